	.target	sm_80

	.elftype	@"ET_EXEC"


//--------------------- .note.nv.tkinfo           --------------------------
	.section	.note.nv.tkinfo,"",@"SHT_NOTE"
	.sectionflags	@"SHF_NOTE_NV_TKINFO"
	.tkinfo
        /*0018*/ 	.word	0x00000002
        /*0030*/ 	.string	""
        /*0030*/ 	.string	"ptxas"
        /*0030*/ 	.string	"Cuda compilation tools, release 13.0, V13.0.88"
        /*0030*/ 	.string	"Build cuda_13.0.r13.0/compiler.36424714_0"
        /*0030*/ 	.string	"-arch sm_80 -m 64 "



//--------------------- .note.nv.cuinfo           --------------------------
	.section	.note.nv.cuinfo,"",@"SHT_NOTE"
	.sectionflags	@"SHF_NOTE_NV_CUINFO"
        /*0018*/ 	.short	0x0002
        /*001a*/ 	.short	0x0050
        /*001c*/ 	.short	0x0082
	.zero		2


//--------------------- .nv.info                  --------------------------
	.section	.nv.info,"",@"SHT_CUDA_INFO"
	.align	4


	//----- nvinfo : EIATTR_REGCOUNT
	.align		4
        /*0000*/ 	.byte	0x04, 0x2f
        /*0002*/ 	.short	(.L_1 - .L_0)
	.align		4
.L_0:
        /*0004*/ 	.word	index@(_ZN10layer_norm13ln_bwd_kernelINS_13Kernel_traitsIfffffjLj7168ELj1ELj1ELj8ELj16ENS_18Kernel_traits_baseILj7168EfffffjLj256EEEEELb1ELb1ELb1ELb1EEEvNS_9BwdParamsE)
        /*0008*/ 	.word	0x000000ff


	//----- nvinfo : EIATTR_FRAME_SIZE
	.align		4
.L_1:
        /*000c*/ 	.byte	0x04, 0x11
        /*000e*/ 	.short	(.L_3 - .L_2)
	.align		4
.L_2:
        /*0010*/ 	.word	index@($__internal_199_$__cuda_sm70_shflsync_down_p)
        /*0014*/ 	.word	0x00000000


	//----- nvinfo : EIATTR_FRAME_SIZE
	.align		4
.L_3:
        /*0018*/ 	.byte	0x04, 0x11
        /*001a*/ 	.short	(.L_5 - .L_4)
	.align		4
.L_4:
        /*001c*/ 	.word	index@(_ZN10layer_norm13ln_bwd_kernelINS_13Kernel_traitsIfffffjLj7168ELj1ELj1ELj8ELj16ENS_18Kernel_traits_baseILj7168EfffffjLj256EEEEELb1ELb1ELb1ELb1EEEvNS_9BwdParamsE)
        /*0020*/ 	.word	0x00000070


	//----- nvinfo : EIATTR_REGCOUNT
	.align		4
.L_5:
        /*0024*/ 	.byte	0x04, 0x2f
        /*0026*/ 	.short	(.L_7 - .L_6)
	.align		4
.L_6:
        /*0028*/ 	.word	index@(_ZN10layer_norm22ln_bwd_finalize_kernelINS_22Kernel_traits_finalizeILj7168EfffffjLb1ELj1024ELj4ENS_18Kernel_traits_baseILj7168EfffffjLj1024EEEEELb1ELb1EEEvNS_9BwdParamsE)
        /*002c*/ 	.word	0x00000020


	//----- nvinfo : EIATTR_FRAME_SIZE
	.align		4
.L_7:
        /*0030*/ 	.byte	0x04, 0x11
        /*0032*/ 	.short	(.L_9 - .L_8)
	.align		4
.L_8:
        /*0034*/ 	.word	index@($__internal_198_$__cuda_sm70_shflsync_bfly_p)
        /*0038*/ 	.word	0x00000000


	//----- nvinfo : EIATTR_FRAME_SIZE
	.align		4
.L_9:
        /*003c*/ 	.byte	0x04, 0x11
        /*003e*/ 	.short	(.L_11 - .L_10)
	.align		4
.L_10:
        /*0040*/ 	.word	index@(_ZN10layer_norm22ln_bwd_finalize_kernelINS_22Kernel_traits_finalizeILj7168EfffffjLb1ELj1024ELj4ENS_18Kernel_traits_baseILj7168EfffffjLj1024EEEEELb1ELb1EEEvNS_9BwdParamsE)
        /*0044*/ 	.word	0x00000000


	//----- nvinfo : EIATTR_REGCOUNT
	.align		4
.L_11:
        /*0048*/ 	.byte	0x04, 0x2f
        /*004a*/ 	.short	(.L_13 - .L_12)
	.align		4
.L_12:
        /*004c*/ 	.word	index@(_ZN10layer_norm13ln_bwd_kernelINS_13Kernel_traitsIfffffjLj7168ELj1ELj1ELj8ELj16ENS_18Kernel_traits_baseILj7168EfffffjLj256EEEEELb1ELb1ELb1ELb0EEEvNS_9BwdParamsE)
        /*0050*/ 	.word	0x000000ff


	//----- nvinfo : EIATTR_FRAME_SIZE
	.align		4
.L_13:
        /*0054*/ 	.byte	0x04, 0x11
        /*0056*/ 	.short	(.L_15 - .L_14)
	.align		4
.L_14:
        /*0058*/ 	.word	index@($__internal_197_$__cuda_sm70_shflsync_down_p)
        /*005c*/ 	.word	0x00000000


	//----- nvinfo : EIATTR_FRAME_SIZE
	.align		4
.L_15:
        /*0060*/ 	.byte	0x04, 0x11
        /*0062*/ 	.short	(.L_17 - .L_16)
	.align		4
.L_16:
        /*0064*/ 	.word	index@(_ZN10layer_norm13ln_bwd_kernelINS_13Kernel_traitsIfffffjLj7168ELj1ELj1ELj8ELj16ENS_18Kernel_traits_baseILj7168EfffffjLj256EEEEELb1ELb1ELb1ELb0EEEvNS_9BwdParamsE)
        /*0068*/ 	.word	0x00000038


	//----- nvinfo : EIATTR_REGCOUNT
	.align		4
.L_17:
        /*006c*/ 	.byte	0x04, 0x2f
        /*006e*/ 	.short	(.L_19 - .L_18)
	.align		4
.L_18:
        /*0070*/ 	.word	index@(_ZN10layer_norm22ln_bwd_finalize_kernelINS_22Kernel_traits_finalizeILj7168EfffffjLb1ELj1024ELj4ENS_18Kernel_traits_baseILj7168EfffffjLj1024EEEEELb1ELb0EEEvNS_9BwdParamsE)
        /*0074*/ 	.word	0x00000020


	//----- nvinfo : EIATTR_FRAME_SIZE
	.align		4
.L_19:
        /*0078*/ 	.byte	0x04, 0x11
        /*007a*/ 	.short	(.L_21 - .L_20)
	.align		4
.L_20:
        /*007c*/ 	.word	index@($__internal_196_$__cuda_sm70_shflsync_bfly_p)
        /*0080*/ 	.word	0x00000000


	//----- nvinfo : EIATTR_FRAME_SIZE
	.align		4
.L_21:
        /*0084*/ 	.byte	0x04, 0x11
        /*0086*/ 	.short	(.L_23 - .L_22)
	.align		4
.L_22:
        /*0088*/ 	.word	index@(_ZN10layer_norm22ln_bwd_finalize_kernelINS_22Kernel_traits_finalizeILj7168EfffffjLb1ELj1024ELj4ENS_18Kernel_traits_baseILj7168EfffffjLj1024EEEEELb1ELb0EEEvNS_9BwdParamsE)
        /*008c*/ 	.word	0x00000000


	//----- nvinfo : EIATTR_REGCOUNT
	.align		4
.L_23:
        /*0090*/ 	.byte	0x04, 0x2f
        /*0092*/ 	.short	(.L_25 - .L_24)
	.align		4
.L_24:
        /*0094*/ 	.word	index@(_ZN10layer_norm13ln_bwd_kernelINS_13Kernel_traitsIfffffjLj7168ELj1ELj1ELj8ELj16ENS_18Kernel_traits_baseILj7168EfffffjLj256EEEEELb1ELb1ELb0ELb1EEEvNS_9BwdParamsE)
        /*0098*/ 	.word	0x000000ff


	//----- nvinfo : EIATTR_FRAME_SIZE
	.align		4
.L_25:
        /*009c*/ 	.byte	0x04, 0x11
        /*009e*/ 	.short	(.L_27 - .L_26)
	.align		4
.L_26:
        /*00a0*/ 	.word	index@($__internal_195_$__cuda_sm70_shflsync_down_p)
        /*00a4*/ 	.word	0x00000000


	//----- nvinfo : EIATTR_FRAME_SIZE
	.align		4
.L_27:
        /*00a8*/ 	.byte	0x04, 0x11
        /*00aa*/ 	.short	(.L_29 - .L_28)
	.align		4
.L_28:
        /*00ac*/ 	.word	index@(_ZN10layer_norm13ln_bwd_kernelINS_13Kernel_traitsIfffffjLj7168ELj1ELj1ELj8ELj16ENS_18Kernel_traits_baseILj7168EfffffjLj256EEEEELb1ELb1ELb0ELb1EEEvNS_9BwdParamsE)
        /*00b0*/ 	.word	0x00000040


	//----- nvinfo : EIATTR_REGCOUNT
	.align		4
.L_29:
        /*00b4*/ 	.byte	0x04, 0x2f
        /*00b6*/ 	.short	(.L_31 - .L_30)
	.align		4
.L_30:
        /*00b8*/ 	.word	index@(_ZN10layer_norm13ln_bwd_kernelINS_13Kernel_traitsIfffffjLj7168ELj1ELj1ELj8ELj16ENS_18Kernel_traits_baseILj7168EfffffjLj256EEEEELb1ELb1ELb0ELb0EEEvNS_9BwdParamsE)
        /*00bc*/ 	.word	0x000000ff


	//----- nvinfo : EIATTR_FRAME_SIZE
	.align		4
.L_31:
        /*00c0*/ 	.byte	0x04, 0x11
        /*00c2*/ 	.short	(.L_33 - .L_32)
	.align		4
.L_32:
        /*00c4*/ 	.word	index@($__internal_194_$__cuda_sm70_shflsync_down_p)
        /*00c8*/ 	.word	0x00000000


	//----- nvinfo : EIATTR_FRAME_SIZE
	.align		4
.L_33:
        /*00cc*/ 	.byte	0x04, 0x11
        /*00ce*/ 	.short	(.L_35 - .L_34)
	.align		4
.L_34:
        /*00d0*/ 	.word	index@(_ZN10layer_norm13ln_bwd_kernelINS_13Kernel_traitsIfffffjLj7168ELj1ELj1ELj8ELj16ENS_18Kernel_traits_baseILj7168EfffffjLj256EEEEELb1ELb1ELb0ELb0EEEvNS_9BwdParamsE)
        /*00d4*/ 	.word	0x00000008


	//----- nvinfo : EIATTR_REGCOUNT
	.align		4
.L_35:
        /*00d8*/ 	.byte	0x04, 0x2f
        /*00da*/ 	.short	(.L_37 - .L_36)
	.align		4
.L_36:
        /*00dc*/ 	.word	index@(_ZN10layer_norm13ln_bwd_kernelINS_13Kernel_traitsIfffffjLj7168ELj1ELj1ELj8ELj16ENS_18Kernel_traits_baseILj7168EfffffjLj256EEEEELb1ELb0ELb1ELb1EEEvNS_9BwdParamsE)
        /*00e0*/ 	.word	0x000000e0


	//----- nvinfo : EIATTR_FRAME_SIZE
	.align		4
.L_37:
        /*00e4*/ 	.byte	0x04, 0x11
        /*00e6*/ 	.short	(.L_39 - .L_38)
	.align		4
.L_38:
        /*00e8*/ 	.word	index@($__internal_193_$__cuda_sm70_shflsync_down_p)
        /*00ec*/ 	.word	0x00000000


	//----- nvinfo : EIATTR_FRAME_SIZE
	.align		4
.L_39:
        /*00f0*/ 	.byte	0x04, 0x11
        /*00f2*/ 	.short	(.L_41 - .L_40)
	.align		4
.L_40:
        /*00f4*/ 	.word	index@(_ZN10layer_norm13ln_bwd_kernelINS_13Kernel_traitsIfffffjLj7168ELj1ELj1ELj8ELj16ENS_18Kernel_traits_baseILj7168EfffffjLj256EEEEELb1ELb0ELb1ELb1EEEvNS_9BwdParamsE)
        /*00f8*/ 	.word	0x00000000


	//----- nvinfo : EIATTR_REGCOUNT
	.align		4
.L_41:
        /*00fc*/ 	.byte	0x04, 0x2f
        /*00fe*/ 	.short	(.L_43 - .L_42)
	.align		4
.L_42:
        /*0100*/ 	.word	index@(_ZN10layer_norm22ln_bwd_finalize_kernelINS_22Kernel_traits_finalizeILj7168EfffffjLb0ELj1024ELj4ENS_18Kernel_traits_baseILj7168EfffffjLj1024EEEEELb0ELb1EEEvNS_9BwdParamsE)
        /*0104*/ 	.word	0x00000020


	//----- nvinfo : EIATTR_FRAME_SIZE
	.align		4
.L_43:
        /*0108*/ 	.byte	0x04, 0x11
        /*010a*/ 	.short	(.L_45 - .L_44)
	.align		4
.L_44:
        /*010c*/ 	.word	index@($__internal_192_$__cuda_sm70_shflsync_bfly_p)
        /*0110*/ 	.word	0x00000000


	//----- nvinfo : EIATTR_FRAME_SIZE
	.align		4
.L_45:
        /*0114*/ 	.byte	0x04, 0x11
        /*0116*/ 	.short	(.L_47 - .L_46)
	.align		4
.L_46:
        /*0118*/ 	.word	index@(_ZN10layer_norm22ln_bwd_finalize_kernelINS_22Kernel_traits_finalizeILj7168EfffffjLb0ELj1024ELj4ENS_18Kernel_traits_baseILj7168EfffffjLj1024EEEEELb0ELb1EEEvNS_9BwdParamsE)
        /*011c*/ 	.word	0x00000000


	//----- nvinfo : EIATTR_REGCOUNT
	.align		4
.L_47:
        /*0120*/ 	.byte	0x04, 0x2f
        /*0122*/ 	.short	(.L_49 - .L_48)
	.align		4
.L_48:
        /*0124*/ 	.word	index@(_ZN10layer_norm13ln_bwd_kernelINS_13Kernel_traitsIfffffjLj7168ELj1ELj1ELj8ELj16ENS_18Kernel_traits_baseILj7168EfffffjLj256EEEEELb1ELb0ELb1ELb0EEEvNS_9BwdParamsE)
        /*0128*/ 	.word	0x000000d8


	//----- nvinfo : EIATTR_FRAME_SIZE
	.align		4
.L_49:
        /*012c*/ 	.byte	0x04, 0x11
        /*012e*/ 	.short	(.L_51 - .L_50)
	.align		4
.L_50:
        /*0130*/ 	.word	index@($__internal_191_$__cuda_sm70_shflsync_down_p)
        /*0134*/ 	.word	0x00000000


	//----- nvinfo : EIATTR_FRAME_SIZE
	.align		4
.L_51:
        /*0138*/ 	.byte	0x04, 0x11
        /*013a*/ 	.short	(.L_53 - .L_52)
	.align		4
.L_52:
        /*013c*/ 	.word	index@(_ZN10layer_norm13ln_bwd_kernelINS_13Kernel_traitsIfffffjLj7168ELj1ELj1ELj8ELj16ENS_18Kernel_traits_baseILj7168EfffffjLj256EEEEELb1ELb0ELb1ELb0EEEvNS_9BwdParamsE)
        /*0140*/ 	.word	0x00000000


	//----- nvinfo : EIATTR_REGCOUNT
	.align		4
.L_53:
        /*0144*/ 	.byte	0x04, 0x2f
        /*0146*/ 	.short	(.L_55 - .L_54)
	.align		4
.L_54:
        /*0148*/ 	.word	index@(_ZN10layer_norm22ln_bwd_finalize_kernelINS_22Kernel_traits_finalizeILj7168EfffffjLb0ELj1024ELj4ENS_18Kernel_traits_baseILj7168EfffffjLj1024EEEEELb0ELb0EEEvNS_9BwdParamsE)
        /*014c*/ 	.word	0x0000001e


	//----- nvinfo : EIATTR_FRAME_SIZE
	.align		4
.L_55:
        /*0150*/ 	.byte	0x04, 0x11
        /*0152*/ 	.short	(.L_57 - .L_56)
	.align		4
.L_56:
        /*0154*/ 	.word	index@($__internal_190_$__cuda_sm70_shflsync_bfly_p)
        /*0158*/ 	.word	0x00000000


	//----- nvinfo : EIATTR_FRAME_SIZE
	.align		4
.L_57:
        /*015c*/ 	.byte	0x04, 0x11
        /*015e*/ 	.short	(.L_59 - .L_58)
	.align		4
.L_58:
        /*0160*/ 	.word	index@(_ZN10layer_norm22ln_bwd_finalize_kernelINS_22Kernel_traits_finalizeILj7168EfffffjLb0ELj1024ELj4ENS_18Kernel_traits_baseILj7168EfffffjLj1024EEEEELb0ELb0EEEvNS_9BwdParamsE)
        /*0164*/ 	.word	0x00000000


	//----- nvinfo : EIATTR_REGCOUNT
	.align		4
.L_59:
        /*0168*/ 	.byte	0x04, 0x2f
        /*016a*/ 	.short	(.L_61 - .L_60)
	.align		4
.L_60:
        /*016c*/ 	.word	index@(_ZN10layer_norm13ln_bwd_kernelINS_13Kernel_traitsIfffffjLj7168ELj1ELj1ELj8ELj16ENS_18Kernel_traits_baseILj7168EfffffjLj256EEEEELb1ELb0ELb0ELb1EEEvNS_9BwdParamsE)
        /*0170*/ 	.word	0x000000d7


	//----- nvinfo : EIATTR_FRAME_SIZE
	.align		4
.L_61:
        /*0174*/ 	.byte	0x04, 0x11
        /*0176*/ 	.short	(.L_63 - .L_62)
	.align		4
.L_62:
        /*0178*/ 	.word	index@($__internal_189_$__cuda_sm70_shflsync_down_p)
        /*017c*/ 	.word	0x00000000


	//----- nvinfo : EIATTR_FRAME_SIZE
	.align		4
.L_63:
        /*0180*/ 	.byte	0x04, 0x11
        /*0182*/ 	.short	(.L_65 - .L_64)
	.align		4
.L_64:
        /*0184*/ 	.word	index@(_ZN10layer_norm13ln_bwd_kernelINS_13Kernel_traitsIfffffjLj7168ELj1ELj1ELj8ELj16ENS_18Kernel_traits_baseILj7168EfffffjLj256EEEEELb1ELb0ELb0ELb1EEEvNS_9BwdParamsE)
        /*0188*/ 	.word	0x00000000


	//----- nvinfo : EIATTR_REGCOUNT
	.align		4
.L_65:
        /*018c*/ 	.byte	0x04, 0x2f
        /*018e*/ 	.short	(.L_67 - .L_66)
	.align		4
.L_66:
        /*0190*/ 	.word	index@(_ZN10layer_norm13ln_bwd_kernelINS_13Kernel_traitsIfffffjLj7168ELj1ELj1ELj8ELj16ENS_18Kernel_traits_baseILj7168EfffffjLj256EEEEELb1ELb0ELb0ELb0EEEvNS_9BwdParamsE)
        /*0194*/ 	.word	0x000000d5


	//----- nvinfo : EIATTR_FRAME_SIZE
	.align		4
.L_67:
        /*0198*/ 	.byte	0x04, 0x11
        /*019a*/ 	.short	(.L_69 - .L_68)
	.align		4
.L_68:
        /*019c*/ 	.word	index@($__internal_188_$__cuda_sm70_shflsync_down_p)
        /*01a0*/ 	.word	0x00000000


	//----- nvinfo : EIATTR_FRAME_SIZE
	.align		4
.L_69:
        /*01a4*/ 	.byte	0x04, 0x11
        /*01a6*/ 	.short	(.L_71 - .L_70)
	.align		4
.L_70:
        /*01a8*/ 	.word	index@(_ZN10layer_norm13ln_bwd_kernelINS_13Kernel_traitsIfffffjLj7168ELj1ELj1ELj8ELj16ENS_18Kernel_traits_baseILj7168EfffffjLj256EEEEELb1ELb0ELb0ELb0EEEvNS_9BwdParamsE)
        /*01ac*/ 	.word	0x00000000


	//----- nvinfo : EIATTR_REGCOUNT
	.align		4
.L_71:
        /*01b0*/ 	.byte	0x04, 0x2f
        /*01b2*/ 	.short	(.L_73 - .L_72)
	.align		4
.L_72:
        /*01b4*/ 	.word	index@(_ZN10layer_norm13ln_bwd_kernelINS_13Kernel_traitsIfffffjLj7168ELj1ELj1ELj8ELj16ENS_18Kernel_traits_baseILj7168EfffffjLj256EEEEELb0ELb1ELb1ELb1EEEvNS_9BwdParamsE)
        /*01b8*/ 	.word	0x000000ff


	//----- nvinfo : EIATTR_FRAME_SIZE
	.align		4
.L_73:
        /*01bc*/ 	.byte	0x04, 0x11
        /*01be*/ 	.short	(.L_75 - .L_74)
	.align		4
.L_74:
        /*01c0*/ 	.word	index@($__internal_187_$__cuda_sm70_shflsync_down_p)
        /*01c4*/ 	.word	0x00000000


	//----- nvinfo : EIATTR_FRAME_SIZE
	.align		4
.L_75:
        /*01c8*/ 	.byte	0x04, 0x11
        /*01ca*/ 	.short	(.L_77 - .L_76)
	.align		4
.L_76:
        /*01cc*/ 	.word	index@(_ZN10layer_norm13ln_bwd_kernelINS_13Kernel_traitsIfffffjLj7168ELj1ELj1ELj8ELj16ENS_18Kernel_traits_baseILj7168EfffffjLj256EEEEELb0ELb1ELb1ELb1EEEvNS_9BwdParamsE)
        /*01d0*/ 	.word	0x00000020


	//----- nvinfo : EIATTR_REGCOUNT
	.align		4
.L_77:
        /*01d4*/ 	.byte	0x04, 0x2f
        /*01d6*/ 	.short	(.L_79 - .L_78)
	.align		4
.L_78:
        /*01d8*/ 	.word	index@(_ZN10layer_norm13ln_bwd_kernelINS_13Kernel_traitsIfffffjLj7168ELj1ELj1ELj8ELj16ENS_18Kernel_traits_baseILj7168EfffffjLj256EEEEELb0ELb1ELb1ELb0EEEvNS_9BwdParamsE)
        /*01dc*/ 	.word	0x000000ff


	//----- nvinfo : EIATTR_FRAME_SIZE
	.align		4
.L_79:
        /*01e0*/ 	.byte	0x04, 0x11
        /*01e2*/ 	.short	(.L_81 - .L_80)
	.align		4
.L_80:
        /*01e4*/ 	.word	index@($__internal_186_$__cuda_sm70_shflsync_down_p)
        /*01e8*/ 	.word	0x00000000


	//----- nvinfo : EIATTR_FRAME_SIZE
	.align		4
.L_81:
        /*01ec*/ 	.byte	0x04, 0x11
        /*01ee*/ 	.short	(.L_83 - .L_82)
	.align		4
.L_82:
        /*01f0*/ 	.word	index@(_ZN10layer_norm13ln_bwd_kernelINS_13Kernel_traitsIfffffjLj7168ELj1ELj1ELj8ELj16ENS_18Kernel_traits_baseILj7168EfffffjLj256EEEEELb0ELb1ELb1ELb0EEEvNS_9BwdParamsE)
        /*01f4*/ 	.word	0x00000010


	//----- nvinfo : EIATTR_REGCOUNT
	.align		4
.L_83:
        /*01f8*/ 	.byte	0x04, 0x2f
        /*01fa*/ 	.short	(.L_85 - .L_84)
	.align		4
.L_84:
        /*01fc*/ 	.word	index@(_ZN10layer_norm13ln_bwd_kernelINS_13Kernel_traitsIfffffjLj7168ELj1ELj1ELj8ELj16ENS_18Kernel_traits_baseILj7168EfffffjLj256EEEEELb0ELb1ELb0ELb1EEEvNS_9BwdParamsE)
        /*0200*/ 	.word	0x000000ff


	//----- nvinfo : EIATTR_FRAME_SIZE
	.align		4
.L_85:
        /*0204*/ 	.byte	0x04, 0x11
        /*0206*/ 	.short	(.L_87 - .L_86)
	.align		4
.L_86:
        /*0208*/ 	.word	index@($__internal_185_$__cuda_sm70_shflsync_down_p)
        /*020c*/ 	.word	0x00000000


	//----- nvinfo : EIATTR_FRAME_SIZE
	.align		4
.L_87:
        /*0210*/ 	.byte	0x04, 0x11
        /*0212*/ 	.short	(.L_89 - .L_88)
	.align		4
.L_88:
        /*0214*/ 	.word	index@(_ZN10layer_norm13ln_bwd_kernelINS_13Kernel_traitsIfffffjLj7168ELj1ELj1ELj8ELj16ENS_18Kernel_traits_baseILj7168EfffffjLj256EEEEELb0ELb1ELb0ELb1EEEvNS_9BwdParamsE)
        /*0218*/ 	.word	0x00000040


	//----- nvinfo : EIATTR_REGCOUNT
	.align		4
.L_89:
        /*021c*/ 	.byte	0x04, 0x2f
        /*021e*/ 	.short	(.L_91 - .L_90)
	.align		4
.L_90:
        /*0220*/ 	.word	index@(_ZN10layer_norm13ln_bwd_kernelINS_13Kernel_traitsIfffffjLj7168ELj1ELj1ELj8ELj16ENS_18Kernel_traits_baseILj7168EfffffjLj256EEEEELb0ELb1ELb0ELb0EEEvNS_9BwdParamsE)
        /*0224*/ 	.word	0x000000ff


	//----- nvinfo : EIATTR_FRAME_SIZE
	.align		4
.L_91:
        /*0228*/ 	.byte	0x04, 0x11
        /*022a*/ 	.short	(.L_93 - .L_92)
	.align		4
.L_92:
        /*022c*/ 	.word	index@($__internal_184_$__cuda_sm70_shflsync_down_p)
        /*0230*/ 	.word	0x00000000


	//----- nvinfo : EIATTR_FRAME_SIZE
	.align		4
.L_93:
        /*0234*/ 	.byte	0x04, 0x11
        /*0236*/ 	.short	(.L_95 - .L_94)
	.align		4
.L_94:
        /*0238*/ 	.word	index@(_ZN10layer_norm13ln_bwd_kernelINS_13Kernel_traitsIfffffjLj7168ELj1ELj1ELj8ELj16ENS_18Kernel_traits_baseILj7168EfffffjLj256EEEEELb0ELb1ELb0ELb0EEEvNS_9BwdParamsE)
        /*023c*/ 	.word	0x00000000


	//----- nvinfo : EIATTR_REGCOUNT
	.align		4
.L_95:
        /*0240*/ 	.byte	0x04, 0x2f
        /*0242*/ 	.short	(.L_97 - .L_96)
	.align		4
.L_96:
        /*0244*/ 	.word	index@(_ZN10layer_norm13ln_bwd_kernelINS_13Kernel_traitsIfffffjLj7168ELj1ELj1ELj8ELj16ENS_18Kernel_traits_baseILj7168EfffffjLj256EEEEELb0ELb0ELb1ELb1EEEvNS_9BwdParamsE)
        /*0248*/ 	.word	0x000000de


	//----- nvinfo : EIATTR_FRAME_SIZE
	.align		4
.L_97:
        /*024c*/ 	.byte	0x04, 0x11
        /*024e*/ 	.short	(.L_99 - .L_98)
	.align		4
.L_98:
        /*0250*/ 	.word	index@($__internal_183_$__cuda_sm70_shflsync_down_p)
        /*0254*/ 	.word	0x00000000


	//----- nvinfo : EIATTR_FRAME_SIZE
	.align		4
.L_99:
        /*0258*/ 	.byte	0x04, 0x11
        /*025a*/ 	.short	(.L_101 - .L_100)
	.align		4
.L_100:
        /*025c*/ 	.word	index@(_ZN10layer_norm13ln_bwd_kernelINS_13Kernel_traitsIfffffjLj7168ELj1ELj1ELj8ELj16ENS_18Kernel_traits_baseILj7168EfffffjLj256EEEEELb0ELb0ELb1ELb1EEEvNS_9BwdParamsE)
        /*0260*/ 	.word	0x00000000


	//----- nvinfo : EIATTR_REGCOUNT
	.align		4
.L_101:
        /*0264*/ 	.byte	0x04, 0x2f
        /*0266*/ 	.short	(.L_103 - .L_102)
	.align		4
.L_102:
        /*0268*/ 	.word	index@(_ZN10layer_norm13ln_bwd_kernelINS_13Kernel_traitsIfffffjLj7168ELj1ELj1ELj8ELj16ENS_18Kernel_traits_baseILj7168EfffffjLj256EEEEELb0ELb0ELb1ELb0EEEvNS_9BwdParamsE)
        /*026c*/ 	.word	0x000000d0


	//----- nvinfo : EIATTR_FRAME_SIZE
	.align		4
.L_103:
        /*0270*/ 	.byte	0x04, 0x11
        /*0272*/ 	.short	(.L_105 - .L_104)
	.align		4
.L_104:
        /*0274*/ 	.word	index@($__internal_182_$__cuda_sm70_shflsync_down_p)
        /*0278*/ 	.word	0x00000000


	//----- nvinfo : EIATTR_FRAME_SIZE
	.align		4
.L_105:
        /*027c*/ 	.byte	0x04, 0x11
        /*027e*/ 	.short	(.L_107 - .L_106)
	.align		4
.L_106:
        /*0280*/ 	.word	index@(_ZN10layer_norm13ln_bwd_kernelINS_13Kernel_traitsIfffffjLj7168ELj1ELj1ELj8ELj16ENS_18Kernel_traits_baseILj7168EfffffjLj256EEEEELb0ELb0ELb1ELb0EEEvNS_9BwdParamsE)
        /*0284*/ 	.word	0x00000000


	//----- nvinfo : EIATTR_REGCOUNT
	.align		4
.L_107:
        /*0288*/ 	.byte	0x04, 0x2f
        /*028a*/ 	.short	(.L_109 - .L_108)
	.align		4
.L_108:
        /*028c*/ 	.word	index@(_ZN10layer_norm13ln_bwd_kernelINS_13Kernel_traitsIfffffjLj7168ELj1ELj1ELj8ELj16ENS_18Kernel_traits_baseILj7168EfffffjLj256EEEEELb0ELb0ELb0ELb1EEEvNS_9BwdParamsE)
        /*0290*/ 	.word	0x000000d0


	//----- nvinfo : EIATTR_FRAME_SIZE
	.align		4
.L_109:
        /*0294*/ 	.byte	0x04, 0x11
        /*0296*/ 	.short	(.L_111 - .L_110)
	.align		4
.L_110:
        /*0298*/ 	.word	index@($__internal_181_$__cuda_sm70_shflsync_down_p)
        /*029c*/ 	.word	0x00000000


	//----- nvinfo : EIATTR_FRAME_SIZE
	.align		4
.L_111:
        /*02a0*/ 	.byte	0x04, 0x11
        /*02a2*/ 	.short	(.L_113 - .L_112)
	.align		4
.L_112:
        /*02a4*/ 	.word	index@(_ZN10layer_norm13ln_bwd_kernelINS_13Kernel_traitsIfffffjLj7168ELj1ELj1ELj8ELj16ENS_18Kernel_traits_baseILj7168EfffffjLj256EEEEELb0ELb0ELb0ELb1EEEvNS_9BwdParamsE)
        /*02a8*/ 	.word	0x00000000


	//----- nvinfo : EIATTR_REGCOUNT
	.align		4
.L_113:
        /*02ac*/ 	.byte	0x04, 0x2f
        /*02ae*/ 	.short	(.L_115 - .L_114)
	.align		4
.L_114:
        /*02b0*/ 	.word	index@(_ZN10layer_norm13ln_bwd_kernelINS_13Kernel_traitsIfffffjLj7168ELj1ELj1ELj8ELj16ENS_18Kernel_traits_baseILj7168EfffffjLj256EEEEELb0ELb0ELb0ELb0EEEvNS_9BwdParamsE)
        /*02b4*/ 	.word	0x000000ce


	//----- nvinfo : EIATTR_FRAME_SIZE
	.align		4
.L_115:
        /*02b8*/ 	.byte	0x04, 0x11
        /*02ba*/ 	.short	(.L_117 - .L_116)
	.align		4
.L_116:
        /*02bc*/ 	.word	index@($__internal_180_$__cuda_sm70_shflsync_down_p)
        /*02c0*/ 	.word	0x00000000


	//----- nvinfo : EIATTR_FRAME_SIZE
	.align		4
.L_117:
        /*02c4*/ 	.byte	0x04, 0x11
        /*02c6*/ 	.short	(.L_119 - .L_118)
	.align		4
.L_118:
        /*02c8*/ 	.word	index@(_ZN10layer_norm13ln_bwd_kernelINS_13Kernel_traitsIfffffjLj7168ELj1ELj1ELj8ELj16ENS_18Kernel_traits_baseILj7168EfffffjLj256EEEEELb0ELb0ELb0ELb0EEEvNS_9BwdParamsE)
        /*02cc*/ 	.word	0x00000000


	//----- nvinfo : EIATTR_REGCOUNT
	.align		4
.L_119:
        /*02d0*/ 	.byte	0x04, 0x2f
        /*02d2*/ 	.short	(.L_121 - .L_120)
	.align		4
.L_120:
        /*02d4*/ 	.word	index@(_ZN10layer_norm13ln_bwd_kernelINS_13Kernel_traitsI6__halfffffjLj7168ELj1ELj1ELj8ELj16ENS_18Kernel_traits_baseILj7168ES2_ffffjLj256EEEEELb1ELb1ELb1ELb1EEEvNS_9BwdParamsE)
        /*02d8*/ 	.word	0x000000ff


	//----- nvinfo : EIATTR_FRAME_SIZE
	.align		4
.L_121:
        /*02dc*/ 	.byte	0x04, 0x11
        /*02de*/ 	.short	(.L_123 - .L_122)
	.align		4
.L_122:
        /*02e0*/ 	.word	index@($__internal_179_$__cuda_sm70_shflsync_down_p)
        /*02e4*/ 	.word	0x00000000


	//----- nvinfo : EIATTR_FRAME_SIZE
	.align		4
.L_123:
        /*02e8*/ 	.byte	0x04, 0x11
        /*02ea*/ 	.short	(.L_125 - .L_124)
	.align		4
.L_124:
        /*02ec*/ 	.word	index@(_ZN10layer_norm13ln_bwd_kernelINS_13Kernel_traitsI6__halfffffjLj7168ELj1ELj1ELj8ELj16ENS_18Kernel_traits_baseILj7168ES2_ffffjLj256EEEEELb1ELb1ELb1ELb1EEEvNS_9BwdParamsE)
        /*02f0*/ 	.word	0x00000040


	//----- nvinfo : EIATTR_REGCOUNT
	.align		4
.L_125:
        /*02f4*/ 	.byte	0x04, 0x2f
        /*02f6*/ 	.short	(.L_127 - .L_126)
	.align		4
.L_126:
        /*02f8*/ 	.word	index@(_ZN10layer_norm22ln_bwd_finalize_kernelINS_22Kernel_traits_finalizeILj7168E6__halfffffjLb1ELj1024ELj4ENS_18Kernel_traits_baseILj7168ES2_ffffjLj1024EEEEELb1ELb1EEEvNS_9BwdParamsE)
        /*02fc*/ 	.word	0x00000020


	//----- nvinfo : EIATTR_FRAME_SIZE
	.align		4
.L_127:
        /*0300*/ 	.byte	0x04, 0x11
        /*0302*/ 	.short	(.L_129 - .L_128)
	.align		4
.L_128:
        /*0304*/ 	.word	index@($__internal_178_$__cuda_sm70_shflsync_bfly_p)
        /*0308*/ 	.word	0x00000000


	//----- nvinfo : EIATTR_FRAME_SIZE
	.align		4
.L_129:
        /*030c*/ 	.byte	0x04, 0x11
        /*030e*/ 	.short	(.L_131 - .L_130)
	.align		4
.L_130:
        /*0310*/ 	.word	index@(_ZN10layer_norm22ln_bwd_finalize_kernelINS_22Kernel_traits_finalizeILj7168E6__halfffffjLb1ELj1024ELj4ENS_18Kernel_traits_baseILj7168ES2_ffffjLj1024EEEEELb1ELb1EEEvNS_9BwdParamsE)
        /*0314*/ 	.word	0x00000000


	//----- nvinfo : EIATTR_REGCOUNT
	.align		4
.L_131:
        /*0318*/ 	.byte	0x04, 0x2f
        /*031a*/ 	.short	(.L_133 - .L_132)
	.align		4
.L_132:
        /*031c*/ 	.word	index@(_ZN10layer_norm13ln_bwd_kernelINS_13Kernel_traitsI6__halfffffjLj7168ELj1ELj1ELj8ELj16ENS_18Kernel_traits_baseILj7168ES2_ffffjLj256EEEEELb1ELb1ELb1ELb0EEEvNS_9BwdParamsE)
        /*0320*/ 	.word	0x000000ff


	//----- nvinfo : EIATTR_FRAME_SIZE
	.align		4
.L_133:
        /*0324*/ 	.byte	0x04, 0x11
        /*0326*/ 	.short	(.L_135 - .L_134)
	.align		4
.L_134:
        /*0328*/ 	.word	index@($__internal_177_$__cuda_sm70_shflsync_down_p)
        /*032c*/ 	.word	0x00000000


	//----- nvinfo : EIATTR_FRAME_SIZE
	.align		4
.L_135:
        /*0330*/ 	.byte	0x04, 0x11
        /*0332*/ 	.short	(.L_137 - .L_136)
	.align		4
.L_136:
        /*0334*/ 	.word	index@(_ZN10layer_norm13ln_bwd_kernelINS_13Kernel_traitsI6__halfffffjLj7168ELj1ELj1ELj8ELj16ENS_18Kernel_traits_baseILj7168ES2_ffffjLj256EEEEELb1ELb1ELb1ELb0EEEvNS_9BwdParamsE)
        /*0338*/ 	.word	0x00000030


	//----- nvinfo : EIATTR_REGCOUNT
	.align		4
.L_137:
        /*033c*/ 	.byte	0x04, 0x2f
        /*033e*/ 	.short	(.L_139 - .L_138)
	.align		4
.L_138:
        /*0340*/ 	.word	index@(_ZN10layer_norm22ln_bwd_finalize_kernelINS_22Kernel_traits_finalizeILj7168E6__halfffffjLb1ELj1024ELj4ENS_18Kernel_traits_baseILj7168ES2_ffffjLj1024EEEEELb1ELb0EEEvNS_9BwdParamsE)
        /*0344*/ 	.word	0x00000020


	//----- nvinfo : EIATTR_FRAME_SIZE
	.align		4
.L_139:
        /*0348*/ 	.byte	0x04, 0x11
        /*034a*/ 	.short	(.L_141 - .L_140)
	.align		4
.L_140:
        /*034c*/ 	.word	index@($__internal_176_$__cuda_sm70_shflsync_bfly_p)
        /*0350*/ 	.word	0x00000000


	//----- nvinfo : EIATTR_FRAME_SIZE
	.align		4
.L_141:
        /*0354*/ 	.byte	0x04, 0x11
        /*0356*/ 	.short	(.L_143 - .L_142)
	.align		4
.L_142:
        /*0358*/ 	.word	index@(_ZN10layer_norm22ln_bwd_finalize_kernelINS_22Kernel_traits_finalizeILj7168E6__halfffffjLb1ELj1024ELj4ENS_18Kernel_traits_baseILj7168ES2_ffffjLj1024EEEEELb1ELb0EEEvNS_9BwdParamsE)
        /*035c*/ 	.word	0x00000000


	//----- nvinfo : EIATTR_REGCOUNT
	.align		4
.L_143:
        /*0360*/ 	.byte	0x04, 0x2f
        /*0362*/ 	.short	(.L_145 - .L_144)
	.align		4
.L_144:
        /*0364*/ 	.word	index@(_ZN10layer_norm13ln_bwd_kernelINS_13Kernel_traitsI6__halfffffjLj7168ELj1ELj1ELj8ELj16ENS_18Kernel_traits_baseILj7168ES2_ffffjLj256EEEEELb1ELb1ELb0ELb1EEEvNS_9BwdParamsE)
        /*0368*/ 	.word	0x000000ff


	//----- nvinfo : EIATTR_FRAME_SIZE
	.align		4
.L_145:
        /*036c*/ 	.byte	0x04, 0x11
        /*036e*/ 	.short	(.L_147 - .L_146)
	.align		4
.L_146:
        /*0370*/ 	.word	index@($__internal_175_$__cuda_sm70_shflsync_down_p)
        /*0374*/ 	.word	0x00000000


	//----- nvinfo : EIATTR_FRAME_SIZE
	.align		4
.L_147:
        /*0378*/ 	.byte	0x04, 0x11
        /*037a*/ 	.short	(.L_149 - .L_148)
	.align		4
.L_148:
        /*037c*/ 	.word	index@(_ZN10layer_norm13ln_bwd_kernelINS_13Kernel_traitsI6__halfffffjLj7168ELj1ELj1ELj8ELj16ENS_18Kernel_traits_baseILj7168ES2_ffffjLj256EEEEELb1ELb1ELb0ELb1EEEvNS_9BwdParamsE)
        /*0380*/ 	.word	0x00000040


	//----- nvinfo : EIATTR_REGCOUNT
	.align		4
.L_149:
        /*0384*/ 	.byte	0x04, 0x2f
        /*0386*/ 	.short	(.L_151 - .L_150)
	.align		4
.L_150:
        /*0388*/ 	.word	index@(_ZN10layer_norm13ln_bwd_kernelINS_13Kernel_traitsI6__halfffffjLj7168ELj1ELj1ELj8ELj16ENS_18Kernel_traits_baseILj7168ES2_ffffjLj256EEEEELb1ELb1ELb0ELb0EEEvNS_9BwdParamsE)
        /*038c*/ 	.word	0x000000ff


	//----- nvinfo : EIATTR_FRAME_SIZE
	.align		4
.L_151:
        /*0390*/ 	.byte	0x04, 0x11
        /*0392*/ 	.short	(.L_153 - .L_152)
	.align		4
.L_152:
        /*0394*/ 	.word	index@($__internal_174_$__cuda_sm70_shflsync_down_p)
        /*0398*/ 	.word	0x00000000


	//----- nvinfo : EIATTR_FRAME_SIZE
	.align		4
.L_153:
        /*039c*/ 	.byte	0x04, 0x11
        /*039e*/ 	.short	(.L_155 - .L_154)
	.align		4
.L_154:
        /*03a0*/ 	.word	index@(_ZN10layer_norm13ln_bwd_kernelINS_13Kernel_traitsI6__halfffffjLj7168ELj1ELj1ELj8ELj16ENS_18Kernel_traits_baseILj7168ES2_ffffjLj256EEEEELb1ELb1ELb0ELb0EEEvNS_9BwdParamsE)
        /*03a4*/ 	.word	0x00000010


	//----- nvinfo : EIATTR_REGCOUNT
	.align		4
.L_155:
        /*03a8*/ 	.byte	0x04, 0x2f
        /*03aa*/ 	.short	(.L_157 - .L_156)
	.align		4
.L_156:
        /*03ac*/ 	.word	index@(_ZN10layer_norm13ln_bwd_kernelINS_13Kernel_traitsI6__halfffffjLj7168ELj1ELj1ELj8ELj16ENS_18Kernel_traits_baseILj7168ES2_ffffjLj256EEEEELb1ELb0ELb1ELb1EEEvNS_9BwdParamsE)
        /*03b0*/ 	.word	0x000000e4


	//----- nvinfo : EIATTR_FRAME_SIZE
	.align		4
.L_157:
        /*03b4*/ 	.byte	0x04, 0x11
        /*03b6*/ 	.short	(.L_159 - .L_158)
	.align		4
.L_158:
        /*03b8*/ 	.word	index@($__internal_173_$__cuda_sm70_shflsync_down_p)
        /*03bc*/ 	.word	0x00000000


	//----- nvinfo : EIATTR_FRAME_SIZE
	.align		4
.L_159:
        /*03c0*/ 	.byte	0x04, 0x11
        /*03c2*/ 	.short	(.L_161 - .L_160)
	.align		4
.L_160:
        /*03c4*/ 	.word	index@(_ZN10layer_norm13ln_bwd_kernelINS_13Kernel_traitsI6__halfffffjLj7168ELj1ELj1ELj8ELj16ENS_18Kernel_traits_baseILj7168ES2_ffffjLj256EEEEELb1ELb0ELb1ELb1EEEvNS_9BwdParamsE)
        /*03c8*/ 	.word	0x00000000


	//----- nvinfo : EIATTR_REGCOUNT
	.align		4
.L_161:
        /*03cc*/ 	.byte	0x04, 0x2f
        /*03ce*/ 	.short	(.L_163 - .L_162)
	.align		4
.L_162:
        /*03d0*/ 	.word	index@(_ZN10layer_norm22ln_bwd_finalize_kernelINS_22Kernel_traits_finalizeILj7168E6__halfffffjLb0ELj1024ELj4ENS_18Kernel_traits_baseILj7168ES2_ffffjLj1024EEEEELb0ELb1EEEvNS_9BwdParamsE)
        /*03d4*/ 	.word	0x00000020


	//----- nvinfo : EIATTR_FRAME_SIZE
	.align		4
.L_163:
        /*03d8*/ 	.byte	0x04, 0x11
        /*03da*/ 	.short	(.L_165 - .L_164)
	.align		4
.L_164:
        /*03dc*/ 	.word	index@($__internal_172_$__cuda_sm70_shflsync_bfly_p)
        /*03e0*/ 	.word	0x00000000


	//----- nvinfo : EIATTR_FRAME_SIZE
	.align		4
.L_165:
        /*03e4*/ 	.byte	0x04, 0x11
        /*03e6*/ 	.short	(.L_167 - .L_166)
	.align		4
.L_166:
        /*03e8*/ 	.word	index@(_ZN10layer_norm22ln_bwd_finalize_kernelINS_22Kernel_traits_finalizeILj7168E6__halfffffjLb0ELj1024ELj4ENS_18Kernel_traits_baseILj7168ES2_ffffjLj1024EEEEELb0ELb1EEEvNS_9BwdParamsE)
        /*03ec*/ 	.word	0x00000000


	//----- nvinfo : EIATTR_REGCOUNT
	.align		4
.L_167:
        /*03f0*/ 	.byte	0x04, 0x2f
        /*03f2*/ 	.short	(.L_169 - .L_168)
	.align		4
.L_168:
        /*03f4*/ 	.word	index@(_ZN10layer_norm13ln_bwd_kernelINS_13Kernel_traitsI6__halfffffjLj7168ELj1ELj1ELj8ELj16ENS_18Kernel_traits_baseILj7168ES2_ffffjLj256EEEEELb1ELb0ELb1ELb0EEEvNS_9BwdParamsE)
        /*03f8*/ 	.word	0x000000d8


	//----- nvinfo : EIATTR_FRAME_SIZE
	.align		4
.L_169:
        /*03fc*/ 	.byte	0x04, 0x11
        /*03fe*/ 	.short	(.L_171 - .L_170)
	.align		4
.L_170:
        /*0400*/ 	.word	index@($__internal_171_$__cuda_sm70_shflsync_down_p)
        /*0404*/ 	.word	0x00000000


	//----- nvinfo : EIATTR_FRAME_SIZE
	.align		4
.L_171:
        /*0408*/ 	.byte	0x04, 0x11
        /*040a*/ 	.short	(.L_173 - .L_172)
	.align		4
.L_172:
        /*040c*/ 	.word	index@(_ZN10layer_norm13ln_bwd_kernelINS_13Kernel_traitsI6__halfffffjLj7168ELj1ELj1ELj8ELj16ENS_18Kernel_traits_baseILj7168ES2_ffffjLj256EEEEELb1ELb0ELb1ELb0EEEvNS_9BwdParamsE)
        /*0410*/ 	.word	0x00000000


	//----- nvinfo : EIATTR_REGCOUNT
	.align		4
.L_173:
        /*0414*/ 	.byte	0x04, 0x2f
        /*0416*/ 	.short	(.L_175 - .L_174)
	.align		4
.L_174:
        /*0418*/ 	.word	index@(_ZN10layer_norm22ln_bwd_finalize_kernelINS_22Kernel_traits_finalizeILj7168E6__halfffffjLb0ELj1024ELj4ENS_18Kernel_traits_baseILj7168ES2_ffffjLj1024EEEEELb0ELb0EEEvNS_9BwdParamsE)
        /*041c*/ 	.word	0x0000001e


	//----- nvinfo : EIATTR_FRAME_SIZE
	.align		4
.L_175:
        /*0420*/ 	.byte	0x04, 0x11
        /*0422*/ 	.short	(.L_177 - .L_176)
	.align		4
.L_176:
        /*0424*/ 	.word	index@($__internal_170_$__cuda_sm70_shflsync_bfly_p)
        /*0428*/ 	.word	0x00000000


	//----- nvinfo : EIATTR_FRAME_SIZE
	.align		4
.L_177:
        /*042c*/ 	.byte	0x04, 0x11
        /*042e*/ 	.short	(.L_179 - .L_178)
	.align		4
.L_178:
        /*0430*/ 	.word	index@(_ZN10layer_norm22ln_bwd_finalize_kernelINS_22Kernel_traits_finalizeILj7168E6__halfffffjLb0ELj1024ELj4ENS_18Kernel_traits_baseILj7168ES2_ffffjLj1024EEEEELb0ELb0EEEvNS_9BwdParamsE)
        /*0434*/ 	.word	0x00000000


	//----- nvinfo : EIATTR_REGCOUNT
	.align		4
.L_179:
        /*0438*/ 	.byte	0x04, 0x2f
        /*043a*/ 	.short	(.L_181 - .L_180)
	.align		4
.L_180:
        /*043c*/ 	.word	index@(_ZN10layer_norm13ln_bwd_kernelINS_13Kernel_traitsI6__halfffffjLj7168ELj1ELj1ELj8ELj16ENS_18Kernel_traits_baseILj7168ES2_ffffjLj256EEEEELb1ELb0ELb0ELb1EEEvNS_9BwdParamsE)
        /*0440*/ 	.word	0x000000db


	//----- nvinfo : EIATTR_FRAME_SIZE
	.align		4
.L_181:
        /*0444*/ 	.byte	0x04, 0x11
        /*0446*/ 	.short	(.L_183 - .L_182)
	.align		4
.L_182:
        /*0448*/ 	.word	index@($__internal_169_$__cuda_sm70_shflsync_down_p)
        /*044c*/ 	.word	0x00000000


	//----- nvinfo : EIATTR_FRAME_SIZE
	.align		4
.L_183:
        /*0450*/ 	.byte	0x04, 0x11
        /*0452*/ 	.short	(.L_185 - .L_184)
	.align		4
.L_184:
        /*0454*/ 	.word	index@(_ZN10layer_norm13ln_bwd_kernelINS_13Kernel_traitsI6__halfffffjLj7168ELj1ELj1ELj8ELj16ENS_18Kernel_traits_baseILj7168ES2_ffffjLj256EEEEELb1ELb0ELb0ELb1EEEvNS_9BwdParamsE)
        /*0458*/ 	.word	0x00000000


	//----- nvinfo : EIATTR_REGCOUNT
	.align		4
.L_185:
        /*045c*/ 	.byte	0x04, 0x2f
        /*045e*/ 	.short	(.L_187 - .L_186)
	.align		4
.L_186:
        /*0460*/ 	.word	index@(_ZN10layer_norm13ln_bwd_kernelINS_13Kernel_traitsI6__halfffffjLj7168ELj1ELj1ELj8ELj16ENS_18Kernel_traits_baseILj7168ES2_ffffjLj256EEEEELb1ELb0ELb0ELb0EEEvNS_9BwdParamsE)
        /*0464*/ 	.word	0x000000d5


	//----- nvinfo : EIATTR_FRAME_SIZE
	.align		4
.L_187:
        /*0468*/ 	.byte	0x04, 0x11
        /*046a*/ 	.short	(.L_189 - .L_188)
	.align		4
.L_188:
        /*046c*/ 	.word	index@($__internal_168_$__cuda_sm70_shflsync_down_p)
        /*0470*/ 	.word	0x00000000


	//----- nvinfo : EIATTR_FRAME_SIZE
	.align		4
.L_189:
        /*0474*/ 	.byte	0x04, 0x11
        /*0476*/ 	.short	(.L_191 - .L_190)
	.align		4
.L_190:
        /*0478*/ 	.word	index@(_ZN10layer_norm13ln_bwd_kernelINS_13Kernel_traitsI6__halfffffjLj7168ELj1ELj1ELj8ELj16ENS_18Kernel_traits_baseILj7168ES2_ffffjLj256EEEEELb1ELb0ELb0ELb0EEEvNS_9BwdParamsE)
        /*047c*/ 	.word	0x00000000


	//----- nvinfo : EIATTR_REGCOUNT
	.align		4
.L_191:
        /*0480*/ 	.byte	0x04, 0x2f
        /*0482*/ 	.short	(.L_193 - .L_192)
	.align		4
.L_192:
        /*0484*/ 	.word	index@(_ZN10layer_norm13ln_bwd_kernelINS_13Kernel_traitsI6__halfffffjLj7168ELj1ELj1ELj8ELj16ENS_18Kernel_traits_baseILj7168ES2_ffffjLj256EEEEELb0ELb1ELb1ELb1EEEvNS_9BwdParamsE)
        /*0488*/ 	.word	0x000000ff


	//----- nvinfo : EIATTR_FRAME_SIZE
	.align		4
.L_193:
        /*048c*/ 	.byte	0x04, 0x11
        /*048e*/ 	.short	(.L_195 - .L_194)
	.align		4
.L_194:
        /*0490*/ 	.word	index@($__internal_167_$__cuda_sm70_shflsync_down_p)
        /*0494*/ 	.word	0x00000000


	//----- nvinfo : EIATTR_FRAME_SIZE
	.align		4
.L_195:
        /*0498*/ 	.byte	0x04, 0x11
        /*049a*/ 	.short	(.L_197 - .L_196)
	.align		4
.L_196:
        /*049c*/ 	.word	index@(_ZN10layer_norm13ln_bwd_kernelINS_13Kernel_traitsI6__halfffffjLj7168ELj1ELj1ELj8ELj16ENS_18Kernel_traits_baseILj7168ES2_ffffjLj256EEEEELb0ELb1ELb1ELb1EEEvNS_9BwdParamsE)
        /*04a0*/ 	.word	0x00000048


	//----- nvinfo : EIATTR_REGCOUNT
	.align		4
.L_197:
        /*04a4*/ 	.byte	0x04, 0x2f
        /*04a6*/ 	.short	(.L_199 - .L_198)
	.align		4
.L_198:
        /*04a8*/ 	.word	index@(_ZN10layer_norm13ln_bwd_kernelINS_13Kernel_traitsI6__halfffffjLj7168ELj1ELj1ELj8ELj16ENS_18Kernel_traits_baseILj7168ES2_ffffjLj256EEEEELb0ELb1ELb1ELb0EEEvNS_9BwdParamsE)
        /*04ac*/ 	.word	0x000000ff


	//----- nvinfo : EIATTR_FRAME_SIZE
	.align		4
.L_199:
        /*04b0*/ 	.byte	0x04, 0x11
        /*04b2*/ 	.short	(.L_201 - .L_200)
	.align		4
.L_200:
        /*04b4*/ 	.word	index@($__internal_166_$__cuda_sm70_shflsync_down_p)
        /*04b8*/ 	.word	0x00000000


	//----- nvinfo : EIATTR_FRAME_SIZE
	.align		4
.L_201:
        /*04bc*/ 	.byte	0x04, 0x11
        /*04be*/ 	.short	(.L_203 - .L_202)
	.align		4
.L_202:
        /*04c0*/ 	.word	index@(_ZN10layer_norm13ln_bwd_kernelINS_13Kernel_traitsI6__halfffffjLj7168ELj1ELj1ELj8ELj16ENS_18Kernel_traits_baseILj7168ES2_ffffjLj256EEEEELb0ELb1ELb1ELb0EEEvNS_9BwdParamsE)
        /*04c4*/ 	.word	0x00000010


	//----- nvinfo : EIATTR_REGCOUNT
	.align		4
.L_203:
        /*04c8*/ 	.byte	0x04, 0x2f
        /*04ca*/ 	.short	(.L_205 - .L_204)
	.align		4
.L_204:
        /*04cc*/ 	.word	index@(_ZN10layer_norm13ln_bwd_kernelINS_13Kernel_traitsI6__halfffffjLj7168ELj1ELj1ELj8ELj16ENS_18Kernel_traits_baseILj7168ES2_ffffjLj256EEEEELb0ELb1ELb0ELb1EEEvNS_9BwdParamsE)
        /*04d0*/ 	.word	0x000000ff


	//----- nvinfo : EIATTR_FRAME_SIZE
	.align		4
.L_205:
        /*04d4*/ 	.byte	0x04, 0x11
        /*04d6*/ 	.short	(.L_207 - .L_206)
	.align		4
.L_206:
        /*04d8*/ 	.word	index@($__internal_165_$__cuda_sm70_shflsync_down_p)
        /*04dc*/ 	.word	0x00000000


	//----- nvinfo : EIATTR_FRAME_SIZE
	.align		4
.L_207:
        /*04e0*/ 	.byte	0x04, 0x11
        /*04e2*/ 	.short	(.L_209 - .L_208)
	.align		4
.L_208:
        /*04e4*/ 	.word	index@(_ZN10layer_norm13ln_bwd_kernelINS_13Kernel_traitsI6__halfffffjLj7168ELj1ELj1ELj8ELj16ENS_18Kernel_traits_baseILj7168ES2_ffffjLj256EEEEELb0ELb1ELb0ELb1EEEvNS_9BwdParamsE)
        /*04e8*/ 	.word	0x00000028


	//----- nvinfo : EIATTR_REGCOUNT
	.align		4
.L_209:
        /*04ec*/ 	.byte	0x04, 0x2f
        /*04ee*/ 	.short	(.L_211 - .L_210)
	.align		4
.L_210:
        /*04f0*/ 	.word	index@(_ZN10layer_norm13ln_bwd_kernelINS_13Kernel_traitsI6__halfffffjLj7168ELj1ELj1ELj8ELj16ENS_18Kernel_traits_baseILj7168ES2_ffffjLj256EEEEELb0ELb1ELb0ELb0EEEvNS_9BwdParamsE)
        /*04f4*/ 	.word	0x000000ff


	//----- nvinfo : EIATTR_FRAME_SIZE
	.align		4
.L_211:
        /*04f8*/ 	.byte	0x04, 0x11
        /*04fa*/ 	.short	(.L_213 - .L_212)
	.align		4
.L_212:
        /*04fc*/ 	.word	index@($__internal_164_$__cuda_sm70_shflsync_down_p)
        /*0500*/ 	.word	0x00000000


	//----- nvinfo : EIATTR_FRAME_SIZE
	.align		4
.L_213:
        /*0504*/ 	.byte	0x04, 0x11
        /*0506*/ 	.short	(.L_215 - .L_214)
	.align		4
.L_214:
        /*0508*/ 	.word	index@(_ZN10layer_norm13ln_bwd_kernelINS_13Kernel_traitsI6__halfffffjLj7168ELj1ELj1ELj8ELj16ENS_18Kernel_traits_baseILj7168ES2_ffffjLj256EEEEELb0ELb1ELb0ELb0EEEvNS_9BwdParamsE)
        /*050c*/ 	.word	0x00000000


	//----- nvinfo : EIATTR_REGCOUNT
	.align		4
.L_215:
        /*0510*/ 	.byte	0x04, 0x2f
        /*0512*/ 	.short	(.L_217 - .L_216)
	.align		4
.L_216:
        /*0514*/ 	.word	index@(_ZN10layer_norm13ln_bwd_kernelINS_13Kernel_traitsI6__halfffffjLj7168ELj1ELj1ELj8ELj16ENS_18Kernel_traits_baseILj7168ES2_ffffjLj256EEEEELb0ELb0ELb1ELb1EEEvNS_9BwdParamsE)
        /*0518*/ 	.word	0x000000e0


	//----- nvinfo : EIATTR_FRAME_SIZE
	.align		4
.L_217:
        /*051c*/ 	.byte	0x04, 0x11
        /*051e*/ 	.short	(.L_219 - .L_218)
	.align		4
.L_218:
        /*0520*/ 	.word	index@($__internal_163_$__cuda_sm70_shflsync_down_p)
        /*0524*/ 	.word	0x00000000


	//----- nvinfo : EIATTR_FRAME_SIZE
	.align		4
.L_219:
        /*0528*/ 	.byte	0x04, 0x11
        /*052a*/ 	.short	(.L_221 - .L_220)
	.align		4
.L_220:
        /*052c*/ 	.word	index@(_ZN10layer_norm13ln_bwd_kernelINS_13Kernel_traitsI6__halfffffjLj7168ELj1ELj1ELj8ELj16ENS_18Kernel_traits_baseILj7168ES2_ffffjLj256EEEEELb0ELb0ELb1ELb1EEEvNS_9BwdParamsE)
        /*0530*/ 	.word	0x00000000


	//----- nvinfo : EIATTR_REGCOUNT
	.align		4
.L_221:
        /*0534*/ 	.byte	0x04, 0x2f
        /*0536*/ 	.short	(.L_223 - .L_222)
	.align		4
.L_222:
        /*0538*/ 	.word	index@(_ZN10layer_norm13ln_bwd_kernelINS_13Kernel_traitsI6__halfffffjLj7168ELj1ELj1ELj8ELj16ENS_18Kernel_traits_baseILj7168ES2_ffffjLj256EEEEELb0ELb0ELb1ELb0EEEvNS_9BwdParamsE)
        /*053c*/ 	.word	0x000000d0


	//----- nvinfo : EIATTR_FRAME_SIZE
	.align		4
.L_223:
        /*0540*/ 	.byte	0x04, 0x11
        /*0542*/ 	.short	(.L_225 - .L_224)
	.align		4
.L_224:
        /*0544*/ 	.word	index@($__internal_162_$__cuda_sm70_shflsync_down_p)
        /*0548*/ 	.word	0x00000000


	//----- nvinfo : EIATTR_FRAME_SIZE
	.align		4
.L_225:
        /*054c*/ 	.byte	0x04, 0x11
        /*054e*/ 	.short	(.L_227 - .L_226)
	.align		4
.L_226:
        /*0550*/ 	.word	index@(_ZN10layer_norm13ln_bwd_kernelINS_13Kernel_traitsI6__halfffffjLj7168ELj1ELj1ELj8ELj16ENS_18Kernel_traits_baseILj7168ES2_ffffjLj256EEEEELb0ELb0ELb1ELb0EEEvNS_9BwdParamsE)
        /*0554*/ 	.word	0x00000000


	//----- nvinfo : EIATTR_REGCOUNT
	.align		4
.L_227:
        /*0558*/ 	.byte	0x04, 0x2f
        /*055a*/ 	.short	(.L_229 - .L_228)
	.align		4
.L_228:
        /*055c*/ 	.word	index@(_ZN10layer_norm13ln_bwd_kernelINS_13Kernel_traitsI6__halfffffjLj7168ELj1ELj1ELj8ELj16ENS_18Kernel_traits_baseILj7168ES2_ffffjLj256EEEEELb0ELb0ELb0ELb1EEEvNS_9BwdParamsE)
        /*0560*/ 	.word	0x000000d0


	//----- nvinfo : EIATTR_FRAME_SIZE
	.align		4
.L_229:
        /*0564*/ 	.byte	0x04, 0x11
        /*0566*/ 	.short	(.L_231 - .L_230)
	.align		4
.L_230:
        /*0568*/ 	.word	index@($__internal_161_$__cuda_sm70_shflsync_down_p)
        /*056c*/ 	.word	0x00000000


	//----- nvinfo : EIATTR_FRAME_SIZE
	.align		4
.L_231:
        /*0570*/ 	.byte	0x04, 0x11
        /*0572*/ 	.short	(.L_233 - .L_232)
	.align		4
.L_232:
        /*0574*/ 	.word	index@(_ZN10layer_norm13ln_bwd_kernelINS_13Kernel_traitsI6__halfffffjLj7168ELj1ELj1ELj8ELj16ENS_18Kernel_traits_baseILj7168ES2_ffffjLj256EEEEELb0ELb0ELb0ELb1EEEvNS_9BwdParamsE)
        /*0578*/ 	.word	0x00000000


	//----- nvinfo : EIATTR_REGCOUNT
	.align		4
.L_233:
        /*057c*/ 	.byte	0x04, 0x2f
        /*057e*/ 	.short	(.L_235 - .L_234)
	.align		4
.L_234:
        /*0580*/ 	.word	index@(_ZN10layer_norm13ln_bwd_kernelINS_13Kernel_traitsI6__halfffffjLj7168ELj1ELj1ELj8ELj16ENS_18Kernel_traits_baseILj7168ES2_ffffjLj256EEEEELb0ELb0ELb0ELb0EEEvNS_9BwdParamsE)
        /*0584*/ 	.word	0x000000cd


	//----- nvinfo : EIATTR_FRAME_SIZE
	.align		4
.L_235:
        /*0588*/ 	.byte	0x04, 0x11
        /*058a*/ 	.short	(.L_237 - .L_236)
	.align		4
.L_236:
        /*058c*/ 	.word	index@($__internal_160_$__cuda_sm70_shflsync_down_p)
        /*0590*/ 	.word	0x00000000


	//----- nvinfo : EIATTR_FRAME_SIZE
	.align		4
.L_237:
        /*0594*/ 	.byte	0x04, 0x11
        /*0596*/ 	.short	(.L_239 - .L_238)
	.align		4
.L_238:
        /*0598*/ 	.word	index@(_ZN10layer_norm13ln_bwd_kernelINS_13Kernel_traitsI6__halfffffjLj7168ELj1ELj1ELj8ELj16ENS_18Kernel_traits_baseILj7168ES2_ffffjLj256EEEEELb0ELb0ELb0ELb0EEEvNS_9BwdParamsE)
        /*059c*/ 	.word	0x00000000


	//----- nvinfo : EIATTR_REGCOUNT
	.align		4
.L_239:
        /*05a0*/ 	.byte	0x04, 0x2f
        /*05a2*/ 	.short	(.L_241 - .L_240)
	.align		4
.L_240:
        /*05a4*/ 	.word	index@(_ZN10layer_norm13ln_bwd_kernelINS_13Kernel_traitsIf6__halffS2_fjLj7168ELj1ELj1ELj8ELj8ENS_18Kernel_traits_baseILj7168EfS2_fS2_fjLj256EEEEELb1ELb1ELb1ELb1EEEvNS_9BwdParamsE)
        /*05a8*/ 	.word	0x000000ff


	//----- nvinfo : EIATTR_FRAME_SIZE
	.align		4
.L_241:
        /*05ac*/ 	.byte	0x04, 0x11
        /*05ae*/ 	.short	(.L_243 - .L_242)
	.align		4
.L_242:
        /*05b0*/ 	.word	index@($__internal_159_$__cuda_sm70_shflsync_down_p)
        /*05b4*/ 	.word	0x00000000


	//----- nvinfo : EIATTR_FRAME_SIZE
	.align		4
.L_243:
        /*05b8*/ 	.byte	0x04, 0x11
        /*05ba*/ 	.short	(.L_245 - .L_244)
	.align		4
.L_244:
        /*05bc*/ 	.word	index@(_ZN10layer_norm13ln_bwd_kernelINS_13Kernel_traitsIf6__halffS2_fjLj7168ELj1ELj1ELj8ELj8ENS_18Kernel_traits_baseILj7168EfS2_fS2_fjLj256EEEEELb1ELb1ELb1ELb1EEEvNS_9BwdParamsE)
        /*05c0*/ 	.word	0x00000020


	//----- nvinfo : EIATTR_REGCOUNT
	.align		4
.L_245:
        /*05c4*/ 	.byte	0x04, 0x2f
        /*05c6*/ 	.short	(.L_247 - .L_246)
	.align		4
.L_246:
        /*05c8*/ 	.word	index@(_ZN10layer_norm22ln_bwd_finalize_kernelINS_22Kernel_traits_finalizeILj7168Ef6__halffS2_fjLb1ELj1024ELj4ENS_18Kernel_traits_baseILj7168EfS2_fS2_fjLj1024EEEEELb1ELb1EEEvNS_9BwdParamsE)
        /*05cc*/ 	.word	0x00000020


	//----- nvinfo : EIATTR_FRAME_SIZE
	.align		4
.L_247:
        /*05d0*/ 	.byte	0x04, 0x11
        /*05d2*/ 	.short	(.L_249 - .L_248)
	.align		4
.L_248:
        /*05d4*/ 	.word	index@($__internal_158_$__cuda_sm70_shflsync_bfly_p)
        /*05d8*/ 	.word	0x00000000


	//----- nvinfo : EIATTR_FRAME_SIZE
	.align		4
.L_249:
        /*05dc*/ 	.byte	0x04, 0x11
        /*05de*/ 	.short	(.L_251 - .L_250)
	.align		4
.L_250:
        /*05e0*/ 	.word	index@(_ZN10layer_norm22ln_bwd_finalize_kernelINS_22Kernel_traits_finalizeILj7168Ef6__halffS2_fjLb1ELj1024ELj4ENS_18Kernel_traits_baseILj7168EfS2_fS2_fjLj1024EEEEELb1ELb1EEEvNS_9BwdParamsE)
        /*05e4*/ 	.word	0x00000000


	//----- nvinfo : EIATTR_REGCOUNT
	.align		4
.L_251:
        /*05e8*/ 	.byte	0x04, 0x2f
        /*05ea*/ 	.short	(.L_253 - .L_252)
	.align		4
.L_252:
        /*05ec*/ 	.word	index@(_ZN10layer_norm13ln_bwd_kernelINS_13Kernel_traitsIf6__halffS2_fjLj7168ELj1ELj1ELj8ELj8ENS_18Kernel_traits_baseILj7168EfS2_fS2_fjLj256EEEEELb1ELb1ELb1ELb0EEEvNS_9BwdParamsE)
        /*05f0*/ 	.word	0x000000ff


	//----- nvinfo : EIATTR_FRAME_SIZE
	.align		4
.L_253:
        /*05f4*/ 	.byte	0x04, 0x11
        /*05f6*/ 	.short	(.L_255 - .L_254)
	.align		4
.L_254:
        /*05f8*/ 	.word	index@($__internal_157_$__cuda_sm70_shflsync_down_p)
        /*05fc*/ 	.word	0x00000000


	//----- nvinfo : EIATTR_FRAME_SIZE
	.align		4
.L_255:
        /*0600*/ 	.byte	0x04, 0x11
        /*0602*/ 	.short	(.L_257 - .L_256)
	.align		4
.L_256:
        /*0604*/ 	.word	index@(_ZN10layer_norm13ln_bwd_kernelINS_13Kernel_traitsIf6__halffS2_fjLj7168ELj1ELj1ELj8ELj8ENS_18Kernel_traits_baseILj7168EfS2_fS2_fjLj256EEEEELb1ELb1ELb1ELb0EEEvNS_9BwdParamsE)
        /*0608*/ 	.word	0x00000020


	//----- nvinfo : EIATTR_REGCOUNT
	.align		4
.L_257:
        /*060c*/ 	.byte	0x04, 0x2f
        /*060e*/ 	.short	(.L_259 - .L_258)
	.align		4
.L_258:
        /*0610*/ 	.word	index@(_ZN10layer_norm22ln_bwd_finalize_kernelINS_22Kernel_traits_finalizeILj7168Ef6__halffS2_fjLb1ELj1024ELj4ENS_18Kernel_traits_baseILj7168EfS2_fS2_fjLj1024EEEEELb1ELb0EEEvNS_9BwdParamsE)
        /*0614*/ 	.word	0x00000020


	//----- nvinfo : EIATTR_FRAME_SIZE
	.align		4
.L_259:
        /*0618*/ 	.byte	0x04, 0x11
        /*061a*/ 	.short	(.L_261 - .L_260)
	.align		4
.L_260:
        /*061c*/ 	.word	index@($__internal_156_$__cuda_sm70_shflsync_bfly_p)
        /*0620*/ 	.word	0x00000000


	//----- nvinfo : EIATTR_FRAME_SIZE
	.align		4
.L_261:
        /*0624*/ 	.byte	0x04, 0x11
        /*0626*/ 	.short	(.L_263 - .L_262)
	.align		4
.L_262:
        /*0628*/ 	.word	index@(_ZN10layer_norm22ln_bwd_finalize_kernelINS_22Kernel_traits_finalizeILj7168Ef6__halffS2_fjLb1ELj1024ELj4ENS_18Kernel_traits_baseILj7168EfS2_fS2_fjLj1024EEEEELb1ELb0EEEvNS_9BwdParamsE)
        /*062c*/ 	.word	0x00000000


	//----- nvinfo : EIATTR_REGCOUNT
	.align		4
.L_263:
        /*0630*/ 	.byte	0x04, 0x2f
        /*0632*/ 	.short	(.L_265 - .L_264)
	.align		4
.L_264:
        /*0634*/ 	.word	index@(_ZN10layer_norm13ln_bwd_kernelINS_13Kernel_traitsIf6__halffS2_fjLj7168ELj1ELj1ELj8ELj8ENS_18Kernel_traits_baseILj7168EfS2_fS2_fjLj256EEEEELb1ELb1ELb0ELb1EEEvNS_9BwdParamsE)
        /*0638*/ 	.word	0x000000ff


	//----- nvinfo : EIATTR_FRAME_SIZE
	.align		4
.L_265:
        /*063c*/ 	.byte	0x04, 0x11
        /*063e*/ 	.short	(.L_267 - .L_266)
	.align		4
.L_266:
        /*0640*/ 	.word	index@($__internal_155_$__cuda_sm70_shflsync_down_p)
        /*0644*/ 	.word	0x00000000


	//----- nvinfo : EIATTR_FRAME_SIZE
	.align		4
.L_267:
        /*0648*/ 	.byte	0x04, 0x11
        /*064a*/ 	.short	(.L_269 - .L_268)
	.align		4
.L_268:
        /*064c*/ 	.word	index@(_ZN10layer_norm13ln_bwd_kernelINS_13Kernel_traitsIf6__halffS2_fjLj7168ELj1ELj1ELj8ELj8ENS_18Kernel_traits_baseILj7168EfS2_fS2_fjLj256EEEEELb1ELb1ELb0ELb1EEEvNS_9BwdParamsE)
        /*0650*/ 	.word	0x00000030


	//----- nvinfo : EIATTR_REGCOUNT
	.align		4
.L_269:
        /*0654*/ 	.byte	0x04, 0x2f
        /*0656*/ 	.short	(.L_271 - .L_270)
	.align		4
.L_270:
        /*0658*/ 	.word	index@(_ZN10layer_norm13ln_bwd_kernelINS_13Kernel_traitsIf6__halffS2_fjLj7168ELj1ELj1ELj8ELj8ENS_18Kernel_traits_baseILj7168EfS2_fS2_fjLj256EEEEELb1ELb1ELb0ELb0EEEvNS_9BwdParamsE)
        /*065c*/ 	.word	0x000000ff


	//----- nvinfo : EIATTR_FRAME_SIZE
	.align		4
.L_271:
        /*0660*/ 	.byte	0x04, 0x11
        /*0662*/ 	.short	(.L_273 - .L_272)
	.align		4
.L_272:
        /*0664*/ 	.word	index@($__internal_154_$__cuda_sm70_shflsync_down_p)
        /*0668*/ 	.word	0x00000000


	//----- nvinfo : EIATTR_FRAME_SIZE
	.align		4
.L_273:
        /*066c*/ 	.byte	0x04, 0x11
        /*066e*/ 	.short	(.L_275 - .L_274)
	.align		4
.L_274:
        /*0670*/ 	.word	index@(_ZN10layer_norm13ln_bwd_kernelINS_13Kernel_traitsIf6__halffS2_fjLj7168ELj1ELj1ELj8ELj8ENS_18Kernel_traits_baseILj7168EfS2_fS2_fjLj256EEEEELb1ELb1ELb0ELb0EEEvNS_9BwdParamsE)
        /*0674*/ 	.word	0x00000000


	//----- nvinfo : EIATTR_REGCOUNT
	.align		4
.L_275:
        /*0678*/ 	.byte	0x04, 0x2f
        /*067a*/ 	.short	(.L_277 - .L_276)
	.align		4
.L_276:
        /*067c*/ 	.word	index@(_ZN10layer_norm13ln_bwd_kernelINS_13Kernel_traitsIf6__halffS2_fjLj7168ELj1ELj1ELj8ELj8ENS_18Kernel_traits_baseILj7168EfS2_fS2_fjLj256EEEEELb1ELb0ELb1ELb1EEEvNS_9BwdParamsE)
        /*0680*/ 	.word	0x000000e1


	//----- nvinfo : EIATTR_FRAME_SIZE
	.align		4
.L_277:
        /*0684*/ 	.byte	0x04, 0x11
        /*0686*/ 	.short	(.L_279 - .L_278)
	.align		4
.L_278:
        /*0688*/ 	.word	index@($__internal_153_$__cuda_sm70_shflsync_down_p)
        /*068c*/ 	.word	0x00000000


	//----- nvinfo : EIATTR_FRAME_SIZE
	.align		4
.L_279:
        /*0690*/ 	.byte	0x04, 0x11
        /*0692*/ 	.short	(.L_281 - .L_280)
	.align		4
.L_280:
        /*0694*/ 	.word	index@(_ZN10layer_norm13ln_bwd_kernelINS_13Kernel_traitsIf6__halffS2_fjLj7168ELj1ELj1ELj8ELj8ENS_18Kernel_traits_baseILj7168EfS2_fS2_fjLj256EEEEELb1ELb0ELb1ELb1EEEvNS_9BwdParamsE)
        /*0698*/ 	.word	0x00000000


	//----- nvinfo : EIATTR_REGCOUNT
	.align		4
.L_281:
        /*069c*/ 	.byte	0x04, 0x2f
        /*069e*/ 	.short	(.L_283 - .L_282)
	.align		4
.L_282:
        /*06a0*/ 	.word	index@(_ZN10layer_norm22ln_bwd_finalize_kernelINS_22Kernel_traits_finalizeILj7168Ef6__halffS2_fjLb0ELj1024ELj4ENS_18Kernel_traits_baseILj7168EfS2_fS2_fjLj1024EEEEELb0ELb1EEEvNS_9BwdParamsE)
        /*06a4*/ 	.word	0x00000020


	//----- nvinfo : EIATTR_FRAME_SIZE
	.align		4
.L_283:
        /*06a8*/ 	.byte	0x04, 0x11
        /*06aa*/ 	.short	(.L_285 - .L_284)
	.align		4
.L_284:
        /*06ac*/ 	.word	index@($__internal_152_$__cuda_sm70_shflsync_bfly_p)
        /*06b0*/ 	.word	0x00000000


	//----- nvinfo : EIATTR_FRAME_SIZE
	.align		4
.L_285:
        /*06b4*/ 	.byte	0x04, 0x11
        /*06b6*/ 	.short	(.L_287 - .L_286)
	.align		4
.L_286:
        /*06b8*/ 	.word	index@(_ZN10layer_norm22ln_bwd_finalize_kernelINS_22Kernel_traits_finalizeILj7168Ef6__halffS2_fjLb0ELj1024ELj4ENS_18Kernel_traits_baseILj7168EfS2_fS2_fjLj1024EEEEELb0ELb1EEEvNS_9BwdParamsE)
        /*06bc*/ 	.word	0x00000000


	//----- nvinfo : EIATTR_REGCOUNT
	.align		4
.L_287:
        /*06c0*/ 	.byte	0x04, 0x2f
        /*06c2*/ 	.short	(.L_289 - .L_288)
	.align		4
.L_288:
        /*06c4*/ 	.word	index@(_ZN10layer_norm13ln_bwd_kernelINS_13Kernel_traitsIf6__halffS2_fjLj7168ELj1ELj1ELj8ELj8ENS_18Kernel_traits_baseILj7168EfS2_fS2_fjLj256EEEEELb1ELb0ELb1ELb0EEEvNS_9BwdParamsE)
        /*06c8*/ 	.word	0x000000d8


	//----- nvinfo : EIATTR_FRAME_SIZE
	.align		4
.L_289:
        /*06cc*/ 	.byte	0x04, 0x11
        /*06ce*/ 	.short	(.L_291 - .L_290)
	.align		4
.L_290:
        /*06d0*/ 	.word	index@($__internal_151_$__cuda_sm70_shflsync_down_p)
        /*06d4*/ 	.word	0x00000000


	//----- nvinfo : EIATTR_FRAME_SIZE
	.align		4
.L_291:
        /*06d8*/ 	.byte	0x04, 0x11
        /*06da*/ 	.short	(.L_293 - .L_292)
	.align		4
.L_292:
        /*06dc*/ 	.word	index@(_ZN10layer_norm13ln_bwd_kernelINS_13Kernel_traitsIf6__halffS2_fjLj7168ELj1ELj1ELj8ELj8ENS_18Kernel_traits_baseILj7168EfS2_fS2_fjLj256EEEEELb1ELb0ELb1ELb0EEEvNS_9BwdParamsE)
        /*06e0*/ 	.word	0x00000000


	//----- nvinfo : EIATTR_REGCOUNT
	.align		4
.L_293:
        /*06e4*/ 	.byte	0x04, 0x2f
        /*06e6*/ 	.short	(.L_295 - .L_294)
	.align		4
.L_294:
        /*06e8*/ 	.word	index@(_ZN10layer_norm22ln_bwd_finalize_kernelINS_22Kernel_traits_finalizeILj7168Ef6__halffS2_fjLb0ELj1024ELj4ENS_18Kernel_traits_baseILj7168EfS2_fS2_fjLj1024EEEEELb0ELb0EEEvNS_9BwdParamsE)
        /*06ec*/ 	.word	0x0000001e


	//----- nvinfo : EIATTR_FRAME_SIZE
	.align		4
.L_295:
        /*06f0*/ 	.byte	0x04, 0x11
        /*06f2*/ 	.short	(.L_297 - .L_296)
	.align		4
.L_296:
        /*06f4*/ 	.word	index@($__internal_150_$__cuda_sm70_shflsync_bfly_p)
        /*06f8*/ 	.word	0x00000000


	//----- nvinfo : EIATTR_FRAME_SIZE
	.align		4
.L_297:
        /*06fc*/ 	.byte	0x04, 0x11
        /*06fe*/ 	.short	(.L_299 - .L_298)
	.align		4
.L_298:
        /*0700*/ 	.word	index@(_ZN10layer_norm22ln_bwd_finalize_kernelINS_22Kernel_traits_finalizeILj7168Ef6__halffS2_fjLb0ELj1024ELj4ENS_18Kernel_traits_baseILj7168EfS2_fS2_fjLj1024EEEEELb0ELb0EEEvNS_9BwdParamsE)
        /*0704*/ 	.word	0x00000000


	//----- nvinfo : EIATTR_REGCOUNT
	.align		4
.L_299:
        /*0708*/ 	.byte	0x04, 0x2f
        /*070a*/ 	.short	(.L_301 - .L_300)
	.align		4
.L_300:
        /*070c*/ 	.word	index@(_ZN10layer_norm13ln_bwd_kernelINS_13Kernel_traitsIf6__halffS2_fjLj7168ELj1ELj1ELj8ELj8ENS_18Kernel_traits_baseILj7168EfS2_fS2_fjLj256EEEEELb1ELb0ELb0ELb1EEEvNS_9BwdParamsE)
        /*0710*/ 	.word	0x000000e3


	//----- nvinfo : EIATTR_FRAME_SIZE
	.align		4
.L_301:
        /*0714*/ 	.byte	0x04, 0x11
        /*0716*/ 	.short	(.L_303 - .L_302)
	.align		4
.L_302:
        /*0718*/ 	.word	index@($__internal_149_$__cuda_sm70_shflsync_down_p)
        /*071c*/ 	.word	0x00000000


	//----- nvinfo : EIATTR_FRAME_SIZE
	.align		4
.L_303:
        /*0720*/ 	.byte	0x04, 0x11
        /*0722*/ 	.short	(.L_305 - .L_304)
	.align		4
.L_304:
        /*0724*/ 	.word	index@(_ZN10layer_norm13ln_bwd_kernelINS_13Kernel_traitsIf6__halffS2_fjLj7168ELj1ELj1ELj8ELj8ENS_18Kernel_traits_baseILj7168EfS2_fS2_fjLj256EEEEELb1ELb0ELb0ELb1EEEvNS_9BwdParamsE)
        /*0728*/ 	.word	0x00000000


	//----- nvinfo : EIATTR_REGCOUNT
	.align		4
.L_305:
        /*072c*/ 	.byte	0x04, 0x2f
        /*072e*/ 	.short	(.L_307 - .L_306)
	.align		4
.L_306:
        /*0730*/ 	.word	index@(_ZN10layer_norm13ln_bwd_kernelINS_13Kernel_traitsIf6__halffS2_fjLj7168ELj1ELj1ELj8ELj8ENS_18Kernel_traits_baseILj7168EfS2_fS2_fjLj256EEEEELb1ELb0ELb0ELb0EEEvNS_9BwdParamsE)
        /*0734*/ 	.word	0x000000d4


	//----- nvinfo : EIATTR_FRAME_SIZE
	.align		4
.L_307:
        /*0738*/ 	.byte	0x04, 0x11
        /*073a*/ 	.short	(.L_309 - .L_308)
	.align		4
.L_308:
        /*073c*/ 	.word	index@($__internal_148_$__cuda_sm70_shflsync_down_p)
        /*0740*/ 	.word	0x00000000


	//----- nvinfo : EIATTR_FRAME_SIZE
	.align		4
.L_309:
        /*0744*/ 	.byte	0x04, 0x11
        /*0746*/ 	.short	(.L_311 - .L_310)
	.align		4
.L_310:
        /*0748*/ 	.word	index@(_ZN10layer_norm13ln_bwd_kernelINS_13Kernel_traitsIf6__halffS2_fjLj7168ELj1ELj1ELj8ELj8ENS_18Kernel_traits_baseILj7168EfS2_fS2_fjLj256EEEEELb1ELb0ELb0ELb0EEEvNS_9BwdParamsE)
        /*074c*/ 	.word	0x00000000


	//----- nvinfo : EIATTR_REGCOUNT
	.align		4
.L_311:
        /*0750*/ 	.byte	0x04, 0x2f
        /*0752*/ 	.short	(.L_313 - .L_312)
	.align		4
.L_312:
        /*0754*/ 	.word	index@(_ZN10layer_norm13ln_bwd_kernelINS_13Kernel_traitsIf6__halffS2_fjLj7168ELj1ELj1ELj8ELj8ENS_18Kernel_traits_baseILj7168EfS2_fS2_fjLj256EEEEELb0ELb1ELb1ELb1EEEvNS_9BwdParamsE)
        /*0758*/ 	.word	0x000000ff


	//----- nvinfo : EIATTR_FRAME_SIZE
	.align		4
.L_313:
        /*075c*/ 	.byte	0x04, 0x11
        /*075e*/ 	.short	(.L_315 - .L_314)
	.align		4
.L_314:
        /*0760*/ 	.word	index@($__internal_147_$__cuda_sm70_shflsync_down_p)
        /*0764*/ 	.word	0x00000000


	//----- nvinfo : EIATTR_FRAME_SIZE
	.align		4
.L_315:
        /*0768*/ 	.byte	0x04, 0x11
        /*076a*/ 	.short	(.L_317 - .L_316)
	.align		4
.L_316:
        /*076c*/ 	.word	index@(_ZN10layer_norm13ln_bwd_kernelINS_13Kernel_traitsIf6__halffS2_fjLj7168ELj1ELj1ELj8ELj8ENS_18Kernel_traits_baseILj7168EfS2_fS2_fjLj256EEEEELb0ELb1ELb1ELb1EEEvNS_9BwdParamsE)
        /*0770*/ 	.word	0x00000008


	//----- nvinfo : EIATTR_REGCOUNT
	.align		4
.L_317:
        /*0774*/ 	.byte	0x04, 0x2f
        /*0776*/ 	.short	(.L_319 - .L_318)
	.align		4
.L_318:
        /*0778*/ 	.word	index@(_ZN10layer_norm13ln_bwd_kernelINS_13Kernel_traitsIf6__halffS2_fjLj7168ELj1ELj1ELj8ELj8ENS_18Kernel_traits_baseILj7168EfS2_fS2_fjLj256EEEEELb0ELb1ELb1ELb0EEEvNS_9BwdParamsE)
        /*077c*/ 	.word	0x000000ff


	//----- nvinfo : EIATTR_FRAME_SIZE
	.align		4
.L_319:
        /*0780*/ 	.byte	0x04, 0x11
        /*0782*/ 	.short	(.L_321 - .L_320)
	.align		4
.L_320:
        /*0784*/ 	.word	index@($__internal_146_$__cuda_sm70_shflsync_down_p)
        /*0788*/ 	.word	0x00000000


	//----- nvinfo : EIATTR_FRAME_SIZE
	.align		4
.L_321:
        /*078c*/ 	.byte	0x04, 0x11
        /*078e*/ 	.short	(.L_323 - .L_322)
	.align		4
.L_322:
        /*0790*/ 	.word	index@(_ZN10layer_norm13ln_bwd_kernelINS_13Kernel_traitsIf6__halffS2_fjLj7168ELj1ELj1ELj8ELj8ENS_18Kernel_traits_baseILj7168EfS2_fS2_fjLj256EEEEELb0ELb1ELb1ELb0EEEvNS_9BwdParamsE)
        /*0794*/ 	.word	0x00000000


	//----- nvinfo : EIATTR_REGCOUNT
	.align		4
.L_323:
        /*0798*/ 	.byte	0x04, 0x2f
        /*079a*/ 	.short	(.L_325 - .L_324)
	.align		4
.L_324:
        /*079c*/ 	.word	index@(_ZN10layer_norm13ln_bwd_kernelINS_13Kernel_traitsIf6__halffS2_fjLj7168ELj1ELj1ELj8ELj8ENS_18Kernel_traits_baseILj7168EfS2_fS2_fjLj256EEEEELb0ELb1ELb0ELb1EEEvNS_9BwdParamsE)
        /*07a0*/ 	.word	0x000000ff


	//----- nvinfo : EIATTR_FRAME_SIZE
	.align		4
.L_325:
        /*07a4*/ 	.byte	0x04, 0x11
        /*07a6*/ 	.short	(.L_327 - .L_326)
	.align		4
.L_326:
        /*07a8*/ 	.word	index@($__internal_145_$__cuda_sm70_shflsync_down_p)
        /*07ac*/ 	.word	0x00000000


	//----- nvinfo : EIATTR_FRAME_SIZE
	.align		4
.L_327:
        /*07b0*/ 	.byte	0x04, 0x11
        /*07b2*/ 	.short	(.L_329 - .L_328)
	.align		4
.L_328:
        /*07b4*/ 	.word	index@(_ZN10layer_norm13ln_bwd_kernelINS_13Kernel_traitsIf6__halffS2_fjLj7168ELj1ELj1ELj8ELj8ENS_18Kernel_traits_baseILj7168EfS2_fS2_fjLj256EEEEELb0ELb1ELb0ELb1EEEvNS_9BwdParamsE)
        /*07b8*/ 	.word	0x00000010


	//----- nvinfo : EIATTR_REGCOUNT
	.align		4
.L_329:
        /*07bc*/ 	.byte	0x04, 0x2f
        /*07be*/ 	.short	(.L_331 - .L_330)
	.align		4
.L_330:
        /*07c0*/ 	.word	index@(_ZN10layer_norm13ln_bwd_kernelINS_13Kernel_traitsIf6__halffS2_fjLj7168ELj1ELj1ELj8ELj8ENS_18Kernel_traits_baseILj7168EfS2_fS2_fjLj256EEEEELb0ELb1ELb0ELb0EEEvNS_9BwdParamsE)
        /*07c4*/ 	.word	0x000000ff


	//----- nvinfo : EIATTR_FRAME_SIZE
	.align		4
.L_331:
        /*07c8*/ 	.byte	0x04, 0x11
        /*07ca*/ 	.short	(.L_333 - .L_332)
	.align		4
.L_332:
        /*07cc*/ 	.word	index@($__internal_144_$__cuda_sm70_shflsync_down_p)
        /*07d0*/ 	.word	0x00000000


	//----- nvinfo : EIATTR_FRAME_SIZE
	.align		4
.L_333:
        /*07d4*/ 	.byte	0x04, 0x11
        /*07d6*/ 	.short	(.L_335 - .L_334)
	.align		4
.L_334:
        /*07d8*/ 	.word	index@(_ZN10layer_norm13ln_bwd_kernelINS_13Kernel_traitsIf6__halffS2_fjLj7168ELj1ELj1ELj8ELj8ENS_18Kernel_traits_baseILj7168EfS2_fS2_fjLj256EEEEELb0ELb1ELb0ELb0EEEvNS_9BwdParamsE)
        /*07dc*/ 	.word	0x00000000


	//----- nvinfo : EIATTR_REGCOUNT
	.align		4
.L_335:
        /*07e0*/ 	.byte	0x04, 0x2f
        /*07e2*/ 	.short	(.L_337 - .L_336)
	.align		4
.L_336:
        /*07e4*/ 	.word	index@(_ZN10layer_norm13ln_bwd_kernelINS_13Kernel_traitsIf6__halffS2_fjLj7168ELj1ELj1ELj8ELj8ENS_18Kernel_traits_baseILj7168EfS2_fS2_fjLj256EEEEELb0ELb0ELb1ELb1EEEvNS_9BwdParamsE)
        /*07e8*/ 	.word	0x000000eb


	//----- nvinfo : EIATTR_FRAME_SIZE
	.align		4
.L_337:
        /*07ec*/ 	.byte	0x04, 0x11
        /*07ee*/ 	.short	(.L_339 - .L_338)
	.align		4
.L_338:
        /*07f0*/ 	.word	index@($__internal_143_$__cuda_sm70_shflsync_down_p)
        /*07f4*/ 	.word	0x00000000


	//----- nvinfo : EIATTR_FRAME_SIZE
	.align		4
.L_339:
        /*07f8*/ 	.byte	0x04, 0x11
        /*07fa*/ 	.short	(.L_341 - .L_340)
	.align		4
.L_340:
        /*07fc*/ 	.word	index@(_ZN10layer_norm13ln_bwd_kernelINS_13Kernel_traitsIf6__halffS2_fjLj7168ELj1ELj1ELj8ELj8ENS_18Kernel_traits_baseILj7168EfS2_fS2_fjLj256EEEEELb0ELb0ELb1ELb1EEEvNS_9BwdParamsE)
        /*0800*/ 	.word	0x00000000


	//----- nvinfo : EIATTR_REGCOUNT
	.align		4
.L_341:
        /*0804*/ 	.byte	0x04, 0x2f
        /*0806*/ 	.short	(.L_343 - .L_342)
	.align		4
.L_342:
        /*0808*/ 	.word	index@(_ZN10layer_norm13ln_bwd_kernelINS_13Kernel_traitsIf6__halffS2_fjLj7168ELj1ELj1ELj8ELj8ENS_18Kernel_traits_baseILj7168EfS2_fS2_fjLj256EEEEELb0ELb0ELb1ELb0EEEvNS_9BwdParamsE)
        /*080c*/ 	.word	0x000000d0


	//----- nvinfo : EIATTR_FRAME_SIZE
	.align		4
.L_343:
        /*0810*/ 	.byte	0x04, 0x11
        /*0812*/ 	.short	(.L_345 - .L_344)
	.align		4
.L_344:
        /*0814*/ 	.word	index@($__internal_142_$__cuda_sm70_shflsync_down_p)
        /*0818*/ 	.word	0x00000000


	//----- nvinfo : EIATTR_FRAME_SIZE
	.align		4
.L_345:
        /*081c*/ 	.byte	0x04, 0x11
        /*081e*/ 	.short	(.L_347 - .L_346)
	.align		4
.L_346:
        /*0820*/ 	.word	index@(_ZN10layer_norm13ln_bwd_kernelINS_13Kernel_traitsIf6__halffS2_fjLj7168ELj1ELj1ELj8ELj8ENS_18Kernel_traits_baseILj7168EfS2_fS2_fjLj256EEEEELb0ELb0ELb1ELb0EEEvNS_9BwdParamsE)
        /*0824*/ 	.word	0x00000000


	//----- nvinfo : EIATTR_REGCOUNT
	.align		4
.L_347:
        /*0828*/ 	.byte	0x04, 0x2f
        /*082a*/ 	.short	(.L_349 - .L_348)
	.align		4
.L_348:
        /*082c*/ 	.word	index@(_ZN10layer_norm13ln_bwd_kernelINS_13Kernel_traitsIf6__halffS2_fjLj7168ELj1ELj1ELj8ELj8ENS_18Kernel_traits_baseILj7168EfS2_fS2_fjLj256EEEEELb0ELb0ELb0ELb1EEEvNS_9BwdParamsE)
        /*0830*/ 	.word	0x000000d6


	//----- nvinfo : EIATTR_FRAME_SIZE
	.align		4
.L_349:
        /*0834*/ 	.byte	0x04, 0x11
        /*0836*/ 	.short	(.L_351 - .L_350)
	.align		4
.L_350:
        /*0838*/ 	.word	index@($__internal_141_$__cuda_sm70_shflsync_down_p)
        /*083c*/ 	.word	0x00000000


	//----- nvinfo : EIATTR_FRAME_SIZE
	.align		4
.L_351:
        /*0840*/ 	.byte	0x04, 0x11
        /*0842*/ 	.short	(.L_353 - .L_352)
	.align		4
.L_352:
        /*0844*/ 	.word	index@(_ZN10layer_norm13ln_bwd_kernelINS_13Kernel_traitsIf6__halffS2_fjLj7168ELj1ELj1ELj8ELj8ENS_18Kernel_traits_baseILj7168EfS2_fS2_fjLj256EEEEELb0ELb0ELb0ELb1EEEvNS_9BwdParamsE)
        /*0848*/ 	.word	0x00000000


	//----- nvinfo : EIATTR_REGCOUNT
	.align		4
.L_353:
        /*084c*/ 	.byte	0x04, 0x2f
        /*084e*/ 	.short	(.L_355 - .L_354)
	.align		4
.L_354:
        /*0850*/ 	.word	index@(_ZN10layer_norm13ln_bwd_kernelINS_13Kernel_traitsIf6__halffS2_fjLj7168ELj1ELj1ELj8ELj8ENS_18Kernel_traits_baseILj7168EfS2_fS2_fjLj256EEEEELb0ELb0ELb0ELb0EEEvNS_9BwdParamsE)
        /*0854*/ 	.word	0x000000cc


	//----- nvinfo : EIATTR_FRAME_SIZE
	.align		4
.L_355:
        /*0858*/ 	.byte	0x04, 0x11
        /*085a*/ 	.short	(.L_357 - .L_356)
	.align		4
.L_356:
        /*085c*/ 	.word	index@($__internal_140_$__cuda_sm70_shflsync_down_p)
        /*0860*/ 	.word	0x00000000


	//----- nvinfo : EIATTR_FRAME_SIZE
	.align		4
.L_357:
        /*0864*/ 	.byte	0x04, 0x11
        /*0866*/ 	.short	(.L_359 - .L_358)
	.align		4
.L_358:
        /*0868*/ 	.word	index@(_ZN10layer_norm13ln_bwd_kernelINS_13Kernel_traitsIf6__halffS2_fjLj7168ELj1ELj1ELj8ELj8ENS_18Kernel_traits_baseILj7168EfS2_fS2_fjLj256EEEEELb0ELb0ELb0ELb0EEEvNS_9BwdParamsE)
        /*086c*/ 	.word	0x00000000


	//----- nvinfo : EIATTR_REGCOUNT
	.align		4
.L_359:
        /*0870*/ 	.byte	0x04, 0x2f
        /*0872*/ 	.short	(.L_361 - .L_360)
	.align		4
.L_360:
        /*0874*/ 	.word	index@(_ZN10layer_norm13ln_bwd_kernelINS_13Kernel_traitsI6__halfS2_fS2_fjLj7168ELj1ELj1ELj8ELj8ENS_18Kernel_traits_baseILj7168ES2_S2_fS2_fjLj256EEEEELb1ELb1ELb1ELb1EEEvNS_9BwdParamsE)
        /*0878*/ 	.word	0x000000ff


	//----- nvinfo : EIATTR_FRAME_SIZE
	.align		4
.L_361:
        /*087c*/ 	.byte	0x04, 0x11
        /*087e*/ 	.short	(.L_363 - .L_362)
	.align		4
.L_362:
        /*0880*/ 	.word	index@($__internal_139_$__cuda_sm70_shflsync_down_p)
        /*0884*/ 	.word	0x00000000


	//----- nvinfo : EIATTR_FRAME_SIZE
	.align		4
.L_363:
        /*0888*/ 	.byte	0x04, 0x11
        /*088a*/ 	.short	(.L_365 - .L_364)
	.align		4
.L_364:
        /*088c*/ 	.word	index@(_ZN10layer_norm13ln_bwd_kernelINS_13Kernel_traitsI6__halfS2_fS2_fjLj7168ELj1ELj1ELj8ELj8ENS_18Kernel_traits_baseILj7168ES2_S2_fS2_fjLj256EEEEELb1ELb1ELb1ELb1EEEvNS_9BwdParamsE)
        /*0890*/ 	.word	0x00000028


	//----- nvinfo : EIATTR_REGCOUNT
	.align		4
.L_365:
        /*0894*/ 	.byte	0x04, 0x2f
        /*0896*/ 	.short	(.L_367 - .L_366)
	.align		4
.L_366:
        /*0898*/ 	.word	index@(_ZN10layer_norm22ln_bwd_finalize_kernelINS_22Kernel_traits_finalizeILj7168E6__halfS2_fS2_fjLb1ELj1024ELj4ENS_18Kernel_traits_baseILj7168ES2_S2_fS2_fjLj1024EEEEELb1ELb1EEEvNS_9BwdParamsE)
        /*089c*/ 	.word	0x00000020


	//----- nvinfo : EIATTR_FRAME_SIZE
	.align		4
.L_367:
        /*08a0*/ 	.byte	0x04, 0x11
        /*08a2*/ 	.short	(.L_369 - .L_368)
	.align		4
.L_368:
        /*08a4*/ 	.word	index@($__internal_138_$__cuda_sm70_shflsync_bfly_p)
        /*08a8*/ 	.word	0x00000000


	//----- nvinfo : EIATTR_FRAME_SIZE
	.align		4
.L_369:
        /*08ac*/ 	.byte	0x04, 0x11
        /*08ae*/ 	.short	(.L_371 - .L_370)
	.align		4
.L_370:
        /*08b0*/ 	.word	index@(_ZN10layer_norm22ln_bwd_finalize_kernelINS_22Kernel_traits_finalizeILj7168E6__halfS2_fS2_fjLb1ELj1024ELj4ENS_18Kernel_traits_baseILj7168ES2_S2_fS2_fjLj1024EEEEELb1ELb1EEEvNS_9BwdParamsE)
        /*08b4*/ 	.word	0x00000000


	//----- nvinfo : EIATTR_REGCOUNT
	.align		4
.L_371:
        /*08b8*/ 	.byte	0x04, 0x2f
        /*08ba*/ 	.short	(.L_373 - .L_372)
	.align		4
.L_372:
        /*08bc*/ 	.word	index@(_ZN10layer_norm13ln_bwd_kernelINS_13Kernel_traitsI6__halfS2_fS2_fjLj7168ELj1ELj1ELj8ELj8ENS_18Kernel_traits_baseILj7168ES2_S2_fS2_fjLj256EEEEELb1ELb1ELb1ELb0EEEvNS_9BwdParamsE)
        /*08c0*/ 	.word	0x000000ff


	//----- nvinfo : EIATTR_FRAME_SIZE
	.align		4
.L_373:
        /*08c4*/ 	.byte	0x04, 0x11
        /*08c6*/ 	.short	(.L_375 - .L_374)
	.align		4
.L_374:
        /*08c8*/ 	.word	index@($__internal_137_$__cuda_sm70_shflsync_down_p)
        /*08cc*/ 	.word	0x00000000


	//----- nvinfo : EIATTR_FRAME_SIZE
	.align		4
.L_375:
        /*08d0*/ 	.byte	0x04, 0x11
        /*08d2*/ 	.short	(.L_377 - .L_376)
	.align		4
.L_376:
        /*08d4*/ 	.word	index@(_ZN10layer_norm13ln_bwd_kernelINS_13Kernel_traitsI6__halfS2_fS2_fjLj7168ELj1ELj1ELj8ELj8ENS_18Kernel_traits_baseILj7168ES2_S2_fS2_fjLj256EEEEELb1ELb1ELb1ELb0EEEvNS_9BwdParamsE)
        /*08d8*/ 	.word	0x00000018


	//----- nvinfo : EIATTR_REGCOUNT
	.align		4
.L_377:
        /*08dc*/ 	.byte	0x04, 0x2f
        /*08de*/ 	.short	(.L_379 - .L_378)
	.align		4
.L_378:
        /*08e0*/ 	.word	index@(_ZN10layer_norm22ln_bwd_finalize_kernelINS_22Kernel_traits_finalizeILj7168E6__halfS2_fS2_fjLb1ELj1024ELj4ENS_18Kernel_traits_baseILj7168ES2_S2_fS2_fjLj1024EEEEELb1ELb0EEEvNS_9BwdParamsE)
        /*08e4*/ 	.word	0x00000020


	//----- nvinfo : EIATTR_FRAME_SIZE
	.align		4
.L_379:
        /*08e8*/ 	.byte	0x04, 0x11
        /*08ea*/ 	.short	(.L_381 - .L_380)
	.align		4
.L_380:
        /*08ec*/ 	.word	index@($__internal_136_$__cuda_sm70_shflsync_bfly_p)
        /*08f0*/ 	.word	0x00000000


	//----- nvinfo : EIATTR_FRAME_SIZE
	.align		4
.L_381:
        /*08f4*/ 	.byte	0x04, 0x11
        /*08f6*/ 	.short	(.L_383 - .L_382)
	.align		4
.L_382:
        /*08f8*/ 	.word	index@(_ZN10layer_norm22ln_bwd_finalize_kernelINS_22Kernel_traits_finalizeILj7168E6__halfS2_fS2_fjLb1ELj1024ELj4ENS_18Kernel_traits_baseILj7168ES2_S2_fS2_fjLj1024EEEEELb1ELb0EEEvNS_9BwdParamsE)
        /*08fc*/ 	.word	0x00000000


	//----- nvinfo : EIATTR_REGCOUNT
	.align		4
.L_383:
        /*0900*/ 	.byte	0x04, 0x2f
        /*0902*/ 	.short	(.L_385 - .L_384)
	.align		4
.L_384:
        /*0904*/ 	.word	index@(_ZN10layer_norm13ln_bwd_kernelINS_13Kernel_traitsI6__halfS2_fS2_fjLj7168ELj1ELj1ELj8ELj8ENS_18Kernel_traits_baseILj7168ES2_S2_fS2_fjLj256EEEEELb1ELb1ELb0ELb1EEEvNS_9BwdParamsE)
        /*0908*/ 	.word	0x000000ff


	//----- nvinfo : EIATTR_FRAME_SIZE
	.align		4
.L_385:
        /*090c*/ 	.byte	0x04, 0x11
        /*090e*/ 	.short	(.L_387 - .L_386)
	.align		4
.L_386:
        /*0910*/ 	.word	index@($__internal_135_$__cuda_sm70_shflsync_down_p)
        /*0914*/ 	.word	0x00000000


	//----- nvinfo : EIATTR_FRAME_SIZE
	.align		4
.L_387:
        /*0918*/ 	.byte	0x04, 0x11
        /*091a*/ 	.short	(.L_389 - .L_388)
	.align		4
.L_388:
        /*091c*/ 	.word	index@(_ZN10layer_norm13ln_bwd_kernelINS_13Kernel_traitsI6__halfS2_fS2_fjLj7168ELj1ELj1ELj8ELj8ENS_18Kernel_traits_baseILj7168ES2_S2_fS2_fjLj256EEEEELb1ELb1ELb0ELb1EEEvNS_9BwdParamsE)
        /*0920*/ 	.word	0x00000028


	//----- nvinfo : EIATTR_REGCOUNT
	.align		4
.L_389:
        /*0924*/ 	.byte	0x04, 0x2f
        /*0926*/ 	.short	(.L_391 - .L_390)
	.align		4
.L_390:
        /*0928*/ 	.word	index@(_ZN10layer_norm13ln_bwd_kernelINS_13Kernel_traitsI6__halfS2_fS2_fjLj7168ELj1ELj1ELj8ELj8ENS_18Kernel_traits_baseILj7168ES2_S2_fS2_fjLj256EEEEELb1ELb1ELb0ELb0EEEvNS_9BwdParamsE)
        /*092c*/ 	.word	0x000000ff


	//----- nvinfo : EIATTR_FRAME_SIZE
	.align		4
.L_391:
        /*0930*/ 	.byte	0x04, 0x11
        /*0932*/ 	.short	(.L_393 - .L_392)
	.align		4
.L_392:
        /*0934*/ 	.word	index@($__internal_134_$__cuda_sm70_shflsync_down_p)
        /*0938*/ 	.word	0x00000000


	//----- nvinfo : EIATTR_FRAME_SIZE
	.align		4
.L_393:
        /*093c*/ 	.byte	0x04, 0x11
        /*093e*/ 	.short	(.L_395 - .L_394)
	.align		4
.L_394:
        /*0940*/ 	.word	index@(_ZN10layer_norm13ln_bwd_kernelINS_13Kernel_traitsI6__halfS2_fS2_fjLj7168ELj1ELj1ELj8ELj8ENS_18Kernel_traits_baseILj7168ES2_S2_fS2_fjLj256EEEEELb1ELb1ELb0ELb0EEEvNS_9BwdParamsE)
        /*0944*/ 	.word	0x00000000


	//----- nvinfo : EIATTR_REGCOUNT
	.align		4
.L_395:
        /*0948*/ 	.byte	0x04, 0x2f
        /*094a*/ 	.short	(.L_397 - .L_396)
	.align		4
.L_396:
        /*094c*/ 	.word	index@(_ZN10layer_norm13ln_bwd_kernelINS_13Kernel_traitsI6__halfS2_fS2_fjLj7168ELj1ELj1ELj8ELj8ENS_18Kernel_traits_baseILj7168ES2_S2_fS2_fjLj256EEEEELb1ELb0ELb1ELb1EEEvNS_9BwdParamsE)
        /*0950*/ 	.word	0x000000f1


	//----- nvinfo : EIATTR_FRAME_SIZE
	.align		4
.L_397:
        /*0954*/ 	.byte	0x04, 0x11
        /*0956*/ 	.short	(.L_399 - .L_398)
	.align		4
.L_398:
        /*0958*/ 	.word	index@($__internal_133_$__cuda_sm70_shflsync_down_p)
        /*095c*/ 	.word	0x00000000


	//----- nvinfo : EIATTR_FRAME_SIZE
	.align		4
.L_399:
        /*0960*/ 	.byte	0x04, 0x11
        /*0962*/ 	.short	(.L_401 - .L_400)
	.align		4
.L_400:
        /*0964*/ 	.word	index@(_ZN10layer_norm13ln_bwd_kernelINS_13Kernel_traitsI6__halfS2_fS2_fjLj7168ELj1ELj1ELj8ELj8ENS_18Kernel_traits_baseILj7168ES2_S2_fS2_fjLj256EEEEELb1ELb0ELb1ELb1EEEvNS_9BwdParamsE)
        /*0968*/ 	.word	0x00000000


	//----- nvinfo : EIATTR_REGCOUNT
	.align		4
.L_401:
        /*096c*/ 	.byte	0x04, 0x2f
        /*096e*/ 	.short	(.L_403 - .L_402)
	.align		4
.L_402:
        /*0970*/ 	.word	index@(_ZN10layer_norm22ln_bwd_finalize_kernelINS_22Kernel_traits_finalizeILj7168E6__halfS2_fS2_fjLb0ELj1024ELj4ENS_18Kernel_traits_baseILj7168ES2_S2_fS2_fjLj1024EEEEELb0ELb1EEEvNS_9BwdParamsE)
        /*0974*/ 	.word	0x00000020


	//----- nvinfo : EIATTR_FRAME_SIZE
	.align		4
.L_403:
        /*0978*/ 	.byte	0x04, 0x11
        /*097a*/ 	.short	(.L_405 - .L_404)
	.align		4
.L_404:
        /*097c*/ 	.word	index@($__internal_132_$__cuda_sm70_shflsync_bfly_p)
        /*0980*/ 	.word	0x00000000


	//----- nvinfo : EIATTR_FRAME_SIZE
	.align		4
.L_405:
        /*0984*/ 	.byte	0x04, 0x11
        /*0986*/ 	.short	(.L_407 - .L_406)
	.align		4
.L_406:
        /*0988*/ 	.word	index@(_ZN10layer_norm22ln_bwd_finalize_kernelINS_22Kernel_traits_finalizeILj7168E6__halfS2_fS2_fjLb0ELj1024ELj4ENS_18Kernel_traits_baseILj7168ES2_S2_fS2_fjLj1024EEEEELb0ELb1EEEvNS_9BwdParamsE)
        /*098c*/ 	.word	0x00000000


	//----- nvinfo : EIATTR_REGCOUNT
	.align		4
.L_407:
        /*0990*/ 	.byte	0x04, 0x2f
        /*0992*/ 	.short	(.L_409 - .L_408)
	.align		4
.L_408:
        /*0994*/ 	.word	index@(_ZN10layer_norm13ln_bwd_kernelINS_13Kernel_traitsI6__halfS2_fS2_fjLj7168ELj1ELj1ELj8ELj8ENS_18Kernel_traits_baseILj7168ES2_S2_fS2_fjLj256EEEEELb1ELb0ELb1ELb0EEEvNS_9BwdParamsE)
        /*0998*/ 	.word	0x000000d8


	//----- nvinfo : EIATTR_FRAME_SIZE
	.align		4
.L_409:
        /*099c*/ 	.byte	0x04, 0x11
        /*099e*/ 	.short	(.L_411 - .L_410)
	.align		4
.L_410:
        /*09a0*/ 	.word	index@($__internal_131_$__cuda_sm70_shflsync_down_p)
        /*09a4*/ 	.word	0x00000000


	//----- nvinfo : EIATTR_FRAME_SIZE
	.align		4
.L_411:
        /*09a8*/ 	.byte	0x04, 0x11
        /*09aa*/ 	.short	(.L_413 - .L_412)
	.align		4
.L_412:
        /*09ac*/ 	.word	index@(_ZN10layer_norm13ln_bwd_kernelINS_13Kernel_traitsI6__halfS2_fS2_fjLj7168ELj1ELj1ELj8ELj8ENS_18Kernel_traits_baseILj7168ES2_S2_fS2_fjLj256EEEEELb1ELb0ELb1ELb0EEEvNS_9BwdParamsE)
        /*09b0*/ 	.word	0x00000000


	//----- nvinfo : EIATTR_REGCOUNT
	.align		4
.L_413:
        /*09b4*/ 	.byte	0x04, 0x2f
        /*09b6*/ 	.short	(.L_415 - .L_414)
	.align		4
.L_414:
        /*09b8*/ 	.word	index@(_ZN10layer_norm22ln_bwd_finalize_kernelINS_22Kernel_traits_finalizeILj7168E6__halfS2_fS2_fjLb0ELj1024ELj4ENS_18Kernel_traits_baseILj7168ES2_S2_fS2_fjLj1024EEEEELb0ELb0EEEvNS_9BwdParamsE)
        /*09bc*/ 	.word	0x0000001e


	//----- nvinfo : EIATTR_FRAME_SIZE
	.align		4
.L_415:
        /*09c0*/ 	.byte	0x04, 0x11
        /*09c2*/ 	.short	(.L_417 - .L_416)
	.align		4
.L_416:
        /*09c4*/ 	.word	index@($__internal_130_$__cuda_sm70_shflsync_bfly_p)
        /*09c8*/ 	.word	0x00000000


	//----- nvinfo : EIATTR_FRAME_SIZE
	.align		4
.L_417:
        /*09cc*/ 	.byte	0x04, 0x11
        /*09ce*/ 	.short	(.L_419 - .L_418)
	.align		4
.L_418:
        /*09d0*/ 	.word	index@(_ZN10layer_norm22ln_bwd_finalize_kernelINS_22Kernel_traits_finalizeILj7168E6__halfS2_fS2_fjLb0ELj1024ELj4ENS_18Kernel_traits_baseILj7168ES2_S2_fS2_fjLj1024EEEEELb0ELb0EEEvNS_9BwdParamsE)
        /*09d4*/ 	.word	0x00000000


	//----- nvinfo : EIATTR_REGCOUNT
	.align		4
.L_419:
        /*09d8*/ 	.byte	0x04, 0x2f
        /*09da*/ 	.short	(.L_421 - .L_420)
	.align		4
.L_420:
        /*09dc*/ 	.word	index@(_ZN10layer_norm13ln_bwd_kernelINS_13Kernel_traitsI6__halfS2_fS2_fjLj7168ELj1ELj1ELj8ELj8ENS_18Kernel_traits_baseILj7168ES2_S2_fS2_fjLj256EEEEELb1ELb0ELb0ELb1EEEvNS_9BwdParamsE)
        /*09e0*/ 	.word	0x000000d6


	//----- nvinfo : EIATTR_FRAME_SIZE
	.align		4
.L_421:
        /*09e4*/ 	.byte	0x04, 0x11
        /*09e6*/ 	.short	(.L_423 - .L_422)
	.align		4
.L_422:
        /*09e8*/ 	.word	index@($__internal_129_$__cuda_sm70_shflsync_down_p)
        /*09ec*/ 	.word	0x00000000


	//----- nvinfo : EIATTR_FRAME_SIZE
	.align		4
.L_423:
        /*09f0*/ 	.byte	0x04, 0x11
        /*09f2*/ 	.short	(.L_425 - .L_424)
	.align		4
.L_424:
        /*09f4*/ 	.word	index@(_ZN10layer_norm13ln_bwd_kernelINS_13Kernel_traitsI6__halfS2_fS2_fjLj7168ELj1ELj1ELj8ELj8ENS_18Kernel_traits_baseILj7168ES2_S2_fS2_fjLj256EEEEELb1ELb0ELb0ELb1EEEvNS_9BwdParamsE)
        /*09f8*/ 	.word	0x00000000


	//----- nvinfo : EIATTR_REGCOUNT
	.align		4
.L_425:
        /*09fc*/ 	.byte	0x04, 0x2f
        /*09fe*/ 	.short	(.L_427 - .L_426)
	.align		4
.L_426:
        /*0a00*/ 	.word	index@(_ZN10layer_norm13ln_bwd_kernelINS_13Kernel_traitsI6__halfS2_fS2_fjLj7168ELj1ELj1ELj8ELj8ENS_18Kernel_traits_baseILj7168ES2_S2_fS2_fjLj256EEEEELb1ELb0ELb0ELb0EEEvNS_9BwdParamsE)
        /*0a04*/ 	.word	0x000000d4


	//----- nvinfo : EIATTR_FRAME_SIZE
	.align		4
.L_427:
        /*0a08*/ 	.byte	0x04, 0x11
        /*0a0a*/ 	.short	(.L_429 - .L_428)
	.align		4
.L_428:
        /*0a0c*/ 	.word	index@($__internal_128_$__cuda_sm70_shflsync_down_p)
        /*0a10*/ 	.word	0x00000000


	//----- nvinfo : EIATTR_FRAME_SIZE
	.align		4
.L_429:
        /*0a14*/ 	.byte	0x04, 0x11
        /*0a16*/ 	.short	(.L_431 - .L_430)
	.align		4
.L_430:
        /*0a18*/ 	.word	index@(_ZN10layer_norm13ln_bwd_kernelINS_13Kernel_traitsI6__halfS2_fS2_fjLj7168ELj1ELj1ELj8ELj8ENS_18Kernel_traits_baseILj7168ES2_S2_fS2_fjLj256EEEEELb1ELb0ELb0ELb0EEEvNS_9BwdParamsE)
        /*0a1c*/ 	.word	0x00000000


	//----- nvinfo : EIATTR_REGCOUNT
	.align		4
.L_431:
        /*0a20*/ 	.byte	0x04, 0x2f
        /*0a22*/ 	.short	(.L_433 - .L_432)
	.align		4
.L_432:
        /*0a24*/ 	.word	index@(_ZN10layer_norm13ln_bwd_kernelINS_13Kernel_traitsI6__halfS2_fS2_fjLj7168ELj1ELj1ELj8ELj8ENS_18Kernel_traits_baseILj7168ES2_S2_fS2_fjLj256EEEEELb0ELb1ELb1ELb1EEEvNS_9BwdParamsE)
        /*0a28*/ 	.word	0x000000ff


	//----- nvinfo : EIATTR_FRAME_SIZE
	.align		4
.L_433:
        /*0a2c*/ 	.byte	0x04, 0x11
        /*0a2e*/ 	.short	(.L_435 - .L_434)
	.align		4
.L_434:
        /*0a30*/ 	.word	index@($__internal_127_$__cuda_sm70_shflsync_down_p)
        /*0a34*/ 	.word	0x00000000


	//----- nvinfo : EIATTR_FRAME_SIZE
	.align		4
.L_435:
        /*0a38*/ 	.byte	0x04, 0x11
        /*0a3a*/ 	.short	(.L_437 - .L_436)
	.align		4
.L_436:
        /*0a3c*/ 	.word	index@(_ZN10layer_norm13ln_bwd_kernelINS_13Kernel_traitsI6__halfS2_fS2_fjLj7168ELj1ELj1ELj8ELj8ENS_18Kernel_traits_baseILj7168ES2_S2_fS2_fjLj256EEEEELb0ELb1ELb1ELb1EEEvNS_9BwdParamsE)
        /*0a40*/ 	.word	0x00000018


	//----- nvinfo : EIATTR_REGCOUNT
	.align		4
.L_437:
        /*0a44*/ 	.byte	0x04, 0x2f
        /*0a46*/ 	.short	(.L_439 - .L_438)
	.align		4
.L_438:
        /*0a48*/ 	.word	index@(_ZN10layer_norm13ln_bwd_kernelINS_13Kernel_traitsI6__halfS2_fS2_fjLj7168ELj1ELj1ELj8ELj8ENS_18Kernel_traits_baseILj7168ES2_S2_fS2_fjLj256EEEEELb0ELb1ELb1ELb0EEEvNS_9BwdParamsE)
        /*0a4c*/ 	.word	0x000000ff


	//----- nvinfo : EIATTR_FRAME_SIZE
	.align		4
.L_439:
        /*0a50*/ 	.byte	0x04, 0x11
        /*0a52*/ 	.short	(.L_441 - .L_440)
	.align		4
.L_440:
        /*0a54*/ 	.word	index@($__internal_126_$__cuda_sm70_shflsync_down_p)
        /*0a58*/ 	.word	0x00000000


	//----- nvinfo : EIATTR_FRAME_SIZE
	.align		4
.L_441:
        /*0a5c*/ 	.byte	0x04, 0x11
        /*0a5e*/ 	.short	(.L_443 - .L_442)
	.align		4
.L_442:
        /*0a60*/ 	.word	index@(_ZN10layer_norm13ln_bwd_kernelINS_13Kernel_traitsI6__halfS2_fS2_fjLj7168ELj1ELj1ELj8ELj8ENS_18Kernel_traits_baseILj7168ES2_S2_fS2_fjLj256EEEEELb0ELb1ELb1ELb0EEEvNS_9BwdParamsE)
        /*0a64*/ 	.word	0x00000000


	//----- nvinfo : EIATTR_REGCOUNT
	.align		4
.L_443:
        /*0a68*/ 	.byte	0x04, 0x2f
        /*0a6a*/ 	.short	(.L_445 - .L_444)
	.align		4
.L_444:
        /*0a6c*/ 	.word	index@(_ZN10layer_norm13ln_bwd_kernelINS_13Kernel_traitsI6__halfS2_fS2_fjLj7168ELj1ELj1ELj8ELj8ENS_18Kernel_traits_baseILj7168ES2_S2_fS2_fjLj256EEEEELb0ELb1ELb0ELb1EEEvNS_9BwdParamsE)
        /*0a70*/ 	.word	0x000000ff


	//----- nvinfo : EIATTR_FRAME_SIZE
	.align		4
.L_445:
        /*0a74*/ 	.byte	0x04, 0x11
        /*0a76*/ 	.short	(.L_447 - .L_446)
	.align		4
.L_446:
        /*0a78*/ 	.word	index@($__internal_125_$__cuda_sm70_shflsync_down_p)
        /*0a7c*/ 	.word	0x00000000


	//----- nvinfo : EIATTR_FRAME_SIZE
	.align		4
.L_447:
        /*0a80*/ 	.byte	0x04, 0x11
        /*0a82*/ 	.short	(.L_449 - .L_448)
	.align		4
.L_448:
        /*0a84*/ 	.word	index@(_ZN10layer_norm13ln_bwd_kernelINS_13Kernel_traitsI6__halfS2_fS2_fjLj7168ELj1ELj1ELj8ELj8ENS_18Kernel_traits_baseILj7168ES2_S2_fS2_fjLj256EEEEELb0ELb1ELb0ELb1EEEvNS_9BwdParamsE)
        /*0a88*/ 	.word	0x00000010


	//----- nvinfo : EIATTR_REGCOUNT
	.align		4
.L_449:
        /*0a8c*/ 	.byte	0x04, 0x2f
        /*0a8e*/ 	.short	(.L_451 - .L_450)
	.align		4
.L_450:
        /*0a90*/ 	.word	index@(_ZN10layer_norm13ln_bwd_kernelINS_13Kernel_traitsI6__halfS2_fS2_fjLj7168ELj1ELj1ELj8ELj8ENS_18Kernel_traits_baseILj7168ES2_S2_fS2_fjLj256EEEEELb0ELb1ELb0ELb0EEEvNS_9BwdParamsE)
        /*0a94*/ 	.word	0x000000ff


	//----- nvinfo : EIATTR_FRAME_SIZE
	.align		4
.L_451:
        /*0a98*/ 	.byte	0x04, 0x11
        /*0a9a*/ 	.short	(.L_453 - .L_452)
	.align		4
.L_452:
        /*0a9c*/ 	.word	index@($__internal_124_$__cuda_sm70_shflsync_down_p)
        /*0aa0*/ 	.word	0x00000000


	//----- nvinfo : EIATTR_FRAME_SIZE
	.align		4
.L_453:
        /*0aa4*/ 	.byte	0x04, 0x11
        /*0aa6*/ 	.short	(.L_455 - .L_454)
	.align		4
.L_454:
        /*0aa8*/ 	.word	index@(_ZN10layer_norm13ln_bwd_kernelINS_13Kernel_traitsI6__halfS2_fS2_fjLj7168ELj1ELj1ELj8ELj8ENS_18Kernel_traits_baseILj7168ES2_S2_fS2_fjLj256EEEEELb0ELb1ELb0ELb0EEEvNS_9BwdParamsE)
        /*0aac*/ 	.word	0x00000000


	//----- nvinfo : EIATTR_REGCOUNT
	.align		4
.L_455:
        /*0ab0*/ 	.byte	0x04, 0x2f
        /*0ab2*/ 	.short	(.L_457 - .L_456)
	.align		4
.L_456:
        /*0ab4*/ 	.word	index@(_ZN10layer_norm13ln_bwd_kernelINS_13Kernel_traitsI6__halfS2_fS2_fjLj7168ELj1ELj1ELj8ELj8ENS_18Kernel_traits_baseILj7168ES2_S2_fS2_fjLj256EEEEELb0ELb0ELb1ELb1EEEvNS_9BwdParamsE)
        /*0ab8*/ 	.word	0x000000e5


	//----- nvinfo : EIATTR_FRAME_SIZE
	.align		4
.L_457:
        /*0abc*/ 	.byte	0x04, 0x11
        /*0abe*/ 	.short	(.L_459 - .L_458)
	.align		4
.L_458:
        /*0ac0*/ 	.word	index@($__internal_123_$__cuda_sm70_shflsync_down_p)
        /*0ac4*/ 	.word	0x00000000


	//----- nvinfo : EIATTR_FRAME_SIZE
	.align		4
.L_459:
        /*0ac8*/ 	.byte	0x04, 0x11
        /*0aca*/ 	.short	(.L_461 - .L_460)
	.align		4
.L_460:
        /*0acc*/ 	.word	index@(_ZN10layer_norm13ln_bwd_kernelINS_13Kernel_traitsI6__halfS2_fS2_fjLj7168ELj1ELj1ELj8ELj8ENS_18Kernel_traits_baseILj7168ES2_S2_fS2_fjLj256EEEEELb0ELb0ELb1ELb1EEEvNS_9BwdParamsE)
        /*0ad0*/ 	.word	0x00000000


	//----- nvinfo : EIATTR_REGCOUNT
	.align		4
.L_461:
        /*0ad4*/ 	.byte	0x04, 0x2f
        /*0ad6*/ 	.short	(.L_463 - .L_462)
	.align		4
.L_462:
        /*0ad8*/ 	.word	index@(_ZN10layer_norm13ln_bwd_kernelINS_13Kernel_traitsI6__halfS2_fS2_fjLj7168ELj1ELj1ELj8ELj8ENS_18Kernel_traits_baseILj7168ES2_S2_fS2_fjLj256EEEEELb0ELb0ELb1ELb0EEEvNS_9BwdParamsE)
        /*0adc*/ 	.word	0x000000d0


	//----- nvinfo : EIATTR_FRAME_SIZE
	.align		4
.L_463:
        /*0ae0*/ 	.byte	0x04, 0x11
        /*0ae2*/ 	.short	(.L_465 - .L_464)
	.align		4
.L_464:
        /*0ae4*/ 	.word	index@($__internal_122_$__cuda_sm70_shflsync_down_p)
        /*0ae8*/ 	.word	0x00000000


	//----- nvinfo : EIATTR_FRAME_SIZE
	.align		4
.L_465:
        /*0aec*/ 	.byte	0x04, 0x11
        /*0aee*/ 	.short	(.L_467 - .L_466)
	.align		4
.L_466:
        /*0af0*/ 	.word	index@(_ZN10layer_norm13ln_bwd_kernelINS_13Kernel_traitsI6__halfS2_fS2_fjLj7168ELj1ELj1ELj8ELj8ENS_18Kernel_traits_baseILj7168ES2_S2_fS2_fjLj256EEEEELb0ELb0ELb1ELb0EEEvNS_9BwdParamsE)
        /*0af4*/ 	.word	0x00000000


	//----- nvinfo : EIATTR_REGCOUNT
	.align		4
.L_467:
        /*0af8*/ 	.byte	0x04, 0x2f
        /*0afa*/ 	.short	(.L_469 - .L_468)
	.align		4
.L_468:
        /*0afc*/ 	.word	index@(_ZN10layer_norm13ln_bwd_kernelINS_13Kernel_traitsI6__halfS2_fS2_fjLj7168ELj1ELj1ELj8ELj8ENS_18Kernel_traits_baseILj7168ES2_S2_fS2_fjLj256EEEEELb0ELb0ELb0ELb1EEEvNS_9BwdParamsE)
        /*0b00*/ 	.word	0x000000d0


	//----- nvinfo : EIATTR_FRAME_SIZE
	.align		4
.L_469:
        /*0b04*/ 	.byte	0x04, 0x11
        /*0b06*/ 	.short	(.L_471 - .L_470)
	.align		4
.L_470:
        /*0b08*/ 	.word	index@($__internal_121_$__cuda_sm70_shflsync_down_p)
        /*0b0c*/ 	.word	0x00000000


	//----- nvinfo : EIATTR_FRAME_SIZE
	.align		4
.L_471:
        /*0b10*/ 	.byte	0x04, 0x11
        /*0b12*/ 	.short	(.L_473 - .L_472)
	.align		4
.L_472:
        /*0b14*/ 	.word	index@(_ZN10layer_norm13ln_bwd_kernelINS_13Kernel_traitsI6__halfS2_fS2_fjLj7168ELj1ELj1ELj8ELj8ENS_18Kernel_traits_baseILj7168ES2_S2_fS2_fjLj256EEEEELb0ELb0ELb0ELb1EEEvNS_9BwdParamsE)
        /*0b18*/ 	.word	0x00000000


	//----- nvinfo : EIATTR_REGCOUNT
	.align		4
.L_473:
        /*0b1c*/ 	.byte	0x04, 0x2f
        /*0b1e*/ 	.short	(.L_475 - .L_474)
	.align		4
.L_474:
        /*0b20*/ 	.word	index@(_ZN10layer_norm13ln_bwd_kernelINS_13Kernel_traitsI6__halfS2_fS2_fjLj7168ELj1ELj1ELj8ELj8ENS_18Kernel_traits_baseILj7168ES2_S2_fS2_fjLj256EEEEELb0ELb0ELb0ELb0EEEvNS_9BwdParamsE)
        /*0b24*/ 	.word	0x000000cc


	//----- nvinfo : EIATTR_FRAME_SIZE
	.align		4
.L_475:
        /*0b28*/ 	.byte	0x04, 0x11
        /*0b2a*/ 	.short	(.L_477 - .L_476)
	.align		4
.L_476:
        /*0b2c*/ 	.word	index@($__internal_120_$__cuda_sm70_shflsync_down_p)
        /*0b30*/ 	.word	0x00000000


	//----- nvinfo : EIATTR_FRAME_SIZE
	.align		4
.L_477:
        /*0b34*/ 	.byte	0x04, 0x11
        /*0b36*/ 	.short	(.L_479 - .L_478)
	.align		4
.L_478:
        /*0b38*/ 	.word	index@(_ZN10layer_norm13ln_bwd_kernelINS_13Kernel_traitsI6__halfS2_fS2_fjLj7168ELj1ELj1ELj8ELj8ENS_18Kernel_traits_baseILj7168ES2_S2_fS2_fjLj256EEEEELb0ELb0ELb0ELb0EEEvNS_9BwdParamsE)
        /*0b3c*/ 	.word	0x00000000


	//----- nvinfo : EIATTR_REGCOUNT
	.align		4
.L_479:
        /*0b40*/ 	.byte	0x04, 0x2f
        /*0b42*/ 	.short	(.L_481 - .L_480)
	.align		4
.L_480:
        /*0b44*/ 	.word	index@(_ZN10layer_norm13ln_bwd_kernelINS_13Kernel_traitsIf6__halfS2_S2_fjLj7168ELj1ELj1ELj8ELj8ENS_18Kernel_traits_baseILj7168EfS2_S2_S2_fjLj256EEEEELb1ELb1ELb1ELb1EEEvNS_9BwdParamsE)
        /*0b48*/ 	.word	0x000000fe


	//----- nvinfo : EIATTR_FRAME_SIZE
	.align		4
.L_481:
        /*0b4c*/ 	.byte	0x04, 0x11
        /*0b4e*/ 	.short	(.L_483 - .L_482)
	.align		4
.L_482:
        /*0b50*/ 	.word	index@($__internal_119_$__cuda_sm70_shflsync_down_p)
        /*0b54*/ 	.word	0x00000000


	//----- nvinfo : EIATTR_FRAME_SIZE
	.align		4
.L_483:
        /*0b58*/ 	.byte	0x04, 0x11
        /*0b5a*/ 	.short	(.L_485 - .L_484)
	.align		4
.L_484:
        /*0b5c*/ 	.word	index@(_ZN10layer_norm13ln_bwd_kernelINS_13Kernel_traitsIf6__halfS2_S2_fjLj7168ELj1ELj1ELj8ELj8ENS_18Kernel_traits_baseILj7168EfS2_S2_S2_fjLj256EEEEELb1ELb1ELb1ELb1EEEvNS_9BwdParamsE)
        /*0b60*/ 	.word	0x00000000


	//----- nvinfo : EIATTR_REGCOUNT
	.align		4
.L_485:
        /*0b64*/ 	.byte	0x04, 0x2f
        /*0b66*/ 	.short	(.L_487 - .L_486)
	.align		4
.L_486:
        /*0b68*/ 	.word	index@(_ZN10layer_norm22ln_bwd_finalize_kernelINS_22Kernel_traits_finalizeILj7168Ef6__halfS2_S2_fjLb1ELj1024ELj4ENS_18Kernel_traits_baseILj7168EfS2_S2_S2_fjLj1024EEEEELb1ELb1EEEvNS_9BwdParamsE)
        /*0b6c*/ 	.word	0x00000020


	//----- nvinfo : EIATTR_FRAME_SIZE
	.align		4
.L_487:
        /*0b70*/ 	.byte	0x04, 0x11
        /*0b72*/ 	.short	(.L_489 - .L_488)
	.align		4
.L_488:
        /*0b74*/ 	.word	index@($__internal_118_$__cuda_sm70_shflsync_bfly_p)
        /*0b78*/ 	.word	0x00000000


	//----- nvinfo : EIATTR_FRAME_SIZE
	.align		4
.L_489:
        /*0b7c*/ 	.byte	0x04, 0x11
        /*0b7e*/ 	.short	(.L_491 - .L_490)
	.align		4
.L_490:
        /*0b80*/ 	.word	index@(_ZN10layer_norm22ln_bwd_finalize_kernelINS_22Kernel_traits_finalizeILj7168Ef6__halfS2_S2_fjLb1ELj1024ELj4ENS_18Kernel_traits_baseILj7168EfS2_S2_S2_fjLj1024EEEEELb1ELb1EEEvNS_9BwdParamsE)
        /*0b84*/ 	.word	0x00000000


	//----- nvinfo : EIATTR_REGCOUNT
	.align		4
.L_491:
        /*0b88*/ 	.byte	0x04, 0x2f
        /*0b8a*/ 	.short	(.L_493 - .L_492)
	.align		4
.L_492:
        /*0b8c*/ 	.word	index@(_ZN10layer_norm13ln_bwd_kernelINS_13Kernel_traitsIf6__halfS2_S2_fjLj7168ELj1ELj1ELj8ELj8ENS_18Kernel_traits_baseILj7168EfS2_S2_S2_fjLj256EEEEELb1ELb1ELb1ELb0EEEvNS_9BwdParamsE)
        /*0b90*/ 	.word	0x000000ff


	//----- nvinfo : EIATTR_FRAME_SIZE
	.align		4
.L_493:
        /*0b94*/ 	.byte	0x04, 0x11
        /*0b96*/ 	.short	(.L_495 - .L_494)
	.align		4
.L_494:
        /*0b98*/ 	.word	index@($__internal_117_$__cuda_sm70_shflsync_down_p)
        /*0b9c*/ 	.word	0x00000000


	//----- nvinfo : EIATTR_FRAME_SIZE
	.align		4
.L_495:
        /*0ba0*/ 	.byte	0x04, 0x11
        /*0ba2*/ 	.short	(.L_497 - .L_496)
	.align		4
.L_496:
        /*0ba4*/ 	.word	index@(_ZN10layer_norm13ln_bwd_kernelINS_13Kernel_traitsIf6__halfS2_S2_fjLj7168ELj1ELj1ELj8ELj8ENS_18Kernel_traits_baseILj7168EfS2_S2_S2_fjLj256EEEEELb1ELb1ELb1ELb0EEEvNS_9BwdParamsE)
        /*0ba8*/ 	.word	0x00000000


	//----- nvinfo : EIATTR_REGCOUNT
	.align		4
.L_497:
        /*0bac*/ 	.byte	0x04, 0x2f
        /*0bae*/ 	.short	(.L_499 - .L_498)
	.align		4
.L_498:
        /*0bb0*/ 	.word	index@(_ZN10layer_norm22ln_bwd_finalize_kernelINS_22Kernel_traits_finalizeILj7168Ef6__halfS2_S2_fjLb1ELj1024ELj4ENS_18Kernel_traits_baseILj7168EfS2_S2_S2_fjLj1024EEEEELb1ELb0EEEvNS_9BwdParamsE)
        /*0bb4*/ 	.word	0x00000020


	//----- nvinfo : EIATTR_FRAME_SIZE
	.align		4
.L_499:
        /*0bb8*/ 	.byte	0x04, 0x11
        /*0bba*/ 	.short	(.L_501 - .L_500)
	.align		4
.L_500:
        /*0bbc*/ 	.word	index@($__internal_116_$__cuda_sm70_shflsync_bfly_p)
        /*0bc0*/ 	.word	0x00000000


	//----- nvinfo : EIATTR_FRAME_SIZE
	.align		4
.L_501:
        /*0bc4*/ 	.byte	0x04, 0x11
        /*0bc6*/ 	.short	(.L_503 - .L_502)
	.align		4
.L_502:
        /*0bc8*/ 	.word	index@(_ZN10layer_norm22ln_bwd_finalize_kernelINS_22Kernel_traits_finalizeILj7168Ef6__halfS2_S2_fjLb1ELj1024ELj4ENS_18Kernel_traits_baseILj7168EfS2_S2_S2_fjLj1024EEEEELb1ELb0EEEvNS_9BwdParamsE)
        /*0bcc*/ 	.word	0x00000000


	//----- nvinfo : EIATTR_REGCOUNT
	.align		4
.L_503:
        /*0bd0*/ 	.byte	0x04, 0x2f
        /*0bd2*/ 	.short	(.L_505 - .L_504)
	.align		4
.L_504:
        /*0bd4*/ 	.word	index@(_ZN10layer_norm13ln_bwd_kernelINS_13Kernel_traitsIf6__halfS2_S2_fjLj7168ELj1ELj1ELj8ELj8ENS_18Kernel_traits_baseILj7168EfS2_S2_S2_fjLj256EEEEELb1ELb1ELb0ELb1EEEvNS_9BwdParamsE)
        /*0bd8*/ 	.word	0x000000ff


	//----- nvinfo : EIATTR_FRAME_SIZE
	.align		4
.L_505:
        /*0bdc*/ 	.byte	0x04, 0x11
        /*0bde*/ 	.short	(.L_507 - .L_506)
	.align		4
.L_506:
        /*0be0*/ 	.word	index@($__internal_115_$__cuda_sm70_shflsync_down_p)
        /*0be4*/ 	.word	0x00000000


	//----- nvinfo : EIATTR_FRAME_SIZE
	.align		4
.L_507:
        /*0be8*/ 	.byte	0x04, 0x11
        /*0bea*/ 	.short	(.L_509 - .L_508)
	.align		4
.L_508:
        /*0bec*/ 	.word	index@(_ZN10layer_norm13ln_bwd_kernelINS_13Kernel_traitsIf6__halfS2_S2_fjLj7168ELj1ELj1ELj8ELj8ENS_18Kernel_traits_baseILj7168EfS2_S2_S2_fjLj256EEEEELb1ELb1ELb0ELb1EEEvNS_9BwdParamsE)
        /*0bf0*/ 	.word	0x00000000


	//----- nvinfo : EIATTR_REGCOUNT
	.align		4
.L_509:
        /*0bf4*/ 	.byte	0x04, 0x2f
        /*0bf6*/ 	.short	(.L_511 - .L_510)
	.align		4
.L_510:
        /*0bf8*/ 	.word	index@(_ZN10layer_norm13ln_bwd_kernelINS_13Kernel_traitsIf6__halfS2_S2_fjLj7168ELj1ELj1ELj8ELj8ENS_18Kernel_traits_baseILj7168EfS2_S2_S2_fjLj256EEEEELb1ELb1ELb0ELb0EEEvNS_9BwdParamsE)
        /*0bfc*/ 	.word	0x000000fe


	//----- nvinfo : EIATTR_FRAME_SIZE
	.align		4
.L_511:
        /*0c00*/ 	.byte	0x04, 0x11
        /*0c02*/ 	.short	(.L_513 - .L_512)
	.align		4
.L_512:
        /*0c04*/ 	.word	index@($__internal_114_$__cuda_sm70_shflsync_down_p)
        /*0c08*/ 	.word	0x00000000


	//----- nvinfo : EIATTR_FRAME_SIZE
	.align		4
.L_513:
        /*0c0c*/ 	.byte	0x04, 0x11
        /*0c0e*/ 	.short	(.L_515 - .L_514)
	.align		4
.L_514:
        /*0c10*/ 	.word	index@(_ZN10layer_norm13ln_bwd_kernelINS_13Kernel_traitsIf6__halfS2_S2_fjLj7168ELj1ELj1ELj8ELj8ENS_18Kernel_traits_baseILj7168EfS2_S2_S2_fjLj256EEEEELb1ELb1ELb0ELb0EEEvNS_9BwdParamsE)
        /*0c14*/ 	.word	0x00000000


	//----- nvinfo : EIATTR_REGCOUNT
	.align		4
.L_515:
        /*0c18*/ 	.byte	0x04, 0x2f
        /*0c1a*/ 	.short	(.L_517 - .L_516)
	.align		4
.L_516:
        /*0c1c*/ 	.word	index@(_ZN10layer_norm13ln_bwd_kernelINS_13Kernel_traitsIf6__halfS2_S2_fjLj7168ELj1ELj1ELj8ELj8ENS_18Kernel_traits_baseILj7168EfS2_S2_S2_fjLj256EEEEELb1ELb0ELb1ELb1EEEvNS_9BwdParamsE)
        /*0c20*/ 	.word	0x000000d7


	//----- nvinfo : EIATTR_FRAME_SIZE
	.align		4
.L_517:
        /*0c24*/ 	.byte	0x04, 0x11
        /*0c26*/ 	.short	(.L_519 - .L_518)
	.align		4
.L_518:
        /*0c28*/ 	.word	index@($__internal_113_$__cuda_sm70_shflsync_down_p)
        /*0c2c*/ 	.word	0x00000000


	//----- nvinfo : EIATTR_FRAME_SIZE
	.align		4
.L_519:
        /*0c30*/ 	.byte	0x04, 0x11
        /*0c32*/ 	.short	(.L_521 - .L_520)
	.align		4
.L_520:
        /*0c34*/ 	.word	index@(_ZN10layer_norm13ln_bwd_kernelINS_13Kernel_traitsIf6__halfS2_S2_fjLj7168ELj1ELj1ELj8ELj8ENS_18Kernel_traits_baseILj7168EfS2_S2_S2_fjLj256EEEEELb1ELb0ELb1ELb1EEEvNS_9BwdParamsE)
        /*0c38*/ 	.word	0x00000000


	//----- nvinfo : EIATTR_REGCOUNT
	.align		4
.L_521:
        /*0c3c*/ 	.byte	0x04, 0x2f
        /*0c3e*/ 	.short	(.L_523 - .L_522)
	.align		4
.L_522:
        /*0c40*/ 	.word	index@(_ZN10layer_norm22ln_bwd_finalize_kernelINS_22Kernel_traits_finalizeILj7168Ef6__halfS2_S2_fjLb0ELj1024ELj4ENS_18Kernel_traits_baseILj7168EfS2_S2_S2_fjLj1024EEEEELb0ELb1EEEvNS_9BwdParamsE)
        /*0c44*/ 	.word	0x00000020


	//----- nvinfo : EIATTR_FRAME_SIZE
	.align		4
.L_523:
        /*0c48*/ 	.byte	0x04, 0x11
        /*0c4a*/ 	.short	(.L_525 - .L_524)
	.align		4
.L_524:
        /*0c4c*/ 	.word	index@($__internal_112_$__cuda_sm70_shflsync_bfly_p)
        /*0c50*/ 	.word	0x00000000


	//----- nvinfo : EIATTR_FRAME_SIZE
	.align		4
.L_525:
        /*0c54*/ 	.byte	0x04, 0x11
        /*0c56*/ 	.short	(.L_527 - .L_526)
	.align		4
.L_526:
        /*0c58*/ 	.word	index@(_ZN10layer_norm22ln_bwd_finalize_kernelINS_22Kernel_traits_finalizeILj7168Ef6__halfS2_S2_fjLb0ELj1024ELj4ENS_18Kernel_traits_baseILj7168EfS2_S2_S2_fjLj1024EEEEELb0ELb1EEEvNS_9BwdParamsE)
        /*0c5c*/ 	.word	0x00000000


	//----- nvinfo : EIATTR_REGCOUNT
	.align		4
.L_527:
        /*0c60*/ 	.byte	0x04, 0x2f
        /*0c62*/ 	.short	(.L_529 - .L_528)
	.align		4
.L_528:
        /*0c64*/ 	.word	index@(_ZN10layer_norm13ln_bwd_kernelINS_13Kernel_traitsIf6__halfS2_S2_fjLj7168ELj1ELj1ELj8ELj8ENS_18Kernel_traits_baseILj7168EfS2_S2_S2_fjLj256EEEEELb1ELb0ELb1ELb0EEEvNS_9BwdParamsE)
        /*0c68*/ 	.word	0x000000ca


	//----- nvinfo : EIATTR_FRAME_SIZE
	.align		4
.L_529:
        /*0c6c*/ 	.byte	0x04, 0x11
        /*0c6e*/ 	.short	(.L_531 - .L_530)
	.align		4
.L_530:
        /*0c70*/ 	.word	index@($__internal_111_$__cuda_sm70_shflsync_down_p)
        /*0c74*/ 	.word	0x00000000


	//----- nvinfo : EIATTR_FRAME_SIZE
	.align		4
.L_531:
        /*0c78*/ 	.byte	0x04, 0x11
        /*0c7a*/ 	.short	(.L_533 - .L_532)
	.align		4
.L_532:
        /*0c7c*/ 	.word	index@(_ZN10layer_norm13ln_bwd_kernelINS_13Kernel_traitsIf6__halfS2_S2_fjLj7168ELj1ELj1ELj8ELj8ENS_18Kernel_traits_baseILj7168EfS2_S2_S2_fjLj256EEEEELb1ELb0ELb1ELb0EEEvNS_9BwdParamsE)
        /*0c80*/ 	.word	0x00000000


	//----- nvinfo : EIATTR_REGCOUNT
	.align		4
.L_533:
        /*0c84*/ 	.byte	0x04, 0x2f
        /*0c86*/ 	.short	(.L_535 - .L_534)
	.align		4
.L_534:
        /*0c88*/ 	.word	index@(_ZN10layer_norm22ln_bwd_finalize_kernelINS_22Kernel_traits_finalizeILj7168Ef6__halfS2_S2_fjLb0ELj1024ELj4ENS_18Kernel_traits_baseILj7168EfS2_S2_S2_fjLj1024EEEEELb0ELb0EEEvNS_9BwdParamsE)
        /*0c8c*/ 	.word	0x0000001e


	//----- nvinfo : EIATTR_FRAME_SIZE
	.align		4
.L_535:
        /*0c90*/ 	.byte	0x04, 0x11
        /*0c92*/ 	.short	(.L_537 - .L_536)
	.align		4
.L_536:
        /*0c94*/ 	.word	index@($__internal_110_$__cuda_sm70_shflsync_bfly_p)
        /*0c98*/ 	.word	0x00000000


	//----- nvinfo : EIATTR_FRAME_SIZE
	.align		4
.L_537:
        /*0c9c*/ 	.byte	0x04, 0x11
        /*0c9e*/ 	.short	(.L_539 - .L_538)
	.align		4
.L_538:
        /*0ca0*/ 	.word	index@(_ZN10layer_norm22ln_bwd_finalize_kernelINS_22Kernel_traits_finalizeILj7168Ef6__halfS2_S2_fjLb0ELj1024ELj4ENS_18Kernel_traits_baseILj7168EfS2_S2_S2_fjLj1024EEEEELb0ELb0EEEvNS_9BwdParamsE)
        /*0ca4*/ 	.word	0x00000000


	//----- nvinfo : EIATTR_REGCOUNT
	.align		4
.L_539:
        /*0ca8*/ 	.byte	0x04, 0x2f
        /*0caa*/ 	.short	(.L_541 - .L_540)
	.align		4
.L_540:
        /*0cac*/ 	.word	index@(_ZN10layer_norm13ln_bwd_kernelINS_13Kernel_traitsIf6__halfS2_S2_fjLj7168ELj1ELj1ELj8ELj8ENS_18Kernel_traits_baseILj7168EfS2_S2_S2_fjLj256EEEEELb1ELb0ELb0ELb1EEEvNS_9BwdParamsE)
        /*0cb0*/ 	.word	0x000000dd


	//----- nvinfo : EIATTR_FRAME_SIZE
	.align		4
.L_541:
        /*0cb4*/ 	.byte	0x04, 0x11
        /*0cb6*/ 	.short	(.L_543 - .L_542)
	.align		4
.L_542:
        /*0cb8*/ 	.word	index@($__internal_109_$__cuda_sm70_shflsync_down_p)
        /*0cbc*/ 	.word	0x00000000


	//----- nvinfo : EIATTR_FRAME_SIZE
	.align		4
.L_543:
        /*0cc0*/ 	.byte	0x04, 0x11
        /*0cc2*/ 	.short	(.L_545 - .L_544)
	.align		4
.L_544:
        /*0cc4*/ 	.word	index@(_ZN10layer_norm13ln_bwd_kernelINS_13Kernel_traitsIf6__halfS2_S2_fjLj7168ELj1ELj1ELj8ELj8ENS_18Kernel_traits_baseILj7168EfS2_S2_S2_fjLj256EEEEELb1ELb0ELb0ELb1EEEvNS_9BwdParamsE)
        /*0cc8*/ 	.word	0x00000000


	//----- nvinfo : EIATTR_REGCOUNT
	.align		4
.L_545:
        /*0ccc*/ 	.byte	0x04, 0x2f
        /*0cce*/ 	.short	(.L_547 - .L_546)
	.align		4
.L_546:
        /*0cd0*/ 	.word	index@(_ZN10layer_norm13ln_bwd_kernelINS_13Kernel_traitsIf6__halfS2_S2_fjLj7168ELj1ELj1ELj8ELj8ENS_18Kernel_traits_baseILj7168EfS2_S2_S2_fjLj256EEEEELb1ELb0ELb0ELb0EEEvNS_9BwdParamsE)
        /*0cd4*/ 	.word	0x000000c6


	//----- nvinfo : EIATTR_FRAME_SIZE
	.align		4
.L_547:
        /*0cd8*/ 	.byte	0x04, 0x11
        /*0cda*/ 	.short	(.L_549 - .L_548)
	.align		4
.L_548:
        /*0cdc*/ 	.word	index@($__internal_108_$__cuda_sm70_shflsync_down_p)
        /*0ce0*/ 	.word	0x00000000


	//----- nvinfo : EIATTR_FRAME_SIZE
	.align		4
.L_549:
        /*0ce4*/ 	.byte	0x04, 0x11
        /*0ce6*/ 	.short	(.L_551 - .L_550)
	.align		4
.L_550:
        /*0ce8*/ 	.word	index@(_ZN10layer_norm13ln_bwd_kernelINS_13Kernel_traitsIf6__halfS2_S2_fjLj7168ELj1ELj1ELj8ELj8ENS_18Kernel_traits_baseILj7168EfS2_S2_S2_fjLj256EEEEELb1ELb0ELb0ELb0EEEvNS_9BwdParamsE)
        /*0cec*/ 	.word	0x00000000


	//----- nvinfo : EIATTR_REGCOUNT
	.align		4
.L_551:
        /*0cf0*/ 	.byte	0x04, 0x2f
        /*0cf2*/ 	.short	(.L_553 - .L_552)
	.align		4
.L_552:
        /*0cf4*/ 	.word	index@(_ZN10layer_norm13ln_bwd_kernelINS_13Kernel_traitsIf6__halfS2_S2_fjLj7168ELj1ELj1ELj8ELj8ENS_18Kernel_traits_baseILj7168EfS2_S2_S2_fjLj256EEEEELb0ELb1ELb1ELb1EEEvNS_9BwdParamsE)
        /*0cf8*/ 	.word	0x000000ff


	//----- nvinfo : EIATTR_FRAME_SIZE
	.align		4
.L_553:
        /*0cfc*/ 	.byte	0x04, 0x11
        /*0cfe*/ 	.short	(.L_555 - .L_554)
	.align		4
.L_554:
        /*0d00*/ 	.word	index@($__internal_107_$__cuda_sm70_shflsync_down_p)
        /*0d04*/ 	.word	0x00000000


	//----- nvinfo : EIATTR_FRAME_SIZE
	.align		4
.L_555:
        /*0d08*/ 	.byte	0x04, 0x11
        /*0d0a*/ 	.short	(.L_557 - .L_556)
	.align		4
.L_556:
        /*0d0c*/ 	.word	index@(_ZN10layer_norm13ln_bwd_kernelINS_13Kernel_traitsIf6__halfS2_S2_fjLj7168ELj1ELj1ELj8ELj8ENS_18Kernel_traits_baseILj7168EfS2_S2_S2_fjLj256EEEEELb0ELb1ELb1ELb1EEEvNS_9BwdParamsE)
        /*0d10*/ 	.word	0x00000000


	//----- nvinfo : EIATTR_REGCOUNT
	.align		4
.L_557:
        /*0d14*/ 	.byte	0x04, 0x2f
        /*0d16*/ 	.short	(.L_559 - .L_558)
	.align		4
.L_558:
        /*0d18*/ 	.word	index@(_ZN10layer_norm13ln_bwd_kernelINS_13Kernel_traitsIf6__halfS2_S2_fjLj7168ELj1ELj1ELj8ELj8ENS_18Kernel_traits_baseILj7168EfS2_S2_S2_fjLj256EEEEELb0ELb1ELb1ELb0EEEvNS_9BwdParamsE)
        /*0d1c*/ 	.word	0x000000fa


	//----- nvinfo : EIATTR_FRAME_SIZE
	.align		4
.L_559:
        /*0d20*/ 	.byte	0x04, 0x11
        /*0d22*/ 	.short	(.L_561 - .L_560)
	.align		4
.L_560:
        /*0d24*/ 	.word	index@($__internal_106_$__cuda_sm70_shflsync_down_p)
        /*0d28*/ 	.word	0x00000000


	//----- nvinfo : EIATTR_FRAME_SIZE
	.align		4
.L_561:
        /*0d2c*/ 	.byte	0x04, 0x11
        /*0d2e*/ 	.short	(.L_563 - .L_562)
	.align		4
.L_562:
        /*0d30*/ 	.word	index@(_ZN10layer_norm13ln_bwd_kernelINS_13Kernel_traitsIf6__halfS2_S2_fjLj7168ELj1ELj1ELj8ELj8ENS_18Kernel_traits_baseILj7168EfS2_S2_S2_fjLj256EEEEELb0ELb1ELb1ELb0EEEvNS_9BwdParamsE)
        /*0d34*/ 	.word	0x00000000


	//----- nvinfo : EIATTR_REGCOUNT
	.align		4
.L_563:
        /*0d38*/ 	.byte	0x04, 0x2f
        /*0d3a*/ 	.short	(.L_565 - .L_564)
	.align		4
.L_564:
        /*0d3c*/ 	.word	index@(_ZN10layer_norm13ln_bwd_kernelINS_13Kernel_traitsIf6__halfS2_S2_fjLj7168ELj1ELj1ELj8ELj8ENS_18Kernel_traits_baseILj7168EfS2_S2_S2_fjLj256EEEEELb0ELb1ELb0ELb1EEEvNS_9BwdParamsE)
        /*0d40*/ 	.word	0x000000ff


	//----- nvinfo : EIATTR_FRAME_SIZE
	.align		4
.L_565:
        /*0d44*/ 	.byte	0x04, 0x11
        /*0d46*/ 	.short	(.L_567 - .L_566)
	.align		4
.L_566:
        /*0d48*/ 	.word	index@($__internal_105_$__cuda_sm70_shflsync_down_p)
        /*0d4c*/ 	.word	0x00000000


	//----- nvinfo : EIATTR_FRAME_SIZE
	.align		4
.L_567:
        /*0d50*/ 	.byte	0x04, 0x11
        /*0d52*/ 	.short	(.L_569 - .L_568)
	.align		4
.L_568:
        /*0d54*/ 	.word	index@(_ZN10layer_norm13ln_bwd_kernelINS_13Kernel_traitsIf6__halfS2_S2_fjLj7168ELj1ELj1ELj8ELj8ENS_18Kernel_traits_baseILj7168EfS2_S2_S2_fjLj256EEEEELb0ELb1ELb0ELb1EEEvNS_9BwdParamsE)
        /*0d58*/ 	.word	0x00000000


	//----- nvinfo : EIATTR_REGCOUNT
	.align		4
.L_569:
        /*0d5c*/ 	.byte	0x04, 0x2f
        /*0d5e*/ 	.short	(.L_571 - .L_570)
	.align		4
.L_570:
        /*0d60*/ 	.word	index@(_ZN10layer_norm13ln_bwd_kernelINS_13Kernel_traitsIf6__halfS2_S2_fjLj7168ELj1ELj1ELj8ELj8ENS_18Kernel_traits_baseILj7168EfS2_S2_S2_fjLj256EEEEELb0ELb1ELb0ELb0EEEvNS_9BwdParamsE)
        /*0d64*/ 	.word	0x000000f8


	//----- nvinfo : EIATTR_FRAME_SIZE
	.align		4
.L_571:
        /*0d68*/ 	.byte	0x04, 0x11
        /*0d6a*/ 	.short	(.L_573 - .L_572)
	.align		4
.L_572:
        /*0d6c*/ 	.word	index@($__internal_104_$__cuda_sm70_shflsync_down_p)
        /*0d70*/ 	.word	0x00000000


	//----- nvinfo : EIATTR_FRAME_SIZE
	.align		4
.L_573:
        /*0d74*/ 	.byte	0x04, 0x11
        /*0d76*/ 	.short	(.L_575 - .L_574)
	.align		4
.L_574:
        /*0d78*/ 	.word	index@(_ZN10layer_norm13ln_bwd_kernelINS_13Kernel_traitsIf6__halfS2_S2_fjLj7168ELj1ELj1ELj8ELj8ENS_18Kernel_traits_baseILj7168EfS2_S2_S2_fjLj256EEEEELb0ELb1ELb0ELb0EEEvNS_9BwdParamsE)
        /*0d7c*/ 	.word	0x00000000


	//----- nvinfo : EIATTR_REGCOUNT
	.align		4
.L_575:
        /*0d80*/ 	.byte	0x04, 0x2f
        /*0d82*/ 	.short	(.L_577 - .L_576)
	.align		4
.L_576:
        /*0d84*/ 	.word	index@(_ZN10layer_norm13ln_bwd_kernelINS_13Kernel_traitsIf6__halfS2_S2_fjLj7168ELj1ELj1ELj8ELj8ENS_18Kernel_traits_baseILj7168EfS2_S2_S2_fjLj256EEEEELb0ELb0ELb1ELb1EEEvNS_9BwdParamsE)
        /*0d88*/ 	.word	0x000000d3


	//----- nvinfo : EIATTR_FRAME_SIZE
	.align		4
.L_577:
        /*0d8c*/ 	.byte	0x04, 0x11
        /*0d8e*/ 	.short	(.L_579 - .L_578)
	.align		4
.L_578:
        /*0d90*/ 	.word	index@($__internal_103_$__cuda_sm70_shflsync_down_p)
        /*0d94*/ 	.word	0x00000000


	//----- nvinfo : EIATTR_FRAME_SIZE
	.align		4
.L_579:
        /*0d98*/ 	.byte	0x04, 0x11
        /*0d9a*/ 	.short	(.L_581 - .L_580)
	.align		4
.L_580:
        /*0d9c*/ 	.word	index@(_ZN10layer_norm13ln_bwd_kernelINS_13Kernel_traitsIf6__halfS2_S2_fjLj7168ELj1ELj1ELj8ELj8ENS_18Kernel_traits_baseILj7168EfS2_S2_S2_fjLj256EEEEELb0ELb0ELb1ELb1EEEvNS_9BwdParamsE)
        /*0da0*/ 	.word	0x00000000


	//----- nvinfo : EIATTR_REGCOUNT
	.align		4
.L_581:
        /*0da4*/ 	.byte	0x04, 0x2f
        /*0da6*/ 	.short	(.L_583 - .L_582)
	.align		4
.L_582:
        /*0da8*/ 	.word	index@(_ZN10layer_norm13ln_bwd_kernelINS_13Kernel_traitsIf6__halfS2_S2_fjLj7168ELj1ELj1ELj8ELj8ENS_18Kernel_traits_baseILj7168EfS2_S2_S2_fjLj256EEEEELb0ELb0ELb1ELb0EEEvNS_9BwdParamsE)
        /*0dac*/ 	.word	0x000000c2


	//----- nvinfo : EIATTR_FRAME_SIZE
	.align		4
.L_583:
        /*0db0*/ 	.byte	0x04, 0x11
        /*0db2*/ 	.short	(.L_585 - .L_584)
	.align		4
.L_584:
        /*0db4*/ 	.word	index@($__internal_102_$__cuda_sm70_shflsync_down_p)
        /*0db8*/ 	.word	0x00000000


	//----- nvinfo : EIATTR_FRAME_SIZE
	.align		4
.L_585:
        /*0dbc*/ 	.byte	0x04, 0x11
        /*0dbe*/ 	.short	(.L_587 - .L_586)
	.align		4
.L_586:
        /*0dc0*/ 	.word	index@(_ZN10layer_norm13ln_bwd_kernelINS_13Kernel_traitsIf6__halfS2_S2_fjLj7168ELj1ELj1ELj8ELj8ENS_18Kernel_traits_baseILj7168EfS2_S2_S2_fjLj256EEEEELb0ELb0ELb1ELb0EEEvNS_9BwdParamsE)
        /*0dc4*/ 	.word	0x00000000


	//----- nvinfo : EIATTR_REGCOUNT
	.align		4
.L_587:
        /*0dc8*/ 	.byte	0x04, 0x2f
        /*0dca*/ 	.short	(.L_589 - .L_588)
	.align		4
.L_588:
        /*0dcc*/ 	.word	index@(_ZN10layer_norm13ln_bwd_kernelINS_13Kernel_traitsIf6__halfS2_S2_fjLj7168ELj1ELj1ELj8ELj8ENS_18Kernel_traits_baseILj7168EfS2_S2_S2_fjLj256EEEEELb0ELb0ELb0ELb1EEEvNS_9BwdParamsE)
        /*0dd0*/ 	.word	0x000000d0


	//----- nvinfo : EIATTR_FRAME_SIZE
	.align		4
.L_589:
        /*0dd4*/ 	.byte	0x04, 0x11
        /*0dd6*/ 	.short	(.L_591 - .L_590)
	.align		4
.L_590:
        /*0dd8*/ 	.word	index@($__internal_101_$__cuda_sm70_shflsync_down_p)
        /*0ddc*/ 	.word	0x00000000


	//----- nvinfo : EIATTR_FRAME_SIZE
	.align		4
.L_591:
        /*0de0*/ 	.byte	0x04, 0x11
        /*0de2*/ 	.short	(.L_593 - .L_592)
	.align		4
.L_592:
        /*0de4*/ 	.word	index@(_ZN10layer_norm13ln_bwd_kernelINS_13Kernel_traitsIf6__halfS2_S2_fjLj7168ELj1ELj1ELj8ELj8ENS_18Kernel_traits_baseILj7168EfS2_S2_S2_fjLj256EEEEELb0ELb0ELb0ELb1EEEvNS_9BwdParamsE)
        /*0de8*/ 	.word	0x00000000


	//----- nvinfo : EIATTR_REGCOUNT
	.align		4
.L_593:
        /*0dec*/ 	.byte	0x04, 0x2f
        /*0dee*/ 	.short	(.L_595 - .L_594)
	.align		4
.L_594:
        /*0df0*/ 	.word	index@(_ZN10layer_norm13ln_bwd_kernelINS_13Kernel_traitsIf6__halfS2_S2_fjLj7168ELj1ELj1ELj8ELj8ENS_18Kernel_traits_baseILj7168EfS2_S2_S2_fjLj256EEEEELb0ELb0ELb0ELb0EEEvNS_9BwdParamsE)
        /*0df4*/ 	.word	0x000000be


	//----- nvinfo : EIATTR_FRAME_SIZE
	.align		4
.L_595:
        /*0df8*/ 	.byte	0x04, 0x11
        /*0dfa*/ 	.short	(.L_597 - .L_596)
	.align		4
.L_596:
        /*0dfc*/ 	.word	index@($__internal_100_$__cuda_sm70_shflsync_down_p)
        /*0e00*/ 	.word	0x00000000


	//----- nvinfo : EIATTR_FRAME_SIZE
	.align		4
.L_597:
        /*0e04*/ 	.byte	0x04, 0x11
        /*0e06*/ 	.short	(.L_599 - .L_598)
	.align		4
.L_598:
        /*0e08*/ 	.word	index@(_ZN10layer_norm13ln_bwd_kernelINS_13Kernel_traitsIf6__halfS2_S2_fjLj7168ELj1ELj1ELj8ELj8ENS_18Kernel_traits_baseILj7168EfS2_S2_S2_fjLj256EEEEELb0ELb0ELb0ELb0EEEvNS_9BwdParamsE)
        /*0e0c*/ 	.word	0x00000000


	//----- nvinfo : EIATTR_REGCOUNT
	.align		4
.L_599:
        /*0e10*/ 	.byte	0x04, 0x2f
        /*0e12*/ 	.short	(.L_601 - .L_600)
	.align		4
.L_600:
        /*0e14*/ 	.word	index@(_ZN10layer_norm13ln_bwd_kernelINS_13Kernel_traitsIf13__nv_bfloat16fS2_fjLj7168ELj1ELj1ELj8ELj8ENS_18Kernel_traits_baseILj7168EfS2_fS2_fjLj256EEEEELb1ELb1ELb1ELb1EEEvNS_9BwdParamsE)
        /*0e18*/ 	.word	0x000000ff


	//----- nvinfo : EIATTR_FRAME_SIZE
	.align		4
.L_601:
        /*0e1c*/ 	.byte	0x04, 0x11
        /*0e1e*/ 	.short	(.L_603 - .L_602)
	.align		4
.L_602:
        /*0e20*/ 	.word	index@($__internal_99_$__cuda_sm70_shflsync_down_p)
        /*0e24*/ 	.word	0x00000000


	//----- nvinfo : EIATTR_FRAME_SIZE
	.align		4
.L_603:
        /*0e28*/ 	.byte	0x04, 0x11
        /*0e2a*/ 	.short	(.L_605 - .L_604)
	.align		4
.L_604:
        /*0e2c*/ 	.word	index@(_ZN10layer_norm13ln_bwd_kernelINS_13Kernel_traitsIf13__nv_bfloat16fS2_fjLj7168ELj1ELj1ELj8ELj8ENS_18Kernel_traits_baseILj7168EfS2_fS2_fjLj256EEEEELb1ELb1ELb1ELb1EEEvNS_9BwdParamsE)
        /*0e30*/ 	.word	0x00000020


	//----- nvinfo : EIATTR_REGCOUNT
	.align		4
.L_605:
        /*0e34*/ 	.byte	0x04, 0x2f
        /*0e36*/ 	.short	(.L_607 - .L_606)
	.align		4
.L_606:
        /*0e38*/ 	.word	index@(_ZN10layer_norm22ln_bwd_finalize_kernelINS_22Kernel_traits_finalizeILj7168Ef13__nv_bfloat16fS2_fjLb1ELj1024ELj4ENS_18Kernel_traits_baseILj7168EfS2_fS2_fjLj1024EEEEELb1ELb1EEEvNS_9BwdParamsE)
        /*0e3c*/ 	.word	0x00000020


	//----- nvinfo : EIATTR_FRAME_SIZE
	.align		4
.L_607:
        /*0e40*/ 	.byte	0x04, 0x11
        /*0e42*/ 	.short	(.L_609 - .L_608)
	.align		4
.L_608:
        /*0e44*/ 	.word	index@($__internal_98_$__cuda_sm70_shflsync_bfly_p)
        /*0e48*/ 	.word	0x00000000


	//----- nvinfo : EIATTR_FRAME_SIZE
	.align		4
.L_609:
        /*0e4c*/ 	.byte	0x04, 0x11
        /*0e4e*/ 	.short	(.L_611 - .L_610)
	.align		4
.L_610:
        /*0e50*/ 	.word	index@(_ZN10layer_norm22ln_bwd_finalize_kernelINS_22Kernel_traits_finalizeILj7168Ef13__nv_bfloat16fS2_fjLb1ELj1024ELj4ENS_18Kernel_traits_baseILj7168EfS2_fS2_fjLj1024EEEEELb1ELb1EEEvNS_9BwdParamsE)
        /*0e54*/ 	.word	0x00000000


	//----- nvinfo : EIATTR_REGCOUNT
	.align		4
.L_611:
        /*0e58*/ 	.byte	0x04, 0x2f
        /*0e5a*/ 	.short	(.L_613 - .L_612)
	.align		4
.L_612:
        /*0e5c*/ 	.word	index@(_ZN10layer_norm13ln_bwd_kernelINS_13Kernel_traitsIf13__nv_bfloat16fS2_fjLj7168ELj1ELj1ELj8ELj8ENS_18Kernel_traits_baseILj7168EfS2_fS2_fjLj256EEEEELb1ELb1ELb1ELb0EEEvNS_9BwdParamsE)
        /*0e60*/ 	.word	0x000000ff


	//----- nvinfo : EIATTR_FRAME_SIZE
	.align		4
.L_613:
        /*0e64*/ 	.byte	0x04, 0x11
        /*0e66*/ 	.short	(.L_615 - .L_614)
	.align		4
.L_614:
        /*0e68*/ 	.word	index@($__internal_97_$__cuda_sm70_shflsync_down_p)
        /*0e6c*/ 	.word	0x00000000


	//----- nvinfo : EIATTR_FRAME_SIZE
	.align		4
.L_615:
        /*0e70*/ 	.byte	0x04, 0x11
        /*0e72*/ 	.short	(.L_617 - .L_616)
	.align		4
.L_616:
        /*0e74*/ 	.word	index@(_ZN10layer_norm13ln_bwd_kernelINS_13Kernel_traitsIf13__nv_bfloat16fS2_fjLj7168ELj1ELj1ELj8ELj8ENS_18Kernel_traits_baseILj7168EfS2_fS2_fjLj256EEEEELb1ELb1ELb1ELb0EEEvNS_9BwdParamsE)
        /*0e78*/ 	.word	0x00000020


	//----- nvinfo : EIATTR_REGCOUNT
	.align		4
.L_617:
        /*0e7c*/ 	.byte	0x04, 0x2f
        /*0e7e*/ 	.short	(.L_619 - .L_618)
	.align		4
.L_618:
        /*0e80*/ 	.word	index@(_ZN10layer_norm22ln_bwd_finalize_kernelINS_22Kernel_traits_finalizeILj7168Ef13__nv_bfloat16fS2_fjLb1ELj1024ELj4ENS_18Kernel_traits_baseILj7168EfS2_fS2_fjLj1024EEEEELb1ELb0EEEvNS_9BwdParamsE)
        /*0e84*/ 	.word	0x00000020


	//----- nvinfo : EIATTR_FRAME_SIZE
	.align		4
.L_619:
        /*0e88*/ 	.byte	0x04, 0x11
        /*0e8a*/ 	.short	(.L_621 - .L_620)
	.align		4
.L_620:
        /*0e8c*/ 	.word	index@($__internal_96_$__cuda_sm70_shflsync_bfly_p)
        /*0e90*/ 	.word	0x00000000


	//----- nvinfo : EIATTR_FRAME_SIZE
	.align		4
.L_621:
        /*0e94*/ 	.byte	0x04, 0x11
        /*0e96*/ 	.short	(.L_623 - .L_622)
	.align		4
.L_622:
        /*0e98*/ 	.word	index@(_ZN10layer_norm22ln_bwd_finalize_kernelINS_22Kernel_traits_finalizeILj7168Ef13__nv_bfloat16fS2_fjLb1ELj1024ELj4ENS_18Kernel_traits_baseILj7168EfS2_fS2_fjLj1024EEEEELb1ELb0EEEvNS_9BwdParamsE)
        /*0e9c*/ 	.word	0x00000000


	//----- nvinfo : EIATTR_REGCOUNT
	.align		4
.L_623:
        /*0ea0*/ 	.byte	0x04, 0x2f
        /*0ea2*/ 	.short	(.L_625 - .L_624)
	.align		4
.L_624:
        /*0ea4*/ 	.word	index@(_ZN10layer_norm13ln_bwd_kernelINS_13Kernel_traitsIf13__nv_bfloat16fS2_fjLj7168ELj1ELj1ELj8ELj8ENS_18Kernel_traits_baseILj7168EfS2_fS2_fjLj256EEEEELb1ELb1ELb0ELb1EEEvNS_9BwdParamsE)
        /*0ea8*/ 	.word	0x000000ff


	//----- nvinfo : EIATTR_FRAME_SIZE
	.align		4
.L_625:
        /*0eac*/ 	.byte	0x04, 0x11
        /*0eae*/ 	.short	(.L_627 - .L_626)
	.align		4
.L_626:
        /*0eb0*/ 	.word	index@($__internal_95_$__cuda_sm70_shflsync_down_p)
        /*0eb4*/ 	.word	0x00000000


	//----- nvinfo : EIATTR_FRAME_SIZE
	.align		4
.L_627:
        /*0eb8*/ 	.byte	0x04, 0x11
        /*0eba*/ 	.short	(.L_629 - .L_628)
	.align		4
.L_628:
        /*0ebc*/ 	.word	index@(_ZN10layer_norm13ln_bwd_kernelINS_13Kernel_traitsIf13__nv_bfloat16fS2_fjLj7168ELj1ELj1ELj8ELj8ENS_18Kernel_traits_baseILj7168EfS2_fS2_fjLj256EEEEELb1ELb1ELb0ELb1EEEvNS_9BwdParamsE)
        /*0ec0*/ 	.word	0x00000030


	//----- nvinfo : EIATTR_REGCOUNT
	.align		4
.L_629:
        /*0ec4*/ 	.byte	0x04, 0x2f
        /*0ec6*/ 	.short	(.L_631 - .L_630)
	.align		4
.L_630:
        /*0ec8*/ 	.word	index@(_ZN10layer_norm13ln_bwd_kernelINS_13Kernel_traitsIf13__nv_bfloat16fS2_fjLj7168ELj1ELj1ELj8ELj8ENS_18Kernel_traits_baseILj7168EfS2_fS2_fjLj256EEEEELb1ELb1ELb0ELb0EEEvNS_9BwdParamsE)
        /*0ecc*/ 	.word	0x000000ff


	//----- nvinfo : EIATTR_FRAME_SIZE
	.align		4
.L_631:
        /*0ed0*/ 	.byte	0x04, 0x11
        /*0ed2*/ 	.short	(.L_633 - .L_632)
	.align		4
.L_632:
        /*0ed4*/ 	.word	index@($__internal_94_$__cuda_sm70_shflsync_down_p)
        /*0ed8*/ 	.word	0x00000000


	//----- nvinfo : EIATTR_FRAME_SIZE
	.align		4
.L_633:
        /*0edc*/ 	.byte	0x04, 0x11
        /*0ede*/ 	.short	(.L_635 - .L_634)
	.align		4
.L_634:
        /*0ee0*/ 	.word	index@(_ZN10layer_norm13ln_bwd_kernelINS_13Kernel_traitsIf13__nv_bfloat16fS2_fjLj7168ELj1ELj1ELj8ELj8ENS_18Kernel_traits_baseILj7168EfS2_fS2_fjLj256EEEEELb1ELb1ELb0ELb0EEEvNS_9BwdParamsE)
        /*0ee4*/ 	.word	0x00000000


	//----- nvinfo : EIATTR_REGCOUNT
	.align		4
.L_635:
        /*0ee8*/ 	.byte	0x04, 0x2f
        /*0eea*/ 	.short	(.L_637 - .L_636)
	.align		4
.L_636:
        /*0eec*/ 	.word	index@(_ZN10layer_norm13ln_bwd_kernelINS_13Kernel_traitsIf13__nv_bfloat16fS2_fjLj7168ELj1ELj1ELj8ELj8ENS_18Kernel_traits_baseILj7168EfS2_fS2_fjLj256EEEEELb1ELb0ELb1ELb1EEEvNS_9BwdParamsE)
        /*0ef0*/ 	.word	0x000000df


	//----- nvinfo : EIATTR_FRAME_SIZE
	.align		4
.L_637:
        /*0ef4*/ 	.byte	0x04, 0x11
        /*0ef6*/ 	.short	(.L_639 - .L_638)
	.align		4
.L_638:
        /*0ef8*/ 	.word	index@($__internal_93_$__cuda_sm70_shflsync_down_p)
        /*0efc*/ 	.word	0x00000000


	//----- nvinfo : EIATTR_FRAME_SIZE
	.align		4
.L_639:
        /*0f00*/ 	.byte	0x04, 0x11
        /*0f02*/ 	.short	(.L_641 - .L_640)
	.align		4
.L_640:
        /*0f04*/ 	.word	index@(_ZN10layer_norm13ln_bwd_kernelINS_13Kernel_traitsIf13__nv_bfloat16fS2_fjLj7168ELj1ELj1ELj8ELj8ENS_18Kernel_traits_baseILj7168EfS2_fS2_fjLj256EEEEELb1ELb0ELb1ELb1EEEvNS_9BwdParamsE)
        /*0f08*/ 	.word	0x00000000


	//----- nvinfo : EIATTR_REGCOUNT
	.align		4
.L_641:
        /*0f0c*/ 	.byte	0x04, 0x2f
        /*0f0e*/ 	.short	(.L_643 - .L_642)
	.align		4
.L_642:
        /*0f10*/ 	.word	index@(_ZN10layer_norm22ln_bwd_finalize_kernelINS_22Kernel_traits_finalizeILj7168Ef13__nv_bfloat16fS2_fjLb0ELj1024ELj4ENS_18Kernel_traits_baseILj7168EfS2_fS2_fjLj1024EEEEELb0ELb1EEEvNS_9BwdParamsE)
        /*0f14*/ 	.word	0x00000020


	//----- nvinfo : EIATTR_FRAME_SIZE
	.align		4
.L_643:
        /*0f18*/ 	.byte	0x04, 0x11
        /*0f1a*/ 	.short	(.L_645 - .L_644)
	.align		4
.L_644:
        /*0f1c*/ 	.word	index@($__internal_92_$__cuda_sm70_shflsync_bfly_p)
        /*0f20*/ 	.word	0x00000000


	//----- nvinfo : EIATTR_FRAME_SIZE
	.align		4
.L_645:
        /*0f24*/ 	.byte	0x04, 0x11
        /*0f26*/ 	.short	(.L_647 - .L_646)
	.align		4
.L_646:
        /*0f28*/ 	.word	index@(_ZN10layer_norm22ln_bwd_finalize_kernelINS_22Kernel_traits_finalizeILj7168Ef13__nv_bfloat16fS2_fjLb0ELj1024ELj4ENS_18Kernel_traits_baseILj7168EfS2_fS2_fjLj1024EEEEELb0ELb1EEEvNS_9BwdParamsE)
        /*0f2c*/ 	.word	0x00000000


	//----- nvinfo : EIATTR_REGCOUNT
	.align		4
.L_647:
        /*0f30*/ 	.byte	0x04, 0x2f
        /*0f32*/ 	.short	(.L_649 - .L_648)
	.align		4
.L_648:
        /*0f34*/ 	.word	index@(_ZN10layer_norm13ln_bwd_kernelINS_13Kernel_traitsIf13__nv_bfloat16fS2_fjLj7168ELj1ELj1ELj8ELj8ENS_18Kernel_traits_baseILj7168EfS2_fS2_fjLj256EEEEELb1ELb0ELb1ELb0EEEvNS_9BwdParamsE)
        /*0f38*/ 	.word	0x000000d8


	//----- nvinfo : EIATTR_FRAME_SIZE
	.align		4
.L_649:
        /*0f3c*/ 	.byte	0x04, 0x11
        /*0f3e*/ 	.short	(.L_651 - .L_650)
	.align		4
.L_650:
        /*0f40*/ 	.word	index@($__internal_91_$__cuda_sm70_shflsync_down_p)
        /*0f44*/ 	.word	0x00000000


	//----- nvinfo : EIATTR_FRAME_SIZE
	.align		4
.L_651:
        /*0f48*/ 	.byte	0x04, 0x11
        /*0f4a*/ 	.short	(.L_653 - .L_652)
	.align		4
.L_652:
        /*0f4c*/ 	.word	index@(_ZN10layer_norm13ln_bwd_kernelINS_13Kernel_traitsIf13__nv_bfloat16fS2_fjLj7168ELj1ELj1ELj8ELj8ENS_18Kernel_traits_baseILj7168EfS2_fS2_fjLj256EEEEELb1ELb0ELb1ELb0EEEvNS_9BwdParamsE)
        /*0f50*/ 	.word	0x00000000


	//----- nvinfo : EIATTR_REGCOUNT
	.align		4
.L_653:
        /*0f54*/ 	.byte	0x04, 0x2f
        /*0f56*/ 	.short	(.L_655 - .L_654)
	.align		4
.L_654:
        /*0f58*/ 	.word	index@(_ZN10layer_norm22ln_bwd_finalize_kernelINS_22Kernel_traits_finalizeILj7168Ef13__nv_bfloat16fS2_fjLb0ELj1024ELj4ENS_18Kernel_traits_baseILj7168EfS2_fS2_fjLj1024EEEEELb0ELb0EEEvNS_9BwdParamsE)
        /*0f5c*/ 	.word	0x0000001e


	//----- nvinfo : EIATTR_FRAME_SIZE
	.align		4
.L_655:
        /*0f60*/ 	.byte	0x04, 0x11
        /*0f62*/ 	.short	(.L_657 - .L_656)
	.align		4
.L_656:
        /*0f64*/ 	.word	index@($__internal_90_$__cuda_sm70_shflsync_bfly_p)
        /*0f68*/ 	.word	0x00000000


	//----- nvinfo : EIATTR_FRAME_SIZE
	.align		4
.L_657:
        /*0f6c*/ 	.byte	0x04, 0x11
        /*0f6e*/ 	.short	(.L_659 - .L_658)
	.align		4
.L_658:
        /*0f70*/ 	.word	index@(_ZN10layer_norm22ln_bwd_finalize_kernelINS_22Kernel_traits_finalizeILj7168Ef13__nv_bfloat16fS2_fjLb0ELj1024ELj4ENS_18Kernel_traits_baseILj7168EfS2_fS2_fjLj1024EEEEELb0ELb0EEEvNS_9BwdParamsE)
        /*0f74*/ 	.word	0x00000000


	//----- nvinfo : EIATTR_REGCOUNT
	.align		4
.L_659:
        /*0f78*/ 	.byte	0x04, 0x2f
        /*0f7a*/ 	.short	(.L_661 - .L_660)
	.align		4
.L_660:
        /*0f7c*/ 	.word	index@(_ZN10layer_norm13ln_bwd_kernelINS_13Kernel_traitsIf13__nv_bfloat16fS2_fjLj7168ELj1ELj1ELj8ELj8ENS_18Kernel_traits_baseILj7168EfS2_fS2_fjLj256EEEEELb1ELb0ELb0ELb1EEEvNS_9BwdParamsE)
        /*0f80*/ 	.word	0x000000e5


	//----- nvinfo : EIATTR_FRAME_SIZE
	.align		4
.L_661:
        /*0f84*/ 	.byte	0x04, 0x11
        /*0f86*/ 	.short	(.L_663 - .L_662)
	.align		4
.L_662:
        /*0f88*/ 	.word	index@($__internal_89_$__cuda_sm70_shflsync_down_p)
        /*0f8c*/ 	.word	0x00000000


	//----- nvinfo : EIATTR_FRAME_SIZE
	.align		4
.L_663:
        /*0f90*/ 	.byte	0x04, 0x11
        /*0f92*/ 	.short	(.L_665 - .L_664)
	.align		4
.L_664:
        /*0f94*/ 	.word	index@(_ZN10layer_norm13ln_bwd_kernelINS_13Kernel_traitsIf13__nv_bfloat16fS2_fjLj7168ELj1ELj1ELj8ELj8ENS_18Kernel_traits_baseILj7168EfS2_fS2_fjLj256EEEEELb1ELb0ELb0ELb1EEEvNS_9BwdParamsE)
        /*0f98*/ 	.word	0x00000000


	//----- nvinfo : EIATTR_REGCOUNT
	.align		4
.L_665:
        /*0f9c*/ 	.byte	0x04, 0x2f
        /*0f9e*/ 	.short	(.L_667 - .L_666)
	.align		4
.L_666:
        /*0fa0*/ 	.word	index@(_ZN10layer_norm13ln_bwd_kernelINS_13Kernel_traitsIf13__nv_bfloat16fS2_fjLj7168ELj1ELj1ELj8ELj8ENS_18Kernel_traits_baseILj7168EfS2_fS2_fjLj256EEEEELb1ELb0ELb0ELb0EEEvNS_9BwdParamsE)
        /*0fa4*/ 	.word	0x000000d4


	//----- nvinfo : EIATTR_FRAME_SIZE
	.align		4
.L_667:
        /*0fa8*/ 	.byte	0x04, 0x11
        /*0faa*/ 	.short	(.L_669 - .L_668)
	.align		4
.L_668:
        /*0fac*/ 	.word	index@($__internal_88_$__cuda_sm70_shflsync_down_p)
        /*0fb0*/ 	.word	0x00000000


	//----- nvinfo : EIATTR_FRAME_SIZE
	.align		4
.L_669:
        /*0fb4*/ 	.byte	0x04, 0x11
        /*0fb6*/ 	.short	(.L_671 - .L_670)
	.align		4
.L_670:
        /*0fb8*/ 	.word	index@(_ZN10layer_norm13ln_bwd_kernelINS_13Kernel_traitsIf13__nv_bfloat16fS2_fjLj7168ELj1ELj1ELj8ELj8ENS_18Kernel_traits_baseILj7168EfS2_fS2_fjLj256EEEEELb1ELb0ELb0ELb0EEEvNS_9BwdParamsE)
        /*0fbc*/ 	.word	0x00000000


	//----- nvinfo : EIATTR_REGCOUNT
	.align		4
.L_671:
        /*0fc0*/ 	.byte	0x04, 0x2f
        /*0fc2*/ 	.short	(.L_673 - .L_672)
	.align		4
.L_672:
        /*0fc4*/ 	.word	index@(_ZN10layer_norm13ln_bwd_kernelINS_13Kernel_traitsIf13__nv_bfloat16fS2_fjLj7168ELj1ELj1ELj8ELj8ENS_18Kernel_traits_baseILj7168EfS2_fS2_fjLj256EEEEELb0ELb1ELb1ELb1EEEvNS_9BwdParamsE)
        /*0fc8*/ 	.word	0x000000ff


	//----- nvinfo : EIATTR_FRAME_SIZE
	.align		4
.L_673:
        /*0fcc*/ 	.byte	0x04, 0x11
        /*0fce*/ 	.short	(.L_675 - .L_674)
	.align		4
.L_674:
        /*0fd0*/ 	.word	index@($__internal_87_$__cuda_sm70_shflsync_down_p)
        /*0fd4*/ 	.word	0x00000000


	//----- nvinfo : EIATTR_FRAME_SIZE
	.align		4
.L_675:
        /*0fd8*/ 	.byte	0x04, 0x11
        /*0fda*/ 	.short	(.L_677 - .L_676)
	.align		4
.L_676:
        /*0fdc*/ 	.word	index@(_ZN10layer_norm13ln_bwd_kernelINS_13Kernel_traitsIf13__nv_bfloat16fS2_fjLj7168ELj1ELj1ELj8ELj8ENS_18Kernel_traits_baseILj7168EfS2_fS2_fjLj256EEEEELb0ELb1ELb1ELb1EEEvNS_9BwdParamsE)
        /*0fe0*/ 	.word	0x00000008


	//----- nvinfo : EIATTR_REGCOUNT
	.align		4
.L_677:
        /*0fe4*/ 	.byte	0x04, 0x2f
        /*0fe6*/ 	.short	(.L_679 - .L_678)
	.align		4
.L_678:
        /*0fe8*/ 	.word	index@(_ZN10layer_norm13ln_bwd_kernelINS_13Kernel_traitsIf13__nv_bfloat16fS2_fjLj7168ELj1ELj1ELj8ELj8ENS_18Kernel_traits_baseILj7168EfS2_fS2_fjLj256EEEEELb0ELb1ELb1ELb0EEEvNS_9BwdParamsE)
        /*0fec*/ 	.word	0x000000ff


	//----- nvinfo : EIATTR_FRAME_SIZE
	.align		4
.L_679:
        /*0ff0*/ 	.byte	0x04, 0x11
        /*0ff2*/ 	.short	(.L_681 - .L_680)
	.align		4
.L_680:
        /*0ff4*/ 	.word	index@($__internal_86_$__cuda_sm70_shflsync_down_p)
        /*0ff8*/ 	.word	0x00000000


	//----- nvinfo : EIATTR_FRAME_SIZE
	.align		4
.L_681:
        /*0ffc*/ 	.byte	0x04, 0x11
        /*0ffe*/ 	.short	(.L_683 - .L_682)
	.align		4
.L_682:
        /*1000*/ 	.word	index@(_ZN10layer_norm13ln_bwd_kernelINS_13Kernel_traitsIf13__nv_bfloat16fS2_fjLj7168ELj1ELj1ELj8ELj8ENS_18Kernel_traits_baseILj7168EfS2_fS2_fjLj256EEEEELb0ELb1ELb1ELb0EEEvNS_9BwdParamsE)
        /*1004*/ 	.word	0x00000000


	//----- nvinfo : EIATTR_REGCOUNT
	.align		4
.L_683:
        /*1008*/ 	.byte	0x04, 0x2f
        /*100a*/ 	.short	(.L_685 - .L_684)
	.align		4
.L_684:
        /*100c*/ 	.word	index@(_ZN10layer_norm13ln_bwd_kernelINS_13Kernel_traitsIf13__nv_bfloat16fS2_fjLj7168ELj1ELj1ELj8ELj8ENS_18Kernel_traits_baseILj7168EfS2_fS2_fjLj256EEEEELb0ELb1ELb0ELb1EEEvNS_9BwdParamsE)
        /*1010*/ 	.word	0x000000ff


	//----- nvinfo : EIATTR_FRAME_SIZE
	.align		4
.L_685:
        /*1014*/ 	.byte	0x04, 0x11
        /*1016*/ 	.short	(.L_687 - .L_686)
	.align		4
.L_686:
        /*1018*/ 	.word	index@($__internal_85_$__cuda_sm70_shflsync_down_p)
        /*101c*/ 	.word	0x00000000


	//----- nvinfo : EIATTR_FRAME_SIZE
	.align		4
.L_687:
        /*1020*/ 	.byte	0x04, 0x11
        /*1022*/ 	.short	(.L_689 - .L_688)
	.align		4
.L_688:
        /*1024*/ 	.word	index@(_ZN10layer_norm13ln_bwd_kernelINS_13Kernel_traitsIf13__nv_bfloat16fS2_fjLj7168ELj1ELj1ELj8ELj8ENS_18Kernel_traits_baseILj7168EfS2_fS2_fjLj256EEEEELb0ELb1ELb0ELb1EEEvNS_9BwdParamsE)
        /*1028*/ 	.word	0x00000010


	//----- nvinfo : EIATTR_REGCOUNT
	.align		4
.L_689:
        /*102c*/ 	.byte	0x04, 0x2f
        /*102e*/ 	.short	(.L_691 - .L_690)
	.align		4
.L_690:
        /*1030*/ 	.word	index@(_ZN10layer_norm13ln_bwd_kernelINS_13Kernel_traitsIf13__nv_bfloat16fS2_fjLj7168ELj1ELj1ELj8ELj8ENS_18Kernel_traits_baseILj7168EfS2_fS2_fjLj256EEEEELb0ELb1ELb0ELb0EEEvNS_9BwdParamsE)
        /*1034*/ 	.word	0x000000ff


	//----- nvinfo : EIATTR_FRAME_SIZE
	.align		4
.L_691:
        /*1038*/ 	.byte	0x04, 0x11
        /*103a*/ 	.short	(.L_693 - .L_692)
	.align		4
.L_692:
        /*103c*/ 	.word	index@($__internal_84_$__cuda_sm70_shflsync_down_p)
        /*1040*/ 	.word	0x00000000


	//----- nvinfo : EIATTR_FRAME_SIZE
	.align		4
.L_693:
        /*1044*/ 	.byte	0x04, 0x11
        /*1046*/ 	.short	(.L_695 - .L_694)
	.align		4
.L_694:
        /*1048*/ 	.word	index@(_ZN10layer_norm13ln_bwd_kernelINS_13Kernel_traitsIf13__nv_bfloat16fS2_fjLj7168ELj1ELj1ELj8ELj8ENS_18Kernel_traits_baseILj7168EfS2_fS2_fjLj256EEEEELb0ELb1ELb0ELb0EEEvNS_9BwdParamsE)
        /*104c*/ 	.word	0x00000000


	//----- nvinfo : EIATTR_REGCOUNT
	.align		4
.L_695:
        /*1050*/ 	.byte	0x04, 0x2f
        /*1052*/ 	.short	(.L_697 - .L_696)
	.align		4
.L_696:
        /*1054*/ 	.word	index@(_ZN10layer_norm13ln_bwd_kernelINS_13Kernel_traitsIf13__nv_bfloat16fS2_fjLj7168ELj1ELj1ELj8ELj8ENS_18Kernel_traits_baseILj7168EfS2_fS2_fjLj256EEEEELb0ELb0ELb1ELb1EEEvNS_9BwdParamsE)
        /*1058*/ 	.word	0x000000e1


	//----- nvinfo : EIATTR_FRAME_SIZE
	.align		4
.L_697:
        /*105c*/ 	.byte	0x04, 0x11
        /*105e*/ 	.short	(.L_699 - .L_698)
	.align		4
.L_698:
        /*1060*/ 	.word	index@($__internal_83_$__cuda_sm70_shflsync_down_p)
        /*1064*/ 	.word	0x00000000


	//----- nvinfo : EIATTR_FRAME_SIZE
	.align		4
.L_699:
        /*1068*/ 	.byte	0x04, 0x11
        /*106a*/ 	.short	(.L_701 - .L_700)
	.align		4
.L_700:
        /*106c*/ 	.word	index@(_ZN10layer_norm13ln_bwd_kernelINS_13Kernel_traitsIf13__nv_bfloat16fS2_fjLj7168ELj1ELj1ELj8ELj8ENS_18Kernel_traits_baseILj7168EfS2_fS2_fjLj256EEEEELb0ELb0ELb1ELb1EEEvNS_9BwdParamsE)
        /*1070*/ 	.word	0x00000000


	//----- nvinfo : EIATTR_REGCOUNT
	.align		4
.L_701:
        /*1074*/ 	.byte	0x04, 0x2f
        /*1076*/ 	.short	(.L_703 - .L_702)
	.align		4
.L_702:
        /*1078*/ 	.word	index@(_ZN10layer_norm13ln_bwd_kernelINS_13Kernel_traitsIf13__nv_bfloat16fS2_fjLj7168ELj1ELj1ELj8ELj8ENS_18Kernel_traits_baseILj7168EfS2_fS2_fjLj256EEEEELb0ELb0ELb1ELb0EEEvNS_9BwdParamsE)
        /*107c*/ 	.word	0x000000d0


	//----- nvinfo : EIATTR_FRAME_SIZE
	.align		4
.L_703:
        /*1080*/ 	.byte	0x04, 0x11
        /*1082*/ 	.short	(.L_705 - .L_704)
	.align		4
.L_704:
        /*1084*/ 	.word	index@($__internal_82_$__cuda_sm70_shflsync_down_p)
        /*1088*/ 	.word	0x00000000


	//----- nvinfo : EIATTR_FRAME_SIZE
	.align		4
.L_705:
        /*108c*/ 	.byte	0x04, 0x11
        /*108e*/ 	.short	(.L_707 - .L_706)
	.align		4
.L_706:
        /*1090*/ 	.word	index@(_ZN10layer_norm13ln_bwd_kernelINS_13Kernel_traitsIf13__nv_bfloat16fS2_fjLj7168ELj1ELj1ELj8ELj8ENS_18Kernel_traits_baseILj7168EfS2_fS2_fjLj256EEEEELb0ELb0ELb1ELb0EEEvNS_9BwdParamsE)
        /*1094*/ 	.word	0x00000000


	//----- nvinfo : EIATTR_REGCOUNT
	.align		4
.L_707:
        /*1098*/ 	.byte	0x04, 0x2f
        /*109a*/ 	.short	(.L_709 - .L_708)
	.align		4
.L_708:
        /*109c*/ 	.word	index@(_ZN10layer_norm13ln_bwd_kernelINS_13Kernel_traitsIf13__nv_bfloat16fS2_fjLj7168ELj1ELj1ELj8ELj8ENS_18Kernel_traits_baseILj7168EfS2_fS2_fjLj256EEEEELb0ELb0ELb0ELb1EEEvNS_9BwdParamsE)
        /*10a0*/ 	.word	0x000000cf


	//----- nvinfo : EIATTR_FRAME_SIZE
	.align		4
.L_709:
        /*10a4*/ 	.byte	0x04, 0x11
        /*10a6*/ 	.short	(.L_711 - .L_710)
	.align		4
.L_710:
        /*10a8*/ 	.word	index@($__internal_81_$__cuda_sm70_shflsync_down_p)
        /*10ac*/ 	.word	0x00000000


	//----- nvinfo : EIATTR_FRAME_SIZE
	.align		4
.L_711:
        /*10b0*/ 	.byte	0x04, 0x11
        /*10b2*/ 	.short	(.L_713 - .L_712)
	.align		4
.L_712:
        /*10b4*/ 	.word	index@(_ZN10layer_norm13ln_bwd_kernelINS_13Kernel_traitsIf13__nv_bfloat16fS2_fjLj7168ELj1ELj1ELj8ELj8ENS_18Kernel_traits_baseILj7168EfS2_fS2_fjLj256EEEEELb0ELb0ELb0ELb1EEEvNS_9BwdParamsE)
        /*10b8*/ 	.word	0x00000000


	//----- nvinfo : EIATTR_REGCOUNT
	.align		4
.L_713:
        /*10bc*/ 	.byte	0x04, 0x2f
        /*10be*/ 	.short	(.L_715 - .L_714)
	.align		4
.L_714:
        /*10c0*/ 	.word	index@(_ZN10layer_norm13ln_bwd_kernelINS_13Kernel_traitsIf13__nv_bfloat16fS2_fjLj7168ELj1ELj1ELj8ELj8ENS_18Kernel_traits_baseILj7168EfS2_fS2_fjLj256EEEEELb0ELb0ELb0ELb0EEEvNS_9BwdParamsE)
        /*10c4*/ 	.word	0x000000cc


	//----- nvinfo : EIATTR_FRAME_SIZE
	.align		4
.L_715:
        /*10c8*/ 	.byte	0x04, 0x11
        /*10ca*/ 	.short	(.L_717 - .L_716)
	.align		4
.L_716:
        /*10cc*/ 	.word	index@($__internal_80_$__cuda_sm70_shflsync_down_p)
        /*10d0*/ 	.word	0x00000000


	//----- nvinfo : EIATTR_FRAME_SIZE
	.align		4
.L_717:
        /*10d4*/ 	.byte	0x04, 0x11
        /*10d6*/ 	.short	(.L_719 - .L_718)
	.align		4
.L_718:
        /*10d8*/ 	.word	index@(_ZN10layer_norm13ln_bwd_kernelINS_13Kernel_traitsIf13__nv_bfloat16fS2_fjLj7168ELj1ELj1ELj8ELj8ENS_18Kernel_traits_baseILj7168EfS2_fS2_fjLj256EEEEELb0ELb0ELb0ELb0EEEvNS_9BwdParamsE)
        /*10dc*/ 	.word	0x00000000


	//----- nvinfo : EIATTR_REGCOUNT
	.align		4
.L_719:
        /*10e0*/ 	.byte	0x04, 0x2f
        /*10e2*/ 	.short	(.L_721 - .L_720)
	.align		4
.L_720:
        /*10e4*/ 	.word	index@(_ZN10layer_norm13ln_bwd_kernelINS_13Kernel_traitsI13__nv_bfloat16S2_fS2_fjLj7168ELj1ELj1ELj8ELj8ENS_18Kernel_traits_baseILj7168ES2_S2_fS2_fjLj256EEEEELb1ELb1ELb1ELb1EEEvNS_9BwdParamsE)
        /*10e8*/ 	.word	0x000000ff


	//----- nvinfo : EIATTR_FRAME_SIZE
	.align		4
.L_721:
        /*10ec*/ 	.byte	0x04, 0x11
        /*10ee*/ 	.short	(.L_723 - .L_722)
	.align		4
.L_722:
        /*10f0*/ 	.word	index@($__internal_79_$__cuda_sm70_shflsync_down_p)
        /*10f4*/ 	.word	0x00000000


	//----- nvinfo : EIATTR_FRAME_SIZE
	.align		4
.L_723:
        /*10f8*/ 	.byte	0x04, 0x11
        /*10fa*/ 	.short	(.L_725 - .L_724)
	.align		4
.L_724:
        /*10fc*/ 	.word	index@(_ZN10layer_norm13ln_bwd_kernelINS_13Kernel_traitsI13__nv_bfloat16S2_fS2_fjLj7168ELj1ELj1ELj8ELj8ENS_18Kernel_traits_baseILj7168ES2_S2_fS2_fjLj256EEEEELb1ELb1ELb1ELb1EEEvNS_9BwdParamsE)
        /*1100*/ 	.word	0x00000028


	//----- nvinfo : EIATTR_REGCOUNT
	.align		4
.L_725:
        /*1104*/ 	.byte	0x04, 0x2f
        /*1106*/ 	.short	(.L_727 - .L_726)
	.align		4
.L_726:
        /*1108*/ 	.word	index@(_ZN10layer_norm22ln_bwd_finalize_kernelINS_22Kernel_traits_finalizeILj7168E13__nv_bfloat16S2_fS2_fjLb1ELj1024ELj4ENS_18Kernel_traits_baseILj7168ES2_S2_fS2_fjLj1024EEEEELb1ELb1EEEvNS_9BwdParamsE)
        /*110c*/ 	.word	0x00000020


	//----- nvinfo : EIATTR_FRAME_SIZE
	.align		4
.L_727:
        /*1110*/ 	.byte	0x04, 0x11
        /*1112*/ 	.short	(.L_729 - .L_728)
	.align		4
.L_728:
        /*1114*/ 	.word	index@($__internal_78_$__cuda_sm70_shflsync_bfly_p)
        /*1118*/ 	.word	0x00000000


	//----- nvinfo : EIATTR_FRAME_SIZE
	.align		4
.L_729:
        /*111c*/ 	.byte	0x04, 0x11
        /*111e*/ 	.short	(.L_731 - .L_730)
	.align		4
.L_730:
        /*1120*/ 	.word	index@(_ZN10layer_norm22ln_bwd_finalize_kernelINS_22Kernel_traits_finalizeILj7168E13__nv_bfloat16S2_fS2_fjLb1ELj1024ELj4ENS_18Kernel_traits_baseILj7168ES2_S2_fS2_fjLj1024EEEEELb1ELb1EEEvNS_9BwdParamsE)
        /*1124*/ 	.word	0x00000000


	//----- nvinfo : EIATTR_REGCOUNT
	.align		4
.L_731:
        /*1128*/ 	.byte	0x04, 0x2f
        /*112a*/ 	.short	(.L_733 - .L_732)
	.align		4
.L_732:
        /*112c*/ 	.word	index@(_ZN10layer_norm13ln_bwd_kernelINS_13Kernel_traitsI13__nv_bfloat16S2_fS2_fjLj7168ELj1ELj1ELj8ELj8ENS_18Kernel_traits_baseILj7168ES2_S2_fS2_fjLj256EEEEELb1ELb1ELb1ELb0EEEvNS_9BwdParamsE)
        /*1130*/ 	.word	0x000000ff


	//----- nvinfo : EIATTR_FRAME_SIZE
	.align		4
.L_733:
        /*1134*/ 	.byte	0x04, 0x11
        /*1136*/ 	.short	(.L_735 - .L_734)
	.align		4
.L_734:
        /*1138*/ 	.word	index@($__internal_77_$__cuda_sm70_shflsync_down_p)
        /*113c*/ 	.word	0x00000000


	//----- nvinfo : EIATTR_FRAME_SIZE
	.align		4
.L_735:
        /*1140*/ 	.byte	0x04, 0x11
        /*1142*/ 	.short	(.L_737 - .L_736)
	.align		4
.L_736:
        /*1144*/ 	.word	index@(_ZN10layer_norm13ln_bwd_kernelINS_13Kernel_traitsI13__nv_bfloat16S2_fS2_fjLj7168ELj1ELj1ELj8ELj8ENS_18Kernel_traits_baseILj7168ES2_S2_fS2_fjLj256EEEEELb1ELb1ELb1ELb0EEEvNS_9BwdParamsE)
        /*1148*/ 	.word	0x00000018


	//----- nvinfo : EIATTR_REGCOUNT
	.align		4
.L_737:
        /*114c*/ 	.byte	0x04, 0x2f
        /*114e*/ 	.short	(.L_739 - .L_738)
	.align		4
.L_738:
        /*1150*/ 	.word	index@(_ZN10layer_norm22ln_bwd_finalize_kernelINS_22Kernel_traits_finalizeILj7168E13__nv_bfloat16S2_fS2_fjLb1ELj1024ELj4ENS_18Kernel_traits_baseILj7168ES2_S2_fS2_fjLj1024EEEEELb1ELb0EEEvNS_9BwdParamsE)
        /*1154*/ 	.word	0x00000020


	//----- nvinfo : EIATTR_FRAME_SIZE
	.align		4
.L_739:
        /*1158*/ 	.byte	0x04, 0x11
        /*115a*/ 	.short	(.L_741 - .L_740)
	.align		4
.L_740:
        /*115c*/ 	.word	index@($__internal_76_$__cuda_sm70_shflsync_bfly_p)
        /*1160*/ 	.word	0x00000000


	//----- nvinfo : EIATTR_FRAME_SIZE
	.align		4
.L_741:
        /*1164*/ 	.byte	0x04, 0x11
        /*1166*/ 	.short	(.L_743 - .L_742)
	.align		4
.L_742:
        /*1168*/ 	.word	index@(_ZN10layer_norm22ln_bwd_finalize_kernelINS_22Kernel_traits_finalizeILj7168E13__nv_bfloat16S2_fS2_fjLb1ELj1024ELj4ENS_18Kernel_traits_baseILj7168ES2_S2_fS2_fjLj1024EEEEELb1ELb0EEEvNS_9BwdParamsE)
        /*116c*/ 	.word	0x00000000


	//----- nvinfo : EIATTR_REGCOUNT
	.align		4
.L_743:
        /*1170*/ 	.byte	0x04, 0x2f
        /*1172*/ 	.short	(.L_745 - .L_744)
	.align		4
.L_744:
        /*1174*/ 	.word	index@(_ZN10layer_norm13ln_bwd_kernelINS_13Kernel_traitsI13__nv_bfloat16S2_fS2_fjLj7168ELj1ELj1ELj8ELj8ENS_18Kernel_traits_baseILj7168ES2_S2_fS2_fjLj256EEEEELb1ELb1ELb0ELb1EEEvNS_9BwdParamsE)
        /*1178*/ 	.word	0x000000ff


	//----- nvinfo : EIATTR_FRAME_SIZE
	.align		4
.L_745:
        /*117c*/ 	.byte	0x04, 0x11
        /*117e*/ 	.short	(.L_747 - .L_746)
	.align		4
.L_746:
        /*1180*/ 	.word	index@($__internal_75_$__cuda_sm70_shflsync_down_p)
        /*1184*/ 	.word	0x00000000


	//----- nvinfo : EIATTR_FRAME_SIZE
	.align		4
.L_747:
        /*1188*/ 	.byte	0x04, 0x11
        /*118a*/ 	.short	(.L_749 - .L_748)
	.align		4
.L_748:
        /*118c*/ 	.word	index@(_ZN10layer_norm13ln_bwd_kernelINS_13Kernel_traitsI13__nv_bfloat16S2_fS2_fjLj7168ELj1ELj1ELj8ELj8ENS_18Kernel_traits_baseILj7168ES2_S2_fS2_fjLj256EEEEELb1ELb1ELb0ELb1EEEvNS_9BwdParamsE)
        /*1190*/ 	.word	0x00000028


	//----- nvinfo : EIATTR_REGCOUNT
	.align		4
.L_749:
        /*1194*/ 	.byte	0x04, 0x2f
        /*1196*/ 	.short	(.L_751 - .L_750)
	.align		4
.L_750:
        /*1198*/ 	.word	index@(_ZN10layer_norm13ln_bwd_kernelINS_13Kernel_traitsI13__nv_bfloat16S2_fS2_fjLj7168ELj1ELj1ELj8ELj8ENS_18Kernel_traits_baseILj7168ES2_S2_fS2_fjLj256EEEEELb1ELb1ELb0ELb0EEEvNS_9BwdParamsE)
        /*119c*/ 	.word	0x000000ff


	//----- nvinfo : EIATTR_FRAME_SIZE
	.align		4
.L_751:
        /*11a0*/ 	.byte	0x04, 0x11
        /*11a2*/ 	.short	(.L_753 - .L_752)
	.align		4
.L_752:
        /*11a4*/ 	.word	index@($__internal_74_$__cuda_sm70_shflsync_down_p)
        /*11a8*/ 	.word	0x00000000


	//----- nvinfo : EIATTR_FRAME_SIZE
	.align		4
.L_753:
        /*11ac*/ 	.byte	0x04, 0x11
        /*11ae*/ 	.short	(.L_755 - .L_754)
	.align		4
.L_754:
        /*11b0*/ 	.word	index@(_ZN10layer_norm13ln_bwd_kernelINS_13Kernel_traitsI13__nv_bfloat16S2_fS2_fjLj7168ELj1ELj1ELj8ELj8ENS_18Kernel_traits_baseILj7168ES2_S2_fS2_fjLj256EEEEELb1ELb1ELb0ELb0EEEvNS_9BwdParamsE)
        /*11b4*/ 	.word	0x00000000


	//----- nvinfo : EIATTR_REGCOUNT
	.align		4
.L_755:
        /*11b8*/ 	.byte	0x04, 0x2f
        /*11ba*/ 	.short	(.L_757 - .L_756)
	.align		4
.L_756:
        /*11bc*/ 	.word	index@(_ZN10layer_norm13ln_bwd_kernelINS_13Kernel_traitsI13__nv_bfloat16S2_fS2_fjLj7168ELj1ELj1ELj8ELj8ENS_18Kernel_traits_baseILj7168ES2_S2_fS2_fjLj256EEEEELb1ELb0ELb1ELb1EEEvNS_9BwdParamsE)
        /*11c0*/ 	.word	0x000000f1


	//----- nvinfo : EIATTR_FRAME_SIZE
	.align		4
.L_757:
        /*11c4*/ 	.byte	0x04, 0x11
        /*11c6*/ 	.short	(.L_759 - .L_758)
	.align		4
.L_758:
        /*11c8*/ 	.word	index@($__internal_73_$__cuda_sm70_shflsync_down_p)
        /*11cc*/ 	.word	0x00000000


	//----- nvinfo : EIATTR_FRAME_SIZE
	.align		4
.L_759:
        /*11d0*/ 	.byte	0x04, 0x11
        /*11d2*/ 	.short	(.L_761 - .L_760)
	.align		4
.L_760:
        /*11d4*/ 	.word	index@(_ZN10layer_norm13ln_bwd_kernelINS_13Kernel_traitsI13__nv_bfloat16S2_fS2_fjLj7168ELj1ELj1ELj8ELj8ENS_18Kernel_traits_baseILj7168ES2_S2_fS2_fjLj256EEEEELb1ELb0ELb1ELb1EEEvNS_9BwdParamsE)
        /*11d8*/ 	.word	0x00000000


	//----- nvinfo : EIATTR_REGCOUNT
	.align		4
.L_761:
        /*11dc*/ 	.byte	0x04, 0x2f
        /*11de*/ 	.short	(.L_763 - .L_762)
	.align		4
.L_762:
        /*11e0*/ 	.word	index@(_ZN10layer_norm22ln_bwd_finalize_kernelINS_22Kernel_traits_finalizeILj7168E13__nv_bfloat16S2_fS2_fjLb0ELj1024ELj4ENS_18Kernel_traits_baseILj7168ES2_S2_fS2_fjLj1024EEEEELb0ELb1EEEvNS_9BwdParamsE)
        /*11e4*/ 	.word	0x00000020


	//----- nvinfo : EIATTR_FRAME_SIZE
	.align		4
.L_763:
        /*11e8*/ 	.byte	0x04, 0x11
        /*11ea*/ 	.short	(.L_765 - .L_764)
	.align		4
.L_764:
        /*11ec*/ 	.word	index@($__internal_72_$__cuda_sm70_shflsync_bfly_p)
        /*11f0*/ 	.word	0x00000000


	//----- nvinfo : EIATTR_FRAME_SIZE
	.align		4
.L_765:
        /*11f4*/ 	.byte	0x04, 0x11
        /*11f6*/ 	.short	(.L_767 - .L_766)
	.align		4
.L_766:
        /*11f8*/ 	.word	index@(_ZN10layer_norm22ln_bwd_finalize_kernelINS_22Kernel_traits_finalizeILj7168E13__nv_bfloat16S2_fS2_fjLb0ELj1024ELj4ENS_18Kernel_traits_baseILj7168ES2_S2_fS2_fjLj1024EEEEELb0ELb1EEEvNS_9BwdParamsE)
        /*11fc*/ 	.word	0x00000000


	//----- nvinfo : EIATTR_REGCOUNT
	.align		4
.L_767:
        /*1200*/ 	.byte	0x04, 0x2f
        /*1202*/ 	.short	(.L_769 - .L_768)
	.align		4
.L_768:
        /*1204*/ 	.word	index@(_ZN10layer_norm13ln_bwd_kernelINS_13Kernel_traitsI13__nv_bfloat16S2_fS2_fjLj7168ELj1ELj1ELj8ELj8ENS_18Kernel_traits_baseILj7168ES2_S2_fS2_fjLj256EEEEELb1ELb0ELb1ELb0EEEvNS_9BwdParamsE)
        /*1208*/ 	.word	0x000000d8


	//----- nvinfo : EIATTR_FRAME_SIZE
	.align		4
.L_769:
        /*120c*/ 	.byte	0x04, 0x11
        /*120e*/ 	.short	(.L_771 - .L_770)
	.align		4
.L_770:
        /*1210*/ 	.word	index@($__internal_71_$__cuda_sm70_shflsync_down_p)
        /*1214*/ 	.word	0x00000000


	//----- nvinfo : EIATTR_FRAME_SIZE
	.align		4
.L_771:
        /*1218*/ 	.byte	0x04, 0x11
        /*121a*/ 	.short	(.L_773 - .L_772)
	.align		4
.L_772:
        /*121c*/ 	.word	index@(_ZN10layer_norm13ln_bwd_kernelINS_13Kernel_traitsI13__nv_bfloat16S2_fS2_fjLj7168ELj1ELj1ELj8ELj8ENS_18Kernel_traits_baseILj7168ES2_S2_fS2_fjLj256EEEEELb1ELb0ELb1ELb0EEEvNS_9BwdParamsE)
        /*1220*/ 	.word	0x00000000


	//----- nvinfo : EIATTR_REGCOUNT
	.align		4
.L_773:
        /*1224*/ 	.byte	0x04, 0x2f
        /*1226*/ 	.short	(.L_775 - .L_774)
	.align		4
.L_774:
        /*1228*/ 	.word	index@(_ZN10layer_norm22ln_bwd_finalize_kernelINS_22Kernel_traits_finalizeILj7168E13__nv_bfloat16S2_fS2_fjLb0ELj1024ELj4ENS_18Kernel_traits_baseILj7168ES2_S2_fS2_fjLj1024EEEEELb0ELb0EEEvNS_9BwdParamsE)
        /*122c*/ 	.word	0x0000001e


	//----- nvinfo : EIATTR_FRAME_SIZE
	.align		4
.L_775:
        /*1230*/ 	.byte	0x04, 0x11
        /*1232*/ 	.short	(.L_777 - .L_776)
	.align		4
.L_776:
        /*1234*/ 	.word	index@($__internal_70_$__cuda_sm70_shflsync_bfly_p)
        /*1238*/ 	.word	0x00000000


	//----- nvinfo : EIATTR_FRAME_SIZE
	.align		4
.L_777:
        /*123c*/ 	.byte	0x04, 0x11
        /*123e*/ 	.short	(.L_779 - .L_778)
	.align		4
.L_778:
        /*1240*/ 	.word	index@(_ZN10layer_norm22ln_bwd_finalize_kernelINS_22Kernel_traits_finalizeILj7168E13__nv_bfloat16S2_fS2_fjLb0ELj1024ELj4ENS_18Kernel_traits_baseILj7168ES2_S2_fS2_fjLj1024EEEEELb0ELb0EEEvNS_9BwdParamsE)
        /*1244*/ 	.word	0x00000000


	//----- nvinfo : EIATTR_REGCOUNT
	.align		4
.L_779:
        /*1248*/ 	.byte	0x04, 0x2f
        /*124a*/ 	.short	(.L_781 - .L_780)
	.align		4
.L_780:
        /*124c*/ 	.word	index@(_ZN10layer_norm13ln_bwd_kernelINS_13Kernel_traitsI13__nv_bfloat16S2_fS2_fjLj7168ELj1ELj1ELj8ELj8ENS_18Kernel_traits_baseILj7168ES2_S2_fS2_fjLj256EEEEELb1ELb0ELb0ELb1EEEvNS_9BwdParamsE)
        /*1250*/ 	.word	0x000000db


	//----- nvinfo : EIATTR_FRAME_SIZE
	.align		4
.L_781:
        /*1254*/ 	.byte	0x04, 0x11
        /*1256*/ 	.short	(.L_783 - .L_782)
	.align		4
.L_782:
        /*1258*/ 	.word	index@($__internal_69_$__cuda_sm70_shflsync_down_p)
        /*125c*/ 	.word	0x00000000


	//----- nvinfo : EIATTR_FRAME_SIZE
	.align		4
.L_783:
        /*1260*/ 	.byte	0x04, 0x11
        /*1262*/ 	.short	(.L_785 - .L_784)
	.align		4
.L_784:
        /*1264*/ 	.word	index@(_ZN10layer_norm13ln_bwd_kernelINS_13Kernel_traitsI13__nv_bfloat16S2_fS2_fjLj7168ELj1ELj1ELj8ELj8ENS_18Kernel_traits_baseILj7168ES2_S2_fS2_fjLj256EEEEELb1ELb0ELb0ELb1EEEvNS_9BwdParamsE)
        /*1268*/ 	.word	0x00000000


	//----- nvinfo : EIATTR_REGCOUNT
	.align		4
.L_785:
        /*126c*/ 	.byte	0x04, 0x2f
        /*126e*/ 	.short	(.L_787 - .L_786)
	.align		4
.L_786:
        /*1270*/ 	.word	index@(_ZN10layer_norm13ln_bwd_kernelINS_13Kernel_traitsI13__nv_bfloat16S2_fS2_fjLj7168ELj1ELj1ELj8ELj8ENS_18Kernel_traits_baseILj7168ES2_S2_fS2_fjLj256EEEEELb1ELb0ELb0ELb0EEEvNS_9BwdParamsE)
        /*1274*/ 	.word	0x000000d4


	//----- nvinfo : EIATTR_FRAME_SIZE
	.align		4
.L_787:
        /*1278*/ 	.byte	0x04, 0x11
        /*127a*/ 	.short	(.L_789 - .L_788)
	.align		4
.L_788:
        /*127c*/ 	.word	index@($__internal_68_$__cuda_sm70_shflsync_down_p)
        /*1280*/ 	.word	0x00000000


	//----- nvinfo : EIATTR_FRAME_SIZE
	.align		4
.L_789:
        /*1284*/ 	.byte	0x04, 0x11
        /*1286*/ 	.short	(.L_791 - .L_790)
	.align		4
.L_790:
        /*1288*/ 	.word	index@(_ZN10layer_norm13ln_bwd_kernelINS_13Kernel_traitsI13__nv_bfloat16S2_fS2_fjLj7168ELj1ELj1ELj8ELj8ENS_18Kernel_traits_baseILj7168ES2_S2_fS2_fjLj256EEEEELb1ELb0ELb0ELb0EEEvNS_9BwdParamsE)
        /*128c*/ 	.word	0x00000000


	//----- nvinfo : EIATTR_REGCOUNT
	.align		4
.L_791:
        /*1290*/ 	.byte	0x04, 0x2f
        /*1292*/ 	.short	(.L_793 - .L_792)
	.align		4
.L_792:
        /*1294*/ 	.word	index@(_ZN10layer_norm13ln_bwd_kernelINS_13Kernel_traitsI13__nv_bfloat16S2_fS2_fjLj7168ELj1ELj1ELj8ELj8ENS_18Kernel_traits_baseILj7168ES2_S2_fS2_fjLj256EEEEELb0ELb1ELb1ELb1EEEvNS_9BwdParamsE)
        /*1298*/ 	.word	0x000000ff


	//----- nvinfo : EIATTR_FRAME_SIZE
	.align		4
.L_793:
        /*129c*/ 	.byte	0x04, 0x11
        /*129e*/ 	.short	(.L_795 - .L_794)
	.align		4
.L_794:
        /*12a0*/ 	.word	index@($__internal_67_$__cuda_sm70_shflsync_down_p)
        /*12a4*/ 	.word	0x00000000


	//----- nvinfo : EIATTR_FRAME_SIZE
	.align		4
.L_795:
        /*12a8*/ 	.byte	0x04, 0x11
        /*12aa*/ 	.short	(.L_797 - .L_796)
	.align		4
.L_796:
        /*12ac*/ 	.word	index@(_ZN10layer_norm13ln_bwd_kernelINS_13Kernel_traitsI13__nv_bfloat16S2_fS2_fjLj7168ELj1ELj1ELj8ELj8ENS_18Kernel_traits_baseILj7168ES2_S2_fS2_fjLj256EEEEELb0ELb1ELb1ELb1EEEvNS_9BwdParamsE)
        /*12b0*/ 	.word	0x00000018


	//----- nvinfo : EIATTR_REGCOUNT
	.align		4
.L_797:
        /*12b4*/ 	.byte	0x04, 0x2f
        /*12b6*/ 	.short	(.L_799 - .L_798)
	.align		4
.L_798:
        /*12b8*/ 	.word	index@(_ZN10layer_norm13ln_bwd_kernelINS_13Kernel_traitsI13__nv_bfloat16S2_fS2_fjLj7168ELj1ELj1ELj8ELj8ENS_18Kernel_traits_baseILj7168ES2_S2_fS2_fjLj256EEEEELb0ELb1ELb1ELb0EEEvNS_9BwdParamsE)
        /*12bc*/ 	.word	0x000000ff


	//----- nvinfo : EIATTR_FRAME_SIZE
	.align		4
.L_799:
        /*12c0*/ 	.byte	0x04, 0x11
        /*12c2*/ 	.short	(.L_801 - .L_800)
	.align		4
.L_800:
        /*12c4*/ 	.word	index@($__internal_66_$__cuda_sm70_shflsync_down_p)
        /*12c8*/ 	.word	0x00000000


	//----- nvinfo : EIATTR_FRAME_SIZE
	.align		4
.L_801:
        /*12cc*/ 	.byte	0x04, 0x11
        /*12ce*/ 	.short	(.L_803 - .L_802)
	.align		4
.L_802:
        /*12d0*/ 	.word	index@(_ZN10layer_norm13ln_bwd_kernelINS_13Kernel_traitsI13__nv_bfloat16S2_fS2_fjLj7168ELj1ELj1ELj8ELj8ENS_18Kernel_traits_baseILj7168ES2_S2_fS2_fjLj256EEEEELb0ELb1ELb1ELb0EEEvNS_9BwdParamsE)
        /*12d4*/ 	.word	0x00000000


	//----- nvinfo : EIATTR_REGCOUNT
	.align		4
.L_803:
        /*12d8*/ 	.byte	0x04, 0x2f
        /*12da*/ 	.short	(.L_805 - .L_804)
	.align		4
.L_804:
        /*12dc*/ 	.word	index@(_ZN10layer_norm13ln_bwd_kernelINS_13Kernel_traitsI13__nv_bfloat16S2_fS2_fjLj7168ELj1ELj1ELj8ELj8ENS_18Kernel_traits_baseILj7168ES2_S2_fS2_fjLj256EEEEELb0ELb1ELb0ELb1EEEvNS_9BwdParamsE)
        /*12e0*/ 	.word	0x000000ff


	//----- nvinfo : EIATTR_FRAME_SIZE
	.align		4
.L_805:
        /*12e4*/ 	.byte	0x04, 0x11
        /*12e6*/ 	.short	(.L_807 - .L_806)
	.align		4
.L_806:
        /*12e8*/ 	.word	index@($__internal_65_$__cuda_sm70_shflsync_down_p)
        /*12ec*/ 	.word	0x00000000


	//----- nvinfo : EIATTR_FRAME_SIZE
	.align		4
.L_807:
        /*12f0*/ 	.byte	0x04, 0x11
        /*12f2*/ 	.short	(.L_809 - .L_808)
	.align		4
.L_808:
        /*12f4*/ 	.word	index@(_ZN10layer_norm13ln_bwd_kernelINS_13Kernel_traitsI13__nv_bfloat16S2_fS2_fjLj7168ELj1ELj1ELj8ELj8ENS_18Kernel_traits_baseILj7168ES2_S2_fS2_fjLj256EEEEELb0ELb1ELb0ELb1EEEvNS_9BwdParamsE)
        /*12f8*/ 	.word	0x00000000


	//----- nvinfo : EIATTR_REGCOUNT
	.align		4
.L_809:
        /*12fc*/ 	.byte	0x04, 0x2f
        /*12fe*/ 	.short	(.L_811 - .L_810)
	.align		4
.L_810:
        /*1300*/ 	.word	index@(_ZN10layer_norm13ln_bwd_kernelINS_13Kernel_traitsI13__nv_bfloat16S2_fS2_fjLj7168ELj1ELj1ELj8ELj8ENS_18Kernel_traits_baseILj7168ES2_S2_fS2_fjLj256EEEEELb0ELb1ELb0ELb0EEEvNS_9BwdParamsE)
        /*1304*/ 	.word	0x000000ff


	//----- nvinfo : EIATTR_FRAME_SIZE
	.align		4
.L_811:
        /*1308*/ 	.byte	0x04, 0x11
        /*130a*/ 	.short	(.L_813 - .L_812)
	.align		4
.L_812:
        /*130c*/ 	.word	index@($__internal_64_$__cuda_sm70_shflsync_down_p)
        /*1310*/ 	.word	0x00000000


	//----- nvinfo : EIATTR_FRAME_SIZE
	.align		4
.L_813:
        /*1314*/ 	.byte	0x04, 0x11
        /*1316*/ 	.short	(.L_815 - .L_814)
	.align		4
.L_814:
        /*1318*/ 	.word	index@(_ZN10layer_norm13ln_bwd_kernelINS_13Kernel_traitsI13__nv_bfloat16S2_fS2_fjLj7168ELj1ELj1ELj8ELj8ENS_18Kernel_traits_baseILj7168ES2_S2_fS2_fjLj256EEEEELb0ELb1ELb0ELb0EEEvNS_9BwdParamsE)
        /*131c*/ 	.word	0x00000000


	//----- nvinfo : EIATTR_REGCOUNT
	.align		4
.L_815:
        /*1320*/ 	.byte	0x04, 0x2f
        /*1322*/ 	.short	(.L_817 - .L_816)
	.align		4
.L_816:
        /*1324*/ 	.word	index@(_ZN10layer_norm13ln_bwd_kernelINS_13Kernel_traitsI13__nv_bfloat16S2_fS2_fjLj7168ELj1ELj1ELj8ELj8ENS_18Kernel_traits_baseILj7168ES2_S2_fS2_fjLj256EEEEELb0ELb0ELb1ELb1EEEvNS_9BwdParamsE)
        /*1328*/ 	.word	0x000000e5


	//----- nvinfo : EIATTR_FRAME_SIZE
	.align		4
.L_817:
        /*132c*/ 	.byte	0x04, 0x11
        /*132e*/ 	.short	(.L_819 - .L_818)
	.align		4
.L_818:
        /*1330*/ 	.word	index@($__internal_63_$__cuda_sm70_shflsync_down_p)
        /*1334*/ 	.word	0x00000000


	//----- nvinfo : EIATTR_FRAME_SIZE
	.align		4
.L_819:
        /*1338*/ 	.byte	0x04, 0x11
        /*133a*/ 	.short	(.L_821 - .L_820)
	.align		4
.L_820:
        /*133c*/ 	.word	index@(_ZN10layer_norm13ln_bwd_kernelINS_13Kernel_traitsI13__nv_bfloat16S2_fS2_fjLj7168ELj1ELj1ELj8ELj8ENS_18Kernel_traits_baseILj7168ES2_S2_fS2_fjLj256EEEEELb0ELb0ELb1ELb1EEEvNS_9BwdParamsE)
        /*1340*/ 	.word	0x00000000


	//----- nvinfo : EIATTR_REGCOUNT
	.align		4
.L_821:
        /*1344*/ 	.byte	0x04, 0x2f
        /*1346*/ 	.short	(.L_823 - .L_822)
	.align		4
.L_822:
        /*1348*/ 	.word	index@(_ZN10layer_norm13ln_bwd_kernelINS_13Kernel_traitsI13__nv_bfloat16S2_fS2_fjLj7168ELj1ELj1ELj8ELj8ENS_18Kernel_traits_baseILj7168ES2_S2_fS2_fjLj256EEEEELb0ELb0ELb1ELb0EEEvNS_9BwdParamsE)
        /*134c*/ 	.word	0x000000d0


	//----- nvinfo : EIATTR_FRAME_SIZE
	.align		4
.L_823:
        /*1350*/ 	.byte	0x04, 0x11
        /*1352*/ 	.short	(.L_825 - .L_824)
	.align		4
.L_824:
        /*1354*/ 	.word	index@($__internal_62_$__cuda_sm70_shflsync_down_p)
        /*1358*/ 	.word	0x00000000


	//----- nvinfo : EIATTR_FRAME_SIZE
	.align		4
.L_825:
        /*135c*/ 	.byte	0x04, 0x11
        /*135e*/ 	.short	(.L_827 - .L_826)
	.align		4
.L_826:
        /*1360*/ 	.word	index@(_ZN10layer_norm13ln_bwd_kernelINS_13Kernel_traitsI13__nv_bfloat16S2_fS2_fjLj7168ELj1ELj1ELj8ELj8ENS_18Kernel_traits_baseILj7168ES2_S2_fS2_fjLj256EEEEELb0ELb0ELb1ELb0EEEvNS_9BwdParamsE)
        /*1364*/ 	.word	0x00000000


	//----- nvinfo : EIATTR_REGCOUNT
	.align		4
.L_827:
        /*1368*/ 	.byte	0x04, 0x2f
        /*136a*/ 	.short	(.L_829 - .L_828)
	.align		4
.L_828:
        /*136c*/ 	.word	index@(_ZN10layer_norm13ln_bwd_kernelINS_13Kernel_traitsI13__nv_bfloat16S2_fS2_fjLj7168ELj1ELj1ELj8ELj8ENS_18Kernel_traits_baseILj7168ES2_S2_fS2_fjLj256EEEEELb0ELb0ELb0ELb1EEEvNS_9BwdParamsE)
        /*1370*/ 	.word	0x000000d0


	//----- nvinfo : EIATTR_FRAME_SIZE
	.align		4
.L_829:
        /*1374*/ 	.byte	0x04, 0x11
        /*1376*/ 	.short	(.L_831 - .L_830)
	.align		4
.L_830:
        /*1378*/ 	.word	index@($__internal_61_$__cuda_sm70_shflsync_down_p)
        /*137c*/ 	.word	0x00000000


	//----- nvinfo : EIATTR_FRAME_SIZE
	.align		4
.L_831:
        /*1380*/ 	.byte	0x04, 0x11
        /*1382*/ 	.short	(.L_833 - .L_832)
	.align		4
.L_832:
        /*1384*/ 	.word	index@(_ZN10layer_norm13ln_bwd_kernelINS_13Kernel_traitsI13__nv_bfloat16S2_fS2_fjLj7168ELj1ELj1ELj8ELj8ENS_18Kernel_traits_baseILj7168ES2_S2_fS2_fjLj256EEEEELb0ELb0ELb0ELb1EEEvNS_9BwdParamsE)
        /*1388*/ 	.word	0x00000000


	//----- nvinfo : EIATTR_REGCOUNT
	.align		4
.L_833:
        /*138c*/ 	.byte	0x04, 0x2f
        /*138e*/ 	.short	(.L_835 - .L_834)
	.align		4
.L_834:
        /*1390*/ 	.word	index@(_ZN10layer_norm13ln_bwd_kernelINS_13Kernel_traitsI13__nv_bfloat16S2_fS2_fjLj7168ELj1ELj1ELj8ELj8ENS_18Kernel_traits_baseILj7168ES2_S2_fS2_fjLj256EEEEELb0ELb0ELb0ELb0EEEvNS_9BwdParamsE)
        /*1394*/ 	.word	0x000000cc


	//----- nvinfo : EIATTR_FRAME_SIZE
	.align		4
.L_835:
        /*1398*/ 	.byte	0x04, 0x11
        /*139a*/ 	.short	(.L_837 - .L_836)
	.align		4
.L_836:
        /*139c*/ 	.word	index@($__internal_60_$__cuda_sm70_shflsync_down_p)
        /*13a0*/ 	.word	0x00000000


	//----- nvinfo : EIATTR_FRAME_SIZE
	.align		4
.L_837:
        /*13a4*/ 	.byte	0x04, 0x11
        /*13a6*/ 	.short	(.L_839 - .L_838)
	.align		4
.L_838:
        /*13a8*/ 	.word	index@(_ZN10layer_norm13ln_bwd_kernelINS_13Kernel_traitsI13__nv_bfloat16S2_fS2_fjLj7168ELj1ELj1ELj8ELj8ENS_18Kernel_traits_baseILj7168ES2_S2_fS2_fjLj256EEEEELb0ELb0ELb0ELb0EEEvNS_9BwdParamsE)
        /*13ac*/ 	.word	0x00000000


	//----- nvinfo : EIATTR_REGCOUNT
	.align		4
.L_839:
        /*13b0*/ 	.byte	0x04, 0x2f
        /*13b2*/ 	.short	(.L_841 - .L_840)
	.align		4
.L_840:
        /*13b4*/ 	.word	index@(_ZN10layer_norm13ln_bwd_kernelINS_13Kernel_traitsIf13__nv_bfloat16S2_S2_fjLj7168ELj1ELj1ELj8ELj8ENS_18Kernel_traits_baseILj7168EfS2_S2_S2_fjLj256EEEEELb1ELb1ELb1ELb1EEEvNS_9BwdParamsE)
        /*13b8*/ 	.word	0x000000ff


	//----- nvinfo : EIATTR_FRAME_SIZE
	.align		4
.L_841:
        /*13bc*/ 	.byte	0x04, 0x11
        /*13be*/ 	.short	(.L_843 - .L_842)
	.align		4
.L_842:
        /*13c0*/ 	.word	index@($__internal_59_$__cuda_sm70_shflsync_down_p)
        /*13c4*/ 	.word	0x00000000


	//----- nvinfo : EIATTR_FRAME_SIZE
	.align		4
.L_843:
        /*13c8*/ 	.byte	0x04, 0x11
        /*13ca*/ 	.short	(.L_845 - .L_844)
	.align		4
.L_844:
        /*13cc*/ 	.word	index@(_ZN10layer_norm13ln_bwd_kernelINS_13Kernel_traitsIf13__nv_bfloat16S2_S2_fjLj7168ELj1ELj1ELj8ELj8ENS_18Kernel_traits_baseILj7168EfS2_S2_S2_fjLj256EEEEELb1ELb1ELb1ELb1EEEvNS_9BwdParamsE)
        /*13d0*/ 	.word	0x00000000


	//----- nvinfo : EIATTR_REGCOUNT
	.align		4
.L_845:
        /*13d4*/ 	.byte	0x04, 0x2f
        /*13d6*/ 	.short	(.L_847 - .L_846)
	.align		4
.L_846:
        /*13d8*/ 	.word	index@(_ZN10layer_norm22ln_bwd_finalize_kernelINS_22Kernel_traits_finalizeILj7168Ef13__nv_bfloat16S2_S2_fjLb1ELj1024ELj4ENS_18Kernel_traits_baseILj7168EfS2_S2_S2_fjLj1024EEEEELb1ELb1EEEvNS_9BwdParamsE)
        /*13dc*/ 	.word	0x00000020


	//----- nvinfo : EIATTR_FRAME_SIZE
	.align		4
.L_847:
        /*13e0*/ 	.byte	0x04, 0x11
        /*13e2*/ 	.short	(.L_849 - .L_848)
	.align		4
.L_848:
        /*13e4*/ 	.word	index@($__internal_58_$__cuda_sm70_shflsync_bfly_p)
        /*13e8*/ 	.word	0x00000000


	//----- nvinfo : EIATTR_FRAME_SIZE
	.align		4
.L_849:
        /*13ec*/ 	.byte	0x04, 0x11
        /*13ee*/ 	.short	(.L_851 - .L_850)
	.align		4
.L_850:
        /*13f0*/ 	.word	index@(_ZN10layer_norm22ln_bwd_finalize_kernelINS_22Kernel_traits_finalizeILj7168Ef13__nv_bfloat16S2_S2_fjLb1ELj1024ELj4ENS_18Kernel_traits_baseILj7168EfS2_S2_S2_fjLj1024EEEEELb1ELb1EEEvNS_9BwdParamsE)
        /*13f4*/ 	.word	0x00000000


	//----- nvinfo : EIATTR_REGCOUNT
	.align		4
.L_851:
        /*13f8*/ 	.byte	0x04, 0x2f
        /*13fa*/ 	.short	(.L_853 - .L_852)
	.align		4
.L_852:
        /*13fc*/ 	.word	index@(_ZN10layer_norm13ln_bwd_kernelINS_13Kernel_traitsIf13__nv_bfloat16S2_S2_fjLj7168ELj1ELj1ELj8ELj8ENS_18Kernel_traits_baseILj7168EfS2_S2_S2_fjLj256EEEEELb1ELb1ELb1ELb0EEEvNS_9BwdParamsE)
        /*1400*/ 	.word	0x000000ff


	//----- nvinfo : EIATTR_FRAME_SIZE
	.align		4
.L_853:
        /*1404*/ 	.byte	0x04, 0x11
        /*1406*/ 	.short	(.L_855 - .L_854)
	.align		4
.L_854:
        /*1408*/ 	.word	index@($__internal_57_$__cuda_sm70_shflsync_down_p)
        /*140c*/ 	.word	0x00000000


	//----- nvinfo : EIATTR_FRAME_SIZE
	.align		4
.L_855:
        /*1410*/ 	.byte	0x04, 0x11
        /*1412*/ 	.short	(.L_857 - .L_856)
	.align		4
.L_856:
        /*1414*/ 	.word	index@(_ZN10layer_norm13ln_bwd_kernelINS_13Kernel_traitsIf13__nv_bfloat16S2_S2_fjLj7168ELj1ELj1ELj8ELj8ENS_18Kernel_traits_baseILj7168EfS2_S2_S2_fjLj256EEEEELb1ELb1ELb1ELb0EEEvNS_9BwdParamsE)
        /*1418*/ 	.word	0x00000000


	//----- nvinfo : EIATTR_REGCOUNT
	.align		4
.L_857:
        /*141c*/ 	.byte	0x04, 0x2f
        /*141e*/ 	.short	(.L_859 - .L_858)
	.align		4
.L_858:
        /*1420*/ 	.word	index@(_ZN10layer_norm22ln_bwd_finalize_kernelINS_22Kernel_traits_finalizeILj7168Ef13__nv_bfloat16S2_S2_fjLb1ELj1024ELj4ENS_18Kernel_traits_baseILj7168EfS2_S2_S2_fjLj1024EEEEELb1ELb0EEEvNS_9BwdParamsE)
        /*1424*/ 	.word	0x00000020


	//----- nvinfo : EIATTR_FRAME_SIZE
	.align		4
.L_859:
        /*1428*/ 	.byte	0x04, 0x11
        /*142a*/ 	.short	(.L_861 - .L_860)
	.align		4
.L_860:
        /*142c*/ 	.word	index@($__internal_56_$__cuda_sm70_shflsync_bfly_p)
        /*1430*/ 	.word	0x00000000


	//----- nvinfo : EIATTR_FRAME_SIZE
	.align		4
.L_861:
        /*1434*/ 	.byte	0x04, 0x11
        /*1436*/ 	.short	(.L_863 - .L_862)
	.align		4
.L_862:
        /*1438*/ 	.word	index@(_ZN10layer_norm22ln_bwd_finalize_kernelINS_22Kernel_traits_finalizeILj7168Ef13__nv_bfloat16S2_S2_fjLb1ELj1024ELj4ENS_18Kernel_traits_baseILj7168EfS2_S2_S2_fjLj1024EEEEELb1ELb0EEEvNS_9BwdParamsE)
        /*143c*/ 	.word	0x00000000


	//----- nvinfo : EIATTR_REGCOUNT
	.align		4
.L_863:
        /*1440*/ 	.byte	0x04, 0x2f
        /*1442*/ 	.short	(.L_865 - .L_864)
	.align		4
.L_864:
        /*1444*/ 	.word	index@(_ZN10layer_norm13ln_bwd_kernelINS_13Kernel_traitsIf13__nv_bfloat16S2_S2_fjLj7168ELj1ELj1ELj8ELj8ENS_18Kernel_traits_baseILj7168EfS2_S2_S2_fjLj256EEEEELb1ELb1ELb0ELb1EEEvNS_9BwdParamsE)
        /*1448*/ 	.word	0x000000ff


	//----- nvinfo : EIATTR_FRAME_SIZE
	.align		4
.L_865:
        /*144c*/ 	.byte	0x04, 0x11
        /*144e*/ 	.short	(.L_867 - .L_866)
	.align		4
.L_866:
        /*1450*/ 	.word	index@($__internal_55_$__cuda_sm70_shflsync_down_p)
        /*1454*/ 	.word	0x00000000


	//----- nvinfo : EIATTR_FRAME_SIZE
	.align		4
.L_867:
        /*1458*/ 	.byte	0x04, 0x11
        /*145a*/ 	.short	(.L_869 - .L_868)
	.align		4
.L_868:
        /*145c*/ 	.word	index@(_ZN10layer_norm13ln_bwd_kernelINS_13Kernel_traitsIf13__nv_bfloat16S2_S2_fjLj7168ELj1ELj1ELj8ELj8ENS_18Kernel_traits_baseILj7168EfS2_S2_S2_fjLj256EEEEELb1ELb1ELb0ELb1EEEvNS_9BwdParamsE)
        /*1460*/ 	.word	0x00000000


	//----- nvinfo : EIATTR_REGCOUNT
	.align		4
.L_869:
        /*1464*/ 	.byte	0x04, 0x2f
        /*1466*/ 	.short	(.L_871 - .L_870)
	.align		4
.L_870:
        /*1468*/ 	.word	index@(_ZN10layer_norm13ln_bwd_kernelINS_13Kernel_traitsIf13__nv_bfloat16S2_S2_fjLj7168ELj1ELj1ELj8ELj8ENS_18Kernel_traits_baseILj7168EfS2_S2_S2_fjLj256EEEEELb1ELb1ELb0ELb0EEEvNS_9BwdParamsE)
        /*146c*/ 	.word	0x000000fe


	//----- nvinfo : EIATTR_FRAME_SIZE
	.align		4
.L_871:
        /*1470*/ 	.byte	0x04, 0x11
        /*1472*/ 	.short	(.L_873 - .L_872)
	.align		4
.L_872:
        /*1474*/ 	.word	index@($__internal_54_$__cuda_sm70_shflsync_down_p)
        /*1478*/ 	.word	0x00000000


	//----- nvinfo : EIATTR_FRAME_SIZE
	.align		4
.L_873:
        /*147c*/ 	.byte	0x04, 0x11
        /*147e*/ 	.short	(.L_875 - .L_874)
	.align		4
.L_874:
        /*1480*/ 	.word	index@(_ZN10layer_norm13ln_bwd_kernelINS_13Kernel_traitsIf13__nv_bfloat16S2_S2_fjLj7168ELj1ELj1ELj8ELj8ENS_18Kernel_traits_baseILj7168EfS2_S2_S2_fjLj256EEEEELb1ELb1ELb0ELb0EEEvNS_9BwdParamsE)
        /*1484*/ 	.word	0x00000000


	//----- nvinfo : EIATTR_REGCOUNT
	.align		4
.L_875:
        /*1488*/ 	.byte	0x04, 0x2f
        /*148a*/ 	.short	(.L_877 - .L_876)
	.align		4
.L_876:
        /*148c*/ 	.word	index@(_ZN10layer_norm13ln_bwd_kernelINS_13Kernel_traitsIf13__nv_bfloat16S2_S2_fjLj7168ELj1ELj1ELj8ELj8ENS_18Kernel_traits_baseILj7168EfS2_S2_S2_fjLj256EEEEELb1ELb0ELb1ELb1EEEvNS_9BwdParamsE)
        /*1490*/ 	.word	0x000000d3


	//----- nvinfo : EIATTR_FRAME_SIZE
	.align		4
.L_877:
        /*1494*/ 	.byte	0x04, 0x11
        /*1496*/ 	.short	(.L_879 - .L_878)
	.align		4
.L_878:
        /*1498*/ 	.word	index@($__internal_53_$__cuda_sm70_shflsync_down_p)
        /*149c*/ 	.word	0x00000000


	//----- nvinfo : EIATTR_FRAME_SIZE
	.align		4
.L_879:
        /*14a0*/ 	.byte	0x04, 0x11
        /*14a2*/ 	.short	(.L_881 - .L_880)
	.align		4
.L_880:
        /*14a4*/ 	.word	index@(_ZN10layer_norm13ln_bwd_kernelINS_13Kernel_traitsIf13__nv_bfloat16S2_S2_fjLj7168ELj1ELj1ELj8ELj8ENS_18Kernel_traits_baseILj7168EfS2_S2_S2_fjLj256EEEEELb1ELb0ELb1ELb1EEEvNS_9BwdParamsE)
        /*14a8*/ 	.word	0x00000000


	//----- nvinfo : EIATTR_REGCOUNT
	.align		4
.L_881:
        /*14ac*/ 	.byte	0x04, 0x2f
        /*14ae*/ 	.short	(.L_883 - .L_882)
	.align		4
.L_882:
        /*14b0*/ 	.word	index@(_ZN10layer_norm22ln_bwd_finalize_kernelINS_22Kernel_traits_finalizeILj7168Ef13__nv_bfloat16S2_S2_fjLb0ELj1024ELj4ENS_18Kernel_traits_baseILj7168EfS2_S2_S2_fjLj1024EEEEELb0ELb1EEEvNS_9BwdParamsE)
        /*14b4*/ 	.word	0x00000020


	//----- nvinfo : EIATTR_FRAME_SIZE
	.align		4
.L_883:
        /*14b8*/ 	.byte	0x04, 0x11
        /*14ba*/ 	.short	(.L_885 - .L_884)
	.align		4
.L_884:
        /*14bc*/ 	.word	index@($__internal_52_$__cuda_sm70_shflsync_bfly_p)
        /*14c0*/ 	.word	0x00000000


	//----- nvinfo : EIATTR_FRAME_SIZE
	.align		4
.L_885:
        /*14c4*/ 	.byte	0x04, 0x11
        /*14c6*/ 	.short	(.L_887 - .L_886)
	.align		4
.L_886:
        /*14c8*/ 	.word	index@(_ZN10layer_norm22ln_bwd_finalize_kernelINS_22Kernel_traits_finalizeILj7168Ef13__nv_bfloat16S2_S2_fjLb0ELj1024ELj4ENS_18Kernel_traits_baseILj7168EfS2_S2_S2_fjLj1024EEEEELb0ELb1EEEvNS_9BwdParamsE)
        /*14cc*/ 	.word	0x00000000


	//----- nvinfo : EIATTR_REGCOUNT
	.align		4
.L_887:
        /*14d0*/ 	.byte	0x04, 0x2f
        /*14d2*/ 	.short	(.L_889 - .L_888)
	.align		4
.L_888:
        /*14d4*/ 	.word	index@(_ZN10layer_norm13ln_bwd_kernelINS_13Kernel_traitsIf13__nv_bfloat16S2_S2_fjLj7168ELj1ELj1ELj8ELj8ENS_18Kernel_traits_baseILj7168EfS2_S2_S2_fjLj256EEEEELb1ELb0ELb1ELb0EEEvNS_9BwdParamsE)
        /*14d8*/ 	.word	0x000000ca


	//----- nvinfo : EIATTR_FRAME_SIZE
	.align		4
.L_889:
        /*14dc*/ 	.byte	0x04, 0x11
        /*14de*/ 	.short	(.L_891 - .L_890)
	.align		4
.L_890:
        /*14e0*/ 	.word	index@($__internal_51_$__cuda_sm70_shflsync_down_p)
        /*14e4*/ 	.word	0x00000000


	//----- nvinfo : EIATTR_FRAME_SIZE
	.align		4
.L_891:
        /*14e8*/ 	.byte	0x04, 0x11
        /*14ea*/ 	.short	(.L_893 - .L_892)
	.align		4
.L_892:
        /*14ec*/ 	.word	index@(_ZN10layer_norm13ln_bwd_kernelINS_13Kernel_traitsIf13__nv_bfloat16S2_S2_fjLj7168ELj1ELj1ELj8ELj8ENS_18Kernel_traits_baseILj7168EfS2_S2_S2_fjLj256EEEEELb1ELb0ELb1ELb0EEEvNS_9BwdParamsE)
        /*14f0*/ 	.word	0x00000000


	//----- nvinfo : EIATTR_REGCOUNT
	.align		4
.L_893:
        /*14f4*/ 	.byte	0x04, 0x2f
        /*14f6*/ 	.short	(.L_895 - .L_894)
	.align		4
.L_894:
        /*14f8*/ 	.word	index@(_ZN10layer_norm22ln_bwd_finalize_kernelINS_22Kernel_traits_finalizeILj7168Ef13__nv_bfloat16S2_S2_fjLb0ELj1024ELj4ENS_18Kernel_traits_baseILj7168EfS2_S2_S2_fjLj1024EEEEELb0ELb0EEEvNS_9BwdParamsE)
        /*14fc*/ 	.word	0x0000001e


	//----- nvinfo : EIATTR_FRAME_SIZE
	.align		4
.L_895:
        /*1500*/ 	.byte	0x04, 0x11
        /*1502*/ 	.short	(.L_897 - .L_896)
	.align		4
.L_896:
        /*1504*/ 	.word	index@($__internal_50_$__cuda_sm70_shflsync_bfly_p)
        /*1508*/ 	.word	0x00000000


	//----- nvinfo : EIATTR_FRAME_SIZE
	.align		4
.L_897:
        /*150c*/ 	.byte	0x04, 0x11
        /*150e*/ 	.short	(.L_899 - .L_898)
	.align		4
.L_898:
        /*1510*/ 	.word	index@(_ZN10layer_norm22ln_bwd_finalize_kernelINS_22Kernel_traits_finalizeILj7168Ef13__nv_bfloat16S2_S2_fjLb0ELj1024ELj4ENS_18Kernel_traits_baseILj7168EfS2_S2_S2_fjLj1024EEEEELb0ELb0EEEvNS_9BwdParamsE)
        /*1514*/ 	.word	0x00000000


	//----- nvinfo : EIATTR_REGCOUNT
	.align		4
.L_899:
        /*1518*/ 	.byte	0x04, 0x2f
        /*151a*/ 	.short	(.L_901 - .L_900)
	.align		4
.L_900:
        /*151c*/ 	.word	index@(_ZN10layer_norm13ln_bwd_kernelINS_13Kernel_traitsIf13__nv_bfloat16S2_S2_fjLj7168ELj1ELj1ELj8ELj8ENS_18Kernel_traits_baseILj7168EfS2_S2_S2_fjLj256EEEEELb1ELb0ELb0ELb1EEEvNS_9BwdParamsE)
        /*1520*/ 	.word	0x000000da


	//----- nvinfo : EIATTR_FRAME_SIZE
	.align		4
.L_901:
        /*1524*/ 	.byte	0x04, 0x11
        /*1526*/ 	.short	(.L_903 - .L_902)
	.align		4
.L_902:
        /*1528*/ 	.word	index@($__internal_49_$__cuda_sm70_shflsync_down_p)
        /*152c*/ 	.word	0x00000000


	//----- nvinfo : EIATTR_FRAME_SIZE
	.align		4
.L_903:
        /*1530*/ 	.byte	0x04, 0x11
        /*1532*/ 	.short	(.L_905 - .L_904)
	.align		4
.L_904:
        /*1534*/ 	.word	index@(_ZN10layer_norm13ln_bwd_kernelINS_13Kernel_traitsIf13__nv_bfloat16S2_S2_fjLj7168ELj1ELj1ELj8ELj8ENS_18Kernel_traits_baseILj7168EfS2_S2_S2_fjLj256EEEEELb1ELb0ELb0ELb1EEEvNS_9BwdParamsE)
        /*1538*/ 	.word	0x00000000


	//----- nvinfo : EIATTR_REGCOUNT
	.align		4
.L_905:
        /*153c*/ 	.byte	0x04, 0x2f
        /*153e*/ 	.short	(.L_907 - .L_906)
	.align		4
.L_906:
        /*1540*/ 	.word	index@(_ZN10layer_norm13ln_bwd_kernelINS_13Kernel_traitsIf13__nv_bfloat16S2_S2_fjLj7168ELj1ELj1ELj8ELj8ENS_18Kernel_traits_baseILj7168EfS2_S2_S2_fjLj256EEEEELb1ELb0ELb0ELb0EEEvNS_9BwdParamsE)
        /*1544*/ 	.word	0x000000c6


	//----- nvinfo : EIATTR_FRAME_SIZE
	.align		4
.L_907:
        /*1548*/ 	.byte	0x04, 0x11
        /*154a*/ 	.short	(.L_909 - .L_908)
	.align		4
.L_908:
        /*154c*/ 	.word	index@($__internal_48_$__cuda_sm70_shflsync_down_p)
        /*1550*/ 	.word	0x00000000


	//----- nvinfo : EIATTR_FRAME_SIZE
	.align		4
.L_909:
        /*1554*/ 	.byte	0x04, 0x11
        /*1556*/ 	.short	(.L_911 - .L_910)
	.align		4
.L_910:
        /*1558*/ 	.word	index@(_ZN10layer_norm13ln_bwd_kernelINS_13Kernel_traitsIf13__nv_bfloat16S2_S2_fjLj7168ELj1ELj1ELj8ELj8ENS_18Kernel_traits_baseILj7168EfS2_S2_S2_fjLj256EEEEELb1ELb0ELb0ELb0EEEvNS_9BwdParamsE)
        /*155c*/ 	.word	0x00000000


	//----- nvinfo : EIATTR_REGCOUNT
	.align		4
.L_911:
        /*1560*/ 	.byte	0x04, 0x2f
        /*1562*/ 	.short	(.L_913 - .L_912)
	.align		4
.L_912:
        /*1564*/ 	.word	index@(_ZN10layer_norm13ln_bwd_kernelINS_13Kernel_traitsIf13__nv_bfloat16S2_S2_fjLj7168ELj1ELj1ELj8ELj8ENS_18Kernel_traits_baseILj7168EfS2_S2_S2_fjLj256EEEEELb0ELb1ELb1ELb1EEEvNS_9BwdParamsE)
        /*1568*/ 	.word	0x000000ff


	//----- nvinfo : EIATTR_FRAME_SIZE
	.align		4
.L_913:
        /*156c*/ 	.byte	0x04, 0x11
        /*156e*/ 	.short	(.L_915 - .L_914)
	.align		4
.L_914:
        /*1570*/ 	.word	index@($__internal_47_$__cuda_sm70_shflsync_down_p)
        /*1574*/ 	.word	0x00000000


	//----- nvinfo : EIATTR_FRAME_SIZE
	.align		4
.L_915:
        /*1578*/ 	.byte	0x04, 0x11
        /*157a*/ 	.short	(.L_917 - .L_916)
	.align		4
.L_916:
        /*157c*/ 	.word	index@(_ZN10layer_norm13ln_bwd_kernelINS_13Kernel_traitsIf13__nv_bfloat16S2_S2_fjLj7168ELj1ELj1ELj8ELj8ENS_18Kernel_traits_baseILj7168EfS2_S2_S2_fjLj256EEEEELb0ELb1ELb1ELb1EEEvNS_9BwdParamsE)
        /*1580*/ 	.word	0x00000000


	//----- nvinfo : EIATTR_REGCOUNT
	.align		4
.L_917:
        /*1584*/ 	.byte	0x04, 0x2f
        /*1586*/ 	.short	(.L_919 - .L_918)
	.align		4
.L_918:
        /*1588*/ 	.word	index@(_ZN10layer_norm13ln_bwd_kernelINS_13Kernel_traitsIf13__nv_bfloat16S2_S2_fjLj7168ELj1ELj1ELj8ELj8ENS_18Kernel_traits_baseILj7168EfS2_S2_S2_fjLj256EEEEELb0ELb1ELb1ELb0EEEvNS_9BwdParamsE)
        /*158c*/ 	.word	0x000000fc


	//----- nvinfo : EIATTR_FRAME_SIZE
	.align		4
.L_919:
        /*1590*/ 	.byte	0x04, 0x11
        /*1592*/ 	.short	(.L_921 - .L_920)
	.align		4
.L_920:
        /*1594*/ 	.word	index@($__internal_46_$__cuda_sm70_shflsync_down_p)
        /*1598*/ 	.word	0x00000000


	//----- nvinfo : EIATTR_FRAME_SIZE
	.align		4
.L_921:
        /*159c*/ 	.byte	0x04, 0x11
        /*159e*/ 	.short	(.L_923 - .L_922)
	.align		4
.L_922:
        /*15a0*/ 	.word	index@(_ZN10layer_norm13ln_bwd_kernelINS_13Kernel_traitsIf13__nv_bfloat16S2_S2_fjLj7168ELj1ELj1ELj8ELj8ENS_18Kernel_traits_baseILj7168EfS2_S2_S2_fjLj256EEEEELb0ELb1ELb1ELb0EEEvNS_9BwdParamsE)
        /*15a4*/ 	.word	0x00000000


	//----- nvinfo : EIATTR_REGCOUNT
	.align		4
.L_923:
        /*15a8*/ 	.byte	0x04, 0x2f
        /*15aa*/ 	.short	(.L_925 - .L_924)
	.align		4
.L_924:
        /*15ac*/ 	.word	index@(_ZN10layer_norm13ln_bwd_kernelINS_13Kernel_traitsIf13__nv_bfloat16S2_S2_fjLj7168ELj1ELj1ELj8ELj8ENS_18Kernel_traits_baseILj7168EfS2_S2_S2_fjLj256EEEEELb0ELb1ELb0ELb1EEEvNS_9BwdParamsE)
        /*15b0*/ 	.word	0x000000ff


	//----- nvinfo : EIATTR_FRAME_SIZE
	.align		4
.L_925:
        /*15b4*/ 	.byte	0x04, 0x11
        /*15b6*/ 	.short	(.L_927 - .L_926)
	.align		4
.L_926:
        /*15b8*/ 	.word	index@($__internal_45_$__cuda_sm70_shflsync_down_p)
        /*15bc*/ 	.word	0x00000000


	//----- nvinfo : EIATTR_FRAME_SIZE
	.align		4
.L_927:
        /*15c0*/ 	.byte	0x04, 0x11
        /*15c2*/ 	.short	(.L_929 - .L_928)
	.align		4
.L_928:
        /*15c4*/ 	.word	index@(_ZN10layer_norm13ln_bwd_kernelINS_13Kernel_traitsIf13__nv_bfloat16S2_S2_fjLj7168ELj1ELj1ELj8ELj8ENS_18Kernel_traits_baseILj7168EfS2_S2_S2_fjLj256EEEEELb0ELb1ELb0ELb1EEEvNS_9BwdParamsE)
        /*15c8*/ 	.word	0x00000000


	//----- nvinfo : EIATTR_REGCOUNT
	.align		4
.L_929:
        /*15cc*/ 	.byte	0x04, 0x2f
        /*15ce*/ 	.short	(.L_931 - .L_930)
	.align		4
.L_930:
        /*15d0*/ 	.word	index@(_ZN10layer_norm13ln_bwd_kernelINS_13Kernel_traitsIf13__nv_bfloat16S2_S2_fjLj7168ELj1ELj1ELj8ELj8ENS_18Kernel_traits_baseILj7168EfS2_S2_S2_fjLj256EEEEELb0ELb1ELb0ELb0EEEvNS_9BwdParamsE)
        /*15d4*/ 	.word	0x000000f8


	//----- nvinfo : EIATTR_FRAME_SIZE
	.align		4
.L_931:
        /*15d8*/ 	.byte	0x04, 0x11
        /*15da*/ 	.short	(.L_933 - .L_932)
	.align		4
.L_932:
        /*15dc*/ 	.word	index@($__internal_44_$__cuda_sm70_shflsync_down_p)
        /*15e0*/ 	.word	0x00000000


	//----- nvinfo : EIATTR_FRAME_SIZE
	.align		4
.L_933:
        /*15e4*/ 	.byte	0x04, 0x11
        /*15e6*/ 	.short	(.L_935 - .L_934)
	.align		4
.L_934:
        /*15e8*/ 	.word	index@(_ZN10layer_norm13ln_bwd_kernelINS_13Kernel_traitsIf13__nv_bfloat16S2_S2_fjLj7168ELj1ELj1ELj8ELj8ENS_18Kernel_traits_baseILj7168EfS2_S2_S2_fjLj256EEEEELb0ELb1ELb0ELb0EEEvNS_9BwdParamsE)
        /*15ec*/ 	.word	0x00000000


	//----- nvinfo : EIATTR_REGCOUNT
	.align		4
.L_935:
        /*15f0*/ 	.byte	0x04, 0x2f
        /*15f2*/ 	.short	(.L_937 - .L_936)
	.align		4
.L_936:
        /*15f4*/ 	.word	index@(_ZN10layer_norm13ln_bwd_kernelINS_13Kernel_traitsIf13__nv_bfloat16S2_S2_fjLj7168ELj1ELj1ELj8ELj8ENS_18Kernel_traits_baseILj7168EfS2_S2_S2_fjLj256EEEEELb0ELb0ELb1ELb1EEEvNS_9BwdParamsE)
        /*15f8*/ 	.word	0x000000ca


	//----- nvinfo : EIATTR_FRAME_SIZE
	.align		4
.L_937:
        /*15fc*/ 	.byte	0x04, 0x11
        /*15fe*/ 	.short	(.L_939 - .L_938)
	.align		4
.L_938:
        /*1600*/ 	.word	index@($__internal_43_$__cuda_sm70_shflsync_down_p)
        /*1604*/ 	.word	0x00000000


	//----- nvinfo : EIATTR_FRAME_SIZE
	.align		4
.L_939:
        /*1608*/ 	.byte	0x04, 0x11
        /*160a*/ 	.short	(.L_941 - .L_940)
	.align		4
.L_940:
        /*160c*/ 	.word	index@(_ZN10layer_norm13ln_bwd_kernelINS_13Kernel_traitsIf13__nv_bfloat16S2_S2_fjLj7168ELj1ELj1ELj8ELj8ENS_18Kernel_traits_baseILj7168EfS2_S2_S2_fjLj256EEEEELb0ELb0ELb1ELb1EEEvNS_9BwdParamsE)
        /*1610*/ 	.word	0x00000000


	//----- nvinfo : EIATTR_REGCOUNT
	.align		4
.L_941:
        /*1614*/ 	.byte	0x04, 0x2f
        /*1616*/ 	.short	(.L_943 - .L_942)
	.align		4
.L_942:
        /*1618*/ 	.word	index@(_ZN10layer_norm13ln_bwd_kernelINS_13Kernel_traitsIf13__nv_bfloat16S2_S2_fjLj7168ELj1ELj1ELj8ELj8ENS_18Kernel_traits_baseILj7168EfS2_S2_S2_fjLj256EEEEELb0ELb0ELb1ELb0EEEvNS_9BwdParamsE)
        /*161c*/ 	.word	0x000000c2


	//----- nvinfo : EIATTR_FRAME_SIZE
	.align		4
.L_943:
        /*1620*/ 	.byte	0x04, 0x11
        /*1622*/ 	.short	(.L_945 - .L_944)
	.align		4
.L_944:
        /*1624*/ 	.word	index@($__internal_42_$__cuda_sm70_shflsync_down_p)
        /*1628*/ 	.word	0x00000000


	//----- nvinfo : EIATTR_FRAME_SIZE
	.align		4
.L_945:
        /*162c*/ 	.byte	0x04, 0x11
        /*162e*/ 	.short	(.L_947 - .L_946)
	.align		4
.L_946:
        /*1630*/ 	.word	index@(_ZN10layer_norm13ln_bwd_kernelINS_13Kernel_traitsIf13__nv_bfloat16S2_S2_fjLj7168ELj1ELj1ELj8ELj8ENS_18Kernel_traits_baseILj7168EfS2_S2_S2_fjLj256EEEEELb0ELb0ELb1ELb0EEEvNS_9BwdParamsE)
        /*1634*/ 	.word	0x00000000


	//----- nvinfo : EIATTR_REGCOUNT
	.align		4
.L_947:
        /*1638*/ 	.byte	0x04, 0x2f
        /*163a*/ 	.short	(.L_949 - .L_948)
	.align		4
.L_948:
        /*163c*/ 	.word	index@(_ZN10layer_norm13ln_bwd_kernelINS_13Kernel_traitsIf13__nv_bfloat16S2_S2_fjLj7168ELj1ELj1ELj8ELj8ENS_18Kernel_traits_baseILj7168EfS2_S2_S2_fjLj256EEEEELb0ELb0ELb0ELb1EEEvNS_9BwdParamsE)
        /*1640*/ 	.word	0x000000dc


	//----- nvinfo : EIATTR_FRAME_SIZE
	.align		4
.L_949:
        /*1644*/ 	.byte	0x04, 0x11
        /*1646*/ 	.short	(.L_951 - .L_950)
	.align		4
.L_950:
        /*1648*/ 	.word	index@($__internal_41_$__cuda_sm70_shflsync_down_p)
        /*164c*/ 	.word	0x00000000


	//----- nvinfo : EIATTR_FRAME_SIZE
	.align		4
.L_951:
        /*1650*/ 	.byte	0x04, 0x11
        /*1652*/ 	.short	(.L_953 - .L_952)
	.align		4
.L_952:
        /*1654*/ 	.word	index@(_ZN10layer_norm13ln_bwd_kernelINS_13Kernel_traitsIf13__nv_bfloat16S2_S2_fjLj7168ELj1ELj1ELj8ELj8ENS_18Kernel_traits_baseILj7168EfS2_S2_S2_fjLj256EEEEELb0ELb0ELb0ELb1EEEvNS_9BwdParamsE)
        /*1658*/ 	.word	0x00000000


	//----- nvinfo : EIATTR_REGCOUNT
	.align		4
.L_953:
        /*165c*/ 	.byte	0x04, 0x2f
        /*165e*/ 	.short	(.L_955 - .L_954)
	.align		4
.L_954:
        /*1660*/ 	.word	index@(_ZN10layer_norm13ln_bwd_kernelINS_13Kernel_traitsIf13__nv_bfloat16S2_S2_fjLj7168ELj1ELj1ELj8ELj8ENS_18Kernel_traits_baseILj7168EfS2_S2_S2_fjLj256EEEEELb0ELb0ELb0ELb0EEEvNS_9BwdParamsE)
        /*1664*/ 	.word	0x000000be


	//----- nvinfo : EIATTR_FRAME_SIZE
	.align		4
.L_955:
        /*1668*/ 	.byte	0x04, 0x11
        /*166a*/ 	.short	(.L_957 - .L_956)
	.align		4
.L_956:
        /*166c*/ 	.word	index@($__internal_40_$__cuda_sm70_shflsync_down_p)
        /*1670*/ 	.word	0x00000000


	//----- nvinfo : EIATTR_FRAME_SIZE
	.align		4
.L_957:
        /*1674*/ 	.byte	0x04, 0x11
        /*1676*/ 	.short	(.L_959 - .L_958)
	.align		4
.L_958:
        /*1678*/ 	.word	index@(_ZN10layer_norm13ln_bwd_kernelINS_13Kernel_traitsIf13__nv_bfloat16S2_S2_fjLj7168ELj1ELj1ELj8ELj8ENS_18Kernel_traits_baseILj7168EfS2_S2_S2_fjLj256EEEEELb0ELb0ELb0ELb0EEEvNS_9BwdParamsE)
        /*167c*/ 	.word	0x00000000


	//----- nvinfo : EIATTR_REGCOUNT
	.align		4
.L_959:
        /*1680*/ 	.byte	0x04, 0x2f
        /*1682*/ 	.short	(.L_961 - .L_960)
	.align		4
.L_960:
        /*1684*/ 	.word	index@(_ZN10layer_norm13ln_bwd_kernelINS_13Kernel_traitsI6__halfS2_S2_S2_fjLj7168ELj1ELj1ELj8ELj8ENS_18Kernel_traits_baseILj7168ES2_S2_S2_S2_fjLj256EEEEELb1ELb1ELb1ELb1EEEvNS_9BwdParamsE)
        /*1688*/ 	.word	0x000000ff


	//----- nvinfo : EIATTR_FRAME_SIZE
	.align		4
.L_961:
        /*168c*/ 	.byte	0x04, 0x11
        /*168e*/ 	.short	(.L_963 - .L_962)
	.align		4
.L_962:
        /*1690*/ 	.word	index@($__internal_39_$__cuda_sm70_shflsync_down_p)
        /*1694*/ 	.word	0x00000000


	//----- nvinfo : EIATTR_FRAME_SIZE
	.align		4
.L_963:
        /*1698*/ 	.byte	0x04, 0x11
        /*169a*/ 	.short	(.L_965 - .L_964)
	.align		4
.L_964:
        /*169c*/ 	.word	index@(_ZN10layer_norm13ln_bwd_kernelINS_13Kernel_traitsI6__halfS2_S2_S2_fjLj7168ELj1ELj1ELj8ELj8ENS_18Kernel_traits_baseILj7168ES2_S2_S2_S2_fjLj256EEEEELb1ELb1ELb1ELb1EEEvNS_9BwdParamsE)
        /*16a0*/ 	.word	0x00000008


	//----- nvinfo : EIATTR_REGCOUNT
	.align		4
.L_965:
        /*16a4*/ 	.byte	0x04, 0x2f
        /*16a6*/ 	.short	(.L_967 - .L_966)
	.align		4
.L_966:
        /*16a8*/ 	.word	index@(_ZN10layer_norm22ln_bwd_finalize_kernelINS_22Kernel_traits_finalizeILj7168E6__halfS2_S2_S2_fjLb1ELj1024ELj4ENS_18Kernel_traits_baseILj7168ES2_S2_S2_S2_fjLj1024EEEEELb1ELb1EEEvNS_9BwdParamsE)
        /*16ac*/ 	.word	0x00000020


	//----- nvinfo : EIATTR_FRAME_SIZE
	.align		4
.L_967:
        /*16b0*/ 	.byte	0x04, 0x11
        /*16b2*/ 	.short	(.L_969 - .L_968)
	.align		4
.L_968:
        /*16b4*/ 	.word	index@($__internal_38_$__cuda_sm70_shflsync_bfly_p)
        /*16b8*/ 	.word	0x00000000


	//----- nvinfo : EIATTR_FRAME_SIZE
	.align		4
.L_969:
        /*16bc*/ 	.byte	0x04, 0x11
        /*16be*/ 	.short	(.L_971 - .L_970)
	.align		4
.L_970:
        /*16c0*/ 	.word	index@(_ZN10layer_norm22ln_bwd_finalize_kernelINS_22Kernel_traits_finalizeILj7168E6__halfS2_S2_S2_fjLb1ELj1024ELj4ENS_18Kernel_traits_baseILj7168ES2_S2_S2_S2_fjLj1024EEEEELb1ELb1EEEvNS_9BwdParamsE)
        /*16c4*/ 	.word	0x00000000


	//----- nvinfo : EIATTR_REGCOUNT
	.align		4
.L_971:
        /*16c8*/ 	.byte	0x04, 0x2f
        /*16ca*/ 	.short	(.L_973 - .L_972)
	.align		4
.L_972:
        /*16cc*/ 	.word	index@(_ZN10layer_norm13ln_bwd_kernelINS_13Kernel_traitsI6__halfS2_S2_S2_fjLj7168ELj1ELj1ELj8ELj8ENS_18Kernel_traits_baseILj7168ES2_S2_S2_S2_fjLj256EEEEELb1ELb1ELb1ELb0EEEvNS_9BwdParamsE)
        /*16d0*/ 	.word	0x000000ff


	//----- nvinfo : EIATTR_FRAME_SIZE
	.align		4
.L_973:
        /*16d4*/ 	.byte	0x04, 0x11
        /*16d6*/ 	.short	(.L_975 - .L_974)
	.align		4
.L_974:
        /*16d8*/ 	.word	index@($__internal_37_$__cuda_sm70_shflsync_down_p)
        /*16dc*/ 	.word	0x00000000


	//----- nvinfo : EIATTR_FRAME_SIZE
	.align		4
.L_975:
        /*16e0*/ 	.byte	0x04, 0x11
        /*16e2*/ 	.short	(.L_977 - .L_976)
	.align		4
.L_976:
        /*16e4*/ 	.word	index@(_ZN10layer_norm13ln_bwd_kernelINS_13Kernel_traitsI6__halfS2_S2_S2_fjLj7168ELj1ELj1ELj8ELj8ENS_18Kernel_traits_baseILj7168ES2_S2_S2_S2_fjLj256EEEEELb1ELb1ELb1ELb0EEEvNS_9BwdParamsE)
        /*16e8*/ 	.word	0x00000000


	//----- nvinfo : EIATTR_REGCOUNT
	.align		4
.L_977:
        /*16ec*/ 	.byte	0x04, 0x2f
        /*16ee*/ 	.short	(.L_979 - .L_978)
	.align		4
.L_978:
        /*16f0*/ 	.word	index@(_ZN10layer_norm22ln_bwd_finalize_kernelINS_22Kernel_traits_finalizeILj7168E6__halfS2_S2_S2_fjLb1ELj1024ELj4ENS_18Kernel_traits_baseILj7168ES2_S2_S2_S2_fjLj1024EEEEELb1ELb0EEEvNS_9BwdParamsE)
        /*16f4*/ 	.word	0x00000020


	//----- nvinfo : EIATTR_FRAME_SIZE
	.align		4
.L_979:
        /*16f8*/ 	.byte	0x04, 0x11
        /*16fa*/ 	.short	(.L_981 - .L_980)
	.align		4
.L_980:
        /*16fc*/ 	.word	index@($__internal_36_$__cuda_sm70_shflsync_bfly_p)
        /*1700*/ 	.word	0x00000000


	//----- nvinfo : EIATTR_FRAME_SIZE
	.align		4
.L_981:
        /*1704*/ 	.byte	0x04, 0x11
        /*1706*/ 	.short	(.L_983 - .L_982)
	.align		4
.L_982:
        /*1708*/ 	.word	index@(_ZN10layer_norm22ln_bwd_finalize_kernelINS_22Kernel_traits_finalizeILj7168E6__halfS2_S2_S2_fjLb1ELj1024ELj4ENS_18Kernel_traits_baseILj7168ES2_S2_S2_S2_fjLj1024EEEEELb1ELb0EEEvNS_9BwdParamsE)
        /*170c*/ 	.word	0x00000000


	//----- nvinfo : EIATTR_REGCOUNT
	.align		4
.L_983:
        /*1710*/ 	.byte	0x04, 0x2f
        /*1712*/ 	.short	(.L_985 - .L_984)
	.align		4
.L_984:
        /*1714*/ 	.word	index@(_ZN10layer_norm13ln_bwd_kernelINS_13Kernel_traitsI6__halfS2_S2_S2_fjLj7168ELj1ELj1ELj8ELj8ENS_18Kernel_traits_baseILj7168ES2_S2_S2_S2_fjLj256EEEEELb1ELb1ELb0ELb1EEEvNS_9BwdParamsE)
        /*1718*/ 	.word	0x000000ff


	//----- nvinfo : EIATTR_FRAME_SIZE
	.align		4
.L_985:
        /*171c*/ 	.byte	0x04, 0x11
        /*171e*/ 	.short	(.L_987 - .L_986)
	.align		4
.L_986:
        /*1720*/ 	.word	index@($__internal_35_$__cuda_sm70_shflsync_down_p)
        /*1724*/ 	.word	0x00000000


	//----- nvinfo : EIATTR_FRAME_SIZE
	.align		4
.L_987:
        /*1728*/ 	.byte	0x04, 0x11
        /*172a*/ 	.short	(.L_989 - .L_988)
	.align		4
.L_988:
        /*172c*/ 	.word	index@(_ZN10layer_norm13ln_bwd_kernelINS_13Kernel_traitsI6__halfS2_S2_S2_fjLj7168ELj1ELj1ELj8ELj8ENS_18Kernel_traits_baseILj7168ES2_S2_S2_S2_fjLj256EEEEELb1ELb1ELb0ELb1EEEvNS_9BwdParamsE)
        /*1730*/ 	.word	0x00000000


	//----- nvinfo : EIATTR_REGCOUNT
	.align		4
.L_989:
        /*1734*/ 	.byte	0x04, 0x2f
        /*1736*/ 	.short	(.L_991 - .L_990)
	.align		4
.L_990:
        /*1738*/ 	.word	index@(_ZN10layer_norm13ln_bwd_kernelINS_13Kernel_traitsI6__halfS2_S2_S2_fjLj7168ELj1ELj1ELj8ELj8ENS_18Kernel_traits_baseILj7168ES2_S2_S2_S2_fjLj256EEEEELb1ELb1ELb0ELb0EEEvNS_9BwdParamsE)
        /*173c*/ 	.word	0x000000fe


	//----- nvinfo : EIATTR_FRAME_SIZE
	.align		4
.L_991:
        /*1740*/ 	.byte	0x04, 0x11
        /*1742*/ 	.short	(.L_993 - .L_992)
	.align		4
.L_992:
        /*1744*/ 	.word	index@($__internal_34_$__cuda_sm70_shflsync_down_p)
        /*1748*/ 	.word	0x00000000


	//----- nvinfo : EIATTR_FRAME_SIZE
	.align		4
.L_993:
        /*174c*/ 	.byte	0x04, 0x11
        /*174e*/ 	.short	(.L_995 - .L_994)
	.align		4
.L_994:
        /*1750*/ 	.word	index@(_ZN10layer_norm13ln_bwd_kernelINS_13Kernel_traitsI6__halfS2_S2_S2_fjLj7168ELj1ELj1ELj8ELj8ENS_18Kernel_traits_baseILj7168ES2_S2_S2_S2_fjLj256EEEEELb1ELb1ELb0ELb0EEEvNS_9BwdParamsE)
        /*1754*/ 	.word	0x00000000


	//----- nvinfo : EIATTR_REGCOUNT
	.align		4
.L_995:
        /*1758*/ 	.byte	0x04, 0x2f
        /*175a*/ 	.short	(.L_997 - .L_996)
	.align		4
.L_996:
        /*175c*/ 	.word	index@(_ZN10layer_norm13ln_bwd_kernelINS_13Kernel_traitsI6__halfS2_S2_S2_fjLj7168ELj1ELj1ELj8ELj8ENS_18Kernel_traits_baseILj7168ES2_S2_S2_S2_fjLj256EEEEELb1ELb0ELb1ELb1EEEvNS_9BwdParamsE)
        /*1760*/ 	.word	0x000000cd


	//----- nvinfo : EIATTR_FRAME_SIZE
	.align		4
.L_997:
        /*1764*/ 	.byte	0x04, 0x11
        /*1766*/ 	.short	(.L_999 - .L_998)
	.align		4
.L_998:
        /*1768*/ 	.word	index@($__internal_33_$__cuda_sm70_shflsync_down_p)
        /*176c*/ 	.word	0x00000000


	//----- nvinfo : EIATTR_FRAME_SIZE
	.align		4
.L_999:
        /*1770*/ 	.byte	0x04, 0x11
        /*1772*/ 	.short	(.L_1001 - .L_1000)
	.align		4
.L_1000:
        /*1774*/ 	.word	index@(_ZN10layer_norm13ln_bwd_kernelINS_13Kernel_traitsI6__halfS2_S2_S2_fjLj7168ELj1ELj1ELj8ELj8ENS_18Kernel_traits_baseILj7168ES2_S2_S2_S2_fjLj256EEEEELb1ELb0ELb1ELb1EEEvNS_9BwdParamsE)
        /*1778*/ 	.word	0x00000000


	//----- nvinfo : EIATTR_REGCOUNT
	.align		4
.L_1001:
        /*177c*/ 	.byte	0x04, 0x2f
        /*177e*/ 	.short	(.L_1003 - .L_1002)
	.align		4
.L_1002:
        /*1780*/ 	.word	index@(_ZN10layer_norm22ln_bwd_finalize_kernelINS_22Kernel_traits_finalizeILj7168E6__halfS2_S2_S2_fjLb0ELj1024ELj4ENS_18Kernel_traits_baseILj7168ES2_S2_S2_S2_fjLj1024EEEEELb0ELb1EEEvNS_9BwdParamsE)
        /*1784*/ 	.word	0x00000020


	//----- nvinfo : EIATTR_FRAME_SIZE
	.align		4
.L_1003:
        /*1788*/ 	.byte	0x04, 0x11
        /*178a*/ 	.short	(.L_1005 - .L_1004)
	.align		4
.L_1004:
        /*178c*/ 	.word	index@($__internal_32_$__cuda_sm70_shflsync_bfly_p)
        /*1790*/ 	.word	0x00000000


	//----- nvinfo : EIATTR_FRAME_SIZE
	.align		4
.L_1005:
        /*1794*/ 	.byte	0x04, 0x11
        /*1796*/ 	.short	(.L_1007 - .L_1006)
	.align		4
.L_1006:
        /*1798*/ 	.word	index@(_ZN10layer_norm22ln_bwd_finalize_kernelINS_22Kernel_traits_finalizeILj7168E6__halfS2_S2_S2_fjLb0ELj1024ELj4ENS_18Kernel_traits_baseILj7168ES2_S2_S2_S2_fjLj1024EEEEELb0ELb1EEEvNS_9BwdParamsE)
        /*179c*/ 	.word	0x00000000


	//----- nvinfo : EIATTR_REGCOUNT
	.align		4
.L_1007:
        /*17a0*/ 	.byte	0x04, 0x2f
        /*17a2*/ 	.short	(.L_1009 - .L_1008)
	.align		4
.L_1008:
        /*17a4*/ 	.word	index@(_ZN10layer_norm13ln_bwd_kernelINS_13Kernel_traitsI6__halfS2_S2_S2_fjLj7168ELj1ELj1ELj8ELj8ENS_18Kernel_traits_baseILj7168ES2_S2_S2_S2_fjLj256EEEEELb1ELb0ELb1ELb0EEEvNS_9BwdParamsE)
        /*17a8*/ 	.word	0x000000ca


	//----- nvinfo : EIATTR_FRAME_SIZE
	.align		4
.L_1009:
        /*17ac*/ 	.byte	0x04, 0x11
        /*17ae*/ 	.short	(.L_1011 - .L_1010)
	.align		4
.L_1010:
        /*17b0*/ 	.word	index@($__internal_31_$__cuda_sm70_shflsync_down_p)
        /*17b4*/ 	.word	0x00000000


	//----- nvinfo : EIATTR_FRAME_SIZE
	.align		4
.L_1011:
        /*17b8*/ 	.byte	0x04, 0x11
        /*17ba*/ 	.short	(.L_1013 - .L_1012)
	.align		4
.L_1012:
        /*17bc*/ 	.word	index@(_ZN10layer_norm13ln_bwd_kernelINS_13Kernel_traitsI6__halfS2_S2_S2_fjLj7168ELj1ELj1ELj8ELj8ENS_18Kernel_traits_baseILj7168ES2_S2_S2_S2_fjLj256EEEEELb1ELb0ELb1ELb0EEEvNS_9BwdParamsE)
        /*17c0*/ 	.word	0x00000000


	//----- nvinfo : EIATTR_REGCOUNT
	.align		4
.L_1013:
        /*17c4*/ 	.byte	0x04, 0x2f
        /*17c6*/ 	.short	(.L_1015 - .L_1014)
	.align		4
.L_1014:
        /*17c8*/ 	.word	index@(_ZN10layer_norm22ln_bwd_finalize_kernelINS_22Kernel_traits_finalizeILj7168E6__halfS2_S2_S2_fjLb0ELj1024ELj4ENS_18Kernel_traits_baseILj7168ES2_S2_S2_S2_fjLj1024EEEEELb0ELb0EEEvNS_9BwdParamsE)
        /*17cc*/ 	.word	0x0000001e


	//----- nvinfo : EIATTR_FRAME_SIZE
	.align		4
.L_1015:
        /*17d0*/ 	.byte	0x04, 0x11
        /*17d2*/ 	.short	(.L_1017 - .L_1016)
	.align		4
.L_1016:
        /*17d4*/ 	.word	index@($__internal_30_$__cuda_sm70_shflsync_bfly_p)
        /*17d8*/ 	.word	0x00000000


	//----- nvinfo : EIATTR_FRAME_SIZE
	.align		4
.L_1017:
        /*17dc*/ 	.byte	0x04, 0x11
        /*17de*/ 	.short	(.L_1019 - .L_1018)
	.align		4
.L_1018:
        /*17e0*/ 	.word	index@(_ZN10layer_norm22ln_bwd_finalize_kernelINS_22Kernel_traits_finalizeILj7168E6__halfS2_S2_S2_fjLb0ELj1024ELj4ENS_18Kernel_traits_baseILj7168ES2_S2_S2_S2_fjLj1024EEEEELb0ELb0EEEvNS_9BwdParamsE)
        /*17e4*/ 	.word	0x00000000


	//----- nvinfo : EIATTR_REGCOUNT
	.align		4
.L_1019:
        /*17e8*/ 	.byte	0x04, 0x2f
        /*17ea*/ 	.short	(.L_1021 - .L_1020)
	.align		4
.L_1020:
        /*17ec*/ 	.word	index@(_ZN10layer_norm13ln_bwd_kernelINS_13Kernel_traitsI6__halfS2_S2_S2_fjLj7168ELj1ELj1ELj8ELj8ENS_18Kernel_traits_baseILj7168ES2_S2_S2_S2_fjLj256EEEEELb1ELb0ELb0ELb1EEEvNS_9BwdParamsE)
        /*17f0*/ 	.word	0x000000d3


	//----- nvinfo : EIATTR_FRAME_SIZE
	.align		4
.L_1021:
        /*17f4*/ 	.byte	0x04, 0x11
        /*17f6*/ 	.short	(.L_1023 - .L_1022)
	.align		4
.L_1022:
        /*17f8*/ 	.word	index@($__internal_29_$__cuda_sm70_shflsync_down_p)
        /*17fc*/ 	.word	0x00000000


	//----- nvinfo : EIATTR_FRAME_SIZE
	.align		4
.L_1023:
        /*1800*/ 	.byte	0x04, 0x11
        /*1802*/ 	.short	(.L_1025 - .L_1024)
	.align		4
.L_1024:
        /*1804*/ 	.word	index@(_ZN10layer_norm13ln_bwd_kernelINS_13Kernel_traitsI6__halfS2_S2_S2_fjLj7168ELj1ELj1ELj8ELj8ENS_18Kernel_traits_baseILj7168ES2_S2_S2_S2_fjLj256EEEEELb1ELb0ELb0ELb1EEEvNS_9BwdParamsE)
        /*1808*/ 	.word	0x00000000


	//----- nvinfo : EIATTR_REGCOUNT
	.align		4
.L_1025:
        /*180c*/ 	.byte	0x04, 0x2f
        /*180e*/ 	.short	(.L_1027 - .L_1026)
	.align		4
.L_1026:
        /*1810*/ 	.word	index@(_ZN10layer_norm13ln_bwd_kernelINS_13Kernel_traitsI6__halfS2_S2_S2_fjLj7168ELj1ELj1ELj8ELj8ENS_18Kernel_traits_baseILj7168ES2_S2_S2_S2_fjLj256EEEEELb1ELb0ELb0ELb0EEEvNS_9BwdParamsE)
        /*1814*/ 	.word	0x000000c6


	//----- nvinfo : EIATTR_FRAME_SIZE
	.align		4
.L_1027:
        /*1818*/ 	.byte	0x04, 0x11
        /*181a*/ 	.short	(.L_1029 - .L_1028)
	.align		4
.L_1028:
        /*181c*/ 	.word	index@($__internal_28_$__cuda_sm70_shflsync_down_p)
        /*1820*/ 	.word	0x00000000


	//----- nvinfo : EIATTR_FRAME_SIZE
	.align		4
.L_1029:
        /*1824*/ 	.byte	0x04, 0x11
        /*1826*/ 	.short	(.L_1031 - .L_1030)
	.align		4
.L_1030:
        /*1828*/ 	.word	index@(_ZN10layer_norm13ln_bwd_kernelINS_13Kernel_traitsI6__halfS2_S2_S2_fjLj7168ELj1ELj1ELj8ELj8ENS_18Kernel_traits_baseILj7168ES2_S2_S2_S2_fjLj256EEEEELb1ELb0ELb0ELb0EEEvNS_9BwdParamsE)
        /*182c*/ 	.word	0x00000000


	//----- nvinfo : EIATTR_REGCOUNT
	.align		4
.L_1031:
        /*1830*/ 	.byte	0x04, 0x2f
        /*1832*/ 	.short	(.L_1033 - .L_1032)
	.align		4
.L_1032:
        /*1834*/ 	.word	index@(_ZN10layer_norm13ln_bwd_kernelINS_13Kernel_traitsI6__halfS2_S2_S2_fjLj7168ELj1ELj1ELj8ELj8ENS_18Kernel_traits_baseILj7168ES2_S2_S2_S2_fjLj256EEEEELb0ELb1ELb1ELb1EEEvNS_9BwdParamsE)
        /*1838*/ 	.word	0x000000ff


	//----- nvinfo : EIATTR_FRAME_SIZE
	.align		4
.L_1033:
        /*183c*/ 	.byte	0x04, 0x11
        /*183e*/ 	.short	(.L_1035 - .L_1034)
	.align		4
.L_1034:
        /*1840*/ 	.word	index@($__internal_27_$__cuda_sm70_shflsync_down_p)
        /*1844*/ 	.word	0x00000000


	//----- nvinfo : EIATTR_FRAME_SIZE
	.align		4
.L_1035:
        /*1848*/ 	.byte	0x04, 0x11
        /*184a*/ 	.short	(.L_1037 - .L_1036)
	.align		4
.L_1036:
        /*184c*/ 	.word	index@(_ZN10layer_norm13ln_bwd_kernelINS_13Kernel_traitsI6__halfS2_S2_S2_fjLj7168ELj1ELj1ELj8ELj8ENS_18Kernel_traits_baseILj7168ES2_S2_S2_S2_fjLj256EEEEELb0ELb1ELb1ELb1EEEvNS_9BwdParamsE)
        /*1850*/ 	.word	0x00000000


	//----- nvinfo : EIATTR_REGCOUNT
	.align		4
.L_1037:
        /*1854*/ 	.byte	0x04, 0x2f
        /*1856*/ 	.short	(.L_1039 - .L_1038)
	.align		4
.L_1038:
        /*1858*/ 	.word	index@(_ZN10layer_norm13ln_bwd_kernelINS_13Kernel_traitsI6__halfS2_S2_S2_fjLj7168ELj1ELj1ELj8ELj8ENS_18Kernel_traits_baseILj7168ES2_S2_S2_S2_fjLj256EEEEELb0ELb1ELb1ELb0EEEvNS_9BwdParamsE)
        /*185c*/ 	.word	0x000000fa


	//----- nvinfo : EIATTR_FRAME_SIZE
	.align		4
.L_1039:
        /*1860*/ 	.byte	0x04, 0x11
        /*1862*/ 	.short	(.L_1041 - .L_1040)
	.align		4
.L_1040:
        /*1864*/ 	.word	index@($__internal_26_$__cuda_sm70_shflsync_down_p)
        /*1868*/ 	.word	0x00000000


	//----- nvinfo : EIATTR_FRAME_SIZE
	.align		4
.L_1041:
        /*186c*/ 	.byte	0x04, 0x11
        /*186e*/ 	.short	(.L_1043 - .L_1042)
	.align		4
.L_1042:
        /*1870*/ 	.word	index@(_ZN10layer_norm13ln_bwd_kernelINS_13Kernel_traitsI6__halfS2_S2_S2_fjLj7168ELj1ELj1ELj8ELj8ENS_18Kernel_traits_baseILj7168ES2_S2_S2_S2_fjLj256EEEEELb0ELb1ELb1ELb0EEEvNS_9BwdParamsE)
        /*1874*/ 	.word	0x00000000


	//----- nvinfo : EIATTR_REGCOUNT
	.align		4
.L_1043:
        /*1878*/ 	.byte	0x04, 0x2f
        /*187a*/ 	.short	(.L_1045 - .L_1044)
	.align		4
.L_1044:
        /*187c*/ 	.word	index@(_ZN10layer_norm13ln_bwd_kernelINS_13Kernel_traitsI6__halfS2_S2_S2_fjLj7168ELj1ELj1ELj8ELj8ENS_18Kernel_traits_baseILj7168ES2_S2_S2_S2_fjLj256EEEEELb0ELb1ELb0ELb1EEEvNS_9BwdParamsE)
        /*1880*/ 	.word	0x000000ff


	//----- nvinfo : EIATTR_FRAME_SIZE
	.align		4
.L_1045:
        /*1884*/ 	.byte	0x04, 0x11
        /*1886*/ 	.short	(.L_1047 - .L_1046)
	.align		4
.L_1046:
        /*1888*/ 	.word	index@($__internal_25_$__cuda_sm70_shflsync_down_p)
        /*188c*/ 	.word	0x00000000


	//----- nvinfo : EIATTR_FRAME_SIZE
	.align		4
.L_1047:
        /*1890*/ 	.byte	0x04, 0x11
        /*1892*/ 	.short	(.L_1049 - .L_1048)
	.align		4
.L_1048:
        /*1894*/ 	.word	index@(_ZN10layer_norm13ln_bwd_kernelINS_13Kernel_traitsI6__halfS2_S2_S2_fjLj7168ELj1ELj1ELj8ELj8ENS_18Kernel_traits_baseILj7168ES2_S2_S2_S2_fjLj256EEEEELb0ELb1ELb0ELb1EEEvNS_9BwdParamsE)
        /*1898*/ 	.word	0x00000000


	//----- nvinfo : EIATTR_REGCOUNT
	.align		4
.L_1049:
        /*189c*/ 	.byte	0x04, 0x2f
        /*189e*/ 	.short	(.L_1051 - .L_1050)
	.align		4
.L_1050:
        /*18a0*/ 	.word	index@(_ZN10layer_norm13ln_bwd_kernelINS_13Kernel_traitsI6__halfS2_S2_S2_fjLj7168ELj1ELj1ELj8ELj8ENS_18Kernel_traits_baseILj7168ES2_S2_S2_S2_fjLj256EEEEELb0ELb1ELb0ELb0EEEvNS_9BwdParamsE)
        /*18a4*/ 	.word	0x000000f8


	//----- nvinfo : EIATTR_FRAME_SIZE
	.align		4
.L_1051:
        /*18a8*/ 	.byte	0x04, 0x11
        /*18aa*/ 	.short	(.L_1053 - .L_1052)
	.align		4
.L_1052:
        /*18ac*/ 	.word	index@($__internal_24_$__cuda_sm70_shflsync_down_p)
        /*18b0*/ 	.word	0x00000000


	//----- nvinfo : EIATTR_FRAME_SIZE
	.align		4
.L_1053:
        /*18b4*/ 	.byte	0x04, 0x11
        /*18b6*/ 	.short	(.L_1055 - .L_1054)
	.align		4
.L_1054:
        /*18b8*/ 	.word	index@(_ZN10layer_norm13ln_bwd_kernelINS_13Kernel_traitsI6__halfS2_S2_S2_fjLj7168ELj1ELj1ELj8ELj8ENS_18Kernel_traits_baseILj7168ES2_S2_S2_S2_fjLj256EEEEELb0ELb1ELb0ELb0EEEvNS_9BwdParamsE)
        /*18bc*/ 	.word	0x00000000


	//----- nvinfo : EIATTR_REGCOUNT
	.align		4
.L_1055:
        /*18c0*/ 	.byte	0x04, 0x2f
        /*18c2*/ 	.short	(.L_1057 - .L_1056)
	.align		4
.L_1056:
        /*18c4*/ 	.word	index@(_ZN10layer_norm13ln_bwd_kernelINS_13Kernel_traitsI6__halfS2_S2_S2_fjLj7168ELj1ELj1ELj8ELj8ENS_18Kernel_traits_baseILj7168ES2_S2_S2_S2_fjLj256EEEEELb0ELb0ELb1ELb1EEEvNS_9BwdParamsE)
        /*18c8*/ 	.word	0x000000c9


	//----- nvinfo : EIATTR_FRAME_SIZE
	.align		4
.L_1057:
        /*18cc*/ 	.byte	0x04, 0x11
        /*18ce*/ 	.short	(.L_1059 - .L_1058)
	.align		4
.L_1058:
        /*18d0*/ 	.word	index@($__internal_23_$__cuda_sm70_shflsync_down_p)
        /*18d4*/ 	.word	0x00000000


	//----- nvinfo : EIATTR_FRAME_SIZE
	.align		4
.L_1059:
        /*18d8*/ 	.byte	0x04, 0x11
        /*18da*/ 	.short	(.L_1061 - .L_1060)
	.align		4
.L_1060:
        /*18dc*/ 	.word	index@(_ZN10layer_norm13ln_bwd_kernelINS_13Kernel_traitsI6__halfS2_S2_S2_fjLj7168ELj1ELj1ELj8ELj8ENS_18Kernel_traits_baseILj7168ES2_S2_S2_S2_fjLj256EEEEELb0ELb0ELb1ELb1EEEvNS_9BwdParamsE)
        /*18e0*/ 	.word	0x00000000


	//----- nvinfo : EIATTR_REGCOUNT
	.align		4
.L_1061:
        /*18e4*/ 	.byte	0x04, 0x2f
        /*18e6*/ 	.short	(.L_1063 - .L_1062)
	.align		4
.L_1062:
        /*18e8*/ 	.word	index@(_ZN10layer_norm13ln_bwd_kernelINS_13Kernel_traitsI6__halfS2_S2_S2_fjLj7168ELj1ELj1ELj8ELj8ENS_18Kernel_traits_baseILj7168ES2_S2_S2_S2_fjLj256EEEEELb0ELb0ELb1ELb0EEEvNS_9BwdParamsE)
        /*18ec*/ 	.word	0x000000c2


	//----- nvinfo : EIATTR_FRAME_SIZE
	.align		4
.L_1063:
        /*18f0*/ 	.byte	0x04, 0x11
        /*18f2*/ 	.short	(.L_1065 - .L_1064)
	.align		4
.L_1064:
        /*18f4*/ 	.word	index@($__internal_22_$__cuda_sm70_shflsync_down_p)
        /*18f8*/ 	.word	0x00000000


	//----- nvinfo : EIATTR_FRAME_SIZE
	.align		4
.L_1065:
        /*18fc*/ 	.byte	0x04, 0x11
        /*18fe*/ 	.short	(.L_1067 - .L_1066)
	.align		4
.L_1066:
        /*1900*/ 	.word	index@(_ZN10layer_norm13ln_bwd_kernelINS_13Kernel_traitsI6__halfS2_S2_S2_fjLj7168ELj1ELj1ELj8ELj8ENS_18Kernel_traits_baseILj7168ES2_S2_S2_S2_fjLj256EEEEELb0ELb0ELb1ELb0EEEvNS_9BwdParamsE)
        /*1904*/ 	.word	0x00000000


	//----- nvinfo : EIATTR_REGCOUNT
	.align		4
.L_1067:
        /*1908*/ 	.byte	0x04, 0x2f
        /*190a*/ 	.short	(.L_1069 - .L_1068)
	.align		4
.L_1068:
        /*190c*/ 	.word	index@(_ZN10layer_norm13ln_bwd_kernelINS_13Kernel_traitsI6__halfS2_S2_S2_fjLj7168ELj1ELj1ELj8ELj8ENS_18Kernel_traits_baseILj7168ES2_S2_S2_S2_fjLj256EEEEELb0ELb0ELb0ELb1EEEvNS_9BwdParamsE)
        /*1910*/ 	.word	0x000000cf


	//----- nvinfo : EIATTR_FRAME_SIZE
	.align		4
.L_1069:
        /*1914*/ 	.byte	0x04, 0x11
        /*1916*/ 	.short	(.L_1071 - .L_1070)
	.align		4
.L_1070:
        /*1918*/ 	.word	index@($__internal_21_$__cuda_sm70_shflsync_down_p)
        /*191c*/ 	.word	0x00000000


	//----- nvinfo : EIATTR_FRAME_SIZE
	.align		4
.L_1071:
        /*1920*/ 	.byte	0x04, 0x11
        /*1922*/ 	.short	(.L_1073 - .L_1072)
	.align		4
.L_1072:
        /*1924*/ 	.word	index@(_ZN10layer_norm13ln_bwd_kernelINS_13Kernel_traitsI6__halfS2_S2_S2_fjLj7168ELj1ELj1ELj8ELj8ENS_18Kernel_traits_baseILj7168ES2_S2_S2_S2_fjLj256EEEEELb0ELb0ELb0ELb1EEEvNS_9BwdParamsE)
        /*1928*/ 	.word	0x00000000


	//----- nvinfo : EIATTR_REGCOUNT
	.align		4
.L_1073:
        /*192c*/ 	.byte	0x04, 0x2f
        /*192e*/ 	.short	(.L_1075 - .L_1074)
	.align		4
.L_1074:
        /*1930*/ 	.word	index@(_ZN10layer_norm13ln_bwd_kernelINS_13Kernel_traitsI6__halfS2_S2_S2_fjLj7168ELj1ELj1ELj8ELj8ENS_18Kernel_traits_baseILj7168ES2_S2_S2_S2_fjLj256EEEEELb0ELb0ELb0ELb0EEEvNS_9BwdParamsE)
        /*1934*/ 	.word	0x000000be


	//----- nvinfo : EIATTR_FRAME_SIZE
	.align		4
.L_1075:
        /*1938*/ 	.byte	0x04, 0x11
        /*193a*/ 	.short	(.L_1077 - .L_1076)
	.align		4
.L_1076:
        /*193c*/ 	.word	index@($__internal_20_$__cuda_sm70_shflsync_down_p)
        /*1940*/ 	.word	0x00000000


	//----- nvinfo : EIATTR_FRAME_SIZE
	.align		4
.L_1077:
        /*1944*/ 	.byte	0x04, 0x11
        /*1946*/ 	.short	(.L_1079 - .L_1078)
	.align		4
.L_1078:
        /*1948*/ 	.word	index@(_ZN10layer_norm13ln_bwd_kernelINS_13Kernel_traitsI6__halfS2_S2_S2_fjLj7168ELj1ELj1ELj8ELj8ENS_18Kernel_traits_baseILj7168ES2_S2_S2_S2_fjLj256EEEEELb0ELb0ELb0ELb0EEEvNS_9BwdParamsE)
        /*194c*/ 	.word	0x00000000


	//----- nvinfo : EIATTR_REGCOUNT
	.align		4
.L_1079:
        /*1950*/ 	.byte	0x04, 0x2f
        /*1952*/ 	.short	(.L_1081 - .L_1080)
	.align		4
.L_1080:
        /*1954*/ 	.word	index@(_ZN10layer_norm13ln_bwd_kernelINS_13Kernel_traitsI13__nv_bfloat16S2_S2_S2_fjLj7168ELj1ELj1ELj8ELj8ENS_18Kernel_traits_baseILj7168ES2_S2_S2_S2_fjLj256EEEEELb1ELb1ELb1ELb1EEEvNS_9BwdParamsE)
        /*1958*/ 	.word	0x000000ff


	//----- nvinfo : EIATTR_FRAME_SIZE
	.align		4
.L_1081:
        /*195c*/ 	.byte	0x04, 0x11
        /*195e*/ 	.short	(.L_1083 - .L_1082)
	.align		4
.L_1082:
        /*1960*/ 	.word	index@($__internal_19_$__cuda_sm70_shflsync_down_p)
        /*1964*/ 	.word	0x00000000


	//----- nvinfo : EIATTR_FRAME_SIZE
	.align		4
.L_1083:
        /*1968*/ 	.byte	0x04, 0x11
        /*196a*/ 	.short	(.L_1085 - .L_1084)
	.align		4
.L_1084:
        /*196c*/ 	.word	index@(_ZN10layer_norm13ln_bwd_kernelINS_13Kernel_traitsI13__nv_bfloat16S2_S2_S2_fjLj7168ELj1ELj1ELj8ELj8ENS_18Kernel_traits_baseILj7168ES2_S2_S2_S2_fjLj256EEEEELb1ELb1ELb1ELb1EEEvNS_9BwdParamsE)
        /*1970*/ 	.word	0x00000008


	//----- nvinfo : EIATTR_REGCOUNT
	.align		4
.L_1085:
        /*1974*/ 	.byte	0x04, 0x2f
        /*1976*/ 	.short	(.L_1087 - .L_1086)
	.align		4
.L_1086:
        /*1978*/ 	.word	index@(_ZN10layer_norm22ln_bwd_finalize_kernelINS_22Kernel_traits_finalizeILj7168E13__nv_bfloat16S2_S2_S2_fjLb1ELj1024ELj4ENS_18Kernel_traits_baseILj7168ES2_S2_S2_S2_fjLj1024EEEEELb1ELb1EEEvNS_9BwdParamsE)
        /*197c*/ 	.word	0x00000020


	//----- nvinfo : EIATTR_FRAME_SIZE
	.align		4
.L_1087:
        /*1980*/ 	.byte	0x04, 0x11
        /*1982*/ 	.short	(.L_1089 - .L_1088)
	.align		4
.L_1088:
        /*1984*/ 	.word	index@($__internal_18_$__cuda_sm70_shflsync_bfly_p)
        /*1988*/ 	.word	0x00000000


	//----- nvinfo : EIATTR_FRAME_SIZE
	.align		4
.L_1089:
        /*198c*/ 	.byte	0x04, 0x11
        /*198e*/ 	.short	(.L_1091 - .L_1090)
	.align		4
.L_1090:
        /*1990*/ 	.word	index@(_ZN10layer_norm22ln_bwd_finalize_kernelINS_22Kernel_traits_finalizeILj7168E13__nv_bfloat16S2_S2_S2_fjLb1ELj1024ELj4ENS_18Kernel_traits_baseILj7168ES2_S2_S2_S2_fjLj1024EEEEELb1ELb1EEEvNS_9BwdParamsE)
        /*1994*/ 	.word	0x00000000


	//----- nvinfo : EIATTR_REGCOUNT
	.align		4
.L_1091:
        /*1998*/ 	.byte	0x04, 0x2f
        /*199a*/ 	.short	(.L_1093 - .L_1092)
	.align		4
.L_1092:
        /*199c*/ 	.word	index@(_ZN10layer_norm13ln_bwd_kernelINS_13Kernel_traitsI13__nv_bfloat16S2_S2_S2_fjLj7168ELj1ELj1ELj8ELj8ENS_18Kernel_traits_baseILj7168ES2_S2_S2_S2_fjLj256EEEEELb1ELb1ELb1ELb0EEEvNS_9BwdParamsE)
        /*19a0*/ 	.word	0x000000ff


	//----- nvinfo : EIATTR_FRAME_SIZE
	.align		4
.L_1093:
        /*19a4*/ 	.byte	0x04, 0x11
        /*19a6*/ 	.short	(.L_1095 - .L_1094)
	.align		4
.L_1094:
        /*19a8*/ 	.word	index@($__internal_17_$__cuda_sm70_shflsync_down_p)
        /*19ac*/ 	.word	0x00000000


	//----- nvinfo : EIATTR_FRAME_SIZE
	.align		4
.L_1095:
        /*19b0*/ 	.byte	0x04, 0x11
        /*19b2*/ 	.short	(.L_1097 - .L_1096)
	.align		4
.L_1096:
        /*19b4*/ 	.word	index@(_ZN10layer_norm13ln_bwd_kernelINS_13Kernel_traitsI13__nv_bfloat16S2_S2_S2_fjLj7168ELj1ELj1ELj8ELj8ENS_18Kernel_traits_baseILj7168ES2_S2_S2_S2_fjLj256EEEEELb1ELb1ELb1ELb0EEEvNS_9BwdParamsE)
        /*19b8*/ 	.word	0x00000000


	//----- nvinfo : EIATTR_REGCOUNT
	.align		4
.L_1097:
        /*19bc*/ 	.byte	0x04, 0x2f
        /*19be*/ 	.short	(.L_1099 - .L_1098)
	.align		4
.L_1098:
        /*19c0*/ 	.word	index@(_ZN10layer_norm22ln_bwd_finalize_kernelINS_22Kernel_traits_finalizeILj7168E13__nv_bfloat16S2_S2_S2_fjLb1ELj1024ELj4ENS_18Kernel_traits_baseILj7168ES2_S2_S2_S2_fjLj1024EEEEELb1ELb0EEEvNS_9BwdParamsE)
        /*19c4*/ 	.word	0x00000020


	//----- nvinfo : EIATTR_FRAME_SIZE
	.align		4
.L_1099:
        /*19c8*/ 	.byte	0x04, 0x11
        /*19ca*/ 	.short	(.L_1101 - .L_1100)
	.align		4
.L_1100:
        /*19cc*/ 	.word	index@($__internal_16_$__cuda_sm70_shflsync_bfly_p)
        /*19d0*/ 	.word	0x00000000


	//----- nvinfo : EIATTR_FRAME_SIZE
	.align		4
.L_1101:
        /*19d4*/ 	.byte	0x04, 0x11
        /*19d6*/ 	.short	(.L_1103 - .L_1102)
	.align		4
.L_1102:
        /*19d8*/ 	.word	index@(_ZN10layer_norm22ln_bwd_finalize_kernelINS_22Kernel_traits_finalizeILj7168E13__nv_bfloat16S2_S2_S2_fjLb1ELj1024ELj4ENS_18Kernel_traits_baseILj7168ES2_S2_S2_S2_fjLj1024EEEEELb1ELb0EEEvNS_9BwdParamsE)
        /*19dc*/ 	.word	0x00000000


	//----- nvinfo : EIATTR_REGCOUNT
	.align		4
.L_1103:
        /*19e0*/ 	.byte	0x04, 0x2f
        /*19e2*/ 	.short	(.L_1105 - .L_1104)
	.align		4
.L_1104:
        /*19e4*/ 	.word	index@(_ZN10layer_norm13ln_bwd_kernelINS_13Kernel_traitsI13__nv_bfloat16S2_S2_S2_fjLj7168ELj1ELj1ELj8ELj8ENS_18Kernel_traits_baseILj7168ES2_S2_S2_S2_fjLj256EEEEELb1ELb1ELb0ELb1EEEvNS_9BwdParamsE)
        /*19e8*/ 	.word	0x000000ff


	//----- nvinfo : EIATTR_FRAME_SIZE
	.align		4
.L_1105:
        /*19ec*/ 	.byte	0x04, 0x11
        /*19ee*/ 	.short	(.L_1107 - .L_1106)
	.align		4
.L_1106:
        /*19f0*/ 	.word	index@($__internal_15_$__cuda_sm70_shflsync_down_p)
        /*19f4*/ 	.word	0x00000000


	//----- nvinfo : EIATTR_FRAME_SIZE
	.align		4
.L_1107:
        /*19f8*/ 	.byte	0x04, 0x11
        /*19fa*/ 	.short	(.L_1109 - .L_1108)
	.align		4
.L_1108:
        /*19fc*/ 	.word	index@(_ZN10layer_norm13ln_bwd_kernelINS_13Kernel_traitsI13__nv_bfloat16S2_S2_S2_fjLj7168ELj1ELj1ELj8ELj8ENS_18Kernel_traits_baseILj7168ES2_S2_S2_S2_fjLj256EEEEELb1ELb1ELb0ELb1EEEvNS_9BwdParamsE)
        /*1a00*/ 	.word	0x00000000


	//----- nvinfo : EIATTR_REGCOUNT
	.align		4
.L_1109:
        /*1a04*/ 	.byte	0x04, 0x2f
        /*1a06*/ 	.short	(.L_1111 - .L_1110)
	.align		4
.L_1110:
        /*1a08*/ 	.word	index@(_ZN10layer_norm13ln_bwd_kernelINS_13Kernel_traitsI13__nv_bfloat16S2_S2_S2_fjLj7168ELj1ELj1ELj8ELj8ENS_18Kernel_traits_baseILj7168ES2_S2_S2_S2_fjLj256EEEEELb1ELb1ELb0ELb0EEEvNS_9BwdParamsE)
        /*1a0c*/ 	.word	0x000000fe


	//----- nvinfo : EIATTR_FRAME_SIZE
	.align		4
.L_1111:
        /*1a10*/ 	.byte	0x04, 0x11
        /*1a12*/ 	.short	(.L_1113 - .L_1112)
	.align		4
.L_1112:
        /*1a14*/ 	.word	index@($__internal_14_$__cuda_sm70_shflsync_down_p)
        /*1a18*/ 	.word	0x00000000


	//----- nvinfo : EIATTR_FRAME_SIZE
	.align		4
.L_1113:
        /*1a1c*/ 	.byte	0x04, 0x11
        /*1a1e*/ 	.short	(.L_1115 - .L_1114)
	.align		4
.L_1114:
        /*1a20*/ 	.word	index@(_ZN10layer_norm13ln_bwd_kernelINS_13Kernel_traitsI13__nv_bfloat16S2_S2_S2_fjLj7168ELj1ELj1ELj8ELj8ENS_18Kernel_traits_baseILj7168ES2_S2_S2_S2_fjLj256EEEEELb1ELb1ELb0ELb0EEEvNS_9BwdParamsE)
        /*1a24*/ 	.word	0x00000000


	//----- nvinfo : EIATTR_REGCOUNT
	.align		4
.L_1115:
        /*1a28*/ 	.byte	0x04, 0x2f
        /*1a2a*/ 	.short	(.L_1117 - .L_1116)
	.align		4
.L_1116:
        /*1a2c*/ 	.word	index@(_ZN10layer_norm13ln_bwd_kernelINS_13Kernel_traitsI13__nv_bfloat16S2_S2_S2_fjLj7168ELj1ELj1ELj8ELj8ENS_18Kernel_traits_baseILj7168ES2_S2_S2_S2_fjLj256EEEEELb1ELb0ELb1ELb1EEEvNS_9BwdParamsE)
        /*1a30*/ 	.word	0x000000cd


	//----- nvinfo : EIATTR_FRAME_SIZE
	.align		4
.L_1117:
        /*1a34*/ 	.byte	0x04, 0x11
        /*1a36*/ 	.short	(.L_1119 - .L_1118)
	.align		4
.L_1118:
        /*1a38*/ 	.word	index@($__internal_13_$__cuda_sm70_shflsync_down_p)
        /*1a3c*/ 	.word	0x00000000


	//----- nvinfo : EIATTR_FRAME_SIZE
	.align		4
.L_1119:
        /*1a40*/ 	.byte	0x04, 0x11
        /*1a42*/ 	.short	(.L_1121 - .L_1120)
	.align		4
.L_1120:
        /*1a44*/ 	.word	index@(_ZN10layer_norm13ln_bwd_kernelINS_13Kernel_traitsI13__nv_bfloat16S2_S2_S2_fjLj7168ELj1ELj1ELj8ELj8ENS_18Kernel_traits_baseILj7168ES2_S2_S2_S2_fjLj256EEEEELb1ELb0ELb1ELb1EEEvNS_9BwdParamsE)
        /*1a48*/ 	.word	0x00000000


	//----- nvinfo : EIATTR_REGCOUNT
	.align		4
.L_1121:
        /*1a4c*/ 	.byte	0x04, 0x2f
        /*1a4e*/ 	.short	(.L_1123 - .L_1122)
	.align		4
.L_1122:
        /*1a50*/ 	.word	index@(_ZN10layer_norm22ln_bwd_finalize_kernelINS_22Kernel_traits_finalizeILj7168E13__nv_bfloat16S2_S2_S2_fjLb0ELj1024ELj4ENS_18Kernel_traits_baseILj7168ES2_S2_S2_S2_fjLj1024EEEEELb0ELb1EEEvNS_9BwdParamsE)
        /*1a54*/ 	.word	0x00000020


	//----- nvinfo : EIATTR_FRAME_SIZE
	.align		4
.L_1123:
        /*1a58*/ 	.byte	0x04, 0x11
        /*1a5a*/ 	.short	(.L_1125 - .L_1124)
	.align		4
.L_1124:
        /*1a5c*/ 	.word	index@($__internal_12_$__cuda_sm70_shflsync_bfly_p)
        /*1a60*/ 	.word	0x00000000


	//----- nvinfo : EIATTR_FRAME_SIZE
	.align		4
.L_1125:
        /*1a64*/ 	.byte	0x04, 0x11
        /*1a66*/ 	.short	(.L_1127 - .L_1126)
	.align		4
.L_1126:
        /*1a68*/ 	.word	index@(_ZN10layer_norm22ln_bwd_finalize_kernelINS_22Kernel_traits_finalizeILj7168E13__nv_bfloat16S2_S2_S2_fjLb0ELj1024ELj4ENS_18Kernel_traits_baseILj7168ES2_S2_S2_S2_fjLj1024EEEEELb0ELb1EEEvNS_9BwdParamsE)
        /*1a6c*/ 	.word	0x00000000


	//----- nvinfo : EIATTR_REGCOUNT
	.align		4
.L_1127:
        /*1a70*/ 	.byte	0x04, 0x2f
        /*1a72*/ 	.short	(.L_1129 - .L_1128)
	.align		4
.L_1128:
        /*1a74*/ 	.word	index@(_ZN10layer_norm13ln_bwd_kernelINS_13Kernel_traitsI13__nv_bfloat16S2_S2_S2_fjLj7168ELj1ELj1ELj8ELj8ENS_18Kernel_traits_baseILj7168ES2_S2_S2_S2_fjLj256EEEEELb1ELb0ELb1ELb0EEEvNS_9BwdParamsE)
        /*1a78*/ 	.word	0x000000ca


	//----- nvinfo : EIATTR_FRAME_SIZE
	.align		4
.L_1129:
        /*1a7c*/ 	.byte	0x04, 0x11
        /*1a7e*/ 	.short	(.L_1131 - .L_1130)
	.align		4
.L_1130:
        /*1a80*/ 	.word	index@($__internal_11_$__cuda_sm70_shflsync_down_p)
        /*1a84*/ 	.word	0x00000000


	//----- nvinfo : EIATTR_FRAME_SIZE
	.align		4
.L_1131:
        /*1a88*/ 	.byte	0x04, 0x11
        /*1a8a*/ 	.short	(.L_1133 - .L_1132)
	.align		4
.L_1132:
        /*1a8c*/ 	.word	index@(_ZN10layer_norm13ln_bwd_kernelINS_13Kernel_traitsI13__nv_bfloat16S2_S2_S2_fjLj7168ELj1ELj1ELj8ELj8ENS_18Kernel_traits_baseILj7168ES2_S2_S2_S2_fjLj256EEEEELb1ELb0ELb1ELb0EEEvNS_9BwdParamsE)
        /*1a90*/ 	.word	0x00000000


	//----- nvinfo : EIATTR_REGCOUNT
	.align		4
.L_1133:
        /*1a94*/ 	.byte	0x04, 0x2f
        /*1a96*/ 	.short	(.L_1135 - .L_1134)
	.align		4
.L_1134:
        /*1a98*/ 	.word	index@(_ZN10layer_norm22ln_bwd_finalize_kernelINS_22Kernel_traits_finalizeILj7168E13__nv_bfloat16S2_S2_S2_fjLb0ELj1024ELj4ENS_18Kernel_traits_baseILj7168ES2_S2_S2_S2_fjLj1024EEEEELb0ELb0EEEvNS_9BwdParamsE)
        /*1a9c*/ 	.word	0x0000001e


	//----- nvinfo : EIATTR_FRAME_SIZE
	.align		4
.L_1135:
        /*1aa0*/ 	.byte	0x04, 0x11
        /*1aa2*/ 	.short	(.L_1137 - .L_1136)
	.align		4
.L_1136:
        /*1aa4*/ 	.word	index@($__internal_10_$__cuda_sm70_shflsync_bfly_p)
        /*1aa8*/ 	.word	0x00000000


	//----- nvinfo : EIATTR_FRAME_SIZE
	.align		4
.L_1137:
        /*1aac*/ 	.byte	0x04, 0x11
        /*1aae*/ 	.short	(.L_1139 - .L_1138)
	.align		4
.L_1138:
        /*1ab0*/ 	.word	index@(_ZN10layer_norm22ln_bwd_finalize_kernelINS_22Kernel_traits_finalizeILj7168E13__nv_bfloat16S2_S2_S2_fjLb0ELj1024ELj4ENS_18Kernel_traits_baseILj7168ES2_S2_S2_S2_fjLj1024EEEEELb0ELb0EEEvNS_9BwdParamsE)
        /*1ab4*/ 	.word	0x00000000


	//----- nvinfo : EIATTR_REGCOUNT
	.align		4
.L_1139:
        /*1ab8*/ 	.byte	0x04, 0x2f
        /*1aba*/ 	.short	(.L_1141 - .L_1140)
	.align		4
.L_1140:
        /*1abc*/ 	.word	index@(_ZN10layer_norm13ln_bwd_kernelINS_13Kernel_traitsI13__nv_bfloat16S2_S2_S2_fjLj7168ELj1ELj1ELj8ELj8ENS_18Kernel_traits_baseILj7168ES2_S2_S2_S2_fjLj256EEEEELb1ELb0ELb0ELb1EEEvNS_9BwdParamsE)
        /*1ac0*/ 	.word	0x000000d0


	//----- nvinfo : EIATTR_FRAME_SIZE
	.align		4
.L_1141:
        /*1ac4*/ 	.byte	0x04, 0x11
        /*1ac6*/ 	.short	(.L_1143 - .L_1142)
	.align		4
.L_1142:
        /*1ac8*/ 	.word	index@($__internal_9_$__cuda_sm70_shflsync_down_p)
        /*1acc*/ 	.word	0x00000000


	//----- nvinfo : EIATTR_FRAME_SIZE
	.align		4
.L_1143:
        /*1ad0*/ 	.byte	0x04, 0x11
        /*1ad2*/ 	.short	(.L_1145 - .L_1144)
	.align		4
.L_1144:
        /*1ad4*/ 	.word	index@(_ZN10layer_norm13ln_bwd_kernelINS_13Kernel_traitsI13__nv_bfloat16S2_S2_S2_fjLj7168ELj1ELj1ELj8ELj8ENS_18Kernel_traits_baseILj7168ES2_S2_S2_S2_fjLj256EEEEELb1ELb0ELb0ELb1EEEvNS_9BwdParamsE)
        /*1ad8*/ 	.word	0x00000000


	//----- nvinfo : EIATTR_REGCOUNT
	.align		4
.L_1145:
        /*1adc*/ 	.byte	0x04, 0x2f
        /*1ade*/ 	.short	(.L_1147 - .L_1146)
	.align		4
.L_1146:
        /*1ae0*/ 	.word	index@(_ZN10layer_norm13ln_bwd_kernelINS_13Kernel_traitsI13__nv_bfloat16S2_S2_S2_fjLj7168ELj1ELj1ELj8ELj8ENS_18Kernel_traits_baseILj7168ES2_S2_S2_S2_fjLj256EEEEELb1ELb0ELb0ELb0EEEvNS_9BwdParamsE)
        /*1ae4*/ 	.word	0x000000c6


	//----- nvinfo : EIATTR_FRAME_SIZE
	.align		4
.L_1147:
        /*1ae8*/ 	.byte	0x04, 0x11
        /*1aea*/ 	.short	(.L_1149 - .L_1148)
	.align		4
.L_1148:
        /*1aec*/ 	.word	index@($__internal_8_$__cuda_sm70_shflsync_down_p)
        /*1af0*/ 	.word	0x00000000


	//----- nvinfo : EIATTR_FRAME_SIZE
	.align		4
.L_1149:
        /*1af4*/ 	.byte	0x04, 0x11
        /*1af6*/ 	.short	(.L_1151 - .L_1150)
	.align		4
.L_1150:
        /*1af8*/ 	.word	index@(_ZN10layer_norm13ln_bwd_kernelINS_13Kernel_traitsI13__nv_bfloat16S2_S2_S2_fjLj7168ELj1ELj1ELj8ELj8ENS_18Kernel_traits_baseILj7168ES2_S2_S2_S2_fjLj256EEEEELb1ELb0ELb0ELb0EEEvNS_9BwdParamsE)
        /*1afc*/ 	.word	0x00000000


	//----- nvinfo : EIATTR_REGCOUNT
	.align		4
.L_1151:
        /*1b00*/ 	.byte	0x04, 0x2f
        /*1b02*/ 	.short	(.L_1153 - .L_1152)
	.align		4
.L_1152:
        /*1b04*/ 	.word	index@(_ZN10layer_norm13ln_bwd_kernelINS_13Kernel_traitsI13__nv_bfloat16S2_S2_S2_fjLj7168ELj1ELj1ELj8ELj8ENS_18Kernel_traits_baseILj7168ES2_S2_S2_S2_fjLj256EEEEELb0ELb1ELb1ELb1EEEvNS_9BwdParamsE)
        /*1b08*/ 	.word	0x000000ff


	//----- nvinfo : EIATTR_FRAME_SIZE
	.align		4
.L_1153:
        /*1b0c*/ 	.byte	0x04, 0x11
        /*1b0e*/ 	.short	(.L_1155 - .L_1154)
	.align		4
.L_1154:
        /*1b10*/ 	.word	index@($__internal_7_$__cuda_sm70_shflsync_down_p)
        /*1b14*/ 	.word	0x00000000


	//----- nvinfo : EIATTR_FRAME_SIZE
	.align		4
.L_1155:
        /*1b18*/ 	.byte	0x04, 0x11
        /*1b1a*/ 	.short	(.L_1157 - .L_1156)
	.align		4
.L_1156:
        /*1b1c*/ 	.word	index@(_ZN10layer_norm13ln_bwd_kernelINS_13Kernel_traitsI13__nv_bfloat16S2_S2_S2_fjLj7168ELj1ELj1ELj8ELj8ENS_18Kernel_traits_baseILj7168ES2_S2_S2_S2_fjLj256EEEEELb0ELb1ELb1ELb1EEEvNS_9BwdParamsE)
        /*1b20*/ 	.word	0x00000000


	//----- nvinfo : EIATTR_REGCOUNT
	.align		4
.L_1157:
        /*1b24*/ 	.byte	0x04, 0x2f
        /*1b26*/ 	.short	(.L_1159 - .L_1158)
	.align		4
.L_1158:
        /*1b28*/ 	.word	index@(_ZN10layer_norm13ln_bwd_kernelINS_13Kernel_traitsI13__nv_bfloat16S2_S2_S2_fjLj7168ELj1ELj1ELj8ELj8ENS_18Kernel_traits_baseILj7168ES2_S2_S2_S2_fjLj256EEEEELb0ELb1ELb1ELb0EEEvNS_9BwdParamsE)
        /*1b2c*/ 	.word	0x000000fc


	//----- nvinfo : EIATTR_FRAME_SIZE
	.align		4
.L_1159:
        /*1b30*/ 	.byte	0x04, 0x11
        /*1b32*/ 	.short	(.L_1161 - .L_1160)
	.align		4
.L_1160:
        /*1b34*/ 	.word	index@($__internal_6_$__cuda_sm70_shflsync_down_p)
        /*1b38*/ 	.word	0x00000000


	//----- nvinfo : EIATTR_FRAME_SIZE
	.align		4
.L_1161:
        /*1b3c*/ 	.byte	0x04, 0x11
        /*1b3e*/ 	.short	(.L_1163 - .L_1162)
	.align		4
.L_1162:
        /*1b40*/ 	.word	index@(_ZN10layer_norm13ln_bwd_kernelINS_13Kernel_traitsI13__nv_bfloat16S2_S2_S2_fjLj7168ELj1ELj1ELj8ELj8ENS_18Kernel_traits_baseILj7168ES2_S2_S2_S2_fjLj256EEEEELb0ELb1ELb1ELb0EEEvNS_9BwdParamsE)
        /*1b44*/ 	.word	0x00000000


	//----- nvinfo : EIATTR_REGCOUNT
	.align		4
.L_1163:
        /*1b48*/ 	.byte	0x04, 0x2f
        /*1b4a*/ 	.short	(.L_1165 - .L_1164)
	.align		4
.L_1164:
        /*1b4c*/ 	.word	index@(_ZN10layer_norm13ln_bwd_kernelINS_13Kernel_traitsI13__nv_bfloat16S2_S2_S2_fjLj7168ELj1ELj1ELj8ELj8ENS_18Kernel_traits_baseILj7168ES2_S2_S2_S2_fjLj256EEEEELb0ELb1ELb0ELb1EEEvNS_9BwdParamsE)
        /*1b50*/ 	.word	0x000000ff


	//----- nvinfo : EIATTR_FRAME_SIZE
	.align		4
.L_1165:
        /*1b54*/ 	.byte	0x04, 0x11
        /*1b56*/ 	.short	(.L_1167 - .L_1166)
	.align		4
.L_1166:
        /*1b58*/ 	.word	index@($__internal_5_$__cuda_sm70_shflsync_down_p)
        /*1b5c*/ 	.word	0x00000000


	//----- nvinfo : EIATTR_FRAME_SIZE
	.align		4
.L_1167:
        /*1b60*/ 	.byte	0x04, 0x11
        /*1b62*/ 	.short	(.L_1169 - .L_1168)
	.align		4
.L_1168:
        /*1b64*/ 	.word	index@(_ZN10layer_norm13ln_bwd_kernelINS_13Kernel_traitsI13__nv_bfloat16S2_S2_S2_fjLj7168ELj1ELj1ELj8ELj8ENS_18Kernel_traits_baseILj7168ES2_S2_S2_S2_fjLj256EEEEELb0ELb1ELb0ELb1EEEvNS_9BwdParamsE)
        /*1b68*/ 	.word	0x00000000


	//----- nvinfo : EIATTR_REGCOUNT
	.align		4
.L_1169:
        /*1b6c*/ 	.byte	0x04, 0x2f
        /*1b6e*/ 	.short	(.L_1171 - .L_1170)
	.align		4
.L_1170:
        /*1b70*/ 	.word	index@(_ZN10layer_norm13ln_bwd_kernelINS_13Kernel_traitsI13__nv_bfloat16S2_S2_S2_fjLj7168ELj1ELj1ELj8ELj8ENS_18Kernel_traits_baseILj7168ES2_S2_S2_S2_fjLj256EEEEELb0ELb1ELb0ELb0EEEvNS_9BwdParamsE)
        /*1b74*/ 	.word	0x000000f8


	//----- nvinfo : EIATTR_FRAME_SIZE
	.align		4
.L_1171:
        /*1b78*/ 	.byte	0x04, 0x11
        /*1b7a*/ 	.short	(.L_1173 - .L_1172)
	.align		4
.L_1172:
        /*1b7c*/ 	.word	index@($__internal_4_$__cuda_sm70_shflsync_down_p)
        /*1b80*/ 	.word	0x00000000


	//----- nvinfo : EIATTR_FRAME_SIZE
	.align		4
.L_1173:
        /*1b84*/ 	.byte	0x04, 0x11
        /*1b86*/ 	.short	(.L_1175 - .L_1174)
	.align		4
.L_1174:
        /*1b88*/ 	.word	index@(_ZN10layer_norm13ln_bwd_kernelINS_13Kernel_traitsI13__nv_bfloat16S2_S2_S2_fjLj7168ELj1ELj1ELj8ELj8ENS_18Kernel_traits_baseILj7168ES2_S2_S2_S2_fjLj256EEEEELb0ELb1ELb0ELb0EEEvNS_9BwdParamsE)
        /*1b8c*/ 	.word	0x00000000


	//----- nvinfo : EIATTR_REGCOUNT
	.align		4
.L_1175:
        /*1b90*/ 	.byte	0x04, 0x2f
        /*1b92*/ 	.short	(.L_1177 - .L_1176)
	.align		4
.L_1176:
        /*1b94*/ 	.word	index@(_ZN10layer_norm13ln_bwd_kernelINS_13Kernel_traitsI13__nv_bfloat16S2_S2_S2_fjLj7168ELj1ELj1ELj8ELj8ENS_18Kernel_traits_baseILj7168ES2_S2_S2_S2_fjLj256EEEEELb0ELb0ELb1ELb1EEEvNS_9BwdParamsE)
        /*1b98*/ 	.word	0x000000c5


	//----- nvinfo : EIATTR_FRAME_SIZE
	.align		4
.L_1177:
        /*1b9c*/ 	.byte	0x04, 0x11
        /*1b9e*/ 	.short	(.L_1179 - .L_1178)
	.align		4
.L_1178:
        /*1ba0*/ 	.word	index@($__internal_3_$__cuda_sm70_shflsync_down_p)
        /*1ba4*/ 	.word	0x00000000


	//----- nvinfo : EIATTR_FRAME_SIZE
	.align		4
.L_1179:
        /*1ba8*/ 	.byte	0x04, 0x11
        /*1baa*/ 	.short	(.L_1181 - .L_1180)
	.align		4
.L_1180:
        /*1bac*/ 	.word	index@(_ZN10layer_norm13ln_bwd_kernelINS_13Kernel_traitsI13__nv_bfloat16S2_S2_S2_fjLj7168ELj1ELj1ELj8ELj8ENS_18Kernel_traits_baseILj7168ES2_S2_S2_S2_fjLj256EEEEELb0ELb0ELb1ELb1EEEvNS_9BwdParamsE)
        /*1bb0*/ 	.word	0x00000000


	//----- nvinfo : EIATTR_REGCOUNT
	.align		4
.L_1181:
        /*1bb4*/ 	.byte	0x04, 0x2f
        /*1bb6*/ 	.short	(.L_1183 - .L_1182)
	.align		4
.L_1182:
        /*1bb8*/ 	.word	index@(_ZN10layer_norm13ln_bwd_kernelINS_13Kernel_traitsI13__nv_bfloat16S2_S2_S2_fjLj7168ELj1ELj1ELj8ELj8ENS_18Kernel_traits_baseILj7168ES2_S2_S2_S2_fjLj256EEEEELb0ELb0ELb1ELb0EEEvNS_9BwdParamsE)
        /*1bbc*/ 	.word	0x000000c2


	//----- nvinfo : EIATTR_FRAME_SIZE
	.align		4
.L_1183:
        /*1bc0*/ 	.byte	0x04, 0x11
        /*1bc2*/ 	.short	(.L_1185 - .L_1184)
	.align		4
.L_1184:
        /*1bc4*/ 	.word	index@($__internal_2_$__cuda_sm70_shflsync_down_p)
        /*1bc8*/ 	.word	0x00000000


	//----- nvinfo : EIATTR_FRAME_SIZE
	.align		4
.L_1185:
        /*1bcc*/ 	.byte	0x04, 0x11
        /*1bce*/ 	.short	(.L_1187 - .L_1186)
	.align		4
.L_1186:
        /*1bd0*/ 	.word	index@(_ZN10layer_norm13ln_bwd_kernelINS_13Kernel_traitsI13__nv_bfloat16S2_S2_S2_fjLj7168ELj1ELj1ELj8ELj8ENS_18Kernel_traits_baseILj7168ES2_S2_S2_S2_fjLj256EEEEELb0ELb0ELb1ELb0EEEvNS_9BwdParamsE)
        /*1bd4*/ 	.word	0x00000000


	//----- nvinfo : EIATTR_REGCOUNT
	.align		4
.L_1187:
        /*1bd8*/ 	.byte	0x04, 0x2f
        /*1bda*/ 	.short	(.L_1189 - .L_1188)
	.align		4
.L_1188:
        /*1bdc*/ 	.word	index@(_ZN10layer_norm13ln_bwd_kernelINS_13Kernel_traitsI13__nv_bfloat16S2_S2_S2_fjLj7168ELj1ELj1ELj8ELj8ENS_18Kernel_traits_baseILj7168ES2_S2_S2_S2_fjLj256EEEEELb0ELb0ELb0ELb1EEEvNS_9BwdParamsE)
        /*1be0*/ 	.word	0x000000cc


	//----- nvinfo : EIATTR_FRAME_SIZE
	.align		4
.L_1189:
        /*1be4*/ 	.byte	0x04, 0x11
        /*1be6*/ 	.short	(.L_1191 - .L_1190)
	.align		4
.L_1190:
        /*1be8*/ 	.word	index@($__internal_1_$__cuda_sm70_shflsync_down_p)
        /*1bec*/ 	.word	0x00000000


	//----- nvinfo : EIATTR_FRAME_SIZE
	.align		4
.L_1191:
        /*1bf0*/ 	.byte	0x04, 0x11
        /*1bf2*/ 	.short	(.L_1193 - .L_1192)
	.align		4
.L_1192:
        /*1bf4*/ 	.word	index@(_ZN10layer_norm13ln_bwd_kernelINS_13Kernel_traitsI13__nv_bfloat16S2_S2_S2_fjLj7168ELj1ELj1ELj8ELj8ENS_18Kernel_traits_baseILj7168ES2_S2_S2_S2_fjLj256EEEEELb0ELb0ELb0ELb1EEEvNS_9BwdParamsE)
        /*1bf8*/ 	.word	0x00000000


	//----- nvinfo : EIATTR_REGCOUNT
	.align		4
.L_1193:
        /*1bfc*/ 	.byte	0x04, 0x2f
        /*1bfe*/ 	.short	(.L_1195 - .L_1194)
	.align		4
.L_1194:
        /*1c00*/ 	.word	index@(_ZN10layer_norm13ln_bwd_kernelINS_13Kernel_traitsI13__nv_bfloat16S2_S2_S2_fjLj7168ELj1ELj1ELj8ELj8ENS_18Kernel_traits_baseILj7168ES2_S2_S2_S2_fjLj256EEEEELb0ELb0ELb0ELb0EEEvNS_9BwdParamsE)
        /*1c04*/ 	.word	0x000000be


	//----- nvinfo : EIATTR_FRAME_SIZE
	.align		4
.L_1195:
        /*1c08*/ 	.byte	0x04, 0x11
        /*1c0a*/ 	.short	(.L_1197 - .L_1196)
	.align		4
.L_1196:
        /*1c0c*/ 	.word	index@($__internal_0_$__cuda_sm70_shflsync_down_p)
        /*1c10*/ 	.word	0x00000000


	//----- nvinfo : EIATTR_FRAME_SIZE
	.align		4
.L_1197:
        /*1c14*/ 	.byte	0x04, 0x11
        /*1c16*/ 	.short	(.L_1199 - .L_1198)
	.align		4
.L_1198:
        /*1c18*/ 	.word	index@(_ZN10layer_norm13ln_bwd_kernelINS_13Kernel_traitsI13__nv_bfloat16S2_S2_S2_fjLj7168ELj1ELj1ELj8ELj8ENS_18Kernel_traits_baseILj7168ES2_S2_S2_S2_fjLj256EEEEELb0ELb0ELb0ELb0EEEvNS_9BwdParamsE)
        /*1c1c*/ 	.word	0x00000000


	//----- nvinfo : EIATTR_MIN_STACK_SIZE
	.align		4
.L_1199:
        /*1c20*/ 	.byte	0x04, 0x12
        /*1c22*/ 	.short	(.L_1201 - .L_1200)
	.align		4
.L_1200:
        /*1c24*/ 	.word	index@(_ZN10layer_norm13ln_bwd_kernelINS_13Kernel_traitsI13__nv_bfloat16S2_S2_S2_fjLj7168ELj1ELj1ELj8ELj8ENS_18Kernel_traits_baseILj7168ES2_S2_S2_S2_fjLj256EEEEELb0ELb0ELb0ELb0EEEvNS_9BwdParamsE)
        /*1c28*/ 	.word	0x00000000


	//----- nvinfo : EIATTR_MIN_STACK_SIZE
	.align		4
.L_1201:
        /*1c2c*/ 	.byte	0x04, 0x12
        /*1c2e*/ 	.short	(.L_1203 - .L_1202)
	.align		4
.L_1202:
        /*1c30*/ 	.word	index@(_ZN10layer_norm13ln_bwd_kernelINS_13Kernel_traitsI13__nv_bfloat16S2_S2_S2_fjLj7168ELj1ELj1ELj8ELj8ENS_18Kernel_traits_baseILj7168ES2_S2_S2_S2_fjLj256EEEEELb0ELb0ELb0ELb1EEEvNS_9BwdParamsE)
        /*1c34*/ 	.word	0x00000000


	//----- nvinfo : EIATTR_MIN_STACK_SIZE
	.align		4
.L_1203:
        /*1c38*/ 	.byte	0x04, 0x12
        /*1c3a*/ 	.short	(.L_1205 - .L_1204)
	.align		4
.L_1204:
        /*1c3c*/ 	.word	index@(_ZN10layer_norm13ln_bwd_kernelINS_13Kernel_traitsI13__nv_bfloat16S2_S2_S2_fjLj7168ELj1ELj1ELj8ELj8ENS_18Kernel_traits_baseILj7168ES2_S2_S2_S2_fjLj256EEEEELb0ELb0ELb1ELb0EEEvNS_9BwdParamsE)
        /*1c40*/ 	.word	0x00000000


	//----- nvinfo : EIATTR_MIN_STACK_SIZE
	.align		4
.L_1205:
        /*1c44*/ 	.byte	0x04, 0x12
        /*1c46*/ 	.short	(.L_1207 - .L_1206)
	.align		4
.L_1206:
        /*1c48*/ 	.word	index@(_ZN10layer_norm13ln_bwd_kernelINS_13Kernel_traitsI13__nv_bfloat16S2_S2_S2_fjLj7168ELj1ELj1ELj8ELj8ENS_18Kernel_traits_baseILj7168ES2_S2_S2_S2_fjLj256EEEEELb0ELb0ELb1ELb1EEEvNS_9BwdParamsE)
        /*1c4c*/ 	.word	0x00000000


	//----- nvinfo : EIATTR_MIN_STACK_SIZE
	.align		4
.L_1207:
        /*1c50*/ 	.byte	0x04, 0x12
        /*1c52*/ 	.short	(.L_1209 - .L_1208)
	.align		4
.L_1208:
        /*1c54*/ 	.word	index@(_ZN10layer_norm13ln_bwd_kernelINS_13Kernel_traitsI13__nv_bfloat16S2_S2_S2_fjLj7168ELj1ELj1ELj8ELj8ENS_18Kernel_traits_baseILj7168ES2_S2_S2_S2_fjLj256EEEEELb0ELb1ELb0ELb0EEEvNS_9BwdParamsE)
        /*1c58*/ 	.word	0x00000000


	//----- nvinfo : EIATTR_MIN_STACK_SIZE
	.align		4
.L_1209:
        /*1c5c*/ 	.byte	0x04, 0x12
        /*1c5e*/ 	.short	(.L_1211 - .L_1210)
	.align		4
.L_1210:
        /*1c60*/ 	.word	index@(_ZN10layer_norm13ln_bwd_kernelINS_13Kernel_traitsI13__nv_bfloat16S2_S2_S2_fjLj7168ELj1ELj1ELj8ELj8ENS_18Kernel_traits_baseILj7168ES2_S2_S2_S2_fjLj256EEEEELb0ELb1ELb0ELb1EEEvNS_9BwdParamsE)
        /*1c64*/ 	.word	0x00000000


	//----- nvinfo : EIATTR_MIN_STACK_SIZE
	.align		4
.L_1211:
        /*1c68*/ 	.byte	0x04, 0x12
        /*1c6a*/ 	.short	(.L_1213 - .L_1212)
	.align		4
.L_1212:
        /*1c6c*/ 	.word	index@(_ZN10layer_norm13ln_bwd_kernelINS_13Kernel_traitsI13__nv_bfloat16S2_S2_S2_fjLj7168ELj1ELj1ELj8ELj8ENS_18Kernel_traits_baseILj7168ES2_S2_S2_S2_fjLj256EEEEELb0ELb1ELb1ELb0EEEvNS_9BwdParamsE)
        /*1c70*/ 	.word	0x00000000


	//----- nvinfo : EIATTR_MIN_STACK_SIZE
	.align		4
.L_1213:
        /*1c74*/ 	.byte	0x04, 0x12
        /*1c76*/ 	.short	(.L_1215 - .L_1214)
	.align		4
.L_1214:
        /*1c78*/ 	.word	index@(_ZN10layer_norm13ln_bwd_kernelINS_13Kernel_traitsI13__nv_bfloat16S2_S2_S2_fjLj7168ELj1ELj1ELj8ELj8ENS_18Kernel_traits_baseILj7168ES2_S2_S2_S2_fjLj256EEEEELb0ELb1ELb1ELb1EEEvNS_9BwdParamsE)
        /*1c7c*/ 	.word	0x00000000


	//----- nvinfo : EIATTR_MIN_STACK_SIZE
	.align		4
.L_1215:
        /*1c80*/ 	.byte	0x04, 0x12
        /*1c82*/ 	.short	(.L_1217 - .L_1216)
	.align		4
.L_1216:
        /*1c84*/ 	.word	index@(_ZN10layer_norm13ln_bwd_kernelINS_13Kernel_traitsI13__nv_bfloat16S2_S2_S2_fjLj7168ELj1ELj1ELj8ELj8ENS_18Kernel_traits_baseILj7168ES2_S2_S2_S2_fjLj256EEEEELb1ELb0ELb0ELb0EEEvNS_9BwdParamsE)
        /*1c88*/ 	.word	0x00000000


	//----- nvinfo : EIATTR_MIN_STACK_SIZE
	.align		4
.L_1217:
        /*1c8c*/ 	.byte	0x04, 0x12
        /*1c8e*/ 	.short	(.L_1219 - .L_1218)
	.align		4
.L_1218:
        /*1c90*/ 	.word	index@(_ZN10layer_norm13ln_bwd_kernelINS_13Kernel_traitsI13__nv_bfloat16S2_S2_S2_fjLj7168ELj1ELj1ELj8ELj8ENS_18Kernel_traits_baseILj7168ES2_S2_S2_S2_fjLj256EEEEELb1ELb0ELb0ELb1EEEvNS_9BwdParamsE)
        /*1c94*/ 	.word	0x00000000


	//----- nvinfo : EIATTR_MIN_STACK_SIZE
	.align		4
.L_1219:
        /*1c98*/ 	.byte	0x04, 0x12
        /*1c9a*/ 	.short	(.L_1221 - .L_1220)
	.align		4
.L_1220:
        /*1c9c*/ 	.word	index@(_ZN10layer_norm22ln_bwd_finalize_kernelINS_22Kernel_traits_finalizeILj7168E13__nv_bfloat16S2_S2_S2_fjLb0ELj1024ELj4ENS_18Kernel_traits_baseILj7168ES2_S2_S2_S2_fjLj1024EEEEELb0ELb0EEEvNS_9BwdParamsE)
        /*1ca0*/ 	.word	0x00000000


	//----- nvinfo : EIATTR_MIN_STACK_SIZE
	.align		4
.L_1221:
        /*1ca4*/ 	.byte	0x04, 0x12
        /*1ca6*/ 	.short	(.L_1223 - .L_1222)
	.align		4
.L_1222:
        /*1ca8*/ 	.word	index@(_ZN10layer_norm13ln_bwd_kernelINS_13Kernel_traitsI13__nv_bfloat16S2_S2_S2_fjLj7168ELj1ELj1ELj8ELj8ENS_18Kernel_traits_baseILj7168ES2_S2_S2_S2_fjLj256EEEEELb1ELb0ELb1ELb0EEEvNS_9BwdParamsE)
        /*1cac*/ 	.word	0x00000000


	//----- nvinfo : EIATTR_MIN_STACK_SIZE
	.align		4
.L_1223:
        /*1cb0*/ 	.byte	0x04, 0x12
        /*1cb2*/ 	.short	(.L_1225 - .L_1224)
	.align		4
.L_1224:
        /*1cb4*/ 	.word	index@(_ZN10layer_norm22ln_bwd_finalize_kernelINS_22Kernel_traits_finalizeILj7168E13__nv_bfloat16S2_S2_S2_fjLb0ELj1024ELj4ENS_18Kernel_traits_baseILj7168ES2_S2_S2_S2_fjLj1024EEEEELb0ELb1EEEvNS_9BwdParamsE)
        /*1cb8*/ 	.word	0x00000000


	//----- nvinfo : EIATTR_MIN_STACK_SIZE
	.align		4
.L_1225:
        /*1cbc*/ 	.byte	0x04, 0x12
        /*1cbe*/ 	.short	(.L_1227 - .L_1226)
	.align		4
.L_1226:
        /*1cc0*/ 	.word	index@(_ZN10layer_norm13ln_bwd_kernelINS_13Kernel_traitsI13__nv_bfloat16S2_S2_S2_fjLj7168ELj1ELj1ELj8ELj8ENS_18Kernel_traits_baseILj7168ES2_S2_S2_S2_fjLj256EEEEELb1ELb0ELb1ELb1EEEvNS_9BwdParamsE)
        /*1cc4*/ 	.word	0x00000000


	//----- nvinfo : EIATTR_MIN_STACK_SIZE
	.align		4
.L_1227:
        /*1cc8*/ 	.byte	0x04, 0x12
        /*1cca*/ 	.short	(.L_1229 - .L_1228)
	.align		4
.L_1228:
        /*1ccc*/ 	.word	index@(_ZN10layer_norm13ln_bwd_kernelINS_13Kernel_traitsI13__nv_bfloat16S2_S2_S2_fjLj7168ELj1ELj1ELj8ELj8ENS_18Kernel_traits_baseILj7168ES2_S2_S2_S2_fjLj256EEEEELb1ELb1ELb0ELb0EEEvNS_9BwdParamsE)
        /*1cd0*/ 	.word	0x00000000


	//----- nvinfo : EIATTR_MIN_STACK_SIZE
	.align		4
.L_1229:
        /*1cd4*/ 	.byte	0x04, 0x12
        /*1cd6*/ 	.short	(.L_1231 - .L_1230)
	.align		4
.L_1230:
        /*1cd8*/ 	.word	index@(_ZN10layer_norm13ln_bwd_kernelINS_13Kernel_traitsI13__nv_bfloat16S2_S2_S2_fjLj7168ELj1ELj1ELj8ELj8ENS_18Kernel_traits_baseILj7168ES2_S2_S2_S2_fjLj256EEEEELb1ELb1ELb0ELb1EEEvNS_9BwdParamsE)
        /*1cdc*/ 	.word	0x00000000


	//----- nvinfo : EIATTR_MIN_STACK_SIZE
	.align		4
.L_1231:
        /*1ce0*/ 	.byte	0x04, 0x12
        /*1ce2*/ 	.short	(.L_1233 - .L_1232)
	.align		4
.L_1232:
        /*1ce4*/ 	.word	index@(_ZN10layer_norm22ln_bwd_finalize_kernelINS_22Kernel_traits_finalizeILj7168E13__nv_bfloat16S2_S2_S2_fjLb1ELj1024ELj4ENS_18Kernel_traits_baseILj7168ES2_S2_S2_S2_fjLj1024EEEEELb1ELb0EEEvNS_9BwdParamsE)
        /*1ce8*/ 	.word	0x00000000


	//----- nvinfo : EIATTR_MIN_STACK_SIZE
	.align		4
.L_1233:
        /*1cec*/ 	.byte	0x04, 0x12
        /*1cee*/ 	.short	(.L_1235 - .L_1234)
	.align		4
.L_1234:
        /*1cf0*/ 	.word	index@(_ZN10layer_norm13ln_bwd_kernelINS_13Kernel_traitsI13__nv_bfloat16S2_S2_S2_fjLj7168ELj1ELj1ELj8ELj8ENS_18Kernel_traits_baseILj7168ES2_S2_S2_S2_fjLj256EEEEELb1ELb1ELb1ELb0EEEvNS_9BwdParamsE)
        /*1cf4*/ 	.word	0x00000000


	//----- nvinfo : EIATTR_MIN_STACK_SIZE
	.align		4
.L_1235:
        /*1cf8*/ 	.byte	0x04, 0x12
        /*1cfa*/ 	.short	(.L_1237 - .L_1236)
	.align		4
.L_1236:
        /*1cfc*/ 	.word	index@(_ZN10layer_norm22ln_bwd_finalize_kernelINS_22Kernel_traits_finalizeILj7168E13__nv_bfloat16S2_S2_S2_fjLb1ELj1024ELj4ENS_18Kernel_traits_baseILj7168ES2_S2_S2_S2_fjLj1024EEEEELb1ELb1EEEvNS_9BwdParamsE)
        /*1d00*/ 	.word	0x00000000


	//----- nvinfo : EIATTR_MIN_STACK_SIZE
	.align		4
.L_1237:
        /*1d04*/ 	.byte	0x04, 0x12
        /*1d06*/ 	.short	(.L_1239 - .L_1238)
	.align		4
.L_1238:
        /*1d08*/ 	.word	index@(_ZN10layer_norm13ln_bwd_kernelINS_13Kernel_traitsI13__nv_bfloat16S2_S2_S2_fjLj7168ELj1ELj1ELj8ELj8ENS_18Kernel_traits_baseILj7168ES2_S2_S2_S2_fjLj256EEEEELb1ELb1ELb1ELb1EEEvNS_9BwdParamsE)
        /*1d0c*/ 	.word	0x00000008


	//----- nvinfo : EIATTR_MIN_STACK_SIZE
	.align		4
.L_1239:
        /*1d10*/ 	.byte	0x04, 0x12
        /*1d12*/ 	.short	(.L_1241 - .L_1240)
	.align		4
.L_1240:
        /*1d14*/ 	.word	index@(_ZN10layer_norm13ln_bwd_kernelINS_13Kernel_traitsI6__halfS2_S2_S2_fjLj7168ELj1ELj1ELj8ELj8ENS_18Kernel_traits_baseILj7168ES2_S2_S2_S2_fjLj256EEEEELb0ELb0ELb0ELb0EEEvNS_9BwdParamsE)
        /*1d18*/ 	.word	0x00000000


	//----- nvinfo : EIATTR_MIN_STACK_SIZE
	.align		4
.L_1241:
        /*1d1c*/ 	.byte	0x04, 0x12
        /*1d1e*/ 	.short	(.L_1243 - .L_1242)
	.align		4
.L_1242:
        /*1d20*/ 	.word	index@(_ZN10layer_norm13ln_bwd_kernelINS_13Kernel_traitsI6__halfS2_S2_S2_fjLj7168ELj1ELj1ELj8ELj8ENS_18Kernel_traits_baseILj7168ES2_S2_S2_S2_fjLj256EEEEELb0ELb0ELb0ELb1EEEvNS_9BwdParamsE)
        /*1d24*/ 	.word	0x00000000


	//----- nvinfo : EIATTR_MIN_STACK_SIZE
	.align		4
.L_1243:
        /*1d28*/ 	.byte	0x04, 0x12
        /*1d2a*/ 	.short	(.L_1245 - .L_1244)
	.align		4
.L_1244:
        /*1d2c*/ 	.word	index@(_ZN10layer_norm13ln_bwd_kernelINS_13Kernel_traitsI6__halfS2_S2_S2_fjLj7168ELj1ELj1ELj8ELj8ENS_18Kernel_traits_baseILj7168ES2_S2_S2_S2_fjLj256EEEEELb0ELb0ELb1ELb0EEEvNS_9BwdParamsE)
        /*1d30*/ 	.word	0x00000000


	//----- nvinfo : EIATTR_MIN_STACK_SIZE
	.align		4
.L_1245:
        /*1d34*/ 	.byte	0x04, 0x12
        /*1d36*/ 	.short	(.L_1247 - .L_1246)
	.align		4
.L_1246:
        /*1d38*/ 	.word	index@(_ZN10layer_norm13ln_bwd_kernelINS_13Kernel_traitsI6__halfS2_S2_S2_fjLj7168ELj1ELj1ELj8ELj8ENS_18Kernel_traits_baseILj7168ES2_S2_S2_S2_fjLj256EEEEELb0ELb0ELb1ELb1EEEvNS_9BwdParamsE)
        /*1d3c*/ 	.word	0x00000000


	//----- nvinfo : EIATTR_MIN_STACK_SIZE
	.align		4
.L_1247:
        /*1d40*/ 	.byte	0x04, 0x12
        /*1d42*/ 	.short	(.L_1249 - .L_1248)
	.align		4
.L_1248:
        /*1d44*/ 	.word	index@(_ZN10layer_norm13ln_bwd_kernelINS_13Kernel_traitsI6__halfS2_S2_S2_fjLj7168ELj1ELj1ELj8ELj8ENS_18Kernel_traits_baseILj7168ES2_S2_S2_S2_fjLj256EEEEELb0ELb1ELb0ELb0EEEvNS_9BwdParamsE)
        /*1d48*/ 	.word	0x00000000


	//----- nvinfo : EIATTR_MIN_STACK_SIZE
	.align		4
.L_1249:
        /*1d4c*/ 	.byte	0x04, 0x12
        /*1d4e*/ 	.short	(.L_1251 - .L_1250)
	.align		4
.L_1250:
        /*1d50*/ 	.word	index@(_ZN10layer_norm13ln_bwd_kernelINS_13Kernel_traitsI6__halfS2_S2_S2_fjLj7168ELj1ELj1ELj8ELj8ENS_18Kernel_traits_baseILj7168ES2_S2_S2_S2_fjLj256EEEEELb0ELb1ELb0ELb1EEEvNS_9BwdParamsE)
        /*1d54*/ 	.word	0x00000000


	//----- nvinfo : EIATTR_MIN_STACK_SIZE
	.align		4
.L_1251:
        /*1d58*/ 	.byte	0x04, 0x12
        /*1d5a*/ 	.short	(.L_1253 - .L_1252)
	.align		4
.L_1252:
        /*1d5c*/ 	.word	index@(_ZN10layer_norm13ln_bwd_kernelINS_13Kernel_traitsI6__halfS2_S2_S2_fjLj7168ELj1ELj1ELj8ELj8ENS_18Kernel_traits_baseILj7168ES2_S2_S2_S2_fjLj256EEEEELb0ELb1ELb1ELb0EEEvNS_9BwdParamsE)
        /*1d60*/ 	.word	0x00000000


	//----- nvinfo : EIATTR_MIN_STACK_SIZE
	.align		4
.L_1253:
        /*1d64*/ 	.byte	0x04, 0x12
        /*1d66*/ 	.short	(.L_1255 - .L_1254)
	.align		4
.L_1254:
        /*1d68*/ 	.word	index@(_ZN10layer_norm13ln_bwd_kernelINS_13Kernel_traitsI6__halfS2_S2_S2_fjLj7168ELj1ELj1ELj8ELj8ENS_18Kernel_traits_baseILj7168ES2_S2_S2_S2_fjLj256EEEEELb0ELb1ELb1ELb1EEEvNS_9BwdParamsE)
        /*1d6c*/ 	.word	0x00000000


	//----- nvinfo : EIATTR_MIN_STACK_SIZE
	.align		4
.L_1255:
        /*1d70*/ 	.byte	0x04, 0x12
        /*1d72*/ 	.short	(.L_1257 - .L_1256)
	.align		4
.L_1256:
        /*1d74*/ 	.word	index@(_ZN10layer_norm13ln_bwd_kernelINS_13Kernel_traitsI6__halfS2_S2_S2_fjLj7168ELj1ELj1ELj8ELj8ENS_18Kernel_traits_baseILj7168ES2_S2_S2_S2_fjLj256EEEEELb1ELb0ELb0ELb0EEEvNS_9BwdParamsE)
        /*1d78*/ 	.word	0x00000000


	//----- nvinfo : EIATTR_MIN_STACK_SIZE
	.align		4
.L_1257:
        /*1d7c*/ 	.byte	0x04, 0x12
        /*1d7e*/ 	.short	(.L_1259 - .L_1258)
	.align		4
.L_1258:
        /*1d80*/ 	.word	index@(_ZN10layer_norm13ln_bwd_kernelINS_13Kernel_traitsI6__halfS2_S2_S2_fjLj7168ELj1ELj1ELj8ELj8ENS_18Kernel_traits_baseILj7168ES2_S2_S2_S2_fjLj256EEEEELb1ELb0ELb0ELb1EEEvNS_9BwdParamsE)
        /*1d84*/ 	.word	0x00000000


	//----- nvinfo : EIATTR_MIN_STACK_SIZE
	.align		4
.L_1259:
        /*1d88*/ 	.byte	0x04, 0x12
        /*1d8a*/ 	.short	(.L_1261 - .L_1260)
	.align		4
.L_1260:
        /*1d8c*/ 	.word	index@(_ZN10layer_norm22ln_bwd_finalize_kernelINS_22Kernel_traits_finalizeILj7168E6__halfS2_S2_S2_fjLb0ELj1024ELj4ENS_18Kernel_traits_baseILj7168ES2_S2_S2_S2_fjLj1024EEEEELb0ELb0EEEvNS_9BwdParamsE)
        /*1d90*/ 	.word	0x00000000


	//----- nvinfo : EIATTR_MIN_STACK_SIZE
	.align		4
.L_1261:
        /*1d94*/ 	.byte	0x04, 0x12
        /*1d96*/ 	.short	(.L_1263 - .L_1262)
	.align		4
.L_1262:
        /*1d98*/ 	.word	index@(_ZN10layer_norm13ln_bwd_kernelINS_13Kernel_traitsI6__halfS2_S2_S2_fjLj7168ELj1ELj1ELj8ELj8ENS_18Kernel_traits_baseILj7168ES2_S2_S2_S2_fjLj256EEEEELb1ELb0ELb1ELb0EEEvNS_9BwdParamsE)
        /*1d9c*/ 	.word	0x00000000


	//----- nvinfo : EIATTR_MIN_STACK_SIZE
	.align		4
.L_1263:
        /*1da0*/ 	.byte	0x04, 0x12
        /*1da2*/ 	.short	(.L_1265 - .L_1264)
	.align		4
.L_1264:
        /*1da4*/ 	.word	index@(_ZN10layer_norm22ln_bwd_finalize_kernelINS_22Kernel_traits_finalizeILj7168E6__halfS2_S2_S2_fjLb0ELj1024ELj4ENS_18Kernel_traits_baseILj7168ES2_S2_S2_S2_fjLj1024EEEEELb0ELb1EEEvNS_9BwdParamsE)
        /*1da8*/ 	.word	0x00000000


	//----- nvinfo : EIATTR_MIN_STACK_SIZE
	.align		4
.L_1265:
        /*1dac*/ 	.byte	0x04, 0x12
        /*1dae*/ 	.short	(.L_1267 - .L_1266)
	.align		4
.L_1266:
        /*1db0*/ 	.word	index@(_ZN10layer_norm13ln_bwd_kernelINS_13Kernel_traitsI6__halfS2_S2_S2_fjLj7168ELj1ELj1ELj8ELj8ENS_18Kernel_traits_baseILj7168ES2_S2_S2_S2_fjLj256EEEEELb1ELb0ELb1ELb1EEEvNS_9BwdParamsE)
        /*1db4*/ 	.word	0x00000000


	//----- nvinfo : EIATTR_MIN_STACK_SIZE
	.align		4
.L_1267:
        /*1db8*/ 	.byte	0x04, 0x12
        /*1dba*/ 	.short	(.L_1269 - .L_1268)
	.align		4
.L_1268:
        /*1dbc*/ 	.word	index@(_ZN10layer_norm13ln_bwd_kernelINS_13Kernel_traitsI6__halfS2_S2_S2_fjLj7168ELj1ELj1ELj8ELj8ENS_18Kernel_traits_baseILj7168ES2_S2_S2_S2_fjLj256EEEEELb1ELb1ELb0ELb0EEEvNS_9BwdParamsE)
        /*1dc0*/ 	.word	0x00000000


	//----- nvinfo : EIATTR_MIN_STACK_SIZE
	.align		4
.L_1269:
        /*1dc4*/ 	.byte	0x04, 0x12
        /*1dc6*/ 	.short	(.L_1271 - .L_1270)
	.align		4
.L_1270:
        /*1dc8*/ 	.word	index@(_ZN10layer_norm13ln_bwd_kernelINS_13Kernel_traitsI6__halfS2_S2_S2_fjLj7168ELj1ELj1ELj8ELj8ENS_18Kernel_traits_baseILj7168ES2_S2_S2_S2_fjLj256EEEEELb1ELb1ELb0ELb1EEEvNS_9BwdParamsE)
        /*1dcc*/ 	.word	0x00000000


	//----- nvinfo : EIATTR_MIN_STACK_SIZE
	.align		4
.L_1271:
        /*1dd0*/ 	.byte	0x04, 0x12
        /*1dd2*/ 	.short	(.L_1273 - .L_1272)
	.align		4
.L_1272:
        /*1dd4*/ 	.word	index@(_ZN10layer_norm22ln_bwd_finalize_kernelINS_22Kernel_traits_finalizeILj7168E6__halfS2_S2_S2_fjLb1ELj1024ELj4ENS_18Kernel_traits_baseILj7168ES2_S2_S2_S2_fjLj1024EEEEELb1ELb0EEEvNS_9BwdParamsE)
        /*1dd8*/ 	.word	0x00000000


	//----- nvinfo : EIATTR_MIN_STACK_SIZE
	.align		4
.L_1273:
        /*1ddc*/ 	.byte	0x04, 0x12
        /*1dde*/ 	.short	(.L_1275 - .L_1274)
	.align		4
.L_1274:
        /*1de0*/ 	.word	index@(_ZN10layer_norm13ln_bwd_kernelINS_13Kernel_traitsI6__halfS2_S2_S2_fjLj7168ELj1ELj1ELj8ELj8ENS_18Kernel_traits_baseILj7168ES2_S2_S2_S2_fjLj256EEEEELb1ELb1ELb1ELb0EEEvNS_9BwdParamsE)
        /*1de4*/ 	.word	0x00000000


	//----- nvinfo : EIATTR_MIN_STACK_SIZE
	.align		4
.L_1275:
        /*1de8*/ 	.byte	0x04, 0x12
        /*1dea*/ 	.short	(.L_1277 - .L_1276)
	.align		4
.L_1276:
        /*1dec*/ 	.word	index@(_ZN10layer_norm22ln_bwd_finalize_kernelINS_22Kernel_traits_finalizeILj7168E6__halfS2_S2_S2_fjLb1ELj1024ELj4ENS_18Kernel_traits_baseILj7168ES2_S2_S2_S2_fjLj1024EEEEELb1ELb1EEEvNS_9BwdParamsE)
        /*1df0*/ 	.word	0x00000000


	//----- nvinfo : EIATTR_MIN_STACK_SIZE
	.align		4
.L_1277:
        /*1df4*/ 	.byte	0x04, 0x12
        /*1df6*/ 	.short	(.L_1279 - .L_1278)
	.align		4
.L_1278:
        /*1df8*/ 	.word	index@(_ZN10layer_norm13ln_bwd_kernelINS_13Kernel_traitsI6__halfS2_S2_S2_fjLj7168ELj1ELj1ELj8ELj8ENS_18Kernel_traits_baseILj7168ES2_S2_S2_S2_fjLj256EEEEELb1ELb1ELb1ELb1EEEvNS_9BwdParamsE)
        /*1dfc*/ 	.word	0x00000008


	//----- nvinfo : EIATTR_MIN_STACK_SIZE
	.align		4
.L_1279:
        /*1e00*/ 	.byte	0x04, 0x12
        /*1e02*/ 	.short	(.L_1281 - .L_1280)
	.align		4
.L_1280:
        /*1e04*/ 	.word	index@(_ZN10layer_norm13ln_bwd_kernelINS_13Kernel_traitsIf13__nv_bfloat16S2_S2_fjLj7168ELj1ELj1ELj8ELj8ENS_18Kernel_traits_baseILj7168EfS2_S2_S2_fjLj256EEEEELb0ELb0ELb0ELb0EEEvNS_9BwdParamsE)
        /*1e08*/ 	.word	0x00000000


	//----- nvinfo : EIATTR_MIN_STACK_SIZE
	.align		4
.L_1281:
        /*1e0c*/ 	.byte	0x04, 0x12
        /*1e0e*/ 	.short	(.L_1283 - .L_1282)
	.align		4
.L_1282:
        /*1e10*/ 	.word	index@(_ZN10layer_norm13ln_bwd_kernelINS_13Kernel_traitsIf13__nv_bfloat16S2_S2_fjLj7168ELj1ELj1ELj8ELj8ENS_18Kernel_traits_baseILj7168EfS2_S2_S2_fjLj256EEEEELb0ELb0ELb0ELb1EEEvNS_9BwdParamsE)
        /*1e14*/ 	.word	0x00000000


	//----- nvinfo : EIATTR_MIN_STACK_SIZE
	.align		4
.L_1283:
        /*1e18*/ 	.byte	0x04, 0x12
        /*1e1a*/ 	.short	(.L_1285 - .L_1284)
	.align		4
.L_1284:
        /*1e1c*/ 	.word	index@(_ZN10layer_norm13ln_bwd_kernelINS_13Kernel_traitsIf13__nv_bfloat16S2_S2_fjLj7168ELj1ELj1ELj8ELj8ENS_18Kernel_traits_baseILj7168EfS2_S2_S2_fjLj256EEEEELb0ELb0ELb1ELb0EEEvNS_9BwdParamsE)
        /*1e20*/ 	.word	0x00000000


	//----- nvinfo : EIATTR_MIN_STACK_SIZE
	.align		4
.L_1285:
        /*1e24*/ 	.byte	0x04, 0x12
        /*1e26*/ 	.short	(.L_1287 - .L_1286)
	.align		4
.L_1286:
        /*1e28*/ 	.word	index@(_ZN10layer_norm13ln_bwd_kernelINS_13Kernel_traitsIf13__nv_bfloat16S2_S2_fjLj7168ELj1ELj1ELj8ELj8ENS_18Kernel_traits_baseILj7168EfS2_S2_S2_fjLj256EEEEELb0ELb0ELb1ELb1EEEvNS_9BwdParamsE)
        /*1e2c*/ 	.word	0x00000000


	//----- nvinfo : EIATTR_MIN_STACK_SIZE
	.align		4
.L_1287:
        /*1e30*/ 	.byte	0x04, 0x12
        /*1e32*/ 	.short	(.L_1289 - .L_1288)
	.align		4
.L_1288:
        /*1e34*/ 	.word	index@(_ZN10layer_norm13ln_bwd_kernelINS_13Kernel_traitsIf13__nv_bfloat16S2_S2_fjLj7168ELj1ELj1ELj8ELj8ENS_18Kernel_traits_baseILj7168EfS2_S2_S2_fjLj256EEEEELb0ELb1ELb0ELb0EEEvNS_9BwdParamsE)
        /*1e38*/ 	.word	0x00000000


	//----- nvinfo : EIATTR_MIN_STACK_SIZE
	.align		4
.L_1289:
        /*1e3c*/ 	.byte	0x04, 0x12
        /*1e3e*/ 	.short	(.L_1291 - .L_1290)
	.align		4
.L_1290:
        /*1e40*/ 	.word	index@(_ZN10layer_norm13ln_bwd_kernelINS_13Kernel_traitsIf13__nv_bfloat16S2_S2_fjLj7168ELj1ELj1ELj8ELj8ENS_18Kernel_traits_baseILj7168EfS2_S2_S2_fjLj256EEEEELb0ELb1ELb0ELb1EEEvNS_9BwdParamsE)
        /*1e44*/ 	.word	0x00000000


	//----- nvinfo : EIATTR_MIN_STACK_SIZE
	.align		4
.L_1291:
        /*1e48*/ 	.byte	0x04, 0x12
        /*1e4a*/ 	.short	(.L_1293 - .L_1292)
	.align		4
.L_1292:
        /*1e4c*/ 	.word	index@(_ZN10layer_norm13ln_bwd_kernelINS_13Kernel_traitsIf13__nv_bfloat16S2_S2_fjLj7168ELj1ELj1ELj8ELj8ENS_18Kernel_traits_baseILj7168EfS2_S2_S2_fjLj256EEEEELb0ELb1ELb1ELb0EEEvNS_9BwdParamsE)
        /*1e50*/ 	.word	0x00000000


	//----- nvinfo : EIATTR_MIN_STACK_SIZE
	.align		4
.L_1293:
        /*1e54*/ 	.byte	0x04, 0x12
        /*1e56*/ 	.short	(.L_1295 - .L_1294)
	.align		4
.L_1294:
        /*1e58*/ 	.word	index@(_ZN10layer_norm13ln_bwd_kernelINS_13Kernel_traitsIf13__nv_bfloat16S2_S2_fjLj7168ELj1ELj1ELj8ELj8ENS_18Kernel_traits_baseILj7168EfS2_S2_S2_fjLj256EEEEELb0ELb1ELb1ELb1EEEvNS_9BwdParamsE)
        /*1e5c*/ 	.word	0x00000000


	//----- nvinfo : EIATTR_MIN_STACK_SIZE
	.align		4
.L_1295:
        /*1e60*/ 	.byte	0x04, 0x12
        /*1e62*/ 	.short	(.L_1297 - .L_1296)
	.align		4
.L_1296:
        /*1e64*/ 	.word	index@(_ZN10layer_norm13ln_bwd_kernelINS_13Kernel_traitsIf13__nv_bfloat16S2_S2_fjLj7168ELj1ELj1ELj8ELj8ENS_18Kernel_traits_baseILj7168EfS2_S2_S2_fjLj256EEEEELb1ELb0ELb0ELb0EEEvNS_9BwdParamsE)
        /*1e68*/ 	.word	0x00000000


	//----- nvinfo : EIATTR_MIN_STACK_SIZE
	.align		4
.L_1297:
        /*1e6c*/ 	.byte	0x04, 0x12
        /*1e6e*/ 	.short	(.L_1299 - .L_1298)
	.align		4
.L_1298:
        /*1e70*/ 	.word	index@(_ZN10layer_norm13ln_bwd_kernelINS_13Kernel_traitsIf13__nv_bfloat16S2_S2_fjLj7168ELj1ELj1ELj8ELj8ENS_18Kernel_traits_baseILj7168EfS2_S2_S2_fjLj256EEEEELb1ELb0ELb0ELb1EEEvNS_9BwdParamsE)
        /*1e74*/ 	.word	0x00000000


	//----- nvinfo : EIATTR_MIN_STACK_SIZE
	.align		4
.L_1299:
        /*1e78*/ 	.byte	0x04, 0x12
        /*1e7a*/ 	.short	(.L_1301 - .L_1300)
	.align		4
.L_1300:
        /*1e7c*/ 	.word	index@(_ZN10layer_norm22ln_bwd_finalize_kernelINS_22Kernel_traits_finalizeILj7168Ef13__nv_bfloat16S2_S2_fjLb0ELj1024ELj4ENS_18Kernel_traits_baseILj7168EfS2_S2_S2_fjLj1024EEEEELb0ELb0EEEvNS_9BwdParamsE)
        /*1e80*/ 	.word	0x00000000


	//----- nvinfo : EIATTR_MIN_STACK_SIZE
	.align		4
.L_1301:
        /*1e84*/ 	.byte	0x04, 0x12
        /*1e86*/ 	.short	(.L_1303 - .L_1302)
	.align		4
.L_1302:
        /*1e88*/ 	.word	index@(_ZN10layer_norm13ln_bwd_kernelINS_13Kernel_traitsIf13__nv_bfloat16S2_S2_fjLj7168ELj1ELj1ELj8ELj8ENS_18Kernel_traits_baseILj7168EfS2_S2_S2_fjLj256EEEEELb1ELb0ELb1ELb0EEEvNS_9BwdParamsE)
        /*1e8c*/ 	.word	0x00000000


	//----- nvinfo : EIATTR_MIN_STACK_SIZE
	.align		4
.L_1303:
        /*1e90*/ 	.byte	0x04, 0x12
        /*1e92*/ 	.short	(.L_1305 - .L_1304)
	.align		4
.L_1304:
        /*1e94*/ 	.word	index@(_ZN10layer_norm22ln_bwd_finalize_kernelINS_22Kernel_traits_finalizeILj7168Ef13__nv_bfloat16S2_S2_fjLb0ELj1024ELj4ENS_18Kernel_traits_baseILj7168EfS2_S2_S2_fjLj1024EEEEELb0ELb1EEEvNS_9BwdParamsE)
        /*1e98*/ 	.word	0x00000000


	//----- nvinfo : EIATTR_MIN_STACK_SIZE
	.align		4
.L_1305:
        /*1e9c*/ 	.byte	0x04, 0x12
        /*1e9e*/ 	.short	(.L_1307 - .L_1306)
	.align		4
.L_1306:
        /*1ea0*/ 	.word	index@(_ZN10layer_norm13ln_bwd_kernelINS_13Kernel_traitsIf13__nv_bfloat16S2_S2_fjLj7168ELj1ELj1ELj8ELj8ENS_18Kernel_traits_baseILj7168EfS2_S2_S2_fjLj256EEEEELb1ELb0ELb1ELb1EEEvNS_9BwdParamsE)
        /*1ea4*/ 	.word	0x00000000


	//----- nvinfo : EIATTR_MIN_STACK_SIZE
	.align		4
.L_1307:
        /*1ea8*/ 	.byte	0x04, 0x12
        /*1eaa*/ 	.short	(.L_1309 - .L_1308)
	.align		4
.L_1308:
        /*1eac*/ 	.word	index@(_ZN10layer_norm13ln_bwd_kernelINS_13Kernel_traitsIf13__nv_bfloat16S2_S2_fjLj7168ELj1ELj1ELj8ELj8ENS_18Kernel_traits_baseILj7168EfS2_S2_S2_fjLj256EEEEELb1ELb1ELb0ELb0EEEvNS_9BwdParamsE)
        /*1eb0*/ 	.word	0x00000000


	//----- nvinfo : EIATTR_MIN_STACK_SIZE
	.align		4
.L_1309:
        /*1eb4*/ 	.byte	0x04, 0x12
        /*1eb6*/ 	.short	(.L_1311 - .L_1310)
	.align		4
.L_1310:
        /*1eb8*/ 	.word	index@(_ZN10layer_norm13ln_bwd_kernelINS_13Kernel_traitsIf13__nv_bfloat16S2_S2_fjLj7168ELj1ELj1ELj8ELj8ENS_18Kernel_traits_baseILj7168EfS2_S2_S2_fjLj256EEEEELb1ELb1ELb0ELb1EEEvNS_9BwdParamsE)
        /*1ebc*/ 	.word	0x00000000


	//----- nvinfo : EIATTR_MIN_STACK_SIZE
	.align		4
.L_1311:
        /*1ec0*/ 	.byte	0x04, 0x12
        /*1ec2*/ 	.short	(.L_1313 - .L_1312)
	.align		4
.L_1312:
        /*1ec4*/ 	.word	index@(_ZN10layer_norm22ln_bwd_finalize_kernelINS_22Kernel_traits_finalizeILj7168Ef13__nv_bfloat16S2_S2_fjLb1ELj1024ELj4ENS_18Kernel_traits_baseILj7168EfS2_S2_S2_fjLj1024EEEEELb1ELb0EEEvNS_9BwdParamsE)
        /*1ec8*/ 	.word	0x00000000


	//----- nvinfo : EIATTR_MIN_STACK_SIZE
	.align		4
.L_1313:
        /*1ecc*/ 	.byte	0x04, 0x12
        /*1ece*/ 	.short	(.L_1315 - .L_1314)
	.align		4
.L_1314:
        /*1ed0*/ 	.word	index@(_ZN10layer_norm13ln_bwd_kernelINS_13Kernel_traitsIf13__nv_bfloat16S2_S2_fjLj7168ELj1ELj1ELj8ELj8ENS_18Kernel_traits_baseILj7168EfS2_S2_S2_fjLj256EEEEELb1ELb1ELb1ELb0EEEvNS_9BwdParamsE)
        /*1ed4*/ 	.word	0x00000000


	//----- nvinfo : EIATTR_MIN_STACK_SIZE
	.align		4
.L_1315:
        /*1ed8*/ 	.byte	0x04, 0x12
        /*1eda*/ 	.short	(.L_1317 - .L_1316)
	.align		4
.L_1316:
        /*1edc*/ 	.word	index@(_ZN10layer_norm22ln_bwd_finalize_kernelINS_22Kernel_traits_finalizeILj7168Ef13__nv_bfloat16S2_S2_fjLb1ELj1024ELj4ENS_18Kernel_traits_baseILj7168EfS2_S2_S2_fjLj1024EEEEELb1ELb1EEEvNS_9BwdParamsE)
        /*1ee0*/ 	.word	0x00000000


	//----- nvinfo : EIATTR_MIN_STACK_SIZE
	.align		4
.L_1317:
        /*1ee4*/ 	.byte	0x04, 0x12
        /*1ee6*/ 	.short	(.L_1319 - .L_1318)
	.align		4
.L_1318:
        /*1ee8*/ 	.word	index@(_ZN10layer_norm13ln_bwd_kernelINS_13Kernel_traitsIf13__nv_bfloat16S2_S2_fjLj7168ELj1ELj1ELj8ELj8ENS_18Kernel_traits_baseILj7168EfS2_S2_S2_fjLj256EEEEELb1ELb1ELb1ELb1EEEvNS_9BwdParamsE)
        /*1eec*/ 	.word	0x00000000


	//----- nvinfo : EIATTR_MIN_STACK_SIZE
	.align		4
.L_1319:
        /*1ef0*/ 	.byte	0x04, 0x12
        /*1ef2*/ 	.short	(.L_1321 - .L_1320)
	.align		4
.L_1320:
        /*1ef4*/ 	.word	index@(_ZN10layer_norm13ln_bwd_kernelINS_13Kernel_traitsI13__nv_bfloat16S2_fS2_fjLj7168ELj1ELj1ELj8ELj8ENS_18Kernel_traits_baseILj7168ES2_S2_fS2_fjLj256EEEEELb0ELb0ELb0ELb0EEEvNS_9BwdParamsE)
        /*1ef8*/ 	.word	0x00000000


	//----- nvinfo : EIATTR_MIN_STACK_SIZE
	.align		4
.L_1321:
        /*1efc*/ 	.byte	0x04, 0x12
        /*1efe*/ 	.short	(.L_1323 - .L_1322)
	.align		4
.L_1322:
        /*1f00*/ 	.word	index@(_ZN10layer_norm13ln_bwd_kernelINS_13Kernel_traitsI13__nv_bfloat16S2_fS2_fjLj7168ELj1ELj1ELj8ELj8ENS_18Kernel_traits_baseILj7168ES2_S2_fS2_fjLj256EEEEELb0ELb0ELb0ELb1EEEvNS_9BwdParamsE)
        /*1f04*/ 	.word	0x00000000


	//----- nvinfo : EIATTR_MIN_STACK_SIZE
	.align		4
.L_1323:
        /*1f08*/ 	.byte	0x04, 0x12
        /*1f0a*/ 	.short	(.L_1325 - .L_1324)
	.align		4
.L_1324:
        /*1f0c*/ 	.word	index@(_ZN10layer_norm13ln_bwd_kernelINS_13Kernel_traitsI13__nv_bfloat16S2_fS2_fjLj7168ELj1ELj1ELj8ELj8ENS_18Kernel_traits_baseILj7168ES2_S2_fS2_fjLj256EEEEELb0ELb0ELb1ELb0EEEvNS_9BwdParamsE)
        /*1f10*/ 	.word	0x00000000


	//----- nvinfo : EIATTR_MIN_STACK_SIZE
	.align		4
.L_1325:
        /*1f14*/ 	.byte	0x04, 0x12
        /*1f16*/ 	.short	(.L_1327 - .L_1326)
	.align		4
.L_1326:
        /*1f18*/ 	.word	index@(_ZN10layer_norm13ln_bwd_kernelINS_13Kernel_traitsI13__nv_bfloat16S2_fS2_fjLj7168ELj1ELj1ELj8ELj8ENS_18Kernel_traits_baseILj7168ES2_S2_fS2_fjLj256EEEEELb0ELb0ELb1ELb1EEEvNS_9BwdParamsE)
        /*1f1c*/ 	.word	0x00000000


	//----- nvinfo : EIATTR_MIN_STACK_SIZE
	.align		4
.L_1327:
        /*1f20*/ 	.byte	0x04, 0x12
        /*1f22*/ 	.short	(.L_1329 - .L_1328)
	.align		4
.L_1328:
        /*1f24*/ 	.word	index@(_ZN10layer_norm13ln_bwd_kernelINS_13Kernel_traitsI13__nv_bfloat16S2_fS2_fjLj7168ELj1ELj1ELj8ELj8ENS_18Kernel_traits_baseILj7168ES2_S2_fS2_fjLj256EEEEELb0ELb1ELb0ELb0EEEvNS_9BwdParamsE)
        /*1f28*/ 	.word	0x00000000


	//----- nvinfo : EIATTR_MIN_STACK_SIZE
	.align		4
.L_1329:
        /*1f2c*/ 	.byte	0x04, 0x12
        /*1f2e*/ 	.short	(.L_1331 - .L_1330)
	.align		4
.L_1330:
        /*1f30*/ 	.word	index@(_ZN10layer_norm13ln_bwd_kernelINS_13Kernel_traitsI13__nv_bfloat16S2_fS2_fjLj7168ELj1ELj1ELj8ELj8ENS_18Kernel_traits_baseILj7168ES2_S2_fS2_fjLj256EEEEELb0ELb1ELb0ELb1EEEvNS_9BwdParamsE)
        /*1f34*/ 	.word	0x00000000


	//----- nvinfo : EIATTR_MIN_STACK_SIZE
	.align		4
.L_1331:
        /*1f38*/ 	.byte	0x04, 0x12
        /*1f3a*/ 	.short	(.L_1333 - .L_1332)
	.align		4
.L_1332:
        /*1f3c*/ 	.word	index@(_ZN10layer_norm13ln_bwd_kernelINS_13Kernel_traitsI13__nv_bfloat16S2_fS2_fjLj7168ELj1ELj1ELj8ELj8ENS_18Kernel_traits_baseILj7168ES2_S2_fS2_fjLj256EEEEELb0ELb1ELb1ELb0EEEvNS_9BwdParamsE)
        /*1f40*/ 	.word	0x00000000


	//----- nvinfo : EIATTR_MIN_STACK_SIZE
	.align		4
.L_1333:
        /*1f44*/ 	.byte	0x04, 0x12
        /*1f46*/ 	.short	(.L_1335 - .L_1334)
	.align		4
.L_1334:
        /*1f48*/ 	.word	index@(_ZN10layer_norm13ln_bwd_kernelINS_13Kernel_traitsI13__nv_bfloat16S2_fS2_fjLj7168ELj1ELj1ELj8ELj8ENS_18Kernel_traits_baseILj7168ES2_S2_fS2_fjLj256EEEEELb0ELb1ELb1ELb1EEEvNS_9BwdParamsE)
        /*1f4c*/ 	.word	0x00000018


	//----- nvinfo : EIATTR_MIN_STACK_SIZE
	.align		4
.L_1335:
        /*1f50*/ 	.byte	0x04, 0x12
        /*1f52*/ 	.short	(.L_1337 - .L_1336)
	.align		4
.L_1336:
        /*1f54*/ 	.word	index@(_ZN10layer_norm13ln_bwd_kernelINS_13Kernel_traitsI13__nv_bfloat16S2_fS2_fjLj7168ELj1ELj1ELj8ELj8ENS_18Kernel_traits_baseILj7168ES2_S2_fS2_fjLj256EEEEELb1ELb0ELb0ELb0EEEvNS_9BwdParamsE)
        /*1f58*/ 	.word	0x00000000


	//----- nvinfo : EIATTR_MIN_STACK_SIZE
	.align		4
.L_1337:
        /*1f5c*/ 	.byte	0x04, 0x12
        /*1f5e*/ 	.short	(.L_1339 - .L_1338)
	.align		4
.L_1338:
        /*1f60*/ 	.word	index@(_ZN10layer_norm13ln_bwd_kernelINS_13Kernel_traitsI13__nv_bfloat16S2_fS2_fjLj7168ELj1ELj1ELj8ELj8ENS_18Kernel_traits_baseILj7168ES2_S2_fS2_fjLj256EEEEELb1ELb0ELb0ELb1EEEvNS_9BwdParamsE)
        /*1f64*/ 	.word	0x00000000


	//----- nvinfo : EIATTR_MIN_STACK_SIZE
	.align		4
.L_1339:
        /*1f68*/ 	.byte	0x04, 0x12
        /*1f6a*/ 	.short	(.L_1341 - .L_1340)
	.align		4
.L_1340:
        /*1f6c*/ 	.word	index@(_ZN10layer_norm22ln_bwd_finalize_kernelINS_22Kernel_traits_finalizeILj7168E13__nv_bfloat16S2_fS2_fjLb0ELj1024ELj4ENS_18Kernel_traits_baseILj7168ES2_S2_fS2_fjLj1024EEEEELb0ELb0EEEvNS_9BwdParamsE)
        /*1f70*/ 	.word	0x00000000


	//----- nvinfo : EIATTR_MIN_STACK_SIZE
	.align		4
.L_1341:
        /*1f74*/ 	.byte	0x04, 0x12
        /*1f76*/ 	.short	(.L_1343 - .L_1342)
	.align		4
.L_1342:
        /*1f78*/ 	.word	index@(_ZN10layer_norm13ln_bwd_kernelINS_13Kernel_traitsI13__nv_bfloat16S2_fS2_fjLj7168ELj1ELj1ELj8ELj8ENS_18Kernel_traits_baseILj7168ES2_S2_fS2_fjLj256EEEEELb1ELb0ELb1ELb0EEEvNS_9BwdParamsE)
        /*1f7c*/ 	.word	0x00000000


	//----- nvinfo : EIATTR_MIN_STACK_SIZE
	.align		4
.L_1343:
        /*1f80*/ 	.byte	0x04, 0x12
        /*1f82*/ 	.short	(.L_1345 - .L_1344)
	.align		4
.L_1344:
        /*1f84*/ 	.word	index@(_ZN10layer_norm22ln_bwd_finalize_kernelINS_22Kernel_traits_finalizeILj7168E13__nv_bfloat16S2_fS2_fjLb0ELj1024ELj4ENS_18Kernel_traits_baseILj7168ES2_S2_fS2_fjLj1024EEEEELb0ELb1EEEvNS_9BwdParamsE)
        /*1f88*/ 	.word	0x00000000


	//----- nvinfo : EIATTR_MIN_STACK_SIZE
	.align		4
.L_1345:
        /*1f8c*/ 	.byte	0x04, 0x12
        /*1f8e*/ 	.short	(.L_1347 - .L_1346)
	.align		4
.L_1346:
        /*1f90*/ 	.word	index@(_ZN10layer_norm13ln_bwd_kernelINS_13Kernel_traitsI13__nv_bfloat16S2_fS2_fjLj7168ELj1ELj1ELj8ELj8ENS_18Kernel_traits_baseILj7168ES2_S2_fS2_fjLj256EEEEELb1ELb0ELb1ELb1EEEvNS_9BwdParamsE)
        /*1f94*/ 	.word	0x00000000


	//----- nvinfo : EIATTR_MIN_STACK_SIZE
	.align		4
.L_1347:
        /*1f98*/ 	.byte	0x04, 0x12
        /*1f9a*/ 	.short	(.L_1349 - .L_1348)
	.align		4
.L_1348:
        /*1f9c*/ 	.word	index@(_ZN10layer_norm13ln_bwd_kernelINS_13Kernel_traitsI13__nv_bfloat16S2_fS2_fjLj7168ELj1ELj1ELj8ELj8ENS_18Kernel_traits_baseILj7168ES2_S2_fS2_fjLj256EEEEELb1ELb1ELb0ELb0EEEvNS_9BwdParamsE)
        /*1fa0*/ 	.word	0x00000000


	//----- nvinfo : EIATTR_MIN_STACK_SIZE
	.align		4
.L_1349:
        /*1fa4*/ 	.byte	0x04, 0x12
        /*1fa6*/ 	.short	(.L_1351 - .L_1350)
	.align		4
.L_1350:
        /*1fa8*/ 	.word	index@(_ZN10layer_norm13ln_bwd_kernelINS_13Kernel_traitsI13__nv_bfloat16S2_fS2_fjLj7168ELj1ELj1ELj8ELj8ENS_18Kernel_traits_baseILj7168ES2_S2_fS2_fjLj256EEEEELb1ELb1ELb0ELb1EEEvNS_9BwdParamsE)
        /*1fac*/ 	.word	0x00000028


	//----- nvinfo : EIATTR_MIN_STACK_SIZE
	.align		4
.L_1351:
        /*1fb0*/ 	.byte	0x04, 0x12
        /*1fb2*/ 	.short	(.L_1353 - .L_1352)
	.align		4
.L_1352:
        /*1fb4*/ 	.word	index@(_ZN10layer_norm22ln_bwd_finalize_kernelINS_22Kernel_traits_finalizeILj7168E13__nv_bfloat16S2_fS2_fjLb1ELj1024ELj4ENS_18Kernel_traits_baseILj7168ES2_S2_fS2_fjLj1024EEEEELb1ELb0EEEvNS_9BwdParamsE)
        /*1fb8*/ 	.word	0x00000000


	//----- nvinfo : EIATTR_MIN_STACK_SIZE
	.align		4
.L_1353:
        /*1fbc*/ 	.byte	0x04, 0x12
        /*1fbe*/ 	.short	(.L_1355 - .L_1354)
	.align		4
.L_1354:
        /*1fc0*/ 	.word	index@(_ZN10layer_norm13ln_bwd_kernelINS_13Kernel_traitsI13__nv_bfloat16S2_fS2_fjLj7168ELj1ELj1ELj8ELj8ENS_18Kernel_traits_baseILj7168ES2_S2_fS2_fjLj256EEEEELb1ELb1ELb1ELb0EEEvNS_9BwdParamsE)
        /*1fc4*/ 	.word	0x00000018


	//----- nvinfo : EIATTR_MIN_STACK_SIZE
	.align		4
.L_1355:
        /*1fc8*/ 	.byte	0x04, 0x12
        /*1fca*/ 	.short	(.L_1357 - .L_1356)
	.align		4
.L_1356:
        /*1fcc*/ 	.word	index@(_ZN10layer_norm22ln_bwd_finalize_kernelINS_22Kernel_traits_finalizeILj7168E13__nv_bfloat16S2_fS2_fjLb1ELj1024ELj4ENS_18Kernel_traits_baseILj7168ES2_S2_fS2_fjLj1024EEEEELb1ELb1EEEvNS_9BwdParamsE)
        /*1fd0*/ 	.word	0x00000000


	//----- nvinfo : EIATTR_MIN_STACK_SIZE
	.align		4
.L_1357:
        /*1fd4*/ 	.byte	0x04, 0x12
        /*1fd6*/ 	.short	(.L_1359 - .L_1358)
	.align		4
.L_1358:
        /*1fd8*/ 	.word	index@(_ZN10layer_norm13ln_bwd_kernelINS_13Kernel_traitsI13__nv_bfloat16S2_fS2_fjLj7168ELj1ELj1ELj8ELj8ENS_18Kernel_traits_baseILj7168ES2_S2_fS2_fjLj256EEEEELb1ELb1ELb1ELb1EEEvNS_9BwdParamsE)
        /*1fdc*/ 	.word	0x00000028


	//----- nvinfo : EIATTR_MIN_STACK_SIZE
	.align		4
.L_1359:
        /*1fe0*/ 	.byte	0x04, 0x12
        /*1fe2*/ 	.short	(.L_1361 - .L_1360)
	.align		4
.L_1360:
        /*1fe4*/ 	.word	index@(_ZN10layer_norm13ln_bwd_kernelINS_13Kernel_traitsIf13__nv_bfloat16fS2_fjLj7168ELj1ELj1ELj8ELj8ENS_18Kernel_traits_baseILj7168EfS2_fS2_fjLj256EEEEELb0ELb0ELb0ELb0EEEvNS_9BwdParamsE)
        /*1fe8*/ 	.word	0x00000000


	//----- nvinfo : EIATTR_MIN_STACK_SIZE
	.align		4
.L_1361:
        /*1fec*/ 	.byte	0x04, 0x12
        /*1fee*/ 	.short	(.L_1363 - .L_1362)
	.align		4
.L_1362:
        /*1ff0*/ 	.word	index@(_ZN10layer_norm13ln_bwd_kernelINS_13Kernel_traitsIf13__nv_bfloat16fS2_fjLj7168ELj1ELj1ELj8ELj8ENS_18Kernel_traits_baseILj7168EfS2_fS2_fjLj256EEEEELb0ELb0ELb0ELb1EEEvNS_9BwdParamsE)
        /*1ff4*/ 	.word	0x00000000


	//----- nvinfo : EIATTR_MIN_STACK_SIZE
	.align		4
.L_1363:
        /*1ff8*/ 	.byte	0x04, 0x12
        /*1ffa*/ 	.short	(.L_1365 - .L_1364)
	.align		4
.L_1364:
        /*1ffc*/ 	.word	index@(_ZN10layer_norm13ln_bwd_kernelINS_13Kernel_traitsIf13__nv_bfloat16fS2_fjLj7168ELj1ELj1ELj8ELj8ENS_18Kernel_traits_baseILj7168EfS2_fS2_fjLj256EEEEELb0ELb0ELb1ELb0EEEvNS_9BwdParamsE)
        /*2000*/ 	.word	0x00000000


	//----- nvinfo : EIATTR_MIN_STACK_SIZE
	.align		4
.L_1365:
        /*2004*/ 	.byte	0x04, 0x12
        /*2006*/ 	.short	(.L_1367 - .L_1366)
	.align		4
.L_1366:
        /*2008*/ 	.word	index@(_ZN10layer_norm13ln_bwd_kernelINS_13Kernel_traitsIf13__nv_bfloat16fS2_fjLj7168ELj1ELj1ELj8ELj8ENS_18Kernel_traits_baseILj7168EfS2_fS2_fjLj256EEEEELb0ELb0ELb1ELb1EEEvNS_9BwdParamsE)
        /*200c*/ 	.word	0x00000000


	//----- nvinfo : EIATTR_MIN_STACK_SIZE
	.align		4
.L_1367:
        /*2010*/ 	.byte	0x04, 0x12
        /*2012*/ 	.short	(.L_1369 - .L_1368)
	.align		4
.L_1368:
        /*2014*/ 	.word	index@(_ZN10layer_norm13ln_bwd_kernelINS_13Kernel_traitsIf13__nv_bfloat16fS2_fjLj7168ELj1ELj1ELj8ELj8ENS_18Kernel_traits_baseILj7168EfS2_fS2_fjLj256EEEEELb0ELb1ELb0ELb0EEEvNS_9BwdParamsE)
        /*2018*/ 	.word	0x00000000


	//----- nvinfo : EIATTR_MIN_STACK_SIZE
	.align		4
.L_1369:
        /*201c*/ 	.byte	0x04, 0x12
        /*201e*/ 	.short	(.L_1371 - .L_1370)
	.align		4
.L_1370:
        /*2020*/ 	.word	index@(_ZN10layer_norm13ln_bwd_kernelINS_13Kernel_traitsIf13__nv_bfloat16fS2_fjLj7168ELj1ELj1ELj8ELj8ENS_18Kernel_traits_baseILj7168EfS2_fS2_fjLj256EEEEELb0ELb1ELb0ELb1EEEvNS_9BwdParamsE)
        /*2024*/ 	.word	0x00000010


	//----- nvinfo : EIATTR_MIN_STACK_SIZE
	.align		4
.L_1371:
        /*2028*/ 	.byte	0x04, 0x12
        /*202a*/ 	.short	(.L_1373 - .L_1372)
	.align		4
.L_1372:
        /*202c*/ 	.word	index@(_ZN10layer_norm13ln_bwd_kernelINS_13Kernel_traitsIf13__nv_bfloat16fS2_fjLj7168ELj1ELj1ELj8ELj8ENS_18Kernel_traits_baseILj7168EfS2_fS2_fjLj256EEEEELb0ELb1ELb1ELb0EEEvNS_9BwdParamsE)
        /*2030*/ 	.word	0x00000000


	//----- nvinfo : EIATTR_MIN_STACK_SIZE
	.align		4
.L_1373:
        /*2034*/ 	.byte	0x04, 0x12
        /*2036*/ 	.short	(.L_1375 - .L_1374)
	.align		4
.L_1374:
        /*2038*/ 	.word	index@(_ZN10layer_norm13ln_bwd_kernelINS_13Kernel_traitsIf13__nv_bfloat16fS2_fjLj7168ELj1ELj1ELj8ELj8ENS_18Kernel_traits_baseILj7168EfS2_fS2_fjLj256EEEEELb0ELb1ELb1ELb1EEEvNS_9BwdParamsE)
        /*203c*/ 	.word	0x00000008


	//----- nvinfo : EIATTR_MIN_STACK_SIZE
	.align		4
.L_1375:
        /*2040*/ 	.byte	0x04, 0x12
        /*2042*/ 	.short	(.L_1377 - .L_1376)
	.align		4
.L_1376:
        /*2044*/ 	.word	index@(_ZN10layer_norm13ln_bwd_kernelINS_13Kernel_traitsIf13__nv_bfloat16fS2_fjLj7168ELj1ELj1ELj8ELj8ENS_18Kernel_traits_baseILj7168EfS2_fS2_fjLj256EEEEELb1ELb0ELb0ELb0EEEvNS_9BwdParamsE)
        /*2048*/ 	.word	0x00000000


	//----- nvinfo : EIATTR_MIN_STACK_SIZE
	.align		4
.L_1377:
        /*204c*/ 	.byte	0x04, 0x12
        /*204e*/ 	.short	(.L_1379 - .L_1378)
	.align		4
.L_1378:
        /*2050*/ 	.word	index@(_ZN10layer_norm13ln_bwd_kernelINS_13Kernel_traitsIf13__nv_bfloat16fS2_fjLj7168ELj1ELj1ELj8ELj8ENS_18Kernel_traits_baseILj7168EfS2_fS2_fjLj256EEEEELb1ELb0ELb0ELb1EEEvNS_9BwdParamsE)
        /*2054*/ 	.word	0x00000000


	//----- nvinfo : EIATTR_MIN_STACK_SIZE
	.align		4
.L_1379:
        /*2058*/ 	.byte	0x04, 0x12
        /*205a*/ 	.short	(.L_1381 - .L_1380)
	.align		4
.L_1380:
        /*205c*/ 	.word	index@(_ZN10layer_norm22ln_bwd_finalize_kernelINS_22Kernel_traits_finalizeILj7168Ef13__nv_bfloat16fS2_fjLb0ELj1024ELj4ENS_18Kernel_traits_baseILj7168EfS2_fS2_fjLj1024EEEEELb0ELb0EEEvNS_9BwdParamsE)
        /*2060*/ 	.word	0x00000000


	//----- nvinfo : EIATTR_MIN_STACK_SIZE
	.align		4
.L_1381:
        /*2064*/ 	.byte	0x04, 0x12
        /*2066*/ 	.short	(.L_1383 - .L_1382)
	.align		4
.L_1382:
        /*2068*/ 	.word	index@(_ZN10layer_norm13ln_bwd_kernelINS_13Kernel_traitsIf13__nv_bfloat16fS2_fjLj7168ELj1ELj1ELj8ELj8ENS_18Kernel_traits_baseILj7168EfS2_fS2_fjLj256EEEEELb1ELb0ELb1ELb0EEEvNS_9BwdParamsE)
        /*206c*/ 	.word	0x00000000


	//----- nvinfo : EIATTR_MIN_STACK_SIZE
	.align		4
.L_1383:
        /*2070*/ 	.byte	0x04, 0x12
        /*2072*/ 	.short	(.L_1385 - .L_1384)
	.align		4
.L_1384:
        /*2074*/ 	.word	index@(_ZN10layer_norm22ln_bwd_finalize_kernelINS_22Kernel_traits_finalizeILj7168Ef13__nv_bfloat16fS2_fjLb0ELj1024ELj4ENS_18Kernel_traits_baseILj7168EfS2_fS2_fjLj1024EEEEELb0ELb1EEEvNS_9BwdParamsE)
        /*2078*/ 	.word	0x00000000


	//----- nvinfo : EIATTR_MIN_STACK_SIZE
	.align		4
.L_1385:
        /*207c*/ 	.byte	0x04, 0x12
        /*207e*/ 	.short	(.L_1387 - .L_1386)
	.align		4
.L_1386:
        /*2080*/ 	.word	index@(_ZN10layer_norm13ln_bwd_kernelINS_13Kernel_traitsIf13__nv_bfloat16fS2_fjLj7168ELj1ELj1ELj8ELj8ENS_18Kernel_traits_baseILj7168EfS2_fS2_fjLj256EEEEELb1ELb0ELb1ELb1EEEvNS_9BwdParamsE)
        /*2084*/ 	.word	0x00000000


	//----- nvinfo : EIATTR_MIN_STACK_SIZE
	.align		4
.L_1387:
        /*2088*/ 	.byte	0x04, 0x12
        /*208a*/ 	.short	(.L_1389 - .L_1388)
	.align		4
.L_1388:
        /*208c*/ 	.word	index@(_ZN10layer_norm13ln_bwd_kernelINS_13Kernel_traitsIf13__nv_bfloat16fS2_fjLj7168ELj1ELj1ELj8ELj8ENS_18Kernel_traits_baseILj7168EfS2_fS2_fjLj256EEEEELb1ELb1ELb0ELb0EEEvNS_9BwdParamsE)
        /*2090*/ 	.word	0x00000000


	//----- nvinfo : EIATTR_MIN_STACK_SIZE
	.align		4
.L_1389:
        /*2094*/ 	.byte	0x04, 0x12
        /*2096*/ 	.short	(.L_1391 - .L_1390)
	.align		4
.L_1390:
        /*2098*/ 	.word	index@(_ZN10layer_norm13ln_bwd_kernelINS_13Kernel_traitsIf13__nv_bfloat16fS2_fjLj7168ELj1ELj1ELj8ELj8ENS_18Kernel_traits_baseILj7168EfS2_fS2_fjLj256EEEEELb1ELb1ELb0ELb1EEEvNS_9BwdParamsE)
        /*209c*/ 	.word	0x00000030


	//----- nvinfo : EIATTR_MIN_STACK_SIZE
	.align		4
.L_1391:
        /*20a0*/ 	.byte	0x04, 0x12
        /*20a2*/ 	.short	(.L_1393 - .L_1392)
	.align		4
.L_1392:
        /*20a4*/ 	.word	index@(_ZN10layer_norm22ln_bwd_finalize_kernelINS_22Kernel_traits_finalizeILj7168Ef13__nv_bfloat16fS2_fjLb1ELj1024ELj4ENS_18Kernel_traits_baseILj7168EfS2_fS2_fjLj1024EEEEELb1ELb0EEEvNS_9BwdParamsE)
        /*20a8*/ 	.word	0x00000000


	//----- nvinfo : EIATTR_MIN_STACK_SIZE
	.align		4
.L_1393:
        /*20ac*/ 	.byte	0x04, 0x12
        /*20ae*/ 	.short	(.L_1395 - .L_1394)
	.align		4
.L_1394:
        /*20b0*/ 	.word	index@(_ZN10layer_norm13ln_bwd_kernelINS_13Kernel_traitsIf13__nv_bfloat16fS2_fjLj7168ELj1ELj1ELj8ELj8ENS_18Kernel_traits_baseILj7168EfS2_fS2_fjLj256EEEEELb1ELb1ELb1ELb0EEEvNS_9BwdParamsE)
        /*20b4*/ 	.word	0x00000020


	//----- nvinfo : EIATTR_MIN_STACK_SIZE
	.align		4
.L_1395:
        /*20b8*/ 	.byte	0x04, 0x12
        /*20ba*/ 	.short	(.L_1397 - .L_1396)
	.align		4
.L_1396:
        /*20bc*/ 	.word	index@(_ZN10layer_norm22ln_bwd_finalize_kernelINS_22Kernel_traits_finalizeILj7168Ef13__nv_bfloat16fS2_fjLb1ELj1024ELj4ENS_18Kernel_traits_baseILj7168EfS2_fS2_fjLj1024EEEEELb1ELb1EEEvNS_9BwdParamsE)
        /*20c0*/ 	.word	0x00000000


	//----- nvinfo : EIATTR_MIN_STACK_SIZE
	.align		4
.L_1397:
        /*20c4*/ 	.byte	0x04, 0x12
        /*20c6*/ 	.short	(.L_1399 - .L_1398)
	.align		4
.L_1398:
        /*20c8*/ 	.word	index@(_ZN10layer_norm13ln_bwd_kernelINS_13Kernel_traitsIf13__nv_bfloat16fS2_fjLj7168ELj1ELj1ELj8ELj8ENS_18Kernel_traits_baseILj7168EfS2_fS2_fjLj256EEEEELb1ELb1ELb1ELb1EEEvNS_9BwdParamsE)
        /*20cc*/ 	.word	0x00000020


	//----- nvinfo : EIATTR_MIN_STACK_SIZE
	.align		4
.L_1399:
        /*20d0*/ 	.byte	0x04, 0x12
        /*20d2*/ 	.short	(.L_1401 - .L_1400)
	.align		4
.L_1400:
        /*20d4*/ 	.word	index@(_ZN10layer_norm13ln_bwd_kernelINS_13Kernel_traitsIf6__halfS2_S2_fjLj7168ELj1ELj1ELj8ELj8ENS_18Kernel_traits_baseILj7168EfS2_S2_S2_fjLj256EEEEELb0ELb0ELb0ELb0EEEvNS_9BwdParamsE)
        /*20d8*/ 	.word	0x00000000


	//----- nvinfo : EIATTR_MIN_STACK_SIZE
	.align		4
.L_1401:
        /*20dc*/ 	.byte	0x04, 0x12
        /*20de*/ 	.short	(.L_1403 - .L_1402)
	.align		4
.L_1402:
        /*20e0*/ 	.word	index@(_ZN10layer_norm13ln_bwd_kernelINS_13Kernel_traitsIf6__halfS2_S2_fjLj7168ELj1ELj1ELj8ELj8ENS_18Kernel_traits_baseILj7168EfS2_S2_S2_fjLj256EEEEELb0ELb0ELb0ELb1EEEvNS_9BwdParamsE)
        /*20e4*/ 	.word	0x00000000


	//----- nvinfo : EIATTR_MIN_STACK_SIZE
	.align		4
.L_1403:
        /*20e8*/ 	.byte	0x04, 0x12
        /*20ea*/ 	.short	(.L_1405 - .L_1404)
	.align		4
.L_1404:
        /*20ec*/ 	.word	index@(_ZN10layer_norm13ln_bwd_kernelINS_13Kernel_traitsIf6__halfS2_S2_fjLj7168ELj1ELj1ELj8ELj8ENS_18Kernel_traits_baseILj7168EfS2_S2_S2_fjLj256EEEEELb0ELb0ELb1ELb0EEEvNS_9BwdParamsE)
        /*20f0*/ 	.word	0x00000000


	//----- nvinfo : EIATTR_MIN_STACK_SIZE
	.align		4
.L_1405:
        /*20f4*/ 	.byte	0x04, 0x12
        /*20f6*/ 	.short	(.L_1407 - .L_1406)
	.align		4
.L_1406:
        /*20f8*/ 	.word	index@(_ZN10layer_norm13ln_bwd_kernelINS_13Kernel_traitsIf6__halfS2_S2_fjLj7168ELj1ELj1ELj8ELj8ENS_18Kernel_traits_baseILj7168EfS2_S2_S2_fjLj256EEEEELb0ELb0ELb1ELb1EEEvNS_9BwdParamsE)
        /*20fc*/ 	.word	0x00000000


	//----- nvinfo : EIATTR_MIN_STACK_SIZE
	.align		4
.L_1407:
        /*2100*/ 	.byte	0x04, 0x12
        /*2102*/ 	.short	(.L_1409 - .L_1408)
	.align		4
.L_1408:
        /*2104*/ 	.word	index@(_ZN10layer_norm13ln_bwd_kernelINS_13Kernel_traitsIf6__halfS2_S2_fjLj7168ELj1ELj1ELj8ELj8ENS_18Kernel_traits_baseILj7168EfS2_S2_S2_fjLj256EEEEELb0ELb1ELb0ELb0EEEvNS_9BwdParamsE)
        /*2108*/ 	.word	0x00000000


	//----- nvinfo : EIATTR_MIN_STACK_SIZE
	.align		4
.L_1409:
        /*210c*/ 	.byte	0x04, 0x12
        /*210e*/ 	.short	(.L_1411 - .L_1410)
	.align		4
.L_1410:
        /*2110*/ 	.word	index@(_ZN10layer_norm13ln_bwd_kernelINS_13Kernel_traitsIf6__halfS2_S2_fjLj7168ELj1ELj1ELj8ELj8ENS_18Kernel_traits_baseILj7168EfS2_S2_S2_fjLj256EEEEELb0ELb1ELb0ELb1EEEvNS_9BwdParamsE)
        /*2114*/ 	.word	0x00000000


	//----- nvinfo : EIATTR_MIN_STACK_SIZE
	.align		4
.L_1411:
        /*2118*/ 	.byte	0x04, 0x12
        /*211a*/ 	.short	(.L_1413 - .L_1412)
	.align		4
.L_1412:
        /*211c*/ 	.word	index@(_ZN10layer_norm13ln_bwd_kernelINS_13Kernel_traitsIf6__halfS2_S2_fjLj7168ELj1ELj1ELj8ELj8ENS_18Kernel_traits_baseILj7168EfS2_S2_S2_fjLj256EEEEELb0ELb1ELb1ELb0EEEvNS_9BwdParamsE)
        /*2120*/ 	.word	0x00000000


	//----- nvinfo : EIATTR_MIN_STACK_SIZE
	.align		4
.L_1413:
        /*2124*/ 	.byte	0x04, 0x12
        /*2126*/ 	.short	(.L_1415 - .L_1414)
	.align		4
.L_1414:
        /*2128*/ 	.word	index@(_ZN10layer_norm13ln_bwd_kernelINS_13Kernel_traitsIf6__halfS2_S2_fjLj7168ELj1ELj1ELj8ELj8ENS_18Kernel_traits_baseILj7168EfS2_S2_S2_fjLj256EEEEELb0ELb1ELb1ELb1EEEvNS_9BwdParamsE)
        /*212c*/ 	.word	0x00000000


	//----- nvinfo : EIATTR_MIN_STACK_SIZE
	.align		4
.L_1415:
        /*2130*/ 	.byte	0x04, 0x12
        /*2132*/ 	.short	(.L_1417 - .L_1416)
	.align		4
.L_1416:
        /*2134*/ 	.word	index@(_ZN10layer_norm13ln_bwd_kernelINS_13Kernel_traitsIf6__halfS2_S2_fjLj7168ELj1ELj1ELj8ELj8ENS_18Kernel_traits_baseILj7168EfS2_S2_S2_fjLj256EEEEELb1ELb0ELb0ELb0EEEvNS_9BwdParamsE)
        /*2138*/ 	.word	0x00000000


	//----- nvinfo : EIATTR_MIN_STACK_SIZE
	.align		4
.L_1417:
        /*213c*/ 	.byte	0x04, 0x12
        /*213e*/ 	.short	(.L_1419 - .L_1418)
	.align		4
.L_1418:
        /*2140*/ 	.word	index@(_ZN10layer_norm13ln_bwd_kernelINS_13Kernel_traitsIf6__halfS2_S2_fjLj7168ELj1ELj1ELj8ELj8ENS_18Kernel_traits_baseILj7168EfS2_S2_S2_fjLj256EEEEELb1ELb0ELb0ELb1EEEvNS_9BwdParamsE)
        /*2144*/ 	.word	0x00000000


	//----- nvinfo : EIATTR_MIN_STACK_SIZE
	.align		4
.L_1419:
        /*2148*/ 	.byte	0x04, 0x12
        /*214a*/ 	.short	(.L_1421 - .L_1420)
	.align		4
.L_1420:
        /*214c*/ 	.word	index@(_ZN10layer_norm22ln_bwd_finalize_kernelINS_22Kernel_traits_finalizeILj7168Ef6__halfS2_S2_fjLb0ELj1024ELj4ENS_18Kernel_traits_baseILj7168EfS2_S2_S2_fjLj1024EEEEELb0ELb0EEEvNS_9BwdParamsE)
        /*2150*/ 	.word	0x00000000


	//----- nvinfo : EIATTR_MIN_STACK_SIZE
	.align		4
.L_1421:
        /*2154*/ 	.byte	0x04, 0x12
        /*2156*/ 	.short	(.L_1423 - .L_1422)
	.align		4
.L_1422:
        /*2158*/ 	.word	index@(_ZN10layer_norm13ln_bwd_kernelINS_13Kernel_traitsIf6__halfS2_S2_fjLj7168ELj1ELj1ELj8ELj8ENS_18Kernel_traits_baseILj7168EfS2_S2_S2_fjLj256EEEEELb1ELb0ELb1ELb0EEEvNS_9BwdParamsE)
        /*215c*/ 	.word	0x00000000


	//----- nvinfo : EIATTR_MIN_STACK_SIZE
	.align		4
.L_1423:
        /*2160*/ 	.byte	0x04, 0x12
        /*2162*/ 	.short	(.L_1425 - .L_1424)
	.align		4
.L_1424:
        /*2164*/ 	.word	index@(_ZN10layer_norm22ln_bwd_finalize_kernelINS_22Kernel_traits_finalizeILj7168Ef6__halfS2_S2_fjLb0ELj1024ELj4ENS_18Kernel_traits_baseILj7168EfS2_S2_S2_fjLj1024EEEEELb0ELb1EEEvNS_9BwdParamsE)
        /*2168*/ 	.word	0x00000000


	//----- nvinfo : EIATTR_MIN_STACK_SIZE
	.align		4
.L_1425:
        /*216c*/ 	.byte	0x04, 0x12
        /*216e*/ 	.short	(.L_1427 - .L_1426)
	.align		4
.L_1426:
        /*2170*/ 	.word	index@(_ZN10layer_norm13ln_bwd_kernelINS_13Kernel_traitsIf6__halfS2_S2_fjLj7168ELj1ELj1ELj8ELj8ENS_18Kernel_traits_baseILj7168EfS2_S2_S2_fjLj256EEEEELb1ELb0ELb1ELb1EEEvNS_9BwdParamsE)
        /*2174*/ 	.word	0x00000000


	//----- nvinfo : EIATTR_MIN_STACK_SIZE
	.align		4
.L_1427:
        /*2178*/ 	.byte	0x04, 0x12
        /*217a*/ 	.short	(.L_1429 - .L_1428)
	.align		4
.L_1428:
        /*217c*/ 	.word	index@(_ZN10layer_norm13ln_bwd_kernelINS_13Kernel_traitsIf6__halfS2_S2_fjLj7168ELj1ELj1ELj8ELj8ENS_18Kernel_traits_baseILj7168EfS2_S2_S2_fjLj256EEEEELb1ELb1ELb0ELb0EEEvNS_9BwdParamsE)
        /*2180*/ 	.word	0x00000000


	//----- nvinfo : EIATTR_MIN_STACK_SIZE
	.align		4
.L_1429:
        /*2184*/ 	.byte	0x04, 0x12
        /*2186*/ 	.short	(.L_1431 - .L_1430)
	.align		4
.L_1430:
        /*2188*/ 	.word	index@(_ZN10layer_norm13ln_bwd_kernelINS_13Kernel_traitsIf6__halfS2_S2_fjLj7168ELj1ELj1ELj8ELj8ENS_18Kernel_traits_baseILj7168EfS2_S2_S2_fjLj256EEEEELb1ELb1ELb0ELb1EEEvNS_9BwdParamsE)
        /*218c*/ 	.word	0x00000000


	//----- nvinfo : EIATTR_MIN_STACK_SIZE
	.align		4
.L_1431:
        /*2190*/ 	.byte	0x04, 0x12
        /*2192*/ 	.short	(.L_1433 - .L_1432)
	.align		4
.L_1432:
        /*2194*/ 	.word	index@(_ZN10layer_norm22ln_bwd_finalize_kernelINS_22Kernel_traits_finalizeILj7168Ef6__halfS2_S2_fjLb1ELj1024ELj4ENS_18Kernel_traits_baseILj7168EfS2_S2_S2_fjLj1024EEEEELb1ELb0EEEvNS_9BwdParamsE)
        /*2198*/ 	.word	0x00000000


	//----- nvinfo : EIATTR_MIN_STACK_SIZE
	.align		4
.L_1433:
        /*219c*/ 	.byte	0x04, 0x12
        /*219e*/ 	.short	(.L_1435 - .L_1434)
	.align		4
.L_1434:
        /*21a0*/ 	.word	index@(_ZN10layer_norm13ln_bwd_kernelINS_13Kernel_traitsIf6__halfS2_S2_fjLj7168ELj1ELj1ELj8ELj8ENS_18Kernel_traits_baseILj7168EfS2_S2_S2_fjLj256EEEEELb1ELb1ELb1ELb0EEEvNS_9BwdParamsE)
        /*21a4*/ 	.word	0x00000000


	//----- nvinfo : EIATTR_MIN_STACK_SIZE
	.align		4
.L_1435:
        /*21a8*/ 	.byte	0x04, 0x12
        /*21aa*/ 	.short	(.L_1437 - .L_1436)
	.align		4
.L_1436:
        /*21ac*/ 	.word	index@(_ZN10layer_norm22ln_bwd_finalize_kernelINS_22Kernel_traits_finalizeILj7168Ef6__halfS2_S2_fjLb1ELj1024ELj4ENS_18Kernel_traits_baseILj7168EfS2_S2_S2_fjLj1024EEEEELb1ELb1EEEvNS_9BwdParamsE)
        /*21b0*/ 	.word	0x00000000


	//----- nvinfo : EIATTR_MIN_STACK_SIZE
	.align		4
.L_1437:
        /*21b4*/ 	.byte	0x04, 0x12
        /*21b6*/ 	.short	(.L_1439 - .L_1438)
	.align		4
.L_1438:
        /*21b8*/ 	.word	index@(_ZN10layer_norm13ln_bwd_kernelINS_13Kernel_traitsIf6__halfS2_S2_fjLj7168ELj1ELj1ELj8ELj8ENS_18Kernel_traits_baseILj7168EfS2_S2_S2_fjLj256EEEEELb1ELb1ELb1ELb1EEEvNS_9BwdParamsE)
        /*21bc*/ 	.word	0x00000000


	//----- nvinfo : EIATTR_MIN_STACK_SIZE
	.align		4
.L_1439:
        /*21c0*/ 	.byte	0x04, 0x12
        /*21c2*/ 	.short	(.L_1441 - .L_1440)
	.align		4
.L_1440:
        /*21c4*/ 	.word	index@(_ZN10layer_norm13ln_bwd_kernelINS_13Kernel_traitsI6__halfS2_fS2_fjLj7168ELj1ELj1ELj8ELj8ENS_18Kernel_traits_baseILj7168ES2_S2_fS2_fjLj256EEEEELb0ELb0ELb0ELb0EEEvNS_9BwdParamsE)
        /*21c8*/ 	.word	0x00000000


	//----- nvinfo : EIATTR_MIN_STACK_SIZE
	.align		4
.L_1441:
        /*21cc*/ 	.byte	0x04, 0x12
        /*21ce*/ 	.short	(.L_1443 - .L_1442)
	.align		4
.L_1442:
        /*21d0*/ 	.word	index@(_ZN10layer_norm13ln_bwd_kernelINS_13Kernel_traitsI6__halfS2_fS2_fjLj7168ELj1ELj1ELj8ELj8ENS_18Kernel_traits_baseILj7168ES2_S2_fS2_fjLj256EEEEELb0ELb0ELb0ELb1EEEvNS_9BwdParamsE)
        /*21d4*/ 	.word	0x00000000


	//----- nvinfo : EIATTR_MIN_STACK_SIZE
	.align		4
.L_1443:
        /*21d8*/ 	.byte	0x04, 0x12
        /*21da*/ 	.short	(.L_1445 - .L_1444)
	.align		4
.L_1444:
        /*21dc*/ 	.word	index@(_ZN10layer_norm13ln_bwd_kernelINS_13Kernel_traitsI6__halfS2_fS2_fjLj7168ELj1ELj1ELj8ELj8ENS_18Kernel_traits_baseILj7168ES2_S2_fS2_fjLj256EEEEELb0ELb0ELb1ELb0EEEvNS_9BwdParamsE)
        /*21e0*/ 	.word	0x00000000


	//----- nvinfo : EIATTR_MIN_STACK_SIZE
	.align		4
.L_1445:
        /*21e4*/ 	.byte	0x04, 0x12
        /*21e6*/ 	.short	(.L_1447 - .L_1446)
	.align		4
.L_1446:
        /*21e8*/ 	.word	index@(_ZN10layer_norm13ln_bwd_kernelINS_13Kernel_traitsI6__halfS2_fS2_fjLj7168ELj1ELj1ELj8ELj8ENS_18Kernel_traits_baseILj7168ES2_S2_fS2_fjLj256EEEEELb0ELb0ELb1ELb1EEEvNS_9BwdParamsE)
        /*21ec*/ 	.word	0x00000000


	//----- nvinfo : EIATTR_MIN_STACK_SIZE
	.align		4
.L_1447:
        /*21f0*/ 	.byte	0x04, 0x12
        /*21f2*/ 	.short	(.L_1449 - .L_1448)
	.align		4
.L_1448:
        /*21f4*/ 	.word	index@(_ZN10layer_norm13ln_bwd_kernelINS_13Kernel_traitsI6__halfS2_fS2_fjLj7168ELj1ELj1ELj8ELj8ENS_18Kernel_traits_baseILj7168ES2_S2_fS2_fjLj256EEEEELb0ELb1ELb0ELb0EEEvNS_9BwdParamsE)
        /*21f8*/ 	.word	0x00000000


	//----- nvinfo : EIATTR_MIN_STACK_SIZE
	.align		4
.L_1449:
        /*21fc*/ 	.byte	0x04, 0x12
        /*21fe*/ 	.short	(.L_1451 - .L_1450)
	.align		4
.L_1450:
        /*2200*/ 	.word	index@(_ZN10layer_norm13ln_bwd_kernelINS_13Kernel_traitsI6__halfS2_fS2_fjLj7168ELj1ELj1ELj8ELj8ENS_18Kernel_traits_baseILj7168ES2_S2_fS2_fjLj256EEEEELb0ELb1ELb0ELb1EEEvNS_9BwdParamsE)
        /*2204*/ 	.word	0x00000010


	//----- nvinfo : EIATTR_MIN_STACK_SIZE
	.align		4
.L_1451:
        /*2208*/ 	.byte	0x04, 0x12
        /*220a*/ 	.short	(.L_1453 - .L_1452)
	.align		4
.L_1452:
        /*220c*/ 	.word	index@(_ZN10layer_norm13ln_bwd_kernelINS_13Kernel_traitsI6__halfS2_fS2_fjLj7168ELj1ELj1ELj8ELj8ENS_18Kernel_traits_baseILj7168ES2_S2_fS2_fjLj256EEEEELb0ELb1ELb1ELb0EEEvNS_9BwdParamsE)
        /*2210*/ 	.word	0x00000000


	//----- nvinfo : EIATTR_MIN_STACK_SIZE
	.align		4
.L_1453:
        /*2214*/ 	.byte	0x04, 0x12
        /*2216*/ 	.short	(.L_1455 - .L_1454)
	.align		4
.L_1454:
        /*2218*/ 	.word	index@(_ZN10layer_norm13ln_bwd_kernelINS_13Kernel_traitsI6__halfS2_fS2_fjLj7168ELj1ELj1ELj8ELj8ENS_18Kernel_traits_baseILj7168ES2_S2_fS2_fjLj256EEEEELb0ELb1ELb1ELb1EEEvNS_9BwdParamsE)
        /*221c*/ 	.word	0x00000018


	//----- nvinfo : EIATTR_MIN_STACK_SIZE
	.align		4
.L_1455:
        /*2220*/ 	.byte	0x04, 0x12
        /*2222*/ 	.short	(.L_1457 - .L_1456)
	.align		4
.L_1456:
        /*2224*/ 	.word	index@(_ZN10layer_norm13ln_bwd_kernelINS_13Kernel_traitsI6__halfS2_fS2_fjLj7168ELj1ELj1ELj8ELj8ENS_18Kernel_traits_baseILj7168ES2_S2_fS2_fjLj256EEEEELb1ELb0ELb0ELb0EEEvNS_9BwdParamsE)
        /*2228*/ 	.word	0x00000000


	//----- nvinfo : EIATTR_MIN_STACK_SIZE
	.align		4
.L_1457:
        /*222c*/ 	.byte	0x04, 0x12
        /*222e*/ 	.short	(.L_1459 - .L_1458)
	.align		4
.L_1458:
        /*2230*/ 	.word	index@(_ZN10layer_norm13ln_bwd_kernelINS_13Kernel_traitsI6__halfS2_fS2_fjLj7168ELj1ELj1ELj8ELj8ENS_18Kernel_traits_baseILj7168ES2_S2_fS2_fjLj256EEEEELb1ELb0ELb0ELb1EEEvNS_9BwdParamsE)
        /*2234*/ 	.word	0x00000000


	//----- nvinfo : EIATTR_MIN_STACK_SIZE
	.align		4
.L_1459:
        /*2238*/ 	.byte	0x04, 0x12
        /*223a*/ 	.short	(.L_1461 - .L_1460)
	.align		4
.L_1460:
        /*223c*/ 	.word	index@(_ZN10layer_norm22ln_bwd_finalize_kernelINS_22Kernel_traits_finalizeILj7168E6__halfS2_fS2_fjLb0ELj1024ELj4ENS_18Kernel_traits_baseILj7168ES2_S2_fS2_fjLj1024EEEEELb0ELb0EEEvNS_9BwdParamsE)
        /*2240*/ 	.word	0x00000000


	//----- nvinfo : EIATTR_MIN_STACK_SIZE
	.align		4
.L_1461:
        /*2244*/ 	.byte	0x04, 0x12
        /*2246*/ 	.short	(.L_1463 - .L_1462)
	.align		4
.L_1462:
        /*2248*/ 	.word	index@(_ZN10layer_norm13ln_bwd_kernelINS_13Kernel_traitsI6__halfS2_fS2_fjLj7168ELj1ELj1ELj8ELj8ENS_18Kernel_traits_baseILj7168ES2_S2_fS2_fjLj256EEEEELb1ELb0ELb1ELb0EEEvNS_9BwdParamsE)
        /*224c*/ 	.word	0x00000000


	//----- nvinfo : EIATTR_MIN_STACK_SIZE
	.align		4
.L_1463:
        /*2250*/ 	.byte	0x04, 0x12
        /*2252*/ 	.short	(.L_1465 - .L_1464)
	.align		4
.L_1464:
        /*2254*/ 	.word	index@(_ZN10layer_norm22ln_bwd_finalize_kernelINS_22Kernel_traits_finalizeILj7168E6__halfS2_fS2_fjLb0ELj1024ELj4ENS_18Kernel_traits_baseILj7168ES2_S2_fS2_fjLj1024EEEEELb0ELb1EEEvNS_9BwdParamsE)
        /*2258*/ 	.word	0x00000000


	//----- nvinfo : EIATTR_MIN_STACK_SIZE
	.align		4
.L_1465:
        /*225c*/ 	.byte	0x04, 0x12
        /*225e*/ 	.short	(.L_1467 - .L_1466)
	.align		4
.L_1466:
        /*2260*/ 	.word	index@(_ZN10layer_norm13ln_bwd_kernelINS_13Kernel_traitsI6__halfS2_fS2_fjLj7168ELj1ELj1ELj8ELj8ENS_18Kernel_traits_baseILj7168ES2_S2_fS2_fjLj256EEEEELb1ELb0ELb1ELb1EEEvNS_9BwdParamsE)
        /*2264*/ 	.word	0x00000000


	//----- nvinfo : EIATTR_MIN_STACK_SIZE
	.align		4
.L_1467:
        /*2268*/ 	.byte	0x04, 0x12
        /*226a*/ 	.short	(.L_1469 - .L_1468)
	.align		4
.L_1468:
        /*226c*/ 	.word	index@(_ZN10layer_norm13ln_bwd_kernelINS_13Kernel_traitsI6__halfS2_fS2_fjLj7168ELj1ELj1ELj8ELj8ENS_18Kernel_traits_baseILj7168ES2_S2_fS2_fjLj256EEEEELb1ELb1ELb0ELb0EEEvNS_9BwdParamsE)
        /*2270*/ 	.word	0x00000000


	//----- nvinfo : EIATTR_MIN_STACK_SIZE
	.align		4
.L_1469:
        /*2274*/ 	.byte	0x04, 0x12
        /*2276*/ 	.short	(.L_1471 - .L_1470)
	.align		4
.L_1470:
        /*2278*/ 	.word	index@(_ZN10layer_norm13ln_bwd_kernelINS_13Kernel_traitsI6__halfS2_fS2_fjLj7168ELj1ELj1ELj8ELj8ENS_18Kernel_traits_baseILj7168ES2_S2_fS2_fjLj256EEEEELb1ELb1ELb0ELb1EEEvNS_9BwdParamsE)
        /*227c*/ 	.word	0x00000028


	//----- nvinfo : EIATTR_MIN_STACK_SIZE
	.align		4
.L_1471:
        /*2280*/ 	.byte	0x04, 0x12
        /*2282*/ 	.short	(.L_1473 - .L_1472)
	.align		4
.L_1472:
        /*2284*/ 	.word	index@(_ZN10layer_norm22ln_bwd_finalize_kernelINS_22Kernel_traits_finalizeILj7168E6__halfS2_fS2_fjLb1ELj1024ELj4ENS_18Kernel_traits_baseILj7168ES2_S2_fS2_fjLj1024EEEEELb1ELb0EEEvNS_9BwdParamsE)
        /*2288*/ 	.word	0x00000000


	//----- nvinfo : EIATTR_MIN_STACK_SIZE
	.align		4
.L_1473:
        /*228c*/ 	.byte	0x04, 0x12
        /*228e*/ 	.short	(.L_1475 - .L_1474)
	.align		4
.L_1474:
        /*2290*/ 	.word	index@(_ZN10layer_norm13ln_bwd_kernelINS_13Kernel_traitsI6__halfS2_fS2_fjLj7168ELj1ELj1ELj8ELj8ENS_18Kernel_traits_baseILj7168ES2_S2_fS2_fjLj256EEEEELb1ELb1ELb1ELb0EEEvNS_9BwdParamsE)
        /*2294*/ 	.word	0x00000018


	//----- nvinfo : EIATTR_MIN_STACK_SIZE
	.align		4
.L_1475:
        /*2298*/ 	.byte	0x04, 0x12
        /*229a*/ 	.short	(.L_1477 - .L_1476)
	.align		4
.L_1476:
        /*229c*/ 	.word	index@(_ZN10layer_norm22ln_bwd_finalize_kernelINS_22Kernel_traits_finalizeILj7168E6__halfS2_fS2_fjLb1ELj1024ELj4ENS_18Kernel_traits_baseILj7168ES2_S2_fS2_fjLj1024EEEEELb1ELb1EEEvNS_9BwdParamsE)
        /*22a0*/ 	.word	0x00000000


	//----- nvinfo : EIATTR_MIN_STACK_SIZE
	.align		4
.L_1477:
        /*22a4*/ 	.byte	0x04, 0x12
        /*22a6*/ 	.short	(.L_1479 - .L_1478)
	.align		4
.L_1478:
        /*22a8*/ 	.word	index@(_ZN10layer_norm13ln_bwd_kernelINS_13Kernel_traitsI6__halfS2_fS2_fjLj7168ELj1ELj1ELj8ELj8ENS_18Kernel_traits_baseILj7168ES2_S2_fS2_fjLj256EEEEELb1ELb1ELb1ELb1EEEvNS_9BwdParamsE)
        /*22ac*/ 	.word	0x00000028


	//----- nvinfo : EIATTR_MIN_STACK_SIZE
	.align		4
.L_1479:
        /*22b0*/ 	.byte	0x04, 0x12
        /*22b2*/ 	.short	(.L_1481 - .L_1480)
	.align		4
.L_1480:
        /*22b4*/ 	.word	index@(_ZN10layer_norm13ln_bwd_kernelINS_13Kernel_traitsIf6__halffS2_fjLj7168ELj1ELj1ELj8ELj8ENS_18Kernel_traits_baseILj7168EfS2_fS2_fjLj256EEEEELb0ELb0ELb0ELb0EEEvNS_9BwdParamsE)
        /*22b8*/ 	.word	0x00000000


	//----- nvinfo : EIATTR_MIN_STACK_SIZE
	.align		4
.L_1481:
        /*22bc*/ 	.byte	0x04, 0x12
        /*22be*/ 	.short	(.L_1483 - .L_1482)
	.align		4
.L_1482:
        /*22c0*/ 	.word	index@(_ZN10layer_norm13ln_bwd_kernelINS_13Kernel_traitsIf6__halffS2_fjLj7168ELj1ELj1ELj8ELj8ENS_18Kernel_traits_baseILj7168EfS2_fS2_fjLj256EEEEELb0ELb0ELb0ELb1EEEvNS_9BwdParamsE)
        /*22c4*/ 	.word	0x00000000


	//----- nvinfo : EIATTR_MIN_STACK_SIZE
	.align		4
.L_1483:
        /*22c8*/ 	.byte	0x04, 0x12
        /*22ca*/ 	.short	(.L_1485 - .L_1484)
	.align		4
.L_1484:
        /*22cc*/ 	.word	index@(_ZN10layer_norm13ln_bwd_kernelINS_13Kernel_traitsIf6__halffS2_fjLj7168ELj1ELj1ELj8ELj8ENS_18Kernel_traits_baseILj7168EfS2_fS2_fjLj256EEEEELb0ELb0ELb1ELb0EEEvNS_9BwdParamsE)
        /*22d0*/ 	.word	0x00000000


	//----- nvinfo : EIATTR_MIN_STACK_SIZE
	.align		4
.L_1485:
        /*22d4*/ 	.byte	0x04, 0x12
        /*22d6*/ 	.short	(.L_1487 - .L_1486)
	.align		4
.L_1486:
        /*22d8*/ 	.word	index@(_ZN10layer_norm13ln_bwd_kernelINS_13Kernel_traitsIf6__halffS2_fjLj7168ELj1ELj1ELj8ELj8ENS_18Kernel_traits_baseILj7168EfS2_fS2_fjLj256EEEEELb0ELb0ELb1ELb1EEEvNS_9BwdParamsE)
        /*22dc*/ 	.word	0x00000000


	//----- nvinfo : EIATTR_MIN_STACK_SIZE
	.align		4
.L_1487:
        /*22e0*/ 	.byte	0x04, 0x12
        /*22e2*/ 	.short	(.L_1489 - .L_1488)
	.align		4
.L_1488:
        /*22e4*/ 	.word	index@(_ZN10layer_norm13ln_bwd_kernelINS_13Kernel_traitsIf6__halffS2_fjLj7168ELj1ELj1ELj8ELj8ENS_18Kernel_traits_baseILj7168EfS2_fS2_fjLj256EEEEELb0ELb1ELb0ELb0EEEvNS_9BwdParamsE)
        /*22e8*/ 	.word	0x00000000


	//----- nvinfo : EIATTR_MIN_STACK_SIZE
	.align		4
.L_1489:
        /*22ec*/ 	.byte	0x04, 0x12
        /*22ee*/ 	.short	(.L_1491 - .L_1490)
	.align		4
.L_1490:
        /*22f0*/ 	.word	index@(_ZN10layer_norm13ln_bwd_kernelINS_13Kernel_traitsIf6__halffS2_fjLj7168ELj1ELj1ELj8ELj8ENS_18Kernel_traits_baseILj7168EfS2_fS2_fjLj256EEEEELb0ELb1ELb0ELb1EEEvNS_9BwdParamsE)
        /*22f4*/ 	.word	0x00000010


	//----- nvinfo : EIATTR_MIN_STACK_SIZE
	.align		4
.L_1491:
        /*22f8*/ 	.byte	0x04, 0x12
        /*22fa*/ 	.short	(.L_1493 - .L_1492)
	.align		4
.L_1492:
        /*22fc*/ 	.word	index@(_ZN10layer_norm13ln_bwd_kernelINS_13Kernel_traitsIf6__halffS2_fjLj7168ELj1ELj1ELj8ELj8ENS_18Kernel_traits_baseILj7168EfS2_fS2_fjLj256EEEEELb0ELb1ELb1ELb0EEEvNS_9BwdParamsE)
        /*2300*/ 	.word	0x00000000


	//----- nvinfo : EIATTR_MIN_STACK_SIZE
	.align		4
.L_1493:
        /*2304*/ 	.byte	0x04, 0x12
        /*2306*/ 	.short	(.L_1495 - .L_1494)
	.align		4
.L_1494:
        /*2308*/ 	.word	index@(_ZN10layer_norm13ln_bwd_kernelINS_13Kernel_traitsIf6__halffS2_fjLj7168ELj1ELj1ELj8ELj8ENS_18Kernel_traits_baseILj7168EfS2_fS2_fjLj256EEEEELb0ELb1ELb1ELb1EEEvNS_9BwdParamsE)
        /*230c*/ 	.word	0x00000008


	//----- nvinfo : EIATTR_MIN_STACK_SIZE
	.align		4
.L_1495:
        /*2310*/ 	.byte	0x04, 0x12
        /*2312*/ 	.short	(.L_1497 - .L_1496)
	.align		4
.L_1496:
        /*2314*/ 	.word	index@(_ZN10layer_norm13ln_bwd_kernelINS_13Kernel_traitsIf6__halffS2_fjLj7168ELj1ELj1ELj8ELj8ENS_18Kernel_traits_baseILj7168EfS2_fS2_fjLj256EEEEELb1ELb0ELb0ELb0EEEvNS_9BwdParamsE)
        /*2318*/ 	.word	0x00000000


	//----- nvinfo : EIATTR_MIN_STACK_SIZE
	.align		4
.L_1497:
        /*231c*/ 	.byte	0x04, 0x12
        /*231e*/ 	.short	(.L_1499 - .L_1498)
	.align		4
.L_1498:
        /*2320*/ 	.word	index@(_ZN10layer_norm13ln_bwd_kernelINS_13Kernel_traitsIf6__halffS2_fjLj7168ELj1ELj1ELj8ELj8ENS_18Kernel_traits_baseILj7168EfS2_fS2_fjLj256EEEEELb1ELb0ELb0ELb1EEEvNS_9BwdParamsE)
        /*2324*/ 	.word	0x00000000


	//----- nvinfo : EIATTR_MIN_STACK_SIZE
	.align		4
.L_1499:
        /*2328*/ 	.byte	0x04, 0x12
        /*232a*/ 	.short	(.L_1501 - .L_1500)
	.align		4
.L_1500:
        /*232c*/ 	.word	index@(_ZN10layer_norm22ln_bwd_finalize_kernelINS_22Kernel_traits_finalizeILj7168Ef6__halffS2_fjLb0ELj1024ELj4ENS_18Kernel_traits_baseILj7168EfS2_fS2_fjLj1024EEEEELb0ELb0EEEvNS_9BwdParamsE)
        /*2330*/ 	.word	0x00000000


	//----- nvinfo : EIATTR_MIN_STACK_SIZE
	.align		4
.L_1501:
        /*2334*/ 	.byte	0x04, 0x12
        /*2336*/ 	.short	(.L_1503 - .L_1502)
	.align		4
.L_1502:
        /*2338*/ 	.word	index@(_ZN10layer_norm13ln_bwd_kernelINS_13Kernel_traitsIf6__halffS2_fjLj7168ELj1ELj1ELj8ELj8ENS_18Kernel_traits_baseILj7168EfS2_fS2_fjLj256EEEEELb1ELb0ELb1ELb0EEEvNS_9BwdParamsE)
        /*233c*/ 	.word	0x00000000


	//----- nvinfo : EIATTR_MIN_STACK_SIZE
	.align		4
.L_1503:
        /*2340*/ 	.byte	0x04, 0x12
        /*2342*/ 	.short	(.L_1505 - .L_1504)
	.align		4
.L_1504:
        /*2344*/ 	.word	index@(_ZN10layer_norm22ln_bwd_finalize_kernelINS_22Kernel_traits_finalizeILj7168Ef6__halffS2_fjLb0ELj1024ELj4ENS_18Kernel_traits_baseILj7168EfS2_fS2_fjLj1024EEEEELb0ELb1EEEvNS_9BwdParamsE)
        /*2348*/ 	.word	0x00000000


	//----- nvinfo : EIATTR_MIN_STACK_SIZE
	.align		4
.L_1505:
        /*234c*/ 	.byte	0x04, 0x12
        /*234e*/ 	.short	(.L_1507 - .L_1506)
	.align		4
.L_1506:
        /*2350*/ 	.word	index@(_ZN10layer_norm13ln_bwd_kernelINS_13Kernel_traitsIf6__halffS2_fjLj7168ELj1ELj1ELj8ELj8ENS_18Kernel_traits_baseILj7168EfS2_fS2_fjLj256EEEEELb1ELb0ELb1ELb1EEEvNS_9BwdParamsE)
        /*2354*/ 	.word	0x00000000


	//----- nvinfo : EIATTR_MIN_STACK_SIZE
	.align		4
.L_1507:
        /*2358*/ 	.byte	0x04, 0x12
        /*235a*/ 	.short	(.L_1509 - .L_1508)
	.align		4
.L_1508:
        /*235c*/ 	.word	index@(_ZN10layer_norm13ln_bwd_kernelINS_13Kernel_traitsIf6__halffS2_fjLj7168ELj1ELj1ELj8ELj8ENS_18Kernel_traits_baseILj7168EfS2_fS2_fjLj256EEEEELb1ELb1ELb0ELb0EEEvNS_9BwdParamsE)
        /*2360*/ 	.word	0x00000000


	//----- nvinfo : EIATTR_MIN_STACK_SIZE
	.align		4
.L_1509:
        /*2364*/ 	.byte	0x04, 0x12
        /*2366*/ 	.short	(.L_1511 - .L_1510)
	.align		4
.L_1510:
        /*2368*/ 	.word	index@(_ZN10layer_norm13ln_bwd_kernelINS_13Kernel_traitsIf6__halffS2_fjLj7168ELj1ELj1ELj8ELj8ENS_18Kernel_traits_baseILj7168EfS2_fS2_fjLj256EEEEELb1ELb1ELb0ELb1EEEvNS_9BwdParamsE)
        /*236c*/ 	.word	0x00000030


	//----- nvinfo : EIATTR_MIN_STACK_SIZE
	.align		4
.L_1511:
        /*2370*/ 	.byte	0x04, 0x12
        /*2372*/ 	.short	(.L_1513 - .L_1512)
	.align		4
.L_1512:
        /*2374*/ 	.word	index@(_ZN10layer_norm22ln_bwd_finalize_kernelINS_22Kernel_traits_finalizeILj7168Ef6__halffS2_fjLb1ELj1024ELj4ENS_18Kernel_traits_baseILj7168EfS2_fS2_fjLj1024EEEEELb1ELb0EEEvNS_9BwdParamsE)
        /*2378*/ 	.word	0x00000000


	//----- nvinfo : EIATTR_MIN_STACK_SIZE
	.align		4
.L_1513:
        /*237c*/ 	.byte	0x04, 0x12
        /*237e*/ 	.short	(.L_1515 - .L_1514)
	.align		4
.L_1514:
        /*2380*/ 	.word	index@(_ZN10layer_norm13ln_bwd_kernelINS_13Kernel_traitsIf6__halffS2_fjLj7168ELj1ELj1ELj8ELj8ENS_18Kernel_traits_baseILj7168EfS2_fS2_fjLj256EEEEELb1ELb1ELb1ELb0EEEvNS_9BwdParamsE)
        /*2384*/ 	.word	0x00000020


	//----- nvinfo : EIATTR_MIN_STACK_SIZE
	.align		4
.L_1515:
        /*2388*/ 	.byte	0x04, 0x12
        /*238a*/ 	.short	(.L_1517 - .L_1516)
	.align		4
.L_1516:
        /*238c*/ 	.word	index@(_ZN10layer_norm22ln_bwd_finalize_kernelINS_22Kernel_traits_finalizeILj7168Ef6__halffS2_fjLb1ELj1024ELj4ENS_18Kernel_traits_baseILj7168EfS2_fS2_fjLj1024EEEEELb1ELb1EEEvNS_9BwdParamsE)
        /*2390*/ 	.word	0x00000000


	//----- nvinfo : EIATTR_MIN_STACK_SIZE
	.align		4
.L_1517:
        /*2394*/ 	.byte	0x04, 0x12
        /*2396*/ 	.short	(.L_1519 - .L_1518)
	.align		4
.L_1518:
        /*2398*/ 	.word	index@(_ZN10layer_norm13ln_bwd_kernelINS_13Kernel_traitsIf6__halffS2_fjLj7168ELj1ELj1ELj8ELj8ENS_18Kernel_traits_baseILj7168EfS2_fS2_fjLj256EEEEELb1ELb1ELb1ELb1EEEvNS_9BwdParamsE)
        /*239c*/ 	.word	0x00000020


	//----- nvinfo : EIATTR_MIN_STACK_SIZE
	.align		4
.L_1519:
        /*23a0*/ 	.byte	0x04, 0x12
        /*23a2*/ 	.short	(.L_1521 - .L_1520)
	.align		4
.L_1520:
        /*23a4*/ 	.word	index@(_ZN10layer_norm13ln_bwd_kernelINS_13Kernel_traitsI6__halfffffjLj7168ELj1ELj1ELj8ELj16ENS_18Kernel_traits_baseILj7168ES2_ffffjLj256EEEEELb0ELb0ELb0ELb0EEEvNS_9BwdParamsE)
        /*23a8*/ 	.word	0x00000000


	//----- nvinfo : EIATTR_MIN_STACK_SIZE
	.align		4
.L_1521:
        /*23ac*/ 	.byte	0x04, 0x12
        /*23ae*/ 	.short	(.L_1523 - .L_1522)
	.align		4
.L_1522:
        /*23b0*/ 	.word	index@(_ZN10layer_norm13ln_bwd_kernelINS_13Kernel_traitsI6__halfffffjLj7168ELj1ELj1ELj8ELj16ENS_18Kernel_traits_baseILj7168ES2_ffffjLj256EEEEELb0ELb0ELb0ELb1EEEvNS_9BwdParamsE)
        /*23b4*/ 	.word	0x00000000


	//----- nvinfo : EIATTR_MIN_STACK_SIZE
	.align		4
.L_1523:
        /*23b8*/ 	.byte	0x04, 0x12
        /*23ba*/ 	.short	(.L_1525 - .L_1524)
	.align		4
.L_1524:
        /*23bc*/ 	.word	index@(_ZN10layer_norm13ln_bwd_kernelINS_13Kernel_traitsI6__halfffffjLj7168ELj1ELj1ELj8ELj16ENS_18Kernel_traits_baseILj7168ES2_ffffjLj256EEEEELb0ELb0ELb1ELb0EEEvNS_9BwdParamsE)
        /*23c0*/ 	.word	0x00000000


	//----- nvinfo : EIATTR_MIN_STACK_SIZE
	.align		4
.L_1525:
        /*23c4*/ 	.byte	0x04, 0x12
        /*23c6*/ 	.short	(.L_1527 - .L_1526)
	.align		4
.L_1526:
        /*23c8*/ 	.word	index@(_ZN10layer_norm13ln_bwd_kernelINS_13Kernel_traitsI6__halfffffjLj7168ELj1ELj1ELj8ELj16ENS_18Kernel_traits_baseILj7168ES2_ffffjLj256EEEEELb0ELb0ELb1ELb1EEEvNS_9BwdParamsE)
        /*23cc*/ 	.word	0x00000000


	//----- nvinfo : EIATTR_MIN_STACK_SIZE
	.align		4
.L_1527:
        /*23d0*/ 	.byte	0x04, 0x12
        /*23d2*/ 	.short	(.L_1529 - .L_1528)
	.align		4
.L_1528:
        /*23d4*/ 	.word	index@(_ZN10layer_norm13ln_bwd_kernelINS_13Kernel_traitsI6__halfffffjLj7168ELj1ELj1ELj8ELj16ENS_18Kernel_traits_baseILj7168ES2_ffffjLj256EEEEELb0ELb1ELb0ELb0EEEvNS_9BwdParamsE)
        /*23d8*/ 	.word	0x00000000


	//----- nvinfo : EIATTR_MIN_STACK_SIZE
	.align		4
.L_1529:
        /*23dc*/ 	.byte	0x04, 0x12
        /*23de*/ 	.short	(.L_1531 - .L_1530)
	.align		4
.L_1530:
        /*23e0*/ 	.word	index@(_ZN10layer_norm13ln_bwd_kernelINS_13Kernel_traitsI6__halfffffjLj7168ELj1ELj1ELj8ELj16ENS_18Kernel_traits_baseILj7168ES2_ffffjLj256EEEEELb0ELb1ELb0ELb1EEEvNS_9BwdParamsE)
        /*23e4*/ 	.word	0x00000028


	//----- nvinfo : EIATTR_MIN_STACK_SIZE
	.align		4
.L_1531:
        /*23e8*/ 	.byte	0x04, 0x12
        /*23ea*/ 	.short	(.L_1533 - .L_1532)
	.align		4
.L_1532:
        /*23ec*/ 	.word	index@(_ZN10layer_norm13ln_bwd_kernelINS_13Kernel_traitsI6__halfffffjLj7168ELj1ELj1ELj8ELj16ENS_18Kernel_traits_baseILj7168ES2_ffffjLj256EEEEELb0ELb1ELb1ELb0EEEvNS_9BwdParamsE)
        /*23f0*/ 	.word	0x00000010


	//----- nvinfo : EIATTR_MIN_STACK_SIZE
	.align		4
.L_1533:
        /*23f4*/ 	.byte	0x04, 0x12
        /*23f6*/ 	.short	(.L_1535 - .L_1534)
	.align		4
.L_1534:
        /*23f8*/ 	.word	index@(_ZN10layer_norm13ln_bwd_kernelINS_13Kernel_traitsI6__halfffffjLj7168ELj1ELj1ELj8ELj16ENS_18Kernel_traits_baseILj7168ES2_ffffjLj256EEEEELb0ELb1ELb1ELb1EEEvNS_9BwdParamsE)
        /*23fc*/ 	.word	0x00000048


	//----- nvinfo : EIATTR_MIN_STACK_SIZE
	.align		4
.L_1535:
        /*2400*/ 	.byte	0x04, 0x12
        /*2402*/ 	.short	(.L_1537 - .L_1536)
	.align		4
.L_1536:
        /*2404*/ 	.word	index@(_ZN10layer_norm13ln_bwd_kernelINS_13Kernel_traitsI6__halfffffjLj7168ELj1ELj1ELj8ELj16ENS_18Kernel_traits_baseILj7168ES2_ffffjLj256EEEEELb1ELb0ELb0ELb0EEEvNS_9BwdParamsE)
        /*2408*/ 	.word	0x00000000


	//----- nvinfo : EIATTR_MIN_STACK_SIZE
	.align		4
.L_1537:
        /*240c*/ 	.byte	0x04, 0x12
        /*240e*/ 	.short	(.L_1539 - .L_1538)
	.align		4
.L_1538:
        /*2410*/ 	.word	index@(_ZN10layer_norm13ln_bwd_kernelINS_13Kernel_traitsI6__halfffffjLj7168ELj1ELj1ELj8ELj16ENS_18Kernel_traits_baseILj7168ES2_ffffjLj256EEEEELb1ELb0ELb0ELb1EEEvNS_9BwdParamsE)
        /*2414*/ 	.word	0x00000000


	//----- nvinfo : EIATTR_MIN_STACK_SIZE
	.align		4
.L_1539:
        /*2418*/ 	.byte	0x04, 0x12
        /*241a*/ 	.short	(.L_1541 - .L_1540)
	.align		4
.L_1540:
        /*241c*/ 	.word	index@(_ZN10layer_norm22ln_bwd_finalize_kernelINS_22Kernel_traits_finalizeILj7168E6__halfffffjLb0ELj1024ELj4ENS_18Kernel_traits_baseILj7168ES2_ffffjLj1024EEEEELb0ELb0EEEvNS_9BwdParamsE)
        /*2420*/ 	.word	0x00000000


	//----- nvinfo : EIATTR_MIN_STACK_SIZE
	.align		4
.L_1541:
        /*2424*/ 	.byte	0x04, 0x12
        /*2426*/ 	.short	(.L_1543 - .L_1542)
	.align		4
.L_1542:
        /*2428*/ 	.word	index@(_ZN10layer_norm13ln_bwd_kernelINS_13Kernel_traitsI6__halfffffjLj7168ELj1ELj1ELj8ELj16ENS_18Kernel_traits_baseILj7168ES2_ffffjLj256EEEEELb1ELb0ELb1ELb0EEEvNS_9BwdParamsE)
        /*242c*/ 	.word	0x00000000


	//----- nvinfo : EIATTR_MIN_STACK_SIZE
	.align		4
.L_1543:
        /*2430*/ 	.byte	0x04, 0x12
        /*2432*/ 	.short	(.L_1545 - .L_1544)
	.align		4
.L_1544:
        /*2434*/ 	.word	index@(_ZN10layer_norm22ln_bwd_finalize_kernelINS_22Kernel_traits_finalizeILj7168E6__halfffffjLb0ELj1024ELj4ENS_18Kernel_traits_baseILj7168ES2_ffffjLj1024EEEEELb0ELb1EEEvNS_9BwdParamsE)
        /*2438*/ 	.word	0x00000000


	//----- nvinfo : EIATTR_MIN_STACK_SIZE
	.align		4
.L_1545:
        /*243c*/ 	.byte	0x04, 0x12
        /*243e*/ 	.short	(.L_1547 - .L_1546)
	.align		4
.L_1546:
        /*2440*/ 	.word	index@(_ZN10layer_norm13ln_bwd_kernelINS_13Kernel_traitsI6__halfffffjLj7168ELj1ELj1ELj8ELj16ENS_18Kernel_traits_baseILj7168ES2_ffffjLj256EEEEELb1ELb0ELb1ELb1EEEvNS_9BwdParamsE)
        /*2444*/ 	.word	0x00000000


	//----- nvinfo : EIATTR_MIN_STACK_SIZE
	.align		4
.L_1547:
        /*2448*/ 	.byte	0x04, 0x12
        /*244a*/ 	.short	(.L_1549 - .L_1548)
	.align		4
.L_1548:
        /*244c*/ 	.word	index@(_ZN10layer_norm13ln_bwd_kernelINS_13Kernel_traitsI6__halfffffjLj7168ELj1ELj1ELj8ELj16ENS_18Kernel_traits_baseILj7168ES2_ffffjLj256EEEEELb1ELb1ELb0ELb0EEEvNS_9BwdParamsE)
        /*2450*/ 	.word	0x00000010


	//----- nvinfo : EIATTR_MIN_STACK_SIZE
	.align		4
.L_1549:
        /*2454*/ 	.byte	0x04, 0x12
        /*2456*/ 	.short	(.L_1551 - .L_1550)
	.align		4
.L_1550:
        /*2458*/ 	.word	index@(_ZN10layer_norm13ln_bwd_kernelINS_13Kernel_traitsI6__halfffffjLj7168ELj1ELj1ELj8ELj16ENS_18Kernel_traits_baseILj7168ES2_ffffjLj256EEEEELb1ELb1ELb0ELb1EEEvNS_9BwdParamsE)
        /*245c*/ 	.word	0x00000040


	//----- nvinfo : EIATTR_MIN_STACK_SIZE
	.align		4
.L_1551:
        /*2460*/ 	.byte	0x04, 0x12
        /*2462*/ 	.short	(.L_1553 - .L_1552)
	.align		4
.L_1552:
        /*2464*/ 	.word	index@(_ZN10layer_norm22ln_bwd_finalize_kernelINS_22Kernel_traits_finalizeILj7168E6__halfffffjLb1ELj1024ELj4ENS_18Kernel_traits_baseILj7168ES2_ffffjLj1024EEEEELb1ELb0EEEvNS_9BwdParamsE)
        /*2468*/ 	.word	0x00000000


	//----- nvinfo : EIATTR_MIN_STACK_SIZE
	.align		4
.L_1553:
        /*246c*/ 	.byte	0x04, 0x12
        /*246e*/ 	.short	(.L_1555 - .L_1554)
	.align		4
.L_1554:
        /*2470*/ 	.word	index@(_ZN10layer_norm13ln_bwd_kernelINS_13Kernel_traitsI6__halfffffjLj7168ELj1ELj1ELj8ELj16ENS_18Kernel_traits_baseILj7168ES2_ffffjLj256EEEEELb1ELb1ELb1ELb0EEEvNS_9BwdParamsE)
        /*2474*/ 	.word	0x00000030


	//----- nvinfo : EIATTR_MIN_STACK_SIZE
	.align		4
.L_1555:
        /*2478*/ 	.byte	0x04, 0x12
        /*247a*/ 	.short	(.L_1557 - .L_1556)
	.align		4
.L_1556:
        /*247c*/ 	.word	index@(_ZN10layer_norm22ln_bwd_finalize_kernelINS_22Kernel_traits_finalizeILj7168E6__halfffffjLb1ELj1024ELj4ENS_18Kernel_traits_baseILj7168ES2_ffffjLj1024EEEEELb1ELb1EEEvNS_9BwdParamsE)
        /*2480*/ 	.word	0x00000000


	//----- nvinfo : EIATTR_MIN_STACK_SIZE
	.align		4
.L_1557:
        /*2484*/ 	.byte	0x04, 0x12
        /*2486*/ 	.short	(.L_1559 - .L_1558)
	.align		4
.L_1558:
        /*2488*/ 	.word	index@(_ZN10layer_norm13ln_bwd_kernelINS_13Kernel_traitsI6__halfffffjLj7168ELj1ELj1ELj8ELj16ENS_18Kernel_traits_baseILj7168ES2_ffffjLj256EEEEELb1ELb1ELb1ELb1EEEvNS_9BwdParamsE)
        /*248c*/ 	.word	0x00000040


	//----- nvinfo : EIATTR_MIN_STACK_SIZE
	.align		4
.L_1559:
        /*2490*/ 	.byte	0x04, 0x12
        /*2492*/ 	.short	(.L_1561 - .L_1560)
	.align		4
.L_1560:
        /*2494*/ 	.word	index@(_ZN10layer_norm13ln_bwd_kernelINS_13Kernel_traitsIfffffjLj7168ELj1ELj1ELj8ELj16ENS_18Kernel_traits_baseILj7168EfffffjLj256EEEEELb0ELb0ELb0ELb0EEEvNS_9BwdParamsE)
        /*2498*/ 	.word	0x00000000


	//----- nvinfo : EIATTR_MIN_STACK_SIZE
	.align		4
.L_1561:
        /*249c*/ 	.byte	0x04, 0x12
        /*249e*/ 	.short	(.L_1563 - .L_1562)
	.align		4
.L_1562:
        /*24a0*/ 	.word	index@(_ZN10layer_norm13ln_bwd_kernelINS_13Kernel_traitsIfffffjLj7168ELj1ELj1ELj8ELj16ENS_18Kernel_traits_baseILj7168EfffffjLj256EEEEELb0ELb0ELb0ELb1EEEvNS_9BwdParamsE)
        /*24a4*/ 	.word	0x00000000


	//----- nvinfo : EIATTR_MIN_STACK_SIZE
	.align		4
.L_1563:
        /*24a8*/ 	.byte	0x04, 0x12
        /*24aa*/ 	.short	(.L_1565 - .L_1564)
	.align		4
.L_1564:
        /*24ac*/ 	.word	index@(_ZN10layer_norm13ln_bwd_kernelINS_13Kernel_traitsIfffffjLj7168ELj1ELj1ELj8ELj16ENS_18Kernel_traits_baseILj7168EfffffjLj256EEEEELb0ELb0ELb1ELb0EEEvNS_9BwdParamsE)
        /*24b0*/ 	.word	0x00000000


	//----- nvinfo : EIATTR_MIN_STACK_SIZE
	.align		4
.L_1565:
        /*24b4*/ 	.byte	0x04, 0x12
        /*24b6*/ 	.short	(.L_1567 - .L_1566)
	.align		4
.L_1566:
        /*24b8*/ 	.word	index@(_ZN10layer_norm13ln_bwd_kernelINS_13Kernel_traitsIfffffjLj7168ELj1ELj1ELj8ELj16ENS_18Kernel_traits_baseILj7168EfffffjLj256EEEEELb0ELb0ELb1ELb1EEEvNS_9BwdParamsE)
        /*24bc*/ 	.word	0x00000000


	//----- nvinfo : EIATTR_MIN_STACK_SIZE
	.align		4
.L_1567:
        /*24c0*/ 	.byte	0x04, 0x12
        /*24c2*/ 	.short	(.L_1569 - .L_1568)
	.align		4
.L_1568:
        /*24c4*/ 	.word	index@(_ZN10layer_norm13ln_bwd_kernelINS_13Kernel_traitsIfffffjLj7168ELj1ELj1ELj8ELj16ENS_18Kernel_traits_baseILj7168EfffffjLj256EEEEELb0ELb1ELb0ELb0EEEvNS_9BwdParamsE)
        /*24c8*/ 	.word	0x00000000


	//----- nvinfo : EIATTR_MIN_STACK_SIZE
	.align		4
.L_1569:
        /*24cc*/ 	.byte	0x04, 0x12
        /*24ce*/ 	.short	(.L_1571 - .L_1570)
	.align		4
.L_1570:
        /*24d0*/ 	.word	index@(_ZN10layer_norm13ln_bwd_kernelINS_13Kernel_traitsIfffffjLj7168ELj1ELj1ELj8ELj16ENS_18Kernel_traits_baseILj7168EfffffjLj256EEEEELb0ELb1ELb0ELb1EEEvNS_9BwdParamsE)
        /*24d4*/ 	.word	0x00000040


	//----- nvinfo : EIATTR_MIN_STACK_SIZE
	.align		4
.L_1571:
        /*24d8*/ 	.byte	0x04, 0x12
        /*24da*/ 	.short	(.L_1573 - .L_1572)
	.align		4
.L_1572:
        /*24dc*/ 	.word	index@(_ZN10layer_norm13ln_bwd_kernelINS_13Kernel_traitsIfffffjLj7168ELj1ELj1ELj8ELj16ENS_18Kernel_traits_baseILj7168EfffffjLj256EEEEELb0ELb1ELb1ELb0EEEvNS_9BwdParamsE)
        /*24e0*/ 	.word	0x00000010


	//----- nvinfo : EIATTR_MIN_STACK_SIZE
	.align		4
.L_1573:
        /*24e4*/ 	.byte	0x04, 0x12
        /*24e6*/ 	.short	(.L_1575 - .L_1574)
	.align		4
.L_1574:
        /*24e8*/ 	.word	index@(_ZN10layer_norm13ln_bwd_kernelINS_13Kernel_traitsIfffffjLj7168ELj1ELj1ELj8ELj16ENS_18Kernel_traits_baseILj7168EfffffjLj256EEEEELb0ELb1ELb1ELb1EEEvNS_9BwdParamsE)
        /*24ec*/ 	.word	0x00000020


	//----- nvinfo : EIATTR_MIN_STACK_SIZE
	.align		4
.L_1575:
        /*24f0*/ 	.byte	0x04, 0x12
        /*24f2*/ 	.short	(.L_1577 - .L_1576)
	.align		4
.L_1576:
        /*24f4*/ 	.word	index@(_ZN10layer_norm13ln_bwd_kernelINS_13Kernel_traitsIfffffjLj7168ELj1ELj1ELj8ELj16ENS_18Kernel_traits_baseILj7168EfffffjLj256EEEEELb1ELb0ELb0ELb0EEEvNS_9BwdParamsE)
        /*24f8*/ 	.word	0x00000000


	//----- nvinfo : EIATTR_MIN_STACK_SIZE
	.align		4
.L_1577:
        /*24fc*/ 	.byte	0x04, 0x12
        /*24fe*/ 	.short	(.L_1579 - .L_1578)
	.align		4
.L_1578:
        /*2500*/ 	.word	index@(_ZN10layer_norm13ln_bwd_kernelINS_13Kernel_traitsIfffffjLj7168ELj1ELj1ELj8ELj16ENS_18Kernel_traits_baseILj7168EfffffjLj256EEEEELb1ELb0ELb0ELb1EEEvNS_9BwdParamsE)
        /*2504*/ 	.word	0x00000000


	//----- nvinfo : EIATTR_MIN_STACK_SIZE
	.align		4
.L_1579:
        /*2508*/ 	.byte	0x04, 0x12
        /*250a*/ 	.short	(.L_1581 - .L_1580)
	.align		4
.L_1580:
        /*250c*/ 	.word	index@(_ZN10layer_norm22ln_bwd_finalize_kernelINS_22Kernel_traits_finalizeILj7168EfffffjLb0ELj1024ELj4ENS_18Kernel_traits_baseILj7168EfffffjLj1024EEEEELb0ELb0EEEvNS_9BwdParamsE)
        /*2510*/ 	.word	0x00000000


	//----- nvinfo : EIATTR_MIN_STACK_SIZE
	.align		4
.L_1581:
        /*2514*/ 	.byte	0x04, 0x12
        /*2516*/ 	.short	(.L_1583 - .L_1582)
	.align		4
.L_1582:
        /*2518*/ 	.word	index@(_ZN10layer_norm13ln_bwd_kernelINS_13Kernel_traitsIfffffjLj7168ELj1ELj1ELj8ELj16ENS_18Kernel_traits_baseILj7168EfffffjLj256EEEEELb1ELb0ELb1ELb0EEEvNS_9BwdParamsE)
        /*251c*/ 	.word	0x00000000


	//----- nvinfo : EIATTR_MIN_STACK_SIZE
	.align		4
.L_1583:
        /*2520*/ 	.byte	0x04, 0x12
        /*2522*/ 	.short	(.L_1585 - .L_1584)
	.align		4
.L_1584:
        /*2524*/ 	.word	index@(_ZN10layer_norm22ln_bwd_finalize_kernelINS_22Kernel_traits_finalizeILj7168EfffffjLb0ELj1024ELj4ENS_18Kernel_traits_baseILj7168EfffffjLj1024EEEEELb0ELb1EEEvNS_9BwdParamsE)
        /*2528*/ 	.word	0x00000000


	//----- nvinfo : EIATTR_MIN_STACK_SIZE
	.align		4
.L_1585:
        /*252c*/ 	.byte	0x04, 0x12
        /*252e*/ 	.short	(.L_1587 - .L_1586)
	.align		4
.L_1586:
        /*2530*/ 	.word	index@(_ZN10layer_norm13ln_bwd_kernelINS_13Kernel_traitsIfffffjLj7168ELj1ELj1ELj8ELj16ENS_18Kernel_traits_baseILj7168EfffffjLj256EEEEELb1ELb0ELb1ELb1EEEvNS_9BwdParamsE)
        /*2534*/ 	.word	0x00000000


	//----- nvinfo : EIATTR_MIN_STACK_SIZE
	.align		4
.L_1587:
        /*2538*/ 	.byte	0x04, 0x12
        /*253a*/ 	.short	(.L_1589 - .L_1588)
	.align		4
.L_1588:
        /*253c*/ 	.word	index@(_ZN10layer_norm13ln_bwd_kernelINS_13Kernel_traitsIfffffjLj7168ELj1ELj1ELj8ELj16ENS_18Kernel_traits_baseILj7168EfffffjLj256EEEEELb1ELb1ELb0ELb0EEEvNS_9BwdParamsE)
        /*2540*/ 	.word	0x00000008


	//----- nvinfo : EIATTR_MIN_STACK_SIZE
	.align		4
.L_1589:
        /*2544*/ 	.byte	0x04, 0x12
        /*2546*/ 	.short	(.L_1591 - .L_1590)
	.align		4
.L_1590:
        /*2548*/ 	.word	index@(_ZN10layer_norm13ln_bwd_kernelINS_13Kernel_traitsIfffffjLj7168ELj1ELj1ELj8ELj16ENS_18Kernel_traits_baseILj7168EfffffjLj256EEEEELb1ELb1ELb0ELb1EEEvNS_9BwdParamsE)
        /*254c*/ 	.word	0x00000040


	//----- nvinfo : EIATTR_MIN_STACK_SIZE
	.align		4
.L_1591:
        /*2550*/ 	.byte	0x04, 0x12
        /*2552*/ 	.short	(.L_1593 - .L_1592)
	.align		4
.L_1592:
        /*2554*/ 	.word	index@(_ZN10layer_norm22ln_bwd_finalize_kernelINS_22Kernel_traits_finalizeILj7168EfffffjLb1ELj1024ELj4ENS_18Kernel_traits_baseILj7168EfffffjLj1024EEEEELb1ELb0EEEvNS_9BwdParamsE)
        /*2558*/ 	.word	0x00000000


	//----- nvinfo : EIATTR_MIN_STACK_SIZE
	.align		4
.L_1593:
        /*255c*/ 	.byte	0x04, 0x12
        /*255e*/ 	.short	(.L_1595 - .L_1594)
	.align		4
.L_1594:
        /*2560*/ 	.word	index@(_ZN10layer_norm13ln_bwd_kernelINS_13Kernel_traitsIfffffjLj7168ELj1ELj1ELj8ELj16ENS_18Kernel_traits_baseILj7168EfffffjLj256EEEEELb1ELb1ELb1ELb0EEEvNS_9BwdParamsE)
        /*2564*/ 	.word	0x00000038


	//----- nvinfo : EIATTR_MIN_STACK_SIZE
	.align		4
.L_1595:
        /*2568*/ 	.byte	0x04, 0x12
        /*256a*/ 	.short	(.L_1597 - .L_1596)
	.align		4
.L_1596:
        /*256c*/ 	.word	index@(_ZN10layer_norm22ln_bwd_finalize_kernelINS_22Kernel_traits_finalizeILj7168EfffffjLb1ELj1024ELj4ENS_18Kernel_traits_baseILj7168EfffffjLj1024EEEEELb1ELb1EEEvNS_9BwdParamsE)
        /*2570*/ 	.word	0x00000000


	//----- nvinfo : EIATTR_MIN_STACK_SIZE
	.align		4
.L_1597:
        /*2574*/ 	.byte	0x04, 0x12
        /*2576*/ 	.short	(.L_1599 - .L_1598)
	.align		4
.L_1598:
        /*2578*/ 	.word	index@(_ZN10layer_norm13ln_bwd_kernelINS_13Kernel_traitsIfffffjLj7168ELj1ELj1ELj8ELj16ENS_18Kernel_traits_baseILj7168EfffffjLj256EEEEELb1ELb1ELb1ELb1EEEvNS_9BwdParamsE)
        /*257c*/ 	.word	0x00000070
.L_1599:


//--------------------- .nv.info._ZN10layer_norm13ln_bwd_kernelINS_13Kernel_traitsI13__nv_bfloat16S2_S2_S2_fjLj7168ELj1ELj1ELj8ELj8ENS_18Kernel_traits_baseILj7168ES2_S2_S2_S2_fjLj256EEEEELb0ELb0ELb0ELb0EEEvNS_9BwdParamsE --------------------------
	.section	.nv.info._ZN10layer_norm13ln_bwd_kernelINS_13Kernel_traitsI13__nv_bfloat16S2_S2_S2_fjLj7168ELj1ELj1ELj8ELj8ENS_18Kernel_traits_baseILj7168ES2_S2_S2_S2_fjLj256EEEEELb0ELb0ELb0ELb0EEEvNS_9BwdParamsE,"",@"SHT_CUDA_INFO"
	.sectionflags	@""
	.align	4


	//----- nvinfo : EIATTR_CUDA_API_VERSION
	.align		4
        /*0000*/ 	.byte	0x04, 0x37
        /*0002*/ 	.short	(.L_1601 - .L_1600)
.L_1600:
        /*0004*/ 	.word	0x00000082


	//----- nvinfo : EIATTR_SW2861232_WAR
	.align		4
.L_1601:
        /*0008*/ 	.byte	0x01, 0x35
	.zero		2


	//----- nvinfo : EIATTR_PARAM_CBANK
	.align		4
        /*000c*/ 	.byte	0x04, 0x0a
        /*000e*/ 	.short	(.L_1603 - .L_1602)
	.align		4
.L_1602:
        /*0010*/ 	.word	index@(.nv.constant0._ZN10layer_norm13ln_bwd_kernelINS_13Kernel_traitsI13__nv_bfloat16S2_S2_S2_fjLj7168ELj1ELj1ELj8ELj8ENS_18Kernel_traits_baseILj7168ES2_S2_S2_S2_fjLj256EEEEELb0ELb0ELb0ELb0EEEvNS_9BwdParamsE)
        /*0014*/ 	.short	0x0160
        /*0016*/ 	.short	0x0128


	//----- nvinfo : EIATTR_CBANK_PARAM_SIZE
	.align		4
.L_1603:
        /*0018*/ 	.byte	0x03, 0x19
        /*001a*/ 	.short	0x0128


	//----- nvinfo : EIATTR_KPARAM_INFO
	.align		4
        /*001c*/ 	.byte	0x04, 0x17
        /*001e*/ 	.short	(.L_1605 - .L_1604)
.L_1604:
        /*0020*/ 	.word	0x00000000
        /*0024*/ 	.short	0x0000
        /*0026*/ 	.short	0x0000
        /*0028*/ 	.byte	0x00, 0xf0, 0xa1, 0x04


	//----- nvinfo : EIATTR_MAXREG_COUNT
	.align		4
.L_1605:
        /*002c*/ 	.byte	0x03, 0x1b
        /*002e*/ 	.short	0x00ff


	//----- nvinfo : EIATTR_NUM_BARRIERS
	.align		4
        /*0030*/ 	.byte	0x02, 0x4c
        /*0032*/ 	.byte	0x01
	.zero		1


	//----- nvinfo : EIATTR_MERCURY_ISA_VERSION
	.align		4
        /*0034*/ 	.byte	0x03, 0x5f
        /*0036*/ 	.short	0x0000


	//----- nvinfo : EIATTR_COOP_GROUP_MASK_REGIDS
	.align		4
        /*0038*/ 	.byte	0x04, 0x29
        /*003a*/ 	.short	(.L_1607 - .L_1606)


	//   ....[0]....
.L_1606:
        /*003c*/ 	.word	0xffffffff


	//   ....[1]....
        /*0040*/ 	.word	0xffffffff


	//   ....[2]....
        /*0044*/ 	.word	0xffffffff


	//   ....[3]....
        /*0048*/ 	.word	0xffffffff


	//   ....[4]....
        /*004c*/ 	.word	0xffffffff


	//   ....[5]....
        /*0050*/ 	.word	0xffffffff


	//   ....[6]....
        /*0054*/ 	.word	0xffffffff


	//   ....[7]....
        /*0058*/ 	.word	0xffffffff


	//   ....[8]....
        /*005c*/ 	.word	0xffffffff


	//   ....[9]....
        /*0060*/ 	.word	0xffffffff


	//   ....[10]....
        /*0064*/ 	.word	0xffffffff


	//   ....[11]....
        /*0068*/ 	.word	0xffffffff


	//   ....[12]....
        /*006c*/ 	.word	0xffffffff


	//   ....[13]....
        /*0070*/ 	.word	0xffffffff


	//   ....[14]....
        /*0074*/ 	.word	0xffffffff


	//   ....[15]....
        /*0078*/ 	.word	0xffffffff


	//   ....[16]....
        /*007c*/ 	.word	0xffffffff


	//   ....[17]....
        /*0080*/ 	.word	0xffffffff


	//   ....[18]....
        /*0084*/ 	.word	0xffffffff


	//   ....[19]....
        /*0088*/ 	.word	0xffffffff


	//----- nvinfo : EIATTR_COOP_GROUP_INSTR_OFFSETS
	.align		4
.L_1607:
        /*008c*/ 	.byte	0x04, 0x28
        /*008e*/ 	.short	(.L_1609 - .L_1608)


	//   ....[0]....
.L_1608:
        /*0090*/ 	.word	0x00002410


	//   ....[1]....
        /*0094*/ 	.word	0x00002430


	//   ....[2]....
        /*0098*/ 	.word	0x00002450


	//   ....[3]....
        /*009c*/ 	.word	0x00002470


	//   ....[4]....
        /*00a0*/ 	.word	0x00002490


	//   ....[5]....
        /*00a4*/ 	.word	0x000024b0


	//   ....[6]....
        /*00a8*/ 	.word	0x000024d0


	//   ....[7]....
        /*00ac*/ 	.word	0x000024f0


	//   ....[8]....
        /*00b0*/ 	.word	0x00002510


	//   ....[9]....
        /*00b4*/ 	.word	0x00002530


	//   ....[10]....
        /*00b8*/ 	.word	0x000048c0


	//   ....[11]....
        /*00bc*/ 	.word	0x00004940


	//   ....[12]....
        /*00c0*/ 	.word	0x000049c0


	//   ....[13]....
        /*00c4*/ 	.word	0x00004a30


	//   ....[14]....
        /*00c8*/ 	.word	0x00004ab0


	//   ....[15]....
        /*00cc*/ 	.word	0x00004b20


	//   ....[16]....
        /*00d0*/ 	.word	0x00004ba0


	//   ....[17]....
        /*00d4*/ 	.word	0x00004c10


	//   ....[18]....
        /*00d8*/ 	.word	0x00004c90


	//   ....[19]....
        /*00dc*/ 	.word	0x00004d00


	//----- nvinfo : EIATTR_EXIT_INSTR_OFFSETS
	.align		4
.L_1609:
        /*00e0*/ 	.byte	0x04, 0x1c
        /*00e2*/ 	.short	(.L_1611 - .L_1610)


	//   ....[0]....
.L_1610:
        /*00e4*/ 	.word	0x00004800


	//   ....[1]....
        /*00e8*/ 	.word	0x00004860


	//----- nvinfo : EIATTR_MAX_THREADS
	.align		4
.L_1611:
        /*00ec*/ 	.byte	0x04, 0x05
        /*00ee*/ 	.short	(.L_1613 - .L_1612)
.L_1612:
        /*00f0*/ 	.word	0x00000100
        /*00f4*/ 	.word	0x00000001
        /*00f8*/ 	.word	0x00000001


	//----- nvinfo : EIATTR_CRS_STACK_SIZE
	.align		4
.L_1613:
        /*00fc*/ 	.byte	0x04, 0x1e
        /*00fe*/ 	.short	(.L_1615 - .L_1614)
.L_1614:
        /*0100*/ 	.word	0x00000000
.L_1615:


//--------------------- .nv.info._ZN10layer_norm13ln_bwd_kernelINS_13Kernel_traitsI13__nv_bfloat16S2_S2_S2_fjLj7168ELj1ELj1ELj8ELj8ENS_18Kernel_traits_baseILj7168ES2_S2_S2_S2_fjLj256EEEEELb0ELb0ELb0ELb1EEEvNS_9BwdParamsE --------------------------
	.section	.nv.info._ZN10layer_norm13ln_bwd_kernelINS_13Kernel_traitsI13__nv_bfloat16S2_S2_S2_fjLj7168ELj1ELj1ELj8ELj8ENS_18Kernel_traits_baseILj7168ES2_S2_S2_S2_fjLj256EEEEELb0ELb0ELb0ELb1EEEvNS_9BwdParamsE,"",@"SHT_CUDA_INFO"
	.sectionflags	@""
	.align	4


	//----- nvinfo : EIATTR_CUDA_API_VERSION
	.align		4
        /*0000*/ 	.byte	0x04, 0x37
        /*0002*/ 	.short	(.L_1617 - .L_1616)
.L_1616:
        /*0004*/ 	.word	0x00000082


	//----- nvinfo : EIATTR_SW2861232_WAR
	.align		4
.L_1617:
        /*0008*/ 	.byte	0x01, 0x35
	.zero		2


	//----- nvinfo : EIATTR_PARAM_CBANK
	.align		4
        /*000c*/ 	.byte	0x04, 0x0a
        /*000e*/ 	.short	(.L_1619 - .L_1618)
	.align		4
.L_1618:
        /*0010*/ 	.word	index@(.nv.constant0._ZN10layer_norm13ln_bwd_kernelINS_13Kernel_traitsI13__nv_bfloat16S2_S2_S2_fjLj7168ELj1ELj1ELj8ELj8ENS_18Kernel_traits_baseILj7168ES2_S2_S2_S2_fjLj256EEEEELb0ELb0ELb0ELb1EEEvNS_9BwdParamsE)
        /*0014*/ 	.short	0x0160
        /*0016*/ 	.short	0x0128


	//----- nvinfo : EIATTR_CBANK_PARAM_SIZE
	.align		4
.L_1619:
        /*0018*/ 	.byte	0x03, 0x19
        /*001a*/ 	.short	0x0128


	//----- nvinfo : EIATTR_KPARAM_INFO
	.align		4
        /*001c*/ 	.byte	0x04, 0x17
        /*001e*/ 	.short	(.L_1621 - .L_1620)
.L_1620:
        /*0020*/ 	.word	0x00000000
        /*0024*/ 	.short	0x0000
        /*0026*/ 	.short	0x0000
        /*0028*/ 	.byte	0x00, 0xf0, 0xa1, 0x04


	//----- nvinfo : EIATTR_MAXREG_COUNT
	.align		4
.L_1621:
        /*002c*/ 	.byte	0x03, 0x1b
        /*002e*/ 	.short	0x00ff


	//----- nvinfo : EIATTR_NUM_BARRIERS
	.align		4
        /*0030*/ 	.byte	0x02, 0x4c
        /*0032*/ 	.byte	0x01
	.zero		1


	//----- nvinfo : EIATTR_MERCURY_ISA_VERSION
	.align		4
        /*0034*/ 	.byte	0x03, 0x5f
        /*0036*/ 	.short	0x0000


	//----- nvinfo : EIATTR_COOP_GROUP_MASK_REGIDS
	.align		4
        /*0038*/ 	.byte	0x04, 0x29
        /*003a*/ 	.short	(.L_1623 - .L_1622)


	//   ....[0]....
.L_1622:
        /*003c*/ 	.word	0xffffffff


	//   ....[1]....
        /*0040*/ 	.word	0xffffffff


	//   ....[2]....
        /*0044*/ 	.word	0xffffffff


	//   ....[3]....
        /*0048*/ 	.word	0xffffffff


	//   ....[4]....
        /*004c*/ 	.word	0xffffffff


	//   ....[5]....
        /*0050*/ 	.word	0xffffffff


	//   ....[6]....
        /*0054*/ 	.word	0xffffffff


	//   ....[7]....
        /*0058*/ 	.word	0xffffffff


	//   ....[8]....
        /*005c*/ 	.word	0xffffffff


	//   ....[9]....
        /*0060*/ 	.word	0xffffffff


	//   ....[10]....
        /*0064*/ 	.word	0xffffffff


	//   ....[11]....
        /*0068*/ 	.word	0xffffffff


	//   ....[12]....
        /*006c*/ 	.word	0xffffffff


	//   ....[13]....
        /*0070*/ 	.word	0xffffffff


	//   ....[14]....
        /*0074*/ 	.word	0xffffffff


	//   ....[15]....
        /*0078*/ 	.word	0xffffffff


	//   ....[16]....
        /*007c*/ 	.word	0xffffffff


	//   ....[17]....
        /*0080*/ 	.word	0xffffffff


	//   ....[18]....
        /*0084*/ 	.word	0xffffffff


	//   ....[19]....
        /*0088*/ 	.word	0xffffffff


	//----- nvinfo : EIATTR_COOP_GROUP_INSTR_OFFSETS
	.align		4
.L_1623:
        /*008c*/ 	.byte	0x04, 0x28
        /*008e*/ 	.short	(.L_1625 - .L_1624)


	//   ....[0]....
.L_1624:
        /*0090*/ 	.word	0x00001e60


	//   ....[1]....
        /*0094*/ 	.word	0x00001e80


	//   ....[2]....
        /*0098*/ 	.word	0x00001ea0


	//   ....[3]....
        /*009c*/ 	.word	0x00001ec0


	//   ....[4]....
        /*00a0*/ 	.word	0x00001ee0


	//   ....[5]....
        /*00a4*/ 	.word	0x00001f00


	//   ....[6]....
        /*00a8*/ 	.word	0x00001f20


	//   ....[7]....
        /*00ac*/ 	.word	0x00001f40


	//   ....[8]....
        /*00b0*/ 	.word	0x00001f60


	//   ....[9]....
        /*00b4*/ 	.word	0x00001f80


	//   ....[10]....
        /*00b8*/ 	.word	0x00003fe0


	//   ....[11]....
        /*00bc*/ 	.word	0x00004060


	//   ....[12]....
        /*00c0*/ 	.word	0x000040e0


	//   ....[13]....
        /*00c4*/ 	.word	0x00004150


	//   ....[14]....
        /*00c8*/ 	.word	0x000041d0


	//   ....[15]....
        /*00cc*/ 	.word	0x00004240


	//   ....[16]....
        /*00d0*/ 	.word	0x000042c0


	//   ....[17]....
        /*00d4*/ 	.word	0x00004330


	//   ....[18]....
        /*00d8*/ 	.word	0x000043b0


	//   ....[19]....
        /*00dc*/ 	.word	0x00004420


	//----- nvinfo : EIATTR_EXIT_INSTR_OFFSETS
	.align		4
.L_1625:
        /*00e0*/ 	.byte	0x04, 0x1c
        /*00e2*/ 	.short	(.L_1627 - .L_1626)


	//   ....[0]....
.L_1626:
        /*00e4*/ 	.word	0x00003f80


	//----- nvinfo : EIATTR_MAX_THREADS
	.align		4
.L_1627:
        /*00e8*/ 	.byte	0x04, 0x05
        /*00ea*/ 	.short	(.L_1629 - .L_1628)
.L_1628:
        /*00ec*/ 	.word	0x00000100
        /*00f0*/ 	.word	0x00000001
        /*00f4*/ 	.word	0x00000001


	//----- nvinfo : EIATTR_CRS_STACK_SIZE
	.align		4
.L_1629:
        /*00f8*/ 	.byte	0x04, 0x1e
        /*00fa*/ 	.short	(.L_1631 - .L_1630)
.L_1630:
        /*00fc*/ 	.word	0x00000000
.L_1631:


//--------------------- .nv.info._ZN10layer_norm13ln_bwd_kernelINS_13Kernel_traitsI13__nv_bfloat16S2_S2_S2_fjLj7168ELj1ELj1ELj8ELj8ENS_18Kernel_traits_baseILj7168ES2_S2_S2_S2_fjLj256EEEEELb0ELb0ELb1ELb0EEEvNS_9BwdParamsE --------------------------
	.section	.nv.info._ZN10layer_norm13ln_bwd_kernelINS_13Kernel_traitsI13__nv_bfloat16S2_S2_S2_fjLj7168ELj1ELj1ELj8ELj8ENS_18Kernel_traits_baseILj7168ES2_S2_S2_S2_fjLj256EEEEELb0ELb0ELb1ELb0EEEvNS_9BwdParamsE,"",@"SHT_CUDA_INFO"
	.sectionflags	@""
	.align	4


	//----- nvinfo : EIATTR_CUDA_API_VERSION
	.align		4
        /*0000*/ 	.byte	0x04, 0x37
        /*0002*/ 	.short	(.L_1633 - .L_1632)
.L_1632:
        /*0004*/ 	.word	0x00000082


	//----- nvinfo : EIATTR_SW2861232_WAR
	.align		4
.L_1633:
        /*0008*/ 	.byte	0x01, 0x35
	.zero		2


	//----- nvinfo : EIATTR_PARAM_CBANK
	.align		4
        /*000c*/ 	.byte	0x04, 0x0a
        /*000e*/ 	.short	(.L_1635 - .L_1634)
	.align		4
.L_1634:
        /*0010*/ 	.word	index@(.nv.constant0._ZN10layer_norm13ln_bwd_kernelINS_13Kernel_traitsI13__nv_bfloat16S2_S2_S2_fjLj7168ELj1ELj1ELj8ELj8ENS_18Kernel_traits_baseILj7168ES2_S2_S2_S2_fjLj256EEEEELb0ELb0ELb1ELb0EEEvNS_9BwdParamsE)
        /*0014*/ 	.short	0x0160
        /*0016*/ 	.short	0x0128


	//----- nvinfo : EIATTR_CBANK_PARAM_SIZE
	.align		4
.L_1635:
        /*0018*/ 	.byte	0x03, 0x19
        /*001a*/ 	.short	0x0128


	//----- nvinfo : EIATTR_KPARAM_INFO
	.align		4
        /*001c*/ 	.byte	0x04, 0x17
        /*001e*/ 	.short	(.L_1637 - .L_1636)
.L_1636:
        /*0020*/ 	.word	0x00000000
        /*0024*/ 	.short	0x0000
        /*0026*/ 	.short	0x0000
        /*0028*/ 	.byte	0x00, 0xf0, 0xa1, 0x04


	//----- nvinfo : EIATTR_MAXREG_COUNT
	.align		4
.L_1637:
        /*002c*/ 	.byte	0x03, 0x1b
        /*002e*/ 	.short	0x00ff


	//----- nvinfo : EIATTR_NUM_BARRIERS
	.align		4
        /*0030*/ 	.byte	0x02, 0x4c
        /*0032*/ 	.byte	0x01
	.zero		1


	//----- nvinfo : EIATTR_MERCURY_ISA_VERSION
	.align		4
        /*0034*/ 	.byte	0x03, 0x5f
        /*0036*/ 	.short	0x0000


	//----- nvinfo : EIATTR_COOP_GROUP_MASK_REGIDS
	.align		4
        /*0038*/ 	.byte	0x04, 0x29
        /*003a*/ 	.short	(.L_1639 - .L_1638)


	//   ....[0]....
.L_1638:
        /*003c*/ 	.word	0xffffffff


	//   ....[1]....
        /*0040*/ 	.word	0xffffffff


	//   ....[2]....
        /*0044*/ 	.word	0xffffffff


	//   ....[3]....
        /*0048*/ 	.word	0xffffffff


	//   ....[4]....
        /*004c*/ 	.word	0xffffffff


	//   ....[5]....
        /*0050*/ 	.word	0xffffffff


	//   ....[6]....
        /*0054*/ 	.word	0xffffffff


	//   ....[7]....
        /*0058*/ 	.word	0xffffffff


	//   ....[8]....
        /*005c*/ 	.word	0xffffffff


	//   ....[9]....
        /*0060*/ 	.word	0xffffffff


	//   ....[10]....
        /*0064*/ 	.word	0xffffffff


	//   ....[11]....
        /*0068*/ 	.word	0xffffffff


	//   ....[12]....
        /*006c*/ 	.word	0xffffffff


	//   ....[13]....
        /*0070*/ 	.word	0xffffffff


	//   ....[14]....
        /*0074*/ 	.word	0xffffffff


	//   ....[15]....
        /*0078*/ 	.word	0xffffffff


	//   ....[16]....
        /*007c*/ 	.word	0xffffffff


	//   ....[17]....
        /*0080*/ 	.word	0xffffffff


	//   ....[18]....
        /*0084*/ 	.word	0xffffffff


	//   ....[19]....
        /*0088*/ 	.word	0xffffffff


	//----- nvinfo : EIATTR_COOP_GROUP_INSTR_OFFSETS
	.align		4
.L_1639:
        /*008c*/ 	.byte	0x04, 0x28
        /*008e*/ 	.short	(.L_1641 - .L_1640)


	//   ....[0]....
.L_1640:
        /*0090*/ 	.word	0x00002800


	//   ....[1]....
        /*0094*/ 	.word	0x00002820


	//   ....[2]....
        /*0098*/ 	.word	0x00002840


	//   ....[3]....
        /*009c*/ 	.word	0x00002860


	//   ....[4]....
        /*00a0*/ 	.word	0x00002880


	//   ....[5]....
        /*00a4*/ 	.word	0x000028a0


	//   ....[6]....
        /*00a8*/ 	.word	0x000028c0


	//   ....[7]....
        /*00ac*/ 	.word	0x000028e0


	//   ....[8]....
        /*00b0*/ 	.word	0x00002900


	//   ....[9]....
        /*00b4*/ 	.word	0x00002920


	//   ....[10]....
        /*00b8*/ 	.word	0x00005fb0


	//   ....[11]....
        /*00bc*/ 	.word	0x00006030


	//   ....[12]....
        /*00c0*/ 	.word	0x000060b0


	//   ....[13]....
        /*00c4*/ 	.word	0x00006120


	//   ....[14]....
        /*00c8*/ 	.word	0x000061a0


	//   ....[15]....
        /*00cc*/ 	.word	0x00006210


	//   ....[16]....
        /*00d0*/ 	.word	0x00006290


	//   ....[17]....
        /*00d4*/ 	.word	0x00006300


	//   ....[18]....
        /*00d8*/ 	.word	0x00006380


	//   ....[19]....
        /*00dc*/ 	.word	0x000063f0


	//----- nvinfo : EIATTR_EXIT_INSTR_OFFSETS
	.align		4
.L_1641:
        /*00e0*/ 	.byte	0x04, 0x1c
        /*00e2*/ 	.short	(.L_1643 - .L_1642)


	//   ....[0]....
.L_1642:
        /*00e4*/ 	.word	0x00005ef0


	//   ....[1]....
        /*00e8*/ 	.word	0x00005f50


	//----- nvinfo : EIATTR_MAX_THREADS
	.align		4
.L_1643:
        /*00ec*/ 	.byte	0x04, 0x05
        /*00ee*/ 	.short	(.L_1645 - .L_1644)
.L_1644:
        /*00f0*/ 	.word	0x00000100
        /*00f4*/ 	.word	0x00000001
        /*00f8*/ 	.word	0x00000001


	//----- nvinfo : EIATTR_CRS_STACK_SIZE
	.align		4
.L_1645:
        /*00fc*/ 	.byte	0x04, 0x1e
        /*00fe*/ 	.short	(.L_1647 - .L_1646)
.L_1646:
        /*0100*/ 	.word	0x00000000
.L_1647:


//--------------------- .nv.info._ZN10layer_norm13ln_bwd_kernelINS_13Kernel_traitsI13__nv_bfloat16S2_S2_S2_fjLj7168ELj1ELj1ELj8ELj8ENS_18Kernel_traits_baseILj7168ES2_S2_S2_S2_fjLj256EEEEELb0ELb0ELb1ELb1EEEvNS_9BwdParamsE --------------------------
	.section	.nv.info._ZN10layer_norm13ln_bwd_kernelINS_13Kernel_traitsI13__nv_bfloat16S2_S2_S2_fjLj7168ELj1ELj1ELj8ELj8ENS_18Kernel_traits_baseILj7168ES2_S2_S2_S2_fjLj256EEEEELb0ELb0ELb1ELb1EEEvNS_9BwdParamsE,"",@"SHT_CUDA_INFO"
	.sectionflags	@""
	.align	4


	//----- nvinfo : EIATTR_CUDA_API_VERSION
	.align		4
        /*0000*/ 	.byte	0x04, 0x37
        /*0002*/ 	.short	(.L_1649 - .L_1648)
.L_1648:
        /*0004*/ 	.word	0x00000082


	//----- nvinfo : EIATTR_SW2861232_WAR
	.align		4
.L_1649:
        /*0008*/ 	.byte	0x01, 0x35
	.zero		2


	//----- nvinfo : EIATTR_PARAM_CBANK
	.align		4
        /*000c*/ 	.byte	0x04, 0x0a
        /*000e*/ 	.short	(.L_1651 - .L_1650)
	.align		4
.L_1650:
        /*0010*/ 	.word	index@(.nv.constant0._ZN10layer_norm13ln_bwd_kernelINS_13Kernel_traitsI13__nv_bfloat16S2_S2_S2_fjLj7168ELj1ELj1ELj8ELj8ENS_18Kernel_traits_baseILj7168ES2_S2_S2_S2_fjLj256EEEEELb0ELb0ELb1ELb1EEEvNS_9BwdParamsE)
        /*0014*/ 	.short	0x0160
        /*0016*/ 	.short	0x0128


	//----- nvinfo : EIATTR_CBANK_PARAM_SIZE
	.align		4
.L_1651:
        /*0018*/ 	.byte	0x03, 0x19
        /*001a*/ 	.short	0x0128


	//----- nvinfo : EIATTR_KPARAM_INFO
	.align		4
        /*001c*/ 	.byte	0x04, 0x17
        /*001e*/ 	.short	(.L_1653 - .L_1652)
.L_1652:
        /*0020*/ 	.word	0x00000000
        /*0024*/ 	.short	0x0000
        /*0026*/ 	.short	0x0000
        /*0028*/ 	.byte	0x00, 0xf0, 0xa1, 0x04


	//----- nvinfo : EIATTR_MAXREG_COUNT
	.align		4
.L_1653:
        /*002c*/ 	.byte	0x03, 0x1b
        /*002e*/ 	.short	0x00ff


	//----- nvinfo : EIATTR_NUM_BARRIERS
	.align		4
        /*0030*/ 	.byte	0x02, 0x4c
        /*0032*/ 	.byte	0x01
	.zero		1


	//----- nvinfo : EIATTR_MERCURY_ISA_VERSION
	.align		4
        /*0034*/ 	.byte	0x03, 0x5f
        /*0036*/ 	.short	0x0000


	//----- nvinfo : EIATTR_COOP_GROUP_MASK_REGIDS
	.align		4
        /*0038*/ 	.byte	0x04, 0x29
        /*003a*/ 	.short	(.L_1655 - .L_1654)


	//   ....[0]....
.L_1654:
        /*003c*/ 	.word	0xffffffff


	//   ....[1]....
        /*0040*/ 	.word	0xffffffff


	//   ....[2]....
        /*0044*/ 	.word	0xffffffff


	//   ....[3]....
        /*0048*/ 	.word	0xffffffff


	//   ....[4]....
        /*004c*/ 	.word	0xffffffff


	//   ....[5]....
        /*0050*/ 	.word	0xffffffff


	//   ....[6]....
        /*0054*/ 	.word	0xffffffff


	//   ....[7]....
        /*0058*/ 	.word	0xffffffff


	//   ....[8]....
        /*005c*/ 	.word	0xffffffff


	//   ....[9]....
        /*0060*/ 	.word	0xffffffff


	//   ....[10]....
        /*0064*/ 	.word	0xffffffff


	//   ....[11]....
        /*0068*/ 	.word	0xffffffff


	//   ....[12]....
        /*006c*/ 	.word	0xffffffff


	//   ....[13]....
        /*0070*/ 	.word	0xffffffff


	//   ....[14]....
        /*0074*/ 	.word	0xffffffff


	//   ....[15]....
        /*0078*/ 	.word	0xffffffff


	//   ....[16]....
        /*007c*/ 	.word	0xffffffff


	//   ....[17]....
        /*0080*/ 	.word	0xffffffff


	//   ....[18]....
        /*0084*/ 	.word	0xffffffff


	//   ....[19]....
        /*0088*/ 	.word	0xffffffff


	//----- nvinfo : EIATTR_COOP_GROUP_INSTR_OFFSETS
	.align		4
.L_1655:
        /*008c*/ 	.byte	0x04, 0x28
        /*008e*/ 	.short	(.L_1657 - .L_1656)


	//   ....[0]....
.L_1656:
        /*0090*/ 	.word	0x00002080


	//   ....[1]....
        /*0094*/ 	.word	0x000020a0


	//   ....[2]....
        /*0098*/ 	.word	0x000020c0


	//   ....[3]....
        /*009c*/ 	.word	0x000020e0


	//   ....[4]....
        /*00a0*/ 	.word	0x00002100


	//   ....[5]....
        /*00a4*/ 	.word	0x00002120


	//   ....[6]....
        /*00a8*/ 	.word	0x00002140


	//   ....[7]....
        /*00ac*/ 	.word	0x00002160


	//   ....[8]....
        /*00b0*/ 	.word	0x00002180


	//   ....[9]....
        /*00b4*/ 	.word	0x000021a0


	//   ....[10]....
        /*00b8*/ 	.word	0x00004fb0


	//   ....[11]....
        /*00bc*/ 	.word	0x00005030


	//   ....[12]....
        /*00c0*/ 	.word	0x000050b0


	//   ....[13]....
        /*00c4*/ 	.word	0x00005120


	//   ....[14]....
        /*00c8*/ 	.word	0x000051a0


	//   ....[15]....
        /*00cc*/ 	.word	0x00005210


	//   ....[16]....
        /*00d0*/ 	.word	0x00005290


	//   ....[17]....
        /*00d4*/ 	.word	0x00005300


	//   ....[18]....
        /*00d8*/ 	.word	0x00005380


	//   ....[19]....
        /*00dc*/ 	.word	0x000053f0


	//----- nvinfo : EIATTR_EXIT_INSTR_OFFSETS
	.align		4
.L_1657:
        /*00e0*/ 	.byte	0x04, 0x1c
        /*00e2*/ 	.short	(.L_1659 - .L_1658)


	//   ....[0]....
.L_1658:
        /*00e4*/ 	.word	0x00004f50


	//----- nvinfo : EIATTR_MAX_THREADS
	.align		4
.L_1659:
        /*00e8*/ 	.byte	0x04, 0x05
        /*00ea*/ 	.short	(.L_1661 - .L_1660)
.L_1660:
        /*00ec*/ 	.word	0x00000100
        /*00f0*/ 	.word	0x00000001
        /*00f4*/ 	.word	0x00000001


	//----- nvinfo : EIATTR_CRS_STACK_SIZE
	.align		4
.L_1661:
        /*00f8*/ 	.byte	0x04, 0x1e
        /*00fa*/ 	.short	(.L_1663 - .L_1662)
.L_1662:
        /*00fc*/ 	.word	0x00000000
.L_1663:


//--------------------- .nv.info._ZN10layer_norm13ln_bwd_kernelINS_13Kernel_traitsI13__nv_bfloat16S2_S2_S2_fjLj7168ELj1ELj1ELj8ELj8ENS_18Kernel_traits_baseILj7168ES2_S2_S2_S2_fjLj256EEEEELb0ELb1ELb0ELb0EEEvNS_9BwdParamsE --------------------------
	.section	.nv.info._ZN10layer_norm13ln_bwd_kernelINS_13Kernel_traitsI13__nv_bfloat16S2_S2_S2_fjLj7168ELj1ELj1ELj8ELj8ENS_18Kernel_traits_baseILj7168ES2_S2_S2_S2_fjLj256EEEEELb0ELb1ELb0ELb0EEEvNS_9BwdParamsE,"",@"SHT_CUDA_INFO"
	.sectionflags	@""
	.align	4


	//----- nvinfo : EIATTR_CUDA_API_VERSION
	.align		4
        /*0000*/ 	.byte	0x04, 0x37
        /*0002*/ 	.short	(.L_1665 - .L_1664)
.L_1664:
        /*0004*/ 	.word	0x00000082


	//----- nvinfo : EIATTR_SW2861232_WAR
	.align		4
.L_1665:
        /*0008*/ 	.byte	0x01, 0x35
	.zero		2


	//----- nvinfo : EIATTR_PARAM_CBANK
	.align		4
        /*000c*/ 	.byte	0x04, 0x0a
        /*000e*/ 	.short	(.L_1667 - .L_1666)
	.align		4
.L_1666:
        /*0010*/ 	.word	index@(.nv.constant0._ZN10layer_norm13ln_bwd_kernelINS_13Kernel_traitsI13__nv_bfloat16S2_S2_S2_fjLj7168ELj1ELj1ELj8ELj8ENS_18Kernel_traits_baseILj7168ES2_S2_S2_S2_fjLj256EEEEELb0ELb1ELb0ELb0EEEvNS_9BwdParamsE)
        /*0014*/ 	.short	0x0160
        /*0016*/ 	.short	0x0128


	//----- nvinfo : EIATTR_CBANK_PARAM_SIZE
	.align		4
.L_1667:
        /*0018*/ 	.byte	0x03, 0x19
        /*001a*/ 	.short	0x0128


	//----- nvinfo : EIATTR_KPARAM_INFO
	.align		4
        /*001c*/ 	.byte	0x04, 0x17
        /*001e*/ 	.short	(.L_1669 - .L_1668)
.L_1668:
        /*0020*/ 	.word	0x00000000
        /*0024*/ 	.short	0x0000
        /*0026*/ 	.short	0x0000
        /*0028*/ 	.byte	0x00, 0xf0, 0xa1, 0x04


	//----- nvinfo : EIATTR_MAXREG_COUNT
	.align		4
.L_1669:
        /*002c*/ 	.byte	0x03, 0x1b
        /*002e*/ 	.short	0x00ff


	//----- nvinfo : EIATTR_NUM_BARRIERS
	.align		4
        /*0030*/ 	.byte	0x02, 0x4c
        /*0032*/ 	.byte	0x01
	.zero		1


	//----- nvinfo : EIATTR_MERCURY_ISA_VERSION
	.align		4
        /*0034*/ 	.byte	0x03, 0x5f
        /*0036*/ 	.short	0x0000


	//----- nvinfo : EIATTR_COOP_GROUP_MASK_REGIDS
	.align		4
        /*0038*/ 	.byte	0x04, 0x29
        /*003a*/ 	.short	(.L_1671 - .L_1670)


	//   ....[0]....
.L_1670:
        /*003c*/ 	.word	0xffffffff


	//   ....[1]....
        /*0040*/ 	.word	0xffffffff


	//   ....[2]....
        /*0044*/ 	.word	0xffffffff


	//   ....[3]....
        /*0048*/ 	.word	0xffffffff


	//   ....[4]....
        /*004c*/ 	.word	0xffffffff


	//   ....[5]....
        /*0050*/ 	.word	0xffffffff


	//   ....[6]....
        /*0054*/ 	.word	0xffffffff


	//   ....[7]....
        /*0058*/ 	.word	0xffffffff


	//   ....[8]....
        /*005c*/ 	.word	0xffffffff


	//   ....[9]....
        /*0060*/ 	.word	0xffffffff


	//   ....[10]....
        /*0064*/ 	.word	0xffffffff


	//   ....[11]....
        /*0068*/ 	.word	0xffffffff


	//   ....[12]....
        /*006c*/ 	.word	0xffffffff


	//   ....[13]....
        /*0070*/ 	.word	0xffffffff


	//   ....[14]....
        /*0074*/ 	.word	0xffffffff


	//   ....[15]....
        /*0078*/ 	.word	0xffffffff


	//   ....[16]....
        /*007c*/ 	.word	0xffffffff


	//   ....[17]....
        /*0080*/ 	.word	0xffffffff


	//   ....[18]....
        /*0084*/ 	.word	0xffffffff


	//   ....[19]....
        /*0088*/ 	.word	0xffffffff


	//----- nvinfo : EIATTR_COOP_GROUP_INSTR_OFFSETS
	.align		4
.L_1671:
        /*008c*/ 	.byte	0x04, 0x28
        /*008e*/ 	.short	(.L_1673 - .L_1672)


	//   ....[0]....
.L_1672:
        /*0090*/ 	.word	0x00002950


	//   ....[1]....
        /*0094*/ 	.word	0x00002970


	//   ....[2]....
        /*0098*/ 	.word	0x00002990


	//   ....[3]....
        /*009c*/ 	.word	0x000029b0


	//   ....[4]....
        /*00a0*/ 	.word	0x000029d0


	//   ....[5]....
        /*00a4*/ 	.word	0x000029f0


	//   ....[6]....
        /*00a8*/ 	.word	0x00002a10


	//   ....[7]....
        /*00ac*/ 	.word	0x00002a30


	//   ....[8]....
        /*00b0*/ 	.word	0x00002a50


	//   ....[9]....
        /*00b4*/ 	.word	0x00002a70


	//   ....[10]....
        /*00b8*/ 	.word	0x00005690


	//   ....[11]....
        /*00bc*/ 	.word	0x00005710


	//   ....[12]....
        /*00c0*/ 	.word	0x00005790


	//   ....[13]....
        /*00c4*/ 	.word	0x00005800


	//   ....[14]....
        /*00c8*/ 	.word	0x00005880


	//   ....[15]....
        /*00cc*/ 	.word	0x000058f0


	//   ....[16]....
        /*00d0*/ 	.word	0x00005970


	//   ....[17]....
        /*00d4*/ 	.word	0x000059e0


	//   ....[18]....
        /*00d8*/ 	.word	0x00005a60


	//   ....[19]....
        /*00dc*/ 	.word	0x00005ad0


	//----- nvinfo : EIATTR_EXIT_INSTR_OFFSETS
	.align		4
.L_1673:
        /*00e0*/ 	.byte	0x04, 0x1c
        /*00e2*/ 	.short	(.L_1675 - .L_1674)


	//   ....[0]....
.L_1674:
        /*00e4*/ 	.word	0x000055b0


	//   ....[1]....
        /*00e8*/ 	.word	0x00005630


	//----- nvinfo : EIATTR_MAX_THREADS
	.align		4
.L_1675:
        /*00ec*/ 	.byte	0x04, 0x05
        /*00ee*/ 	.short	(.L_1677 - .L_1676)
.L_1676:
        /*00f0*/ 	.word	0x00000100
        /*00f4*/ 	.word	0x00000001
        /*00f8*/ 	.word	0x00000001


	//----- nvinfo : EIATTR_CRS_STACK_SIZE
	.align		4
.L_1677:
        /*00fc*/ 	.byte	0x04, 0x1e
        /*00fe*/ 	.short	(.L_1679 - .L_1678)
.L_1678:
        /*0100*/ 	.word	0x00000000
.L_1679:


//--------------------- .nv.info._ZN10layer_norm13ln_bwd_kernelINS_13Kernel_traitsI13__nv_bfloat16S2_S2_S2_fjLj7168ELj1ELj1ELj8ELj8ENS_18Kernel_traits_baseILj7168ES2_S2_S2_S2_fjLj256EEEEELb0ELb1ELb0ELb1EEEvNS_9BwdParamsE --------------------------
	.section	.nv.info._ZN10layer_norm13ln_bwd_kernelINS_13Kernel_traitsI13__nv_bfloat16S2_S2_S2_fjLj7168ELj1ELj1ELj8ELj8ENS_18Kernel_traits_baseILj7168ES2_S2_S2_S2_fjLj256EEEEELb0ELb1ELb0ELb1EEEvNS_9BwdParamsE,"",@"SHT_CUDA_INFO"
	.sectionflags	@""
	.align	4


	//----- nvinfo : EIATTR_CUDA_API_VERSION
	.align		4
        /*0000*/ 	.byte	0x04, 0x37
        /*0002*/ 	.short	(.L_1681 - .L_1680)
.L_1680:
        /*0004*/ 	.word	0x00000082


	//----- nvinfo : EIATTR_SW2861232_WAR
	.align		4
.L_1681:
        /*0008*/ 	.byte	0x01, 0x35
	.zero		2


	//----- nvinfo : EIATTR_PARAM_CBANK
	.align		4
        /*000c*/ 	.byte	0x04, 0x0a
        /*000e*/ 	.short	(.L_1683 - .L_1682)
	.align		4
.L_1682:
        /*0010*/ 	.word	index@(.nv.constant0._ZN10layer_norm13ln_bwd_kernelINS_13Kernel_traitsI13__nv_bfloat16S2_S2_S2_fjLj7168ELj1ELj1ELj8ELj8ENS_18Kernel_traits_baseILj7168ES2_S2_S2_S2_fjLj256EEEEELb0ELb1ELb0ELb1EEEvNS_9BwdParamsE)
        /*0014*/ 	.short	0x0160
        /*0016*/ 	.short	0x0128


	//----- nvinfo : EIATTR_CBANK_PARAM_SIZE
	.align		4
.L_1683:
        /*0018*/ 	.byte	0x03, 0x19
        /*001a*/ 	.short	0x0128


	//----- nvinfo : EIATTR_KPARAM_INFO
	.align		4
        /*001c*/ 	.byte	0x04, 0x17
        /*001e*/ 	.short	(.L_1685 - .L_1684)
.L_1684:
        /*0020*/ 	.word	0x00000000
        /*0024*/ 	.short	0x0000
        /*0026*/ 	.short	0x0000
        /*0028*/ 	.byte	0x00, 0xf0, 0xa1, 0x04


	//----- nvinfo : EIATTR_MAXREG_COUNT
	.align		4
.L_1685:
        /*002c*/ 	.byte	0x03, 0x1b
        /*002e*/ 	.short	0x00ff


	//----- nvinfo : EIATTR_NUM_BARRIERS
	.align		4
        /*0030*/ 	.byte	0x02, 0x4c
        /*0032*/ 	.byte	0x01
	.zero		1


	//----- nvinfo : EIATTR_MERCURY_ISA_VERSION
	.align		4
        /*0034*/ 	.byte	0x03, 0x5f
        /*0036*/ 	.short	0x0000


	//----- nvinfo : EIATTR_COOP_GROUP_MASK_REGIDS
	.align		4
        /*0038*/ 	.byte	0x04, 0x29
        /*003a*/ 	.short	(.L_1687 - .L_1686)


	//   ....[0]....
.L_1686:
        /*003c*/ 	.word	0xffffffff


	//   ....[1]....
        /*0040*/ 	.word	0xffffffff


	//   ....[2]....
        /*0044*/ 	.word	0xffffffff


	//   ....[3]....
        /*0048*/ 	.word	0xffffffff


	//   ....[4]....
        /*004c*/ 	.word	0xffffffff


	//   ....[5]....
        /*0050*/ 	.word	0xffffffff


	//   ....[6]....
        /*0054*/ 	.word	0xffffffff


	//   ....[7]....
        /*0058*/ 	.word	0xffffffff


	//   ....[8]....
        /*005c*/ 	.word	0xffffffff


	//   ....[9]....
        /*0060*/ 	.word	0xffffffff


	//   ....[10]....
        /*0064*/ 	.word	0xffffffff


	//   ....[11]....
        /*0068*/ 	.word	0xffffffff


	//   ....[12]....
        /*006c*/ 	.word	0xffffffff


	//   ....[13]....
        /*0070*/ 	.word	0xffffffff


	//   ....[14]....
        /*0074*/ 	.word	0xffffffff


	//   ....[15]....
        /*0078*/ 	.word	0xffffffff


	//   ....[16]....
        /*007c*/ 	.word	0xffffffff


	//   ....[17]....
        /*0080*/ 	.word	0xffffffff


	//   ....[18]....
        /*0084*/ 	.word	0xffffffff


	//   ....[19]....
        /*0088*/ 	.word	0xffffffff


	//----- nvinfo : EIATTR_COOP_GROUP_INSTR_OFFSETS
	.align		4
.L_1687:
        /*008c*/ 	.byte	0x04, 0x28
        /*008e*/ 	.short	(.L_1689 - .L_1688)


	//   ....[0]....
.L_1688:
        /*0090*/ 	.word	0x00002540


	//   ....[1]....
        /*0094*/ 	.word	0x00002560


	//   ....[2]....
        /*0098*/ 	.word	0x00002580


	//   ....[3]....
        /*009c*/ 	.word	0x000025a0


	//   ....[4]....
        /*00a0*/ 	.word	0x000025c0


	//   ....[5]....
        /*00a4*/ 	.word	0x000025e0


	//   ....[6]....
        /*00a8*/ 	.word	0x00002600


	//   ....[7]....
        /*00ac*/ 	.word	0x00002620


	//   ....[8]....
        /*00b0*/ 	.word	0x00002640


	//   ....[9]....
        /*00b4*/ 	.word	0x00002660


	//   ....[10]....
        /*00b8*/ 	.word	0x00004f70


	//   ....[11]....
        /*00bc*/ 	.word	0x00004ff0


	//   ....[12]....
        /*00c0*/ 	.word	0x00005070


	//   ....[13]....
        /*00c4*/ 	.word	0x000050e0


	//   ....[14]....
        /*00c8*/ 	.word	0x00005160


	//   ....[15]....
        /*00cc*/ 	.word	0x000051d0


	//   ....[16]....
        /*00d0*/ 	.word	0x00005250


	//   ....[17]....
        /*00d4*/ 	.word	0x000052c0


	//   ....[18]....
        /*00d8*/ 	.word	0x00005340


	//   ....[19]....
        /*00dc*/ 	.word	0x000053b0


	//----- nvinfo : EIATTR_EXIT_INSTR_OFFSETS
	.align		4
.L_1689:
        /*00e0*/ 	.byte	0x04, 0x1c
        /*00e2*/ 	.short	(.L_1691 - .L_1690)


	//   ....[0]....
.L_1690:
        /*00e4*/ 	.word	0x00004f10


	//----- nvinfo : EIATTR_MAX_THREADS
	.align		4
.L_1691:
        /*00e8*/ 	.byte	0x04, 0x05
        /*00ea*/ 	.short	(.L_1693 - .L_1692)
.L_1692:
        /*00ec*/ 	.word	0x00000100
        /*00f0*/ 	.word	0x00000001
        /*00f4*/ 	.word	0x00000001


	//----- nvinfo : EIATTR_CRS_STACK_SIZE
	.align		4
.L_1693:
        /*00f8*/ 	.byte	0x04, 0x1e
        /*00fa*/ 	.short	(.L_1695 - .L_1694)
.L_1694:
        /*00fc*/ 	.word	0x00000000
.L_1695:


//--------------------- .nv.info._ZN10layer_norm13ln_bwd_kernelINS_13Kernel_traitsI13__nv_bfloat16S2_S2_S2_fjLj7168ELj1ELj1ELj8ELj8ENS_18Kernel_traits_baseILj7168ES2_S2_S2_S2_fjLj256EEEEELb0ELb1ELb1ELb0EEEvNS_9BwdParamsE --------------------------
	.section	.nv.info._ZN10layer_norm13ln_bwd_kernelINS_13Kernel_traitsI13__nv_bfloat16S2_S2_S2_fjLj7168ELj1ELj1ELj8ELj8ENS_18Kernel_traits_baseILj7168ES2_S2_S2_S2_fjLj256EEEEELb0ELb1ELb1ELb0EEEvNS_9BwdParamsE,"",@"SHT_CUDA_INFO"
	.sectionflags	@""
	.align	4


	//----- nvinfo : EIATTR_CUDA_API_VERSION
	.align		4
        /*0000*/ 	.byte	0x04, 0x37
        /*0002*/ 	.short	(.L_1697 - .L_1696)
.L_1696:
        /*0004*/ 	.word	0x00000082


	//----- nvinfo : EIATTR_SW2861232_WAR
	.align		4
.L_1697:
        /*0008*/ 	.byte	0x01, 0x35
	.zero		2


	//----- nvinfo : EIATTR_PARAM_CBANK
	.align		4
        /*000c*/ 	.byte	0x04, 0x0a
        /*000e*/ 	.short	(.L_1699 - .L_1698)
	.align		4
.L_1698:
        /*0010*/ 	.word	index@(.nv.constant0._ZN10layer_norm13ln_bwd_kernelINS_13Kernel_traitsI13__nv_bfloat16S2_S2_S2_fjLj7168ELj1ELj1ELj8ELj8ENS_18Kernel_traits_baseILj7168ES2_S2_S2_S2_fjLj256EEEEELb0ELb1ELb1ELb0EEEvNS_9BwdParamsE)
        /*0014*/ 	.short	0x0160
        /*0016*/ 	.short	0x0128


	//----- nvinfo : EIATTR_CBANK_PARAM_SIZE
	.align		4
.L_1699:
        /*0018*/ 	.byte	0x03, 0x19
        /*001a*/ 	.short	0x0128


	//----- nvinfo : EIATTR_KPARAM_INFO
	.align		4
        /*001c*/ 	.byte	0x04, 0x17
        /*001e*/ 	.short	(.L_1701 - .L_1700)
.L_1700:
        /*0020*/ 	.word	0x00000000
        /*0024*/ 	.short	0x0000
        /*0026*/ 	.short	0x0000
        /*0028*/ 	.byte	0x00, 0xf0, 0xa1, 0x04


	//----- nvinfo : EIATTR_MAXREG_COUNT
	.align		4
.L_1701:
        /*002c*/ 	.byte	0x03, 0x1b
        /*002e*/ 	.short	0x00ff


	//----- nvinfo : EIATTR_NUM_BARRIERS
	.align		4
        /*0030*/ 	.byte	0x02, 0x4c
        /*0032*/ 	.byte	0x01
	.zero		1


	//----- nvinfo : EIATTR_MERCURY_ISA_VERSION
	.align		4
        /*0034*/ 	.byte	0x03, 0x5f
        /*0036*/ 	.short	0x0000


	//----- nvinfo : EIATTR_COOP_GROUP_MASK_REGIDS
	.align		4
        /*0038*/ 	.byte	0x04, 0x29
        /*003a*/ 	.short	(.L_1703 - .L_1702)


	//   ....[0]....
.L_1702:
        /*003c*/ 	.word	0xffffffff


	//   ....[1]....
        /*0040*/ 	.word	0xffffffff


	//   ....[2]....
        /*0044*/ 	.word	0xffffffff


	//   ....[3]....
        /*0048*/ 	.word	0xffffffff


	//   ....[4]....
        /*004c*/ 	.word	0xffffffff


	//   ....[5]....
        /*0050*/ 	.word	0xffffffff


	//   ....[6]....
        /*0054*/ 	.word	0xffffffff


	//   ....[7]....
        /*0058*/ 	.word	0xffffffff


	//   ....[8]....
        /*005c*/ 	.word	0xffffffff


	//   ....[9]....
        /*0060*/ 	.word	0xffffffff


	//   ....[10]....
        /*0064*/ 	.word	0xffffffff


	//   ....[11]....
        /*0068*/ 	.word	0xffffffff


	//   ....[12]....
        /*006c*/ 	.word	0xffffffff


	//   ....[13]....
        /*0070*/ 	.word	0xffffffff


	//   ....[14]....
        /*0074*/ 	.word	0xffffffff


	//   ....[15]....
        /*0078*/ 	.word	0xffffffff


	//   ....[16]....
        /*007c*/ 	.word	0xffffffff


	//   ....[17]....
        /*0080*/ 	.word	0xffffffff


	//   ....[18]....
        /*0084*/ 	.word	0xffffffff


	//   ....[19]....
        /*0088*/ 	.word	0xffffffff


	//----- nvinfo : EIATTR_COOP_GROUP_INSTR_OFFSETS
	.align		4
.L_1703:
        /*008c*/ 	.byte	0x04, 0x28
        /*008e*/ 	.short	(.L_1705 - .L_1704)


	//   ....[0]....
.L_1704:
        /*0090*/ 	.word	0x00002da0


	//   ....[1]....
        /*0094*/ 	.word	0x00002dc0


	//   ....[2]....
        /*0098*/ 	.word	0x00002de0


	//   ....[3]....
        /*009c*/ 	.word	0x00002e00


	//   ....[4]....
        /*00a0*/ 	.word	0x00002e20


	//   ....[5]....
        /*00a4*/ 	.word	0x00002e40


	//   ....[6]....
        /*00a8*/ 	.word	0x00002e60


	//   ....[7]....
        /*00ac*/ 	.word	0x00002e80


	//   ....[8]....
        /*00b0*/ 	.word	0x00002ea0


	//   ....[9]....
        /*00b4*/ 	.word	0x00002ec0


	//   ....[10]....
        /*00b8*/ 	.word	0x000070b0


	//   ....[11]....
        /*00bc*/ 	.word	0x00007130


	//   ....[12]....
        /*00c0*/ 	.word	0x000071b0


	//   ....[13]....
        /*00c4*/ 	.word	0x00007220


	//   ....[14]....
        /*00c8*/ 	.word	0x000072a0


	//   ....[15]....
        /*00cc*/ 	.word	0x00007310


	//   ....[16]....
        /*00d0*/ 	.word	0x00007390


	//   ....[17]....
        /*00d4*/ 	.word	0x00007400


	//   ....[18]....
        /*00d8*/ 	.word	0x00007480


	//   ....[19]....
        /*00dc*/ 	.word	0x000074f0


	//----- nvinfo : EIATTR_EXIT_INSTR_OFFSETS
	.align		4
.L_1705:
        /*00e0*/ 	.byte	0x04, 0x1c
        /*00e2*/ 	.short	(.L_1707 - .L_1706)


	//   ....[0]....
.L_1706:
        /*00e4*/ 	.word	0x00006fd0


	//   ....[1]....
        /*00e8*/ 	.word	0x00007050


	//----- nvinfo : EIATTR_MAX_THREADS
	.align		4
.L_1707:
        /*00ec*/ 	.byte	0x04, 0x05
        /*00ee*/ 	.short	(.L_1709 - .L_1708)
.L_1708:
        /*00f0*/ 	.word	0x00000100
        /*00f4*/ 	.word	0x00000001
        /*00f8*/ 	.word	0x00000001


	//----- nvinfo : EIATTR_CRS_STACK_SIZE
	.align		4
.L_1709:
        /*00fc*/ 	.byte	0x04, 0x1e
        /*00fe*/ 	.short	(.L_1711 - .L_1710)
.L_1710:
        /*0100*/ 	.word	0x00000000
.L_1711:


//--------------------- .nv.info._ZN10layer_norm13ln_bwd_kernelINS_13Kernel_traitsI13__nv_bfloat16S2_S2_S2_fjLj7168ELj1ELj1ELj8ELj8ENS_18Kernel_traits_baseILj7168ES2_S2_S2_S2_fjLj256EEEEELb0ELb1ELb1ELb1EEEvNS_9BwdParamsE --------------------------
	.section	.nv.info._ZN10layer_norm13ln_bwd_kernelINS_13Kernel_traitsI13__nv_bfloat16S2_S2_S2_fjLj7168ELj1ELj1ELj8ELj8ENS_18Kernel_traits_baseILj7168ES2_S2_S2_S2_fjLj256EEEEELb0ELb1ELb1ELb1EEEvNS_9BwdParamsE,"",@"SHT_CUDA_INFO"
	.sectionflags	@""
	.align	4


	//----- nvinfo : EIATTR_CUDA_API_VERSION
	.align		4
        /*0000*/ 	.byte	0x04, 0x37
        /*0002*/ 	.short	(.L_1713 - .L_1712)
.L_1712:
        /*0004*/ 	.word	0x00000082


	//----- nvinfo : EIATTR_SW2861232_WAR
	.align		4
.L_1713:
        /*0008*/ 	.byte	0x01, 0x35
	.zero		2


	//----- nvinfo : EIATTR_PARAM_CBANK
	.align		4
        /*000c*/ 	.byte	0x04, 0x0a
        /*000e*/ 	.short	(.L_1715 - .L_1714)
	.align		4
.L_1714:
        /*0010*/ 	.word	index@(.nv.constant0._ZN10layer_norm13ln_bwd_kernelINS_13Kernel_traitsI13__nv_bfloat16S2_S2_S2_fjLj7168ELj1ELj1ELj8ELj8ENS_18Kernel_traits_baseILj7168ES2_S2_S2_S2_fjLj256EEEEELb0ELb1ELb1ELb1EEEvNS_9BwdParamsE)
        /*0014*/ 	.short	0x0160
        /*0016*/ 	.short	0x0128


	//----- nvinfo : EIATTR_CBANK_PARAM_SIZE
	.align		4
.L_1715:
        /*0018*/ 	.byte	0x03, 0x19
        /*001a*/ 	.short	0x0128


	//----- nvinfo : EIATTR_KPARAM_INFO
	.align		4
        /*001c*/ 	.byte	0x04, 0x17
        /*001e*/ 	.short	(.L_1717 - .L_1716)
.L_1716:
        /*0020*/ 	.word	0x00000000
        /*0024*/ 	.short	0x0000
        /*0026*/ 	.short	0x0000
        /*0028*/ 	.byte	0x00, 0xf0, 0xa1, 0x04


	//----- nvinfo : EIATTR_MAXREG_COUNT
	.align		4
.L_1717:
        /*002c*/ 	.byte	0x03, 0x1b
        /*002e*/ 	.short	0x00ff


	//----- nvinfo : EIATTR_NUM_BARRIERS
	.align		4
        /*0030*/ 	.byte	0x02, 0x4c
        /*0032*/ 	.byte	0x01
	.zero		1


	//----- nvinfo : EIATTR_MERCURY_ISA_VERSION
	.align		4
        /*0034*/ 	.byte	0x03, 0x5f
        /*0036*/ 	.short	0x0000


	//----- nvinfo : EIATTR_COOP_GROUP_MASK_REGIDS
	.align		4
        /*0038*/ 	.byte	0x04, 0x29
        /*003a*/ 	.short	(.L_1719 - .L_1718)


	//   ....[0]....
.L_1718:
        /*003c*/ 	.word	0xffffffff


	//   ....[1]....
        /*0040*/ 	.word	0xffffffff


	//   ....[2]....
        /*0044*/ 	.word	0xffffffff


	//   ....[3]....
        /*0048*/ 	.word	0xffffffff


	//   ....[4]....
        /*004c*/ 	.word	0xffffffff


	//   ....[5]....
        /*0050*/ 	.word	0xffffffff


	//   ....[6]....
        /*0054*/ 	.word	0xffffffff


	//   ....[7]....
        /*0058*/ 	.word	0xffffffff


	//   ....[8]....
        /*005c*/ 	.word	0xffffffff


	//   ....[9]....
        /*0060*/ 	.word	0xffffffff


	//   ....[10]....
        /*0064*/ 	.word	0xffffffff


	//   ....[11]....
        /*0068*/ 	.word	0xffffffff


	//   ....[12]....
        /*006c*/ 	.word	0xffffffff


	//   ....[13]....
        /*0070*/ 	.word	0xffffffff


	//   ....[14]....
        /*0074*/ 	.word	0xffffffff


	//   ....[15]....
        /*0078*/ 	.word	0xffffffff


	//   ....[16]....
        /*007c*/ 	.word	0xffffffff


	//   ....[17]....
        /*0080*/ 	.word	0xffffffff


	//   ....[18]....
        /*0084*/ 	.word	0xffffffff


	//   ....[19]....
        /*0088*/ 	.word	0xffffffff


	//----- nvinfo : EIATTR_COOP_GROUP_INSTR_OFFSETS
	.align		4
.L_1719:
        /*008c*/ 	.byte	0x04, 0x28
        /*008e*/ 	.short	(.L_1721 - .L_1720)


	//   ....[0]....
.L_1720:
        /*0090*/ 	.word	0x00002570


	//   ....[1]....
        /*0094*/ 	.word	0x00002590


	//   ....[2]....
        /*0098*/ 	.word	0x000025b0


	//   ....[3]....
        /*009c*/ 	.word	0x000025d0


	//   ....[4]....
        /*00a0*/ 	.word	0x000025f0


	//   ....[5]....
        /*00a4*/ 	.word	0x00002610


	//   ....[6]....
        /*00a8*/ 	.word	0x00002630


	//   ....[7]....
        /*00ac*/ 	.word	0x00002650


	//   ....[8]....
        /*00b0*/ 	.word	0x00002680


	//   ....[9]....
        /*00b4*/ 	.word	0x00002690


	//   ....[10]....
        /*00b8*/ 	.word	0x00005f70


	//   ....[11]....
        /*00bc*/ 	.word	0x00005ff0


	//   ....[12]....
        /*00c0*/ 	.word	0x00006070


	//   ....[13]....
        /*00c4*/ 	.word	0x000060e0


	//   ....[14]....
        /*00c8*/ 	.word	0x00006160


	//   ....[15]....
        /*00cc*/ 	.word	0x000061d0


	//   ....[16]....
        /*00d0*/ 	.word	0x00006250


	//   ....[17]....
        /*00d4*/ 	.word	0x000062c0


	//   ....[18]....
        /*00d8*/ 	.word	0x00006340


	//   ....[19]....
        /*00dc*/ 	.word	0x000063b0


	//----- nvinfo : EIATTR_EXIT_INSTR_OFFSETS
	.align		4
.L_1721:
        /*00e0*/ 	.byte	0x04, 0x1c
        /*00e2*/ 	.short	(.L_1723 - .L_1722)


	//   ....[0]....
.L_1722:
        /*00e4*/ 	.word	0x00005f10


	//----- nvinfo : EIATTR_MAX_THREADS
	.align		4
.L_1723:
        /*00e8*/ 	.byte	0x04, 0x05
        /*00ea*/ 	.short	(.L_1725 - .L_1724)
.L_1724:
        /*00ec*/ 	.word	0x00000100
        /*00f0*/ 	.word	0x00000001
        /*00f4*/ 	.word	0x00000001


	//----- nvinfo : EIATTR_CRS_STACK_SIZE
	.align		4
.L_1725:
        /*00f8*/ 	.byte	0x04, 0x1e
        /*00fa*/ 	.short	(.L_1727 - .L_1726)
.L_1726:
        /*00fc*/ 	.word	0x00000000
.L_1727:


//--------------------- .nv.info._ZN10layer_norm13ln_bwd_kernelINS_13Kernel_traitsI13__nv_bfloat16S2_S2_S2_fjLj7168ELj1ELj1ELj8ELj8ENS_18Kernel_traits_baseILj7168ES2_S2_S2_S2_fjLj256EEEEELb1ELb0ELb0ELb0EEEvNS_9BwdParamsE --------------------------
	.section	.nv.info._ZN10layer_norm13ln_bwd_kernelINS_13Kernel_traitsI13__nv_bfloat16S2_S2_S2_fjLj7168ELj1ELj1ELj8ELj8ENS_18Kernel_traits_baseILj7168ES2_S2_S2_S2_fjLj256EEEEELb1ELb0ELb0ELb0EEEvNS_9BwdParamsE,"",@"SHT_CUDA_INFO"
	.sectionflags	@""
	.align	4


	//----- nvinfo : EIATTR_CUDA_API_VERSION
	.align		4
        /*0000*/ 	.byte	0x04, 0x37
        /*0002*/ 	.short	(.L_1729 - .L_1728)
.L_1728:
        /*0004*/ 	.word	0x00000082


	//----- nvinfo : EIATTR_SW2861232_WAR
	.align		4
.L_1729:
        /*0008*/ 	.byte	0x01, 0x35
	.zero		2


	//----- nvinfo : EIATTR_PARAM_CBANK
	.align		4
        /*000c*/ 	.byte	0x04, 0x0a
        /*000e*/ 	.short	(.L_1731 - .L_1730)
	.align		4
.L_1730:
        /*0010*/ 	.word	index@(.nv.constant0._ZN10layer_norm13ln_bwd_kernelINS_13Kernel_traitsI13__nv_bfloat16S2_S2_S2_fjLj7168ELj1ELj1ELj8ELj8ENS_18Kernel_traits_baseILj7168ES2_S2_S2_S2_fjLj256EEEEELb1ELb0ELb0ELb0EEEvNS_9BwdParamsE)
        /*0014*/ 	.short	0x0160
        /*0016*/ 	.short	0x0128


	//----- nvinfo : EIATTR_CBANK_PARAM_SIZE
	.align		4
.L_1731:
        /*0018*/ 	.byte	0x03, 0x19
        /*001a*/ 	.short	0x0128


	//----- nvinfo : EIATTR_KPARAM_INFO
	.align		4
        /*001c*/ 	.byte	0x04, 0x17
        /*001e*/ 	.short	(.L_1733 - .L_1732)
.L_1732:
        /*0020*/ 	.word	0x00000000
        /*0024*/ 	.short	0x0000
        /*0026*/ 	.short	0x0000
        /*0028*/ 	.byte	0x00, 0xf0, 0xa1, 0x04


	//----- nvinfo : EIATTR_MAXREG_COUNT
	.align		4
.L_1733:
        /*002c*/ 	.byte	0x03, 0x1b
        /*002e*/ 	.short	0x00ff


	//----- nvinfo : EIATTR_NUM_BARRIERS
	.align		4
        /*0030*/ 	.byte	0x02, 0x4c
        /*0032*/ 	.byte	0x01
	.zero		1


	//----- nvinfo : EIATTR_MERCURY_ISA_VERSION
	.align		4
        /*0034*/ 	.byte	0x03, 0x5f
        /*0036*/ 	.short	0x0000


	//----- nvinfo : EIATTR_COOP_GROUP_MASK_REGIDS
	.align		4
        /*0038*/ 	.byte	0x04, 0x29
        /*003a*/ 	.short	(.L_1735 - .L_1734)


	//   ....[0]....
.L_1734:
        /*003c*/ 	.word	0xffffffff


	//   ....[1]....
        /*0040*/ 	.word	0xffffffff


	//   ....[2]....
        /*0044*/ 	.word	0xffffffff


	//   ....[3]....
        /*0048*/ 	.word	0xffffffff


	//   ....[4]....
        /*004c*/ 	.word	0xffffffff


	//   ....[5]....
        /*0050*/ 	.word	0xffffffff


	//   ....[6]....
        /*0054*/ 	.word	0xffffffff


	//   ....[7]....
        /*0058*/ 	.word	0xffffffff


	//   ....[8]....
        /*005c*/ 	.word	0xffffffff


	//   ....[9]....
        /*0060*/ 	.word	0xffffffff


	//   ....[10]....
        /*0064*/ 	.word	0xffffffff


	//   ....[11]....
        /*0068*/ 	.word	0xffffffff


	//   ....[12]....
        /*006c*/ 	.word	0xffffffff


	//   ....[13]....
        /*0070*/ 	.word	0xffffffff


	//   ....[14]....
        /*0074*/ 	.word	0xffffffff


	//   ....[15]....
        /*0078*/ 	.word	0xffffffff


	//   ....[16]....
        /*007c*/ 	.word	0xffffffff


	//   ....[17]....
        /*0080*/ 	.word	0xffffffff


	//   ....[18]....
        /*0084*/ 	.word	0xffffffff


	//   ....[19]....
        /*0088*/ 	.word	0xffffffff


	//----- nvinfo : EIATTR_COOP_GROUP_INSTR_OFFSETS
	.align		4
.L_1735:
        /*008c*/ 	.byte	0x04, 0x28
        /*008e*/ 	.short	(.L_1737 - .L_1736)


	//   ....[0]....
.L_1736:
        /*0090*/ 	.word	0x00002560


	//   ....[1]....
        /*0094*/ 	.word	0x00002580


	//   ....[2]....
        /*0098*/ 	.word	0x000025a0


	//   ....[3]....
        /*009c*/ 	.word	0x000025c0


	//   ....[4]....
        /*00a0*/ 	.word	0x000025e0


	//   ....[5]....
        /*00a4*/ 	.word	0x00002600


	//   ....[6]....
        /*00a8*/ 	.word	0x00002620


	//   ....[7]....
        /*00ac*/ 	.word	0x00002640


	//   ....[8]....
        /*00b0*/ 	.word	0x00002660


	//   ....[9]....
        /*00b4*/ 	.word	0x00002680


	//   ....[10]....
        /*00b8*/ 	.word	0x00004f50


	//   ....[11]....
        /*00bc*/ 	.word	0x00004fd0


	//   ....[12]....
        /*00c0*/ 	.word	0x00005050


	//   ....[13]....
        /*00c4*/ 	.word	0x000050c0


	//   ....[14]....
        /*00c8*/ 	.word	0x00005140


	//   ....[15]....
        /*00cc*/ 	.word	0x000051b0


	//   ....[16]....
        /*00d0*/ 	.word	0x00005230


	//   ....[17]....
        /*00d4*/ 	.word	0x000052a0


	//   ....[18]....
        /*00d8*/ 	.word	0x00005320


	//   ....[19]....
        /*00dc*/ 	.word	0x00005390


	//----- nvinfo : EIATTR_EXIT_INSTR_OFFSETS
	.align		4
.L_1737:
        /*00e0*/ 	.byte	0x04, 0x1c
        /*00e2*/ 	.short	(.L_1739 - .L_1738)


	//   ....[0]....
.L_1738:
        /*00e4*/ 	.word	0x00004e90


	//   ....[1]....
        /*00e8*/ 	.word	0x00004ef0


	//----- nvinfo : EIATTR_MAX_THREADS
	.align		4
.L_1739:
        /*00ec*/ 	.byte	0x04, 0x05
        /*00ee*/ 	.short	(.L_1741 - .L_1740)
.L_1740:
        /*00f0*/ 	.word	0x00000100
        /*00f4*/ 	.word	0x00000001
        /*00f8*/ 	.word	0x00000001


	//----- nvinfo : EIATTR_CRS_STACK_SIZE
	.align		4
.L_1741:
        /*00fc*/ 	.byte	0x04, 0x1e
        /*00fe*/ 	.short	(.L_1743 - .L_1742)
.L_1742:
        /*0100*/ 	.word	0x00000000
.L_1743:


//--------------------- .nv.info._ZN10layer_norm13ln_bwd_kernelINS_13Kernel_traitsI13__nv_bfloat16S2_S2_S2_fjLj7168ELj1ELj1ELj8ELj8ENS_18Kernel_traits_baseILj7168ES2_S2_S2_S2_fjLj256EEEEELb1ELb0ELb0ELb1EEEvNS_9BwdParamsE --------------------------
	.section	.nv.info._ZN10layer_norm13ln_bwd_kernelINS_13Kernel_traitsI13__nv_bfloat16S2_S2_S2_fjLj7168ELj1ELj1ELj8ELj8ENS_18Kernel_traits_baseILj7168ES2_S2_S2_S2_fjLj256EEEEELb1ELb0ELb0ELb1EEEvNS_9BwdParamsE,"",@"SHT_CUDA_INFO"
	.sectionflags	@""
	.align	4


	//----- nvinfo : EIATTR_CUDA_API_VERSION
	.align		4
        /*0000*/ 	.byte	0x04, 0x37
        /*0002*/ 	.short	(.L_1745 - .L_1744)
.L_1744:
        /*0004*/ 	.word	0x00000082


	//----- nvinfo : EIATTR_SW2861232_WAR
	.align		4
.L_1745:
        /*0008*/ 	.byte	0x01, 0x35
	.zero		2


	//----- nvinfo : EIATTR_PARAM_CBANK
	.align		4
        /*000c*/ 	.byte	0x04, 0x0a
        /*000e*/ 	.short	(.L_1747 - .L_1746)
	.align		4
.L_1746:
        /*0010*/ 	.word	index@(.nv.constant0._ZN10layer_norm13ln_bwd_kernelINS_13Kernel_traitsI13__nv_bfloat16S2_S2_S2_fjLj7168ELj1ELj1ELj8ELj8ENS_18Kernel_traits_baseILj7168ES2_S2_S2_S2_fjLj256EEEEELb1ELb0ELb0ELb1EEEvNS_9BwdParamsE)
        /*0014*/ 	.short	0x0160
        /*0016*/ 	.short	0x0128


	//----- nvinfo : EIATTR_CBANK_PARAM_SIZE
	.align		4
.L_1747:
        /*0018*/ 	.byte	0x03, 0x19
        /*001a*/ 	.short	0x0128


	//----- nvinfo : EIATTR_KPARAM_INFO
	.align		4
        /*001c*/ 	.byte	0x04, 0x17
        /*001e*/ 	.short	(.L_1749 - .L_1748)
.L_1748:
        /*0020*/ 	.word	0x00000000
        /*0024*/ 	.short	0x0000
        /*0026*/ 	.short	0x0000
        /*0028*/ 	.byte	0x00, 0xf0, 0xa1, 0x04


	//----- nvinfo : EIATTR_MAXREG_COUNT
	.align		4
.L_1749:
        /*002c*/ 	.byte	0x03, 0x1b
        /*002e*/ 	.short	0x00ff


	//----- nvinfo : EIATTR_NUM_BARRIERS
	.align		4
        /*0030*/ 	.byte	0x02, 0x4c
        /*0032*/ 	.byte	0x01
	.zero		1


	//----- nvinfo : EIATTR_MERCURY_ISA_VERSION
	.align		4
        /*0034*/ 	.byte	0x03, 0x5f
        /*0036*/ 	.short	0x0000


	//----- nvinfo : EIATTR_COOP_GROUP_MASK_REGIDS
	.align		4
        /*0038*/ 	.byte	0x04, 0x29
        /*003a*/ 	.short	(.L_1751 - .L_1750)


	//   ....[0]....
.L_1750:
        /*003c*/ 	.word	0xffffffff


	//   ....[1]....
        /*0040*/ 	.word	0xffffffff


	//   ....[2]....
        /*0044*/ 	.word	0xffffffff


	//   ....[3]....
        /*0048*/ 	.word	0xffffffff


	//   ....[4]....
        /*004c*/ 	.word	0xffffffff


	//   ....[5]....
        /*0050*/ 	.word	0xffffffff


	//   ....[6]....
        /*0054*/ 	.word	0xffffffff


	//   ....[7]....
        /*0058*/ 	.word	0xffffffff


	//   ....[8]....
        /*005c*/ 	.word	0xffffffff


	//   ....[9]....
        /*0060*/ 	.word	0xffffffff


	//   ....[10]....
        /*0064*/ 	.word	0xffffffff


	//   ....[11]....
        /*0068*/ 	.word	0xffffffff


	//   ....[12]....
        /*006c*/ 	.word	0xffffffff


	//   ....[13]....
        /*0070*/ 	.word	0xffffffff


	//   ....[14]....
        /*0074*/ 	.word	0xffffffff


	//   ....[15]....
        /*0078*/ 	.word	0xffffffff


	//   ....[16]....
        /*007c*/ 	.word	0xffffffff


	//   ....[17]....
        /*0080*/ 	.word	0xffffffff


	//   ....[18]....
        /*0084*/ 	.word	0xffffffff


	//   ....[19]....
        /*0088*/ 	.word	0xffffffff


	//----- nvinfo : EIATTR_COOP_GROUP_INSTR_OFFSETS
	.align		4
.L_1751:
        /*008c*/ 	.byte	0x04, 0x28
        /*008e*/ 	.short	(.L_1753 - .L_1752)


	//   ....[0]....
.L_1752:
        /*0090*/ 	.word	0x00001f40


	//   ....[1]....
        /*0094*/ 	.word	0x00001f60


	//   ....[2]....
        /*0098*/ 	.word	0x00001f80


	//   ....[3]....
        /*009c*/ 	.word	0x00001fa0


	//   ....[4]....
        /*00a0*/ 	.word	0x00001fc0


	//   ....[5]....
        /*00a4*/ 	.word	0x00001fe0


	//   ....[6]....
        /*00a8*/ 	.word	0x00002000


	//   ....[7]....
        /*00ac*/ 	.word	0x00002020


	//   ....[8]....
        /*00b0*/ 	.word	0x00002040


	//   ....[9]....
        /*00b4*/ 	.word	0x00002060


	//   ....[10]....
        /*00b8*/ 	.word	0x00004600


	//   ....[11]....
        /*00bc*/ 	.word	0x00004680


	//   ....[12]....
        /*00c0*/ 	.word	0x00004700


	//   ....[13]....
        /*00c4*/ 	.word	0x00004770


	//   ....[14]....
        /*00c8*/ 	.word	0x000047f0


	//   ....[15]....
        /*00cc*/ 	.word	0x00004860


	//   ....[16]....
        /*00d0*/ 	.word	0x000048e0


	//   ....[17]....
        /*00d4*/ 	.word	0x00004950


	//   ....[18]....
        /*00d8*/ 	.word	0x000049d0


	//   ....[19]....
        /*00dc*/ 	.word	0x00004a40


	//----- nvinfo : EIATTR_EXIT_INSTR_OFFSETS
	.align		4
.L_1753:
        /*00e0*/ 	.byte	0x04, 0x1c
        /*00e2*/ 	.short	(.L_1755 - .L_1754)


	//   ....[0]....
.L_1754:
        /*00e4*/ 	.word	0x000045a0


	//----- nvinfo : EIATTR_MAX_THREADS
	.align		4
.L_1755:
        /*00e8*/ 	.byte	0x04, 0x05
        /*00ea*/ 	.short	(.L_1757 - .L_1756)
.L_1756:
        /*00ec*/ 	.word	0x00000100
        /*00f0*/ 	.word	0x00000001
        /*00f4*/ 	.word	0x00000001


	//----- nvinfo : EIATTR_CRS_STACK_SIZE
	.align		4
.L_1757:
        /*00f8*/ 	.byte	0x04, 0x1e
        /*00fa*/ 	.short	(.L_1759 - .L_1758)
.L_1758:
        /*00fc*/ 	.word	0x00000000
.L_1759:


//--------------------- .nv.info._ZN10layer_norm22ln_bwd_finalize_kernelINS_22Kernel_traits_finalizeILj7168E13__nv_bfloat16S2_S2_S2_fjLb0ELj1024ELj4ENS_18Kernel_traits_baseILj7168ES2_S2_S2_S2_fjLj1024EEEEELb0ELb0EEEvNS_9BwdParamsE --------------------------
	.section	.nv.info._ZN10layer_norm22ln_bwd_finalize_kernelINS_22Kernel_traits_finalizeILj7168E13__nv_bfloat16S2_S2_S2_fjLb0ELj1024ELj4ENS_18Kernel_traits_baseILj7168ES2_S2_S2_S2_fjLj1024EEEEELb0ELb0EEEvNS_9BwdParamsE,"",@"SHT_CUDA_INFO"
	.sectionflags	@""
	.align	4


	//----- nvinfo : EIATTR_CUDA_API_VERSION
	.align		4
        /*0000*/ 	.byte	0x04, 0x37
        /*0002*/ 	.short	(.L_1761 - .L_1760)
.L_1760:
        /*0004*/ 	.word	0x00000082


	//----- nvinfo : EIATTR_SW2861232_WAR
	.align		4
.L_1761:
        /*0008*/ 	.byte	0x01, 0x35
	.zero		2


	//----- nvinfo : EIATTR_PARAM_CBANK
	.align		4
        /*000c*/ 	.byte	0x04, 0x0a
        /*000e*/ 	.short	(.L_1763 - .L_1762)
	.align		4
.L_1762:
        /*0010*/ 	.word	index@(.nv.constant0._ZN10layer_norm22ln_bwd_finalize_kernelINS_22Kernel_traits_finalizeILj7168E13__nv_bfloat16S2_S2_S2_fjLb0ELj1024ELj4ENS_18Kernel_traits_baseILj7168ES2_S2_S2_S2_fjLj1024EEEEELb0ELb0EEEvNS_9BwdParamsE)
        /*0014*/ 	.short	0x0160
        /*0016*/ 	.short	0x0128


	//----- nvinfo : EIATTR_CBANK_PARAM_SIZE
	.align		4
.L_1763:
        /*0018*/ 	.byte	0x03, 0x19
        /*001a*/ 	.short	0x0128


	//----- nvinfo : EIATTR_KPARAM_INFO
	.align		4
        /*001c*/ 	.byte	0x04, 0x17
        /*001e*/ 	.short	(.L_1765 - .L_1764)
.L_1764:
        /*0020*/ 	.word	0x00000000
        /*0024*/ 	.short	0x0000
        /*0026*/ 	.short	0x0000
        /*0028*/ 	.byte	0x00, 0xf0, 0xa1, 0x04


	//----- nvinfo : EIATTR_MAXREG_COUNT
	.align		4
.L_1765:
        /*002c*/ 	.byte	0x03, 0x1b
        /*002e*/ 	.short	0x0040


	//----- nvinfo : EIATTR_NUM_BARRIERS
	.align		4
        /*0030*/ 	.byte	0x02, 0x4c
        /*0032*/ 	.byte	0x01
	.zero		1


	//----- nvinfo : EIATTR_MERCURY_ISA_VERSION
	.align		4
        /*0034*/ 	.byte	0x03, 0x5f
        /*0036*/ 	.short	0x0000


	//----- nvinfo : EIATTR_COOP_GROUP_MASK_REGIDS
	.align		4
        /*0038*/ 	.byte	0x04, 0x29
        /*003a*/ 	.short	(.L_1767 - .L_1766)


	//   ....[0]....
.L_1766:
        /*003c*/ 	.word	0xffffffff


	//   ....[1]....
        /*0040*/ 	.word	0xffffffff


	//   ....[2]....
        /*0044*/ 	.word	0xffffffff


	//   ....[3]....
        /*0048*/ 	.word	0xffffffff


	//   ....[4]....
        /*004c*/ 	.word	0xffffffff


	//   ....[5]....
        /*0050*/ 	.word	0xffffffff


	//   ....[6]....
        /*0054*/ 	.word	0xffffffff


	//   ....[7]....
        /*0058*/ 	.word	0xffffffff


	//   ....[8]....
        /*005c*/ 	.word	0xffffffff


	//   ....[9]....
        /*0060*/ 	.word	0xffffffff


	//   ....[10]....
        /*0064*/ 	.word	0xffffffff


	//   ....[11]....
        /*0068*/ 	.word	0xffffffff


	//   ....[12]....
        /*006c*/ 	.word	0xffffffff


	//   ....[13]....
        /*0070*/ 	.word	0xffffffff


	//   ....[14]....
        /*0074*/ 	.word	0xffffffff


	//   ....[15]....
        /*0078*/ 	.word	0xffffffff


	//   ....[16]....
        /*007c*/ 	.word	0xffffffff


	//   ....[17]....
        /*0080*/ 	.word	0xffffffff


	//   ....[18]....
        /*0084*/ 	.word	0xffffffff


	//   ....[19]....
        /*0088*/ 	.word	0xffffffff


	//----- nvinfo : EIATTR_COOP_GROUP_INSTR_OFFSETS
	.align		4
.L_1767:
        /*008c*/ 	.byte	0x04, 0x28
        /*008e*/ 	.short	(.L_1769 - .L_1768)


	//   ....[0]....
.L_1768:
        /*0090*/ 	.word	0x00000820


	//   ....[1]....
        /*0094*/ 	.word	0x00000850


	//   ....[2]....
        /*0098*/ 	.word	0x00000860


	//   ....[3]....
        /*009c*/ 	.word	0x00000890


	//   ....[4]....
        /*00a0*/ 	.word	0x000008a0


	//   ....[5]....
        /*00a4*/ 	.word	0x000008d0


	//   ....[6]....
        /*00a8*/ 	.word	0x000008f0


	//   ....[7]....
        /*00ac*/ 	.word	0x00000900


	//   ....[8]....
        /*00b0*/ 	.word	0x00000930


	//   ....[9]....
        /*00b4*/ 	.word	0x00000940


	//   ....[10]....
        /*00b8*/ 	.word	0x00000b50


	//   ....[11]....
        /*00bc*/ 	.word	0x00000bc0


	//   ....[12]....
        /*00c0*/ 	.word	0x00000c20


	//   ....[13]....
        /*00c4*/ 	.word	0x00000c80


	//   ....[14]....
        /*00c8*/ 	.word	0x00000cf0


	//   ....[15]....
        /*00cc*/ 	.word	0x00000d60


	//   ....[16]....
        /*00d0*/ 	.word	0x00000dc0


	//   ....[17]....
        /*00d4*/ 	.word	0x00000e20


	//   ....[18]....
        /*00d8*/ 	.word	0x00000e80


	//   ....[19]....
        /*00dc*/ 	.word	0x00000ee0


	//----- nvinfo : EIATTR_EXIT_INSTR_OFFSETS
	.align		4
.L_1769:
        /*00e0*/ 	.byte	0x04, 0x1c
        /*00e2*/ 	.short	(.L_1771 - .L_1770)


	//   ....[0]....
.L_1770:
        /*00e4*/ 	.word	0x00000070


	//   ....[1]....
        /*00e8*/ 	.word	0x00000af0


	//----- nvinfo : EIATTR_MAX_THREADS
	.align		4
.L_1771:
        /*00ec*/ 	.byte	0x04, 0x05
        /*00ee*/ 	.short	(.L_1773 - .L_1772)
.L_1772:
        /*00f0*/ 	.word	0x00000400
        /*00f4*/ 	.word	0x00000001
        /*00f8*/ 	.word	0x00000001


	//----- nvinfo : EIATTR_CRS_STACK_SIZE
	.align		4
.L_1773:
        /*00fc*/ 	.byte	0x04, 0x1e
        /*00fe*/ 	.short	(.L_1775 - .L_1774)
.L_1774:
        /*0100*/ 	.word	0x00000000
.L_1775:


//--------------------- .nv.info._ZN10layer_norm13ln_bwd_kernelINS_13Kernel_traitsI13__nv_bfloat16S2_S2_S2_fjLj7168ELj1ELj1ELj8ELj8ENS_18Kernel_traits_baseILj7168ES2_S2_S2_S2_fjLj256EEEEELb1ELb0ELb1ELb0EEEvNS_9BwdParamsE --------------------------
	.section	.nv.info._ZN10layer_norm13ln_bwd_kernelINS_13Kernel_traitsI13__nv_bfloat16S2_S2_S2_fjLj7168ELj1ELj1ELj8ELj8ENS_18Kernel_traits_baseILj7168ES2_S2_S2_S2_fjLj256EEEEELb1ELb0ELb1ELb0EEEvNS_9BwdParamsE,"",@"SHT_CUDA_INFO"
	.sectionflags	@""
	.align	4


	//----- nvinfo : EIATTR_CUDA_API_VERSION
	.align		4
        /*0000*/ 	.byte	0x04, 0x37
        /*0002*/ 	.short	(.L_1777 - .L_1776)
.L_1776:
        /*0004*/ 	.word	0x00000082


	//----- nvinfo : EIATTR_SW2861232_WAR
	.align		4
.L_1777:
        /*0008*/ 	.byte	0x01, 0x35
	.zero		2


	//----- nvinfo : EIATTR_PARAM_CBANK
	.align		4
        /*000c*/ 	.byte	0x04, 0x0a
        /*000e*/ 	.short	(.L_1779 - .L_1778)
	.align		4
.L_1778:
        /*0010*/ 	.word	index@(.nv.constant0._ZN10layer_norm13ln_bwd_kernelINS_13Kernel_traitsI13__nv_bfloat16S2_S2_S2_fjLj7168ELj1ELj1ELj8ELj8ENS_18Kernel_traits_baseILj7168ES2_S2_S2_S2_fjLj256EEEEELb1ELb0ELb1ELb0EEEvNS_9BwdParamsE)
        /*0014*/ 	.short	0x0160
        /*0016*/ 	.short	0x0128


	//----- nvinfo : EIATTR_CBANK_PARAM_SIZE
	.align		4
.L_1779:
        /*0018*/ 	.byte	0x03, 0x19
        /*001a*/ 	.short	0x0128


	//----- nvinfo : EIATTR_KPARAM_INFO
	.align		4
        /*001c*/ 	.byte	0x04, 0x17
        /*001e*/ 	.short	(.L_1781 - .L_1780)
.L_1780:
        /*0020*/ 	.word	0x00000000
        /*0024*/ 	.short	0x0000
        /*0026*/ 	.short	0x0000
        /*0028*/ 	.byte	0x00, 0xf0, 0xa1, 0x04


	//----- nvinfo : EIATTR_MAXREG_COUNT
	.align		4
.L_1781:
        /*002c*/ 	.byte	0x03, 0x1b
        /*002e*/ 	.short	0x00ff


	//----- nvinfo : EIATTR_NUM_BARRIERS
	.align		4
        /*0030*/ 	.byte	0x02, 0x4c
        /*0032*/ 	.byte	0x01
	.zero		1


	//----- nvinfo : EIATTR_MERCURY_ISA_VERSION
	.align		4
        /*0034*/ 	.byte	0x03, 0x5f
        /*0036*/ 	.short	0x0000


	//----- nvinfo : EIATTR_COOP_GROUP_MASK_REGIDS
	.align		4
        /*0038*/ 	.byte	0x04, 0x29
        /*003a*/ 	.short	(.L_1783 - .L_1782)


	//   ....[0]....
.L_1782:
        /*003c*/ 	.word	0xffffffff


	//   ....[1]....
        /*0040*/ 	.word	0xffffffff


	//   ....[2]....
        /*0044*/ 	.word	0xffffffff


	//   ....[3]....
        /*0048*/ 	.word	0xffffffff


	//   ....[4]....
        /*004c*/ 	.word	0xffffffff


	//   ....[5]....
        /*0050*/ 	.word	0xffffffff


	//   ....[6]....
        /*0054*/ 	.word	0xffffffff


	//   ....[7]....
        /*0058*/ 	.word	0xffffffff


	//   ....[8]....
        /*005c*/ 	.word	0xffffffff


	//   ....[9]....
        /*0060*/ 	.word	0xffffffff


	//   ....[10]....
        /*0064*/ 	.word	0xffffffff


	//   ....[11]....
        /*0068*/ 	.word	0xffffffff


	//   ....[12]....
        /*006c*/ 	.word	0xffffffff


	//   ....[13]....
        /*0070*/ 	.word	0xffffffff


	//   ....[14]....
        /*0074*/ 	.word	0xffffffff


	//   ....[15]....
        /*0078*/ 	.word	0xffffffff


	//   ....[16]....
        /*007c*/ 	.word	0xffffffff


	//   ....[17]....
        /*0080*/ 	.word	0xffffffff


	//   ....[18]....
        /*0084*/ 	.word	0xffffffff


	//   ....[19]....
        /*0088*/ 	.word	0xffffffff


	//----- nvinfo : EIATTR_COOP_GROUP_INSTR_OFFSETS
	.align		4
.L_1783:
        /*008c*/ 	.byte	0x04, 0x28
        /*008e*/ 	.short	(.L_1785 - .L_1784)


	//   ....[0]....
.L_1784:
        /*0090*/ 	.word	0x00002b00


	//   ....[1]....
        /*0094*/ 	.word	0x00002b20


	//   ....[2]....
        /*0098*/ 	.word	0x00002b40


	//   ....[3]....
        /*009c*/ 	.word	0x00002b60


	//   ....[4]....
        /*00a0*/ 	.word	0x00002b80


	//   ....[5]....
        /*00a4*/ 	.word	0x00002ba0


	//   ....[6]....
        /*00a8*/ 	.word	0x00002bc0


	//   ....[7]....
        /*00ac*/ 	.word	0x00002be0


	//   ....[8]....
        /*00b0*/ 	.word	0x00002c00


	//   ....[9]....
        /*00b4*/ 	.word	0x00002c20


	//   ....[10]....
        /*00b8*/ 	.word	0x000067f0


	//   ....[11]....
        /*00bc*/ 	.word	0x00006870


	//   ....[12]....
        /*00c0*/ 	.word	0x000068f0


	//   ....[13]....
        /*00c4*/ 	.word	0x00006960


	//   ....[14]....
        /*00c8*/ 	.word	0x000069e0


	//   ....[15]....
        /*00cc*/ 	.word	0x00006a50


	//   ....[16]....
        /*00d0*/ 	.word	0x00006ad0


	//   ....[17]....
        /*00d4*/ 	.word	0x00006b40


	//   ....[18]....
        /*00d8*/ 	.word	0x00006bc0


	//   ....[19]....
        /*00dc*/ 	.word	0x00006c30


	//----- nvinfo : EIATTR_EXIT_INSTR_OFFSETS
	.align		4
.L_1785:
        /*00e0*/ 	.byte	0x04, 0x1c
        /*00e2*/ 	.short	(.L_1787 - .L_1786)


	//   ....[0]....
.L_1786:
        /*00e4*/ 	.word	0x00006730


	//   ....[1]....
        /*00e8*/ 	.word	0x00006790


	//----- nvinfo : EIATTR_MAX_THREADS
	.align		4
.L_1787:
        /*00ec*/ 	.byte	0x04, 0x05
        /*00ee*/ 	.short	(.L_1789 - .L_1788)
.L_1788:
        /*00f0*/ 	.word	0x00000100
        /*00f4*/ 	.word	0x00000001
        /*00f8*/ 	.word	0x00000001


	//----- nvinfo : EIATTR_CRS_STACK_SIZE
	.align		4
.L_1789:
        /*00fc*/ 	.byte	0x04, 0x1e
        /*00fe*/ 	.short	(.L_1791 - .L_1790)
.L_1790:
        /*0100*/ 	.word	0x00000000
.L_1791:


//--------------------- .nv.info._ZN10layer_norm22ln_bwd_finalize_kernelINS_22Kernel_traits_finalizeILj7168E13__nv_bfloat16S2_S2_S2_fjLb0ELj1024ELj4ENS_18Kernel_traits_baseILj7168ES2_S2_S2_S2_fjLj1024EEEEELb0ELb1EEEvNS_9BwdParamsE --------------------------
	.section	.nv.info._ZN10layer_norm22ln_bwd_finalize_kernelINS_22Kernel_traits_finalizeILj7168E13__nv_bfloat16S2_S2_S2_fjLb0ELj1024ELj4ENS_18Kernel_traits_baseILj7168ES2_S2_S2_S2_fjLj1024EEEEELb0ELb1EEEvNS_9BwdParamsE,"",@"SHT_CUDA_INFO"
	.sectionflags	@""
	.align	4


	//----- nvinfo : EIATTR_CUDA_API_VERSION
	.align		4
        /*0000*/ 	.byte	0x04, 0x37
        /*0002*/ 	.short	(.L_1793 - .L_1792)
.L_1792:
        /*0004*/ 	.word	0x00000082


	//----- nvinfo : EIATTR_SW2861232_WAR
	.align		4
.L_1793:
        /*0008*/ 	.byte	0x01, 0x35
	.zero		2


	//----- nvinfo : EIATTR_PARAM_CBANK
	.align		4
        /*000c*/ 	.byte	0x04, 0x0a
        /*000e*/ 	.short	(.L_1795 - .L_1794)
	.align		4
.L_1794:
        /*0010*/ 	.word	index@(.nv.constant0._ZN10layer_norm22ln_bwd_finalize_kernelINS_22Kernel_traits_finalizeILj7168E13__nv_bfloat16S2_S2_S2_fjLb0ELj1024ELj4ENS_18Kernel_traits_baseILj7168ES2_S2_S2_S2_fjLj1024EEEEELb0ELb1EEEvNS_9BwdParamsE)
        /*0014*/ 	.short	0x0160
        /*0016*/ 	.short	0x0128


	//----- nvinfo : EIATTR_CBANK_PARAM_SIZE
	.align		4
.L_1795:
        /*0018*/ 	.byte	0x03, 0x19
        /*001a*/ 	.short	0x0128


	//----- nvinfo : EIATTR_KPARAM_INFO
	.align		4
        /*001c*/ 	.byte	0x04, 0x17
        /*001e*/ 	.short	(.L_1797 - .L_1796)
.L_1796:
        /*0020*/ 	.word	0x00000000
        /*0024*/ 	.short	0x0000
        /*0026*/ 	.short	0x0000
        /*0028*/ 	.byte	0x00, 0xf0, 0xa1, 0x04


	//----- nvinfo : EIATTR_MAXREG_COUNT
	.align		4
.L_1797:
        /*002c*/ 	.byte	0x03, 0x1b
        /*002e*/ 	.short	0x0040


	//----- nvinfo : EIATTR_NUM_BARRIERS
	.align		4
        /*0030*/ 	.byte	0x02, 0x4c
        /*0032*/ 	.byte	0x01
	.zero		1


	//----- nvinfo : EIATTR_MERCURY_ISA_VERSION
	.align		4
        /*0034*/ 	.byte	0x03, 0x5f
        /*0036*/ 	.short	0x0000


	//----- nvinfo : EIATTR_COOP_GROUP_MASK_REGIDS
	.align		4
        /*0038*/ 	.byte	0x04, 0x29
        /*003a*/ 	.short	(.L_1799 - .L_1798)


	//   ....[0]....
.L_1798:
        /*003c*/ 	.word	0xffffffff


	//   ....[1]....
        /*0040*/ 	.word	0xffffffff


	//   ....[2]....
        /*0044*/ 	.word	0xffffffff


	//   ....[3]....
        /*0048*/ 	.word	0xffffffff


	//   ....[4]....
        /*004c*/ 	.word	0xffffffff


	//   ....[5]....
        /*0050*/ 	.word	0xffffffff


	//   ....[6]....
        /*0054*/ 	.word	0xffffffff


	//   ....[7]....
        /*0058*/ 	.word	0xffffffff


	//   ....[8]....
        /*005c*/ 	.word	0xffffffff


	//   ....[9]....
        /*0060*/ 	.word	0xffffffff


	//   ....[10]....
        /*0064*/ 	.word	0xffffffff


	//   ....[11]....
        /*0068*/ 	.word	0xffffffff


	//   ....[12]....
        /*006c*/ 	.word	0xffffffff


	//   ....[13]....
        /*0070*/ 	.word	0xffffffff


	//   ....[14]....
        /*0074*/ 	.word	0xffffffff


	//   ....[15]....
        /*0078*/ 	.word	0xffffffff


	//   ....[16]....
        /*007c*/ 	.word	0xffffffff


	//   ....[17]....
        /*0080*/ 	.word	0xffffffff


	//   ....[18]....
        /*0084*/ 	.word	0xffffffff


	//   ....[19]....
        /*0088*/ 	.word	0xffffffff


	//----- nvinfo : EIATTR_COOP_GROUP_INSTR_OFFSETS
	.align		4
.L_1799:
        /*008c*/ 	.byte	0x04, 0x28
        /*008e*/ 	.short	(.L_1801 - .L_1800)


	//   ....[0]....
.L_1800:
        /*0090*/ 	.word	0x000007f0


	//   ....[1]....
        /*0094*/ 	.word	0x00000820


	//   ....[2]....
        /*0098*/ 	.word	0x00000840


	//   ....[3]....
        /*009c*/ 	.word	0x00000850


	//   ....[4]....
        /*00a0*/ 	.word	0x00000880


	//   ....[5]....
        /*00a4*/ 	.word	0x00000890


	//   ....[6]....
        /*00a8*/ 	.word	0x000008c0


	//   ....[7]....
        /*00ac*/ 	.word	0x000008d0


	//   ....[8]....
        /*00b0*/ 	.word	0x00000900


	//   ....[9]....
        /*00b4*/ 	.word	0x00000910


	//   ....[10]....
        /*00b8*/ 	.word	0x00000b00


	//   ....[11]....
        /*00bc*/ 	.word	0x00000b80


	//   ....[12]....
        /*00c0*/ 	.word	0x00000be0


	//   ....[13]....
        /*00c4*/ 	.word	0x00000c40


	//   ....[14]....
        /*00c8*/ 	.word	0x00000cb0


	//   ....[15]....
        /*00cc*/ 	.word	0x00000d20


	//   ....[16]....
        /*00d0*/ 	.word	0x00000d80


	//   ....[17]....
        /*00d4*/ 	.word	0x00000de0


	//   ....[18]....
        /*00d8*/ 	.word	0x00000e40


	//   ....[19]....
        /*00dc*/ 	.word	0x00000ea0


	//----- nvinfo : EIATTR_EXIT_INSTR_OFFSETS
	.align		4
.L_1801:
        /*00e0*/ 	.byte	0x04, 0x1c
        /*00e2*/ 	.short	(.L_1803 - .L_1802)


	//   ....[0]....
.L_1802:
        /*00e4*/ 	.word	0x00000070


	//   ....[1]....
        /*00e8*/ 	.word	0x00000aa0


	//----- nvinfo : EIATTR_MAX_THREADS
	.align		4
.L_1803:
        /*00ec*/ 	.byte	0x04, 0x05
        /*00ee*/ 	.short	(.L_1805 - .L_1804)
.L_1804:
        /*00f0*/ 	.word	0x00000400
        /*00f4*/ 	.word	0x00000001
        /*00f8*/ 	.word	0x00000001


	//----- nvinfo : EIATTR_CRS_STACK_SIZE
	.align		4
.L_1805:
        /*00fc*/ 	.byte	0x04, 0x1e
        /*00fe*/ 	.short	(.L_1807 - .L_1806)
.L_1806:
        /*0100*/ 	.word	0x00000000
.L_1807:


//--------------------- .nv.info._ZN10layer_norm13ln_bwd_kernelINS_13Kernel_traitsI13__nv_bfloat16S2_S2_S2_fjLj7168ELj1ELj1ELj8ELj8ENS_18Kernel_traits_baseILj7168ES2_S2_S2_S2_fjLj256EEEEELb1ELb0ELb1ELb1EEEvNS_9BwdParamsE --------------------------
	.section	.nv.info._ZN10layer_norm13ln_bwd_kernelINS_13Kernel_traitsI13__nv_bfloat16S2_S2_S2_fjLj7168ELj1ELj1ELj8ELj8ENS_18Kernel_traits_baseILj7168ES2_S2_S2_S2_fjLj256EEEEELb1ELb0ELb1ELb1EEEvNS_9BwdParamsE,"",@"SHT_CUDA_INFO"
	.sectionflags	@""
	.align	4


	//----- nvinfo : EIATTR_CUDA_API_VERSION
	.align		4
        /*0000*/ 	.byte	0x04, 0x37
        /*0002*/ 	.short	(.L_1809 - .L_1808)
.L_1808:
        /*0004*/ 	.word	0x00000082


	//----- nvinfo : EIATTR_SW2861232_WAR
	.align		4
.L_1809:
        /*0008*/ 	.byte	0x01, 0x35
	.zero		2


	//----- nvinfo : EIATTR_PARAM_CBANK
	.align		4
        /*000c*/ 	.byte	0x04, 0x0a
        /*000e*/ 	.short	(.L_1811 - .L_1810)
	.align		4
.L_1810:
        /*0010*/ 	.word	index@(.nv.constant0._ZN10layer_norm13ln_bwd_kernelINS_13Kernel_traitsI13__nv_bfloat16S2_S2_S2_fjLj7168ELj1ELj1ELj8ELj8ENS_18Kernel_traits_baseILj7168ES2_S2_S2_S2_fjLj256EEEEELb1ELb0ELb1ELb1EEEvNS_9BwdParamsE)
        /*0014*/ 	.short	0x0160
        /*0016*/ 	.short	0x0128


	//----- nvinfo : EIATTR_CBANK_PARAM_SIZE
	.align		4
.L_1811:
        /*0018*/ 	.byte	0x03, 0x19
        /*001a*/ 	.short	0x0128


	//----- nvinfo : EIATTR_KPARAM_INFO
	.align		4
        /*001c*/ 	.byte	0x04, 0x17
        /*001e*/ 	.short	(.L_1813 - .L_1812)
.L_1812:
        /*0020*/ 	.word	0x00000000
        /*0024*/ 	.short	0x0000
        /*0026*/ 	.short	0x0000
        /*0028*/ 	.byte	0x00, 0xf0, 0xa1, 0x04


	//----- nvinfo : EIATTR_MAXREG_COUNT
	.align		4
.L_1813:
        /*002c*/ 	.byte	0x03, 0x1b
        /*002e*/ 	.short	0x00ff


	//----- nvinfo : EIATTR_NUM_BARRIERS
	.align		4
        /*0030*/ 	.byte	0x02, 0x4c
        /*0032*/ 	.byte	0x01
	.zero		1


	//----- nvinfo : EIATTR_MERCURY_ISA_VERSION
	.align		4
        /*0034*/ 	.byte	0x03, 0x5f
        /*0036*/ 	.short	0x0000


	//----- nvinfo : EIATTR_COOP_GROUP_MASK_REGIDS
	.align		4
        /*0038*/ 	.byte	0x04, 0x29
        /*003a*/ 	.short	(.L_1815 - .L_1814)


	//   ....[0]....
.L_1814:
        /*003c*/ 	.word	0xffffffff


	//   ....[1]....
        /*0040*/ 	.word	0xffffffff


	//   ....[2]....
        /*0044*/ 	.word	0xffffffff


	//   ....[3]....
        /*0048*/ 	.word	0xffffffff


	//   ....[4]....
        /*004c*/ 	.word	0xffffffff


	//   ....[5]....
        /*0050*/ 	.word	0xffffffff


	//   ....[6]....
        /*0054*/ 	.word	0xffffffff


	//   ....[7]....
        /*0058*/ 	.word	0xffffffff


	//   ....[8]....
        /*005c*/ 	.word	0xffffffff


	//   ....[9]....
        /*0060*/ 	.word	0xffffffff


	//   ....[10]....
        /*0064*/ 	.word	0xffffffff


	//   ....[11]....
        /*0068*/ 	.word	0xffffffff


	//   ....[12]....
        /*006c*/ 	.word	0xffffffff


	//   ....[13]....
        /*0070*/ 	.word	0xffffffff


	//   ....[14]....
        /*0074*/ 	.word	0xffffffff


	//   ....[15]....
        /*0078*/ 	.word	0xffffffff


	//   ....[16]....
        /*007c*/ 	.word	0xffffffff


	//   ....[17]....
        /*0080*/ 	.word	0xffffffff


	//   ....[18]....
        /*0084*/ 	.word	0xffffffff


	//   ....[19]....
        /*0088*/ 	.word	0xffffffff


	//----- nvinfo : EIATTR_COOP_GROUP_INSTR_OFFSETS
	.align		4
.L_1815:
        /*008c*/ 	.byte	0x04, 0x28
        /*008e*/ 	.short	(.L_1817 - .L_1816)


	//   ....[0]....
.L_1816:
        /*0090*/ 	.word	0x000023d0


	//   ....[1]....
        /*0094*/ 	.word	0x000023f0


	//   ....[2]....
        /*0098*/ 	.word	0x00002410


	//   ....[3]....
        /*009c*/ 	.word	0x00002430


	//   ....[4]....
        /*00a0*/ 	.word	0x00002450


	//   ....[5]....
        /*00a4*/ 	.word	0x00002470


	//   ....[6]....
        /*00a8*/ 	.word	0x00002490


	//   ....[7]....
        /*00ac*/ 	.word	0x000024b0


	//   ....[8]....
        /*00b0*/ 	.word	0x000024d0


	//   ....[9]....
        /*00b4*/ 	.word	0x000024f0


	//   ....[10]....
        /*00b8*/ 	.word	0x00005840


	//   ....[11]....
        /*00bc*/ 	.word	0x000058c0


	//   ....[12]....
        /*00c0*/ 	.word	0x00005940


	//   ....[13]....
        /*00c4*/ 	.word	0x000059b0


	//   ....[14]....
        /*00c8*/ 	.word	0x00005a30


	//   ....[15]....
        /*00cc*/ 	.word	0x00005aa0


	//   ....[16]....
        /*00d0*/ 	.word	0x00005b20


	//   ....[17]....
        /*00d4*/ 	.word	0x00005b90


	//   ....[18]....
        /*00d8*/ 	.word	0x00005c10


	//   ....[19]....
        /*00dc*/ 	.word	0x00005c80


	//----- nvinfo : EIATTR_EXIT_INSTR_OFFSETS
	.align		4
.L_1817:
        /*00e0*/ 	.byte	0x04, 0x1c
        /*00e2*/ 	.short	(.L_1819 - .L_1818)


	//   ....[0]....
.L_1818:
        /*00e4*/ 	.word	0x000057e0


	//----- nvinfo : EIATTR_MAX_THREADS
	.align		4
.L_1819:
        /*00e8*/ 	.byte	0x04, 0x05
        /*00ea*/ 	.short	(.L_1821 - .L_1820)
.L_1820:
        /*00ec*/ 	.word	0x00000100
        /*00f0*/ 	.word	0x00000001
        /*00f4*/ 	.word	0x00000001


	//----- nvinfo : EIATTR_CRS_STACK_SIZE
	.align		4
.L_1821:
        /*00f8*/ 	.byte	0x04, 0x1e
        /*00fa*/ 	.short	(.L_1823 - .L_1822)
.L_1822:
        /*00fc*/ 	.word	0x00000000
.L_1823:


//--------------------- .nv.info._ZN10layer_norm13ln_bwd_kernelINS_13Kernel_traitsI13__nv_bfloat16S2_S2_S2_fjLj7168ELj1ELj1ELj8ELj8ENS_18Kernel_traits_baseILj7168ES2_S2_S2_S2_fjLj256EEEEELb1ELb1ELb0ELb0EEEvNS_9BwdParamsE --------------------------
	.section	.nv.info._ZN10layer_norm13ln_bwd_kernelINS_13Kernel_traitsI13__nv_bfloat16S2_S2_S2_fjLj7168ELj1ELj1ELj8ELj8ENS_18Kernel_traits_baseILj7168ES2_S2_S2_S2_fjLj256EEEEELb1ELb1ELb0ELb0EEEvNS_9BwdParamsE,"",@"SHT_CUDA_INFO"
	.sectionflags	@""
	.align	4


	//----- nvinfo : EIATTR_CUDA_API_VERSION
	.align		4
        /*0000*/ 	.byte	0x04, 0x37
        /*0002*/ 	.short	(.L_1825 - .L_1824)
.L_1824:
        /*0004*/ 	.word	0x00000082


	//----- nvinfo : EIATTR_SW2861232_WAR
	.align		4
.L_1825:
        /*0008*/ 	.byte	0x01, 0x35
	.zero		2


	//----- nvinfo : EIATTR_PARAM_CBANK
	.align		4
        /*000c*/ 	.byte	0x04, 0x0a
        /*000e*/ 	.short	(.L_1827 - .L_1826)
	.align		4
.L_1826:
        /*0010*/ 	.word	index@(.nv.constant0._ZN10layer_norm13ln_bwd_kernelINS_13Kernel_traitsI13__nv_bfloat16S2_S2_S2_fjLj7168ELj1ELj1ELj8ELj8ENS_18Kernel_traits_baseILj7168ES2_S2_S2_S2_fjLj256EEEEELb1ELb1ELb0ELb0EEEvNS_9BwdParamsE)
        /*0014*/ 	.short	0x0160
        /*0016*/ 	.short	0x0128


	//----- nvinfo : EIATTR_CBANK_PARAM_SIZE
	.align		4
.L_1827:
        /*0018*/ 	.byte	0x03, 0x19
        /*001a*/ 	.short	0x0128


	//----- nvinfo : EIATTR_KPARAM_INFO
	.align		4
        /*001c*/ 	.byte	0x04, 0x17
        /*001e*/ 	.short	(.L_1829 - .L_1828)
.L_1828:
        /*0020*/ 	.word	0x00000000
        /*0024*/ 	.short	0x0000
        /*0026*/ 	.short	0x0000
        /*0028*/ 	.byte	0x00, 0xf0, 0xa1, 0x04


	//----- nvinfo : EIATTR_MAXREG_COUNT
	.align		4
.L_1829:
        /*002c*/ 	.byte	0x03, 0x1b
        /*002e*/ 	.short	0x00ff


	//----- nvinfo : EIATTR_NUM_BARRIERS
	.align		4
        /*0030*/ 	.byte	0x02, 0x4c
        /*0032*/ 	.byte	0x01
	.zero		1


	//----- nvinfo : EIATTR_MERCURY_ISA_VERSION
	.align		4
        /*0034*/ 	.byte	0x03, 0x5f
        /*0036*/ 	.short	0x0000


	//----- nvinfo : EIATTR_COOP_GROUP_MASK_REGIDS
	.align		4
        /*0038*/ 	.byte	0x04, 0x29
        /*003a*/ 	.short	(.L_1831 - .L_1830)


	//   ....[0]....
.L_1830:
        /*003c*/ 	.word	0xffffffff


	//   ....[1]....
        /*0040*/ 	.word	0xffffffff


	//   ....[2]....
        /*0044*/ 	.word	0xffffffff


	//   ....[3]....
        /*0048*/ 	.word	0xffffffff


	//   ....[4]....
        /*004c*/ 	.word	0xffffffff


	//   ....[5]....
        /*0050*/ 	.word	0xffffffff


	//   ....[6]....
        /*0054*/ 	.word	0xffffffff


	//   ....[7]....
        /*0058*/ 	.word	0xffffffff


	//   ....[8]....
        /*005c*/ 	.word	0xffffffff


	//   ....[9]....
        /*0060*/ 	.word	0xffffffff


	//   ....[10]....
        /*0064*/ 	.word	0xffffffff


	//   ....[11]....
        /*0068*/ 	.word	0xffffffff


	//   ....[12]....
        /*006c*/ 	.word	0xffffffff


	//   ....[13]....
        /*0070*/ 	.word	0xffffffff


	//   ....[14]....
        /*0074*/ 	.word	0xffffffff


	//   ....[15]....
        /*0078*/ 	.word	0xffffffff


	//   ....[16]....
        /*007c*/ 	.word	0xffffffff


	//   ....[17]....
        /*0080*/ 	.word	0xffffffff


	//   ....[18]....
        /*0084*/ 	.word	0xffffffff


	//   ....[19]....
        /*0088*/ 	.word	0xffffffff


	//----- nvinfo : EIATTR_COOP_GROUP_INSTR_OFFSETS
	.align		4
.L_1831:
        /*008c*/ 	.byte	0x04, 0x28
        /*008e*/ 	.short	(.L_1833 - .L_1832)


	//   ....[0]....
.L_1832:
        /*0090*/ 	.word	0x00002aa0


	//   ....[1]....
        /*0094*/ 	.word	0x00002ac0


	//   ....[2]....
        /*0098*/ 	.word	0x00002ae0


	//   ....[3]....
        /*009c*/ 	.word	0x00002b00


	//   ....[4]....
        /*00a0*/ 	.word	0x00002b20


	//   ....[5]....
        /*00a4*/ 	.word	0x00002b40


	//   ....[6]....
        /*00a8*/ 	.word	0x00002b60


	//   ....[7]....
        /*00ac*/ 	.word	0x00002b80


	//   ....[8]....
        /*00b0*/ 	.word	0x00002ba0


	//   ....[9]....
        /*00b4*/ 	.word	0x00002bc0


	//   ....[10]....
        /*00b8*/ 	.word	0x00005f70


	//   ....[11]....
        /*00bc*/ 	.word	0x00005ff0


	//   ....[12]....
        /*00c0*/ 	.word	0x00006070


	//   ....[13]....
        /*00c4*/ 	.word	0x000060e0


	//   ....[14]....
        /*00c8*/ 	.word	0x00006160


	//   ....[15]....
        /*00cc*/ 	.word	0x000061d0


	//   ....[16]....
        /*00d0*/ 	.word	0x00006250


	//   ....[17]....
        /*00d4*/ 	.word	0x000062c0


	//   ....[18]....
        /*00d8*/ 	.word	0x00006340


	//   ....[19]....
        /*00dc*/ 	.word	0x000063b0


	//----- nvinfo : EIATTR_EXIT_INSTR_OFFSETS
	.align		4
.L_1833:
        /*00e0*/ 	.byte	0x04, 0x1c
        /*00e2*/ 	.short	(.L_1835 - .L_1834)


	//   ....[0]....
.L_1834:
        /*00e4*/ 	.word	0x00005e90


	//   ....[1]....
        /*00e8*/ 	.word	0x00005f10


	//----- nvinfo : EIATTR_MAX_THREADS
	.align		4
.L_1835:
        /*00ec*/ 	.byte	0x04, 0x05
        /*00ee*/ 	.short	(.L_1837 - .L_1836)
.L_1836:
        /*00f0*/ 	.word	0x00000100
        /*00f4*/ 	.word	0x00000001
        /*00f8*/ 	.word	0x00000001


	//----- nvinfo : EIATTR_CRS_STACK_SIZE
	.align		4
.L_1837:
        /*00fc*/ 	.byte	0x04, 0x1e
        /*00fe*/ 	.short	(.L_1839 - .L_1838)
.L_1838:
        /*0100*/ 	.word	0x00000000
.L_1839:


//--------------------- .nv.info._ZN10layer_norm13ln_bwd_kernelINS_13Kernel_traitsI13__nv_bfloat16S2_S2_S2_fjLj7168ELj1ELj1ELj8ELj8ENS_18Kernel_traits_baseILj7168ES2_S2_S2_S2_fjLj256EEEEELb1ELb1ELb0ELb1EEEvNS_9BwdParamsE --------------------------
	.section	.nv.info._ZN10layer_norm13ln_bwd_kernelINS_13Kernel_traitsI13__nv_bfloat16S2_S2_S2_fjLj7168ELj1ELj1ELj8ELj8ENS_18Kernel_traits_baseILj7168ES2_S2_S2_S2_fjLj256EEEEELb1ELb1ELb0ELb1EEEvNS_9BwdParamsE,"",@"SHT_CUDA_INFO"
	.sectionflags	@""
	.align	4


	//----- nvinfo : EIATTR_CUDA_API_VERSION
	.align		4
        /*0000*/ 	.byte	0x04, 0x37
        /*0002*/ 	.short	(.L_1841 - .L_1840)
.L_1840:
        /*0004*/ 	.word	0x00000082


	//----- nvinfo : EIATTR_SW2861232_WAR
	.align		4
.L_1841:
        /*0008*/ 	.byte	0x01, 0x35
	.zero		2


	//----- nvinfo : EIATTR_PARAM_CBANK
	.align		4
        /*000c*/ 	.byte	0x04, 0x0a
        /*000e*/ 	.short	(.L_1843 - .L_1842)
	.align		4
.L_1842:
        /*0010*/ 	.word	index@(.nv.constant0._ZN10layer_norm13ln_bwd_kernelINS_13Kernel_traitsI13__nv_bfloat16S2_S2_S2_fjLj7168ELj1ELj1ELj8ELj8ENS_18Kernel_traits_baseILj7168ES2_S2_S2_S2_fjLj256EEEEELb1ELb1ELb0ELb1EEEvNS_9BwdParamsE)
        /*0014*/ 	.short	0x0160
        /*0016*/ 	.short	0x0128


	//----- nvinfo : EIATTR_CBANK_PARAM_SIZE
	.align		4
.L_1843:
        /*0018*/ 	.byte	0x03, 0x19
        /*001a*/ 	.short	0x0128


	//----- nvinfo : EIATTR_KPARAM_INFO
	.align		4
        /*001c*/ 	.byte	0x04, 0x17
        /*001e*/ 	.short	(.L_1845 - .L_1844)
.L_1844:
        /*0020*/ 	.word	0x00000000
        /*0024*/ 	.short	0x0000
        /*0026*/ 	.short	0x0000
        /*0028*/ 	.byte	0x00, 0xf0, 0xa1, 0x04


	//----- nvinfo : EIATTR_MAXREG_COUNT
	.align		4
.L_1845:
        /*002c*/ 	.byte	0x03, 0x1b
        /*002e*/ 	.short	0x00ff


	//----- nvinfo : EIATTR_NUM_BARRIERS
	.align		4
        /*0030*/ 	.byte	0x02, 0x4c
        /*0032*/ 	.byte	0x01
	.zero		1


	//----- nvinfo : EIATTR_MERCURY_ISA_VERSION
	.align		4
        /*0034*/ 	.byte	0x03, 0x5f
        /*0036*/ 	.short	0x0000


	//----- nvinfo : EIATTR_COOP_GROUP_MASK_REGIDS
	.align		4
        /*0038*/ 	.byte	0x04, 0x29
        /*003a*/ 	.short	(.L_1847 - .L_1846)


	//   ....[0]....
.L_1846:
        /*003c*/ 	.word	0xffffffff


	//   ....[1]....
        /*0040*/ 	.word	0xffffffff


	//   ....[2]....
        /*0044*/ 	.word	0xffffffff


	//   ....[3]....
        /*0048*/ 	.word	0xffffffff


	//   ....[4]....
        /*004c*/ 	.word	0xffffffff


	//   ....[5]....
        /*0050*/ 	.word	0xffffffff


	//   ....[6]....
        /*0054*/ 	.word	0xffffffff


	//   ....[7]....
        /*0058*/ 	.word	0xffffffff


	//   ....[8]....
        /*005c*/ 	.word	0xffffffff


	//   ....[9]....
        /*0060*/ 	.word	0xffffffff


	//   ....[10]....
        /*0064*/ 	.word	0xffffffff


	//   ....[11]....
        /*0068*/ 	.word	0xffffffff


	//   ....[12]....
        /*006c*/ 	.word	0xffffffff


	//   ....[13]....
        /*0070*/ 	.word	0xffffffff


	//   ....[14]....
        /*0074*/ 	.word	0xffffffff


	//   ....[15]....
        /*0078*/ 	.word	0xffffffff


	//   ....[16]....
        /*007c*/ 	.word	0xffffffff


	//   ....[17]....
        /*0080*/ 	.word	0xffffffff


	//   ....[18]....
        /*0084*/ 	.word	0xffffffff


	//   ....[19]....
        /*0088*/ 	.word	0xffffffff


	//----- nvinfo : EIATTR_COOP_GROUP_INSTR_OFFSETS
	.align		4
.L_1847:
        /*008c*/ 	.byte	0x04, 0x28
        /*008e*/ 	.short	(.L_1849 - .L_1848)


	//   ....[0]....
.L_1848:
        /*0090*/ 	.word	0x00002690


	//   ....[1]....
        /*0094*/ 	.word	0x000026b0


	//   ....[2]....
        /*0098*/ 	.word	0x000026d0


	//   ....[3]....
        /*009c*/ 	.word	0x000026f0


	//   ....[4]....
        /*00a0*/ 	.word	0x00002710


	//   ....[5]....
        /*00a4*/ 	.word	0x00002730


	//   ....[6]....
        /*00a8*/ 	.word	0x00002750


	//   ....[7]....
        /*00ac*/ 	.word	0x00002770


	//   ....[8]....
        /*00b0*/ 	.word	0x00002790


	//   ....[9]....
        /*00b4*/ 	.word	0x000027b0


	//   ....[10]....
        /*00b8*/ 	.word	0x00005860


	//   ....[11]....
        /*00bc*/ 	.word	0x000058e0


	//   ....[12]....
        /*00c0*/ 	.word	0x00005960


	//   ....[13]....
        /*00c4*/ 	.word	0x000059d0


	//   ....[14]....
        /*00c8*/ 	.word	0x00005a50


	//   ....[15]....
        /*00cc*/ 	.word	0x00005ac0


	//   ....[16]....
        /*00d0*/ 	.word	0x00005b40


	//   ....[17]....
        /*00d4*/ 	.word	0x00005bb0


	//   ....[18]....
        /*00d8*/ 	.word	0x00005c30


	//   ....[19]....
        /*00dc*/ 	.word	0x00005ca0


	//----- nvinfo : EIATTR_EXIT_INSTR_OFFSETS
	.align		4
.L_1849:
        /*00e0*/ 	.byte	0x04, 0x1c
        /*00e2*/ 	.short	(.L_1851 - .L_1850)


	//   ....[0]....
.L_1850:
        /*00e4*/ 	.word	0x00005800


	//----- nvinfo : EIATTR_MAX_THREADS
	.align		4
.L_1851:
        /*00e8*/ 	.byte	0x04, 0x05
        /*00ea*/ 	.short	(.L_1853 - .L_1852)
.L_1852:
        /*00ec*/ 	.word	0x00000100
        /*00f0*/ 	.word	0x00000001
        /*00f4*/ 	.word	0x00000001


	//----- nvinfo : EIATTR_CRS_STACK_SIZE
	.align		4
.L_1853:
        /*00f8*/ 	.byte	0x04, 0x1e
        /*00fa*/ 	.short	(.L_1855 - .L_1854)
.L_1854:
        /*00fc*/ 	.word	0x00000000
.L_1855:


//--------------------- .nv.info._ZN10layer_norm22ln_bwd_finalize_kernelINS_22Kernel_traits_finalizeILj7168E13__nv_bfloat16S2_S2_S2_fjLb1ELj1024ELj4ENS_18Kernel_traits_baseILj7168ES2_S2_S2_S2_fjLj1024EEEEELb1ELb0EEEvNS_9BwdParamsE --------------------------
	.section	.nv.info._ZN10layer_norm22ln_bwd_finalize_kernelINS_22Kernel_traits_finalizeILj7168E13__nv_bfloat16S2_S2_S2_fjLb1ELj1024ELj4ENS_18Kernel_traits_baseILj7168ES2_S2_S2_S2_fjLj1024EEEEELb1ELb0EEEvNS_9BwdParamsE,"",@"SHT_CUDA_INFO"
	.sectionflags	@""
	.align	4


	//----- nvinfo : EIATTR_CUDA_API_VERSION
	.align		4
        /*0000*/ 	.byte	0x04, 0x37
        /*0002*/ 	.short	(.L_1857 - .L_1856)
.L_1856:
        /*0004*/ 	.word	0x00000082


	//----- nvinfo : EIATTR_SW2861232_WAR
	.align		4
.L_1857:
        /*0008*/ 	.byte	0x01, 0x35
	.zero		2


	//----- nvinfo : EIATTR_PARAM_CBANK
	.align		4
        /*000c*/ 	.byte	0x04, 0x0a
        /*000e*/ 	.short	(.L_1859 - .L_1858)
	.align		4
.L_1858:
        /*0010*/ 	.word	index@(.nv.constant0._ZN10layer_norm22ln_bwd_finalize_kernelINS_22Kernel_traits_finalizeILj7168E13__nv_bfloat16S2_S2_S2_fjLb1ELj1024ELj4ENS_18Kernel_traits_baseILj7168ES2_S2_S2_S2_fjLj1024EEEEELb1ELb0EEEvNS_9BwdParamsE)
        /*0014*/ 	.short	0x0160
        /*0016*/ 	.short	0x0128


	//----- nvinfo : EIATTR_CBANK_PARAM_SIZE
	.align		4
.L_1859:
        /*0018*/ 	.byte	0x03, 0x19
        /*001a*/ 	.short	0x0128


	//----- nvinfo : EIATTR_KPARAM_INFO
	.align		4
        /*001c*/ 	.byte	0x04, 0x17
        /*001e*/ 	.short	(.L_1861 - .L_1860)
.L_1860:
        /*0020*/ 	.word	0x00000000
        /*0024*/ 	.short	0x0000
        /*0026*/ 	.short	0x0000
        /*0028*/ 	.byte	0x00, 0xf0, 0xa1, 0x04


	//----- nvinfo : EIATTR_MAXREG_COUNT
	.align		4
.L_1861:
        /*002c*/ 	.byte	0x03, 0x1b
        /*002e*/ 	.short	0x0040


	//----- nvinfo : EIATTR_NUM_BARRIERS
	.align		4
        /*0030*/ 	.byte	0x02, 0x4c
        /*0032*/ 	.byte	0x01
	.zero		1


	//----- nvinfo : EIATTR_MERCURY_ISA_VERSION
	.align		4
        /*0034*/ 	.byte	0x03, 0x5f
        /*0036*/ 	.short	0x0000


	//----- nvinfo : EIATTR_COOP_GROUP_MASK_REGIDS
	.align		4
        /*0038*/ 	.byte	0x04, 0x29
        /*003a*/ 	.short	(.L_1863 - .L_1862)


	//   ....[0]....
.L_1862:
        /*003c*/ 	.word	0xffffffff


	//   ....[1]....
        /*0040*/ 	.word	0xffffffff


	//   ....[2]....
        /*0044*/ 	.word	0xffffffff


	//   ....[3]....
        /*0048*/ 	.word	0xffffffff


	//   ....[4]....
        /*004c*/ 	.word	0xffffffff


	//   ....[5]....
        /*0050*/ 	.word	0xffffffff


	//   ....[6]....
        /*0054*/ 	.word	0xffffffff


	//   ....[7]....
        /*0058*/ 	.word	0xffffffff


	//   ....[8]....
        /*005c*/ 	.word	0xffffffff


	//   ....[9]....
        /*0060*/ 	.word	0xffffffff


	//   ....[10]....
        /*0064*/ 	.word	0xffffffff


	//   ....[11]....
        /*0068*/ 	.word	0xffffffff


	//   ....[12]....
        /*006c*/ 	.word	0xffffffff


	//   ....[13]....
        /*0070*/ 	.word	0xffffffff


	//   ....[14]....
        /*0074*/ 	.word	0xffffffff


	//   ....[15]....
        /*0078*/ 	.word	0xffffffff


	//   ....[16]....
        /*007c*/ 	.word	0xffffffff


	//   ....[17]....
        /*0080*/ 	.word	0xffffffff


	//   ....[18]....
        /*0084*/ 	.word	0xffffffff


	//   ....[19]....
        /*0088*/ 	.word	0xffffffff


	//   ....[20]....
        /*008c*/ 	.word	0xffffffff


	//   ....[21]....
        /*0090*/ 	.word	0xffffffff


	//   ....[22]....
        /*0094*/ 	.word	0xffffffff


	//   ....[23]....
        /*0098*/ 	.word	0xffffffff


	//   ....[24]....
        /*009c*/ 	.word	0xffffffff


	//   ....[25]....
        /*00a0*/ 	.word	0xffffffff


	//   ....[26]....
        /*00a4*/ 	.word	0xffffffff


	//   ....[27]....
        /*00a8*/ 	.word	0xffffffff


	//   ....[28]....
        /*00ac*/ 	.word	0xffffffff


	//   ....[29]....
        /*00b0*/ 	.word	0xffffffff


	//----- nvinfo : EIATTR_COOP_GROUP_INSTR_OFFSETS
	.align		4
.L_1863:
        /*00b4*/ 	.byte	0x04, 0x28
        /*00b6*/ 	.short	(.L_1865 - .L_1864)


	//   ....[0]....
.L_1864:
        /*00b8*/ 	.word	0x000009d0


	//   ....[1]....
        /*00bc*/ 	.word	0x00000a00


	//   ....[2]....
        /*00c0*/ 	.word	0x00000a10


	//   ....[3]....
        /*00c4*/ 	.word	0x00000a30


	//   ....[4]....
        /*00c8*/ 	.word	0x00000a50


	//   ....[5]....
        /*00cc*/ 	.word	0x00000a60


	//   ....[6]....
        /*00d0*/ 	.word	0x00000a90


	//   ....[7]....
        /*00d4*/ 	.word	0x00000ab0


	//   ....[8]....
        /*00d8*/ 	.word	0x00000ac0


	//   ....[9]....
        /*00dc*/ 	.word	0x00000af0


	//   ....[10]....
        /*00e0*/ 	.word	0x00000b10


	//   ....[11]....
        /*00e4*/ 	.word	0x00000b20


	//   ....[12]....
        /*00e8*/ 	.word	0x00000b50


	//   ....[13]....
        /*00ec*/ 	.word	0x00000b70


	//   ....[14]....
        /*00f0*/ 	.word	0x00000b80


	//   ....[15]....
        /*00f4*/ 	.word	0x00000e20


	//   ....[16]....
        /*00f8*/ 	.word	0x00000e80


	//   ....[17]....
        /*00fc*/ 	.word	0x00000ee0


	//   ....[18]....
        /*0100*/ 	.word	0x00000f40


	//   ....[19]....
        /*0104*/ 	.word	0x00000fb0


	//   ....[20]....
        /*0108*/ 	.word	0x00001020


	//   ....[21]....
        /*010c*/ 	.word	0x00001080


	//   ....[22]....
        /*0110*/ 	.word	0x000010e0


	//   ....[23]....
        /*0114*/ 	.word	0x00001140


	//   ....[24]....
        /*0118*/ 	.word	0x000011b0


	//   ....[25]....
        /*011c*/ 	.word	0x00001220


	//   ....[26]....
        /*0120*/ 	.word	0x00001280


	//   ....[27]....
        /*0124*/ 	.word	0x000012e0


	//   ....[28]....
        /*0128*/ 	.word	0x00001340


	//   ....[29]....
        /*012c*/ 	.word	0x000013a0


	//----- nvinfo : EIATTR_EXIT_INSTR_OFFSETS
	.align		4
.L_1865:
        /*0130*/ 	.byte	0x04, 0x1c
        /*0132*/ 	.short	(.L_1867 - .L_1866)


	//   ....[0]....
.L_1866:
        /*0134*/ 	.word	0x00000070


	//   ....[1]....
        /*0138*/ 	.word	0x00000dc0


	//----- nvinfo : EIATTR_MAX_THREADS
	.align		4
.L_1867:
        /*013c*/ 	.byte	0x04, 0x05
        /*013e*/ 	.short	(.L_1869 - .L_1868)
.L_1868:
        /*0140*/ 	.word	0x00000400
        /*0144*/ 	.word	0x00000001
        /*0148*/ 	.word	0x00000001


	//----- nvinfo : EIATTR_CRS_STACK_SIZE
	.align		4
.L_1869:
        /*014c*/ 	.byte	0x04, 0x1e
        /*014e*/ 	.short	(.L_1871 - .L_1870)
.L_1870:
        /*0150*/ 	.word	0x00000000
.L_1871:


//--------------------- .nv.info._ZN10layer_norm13ln_bwd_kernelINS_13Kernel_traitsI13__nv_bfloat16S2_S2_S2_fjLj7168ELj1ELj1ELj8ELj8ENS_18Kernel_traits_baseILj7168ES2_S2_S2_S2_fjLj256EEEEELb1ELb1ELb1ELb0EEEvNS_9BwdParamsE --------------------------
	.section	.nv.info._ZN10layer_norm13ln_bwd_kernelINS_13Kernel_traitsI13__nv_bfloat16S2_S2_S2_fjLj7168ELj1ELj1ELj8ELj8ENS_18Kernel_traits_baseILj7168ES2_S2_S2_S2_fjLj256EEEEELb1ELb1ELb1ELb0EEEvNS_9BwdParamsE,"",@"SHT_CUDA_INFO"
	.sectionflags	@""
	.align	4


	//----- nvinfo : EIATTR_CUDA_API_VERSION
	.align		4
        /*0000*/ 	.byte	0x04, 0x37
        /*0002*/ 	.short	(.L_1873 - .L_1872)
.L_1872:
        /*0004*/ 	.word	0x00000082


	//----- nvinfo : EIATTR_SW2861232_WAR
	.align		4
.L_1873:
        /*0008*/ 	.byte	0x01, 0x35
	.zero		2


	//----- nvinfo : EIATTR_PARAM_CBANK
	.align		4
        /*000c*/ 	.byte	0x04, 0x0a
        /*000e*/ 	.short	(.L_1875 - .L_1874)
	.align		4
.L_1874:
        /*0010*/ 	.word	index@(.nv.constant0._ZN10layer_norm13ln_bwd_kernelINS_13Kernel_traitsI13__nv_bfloat16S2_S2_S2_fjLj7168ELj1ELj1ELj8ELj8ENS_18Kernel_traits_baseILj7168ES2_S2_S2_S2_fjLj256EEEEELb1ELb1ELb1ELb0EEEvNS_9BwdParamsE)
        /*0014*/ 	.short	0x0160
        /*0016*/ 	.short	0x0128


	//----- nvinfo : EIATTR_CBANK_PARAM_SIZE
	.align		4
.L_1875:
        /*0018*/ 	.byte	0x03, 0x19
        /*001a*/ 	.short	0x0128


	//----- nvinfo : EIATTR_KPARAM_INFO
	.align		4
        /*001c*/ 	.byte	0x04, 0x17
        /*001e*/ 	.short	(.L_1877 - .L_1876)
.L_1876:
        /*0020*/ 	.word	0x00000000
        /*0024*/ 	.short	0x0000
        /*0026*/ 	.short	0x0000
        /*0028*/ 	.byte	0x00, 0xf0, 0xa1, 0x04


	//----- nvinfo : EIATTR_MAXREG_COUNT
	.align		4
.L_1877:
        /*002c*/ 	.byte	0x03, 0x1b
        /*002e*/ 	.short	0x00ff


	//----- nvinfo : EIATTR_NUM_BARRIERS
	.align		4
        /*0030*/ 	.byte	0x02, 0x4c
        /*0032*/ 	.byte	0x01
	.zero		1


	//----- nvinfo : EIATTR_MERCURY_ISA_VERSION
	.align		4
        /*0034*/ 	.byte	0x03, 0x5f
        /*0036*/ 	.short	0x0000


	//----- nvinfo : EIATTR_COOP_GROUP_MASK_REGIDS
	.align		4
        /*0038*/ 	.byte	0x04, 0x29
        /*003a*/ 	.short	(.L_1879 - .L_1878)


	//   ....[0]....
.L_1878:
        /*003c*/ 	.word	0xffffffff


	//   ....[1]....
        /*0040*/ 	.word	0xffffffff


	//   ....[2]....
        /*0044*/ 	.word	0xffffffff


	//   ....[3]....
        /*0048*/ 	.word	0xffffffff


	//   ....[4]....
        /*004c*/ 	.word	0xffffffff


	//   ....[5]....
        /*0050*/ 	.word	0xffffffff


	//   ....[6]....
        /*0054*/ 	.word	0xffffffff


	//   ....[7]....
        /*0058*/ 	.word	0xffffffff


	//   ....[8]....
        /*005c*/ 	.word	0xffffffff


	//   ....[9]....
        /*0060*/ 	.word	0xffffffff


	//   ....[10]....
        /*0064*/ 	.word	0xffffffff


	//   ....[11]....
        /*0068*/ 	.word	0xffffffff


	//   ....[12]....
        /*006c*/ 	.word	0xffffffff


	//   ....[13]....
        /*0070*/ 	.word	0xffffffff


	//   ....[14]....
        /*0074*/ 	.word	0xffffffff


	//   ....[15]....
        /*0078*/ 	.word	0xffffffff


	//   ....[16]....
        /*007c*/ 	.word	0xffffffff


	//   ....[17]....
        /*0080*/ 	.word	0xffffffff


	//   ....[18]....
        /*0084*/ 	.word	0xffffffff


	//   ....[19]....
        /*0088*/ 	.word	0xffffffff


	//----- nvinfo : EIATTR_COOP_GROUP_INSTR_OFFSETS
	.align		4
.L_1879:
        /*008c*/ 	.byte	0x04, 0x28
        /*008e*/ 	.short	(.L_1881 - .L_1880)


	//   ....[0]....
.L_1880:
        /*0090*/ 	.word	0x00003070


	//   ....[1]....
        /*0094*/ 	.word	0x00003090


	//   ....[2]....
        /*0098*/ 	.word	0x000030b0


	//   ....[3]....
        /*009c*/ 	.word	0x000030d0


	//   ....[4]....
        /*00a0*/ 	.word	0x000030f0


	//   ....[5]....
        /*00a4*/ 	.word	0x00003110


	//   ....[6]....
        /*00a8*/ 	.word	0x00003130


	//   ....[7]....
        /*00ac*/ 	.word	0x00003150


	//   ....[8]....
        /*00b0*/ 	.word	0x00003170


	//   ....[9]....
        /*00b4*/ 	.word	0x00003190


	//   ....[10]....
        /*00b8*/ 	.word	0x000080a0


	//   ....[11]....
        /*00bc*/ 	.word	0x00008120


	//   ....[12]....
        /*00c0*/ 	.word	0x000081a0


	//   ....[13]....
        /*00c4*/ 	.word	0x00008210


	//   ....[14]....
        /*00c8*/ 	.word	0x00008290


	//   ....[15]....
        /*00cc*/ 	.word	0x00008300


	//   ....[16]....
        /*00d0*/ 	.word	0x00008380


	//   ....[17]....
        /*00d4*/ 	.word	0x000083f0


	//   ....[18]....
        /*00d8*/ 	.word	0x00008470


	//   ....[19]....
        /*00dc*/ 	.word	0x000084e0


	//----- nvinfo : EIATTR_EXIT_INSTR_OFFSETS
	.align		4
.L_1881:
        /*00e0*/ 	.byte	0x04, 0x1c
        /*00e2*/ 	.short	(.L_1883 - .L_1882)


	//   ....[0]....
.L_1882:
        /*00e4*/ 	.word	0x00007fc0


	//   ....[1]....
        /*00e8*/ 	.word	0x00008040


	//----- nvinfo : EIATTR_MAX_THREADS
	.align		4
.L_1883:
        /*00ec*/ 	.byte	0x04, 0x05
        /*00ee*/ 	.short	(.L_1885 - .L_1884)
.L_1884:
        /*00f0*/ 	.word	0x00000100
        /*00f4*/ 	.word	0x00000001
        /*00f8*/ 	.word	0x00000001


	//----- nvinfo : EIATTR_CRS_STACK_SIZE
	.align		4
.L_1885:
        /*00fc*/ 	.byte	0x04, 0x1e
        /*00fe*/ 	.short	(.L_1887 - .L_1886)
.L_1886:
        /*0100*/ 	.word	0x00000000
.L_1887:


//--------------------- .nv.info._ZN10layer_norm22ln_bwd_finalize_kernelINS_22Kernel_traits_finalizeILj7168E13__nv_bfloat16S2_S2_S2_fjLb1ELj1024ELj4ENS_18Kernel_traits_baseILj7168ES2_S2_S2_S2_fjLj1024EEEEELb1ELb1EEEvNS_9BwdParamsE --------------------------
	.section	.nv.info._ZN10layer_norm22ln_bwd_finalize_kernelINS_22Kernel_traits_finalizeILj7168E13__nv_bfloat16S2_S2_S2_fjLb1ELj1024ELj4ENS_18Kernel_traits_baseILj7168ES2_S2_S2_S2_fjLj1024EEEEELb1ELb1EEEvNS_9BwdParamsE,"",@"SHT_CUDA_INFO"
	.sectionflags	@""
	.align	4


	//----- nvinfo : EIATTR_CUDA_API_VERSION
	.align		4
        /*0000*/ 	.byte	0x04, 0x37
        /*0002*/ 	.short	(.L_1889 - .L_1888)
.L_1888:
        /*0004*/ 	.word	0x00000082


	//----- nvinfo : EIATTR_SW2861232_WAR
	.align		4
.L_1889:
        /*0008*/ 	.byte	0x01, 0x35
	.zero		2


	//----- nvinfo : EIATTR_PARAM_CBANK
	.align		4
        /*000c*/ 	.byte	0x04, 0x0a
        /*000e*/ 	.short	(.L_1891 - .L_1890)
	.align		4
.L_1890:
        /*0010*/ 	.word	index@(.nv.constant0._ZN10layer_norm22ln_bwd_finalize_kernelINS_22Kernel_traits_finalizeILj7168E13__nv_bfloat16S2_S2_S2_fjLb1ELj1024ELj4ENS_18Kernel_traits_baseILj7168ES2_S2_S2_S2_fjLj1024EEEEELb1ELb1EEEvNS_9BwdParamsE)
        /*0014*/ 	.short	0x0160
        /*0016*/ 	.short	0x0128


	//----- nvinfo : EIATTR_CBANK_PARAM_SIZE
	.align		4
.L_1891:
        /*0018*/ 	.byte	0x03, 0x19
        /*001a*/ 	.short	0x0128


	//----- nvinfo : EIATTR_KPARAM_INFO
	.align		4
        /*001c*/ 	.byte	0x04, 0x17
        /*001e*/ 	.short	(.L_1893 - .L_1892)
.L_1892:
        /*0020*/ 	.word	0x00000000
        /*0024*/ 	.short	0x0000
        /*0026*/ 	.short	0x0000
        /*0028*/ 	.byte	0x00, 0xf0, 0xa1, 0x04


	//----- nvinfo : EIATTR_MAXREG_COUNT
	.align		4
.L_1893:
        /*002c*/ 	.byte	0x03, 0x1b
        /*002e*/ 	.short	0x0040


	//----- nvinfo : EIATTR_NUM_BARRIERS
	.align		4
        /*0030*/ 	.byte	0x02, 0x4c
        /*0032*/ 	.byte	0x01
	.zero		1


	//----- nvinfo : EIATTR_MERCURY_ISA_VERSION
	.align		4
        /*0034*/ 	.byte	0x03, 0x5f
        /*0036*/ 	.short	0x0000


	//----- nvinfo : EIATTR_COOP_GROUP_MASK_REGIDS
	.align		4
        /*0038*/ 	.byte	0x04, 0x29
        /*003a*/ 	.short	(.L_1895 - .L_1894)


	//   ....[0]....
.L_1894:
        /*003c*/ 	.word	0xffffffff


	//   ....[1]....
        /*0040*/ 	.word	0xffffffff


	//   ....[2]....
        /*0044*/ 	.word	0xffffffff


	//   ....[3]....
        /*0048*/ 	.word	0xffffffff


	//   ....[4]....
        /*004c*/ 	.word	0xffffffff


	//   ....[5]....
        /*0050*/ 	.word	0xffffffff


	//   ....[6]....
        /*0054*/ 	.word	0xffffffff


	//   ....[7]....
        /*0058*/ 	.word	0xffffffff


	//   ....[8]....
        /*005c*/ 	.word	0xffffffff


	//   ....[9]....
        /*0060*/ 	.word	0xffffffff


	//   ....[10]....
        /*0064*/ 	.word	0xffffffff


	//   ....[11]....
        /*0068*/ 	.word	0xffffffff


	//   ....[12]....
        /*006c*/ 	.word	0xffffffff


	//   ....[13]....
        /*0070*/ 	.word	0xffffffff


	//   ....[14]....
        /*0074*/ 	.word	0xffffffff


	//   ....[15]....
        /*0078*/ 	.word	0xffffffff


	//   ....[16]....
        /*007c*/ 	.word	0xffffffff


	//   ....[17]....
        /*0080*/ 	.word	0xffffffff


	//   ....[18]....
        /*0084*/ 	.word	0xffffffff


	//   ....[19]....
        /*0088*/ 	.word	0xffffffff


	//   ....[20]....
        /*008c*/ 	.word	0xffffffff


	//   ....[21]....
        /*0090*/ 	.word	0xffffffff


	//   ....[22]....
        /*0094*/ 	.word	0xffffffff


	//   ....[23]....
        /*0098*/ 	.word	0xffffffff


	//   ....[24]....
        /*009c*/ 	.word	0xffffffff


	//   ....[25]....
        /*00a0*/ 	.word	0xffffffff


	//   ....[26]....
        /*00a4*/ 	.word	0xffffffff


	//   ....[27]....
        /*00a8*/ 	.word	0xffffffff


	//   ....[28]....
        /*00ac*/ 	.word	0xffffffff


	//   ....[29]....
        /*00b0*/ 	.word	0xffffffff


	//----- nvinfo : EIATTR_COOP_GROUP_INSTR_OFFSETS
	.align		4
.L_1895:
        /*00b4*/ 	.byte	0x04, 0x28
        /*00b6*/ 	.short	(.L_1897 - .L_1896)


	//   ....[0]....
.L_1896:
        /*00b8*/ 	.word	0x000009a0


	//   ....[1]....
        /*00bc*/ 	.word	0x000009d0


	//   ....[2]....
        /*00c0*/ 	.word	0x000009e0


	//   ....[3]....
        /*00c4*/ 	.word	0x00000a00


	//   ....[4]....
        /*00c8*/ 	.word	0x00000a20


	//   ....[5]....
        /*00cc*/ 	.word	0x00000a30


	//   ....[6]....
        /*00d0*/ 	.word	0x00000a60


	//   ....[7]....
        /*00d4*/ 	.word	0x00000a80


	//   ....[8]....
        /*00d8*/ 	.word	0x00000a90


	//   ....[9]....
        /*00dc*/ 	.word	0x00000ac0


	//   ....[10]....
        /*00e0*/ 	.word	0x00000ae0


	//   ....[11]....
        /*00e4*/ 	.word	0x00000af0


	//   ....[12]....
        /*00e8*/ 	.word	0x00000b20


	//   ....[13]....
        /*00ec*/ 	.word	0x00000b40


	//   ....[14]....
        /*00f0*/ 	.word	0x00000b50


	//   ....[15]....
        /*00f4*/ 	.word	0x00000dd0


	//   ....[16]....
        /*00f8*/ 	.word	0x00000e30


	//   ....[17]....
        /*00fc*/ 	.word	0x00000e90


	//   ....[18]....
        /*0100*/ 	.word	0x00000ef0


	//   ....[19]....
        /*0104*/ 	.word	0x00000f60


	//   ....[20]....
        /*0108*/ 	.word	0x00000fd0


	//   ....[21]....
        /*010c*/ 	.word	0x00001030


	//   ....[22]....
        /*0110*/ 	.word	0x00001090


	//   ....[23]....
        /*0114*/ 	.word	0x000010f0


	//   ....[24]....
        /*0118*/ 	.word	0x00001160


	//   ....[25]....
        /*011c*/ 	.word	0x000011d0


	//   ....[26]....
        /*0120*/ 	.word	0x00001230


	//   ....[27]....
        /*0124*/ 	.word	0x00001290


	//   ....[28]....
        /*0128*/ 	.word	0x000012f0


	//   ....[29]....
        /*012c*/ 	.word	0x00001350


	//----- nvinfo : EIATTR_EXIT_INSTR_OFFSETS
	.align		4
.L_1897:
        /*0130*/ 	.byte	0x04, 0x1c
        /*0132*/ 	.short	(.L_1899 - .L_1898)


	//   ....[0]....
.L_1898:
        /*0134*/ 	.word	0x00000070


	//   ....[1]....
        /*0138*/ 	.word	0x00000d70


	//----- nvinfo : EIATTR_MAX_THREADS
	.align		4
.L_1899:
        /*013c*/ 	.byte	0x04, 0x05
        /*013e*/ 	.short	(.L_1901 - .L_1900)
.L_1900:
        /*0140*/ 	.word	0x00000400
        /*0144*/ 	.word	0x00000001
        /*0148*/ 	.word	0x00000001


	//----- nvinfo : EIATTR_CRS_STACK_SIZE
	.align		4
.L_1901:
        /*014c*/ 	.byte	0x04, 0x1e
        /*014e*/ 	.short	(.L_1903 - .L_1902)
.L_1902:
        /*0150*/ 	.word	0x00000000
.L_1903:


//--------------------- .nv.info._ZN10layer_norm13ln_bwd_kernelINS_13Kernel_traitsI13__nv_bfloat16S2_S2_S2_fjLj7168ELj1ELj1ELj8ELj8ENS_18Kernel_traits_baseILj7168ES2_S2_S2_S2_fjLj256EEEEELb1ELb1ELb1ELb1EEEvNS_9BwdParamsE --------------------------
	.section	.nv.info._ZN10layer_norm13ln_bwd_kernelINS_13Kernel_traitsI13__nv_bfloat16S2_S2_S2_fjLj7168ELj1ELj1ELj8ELj8ENS_18Kernel_traits_baseILj7168ES2_S2_S2_S2_fjLj256EEEEELb1ELb1ELb1ELb1EEEvNS_9BwdParamsE,"",@"SHT_CUDA_INFO"
	.sectionflags	@""
	.align	4


	//----- nvinfo : EIATTR_CUDA_API_VERSION
	.align		4
        /*0000*/ 	.byte	0x04, 0x37
        /*0002*/ 	.short	(.L_1905 - .L_1904)
.L_1904:
        /*0004*/ 	.word	0x00000082


	//----- nvinfo : EIATTR_SW2861232_WAR
	.align		4
.L_1905:
        /*0008*/ 	.byte	0x01, 0x35
	.zero		2


	//----- nvinfo : EIATTR_PARAM_CBANK
	.align		4
        /*000c*/ 	.byte	0x04, 0x0a
        /*000e*/ 	.short	(.L_1907 - .L_1906)
	.align		4
.L_1906:
        /*0010*/ 	.word	index@(.nv.constant0._ZN10layer_norm13ln_bwd_kernelINS_13Kernel_traitsI13__nv_bfloat16S2_S2_S2_fjLj7168ELj1ELj1ELj8ELj8ENS_18Kernel_traits_baseILj7168ES2_S2_S2_S2_fjLj256EEEEELb1ELb1ELb1ELb1EEEvNS_9BwdParamsE)
        /*0014*/ 	.short	0x0160
        /*0016*/ 	.short	0x0128


	//----- nvinfo : EIATTR_CBANK_PARAM_SIZE
	.align		4
.L_1907:
        /*0018*/ 	.byte	0x03, 0x19
        /*001a*/ 	.short	0x0128


	//----- nvinfo : EIATTR_KPARAM_INFO
	.align		4
        /*001c*/ 	.byte	0x04, 0x17
        /*001e*/ 	.short	(.L_1909 - .L_1908)
.L_1908:
        /*0020*/ 	.word	0x00000000
        /*0024*/ 	.short	0x0000
        /*0026*/ 	.short	0x0000
        /*0028*/ 	.byte	0x00, 0xf0, 0xa1, 0x04


	//----- nvinfo : EIATTR_MAXREG_COUNT
	.align		4
.L_1909:
        /*002c*/ 	.byte	0x03, 0x1b
        /*002e*/ 	.short	0x00ff


	//----- nvinfo : EIATTR_NUM_BARRIERS
	.align		4
        /*0030*/ 	.byte	0x02, 0x4c
        /*0032*/ 	.byte	0x01
	.zero		1


	//----- nvinfo : EIATTR_ANNOTATIONS
	.align		4
        /*0034*/ 	.byte	0x04, 0x55
        /*0036*/ 	.short	(.L_1911 - .L_1910)


	//   ....[0]....
.L_1910:
        /*0038*/ 	.word	0x00000001
        /*003c*/ 	.byte	0x50, 0x07, 0x00, 0x00, 0x01, 0x00, 0x00, 0x00, 0x60, 0x07, 0x00, 0x00, 0x01, 0x00, 0x00, 0x00
        /*004c*/ 	.byte	0x00, 0x11, 0x00, 0x00, 0x01, 0x00, 0x00, 0x00, 0x80, 0x15, 0x00, 0x00


	//----- nvinfo : EIATTR_MERCURY_ISA_VERSION
	.align		4
.L_1911:
        /*0058*/ 	.byte	0x03, 0x5f
        /*005a*/ 	.short	0x0000


	//----- nvinfo : EIATTR_COOP_GROUP_MASK_REGIDS
	.align		4
        /*005c*/ 	.byte	0x04, 0x29
        /*005e*/ 	.short	(.L_1913 - .L_1912)


	//   ....[0]....
.L_1912:
        /*0060*/ 	.word	0xffffffff


	//   ....[1]....
        /*0064*/ 	.word	0xffffffff


	//   ....[2]....
        /*0068*/ 	.word	0xffffffff


	//   ....[3]....
        /*006c*/ 	.word	0xffffffff


	//   ....[4]....
        /*0070*/ 	.word	0xffffffff


	//   ....[5]....
        /*0074*/ 	.word	0xffffffff


	//   ....[6]....
        /*0078*/ 	.word	0xffffffff


	//   ....[7]....
        /*007c*/ 	.word	0xffffffff


	//   ....[8]....
        /*0080*/ 	.word	0xffffffff


	//   ....[9]....
        /*0084*/ 	.word	0xffffffff


	//   ....[10]....
        /*0088*/ 	.word	0xffffffff


	//   ....[11]....
        /*008c*/ 	.word	0xffffffff


	//   ....[12]....
        /*0090*/ 	.word	0xffffffff


	//   ....[13]....
        /*0094*/ 	.word	0xffffffff


	//   ....[14]....
        /*0098*/ 	.word	0xffffffff


	//   ....[15]....
        /*009c*/ 	.word	0xffffffff


	//   ....[16]....
        /*00a0*/ 	.word	0xffffffff


	//   ....[17]....
        /*00a4*/ 	.word	0xffffffff


	//   ....[18]....
        /*00a8*/ 	.word	0xffffffff


	//   ....[19]....
        /*00ac*/ 	.word	0xffffffff


	//----- nvinfo : EIATTR_COOP_GROUP_INSTR_OFFSETS
	.align		4
.L_1913:
        /*00b0*/ 	.byte	0x04, 0x28
        /*00b2*/ 	.short	(.L_1915 - .L_1914)


	//   ....[0]....
.L_1914:
        /*00b4*/ 	.word	0x00002930


	//   ....[1]....
        /*00b8*/ 	.word	0x00002950


	//   ....[2]....
        /*00bc*/ 	.word	0x00002970


	//   ....[3]....
        /*00c0*/ 	.word	0x00002990


	//   ....[4]....
        /*00c4*/ 	.word	0x000029b0


	//   ....[5]....
        /*00c8*/ 	.word	0x000029d0


	//   ....[6]....
        /*00cc*/ 	.word	0x00002a00


	//   ....[7]....
        /*00d0*/ 	.word	0x00002a10


	//   ....[8]....
        /*00d4*/ 	.word	0x00002a40


	//   ....[9]....
        /*00d8*/ 	.word	0x00002a50


	//   ....[10]....
        /*00dc*/ 	.word	0x00007010


	//   ....[11]....
        /*00e0*/ 	.word	0x00007090


	//   ....[12]....
        /*00e4*/ 	.word	0x00007110


	//   ....[13]....
        /*00e8*/ 	.word	0x00007180


	//   ....[14]....
        /*00ec*/ 	.word	0x00007200


	//   ....[15]....
        /*00f0*/ 	.word	0x00007270


	//   ....[16]....
        /*00f4*/ 	.word	0x000072f0


	//   ....[17]....
        /*00f8*/ 	.word	0x00007360


	//   ....[18]....
        /*00fc*/ 	.word	0x000073e0


	//   ....[19]....
        /*0100*/ 	.word	0x00007450


	//----- nvinfo : EIATTR_EXIT_INSTR_OFFSETS
	.align		4
.L_1915:
        /*0104*/ 	.byte	0x04, 0x1c
        /*0106*/ 	.short	(.L_1917 - .L_1916)


	//   ....[0]....
.L_1916:
        /*0108*/ 	.word	0x00006fb0


	//----- nvinfo : EIATTR_MAX_THREADS
	.align		4
.L_1917:
        /*010c*/ 	.byte	0x04, 0x05
        /*010e*/ 	.short	(.L_1919 - .L_1918)
.L_1918:
        /*0110*/ 	.word	0x00000100
        /*0114*/ 	.word	0x00000001
        /*0118*/ 	.word	0x00000001


	//----- nvinfo : EIATTR_CRS_STACK_SIZE
	.align		4
.L_1919:
        /*011c*/ 	.byte	0x04, 0x1e
        /*011e*/ 	.short	(.L_1921 - .L_1920)
.L_1920:
        /*0120*/ 	.word	0x00000000
.L_1921:


//--------------------- .nv.info._ZN10layer_norm13ln_bwd_kernelINS_13Kernel_traitsI6__halfS2_S2_S2_fjLj7168ELj1ELj1ELj8ELj8ENS_18Kernel_traits_baseILj7168ES2_S2_S2_S2_fjLj256EEEEELb0ELb0ELb0ELb0EEEvNS_9BwdParamsE --------------------------
	.section	.nv.info._ZN10layer_norm13ln_bwd_kernelINS_13Kernel_traitsI6__halfS2_S2_S2_fjLj7168ELj1ELj1ELj8ELj8ENS_18Kernel_traits_baseILj7168ES2_S2_S2_S2_fjLj256EEEEELb0ELb0ELb0ELb0EEEvNS_9BwdParamsE,"",@"SHT_CUDA_INFO"
	.sectionflags	@""
	.align	4


	//----- nvinfo : EIATTR_CUDA_API_VERSION
	.align		4
        /*0000*/ 	.byte	0x04, 0x37
        /*0002*/ 	.short	(.L_1923 - .L_1922)
.L_1922:
        /*0004*/ 	.word	0x00000082


	//----- nvinfo : EIATTR_SW2861232_WAR
	.align		4
.L_1923:
        /*0008*/ 	.byte	0x01, 0x35
	.zero		2


	//----- nvinfo : EIATTR_PARAM_CBANK
	.align		4
        /*000c*/ 	.byte	0x04, 0x0a
        /*000e*/ 	.short	(.L_1925 - .L_1924)
	.align		4
.L_1924:
        /*0010*/ 	.word	index@(.nv.constant0._ZN10layer_norm13ln_bwd_kernelINS_13Kernel_traitsI6__halfS2_S2_S2_fjLj7168ELj1ELj1ELj8ELj8ENS_18Kernel_traits_baseILj7168ES2_S2_S2_S2_fjLj256EEEEELb0ELb0ELb0ELb0EEEvNS_9BwdParamsE)
        /*0014*/ 	.short	0x0160
        /*0016*/ 	.short	0x0128


	//----- nvinfo : EIATTR_CBANK_PARAM_SIZE
	.align		4
.L_1925:
        /*0018*/ 	.byte	0x03, 0x19
        /*001a*/ 	.short	0x0128


	//----- nvinfo : EIATTR_KPARAM_INFO
	.align		4
        /*001c*/ 	.byte	0x04, 0x17
        /*001e*/ 	.short	(.L_1927 - .L_1926)
.L_1926:
        /*0020*/ 	.word	0x00000000
        /*0024*/ 	.short	0x0000
        /*0026*/ 	.short	0x0000
        /*0028*/ 	.byte	0x00, 0xf0, 0xa1, 0x04


	//----- nvinfo : EIATTR_MAXREG_COUNT
	.align		4
.L_1927:
        /*002c*/ 	.byte	0x03, 0x1b
        /*002e*/ 	.short	0x00ff


	//----- nvinfo : EIATTR_NUM_BARRIERS
	.align		4
        /*0030*/ 	.byte	0x02, 0x4c
        /*0032*/ 	.byte	0x01
	.zero		1


	//----- nvinfo : EIATTR_MERCURY_ISA_VERSION
	.align		4
        /*0034*/ 	.byte	0x03, 0x5f
        /*0036*/ 	.short	0x0000


	//----- nvinfo : EIATTR_COOP_GROUP_MASK_REGIDS
	.align		4
        /*0038*/ 	.byte	0x04, 0x29
        /*003a*/ 	.short	(.L_1929 - .L_1928)


	//   ....[0]....
.L_1928:
        /*003c*/ 	.word	0xffffffff


	//   ....[1]....
        /*0040*/ 	.word	0xffffffff


	//   ....[2]....
        /*0044*/ 	.word	0xffffffff


	//   ....[3]....
        /*0048*/ 	.word	0xffffffff


	//   ....[4]....
        /*004c*/ 	.word	0xffffffff


	//   ....[5]....
        /*0050*/ 	.word	0xffffffff


	//   ....[6]....
        /*0054*/ 	.word	0xffffffff


	//   ....[7]....
        /*0058*/ 	.word	0xffffffff


	//   ....[8]....
        /*005c*/ 	.word	0xffffffff


	//   ....[9]....
        /*0060*/ 	.word	0xffffffff


	//   ....[10]....
        /*0064*/ 	.word	0xffffffff


	//   ....[11]....
        /*0068*/ 	.word	0xffffffff


	//   ....[12]....
        /*006c*/ 	.word	0xffffffff


	//   ....[13]....
        /*0070*/ 	.word	0xffffffff


	//   ....[14]....
        /*0074*/ 	.word	0xffffffff


	//   ....[15]....
        /*0078*/ 	.word	0xffffffff


	//   ....[16]....
        /*007c*/ 	.word	0xffffffff


	//   ....[17]....
        /*0080*/ 	.word	0xffffffff


	//   ....[18]....
        /*0084*/ 	.word	0xffffffff


	//   ....[19]....
        /*0088*/ 	.word	0xffffffff


	//----- nvinfo : EIATTR_COOP_GROUP_INSTR_OFFSETS
	.align		4
.L_1929:
        /*008c*/ 	.byte	0x04, 0x28
        /*008e*/ 	.short	(.L_1931 - .L_1930)


	//   ....[0]....
.L_1930:
        /*0090*/ 	.word	0x00002410


	//   ....[1]....
        /*0094*/ 	.word	0x00002430


	//   ....[2]....
        /*0098*/ 	.word	0x00002450


	//   ....[3]....
        /*009c*/ 	.word	0x00002470


	//   ....[4]....
        /*00a0*/ 	.word	0x00002490


	//   ....[5]....
        /*00a4*/ 	.word	0x000024b0


	//   ....[6]....
        /*00a8*/ 	.word	0x000024d0


	//   ....[7]....
        /*00ac*/ 	.word	0x000024f0


	//   ....[8]....
        /*00b0*/ 	.word	0x00002510


	//   ....[9]....
        /*00b4*/ 	.word	0x00002530


	//   ....[10]....
        /*00b8*/ 	.word	0x000048c0


	//   ....[11]....
        /*00bc*/ 	.word	0x00004940


	//   ....[12]....
        /*00c0*/ 	.word	0x000049c0


	//   ....[13]....
        /*00c4*/ 	.word	0x00004a30


	//   ....[14]....
        /*00c8*/ 	.word	0x00004ab0


	//   ....[15]....
        /*00cc*/ 	.word	0x00004b20


	//   ....[16]....
        /*00d0*/ 	.word	0x00004ba0


	//   ....[17]....
        /*00d4*/ 	.word	0x00004c10


	//   ....[18]....
        /*00d8*/ 	.word	0x00004c90


	//   ....[19]....
        /*00dc*/ 	.word	0x00004d00


	//----- nvinfo : EIATTR_EXIT_INSTR_OFFSETS
	.align		4
.L_1931:
        /*00e0*/ 	.byte	0x04, 0x1c
        /*00e2*/ 	.short	(.L_1933 - .L_1932)


	//   ....[0]....
.L_1932:
        /*00e4*/ 	.word	0x00004800


	//   ....[1]....
        /*00e8*/ 	.word	0x00004860


	//----- nvinfo : EIATTR_MAX_THREADS
	.align		4
.L_1933:
        /*00ec*/ 	.byte	0x04, 0x05
        /*00ee*/ 	.short	(.L_1935 - .L_1934)
.L_1934:
        /*00f0*/ 	.word	0x00000100
        /*00f4*/ 	.word	0x00000001
        /*00f8*/ 	.word	0x00000001


	//----- nvinfo : EIATTR_CRS_STACK_SIZE
	.align		4
.L_1935:
        /*00fc*/ 	.byte	0x04, 0x1e
        /*00fe*/ 	.short	(.L_1937 - .L_1936)
.L_1936:
        /*0100*/ 	.word	0x00000000
.L_1937:


//--------------------- .nv.info._ZN10layer_norm13ln_bwd_kernelINS_13Kernel_traitsI6__halfS2_S2_S2_fjLj7168ELj1ELj1ELj8ELj8ENS_18Kernel_traits_baseILj7168ES2_S2_S2_S2_fjLj256EEEEELb0ELb0ELb0ELb1EEEvNS_9BwdParamsE --------------------------
	.section	.nv.info._ZN10layer_norm13ln_bwd_kernelINS_13Kernel_traitsI6__halfS2_S2_S2_fjLj7168ELj1ELj1ELj8ELj8ENS_18Kernel_traits_baseILj7168ES2_S2_S2_S2_fjLj256EEEEELb0ELb0ELb0ELb1EEEvNS_9BwdParamsE,"",@"SHT_CUDA_INFO"
	.sectionflags	@""
	.align	4


	//----- nvinfo : EIATTR_CUDA_API_VERSION
	.align		4
        /*0000*/ 	.byte	0x04, 0x37
        /*0002*/ 	.short	(.L_1939 - .L_1938)
.L_1938:
        /*0004*/ 	.word	0x00000082


	//----- nvinfo : EIATTR_SW2861232_WAR
	.align		4
.L_1939:
        /*0008*/ 	.byte	0x01, 0x35
	.zero		2


	//----- nvinfo : EIATTR_PARAM_CBANK
	.align		4
        /*000c*/ 	.byte	0x04, 0x0a
        /*000e*/ 	.short	(.L_1941 - .L_1940)
	.align		4
.L_1940:
        /*0010*/ 	.word	index@(.nv.constant0._ZN10layer_norm13ln_bwd_kernelINS_13Kernel_traitsI6__halfS2_S2_S2_fjLj7168ELj1ELj1ELj8ELj8ENS_18Kernel_traits_baseILj7168ES2_S2_S2_S2_fjLj256EEEEELb0ELb0ELb0ELb1EEEvNS_9BwdParamsE)
        /*0014*/ 	.short	0x0160
        /*0016*/ 	.short	0x0128


	//----- nvinfo : EIATTR_CBANK_PARAM_SIZE
	.align		4
.L_1941:
        /*0018*/ 	.byte	0x03, 0x19
        /*001a*/ 	.short	0x0128


	//----- nvinfo : EIATTR_KPARAM_INFO
	.align		4
        /*001c*/ 	.byte	0x04, 0x17
        /*001e*/ 	.short	(.L_1943 - .L_1942)
.L_1942:
        /*0020*/ 	.word	0x00000000
        /*0024*/ 	.short	0x0000
        /*0026*/ 	.short	0x0000
        /*0028*/ 	.byte	0x00, 0xf0, 0xa1, 0x04


	//----- nvinfo : EIATTR_MAXREG_COUNT
	.align		4
.L_1943:
        /*002c*/ 	.byte	0x03, 0x1b
        /*002e*/ 	.short	0x00ff


	//----- nvinfo : EIATTR_NUM_BARRIERS
	.align		4
        /*0030*/ 	.byte	0x02, 0x4c
        /*0032*/ 	.byte	0x01
	.zero		1


	//----- nvinfo : EIATTR_MERCURY_ISA_VERSION
	.align		4
        /*0034*/ 	.byte	0x03, 0x5f
        /*0036*/ 	.short	0x0000


	//----- nvinfo : EIATTR_COOP_GROUP_MASK_REGIDS
	.align		4
        /*0038*/ 	.byte	0x04, 0x29
        /*003a*/ 	.short	(.L_1945 - .L_1944)


	//   ....[0]....
.L_1944:
        /*003c*/ 	.word	0xffffffff


	//   ....[1]....
        /*0040*/ 	.word	0xffffffff


	//   ....[2]....
        /*0044*/ 	.word	0xffffffff


	//   ....[3]....
        /*0048*/ 	.word	0xffffffff


	//   ....[4]....
        /*004c*/ 	.word	0xffffffff


	//   ....[5]....
        /*0050*/ 	.word	0xffffffff


	//   ....[6]....
        /*0054*/ 	.word	0xffffffff


	//   ....[7]....
        /*0058*/ 	.word	0xffffffff


	//   ....[8]....
        /*005c*/ 	.word	0xffffffff


	//   ....[9]....
        /*0060*/ 	.word	0xffffffff


	//   ....[10]....
        /*0064*/ 	.word	0xffffffff


	//   ....[11]....
        /*0068*/ 	.word	0xffffffff


	//   ....[12]....
        /*006c*/ 	.word	0xffffffff


	//   ....[13]....
        /*0070*/ 	.word	0xffffffff


	//   ....[14]....
        /*0074*/ 	.word	0xffffffff


	//   ....[15]....
        /*0078*/ 	.word	0xffffffff


	//   ....[16]....
        /*007c*/ 	.word	0xffffffff


	//   ....[17]....
        /*0080*/ 	.word	0xffffffff


	//   ....[18]....
        /*0084*/ 	.word	0xffffffff


	//   ....[19]....
        /*0088*/ 	.word	0xffffffff


	//----- nvinfo : EIATTR_COOP_GROUP_INSTR_OFFSETS
	.align		4
.L_1945:
        /*008c*/ 	.byte	0x04, 0x28
        /*008e*/ 	.short	(.L_1947 - .L_1946)


	//   ....[0]....
.L_1946:
        /*0090*/ 	.word	0x00001e70


	//   ....[1]....
        /*0094*/ 	.word	0x00001e90


	//   ....[2]....
        /*0098*/ 	.word	0x00001eb0


	//   ....[3]....
        /*009c*/ 	.word	0x00001ed0


	//   ....[4]....
        /*00a0*/ 	.word	0x00001ef0


	//   ....[5]....
        /*00a4*/ 	.word	0x00001f10


	//   ....[6]....
        /*00a8*/ 	.word	0x00001f30


	//   ....[7]....
        /*00ac*/ 	.word	0x00001f50


	//   ....[8]....
        /*00b0*/ 	.word	0x00001f70


	//   ....[9]....
        /*00b4*/ 	.word	0x00001f90


	//   ....[10]....
        /*00b8*/ 	.word	0x00003e50


	//   ....[11]....
        /*00bc*/ 	.word	0x00003ed0


	//   ....[12]....
        /*00c0*/ 	.word	0x00003f50


	//   ....[13]....
        /*00c4*/ 	.word	0x00003fc0


	//   ....[14]....
        /*00c8*/ 	.word	0x00004040


	//   ....[15]....
        /*00cc*/ 	.word	0x000040b0


	//   ....[16]....
        /*00d0*/ 	.word	0x00004130


	//   ....[17]....
        /*00d4*/ 	.word	0x000041a0


	//   ....[18]....
        /*00d8*/ 	.word	0x00004220


	//   ....[19]....
        /*00dc*/ 	.word	0x00004290


	//----- nvinfo : EIATTR_EXIT_INSTR_OFFSETS
	.align		4
.L_1947:
        /*00e0*/ 	.byte	0x04, 0x1c
        /*00e2*/ 	.short	(.L_1949 - .L_1948)


	//   ....[0]....
.L_1948:
        /*00e4*/ 	.word	0x00003df0


	//----- nvinfo : EIATTR_MAX_THREADS
	.align		4
.L_1949:
        /*00e8*/ 	.byte	0x04, 0x05
        /*00ea*/ 	.short	(.L_1951 - .L_1950)
.L_1950:
        /*00ec*/ 	.word	0x00000100
        /*00f0*/ 	.word	0x00000001
        /*00f4*/ 	.word	0x00000001


	//----- nvinfo : EIATTR_CRS_STACK_SIZE
	.align		4
.L_1951:
        /*00f8*/ 	.byte	0x04, 0x1e
        /*00fa*/ 	.short	(.L_1953 - .L_1952)
.L_1952:
        /*00fc*/ 	.word	0x00000000
.L_1953:


//--------------------- .nv.info._ZN10layer_norm13ln_bwd_kernelINS_13Kernel_traitsI6__halfS2_S2_S2_fjLj7168ELj1ELj1ELj8ELj8ENS_18Kernel_traits_baseILj7168ES2_S2_S2_S2_fjLj256EEEEELb0ELb0ELb1ELb0EEEvNS_9BwdParamsE --------------------------
	.section	.nv.info._ZN10layer_norm13ln_bwd_kernelINS_13Kernel_traitsI6__halfS2_S2_S2_fjLj7168ELj1ELj1ELj8ELj8ENS_18Kernel_traits_baseILj7168ES2_S2_S2_S2_fjLj256EEEEELb0ELb0ELb1ELb0EEEvNS_9BwdParamsE,"",@"SHT_CUDA_INFO"
	.sectionflags	@""
	.align	4


	//----- nvinfo : EIATTR_CUDA_API_VERSION
	.align		4
        /*0000*/ 	.byte	0x04, 0x37
        /*0002*/ 	.short	(.L_1955 - .L_1954)
.L_1954:
        /*0004*/ 	.word	0x00000082


	//----- nvinfo : EIATTR_SW2861232_WAR
	.align		4
.L_1955:
        /*0008*/ 	.byte	0x01, 0x35
	.zero		2


	//----- nvinfo : EIATTR_PARAM_CBANK
	.align		4
        /*000c*/ 	.byte	0x04, 0x0a
        /*000e*/ 	.short	(.L_1957 - .L_1956)
	.align		4
.L_1956:
        /*0010*/ 	.word	index@(.nv.constant0._ZN10layer_norm13ln_bwd_kernelINS_13Kernel_traitsI6__halfS2_S2_S2_fjLj7168ELj1ELj1ELj8ELj8ENS_18Kernel_traits_baseILj7168ES2_S2_S2_S2_fjLj256EEEEELb0ELb0ELb1ELb0EEEvNS_9BwdParamsE)
        /*0014*/ 	.short	0x0160
        /*0016*/ 	.short	0x0128


	//----- nvinfo : EIATTR_CBANK_PARAM_SIZE
	.align		4
.L_1957:
        /*0018*/ 	.byte	0x03, 0x19
        /*001a*/ 	.short	0x0128


	//----- nvinfo : EIATTR_KPARAM_INFO
	.align		4
        /*001c*/ 	.byte	0x04, 0x17
        /*001e*/ 	.short	(.L_1959 - .L_1958)
.L_1958:
        /*0020*/ 	.word	0x00000000
        /*0024*/ 	.short	0x0000
        /*0026*/ 	.short	0x0000
        /*0028*/ 	.byte	0x00, 0xf0, 0xa1, 0x04


	//----- nvinfo : EIATTR_MAXREG_COUNT
	.align		4
.L_1959:
        /*002c*/ 	.byte	0x03, 0x1b
        /*002e*/ 	.short	0x00ff


	//----- nvinfo : EIATTR_NUM_BARRIERS
	.align		4
        /*0030*/ 	.byte	0x02, 0x4c
        /*0032*/ 	.byte	0x01
	.zero		1


	//----- nvinfo : EIATTR_MERCURY_ISA_VERSION
	.align		4
        /*0034*/ 	.byte	0x03, 0x5f
        /*0036*/ 	.short	0x0000


	//----- nvinfo : EIATTR_COOP_GROUP_MASK_REGIDS
	.align		4
        /*0038*/ 	.byte	0x04, 0x29
        /*003a*/ 	.short	(.L_1961 - .L_1960)


	//   ....[0]....
.L_1960:
        /*003c*/ 	.word	0xffffffff


	//   ....[1]....
        /*0040*/ 	.word	0xffffffff


	//   ....[2]....
        /*0044*/ 	.word	0xffffffff


	//   ....[3]....
        /*0048*/ 	.word	0xffffffff


	//   ....[4]....
        /*004c*/ 	.word	0xffffffff


	//   ....[5]....
        /*0050*/ 	.word	0xffffffff


	//   ....[6]....
        /*0054*/ 	.word	0xffffffff


	//   ....[7]....
        /*0058*/ 	.word	0xffffffff


	//   ....[8]....
        /*005c*/ 	.word	0xffffffff


	//   ....[9]....
        /*0060*/ 	.word	0xffffffff


	//   ....[10]....
        /*0064*/ 	.word	0xffffffff


	//   ....[11]....
        /*0068*/ 	.word	0xffffffff


	//   ....[12]....
        /*006c*/ 	.word	0xffffffff


	//   ....[13]....
        /*0070*/ 	.word	0xffffffff


	//   ....[14]....
        /*0074*/ 	.word	0xffffffff


	//   ....[15]....
        /*0078*/ 	.word	0xffffffff


	//   ....[16]....
        /*007c*/ 	.word	0xffffffff


	//   ....[17]....
        /*0080*/ 	.word	0xffffffff


	//   ....[18]....
        /*0084*/ 	.word	0xffffffff


	//   ....[19]....
        /*0088*/ 	.word	0xffffffff


	//----- nvinfo : EIATTR_COOP_GROUP_INSTR_OFFSETS
	.align		4
.L_1961:
        /*008c*/ 	.byte	0x04, 0x28
        /*008e*/ 	.short	(.L_1963 - .L_1962)


	//   ....[0]....
.L_1962:
        /*0090*/ 	.word	0x00002800


	//   ....[1]....
        /*0094*/ 	.word	0x00002820


	//   ....[2]....
        /*0098*/ 	.word	0x00002840


	//   ....[3]....
        /*009c*/ 	.word	0x00002860


	//   ....[4]....
        /*00a0*/ 	.word	0x00002880


	//   ....[5]....
        /*00a4*/ 	.word	0x000028a0


	//   ....[6]....
        /*00a8*/ 	.word	0x000028c0


	//   ....[7]....
        /*00ac*/ 	.word	0x000028e0


	//   ....[8]....
        /*00b0*/ 	.word	0x00002900


	//   ....[9]....
        /*00b4*/ 	.word	0x00002920


	//   ....[10]....
        /*00b8*/ 	.word	0x00005fb0


	//   ....[11]....
        /*00bc*/ 	.word	0x00006030


	//   ....[12]....
        /*00c0*/ 	.word	0x000060b0


	//   ....[13]....
        /*00c4*/ 	.word	0x00006120


	//   ....[14]....
        /*00c8*/ 	.word	0x000061a0


	//   ....[15]....
        /*00cc*/ 	.word	0x00006210


	//   ....[16]....
        /*00d0*/ 	.word	0x00006290


	//   ....[17]....
        /*00d4*/ 	.word	0x00006300


	//   ....[18]....
        /*00d8*/ 	.word	0x00006380


	//   ....[19]....
        /*00dc*/ 	.word	0x000063f0


	//----- nvinfo : EIATTR_EXIT_INSTR_OFFSETS
	.align		4
.L_1963:
        /*00e0*/ 	.byte	0x04, 0x1c
        /*00e2*/ 	.short	(.L_1965 - .L_1964)


	//   ....[0]....
.L_1964:
        /*00e4*/ 	.word	0x00005ef0


	//   ....[1]....
        /*00e8*/ 	.word	0x00005f50


	//----- nvinfo : EIATTR_MAX_THREADS
	.align		4
.L_1965:
        /*00ec*/ 	.byte	0x04, 0x05
        /*00ee*/ 	.short	(.L_1967 - .L_1966)
.L_1966:
        /*00f0*/ 	.word	0x00000100
        /*00f4*/ 	.word	0x00000001
        /*00f8*/ 	.word	0x00000001


	//----- nvinfo : EIATTR_CRS_STACK_SIZE
	.align		4
.L_1967:
        /*00fc*/ 	.byte	0x04, 0x1e
        /*00fe*/ 	.short	(.L_1969 - .L_1968)
.L_1968:
        /*0100*/ 	.word	0x00000000
.L_1969:


//--------------------- .nv.info._ZN10layer_norm13ln_bwd_kernelINS_13Kernel_traitsI6__halfS2_S2_S2_fjLj7168ELj1ELj1ELj8ELj8ENS_18Kernel_traits_baseILj7168ES2_S2_S2_S2_fjLj256EEEEELb0ELb0ELb1ELb1EEEvNS_9BwdParamsE --------------------------
	.section	.nv.info._ZN10layer_norm13ln_bwd_kernelINS_13Kernel_traitsI6__halfS2_S2_S2_fjLj7168ELj1ELj1ELj8ELj8ENS_18Kernel_traits_baseILj7168ES2_S2_S2_S2_fjLj256EEEEELb0ELb0ELb1ELb1EEEvNS_9BwdParamsE,"",@"SHT_CUDA_INFO"
	.sectionflags	@""
	.align	4


	//----- nvinfo : EIATTR_CUDA_API_VERSION
	.align		4
        /*0000*/ 	.byte	0x04, 0x37
        /*0002*/ 	.short	(.L_1971 - .L_1970)
.L_1970:
        /*0004*/ 	.word	0x00000082


	//----- nvinfo : EIATTR_SW2861232_WAR
	.align		4
.L_1971:
        /*0008*/ 	.byte	0x01, 0x35
	.zero		2


	//----- nvinfo : EIATTR_PARAM_CBANK
	.align		4
        /*000c*/ 	.byte	0x04, 0x0a
        /*000e*/ 	.short	(.L_1973 - .L_1972)
	.align		4
.L_1972:
        /*0010*/ 	.word	index@(.nv.constant0._ZN10layer_norm13ln_bwd_kernelINS_13Kernel_traitsI6__halfS2_S2_S2_fjLj7168ELj1ELj1ELj8ELj8ENS_18Kernel_traits_baseILj7168ES2_S2_S2_S2_fjLj256EEEEELb0ELb0ELb1ELb1EEEvNS_9BwdParamsE)
        /*0014*/ 	.short	0x0160
        /*0016*/ 	.short	0x0128


	//----- nvinfo : EIATTR_CBANK_PARAM_SIZE
	.align		4
.L_1973:
        /*0018*/ 	.byte	0x03, 0x19
        /*001a*/ 	.short	0x0128


	//----- nvinfo : EIATTR_KPARAM_INFO
	.align		4
        /*001c*/ 	.byte	0x04, 0x17
        /*001e*/ 	.short	(.L_1975 - .L_1974)
.L_1974:
        /*0020*/ 	.word	0x00000000
        /*0024*/ 	.short	0x0000
        /*0026*/ 	.short	0x0000
        /*0028*/ 	.byte	0x00, 0xf0, 0xa1, 0x04


	//----- nvinfo : EIATTR_MAXREG_COUNT
	.align		4
.L_1975:
        /*002c*/ 	.byte	0x03, 0x1b
        /*002e*/ 	.short	0x00ff


	//----- nvinfo : EIATTR_NUM_BARRIERS
	.align		4
        /*0030*/ 	.byte	0x02, 0x4c
        /*0032*/ 	.byte	0x01
	.zero		1


	//----- nvinfo : EIATTR_MERCURY_ISA_VERSION
	.align		4
        /*0034*/ 	.byte	0x03, 0x5f
        /*0036*/ 	.short	0x0000


	//----- nvinfo : EIATTR_COOP_GROUP_MASK_REGIDS
	.align		4
        /*0038*/ 	.byte	0x04, 0x29
        /*003a*/ 	.short	(.L_1977 - .L_1976)


	//   ....[0]....
.L_1976:
        /*003c*/ 	.word	0xffffffff


	//   ....[1]....
        /*0040*/ 	.word	0xffffffff


	//   ....[2]....
        /*0044*/ 	.word	0xffffffff


	//   ....[3]....
        /*0048*/ 	.word	0xffffffff


	//   ....[4]....
        /*004c*/ 	.word	0xffffffff


	//   ....[5]....
        /*0050*/ 	.word	0xffffffff


	//   ....[6]....
        /*0054*/ 	.word	0xffffffff


	//   ....[7]....
        /*0058*/ 	.word	0xffffffff


	//   ....[8]....
        /*005c*/ 	.word	0xffffffff


	//   ....[9]....
        /*0060*/ 	.word	0xffffffff


	//   ....[10]....
        /*0064*/ 	.word	0xffffffff


	//   ....[11]....
        /*0068*/ 	.word	0xffffffff


	//   ....[12]....
        /*006c*/ 	.word	0xffffffff


	//   ....[13]....
        /*0070*/ 	.word	0xffffffff


	//   ....[14]....
        /*0074*/ 	.word	0xffffffff


	//   ....[15]....
        /*0078*/ 	.word	0xffffffff


	//   ....[16]....
        /*007c*/ 	.word	0xffffffff


	//   ....[17]....
        /*0080*/ 	.word	0xffffffff


	//   ....[18]....
        /*0084*/ 	.word	0xffffffff


	//   ....[19]....
        /*0088*/ 	.word	0xffffffff


	//----- nvinfo : EIATTR_COOP_GROUP_INSTR_OFFSETS
	.align		4
.L_1977:
        /*008c*/ 	.byte	0x04, 0x28
        /*008e*/ 	.short	(.L_1979 - .L_1978)


	//   ....[0]....
.L_1978:
        /*0090*/ 	.word	0x00002080


	//   ....[1]....
        /*0094*/ 	.word	0x000020a0


	//   ....[2]....
        /*0098*/ 	.word	0x000020c0


	//   ....[3]....
        /*009c*/ 	.word	0x000020e0


	//   ....[4]....
        /*00a0*/ 	.word	0x00002100


	//   ....[5]....
        /*00a4*/ 	.word	0x00002120


	//   ....[6]....
        /*00a8*/ 	.word	0x00002140


	//   ....[7]....
        /*00ac*/ 	.word	0x00002160


	//   ....[8]....
        /*00b0*/ 	.word	0x00002180


	//   ....[9]....
        /*00b4*/ 	.word	0x000021a0


	//   ....[10]....
        /*00b8*/ 	.word	0x00004fb0


	//   ....[11]....
        /*00bc*/ 	.word	0x00005030


	//   ....[12]....
        /*00c0*/ 	.word	0x000050b0


	//   ....[13]....
        /*00c4*/ 	.word	0x00005120


	//   ....[14]....
        /*00c8*/ 	.word	0x000051a0


	//   ....[15]....
        /*00cc*/ 	.word	0x00005210


	//   ....[16]....
        /*00d0*/ 	.word	0x00005290


	//   ....[17]....
        /*00d4*/ 	.word	0x00005300


	//   ....[18]....
        /*00d8*/ 	.word	0x00005380


	//   ....[19]....
        /*00dc*/ 	.word	0x000053f0


	//----- nvinfo : EIATTR_EXIT_INSTR_OFFSETS
	.align		4
.L_1979:
        /*00e0*/ 	.byte	0x04, 0x1c
        /*00e2*/ 	.short	(.L_1981 - .L_1980)


	//   ....[0]....
.L_1980:
        /*00e4*/ 	.word	0x00004f50


	//----- nvinfo : EIATTR_MAX_THREADS
	.align		4
.L_1981:
        /*00e8*/ 	.byte	0x04, 0x05
        /*00ea*/ 	.short	(.L_1983 - .L_1982)
.L_1982:
        /*00ec*/ 	.word	0x00000100
        /*00f0*/ 	.word	0x00000001
        /*00f4*/ 	.word	0x00000001


	//----- nvinfo : EIATTR_CRS_STACK_SIZE
	.align		4
.L_1983:
        /*00f8*/ 	.byte	0x04, 0x1e
        /*00fa*/ 	.short	(.L_1985 - .L_1984)
.L_1984:
        /*00fc*/ 	.word	0x00000000
.L_1985:


//--------------------- .nv.info._ZN10layer_norm13ln_bwd_kernelINS_13Kernel_traitsI6__halfS2_S2_S2_fjLj7168ELj1ELj1ELj8ELj8ENS_18Kernel_traits_baseILj7168ES2_S2_S2_S2_fjLj256EEEEELb0ELb1ELb0ELb0EEEvNS_9BwdParamsE --------------------------
	.section	.nv.info._ZN10layer_norm13ln_bwd_kernelINS_13Kernel_traitsI6__halfS2_S2_S2_fjLj7168ELj1ELj1ELj8ELj8ENS_18Kernel_traits_baseILj7168ES2_S2_S2_S2_fjLj256EEEEELb0ELb1ELb0ELb0EEEvNS_9BwdParamsE,"",@"SHT_CUDA_INFO"
	.sectionflags	@""
	.align	4


	//----- nvinfo : EIATTR_CUDA_API_VERSION
	.align		4
        /*0000*/ 	.byte	0x04, 0x37
        /*0002*/ 	.short	(.L_1987 - .L_1986)
.L_1986:
        /*0004*/ 	.word	0x00000082


	//----- nvinfo : EIATTR_SW2861232_WAR
	.align		4
.L_1987:
        /*0008*/ 	.byte	0x01, 0x35
	.zero		2


	//----- nvinfo : EIATTR_PARAM_CBANK
	.align		4
        /*000c*/ 	.byte	0x04, 0x0a
        /*000e*/ 	.short	(.L_1989 - .L_1988)
	.align		4
.L_1988:
        /*0010*/ 	.word	index@(.nv.constant0._ZN10layer_norm13ln_bwd_kernelINS_13Kernel_traitsI6__halfS2_S2_S2_fjLj7168ELj1ELj1ELj8ELj8ENS_18Kernel_traits_baseILj7168ES2_S2_S2_S2_fjLj256EEEEELb0ELb1ELb0ELb0EEEvNS_9BwdParamsE)
        /*0014*/ 	.short	0x0160
        /*0016*/ 	.short	0x0128


	//----- nvinfo : EIATTR_CBANK_PARAM_SIZE
	.align		4
.L_1989:
        /*0018*/ 	.byte	0x03, 0x19
        /*001a*/ 	.short	0x0128


	//----- nvinfo : EIATTR_KPARAM_INFO
	.align		4
        /*001c*/ 	.byte	0x04, 0x17
        /*001e*/ 	.short	(.L_1991 - .L_1990)
.L_1990:
        /*0020*/ 	.word	0x00000000
        /*0024*/ 	.short	0x0000
        /*0026*/ 	.short	0x0000
        /*0028*/ 	.byte	0x00, 0xf0, 0xa1, 0x04


	//----- nvinfo : EIATTR_MAXREG_COUNT
	.align		4
.L_1991:
        /*002c*/ 	.byte	0x03, 0x1b
        /*002e*/ 	.short	0x00ff


	//----- nvinfo : EIATTR_NUM_BARRIERS
	.align		4
        /*0030*/ 	.byte	0x02, 0x4c
        /*0032*/ 	.byte	0x01
	.zero		1


	//----- nvinfo : EIATTR_MERCURY_ISA_VERSION
	.align		4
        /*0034*/ 	.byte	0x03, 0x5f
        /*0036*/ 	.short	0x0000


	//----- nvinfo : EIATTR_COOP_GROUP_MASK_REGIDS
	.align		4
        /*0038*/ 	.byte	0x04, 0x29
        /*003a*/ 	.short	(.L_1993 - .L_1992)


	//   ....[0]....
.L_1992:
        /*003c*/ 	.word	0xffffffff


	//   ....[1]....
        /*0040*/ 	.word	0xffffffff


	//   ....[2]....
        /*0044*/ 	.word	0xffffffff


	//   ....[3]....
        /*0048*/ 	.word	0xffffffff


	//   ....[4]....
        /*004c*/ 	.word	0xffffffff


	//   ....[5]....
        /*0050*/ 	.word	0xffffffff


	//   ....[6]....
        /*0054*/ 	.word	0xffffffff


	//   ....[7]....
        /*0058*/ 	.word	0xffffffff


	//   ....[8]....
        /*005c*/ 	.word	0xffffffff


	//   ....[9]....
        /*0060*/ 	.word	0xffffffff


	//   ....[10]....
        /*0064*/ 	.word	0xffffffff


	//   ....[11]....
        /*0068*/ 	.word	0xffffffff


	//   ....[12]....
        /*006c*/ 	.word	0xffffffff


	//   ....[13]....
        /*0070*/ 	.word	0xffffffff


	//   ....[14]....
        /*0074*/ 	.word	0xffffffff


	//   ....[15]....
        /*0078*/ 	.word	0xffffffff


	//   ....[16]....
        /*007c*/ 	.word	0xffffffff


	//   ....[17]....
        /*0080*/ 	.word	0xffffffff


	//   ....[18]....
        /*0084*/ 	.word	0xffffffff


	//   ....[19]....
        /*0088*/ 	.word	0xffffffff


	//----- nvinfo : EIATTR_COOP_GROUP_INSTR_OFFSETS
	.align		4
.L_1993:
        /*008c*/ 	.byte	0x04, 0x28
        /*008e*/ 	.short	(.L_1995 - .L_1994)


	//   ....[0]....
.L_1994:
        /*0090*/ 	.word	0x00002950


	//   ....[1]....
        /*0094*/ 	.word	0x00002970


	//   ....[2]....
        /*0098*/ 	.word	0x00002990


	//   ....[3]....
        /*009c*/ 	.word	0x000029b0


	//   ....[4]....
        /*00a0*/ 	.word	0x000029d0


	//   ....[5]....
        /*00a4*/ 	.word	0x000029f0


	//   ....[6]....
        /*00a8*/ 	.word	0x00002a10


	//   ....[7]....
        /*00ac*/ 	.word	0x00002a30


	//   ....[8]....
        /*00b0*/ 	.word	0x00002a50


	//   ....[9]....
        /*00b4*/ 	.word	0x00002a70


	//   ....[10]....
        /*00b8*/ 	.word	0x00005630


	//   ....[11]....
        /*00bc*/ 	.word	0x000056b0


	//   ....[12]....
        /*00c0*/ 	.word	0x00005730


	//   ....[13]....
        /*00c4*/ 	.word	0x000057a0


	//   ....[14]....
        /*00c8*/ 	.word	0x00005820


	//   ....[15]....
        /*00cc*/ 	.word	0x00005890


	//   ....[16]....
        /*00d0*/ 	.word	0x00005910


	//   ....[17]....
        /*00d4*/ 	.word	0x00005980


	//   ....[18]....
        /*00d8*/ 	.word	0x00005a00


	//   ....[19]....
        /*00dc*/ 	.word	0x00005a70


	//----- nvinfo : EIATTR_EXIT_INSTR_OFFSETS
	.align		4
.L_1995:
        /*00e0*/ 	.byte	0x04, 0x1c
        /*00e2*/ 	.short	(.L_1997 - .L_1996)


	//   ....[0]....
.L_1996:
        /*00e4*/ 	.word	0x00005550


	//   ....[1]....
        /*00e8*/ 	.word	0x000055d0


	//----- nvinfo : EIATTR_MAX_THREADS
	.align		4
.L_1997:
        /*00ec*/ 	.byte	0x04, 0x05
        /*00ee*/ 	.short	(.L_1999 - .L_1998)
.L_1998:
        /*00f0*/ 	.word	0x00000100
        /*00f4*/ 	.word	0x00000001
        /*00f8*/ 	.word	0x00000001


	//----- nvinfo : EIATTR_CRS_STACK_SIZE
	.align		4
.L_1999:
        /*00fc*/ 	.byte	0x04, 0x1e
        /*00fe*/ 	.short	(.L_2001 - .L_2000)
.L_2000:
        /*0100*/ 	.word	0x00000000
.L_2001:


//--------------------- .nv.info._ZN10layer_norm13ln_bwd_kernelINS_13Kernel_traitsI6__halfS2_S2_S2_fjLj7168ELj1ELj1ELj8ELj8ENS_18Kernel_traits_baseILj7168ES2_S2_S2_S2_fjLj256EEEEELb0ELb1ELb0ELb1EEEvNS_9BwdParamsE --------------------------
	.section	.nv.info._ZN10layer_norm13ln_bwd_kernelINS_13Kernel_traitsI6__halfS2_S2_S2_fjLj7168ELj1ELj1ELj8ELj8ENS_18Kernel_traits_baseILj7168ES2_S2_S2_S2_fjLj256EEEEELb0ELb1ELb0ELb1EEEvNS_9BwdParamsE,"",@"SHT_CUDA_INFO"
	.sectionflags	@""
	.align	4


	//----- nvinfo : EIATTR_CUDA_API_VERSION
	.align		4
        /*0000*/ 	.byte	0x04, 0x37
        /*0002*/ 	.short	(.L_2003 - .L_2002)
.L_2002:
        /*0004*/ 	.word	0x00000082


	//----- nvinfo : EIATTR_SW2861232_WAR
	.align		4
.L_2003:
        /*0008*/ 	.byte	0x01, 0x35
	.zero		2


	//----- nvinfo : EIATTR_PARAM_CBANK
	.align		4
        /*000c*/ 	.byte	0x04, 0x0a
        /*000e*/ 	.short	(.L_2005 - .L_2004)
	.align		4
.L_2004:
        /*0010*/ 	.word	index@(.nv.constant0._ZN10layer_norm13ln_bwd_kernelINS_13Kernel_traitsI6__halfS2_S2_S2_fjLj7168ELj1ELj1ELj8ELj8ENS_18Kernel_traits_baseILj7168ES2_S2_S2_S2_fjLj256EEEEELb0ELb1ELb0ELb1EEEvNS_9BwdParamsE)
        /*0014*/ 	.short	0x0160
        /*0016*/ 	.short	0x0128


	//----- nvinfo : EIATTR_CBANK_PARAM_SIZE
	.align		4
.L_2005:
        /*0018*/ 	.byte	0x03, 0x19
        /*001a*/ 	.short	0x0128


	//----- nvinfo : EIATTR_KPARAM_INFO
	.align		4
        /*001c*/ 	.byte	0x04, 0x17
        /*001e*/ 	.short	(.L_2007 - .L_2006)
.L_2006:
        /*0020*/ 	.word	0x00000000
        /*0024*/ 	.short	0x0000
        /*0026*/ 	.short	0x0000
        /*0028*/ 	.byte	0x00, 0xf0, 0xa1, 0x04


	//----- nvinfo : EIATTR_MAXREG_COUNT
	.align		4
.L_2007:
        /*002c*/ 	.byte	0x03, 0x1b
        /*002e*/ 	.short	0x00ff


	//----- nvinfo : EIATTR_NUM_BARRIERS
	.align		4
        /*0030*/ 	.byte	0x02, 0x4c
        /*0032*/ 	.byte	0x01
	.zero		1


	//----- nvinfo : EIATTR_MERCURY_ISA_VERSION
	.align		4
        /*0034*/ 	.byte	0x03, 0x5f
        /*0036*/ 	.short	0x0000


	//----- nvinfo : EIATTR_COOP_GROUP_MASK_REGIDS
	.align		4
        /*0038*/ 	.byte	0x04, 0x29
        /*003a*/ 	.short	(.L_2009 - .L_2008)


	//   ....[0]....
.L_2008:
        /*003c*/ 	.word	0xffffffff


	//   ....[1]....
        /*0040*/ 	.word	0xffffffff


	//   ....[2]....
        /*0044*/ 	.word	0xffffffff


	//   ....[3]....
        /*0048*/ 	.word	0xffffffff


	//   ....[4]....
        /*004c*/ 	.word	0xffffffff


	//   ....[5]....
        /*0050*/ 	.word	0xffffffff


	//   ....[6]....
        /*0054*/ 	.word	0xffffffff


	//   ....[7]....
        /*0058*/ 	.word	0xffffffff


	//   ....[8]....
        /*005c*/ 	.word	0xffffffff


	//   ....[9]....
        /*0060*/ 	.word	0xffffffff


	//   ....[10]....
        /*0064*/ 	.word	0xffffffff


	//   ....[11]....
        /*0068*/ 	.word	0xffffffff


	//   ....[12]....
        /*006c*/ 	.word	0xffffffff


	//   ....[13]....
        /*0070*/ 	.word	0xffffffff


	//   ....[14]....
        /*0074*/ 	.word	0xffffffff


	//   ....[15]....
        /*0078*/ 	.word	0xffffffff


	//   ....[16]....
        /*007c*/ 	.word	0xffffffff


	//   ....[17]....
        /*0080*/ 	.word	0xffffffff


	//   ....[18]....
        /*0084*/ 	.word	0xffffffff


	//   ....[19]....
        /*0088*/ 	.word	0xffffffff


	//----- nvinfo : EIATTR_COOP_GROUP_INSTR_OFFSETS
	.align		4
.L_2009:
        /*008c*/ 	.byte	0x04, 0x28
        /*008e*/ 	.short	(.L_2011 - .L_2010)


	//   ....[0]....
.L_2010:
        /*0090*/ 	.word	0x00002540


	//   ....[1]....
        /*0094*/ 	.word	0x00002560


	//   ....[2]....
        /*0098*/ 	.word	0x00002580


	//   ....[3]....
        /*009c*/ 	.word	0x000025a0


	//   ....[4]....
        /*00a0*/ 	.word	0x000025c0


	//   ....[5]....
        /*00a4*/ 	.word	0x000025e0


	//   ....[6]....
        /*00a8*/ 	.word	0x00002600


	//   ....[7]....
        /*00ac*/ 	.word	0x00002620


	//   ....[8]....
        /*00b0*/ 	.word	0x00002640


	//   ....[9]....
        /*00b4*/ 	.word	0x00002660


	//   ....[10]....
        /*00b8*/ 	.word	0x00004f70


	//   ....[11]....
        /*00bc*/ 	.word	0x00004ff0


	//   ....[12]....
        /*00c0*/ 	.word	0x00005070


	//   ....[13]....
        /*00c4*/ 	.word	0x000050e0


	//   ....[14]....
        /*00c8*/ 	.word	0x00005160


	//   ....[15]....
        /*00cc*/ 	.word	0x000051d0


	//   ....[16]....
        /*00d0*/ 	.word	0x00005250


	//   ....[17]....
        /*00d4*/ 	.word	0x000052c0


	//   ....[18]....
        /*00d8*/ 	.word	0x00005340


	//   ....[19]....
        /*00dc*/ 	.word	0x000053b0


	//----- nvinfo : EIATTR_EXIT_INSTR_OFFSETS
	.align		4
.L_2011:
        /*00e0*/ 	.byte	0x04, 0x1c
        /*00e2*/ 	.short	(.L_2013 - .L_2012)


	//   ....[0]....
.L_2012:
        /*00e4*/ 	.word	0x00004f10


	//----- nvinfo : EIATTR_MAX_THREADS
	.align		4
.L_2013:
        /*00e8*/ 	.byte	0x04, 0x05
        /*00ea*/ 	.short	(.L_2015 - .L_2014)
.L_2014:
        /*00ec*/ 	.word	0x00000100
        /*00f0*/ 	.word	0x00000001
        /*00f4*/ 	.word	0x00000001


	//----- nvinfo : EIATTR_CRS_STACK_SIZE
	.align		4
.L_2015:
        /*00f8*/ 	.byte	0x04, 0x1e
        /*00fa*/ 	.short	(.L_2017 - .L_2016)
.L_2016:
        /*00fc*/ 	.word	0x00000000
.L_2017:


//--------------------- .nv.info._ZN10layer_norm13ln_bwd_kernelINS_13Kernel_traitsI6__halfS2_S2_S2_fjLj7168ELj1ELj1ELj8ELj8ENS_18Kernel_traits_baseILj7168ES2_S2_S2_S2_fjLj256EEEEELb0ELb1ELb1ELb0EEEvNS_9BwdParamsE --------------------------
	.section	.nv.info._ZN10layer_norm13ln_bwd_kernelINS_13Kernel_traitsI6__halfS2_S2_S2_fjLj7168ELj1ELj1ELj8ELj8ENS_18Kernel_traits_baseILj7168ES2_S2_S2_S2_fjLj256EEEEELb0ELb1ELb1ELb0EEEvNS_9BwdParamsE,"",@"SHT_CUDA_INFO"
	.sectionflags	@""
	.align	4


	//----- nvinfo : EIATTR_CUDA_API_VERSION
	.align		4
        /*0000*/ 	.byte	0x04, 0x37
        /*0002*/ 	.short	(.L_2019 - .L_2018)
.L_2018:
        /*0004*/ 	.word	0x00000082


	//----- nvinfo : EIATTR_SW2861232_WAR
	.align		4
.L_2019:
        /*0008*/ 	.byte	0x01, 0x35
	.zero		2


	//----- nvinfo : EIATTR_PARAM_CBANK
	.align		4
        /*000c*/ 	.byte	0x04, 0x0a
        /*000e*/ 	.short	(.L_2021 - .L_2020)
	.align		4
.L_2020:
        /*0010*/ 	.word	index@(.nv.constant0._ZN10layer_norm13ln_bwd_kernelINS_13Kernel_traitsI6__halfS2_S2_S2_fjLj7168ELj1ELj1ELj8ELj8ENS_18Kernel_traits_baseILj7168ES2_S2_S2_S2_fjLj256EEEEELb0ELb1ELb1ELb0EEEvNS_9BwdParamsE)
        /*0014*/ 	.short	0x0160
        /*0016*/ 	.short	0x0128


	//----- nvinfo : EIATTR_CBANK_PARAM_SIZE
	.align		4
.L_2021:
        /*0018*/ 	.byte	0x03, 0x19
        /*001a*/ 	.short	0x0128


	//----- nvinfo : EIATTR_KPARAM_INFO
	.align		4
        /*001c*/ 	.byte	0x04, 0x17
        /*001e*/ 	.short	(.L_2023 - .L_2022)
.L_2022:
        /*0020*/ 	.word	0x00000000
        /*0024*/ 	.short	0x0000
        /*0026*/ 	.short	0x0000
        /*0028*/ 	.byte	0x00, 0xf0, 0xa1, 0x04


	//----- nvinfo : EIATTR_MAXREG_COUNT
	.align		4
.L_2023:
        /*002c*/ 	.byte	0x03, 0x1b
        /*002e*/ 	.short	0x00ff


	//----- nvinfo : EIATTR_NUM_BARRIERS
	.align		4
        /*0030*/ 	.byte	0x02, 0x4c
        /*0032*/ 	.byte	0x01
	.zero		1


	//----- nvinfo : EIATTR_MERCURY_ISA_VERSION
	.align		4
        /*0034*/ 	.byte	0x03, 0x5f
        /*0036*/ 	.short	0x0000


	//----- nvinfo : EIATTR_COOP_GROUP_MASK_REGIDS
	.align		4
        /*0038*/ 	.byte	0x04, 0x29
        /*003a*/ 	.short	(.L_2025 - .L_2024)


	//   ....[0]....
.L_2024:
        /*003c*/ 	.word	0xffffffff


	//   ....[1]....
        /*0040*/ 	.word	0xffffffff


	//   ....[2]....
        /*0044*/ 	.word	0xffffffff


	//   ....[3]....
        /*0048*/ 	.word	0xffffffff


	//   ....[4]....
        /*004c*/ 	.word	0xffffffff


	//   ....[5]....
        /*0050*/ 	.word	0xffffffff


	//   ....[6]....
        /*0054*/ 	.word	0xffffffff


	//   ....[7]....
        /*0058*/ 	.word	0xffffffff


	//   ....[8]....
        /*005c*/ 	.word	0xffffffff


	//   ....[9]....
        /*0060*/ 	.word	0xffffffff


	//   ....[10]....
        /*0064*/ 	.word	0xffffffff


	//   ....[11]....
        /*0068*/ 	.word	0xffffffff


	//   ....[12]....
        /*006c*/ 	.word	0xffffffff


	//   ....[13]....
        /*0070*/ 	.word	0xffffffff


	//   ....[14]....
        /*0074*/ 	.word	0xffffffff


	//   ....[15]....
        /*0078*/ 	.word	0xffffffff


	//   ....[16]....
        /*007c*/ 	.word	0xffffffff


	//   ....[17]....
        /*0080*/ 	.word	0xffffffff


	//   ....[18]....
        /*0084*/ 	.word	0xffffffff


	//   ....[19]....
        /*0088*/ 	.word	0xffffffff


	//----- nvinfo : EIATTR_COOP_GROUP_INSTR_OFFSETS
	.align		4
.L_2025:
        /*008c*/ 	.byte	0x04, 0x28
        /*008e*/ 	.short	(.L_2027 - .L_2026)


	//   ....[0]....
.L_2026:
        /*0090*/ 	.word	0x00002d90


	//   ....[1]....
        /*0094*/ 	.word	0x00002db0


	//   ....[2]....
        /*0098*/ 	.word	0x00002dd0


	//   ....[3]....
        /*009c*/ 	.word	0x00002df0


	//   ....[4]....
        /*00a0*/ 	.word	0x00002e10


	//   ....[5]....
        /*00a4*/ 	.word	0x00002e30


	//   ....[6]....
        /*00a8*/ 	.word	0x00002e50


	//   ....[7]....
        /*00ac*/ 	.word	0x00002e70


	//   ....[8]....
        /*00b0*/ 	.word	0x00002e90


	//   ....[9]....
        /*00b4*/ 	.word	0x00002eb0


	//   ....[10]....
        /*00b8*/ 	.word	0x00006fc0


	//   ....[11]....
        /*00bc*/ 	.word	0x00007040


	//   ....[12]....
        /*00c0*/ 	.word	0x000070c0


	//   ....[13]....
        /*00c4*/ 	.word	0x00007130


	//   ....[14]....
        /*00c8*/ 	.word	0x000071b0


	//   ....[15]....
        /*00cc*/ 	.word	0x00007220


	//   ....[16]....
        /*00d0*/ 	.word	0x000072a0


	//   ....[17]....
        /*00d4*/ 	.word	0x00007310


	//   ....[18]....
        /*00d8*/ 	.word	0x00007390


	//   ....[19]....
        /*00dc*/ 	.word	0x00007400


	//----- nvinfo : EIATTR_EXIT_INSTR_OFFSETS
	.align		4
.L_2027:
        /*00e0*/ 	.byte	0x04, 0x1c
        /*00e2*/ 	.short	(.L_2029 - .L_2028)


	//   ....[0]....
.L_2028:
        /*00e4*/ 	.word	0x00006ee0


	//   ....[1]....
        /*00e8*/ 	.word	0x00006f60


	//----- nvinfo : EIATTR_MAX_THREADS
	.align		4
.L_2029:
        /*00ec*/ 	.byte	0x04, 0x05
        /*00ee*/ 	.short	(.L_2031 - .L_2030)
.L_2030:
        /*00f0*/ 	.word	0x00000100
        /*00f4*/ 	.word	0x00000001
        /*00f8*/ 	.word	0x00000001


	//----- nvinfo : EIATTR_CRS_STACK_SIZE
	.align		4
.L_2031:
        /*00fc*/ 	.byte	0x04, 0x1e
        /*00fe*/ 	.short	(.L_2033 - .L_2032)
.L_2032:
        /*0100*/ 	.word	0x00000000
.L_2033:


//--------------------- .nv.info._ZN10layer_norm13ln_bwd_kernelINS_13Kernel_traitsI6__halfS2_S2_S2_fjLj7168ELj1ELj1ELj8ELj8ENS_18Kernel_traits_baseILj7168ES2_S2_S2_S2_fjLj256EEEEELb0ELb1ELb1ELb1EEEvNS_9BwdParamsE --------------------------
	.section	.nv.info._ZN10layer_norm13ln_bwd_kernelINS_13Kernel_traitsI6__halfS2_S2_S2_fjLj7168ELj1ELj1ELj8ELj8ENS_18Kernel_traits_baseILj7168ES2_S2_S2_S2_fjLj256EEEEELb0ELb1ELb1ELb1EEEvNS_9BwdParamsE,"",@"SHT_CUDA_INFO"
	.sectionflags	@""
	.align	4


	//----- nvinfo : EIATTR_CUDA_API_VERSION
	.align		4
        /*0000*/ 	.byte	0x04, 0x37
        /*0002*/ 	.short	(.L_2035 - .L_2034)
.L_2034:
        /*0004*/ 	.word	0x00000082


	//----- nvinfo : EIATTR_SW2861232_WAR
	.align		4
.L_2035:
        /*0008*/ 	.byte	0x01, 0x35
	.zero		2


	//----- nvinfo : EIATTR_PARAM_CBANK
	.align		4
        /*000c*/ 	.byte	0x04, 0x0a
        /*000e*/ 	.short	(.L_2037 - .L_2036)
	.align		4
.L_2036:
        /*0010*/ 	.word	index@(.nv.constant0._ZN10layer_norm13ln_bwd_kernelINS_13Kernel_traitsI6__halfS2_S2_S2_fjLj7168ELj1ELj1ELj8ELj8ENS_18Kernel_traits_baseILj7168ES2_S2_S2_S2_fjLj256EEEEELb0ELb1ELb1ELb1EEEvNS_9BwdParamsE)
        /*0014*/ 	.short	0x0160
        /*0016*/ 	.short	0x0128


	//----- nvinfo : EIATTR_CBANK_PARAM_SIZE
	.align		4
.L_2037:
        /*0018*/ 	.byte	0x03, 0x19
        /*001a*/ 	.short	0x0128


	//----- nvinfo : EIATTR_KPARAM_INFO
	.align		4
        /*001c*/ 	.byte	0x04, 0x17
        /*001e*/ 	.short	(.L_2039 - .L_2038)
.L_2038:
        /*0020*/ 	.word	0x00000000
        /*0024*/ 	.short	0x0000
        /*0026*/ 	.short	0x0000
        /*0028*/ 	.byte	0x00, 0xf0, 0xa1, 0x04


	//----- nvinfo : EIATTR_MAXREG_COUNT
	.align		4
.L_2039:
        /*002c*/ 	.byte	0x03, 0x1b
        /*002e*/ 	.short	0x00ff


	//----- nvinfo : EIATTR_NUM_BARRIERS
	.align		4
        /*0030*/ 	.byte	0x02, 0x4c
        /*0032*/ 	.byte	0x01
	.zero		1


	//----- nvinfo : EIATTR_MERCURY_ISA_VERSION
	.align		4
        /*0034*/ 	.byte	0x03, 0x5f
        /*0036*/ 	.short	0x0000


	//----- nvinfo : EIATTR_COOP_GROUP_MASK_REGIDS
	.align		4
        /*0038*/ 	.byte	0x04, 0x29
        /*003a*/ 	.short	(.L_2041 - .L_2040)


	//   ....[0]....
.L_2040:
        /*003c*/ 	.word	0xffffffff


	//   ....[1]....
        /*0040*/ 	.word	0xffffffff


	//   ....[2]....
        /*0044*/ 	.word	0xffffffff


	//   ....[3]....
        /*0048*/ 	.word	0xffffffff


	//   ....[4]....
        /*004c*/ 	.word	0xffffffff


	//   ....[5]....
        /*0050*/ 	.word	0xffffffff


	//   ....[6]....
        /*0054*/ 	.word	0xffffffff


	//   ....[7]....
        /*0058*/ 	.word	0xffffffff


	//   ....[8]....
        /*005c*/ 	.word	0xffffffff


	//   ....[9]....
        /*0060*/ 	.word	0xffffffff


	//   ....[10]....
        /*0064*/ 	.word	0xffffffff


	//   ....[11]....
        /*0068*/ 	.word	0xffffffff


	//   ....[12]....
        /*006c*/ 	.word	0xffffffff


	//   ....[13]....
        /*0070*/ 	.word	0xffffffff


	//   ....[14]....
        /*0074*/ 	.word	0xffffffff


	//   ....[15]....
        /*0078*/ 	.word	0xffffffff


	//   ....[16]....
        /*007c*/ 	.word	0xffffffff


	//   ....[17]....
        /*0080*/ 	.word	0xffffffff


	//   ....[18]....
        /*0084*/ 	.word	0xffffffff


	//   ....[19]....
        /*0088*/ 	.word	0xffffffff


	//----- nvinfo : EIATTR_COOP_GROUP_INSTR_OFFSETS
	.align		4
.L_2041:
        /*008c*/ 	.byte	0x04, 0x28
        /*008e*/ 	.short	(.L_2043 - .L_2042)


	//   ....[0]....
.L_2042:
        /*0090*/ 	.word	0x00002570


	//   ....[1]....
        /*0094*/ 	.word	0x00002590


	//   ....[2]....
        /*0098*/ 	.word	0x000025b0


	//   ....[3]....
        /*009c*/ 	.word	0x000025d0


	//   ....[4]....
        /*00a0*/ 	.word	0x000025f0


	//   ....[5]....
        /*00a4*/ 	.word	0x00002610


	//   ....[6]....
        /*00a8*/ 	.word	0x00002630


	//   ....[7]....
        /*00ac*/ 	.word	0x00002650


	//   ....[8]....
        /*00b0*/ 	.word	0x00002680


	//   ....[9]....
        /*00b4*/ 	.word	0x00002690


	//   ....[10]....
        /*00b8*/ 	.word	0x00005eb0


	//   ....[11]....
        /*00bc*/ 	.word	0x00005f30


	//   ....[12]....
        /*00c0*/ 	.word	0x00005fb0


	//   ....[13]....
        /*00c4*/ 	.word	0x00006020


	//   ....[14]....
        /*00c8*/ 	.word	0x000060a0


	//   ....[15]....
        /*00cc*/ 	.word	0x00006110


	//   ....[16]....
        /*00d0*/ 	.word	0x00006190


	//   ....[17]....
        /*00d4*/ 	.word	0x00006200


	//   ....[18]....
        /*00d8*/ 	.word	0x00006280


	//   ....[19]....
        /*00dc*/ 	.word	0x000062f0


	//----- nvinfo : EIATTR_EXIT_INSTR_OFFSETS
	.align		4
.L_2043:
        /*00e0*/ 	.byte	0x04, 0x1c
        /*00e2*/ 	.short	(.L_2045 - .L_2044)


	//   ....[0]....
.L_2044:
        /*00e4*/ 	.word	0x00005e50


	//----- nvinfo : EIATTR_MAX_THREADS
	.align		4
.L_2045:
        /*00e8*/ 	.byte	0x04, 0x05
        /*00ea*/ 	.short	(.L_2047 - .L_2046)
.L_2046:
        /*00ec*/ 	.word	0x00000100
        /*00f0*/ 	.word	0x00000001
        /*00f4*/ 	.word	0x00000001


	//----- nvinfo : EIATTR_CRS_STACK_SIZE
	.align		4
.L_2047:
        /*00f8*/ 	.byte	0x04, 0x1e
        /*00fa*/ 	.short	(.L_2049 - .L_2048)
.L_2048:
        /*00fc*/ 	.word	0x00000000
.L_2049:


//--------------------- .nv.info._ZN10layer_norm13ln_bwd_kernelINS_13Kernel_traitsI6__halfS2_S2_S2_fjLj7168ELj1ELj1ELj8ELj8ENS_18Kernel_traits_baseILj7168ES2_S2_S2_S2_fjLj256EEEEELb1ELb0ELb0ELb0EEEvNS_9BwdParamsE --------------------------
	.section	.nv.info._ZN10layer_norm13ln_bwd_kernelINS_13Kernel_traitsI6__halfS2_S2_S2_fjLj7168ELj1ELj1ELj8ELj8ENS_18Kernel_traits_baseILj7168ES2_S2_S2_S2_fjLj256EEEEELb1ELb0ELb0ELb0EEEvNS_9BwdParamsE,"",@"SHT_CUDA_INFO"
	.sectionflags	@""
	.align	4


	//----- nvinfo : EIATTR_CUDA_API_VERSION
	.align		4
        /*0000*/ 	.byte	0x04, 0x37
        /*0002*/ 	.short	(.L_2051 - .L_2050)
.L_2050:
        /*0004*/ 	.word	0x00000082


	//----- nvinfo : EIATTR_SW2861232_WAR
	.align		4
.L_2051:
        /*0008*/ 	.byte	0x01, 0x35
	.zero		2


	//----- nvinfo : EIATTR_PARAM_CBANK
	.align		4
        /*000c*/ 	.byte	0x04, 0x0a
        /*000e*/ 	.short	(.L_2053 - .L_2052)
	.align		4
.L_2052:
        /*0010*/ 	.word	index@(.nv.constant0._ZN10layer_norm13ln_bwd_kernelINS_13Kernel_traitsI6__halfS2_S2_S2_fjLj7168ELj1ELj1ELj8ELj8ENS_18Kernel_traits_baseILj7168ES2_S2_S2_S2_fjLj256EEEEELb1ELb0ELb0ELb0EEEvNS_9BwdParamsE)
        /*0014*/ 	.short	0x0160
        /*0016*/ 	.short	0x0128


	//----- nvinfo : EIATTR_CBANK_PARAM_SIZE
	.align		4
.L_2053:
        /*0018*/ 	.byte	0x03, 0x19
        /*001a*/ 	.short	0x0128


	//----- nvinfo : EIATTR_KPARAM_INFO
	.align		4
        /*001c*/ 	.byte	0x04, 0x17
        /*001e*/ 	.short	(.L_2055 - .L_2054)
.L_2054:
        /*0020*/ 	.word	0x00000000
        /*0024*/ 	.short	0x0000
        /*0026*/ 	.short	0x0000
        /*0028*/ 	.byte	0x00, 0xf0, 0xa1, 0x04


	//----- nvinfo : EIATTR_MAXREG_COUNT
	.align		4
.L_2055:
        /*002c*/ 	.byte	0x03, 0x1b
        /*002e*/ 	.short	0x00ff


	//----- nvinfo : EIATTR_NUM_BARRIERS
	.align		4
        /*0030*/ 	.byte	0x02, 0x4c
        /*0032*/ 	.byte	0x01
	.zero		1


	//----- nvinfo : EIATTR_MERCURY_ISA_VERSION
	.align		4
        /*0034*/ 	.byte	0x03, 0x5f
        /*0036*/ 	.short	0x0000


	//----- nvinfo : EIATTR_COOP_GROUP_MASK_REGIDS
	.align		4
        /*0038*/ 	.byte	0x04, 0x29
        /*003a*/ 	.short	(.L_2057 - .L_2056)


	//   ....[0]....
.L_2056:
        /*003c*/ 	.word	0xffffffff


	//   ....[1]....
        /*0040*/ 	.word	0xffffffff


	//   ....[2]....
        /*0044*/ 	.word	0xffffffff


	//   ....[3]....
        /*0048*/ 	.word	0xffffffff


	//   ....[4]....
        /*004c*/ 	.word	0xffffffff


	//   ....[5]....
        /*0050*/ 	.word	0xffffffff


	//   ....[6]....
        /*0054*/ 	.word	0xffffffff


	//   ....[7]....
        /*0058*/ 	.word	0xffffffff


	//   ....[8]....
        /*005c*/ 	.word	0xffffffff


	//   ....[9]....
        /*0060*/ 	.word	0xffffffff


	//   ....[10]....
        /*0064*/ 	.word	0xffffffff


	//   ....[11]....
        /*0068*/ 	.word	0xffffffff


	//   ....[12]....
        /*006c*/ 	.word	0xffffffff


	//   ....[13]....
        /*0070*/ 	.word	0xffffffff


	//   ....[14]....
        /*0074*/ 	.word	0xffffffff


	//   ....[15]....
        /*0078*/ 	.word	0xffffffff


	//   ....[16]....
        /*007c*/ 	.word	0xffffffff


	//   ....[17]....
        /*0080*/ 	.word	0xffffffff


	//   ....[18]....
        /*0084*/ 	.word	0xffffffff


	//   ....[19]....
        /*0088*/ 	.word	0xffffffff


	//----- nvinfo : EIATTR_COOP_GROUP_INSTR_OFFSETS
	.align		4
.L_2057:
        /*008c*/ 	.byte	0x04, 0x28
        /*008e*/ 	.short	(.L_2059 - .L_2058)


	//   ....[0]....
.L_2058:
        /*0090*/ 	.word	0x00002560


	//   ....[1]....
        /*0094*/ 	.word	0x00002580


	//   ....[2]....
        /*0098*/ 	.word	0x000025a0


	//   ....[3]....
        /*009c*/ 	.word	0x000025c0


	//   ....[4]....
        /*00a0*/ 	.word	0x000025e0


	//   ....[5]....
        /*00a4*/ 	.word	0x00002600


	//   ....[6]....
        /*00a8*/ 	.word	0x00002620


	//   ....[7]....
        /*00ac*/ 	.word	0x00002640


	//   ....[8]....
        /*00b0*/ 	.word	0x00002660


	//   ....[9]....
        /*00b4*/ 	.word	0x00002680


	//   ....[10]....
        /*00b8*/ 	.word	0x00004f50


	//   ....[11]....
        /*00bc*/ 	.word	0x00004fd0


	//   ....[12]....
        /*00c0*/ 	.word	0x00005050


	//   ....[13]....
        /*00c4*/ 	.word	0x000050c0


	//   ....[14]....
        /*00c8*/ 	.word	0x00005140


	//   ....[15]....
        /*00cc*/ 	.word	0x000051b0


	//   ....[16]....
        /*00d0*/ 	.word	0x00005230


	//   ....[17]....
        /*00d4*/ 	.word	0x000052a0


	//   ....[18]....
        /*00d8*/ 	.word	0x00005320


	//   ....[19]....
        /*00dc*/ 	.word	0x00005390


	//----- nvinfo : EIATTR_EXIT_INSTR_OFFSETS
	.align		4
.L_2059:
        /*00e0*/ 	.byte	0x04, 0x1c
        /*00e2*/ 	.short	(.L_2061 - .L_2060)


	//   ....[0]....
.L_2060:
        /*00e4*/ 	.word	0x00004e90


	//   ....[1]....
        /*00e8*/ 	.word	0x00004ef0


	//----- nvinfo : EIATTR_MAX_THREADS
	.align		4
.L_2061:
        /*00ec*/ 	.byte	0x04, 0x05
        /*00ee*/ 	.short	(.L_2063 - .L_2062)
.L_2062:
        /*00f0*/ 	.word	0x00000100
        /*00f4*/ 	.word	0x00000001
        /*00f8*/ 	.word	0x00000001


	//----- nvinfo : EIATTR_CRS_STACK_SIZE
	.align		4
.L_2063:
        /*00fc*/ 	.byte	0x04, 0x1e
        /*00fe*/ 	.short	(.L_2065 - .L_2064)
.L_2064:
        /*0100*/ 	.word	0x00000000
.L_2065:


//--------------------- .nv.info._ZN10layer_norm13ln_bwd_kernelINS_13Kernel_traitsI6__halfS2_S2_S2_fjLj7168ELj1ELj1ELj8ELj8ENS_18Kernel_traits_baseILj7168ES2_S2_S2_S2_fjLj256EEEEELb1ELb0ELb0ELb1EEEvNS_9BwdParamsE --------------------------
	.section	.nv.info._ZN10layer_norm13ln_bwd_kernelINS_13Kernel_traitsI6__halfS2_S2_S2_fjLj7168ELj1ELj1ELj8ELj8ENS_18Kernel_traits_baseILj7168ES2_S2_S2_S2_fjLj256EEEEELb1ELb0ELb0ELb1EEEvNS_9BwdParamsE,"",@"SHT_CUDA_INFO"
	.sectionflags	@""
	.align	4


	//----- nvinfo : EIATTR_CUDA_API_VERSION
	.align		4
        /*0000*/ 	.byte	0x04, 0x37
        /*0002*/ 	.short	(.L_2067 - .L_2066)
.L_2066:
        /*0004*/ 	.word	0x00000082


	//----- nvinfo : EIATTR_SW2861232_WAR
	.align		4
.L_2067:
        /*0008*/ 	.byte	0x01, 0x35
	.zero		2


	//----- nvinfo : EIATTR_PARAM_CBANK
	.align		4
        /*000c*/ 	.byte	0x04, 0x0a
        /*000e*/ 	.short	(.L_2069 - .L_2068)
	.align		4
.L_2068:
        /*0010*/ 	.word	index@(.nv.constant0._ZN10layer_norm13ln_bwd_kernelINS_13Kernel_traitsI6__halfS2_S2_S2_fjLj7168ELj1ELj1ELj8ELj8ENS_18Kernel_traits_baseILj7168ES2_S2_S2_S2_fjLj256EEEEELb1ELb0ELb0ELb1EEEvNS_9BwdParamsE)
        /*0014*/ 	.short	0x0160
        /*0016*/ 	.short	0x0128


	//----- nvinfo : EIATTR_CBANK_PARAM_SIZE
	.align		4
.L_2069:
        /*0018*/ 	.byte	0x03, 0x19
        /*001a*/ 	.short	0x0128


	//----- nvinfo : EIATTR_KPARAM_INFO
	.align		4
        /*001c*/ 	.byte	0x04, 0x17
        /*001e*/ 	.short	(.L_2071 - .L_2070)
.L_2070:
        /*0020*/ 	.word	0x00000000
        /*0024*/ 	.short	0x0000
        /*0026*/ 	.short	0x0000
        /*0028*/ 	.byte	0x00, 0xf0, 0xa1, 0x04


	//----- nvinfo : EIATTR_MAXREG_COUNT
	.align		4
.L_2071:
        /*002c*/ 	.byte	0x03, 0x1b
        /*002e*/ 	.short	0x00ff


	//----- nvinfo : EIATTR_NUM_BARRIERS
	.align		4
        /*0030*/ 	.byte	0x02, 0x4c
        /*0032*/ 	.byte	0x01
	.zero		1


	//----- nvinfo : EIATTR_MERCURY_ISA_VERSION
	.align		4
        /*0034*/ 	.byte	0x03, 0x5f
        /*0036*/ 	.short	0x0000


	//----- nvinfo : EIATTR_COOP_GROUP_MASK_REGIDS
	.align		4
        /*0038*/ 	.byte	0x04, 0x29
        /*003a*/ 	.short	(.L_2073 - .L_2072)


	//   ....[0]....
.L_2072:
        /*003c*/ 	.word	0xffffffff


	//   ....[1]....
        /*0040*/ 	.word	0xffffffff


	//   ....[2]....
        /*0044*/ 	.word	0xffffffff


	//   ....[3]....
        /*0048*/ 	.word	0xffffffff


	//   ....[4]....
        /*004c*/ 	.word	0xffffffff


	//   ....[5]....
        /*0050*/ 	.word	0xffffffff


	//   ....[6]....
        /*0054*/ 	.word	0xffffffff


	//   ....[7]....
        /*0058*/ 	.word	0xffffffff


	//   ....[8]....
        /*005c*/ 	.word	0xffffffff


	//   ....[9]....
        /*0060*/ 	.word	0xffffffff


	//   ....[10]....
        /*0064*/ 	.word	0xffffffff


	//   ....[11]....
        /*0068*/ 	.word	0xffffffff


	//   ....[12]....
        /*006c*/ 	.word	0xffffffff


	//   ....[13]....
        /*0070*/ 	.word	0xffffffff


	//   ....[14]....
        /*0074*/ 	.word	0xffffffff


	//   ....[15]....
        /*0078*/ 	.word	0xffffffff


	//   ....[16]....
        /*007c*/ 	.word	0xffffffff


	//   ....[17]....
        /*0080*/ 	.word	0xffffffff


	//   ....[18]....
        /*0084*/ 	.word	0xffffffff


	//   ....[19]....
        /*0088*/ 	.word	0xffffffff


	//----- nvinfo : EIATTR_COOP_GROUP_INSTR_OFFSETS
	.align		4
.L_2073:
        /*008c*/ 	.byte	0x04, 0x28
        /*008e*/ 	.short	(.L_2075 - .L_2074)


	//   ....[0]....
.L_2074:
        /*0090*/ 	.word	0x00001f40


	//   ....[1]....
        /*0094*/ 	.word	0x00001f60


	//   ....[2]....
        /*0098*/ 	.word	0x00001f80


	//   ....[3]....
        /*009c*/ 	.word	0x00001fa0


	//   ....[4]....
        /*00a0*/ 	.word	0x00001fc0


	//   ....[5]....
        /*00a4*/ 	.word	0x00001fe0


	//   ....[6]....
        /*00a8*/ 	.word	0x00002000


	//   ....[7]....
        /*00ac*/ 	.word	0x00002020


	//   ....[8]....
        /*00b0*/ 	.word	0x00002040


	//   ....[9]....
        /*00b4*/ 	.word	0x00002060


	//   ....[10]....
        /*00b8*/ 	.word	0x00004600


	//   ....[11]....
        /*00bc*/ 	.word	0x00004680


	//   ....[12]....
        /*00c0*/ 	.word	0x00004700


	//   ....[13]....
        /*00c4*/ 	.word	0x00004770


	//   ....[14]....
        /*00c8*/ 	.word	0x000047f0


	//   ....[15]....
        /*00cc*/ 	.word	0x00004860


	//   ....[16]....
        /*00d0*/ 	.word	0x000048e0


	//   ....[17]....
        /*00d4*/ 	.word	0x00004950


	//   ....[18]....
        /*00d8*/ 	.word	0x000049d0


	//   ....[19]....
        /*00dc*/ 	.word	0x00004a40


	//----- nvinfo : EIATTR_EXIT_INSTR_OFFSETS
	.align		4
.L_2075:
        /*00e0*/ 	.byte	0x04, 0x1c
        /*00e2*/ 	.short	(.L_2077 - .L_2076)


	//   ....[0]....
.L_2076:
        /*00e4*/ 	.word	0x000045a0


	//----- nvinfo : EIATTR_MAX_THREADS
	.align		4
.L_2077:
        /*00e8*/ 	.byte	0x04, 0x05
        /*00ea*/ 	.short	(.L_2079 - .L_2078)
.L_2078:
        /*00ec*/ 	.word	0x00000100
        /*00f0*/ 	.word	0x00000001
        /*00f4*/ 	.word	0x00000001


	//----- nvinfo : EIATTR_CRS_STACK_SIZE
	.align		4
.L_2079:
        /*00f8*/ 	.byte	0x04, 0x1e
        /*00fa*/ 	.short	(.L_2081 - .L_2080)
.L_2080:
        /*00fc*/ 	.word	0x00000000
.L_2081:


//--------------------- .nv.info._ZN10layer_norm22ln_bwd_finalize_kernelINS_22Kernel_traits_finalizeILj7168E6__halfS2_S2_S2_fjLb0ELj1024ELj4ENS_18Kernel_traits_baseILj7168ES2_S2_S2_S2_fjLj1024EEEEELb0ELb0EEEvNS_9BwdParamsE --------------------------
	.section	.nv.info._ZN10layer_norm22ln_bwd_finalize_kernelINS_22Kernel_traits_finalizeILj7168E6__halfS2_S2_S2_fjLb0ELj1024ELj4ENS_18Kernel_traits_baseILj7168ES2_S2_S2_S2_fjLj1024EEEEELb0ELb0EEEvNS_9BwdParamsE,"",@"SHT_CUDA_INFO"
	.sectionflags	@""
	.align	4


	//----- nvinfo : EIATTR_CUDA_API_VERSION
	.align		4
        /*0000*/ 	.byte	0x04, 0x37
        /*0002*/ 	.short	(.L_2083 - .L_2082)
.L_2082:
        /*0004*/ 	.word	0x00000082


	//----- nvinfo : EIATTR_SW2861232_WAR
	.align		4
.L_2083:
        /*0008*/ 	.byte	0x01, 0x35
	.zero		2


	//----- nvinfo : EIATTR_PARAM_CBANK
	.align		4
        /*000c*/ 	.byte	0x04, 0x0a
        /*000e*/ 	.short	(.L_2085 - .L_2084)
	.align		4
.L_2084:
        /*0010*/ 	.word	index@(.nv.constant0._ZN10layer_norm22ln_bwd_finalize_kernelINS_22Kernel_traits_finalizeILj7168E6__halfS2_S2_S2_fjLb0ELj1024ELj4ENS_18Kernel_traits_baseILj7168ES2_S2_S2_S2_fjLj1024EEEEELb0ELb0EEEvNS_9BwdParamsE)
        /*0014*/ 	.short	0x0160
        /*0016*/ 	.short	0x0128


	//----- nvinfo : EIATTR_CBANK_PARAM_SIZE
	.align		4
.L_2085:
        /*0018*/ 	.byte	0x03, 0x19
        /*001a*/ 	.short	0x0128


	//----- nvinfo : EIATTR_KPARAM_INFO
	.align		4
        /*001c*/ 	.byte	0x04, 0x17
        /*001e*/ 	.short	(.L_2087 - .L_2086)
.L_2086:
        /*0020*/ 	.word	0x00000000
        /*0024*/ 	.short	0x0000
        /*0026*/ 	.short	0x0000
        /*0028*/ 	.byte	0x00, 0xf0, 0xa1, 0x04


	//----- nvinfo : EIATTR_MAXREG_COUNT
	.align		4
.L_2087:
        /*002c*/ 	.byte	0x03, 0x1b
        /*002e*/ 	.short	0x0040


	//----- nvinfo : EIATTR_NUM_BARRIERS
	.align		4
        /*0030*/ 	.byte	0x02, 0x4c
        /*0032*/ 	.byte	0x01
	.zero		1


	//----- nvinfo : EIATTR_MERCURY_ISA_VERSION
	.align		4
        /*0034*/ 	.byte	0x03, 0x5f
        /*0036*/ 	.short	0x0000


	//----- nvinfo : EIATTR_COOP_GROUP_MASK_REGIDS
	.align		4
        /*0038*/ 	.byte	0x04, 0x29
        /*003a*/ 	.short	(.L_2089 - .L_2088)


	//   ....[0]....
.L_2088:
        /*003c*/ 	.word	0xffffffff


	//   ....[1]....
        /*0040*/ 	.word	0xffffffff


	//   ....[2]....
        /*0044*/ 	.word	0xffffffff


	//   ....[3]....
        /*0048*/ 	.word	0xffffffff


	//   ....[4]....
        /*004c*/ 	.word	0xffffffff


	//   ....[5]....
        /*0050*/ 	.word	0xffffffff


	//   ....[6]....
        /*0054*/ 	.word	0xffffffff


	//   ....[7]....
        /*0058*/ 	.word	0xffffffff


	//   ....[8]....
        /*005c*/ 	.word	0xffffffff


	//   ....[9]....
        /*0060*/ 	.word	0xffffffff


	//   ....[10]....
        /*0064*/ 	.word	0xffffffff


	//   ....[11]....
        /*0068*/ 	.word	0xffffffff


	//   ....[12]....
        /*006c*/ 	.word	0xffffffff


	//   ....[13]....
        /*0070*/ 	.word	0xffffffff


	//   ....[14]....
        /*0074*/ 	.word	0xffffffff


	//   ....[15]....
        /*0078*/ 	.word	0xffffffff


	//   ....[16]....
        /*007c*/ 	.word	0xffffffff


	//   ....[17]....
        /*0080*/ 	.word	0xffffffff


	//   ....[18]....
        /*0084*/ 	.word	0xffffffff


	//   ....[19]....
        /*0088*/ 	.word	0xffffffff


	//----- nvinfo : EIATTR_COOP_GROUP_INSTR_OFFSETS
	.align		4
.L_2089:
        /*008c*/ 	.byte	0x04, 0x28
        /*008e*/ 	.short	(.L_2091 - .L_2090)


	//   ....[0]....
.L_2090:
        /*0090*/ 	.word	0x00000820


	//   ....[1]....
        /*0094*/ 	.word	0x00000850


	//   ....[2]....
        /*0098*/ 	.word	0x00000860


	//   ....[3]....
        /*009c*/ 	.word	0x00000890


	//   ....[4]....
        /*00a0*/ 	.word	0x000008a0


	//   ....[5]....
        /*00a4*/ 	.word	0x000008d0


	//   ....[6]....
        /*00a8*/ 	.word	0x000008f0


	//   ....[7]....
        /*00ac*/ 	.word	0x00000900


	//   ....[8]....
        /*00b0*/ 	.word	0x00000930


	//   ....[9]....
        /*00b4*/ 	.word	0x00000940


	//   ....[10]....
        /*00b8*/ 	.word	0x00000b50


	//   ....[11]....
        /*00bc*/ 	.word	0x00000bc0


	//   ....[12]....
        /*00c0*/ 	.word	0x00000c20


	//   ....[13]....
        /*00c4*/ 	.word	0x00000c80


	//   ....[14]....
        /*00c8*/ 	.word	0x00000cf0


	//   ....[15]....
        /*00cc*/ 	.word	0x00000d60


	//   ....[16]....
        /*00d0*/ 	.word	0x00000dc0


	//   ....[17]....
        /*00d4*/ 	.word	0x00000e20


	//   ....[18]....
        /*00d8*/ 	.word	0x00000e80


	//   ....[19]....
        /*00dc*/ 	.word	0x00000ee0


	//----- nvinfo : EIATTR_EXIT_INSTR_OFFSETS
	.align		4
.L_2091:
        /*00e0*/ 	.byte	0x04, 0x1c
        /*00e2*/ 	.short	(.L_2093 - .L_2092)


	//   ....[0]....
.L_2092:
        /*00e4*/ 	.word	0x00000070


	//   ....[1]....
        /*00e8*/ 	.word	0x00000af0


	//----- nvinfo : EIATTR_MAX_THREADS
	.align		4
.L_2093:
        /*00ec*/ 	.byte	0x04, 0x05
        /*00ee*/ 	.short	(.L_2095 - .L_2094)
.L_2094:
        /*00f0*/ 	.word	0x00000400
        /*00f4*/ 	.word	0x00000001
        /*00f8*/ 	.word	0x00000001


	//----- nvinfo : EIATTR_CRS_STACK_SIZE
	.align		4
.L_2095:
        /*00fc*/ 	.byte	0x04, 0x1e
        /*00fe*/ 	.short	(.L_2097 - .L_2096)
.L_2096:
        /*0100*/ 	.word	0x00000000
.L_2097:


//--------------------- .nv.info._ZN10layer_norm13ln_bwd_kernelINS_13Kernel_traitsI6__halfS2_S2_S2_fjLj7168ELj1ELj1ELj8ELj8ENS_18Kernel_traits_baseILj7168ES2_S2_S2_S2_fjLj256EEEEELb1ELb0ELb1ELb0EEEvNS_9BwdParamsE --------------------------
	.section	.nv.info._ZN10layer_norm13ln_bwd_kernelINS_13Kernel_traitsI6__halfS2_S2_S2_fjLj7168ELj1ELj1ELj8ELj8ENS_18Kernel_traits_baseILj7168ES2_S2_S2_S2_fjLj256EEEEELb1ELb0ELb1ELb0EEEvNS_9BwdParamsE,"",@"SHT_CUDA_INFO"
	.sectionflags	@""
	.align	4


	//----- nvinfo : EIATTR_CUDA_API_VERSION
	.align		4
        /*0000*/ 	.byte	0x04, 0x37
        /*0002*/ 	.short	(.L_2099 - .L_2098)
.L_2098:
        /*0004*/ 	.word	0x00000082


	//----- nvinfo : EIATTR_SW2861232_WAR
	.align		4
.L_2099:
        /*0008*/ 	.byte	0x01, 0x35
	.zero		2


	//----- nvinfo : EIATTR_PARAM_CBANK
	.align		4
        /*000c*/ 	.byte	0x04, 0x0a
        /*000e*/ 	.short	(.L_2101 - .L_2100)
	.align		4
.L_2100:
        /*0010*/ 	.word	index@(.nv.constant0._ZN10layer_norm13ln_bwd_kernelINS_13Kernel_traitsI6__halfS2_S2_S2_fjLj7168ELj1ELj1ELj8ELj8ENS_18Kernel_traits_baseILj7168ES2_S2_S2_S2_fjLj256EEEEELb1ELb0ELb1ELb0EEEvNS_9BwdParamsE)
        /*0014*/ 	.short	0x0160
        /*0016*/ 	.short	0x0128


	//----- nvinfo : EIATTR_CBANK_PARAM_SIZE
	.align		4
.L_2101:
        /*0018*/ 	.byte	0x03, 0x19
        /*001a*/ 	.short	0x0128


	//----- nvinfo : EIATTR_KPARAM_INFO
	.align		4
        /*001c*/ 	.byte	0x04, 0x17
        /*001e*/ 	.short	(.L_2103 - .L_2102)
.L_2102:
        /*0020*/ 	.word	0x00000000
        /*0024*/ 	.short	0x0000
        /*0026*/ 	.short	0x0000
        /*0028*/ 	.byte	0x00, 0xf0, 0xa1, 0x04


	//----- nvinfo : EIATTR_MAXREG_COUNT
	.align		4
.L_2103:
        /*002c*/ 	.byte	0x03, 0x1b
        /*002e*/ 	.short	0x00ff


	//----- nvinfo : EIATTR_NUM_BARRIERS
	.align		4
        /*0030*/ 	.byte	0x02, 0x4c
        /*0032*/ 	.byte	0x01
	.zero		1


	//----- nvinfo : EIATTR_MERCURY_ISA_VERSION
	.align		4
        /*0034*/ 	.byte	0x03, 0x5f
        /*0036*/ 	.short	0x0000


	//----- nvinfo : EIATTR_COOP_GROUP_MASK_REGIDS
	.align		4
        /*0038*/ 	.byte	0x04, 0x29
        /*003a*/ 	.short	(.L_2105 - .L_2104)


	//   ....[0]....
.L_2104:
        /*003c*/ 	.word	0xffffffff


	//   ....[1]....
        /*0040*/ 	.word	0xffffffff


	//   ....[2]....
        /*0044*/ 	.word	0xffffffff


	//   ....[3]....
        /*0048*/ 	.word	0xffffffff


	//   ....[4]....
        /*004c*/ 	.word	0xffffffff


	//   ....[5]....
        /*0050*/ 	.word	0xffffffff


	//   ....[6]....
        /*0054*/ 	.word	0xffffffff


	//   ....[7]....
        /*0058*/ 	.word	0xffffffff


	//   ....[8]....
        /*005c*/ 	.word	0xffffffff


	//   ....[9]....
        /*0060*/ 	.word	0xffffffff


	//   ....[10]....
        /*0064*/ 	.word	0xffffffff


	//   ....[11]....
        /*0068*/ 	.word	0xffffffff


	//   ....[12]....
        /*006c*/ 	.word	0xffffffff


	//   ....[13]....
        /*0070*/ 	.word	0xffffffff


	//   ....[14]....
        /*0074*/ 	.word	0xffffffff


	//   ....[15]....
        /*0078*/ 	.word	0xffffffff


	//   ....[16]....
        /*007c*/ 	.word	0xffffffff


	//   ....[17]....
        /*0080*/ 	.word	0xffffffff


	//   ....[18]....
        /*0084*/ 	.word	0xffffffff


	//   ....[19]....
        /*0088*/ 	.word	0xffffffff


	//----- nvinfo : EIATTR_COOP_GROUP_INSTR_OFFSETS
	.align		4
.L_2105:
        /*008c*/ 	.byte	0x04, 0x28
        /*008e*/ 	.short	(.L_2107 - .L_2106)


	//   ....[0]....
.L_2106:
        /*0090*/ 	.word	0x00002b00


	//   ....[1]....
        /*0094*/ 	.word	0x00002b20


	//   ....[2]....
        /*0098*/ 	.word	0x00002b40


	//   ....[3]....
        /*009c*/ 	.word	0x00002b60


	//   ....[4]....
        /*00a0*/ 	.word	0x00002b80


	//   ....[5]....
        /*00a4*/ 	.word	0x00002ba0


	//   ....[6]....
        /*00a8*/ 	.word	0x00002bc0


	//   ....[7]....
        /*00ac*/ 	.word	0x00002be0


	//   ....[8]....
        /*00b0*/ 	.word	0x00002c00


	//   ....[9]....
        /*00b4*/ 	.word	0x00002c20


	//   ....[10]....
        /*00b8*/ 	.word	0x000067f0


	//   ....[11]....
        /*00bc*/ 	.word	0x00006870


	//   ....[12]....
        /*00c0*/ 	.word	0x000068f0


	//   ....[13]....
        /*00c4*/ 	.word	0x00006960


	//   ....[14]....
        /*00c8*/ 	.word	0x000069e0


	//   ....[15]....
        /*00cc*/ 	.word	0x00006a50


	//   ....[16]....
        /*00d0*/ 	.word	0x00006ad0


	//   ....[17]....
        /*00d4*/ 	.word	0x00006b40


	//   ....[18]....
        /*00d8*/ 	.word	0x00006bc0


	//   ....[19]....
        /*00dc*/ 	.word	0x00006c30


	//----- nvinfo : EIATTR_EXIT_INSTR_OFFSETS
	.align		4
.L_2107:
        /*00e0*/ 	.byte	0x04, 0x1c
        /*00e2*/ 	.short	(.L_2109 - .L_2108)


	//   ....[0]....
.L_2108:
        /*00e4*/ 	.word	0x00006730


	//   ....[1]....
        /*00e8*/ 	.word	0x00006790


	//----- nvinfo : EIATTR_MAX_THREADS
	.align		4
.L_2109:
        /*00ec*/ 	.byte	0x04, 0x05
        /*00ee*/ 	.short	(.L_2111 - .L_2110)
.L_2110:
        /*00f0*/ 	.word	0x00000100
        /*00f4*/ 	.word	0x00000001
        /*00f8*/ 	.word	0x00000001


	//----- nvinfo : EIATTR_CRS_STACK_SIZE
	.align		4
.L_2111:
        /*00fc*/ 	.byte	0x04, 0x1e
        /*00fe*/ 	.short	(.L_2113 - .L_2112)
.L_2112:
        /*0100*/ 	.word	0x00000000
.L_2113:


//--------------------- .nv.info._ZN10layer_norm22ln_bwd_finalize_kernelINS_22Kernel_traits_finalizeILj7168E6__halfS2_S2_S2_fjLb0ELj1024ELj4ENS_18Kernel_traits_baseILj7168ES2_S2_S2_S2_fjLj1024EEEEELb0ELb1EEEvNS_9BwdParamsE --------------------------
	.section	.nv.info._ZN10layer_norm22ln_bwd_finalize_kernelINS_22Kernel_traits_finalizeILj7168E6__halfS2_S2_S2_fjLb0ELj1024ELj4ENS_18Kernel_traits_baseILj7168ES2_S2_S2_S2_fjLj1024EEEEELb0ELb1EEEvNS_9BwdParamsE,"",@"SHT_CUDA_INFO"
	.sectionflags	@""
	.align	4


	//----- nvinfo : EIATTR_CUDA_API_VERSION
	.align		4
        /*0000*/ 	.byte	0x04, 0x37
        /*0002*/ 	.short	(.L_2115 - .L_2114)
.L_2114:
        /*0004*/ 	.word	0x00000082


	//----- nvinfo : EIATTR_SW2861232_WAR
	.align		4
.L_2115:
        /*0008*/ 	.byte	0x01, 0x35
	.zero		2


	//----- nvinfo : EIATTR_PARAM_CBANK
	.align		4
        /*000c*/ 	.byte	0x04, 0x0a
        /*000e*/ 	.short	(.L_2117 - .L_2116)
	.align		4
.L_2116:
        /*0010*/ 	.word	index@(.nv.constant0._ZN10layer_norm22ln_bwd_finalize_kernelINS_22Kernel_traits_finalizeILj7168E6__halfS2_S2_S2_fjLb0ELj1024ELj4ENS_18Kernel_traits_baseILj7168ES2_S2_S2_S2_fjLj1024EEEEELb0ELb1EEEvNS_9BwdParamsE)
        /*0014*/ 	.short	0x0160
        /*0016*/ 	.short	0x0128


	//----- nvinfo : EIATTR_CBANK_PARAM_SIZE
	.align		4
.L_2117:
        /*0018*/ 	.byte	0x03, 0x19
        /*001a*/ 	.short	0x0128


	//----- nvinfo : EIATTR_KPARAM_INFO
	.align		4
        /*001c*/ 	.byte	0x04, 0x17
        /*001e*/ 	.short	(.L_2119 - .L_2118)
.L_2118:
        /*0020*/ 	.word	0x00000000
        /*0024*/ 	.short	0x0000
        /*0026*/ 	.short	0x0000
        /*0028*/ 	.byte	0x00, 0xf0, 0xa1, 0x04


	//----- nvinfo : EIATTR_MAXREG_COUNT
	.align		4
.L_2119:
        /*002c*/ 	.byte	0x03, 0x1b
        /*002e*/ 	.short	0x0040


	//----- nvinfo : EIATTR_NUM_BARRIERS
	.align		4
        /*0030*/ 	.byte	0x02, 0x4c
        /*0032*/ 	.byte	0x01
	.zero		1


	//----- nvinfo : EIATTR_MERCURY_ISA_VERSION
	.align		4
        /*0034*/ 	.byte	0x03, 0x5f
        /*0036*/ 	.short	0x0000


	//----- nvinfo : EIATTR_COOP_GROUP_MASK_REGIDS
	.align		4
        /*0038*/ 	.byte	0x04, 0x29
        /*003a*/ 	.short	(.L_2121 - .L_2120)


	//   ....[0]....
.L_2120:
        /*003c*/ 	.word	0xffffffff


	//   ....[1]....
        /*0040*/ 	.word	0xffffffff


	//   ....[2]....
        /*0044*/ 	.word	0xffffffff


	//   ....[3]....
        /*0048*/ 	.word	0xffffffff


	//   ....[4]....
        /*004c*/ 	.word	0xffffffff


	//   ....[5]....
        /*0050*/ 	.word	0xffffffff


	//   ....[6]....
        /*0054*/ 	.word	0xffffffff


	//   ....[7]....
        /*0058*/ 	.word	0xffffffff


	//   ....[8]....
        /*005c*/ 	.word	0xffffffff


	//   ....[9]....
        /*0060*/ 	.word	0xffffffff


	//   ....[10]....
        /*0064*/ 	.word	0xffffffff


	//   ....[11]....
        /*0068*/ 	.word	0xffffffff


	//   ....[12]....
        /*006c*/ 	.word	0xffffffff


	//   ....[13]....
        /*0070*/ 	.word	0xffffffff


	//   ....[14]....
        /*0074*/ 	.word	0xffffffff


	//   ....[15]....
        /*0078*/ 	.word	0xffffffff


	//   ....[16]....
        /*007c*/ 	.word	0xffffffff


	//   ....[17]....
        /*0080*/ 	.word	0xffffffff


	//   ....[18]....
        /*0084*/ 	.word	0xffffffff


	//   ....[19]....
        /*0088*/ 	.word	0xffffffff


	//----- nvinfo : EIATTR_COOP_GROUP_INSTR_OFFSETS
	.align		4
.L_2121:
        /*008c*/ 	.byte	0x04, 0x28
        /*008e*/ 	.short	(.L_2123 - .L_2122)


	//   ....[0]....
.L_2122:
        /*0090*/ 	.word	0x000007f0


	//   ....[1]....
        /*0094*/ 	.word	0x00000820


	//   ....[2]....
        /*0098*/ 	.word	0x00000840


	//   ....[3]....
        /*009c*/ 	.word	0x00000850


	//   ....[4]....
        /*00a0*/ 	.word	0x00000880


	//   ....[5]....
        /*00a4*/ 	.word	0x00000890


	//   ....[6]....
        /*00a8*/ 	.word	0x000008c0


	//   ....[7]....
        /*00ac*/ 	.word	0x000008d0


	//   ....[8]....
        /*00b0*/ 	.word	0x00000900


	//   ....[9]....
        /*00b4*/ 	.word	0x00000910


	//   ....[10]....
        /*00b8*/ 	.word	0x00000b00


	//   ....[11]....
        /*00bc*/ 	.word	0x00000b80


	//   ....[12]....
        /*00c0*/ 	.word	0x00000be0


	//   ....[13]....
        /*00c4*/ 	.word	0x00000c40


	//   ....[14]....
        /*00c8*/ 	.word	0x00000cb0


	//   ....[15]....
        /*00cc*/ 	.word	0x00000d20


	//   ....[16]....
        /*00d0*/ 	.word	0x00000d80


	//   ....[17]....
        /*00d4*/ 	.word	0x00000de0


	//   ....[18]....
        /*00d8*/ 	.word	0x00000e40


	//   ....[19]....
        /*00dc*/ 	.word	0x00000ea0


	//----- nvinfo : EIATTR_EXIT_INSTR_OFFSETS
	.align		4
.L_2123:
        /*00e0*/ 	.byte	0x04, 0x1c
        /*00e2*/ 	.short	(.L_2125 - .L_2124)


	//   ....[0]....
.L_2124:
        /*00e4*/ 	.word	0x00000070


	//   ....[1]....
        /*00e8*/ 	.word	0x00000aa0


	//----- nvinfo : EIATTR_MAX_THREADS
	.align		4
.L_2125:
        /*00ec*/ 	.byte	0x04, 0x05
        /*00ee*/ 	.short	(.L_2127 - .L_2126)
.L_2126:
        /*00f0*/ 	.word	0x00000400
        /*00f4*/ 	.word	0x00000001
        /*00f8*/ 	.word	0x00000001


	//----- nvinfo : EIATTR_CRS_STACK_SIZE
	.align		4
.L_2127:
        /*00fc*/ 	.byte	0x04, 0x1e
        /*00fe*/ 	.short	(.L_2129 - .L_2128)
.L_2128:
        /*0100*/ 	.word	0x00000000
.L_2129:


//--------------------- .nv.info._ZN10layer_norm13ln_bwd_kernelINS_13Kernel_traitsI6__halfS2_S2_S2_fjLj7168ELj1ELj1ELj8ELj8ENS_18Kernel_traits_baseILj7168ES2_S2_S2_S2_fjLj256EEEEELb1ELb0ELb1ELb1EEEvNS_9BwdParamsE --------------------------
	.section	.nv.info._ZN10layer_norm13ln_bwd_kernelINS_13Kernel_traitsI6__halfS2_S2_S2_fjLj7168ELj1ELj1ELj8ELj8ENS_18Kernel_traits_baseILj7168ES2_S2_S2_S2_fjLj256EEEEELb1ELb0ELb1ELb1EEEvNS_9BwdParamsE,"",@"SHT_CUDA_INFO"
	.sectionflags	@""
	.align	4


	//----- nvinfo : EIATTR_CUDA_API_VERSION
	.align		4
        /*0000*/ 	.byte	0x04, 0x37
        /*0002*/ 	.short	(.L_2131 - .L_2130)
.L_2130:
        /*0004*/ 	.word	0x00000082


	//----- nvinfo : EIATTR_SW2861232_WAR
	.align		4
.L_2131:
        /*0008*/ 	.byte	0x01, 0x35
	.zero		2


	//----- nvinfo : EIATTR_PARAM_CBANK
	.align		4
        /*000c*/ 	.byte	0x04, 0x0a
        /*000e*/ 	.short	(.L_2133 - .L_2132)
	.align		4
.L_2132:
        /*0010*/ 	.word	index@(.nv.constant0._ZN10layer_norm13ln_bwd_kernelINS_13Kernel_traitsI6__halfS2_S2_S2_fjLj7168ELj1ELj1ELj8ELj8ENS_18Kernel_traits_baseILj7168ES2_S2_S2_S2_fjLj256EEEEELb1ELb0ELb1ELb1EEEvNS_9BwdParamsE)
        /*0014*/ 	.short	0x0160
        /*0016*/ 	.short	0x0128


	//----- nvinfo : EIATTR_CBANK_PARAM_SIZE
	.align		4
.L_2133:
        /*0018*/ 	.byte	0x03, 0x19
        /*001a*/ 	.short	0x0128


	//----- nvinfo : EIATTR_KPARAM_INFO
	.align		4
        /*001c*/ 	.byte	0x04, 0x17
        /*001e*/ 	.short	(.L_2135 - .L_2134)
.L_2134:
        /*0020*/ 	.word	0x00000000
        /*0024*/ 	.short	0x0000
        /*0026*/ 	.short	0x0000
        /*0028*/ 	.byte	0x00, 0xf0, 0xa1, 0x04


	//----- nvinfo : EIATTR_MAXREG_COUNT
	.align		4
.L_2135:
        /*002c*/ 	.byte	0x03, 0x1b
        /*002e*/ 	.short	0x00ff


	//----- nvinfo : EIATTR_NUM_BARRIERS
	.align		4
        /*0030*/ 	.byte	0x02, 0x4c
        /*0032*/ 	.byte	0x01
	.zero		1


	//----- nvinfo : EIATTR_MERCURY_ISA_VERSION
	.align		4
        /*0034*/ 	.byte	0x03, 0x5f
        /*0036*/ 	.short	0x0000


	//----- nvinfo : EIATTR_COOP_GROUP_MASK_REGIDS
	.align		4
        /*0038*/ 	.byte	0x04, 0x29
        /*003a*/ 	.short	(.L_2137 - .L_2136)


	//   ....[0]....
.L_2136:
        /*003c*/ 	.word	0xffffffff


	//   ....[1]....
        /*0040*/ 	.word	0xffffffff


	//   ....[2]....
        /*0044*/ 	.word	0xffffffff


	//   ....[3]....
        /*0048*/ 	.word	0xffffffff


	//   ....[4]....
        /*004c*/ 	.word	0xffffffff


	//   ....[5]....
        /*0050*/ 	.word	0xffffffff


	//   ....[6]....
        /*0054*/ 	.word	0xffffffff


	//   ....[7]....
        /*0058*/ 	.word	0xffffffff


	//   ....[8]....
        /*005c*/ 	.word	0xffffffff


	//   ....[9]....
        /*0060*/ 	.word	0xffffffff


	//   ....[10]....
        /*0064*/ 	.word	0xffffffff


	//   ....[11]....
        /*0068*/ 	.word	0xffffffff


	//   ....[12]....
        /*006c*/ 	.word	0xffffffff


	//   ....[13]....
        /*0070*/ 	.word	0xffffffff


	//   ....[14]....
        /*0074*/ 	.word	0xffffffff


	//   ....[15]....
        /*0078*/ 	.word	0xffffffff


	//   ....[16]....
        /*007c*/ 	.word	0xffffffff


	//   ....[17]....
        /*0080*/ 	.word	0xffffffff


	//   ....[18]....
        /*0084*/ 	.word	0xffffffff


	//   ....[19]....
        /*0088*/ 	.word	0xffffffff


	//----- nvinfo : EIATTR_COOP_GROUP_INSTR_OFFSETS
	.align		4
.L_2137:
        /*008c*/ 	.byte	0x04, 0x28
        /*008e*/ 	.short	(.L_2139 - .L_2138)


	//   ....[0]....
.L_2138:
        /*0090*/ 	.word	0x000023d0


	//   ....[1]....
        /*0094*/ 	.word	0x000023f0


	//   ....[2]....
        /*0098*/ 	.word	0x00002410


	//   ....[3]....
        /*009c*/ 	.word	0x00002430


	//   ....[4]....
        /*00a0*/ 	.word	0x00002450


	//   ....[5]....
        /*00a4*/ 	.word	0x00002470


	//   ....[6]....
        /*00a8*/ 	.word	0x00002490


	//   ....[7]....
        /*00ac*/ 	.word	0x000024b0


	//   ....[8]....
        /*00b0*/ 	.word	0x000024d0


	//   ....[9]....
        /*00b4*/ 	.word	0x000024f0


	//   ....[10]....
        /*00b8*/ 	.word	0x00005840


	//   ....[11]....
        /*00bc*/ 	.word	0x000058c0


	//   ....[12]....
        /*00c0*/ 	.word	0x00005940


	//   ....[13]....
        /*00c4*/ 	.word	0x000059b0


	//   ....[14]....
        /*00c8*/ 	.word	0x00005a30


	//   ....[15]....
        /*00cc*/ 	.word	0x00005aa0


	//   ....[16]....
        /*00d0*/ 	.word	0x00005b20


	//   ....[17]....
        /*00d4*/ 	.word	0x00005b90


	//   ....[18]....
        /*00d8*/ 	.word	0x00005c10


	//   ....[19]....
        /*00dc*/ 	.word	0x00005c80


	//----- nvinfo : EIATTR_EXIT_INSTR_OFFSETS
	.align		4
.L_2139:
        /*00e0*/ 	.byte	0x04, 0x1c
        /*00e2*/ 	.short	(.L_2141 - .L_2140)


	//   ....[0]....
.L_2140:
        /*00e4*/ 	.word	0x000057e0


	//----- nvinfo : EIATTR_MAX_THREADS
	.align		4
.L_2141:
        /*00e8*/ 	.byte	0x04, 0x05
        /*00ea*/ 	.short	(.L_2143 - .L_2142)
.L_2142:
        /*00ec*/ 	.word	0x00000100
        /*00f0*/ 	.word	0x00000001
        /*00f4*/ 	.word	0x00000001


	//----- nvinfo : EIATTR_CRS_STACK_SIZE
	.align		4
.L_2143:
        /*00f8*/ 	.byte	0x04, 0x1e
        /*00fa*/ 	.short	(.L_2145 - .L_2144)
.L_2144:
        /*00fc*/ 	.word	0x00000000
.L_2145:


//--------------------- .nv.info._ZN10layer_norm13ln_bwd_kernelINS_13Kernel_traitsI6__halfS2_S2_S2_fjLj7168ELj1ELj1ELj8ELj8ENS_18Kernel_traits_baseILj7168ES2_S2_S2_S2_fjLj256EEEEELb1ELb1ELb0ELb0EEEvNS_9BwdParamsE --------------------------
	.section	.nv.info._ZN10layer_norm13ln_bwd_kernelINS_13Kernel_traitsI6__halfS2_S2_S2_fjLj7168ELj1ELj1ELj8ELj8ENS_18Kernel_traits_baseILj7168ES2_S2_S2_S2_fjLj256EEEEELb1ELb1ELb0ELb0EEEvNS_9BwdParamsE,"",@"SHT_CUDA_INFO"
	.sectionflags	@""
	.align	4


	//----- nvinfo : EIATTR_CUDA_API_VERSION
	.align		4
        /*0000*/ 	.byte	0x04, 0x37
        /*0002*/ 	.short	(.L_2147 - .L_2146)
.L_2146:
        /*0004*/ 	.word	0x00000082


	//----- nvinfo : EIATTR_SW2861232_WAR
	.align		4
.L_2147:
        /*0008*/ 	.byte	0x01, 0x35
	.zero		2


	//----- nvinfo : EIATTR_PARAM_CBANK
	.align		4
        /*000c*/ 	.byte	0x04, 0x0a
        /*000e*/ 	.short	(.L_2149 - .L_2148)
	.align		4
.L_2148:
        /*0010*/ 	.word	index@(.nv.constant0._ZN10layer_norm13ln_bwd_kernelINS_13Kernel_traitsI6__halfS2_S2_S2_fjLj7168ELj1ELj1ELj8ELj8ENS_18Kernel_traits_baseILj7168ES2_S2_S2_S2_fjLj256EEEEELb1ELb1ELb0ELb0EEEvNS_9BwdParamsE)
        /*0014*/ 	.short	0x0160
        /*0016*/ 	.short	0x0128


	//----- nvinfo : EIATTR_CBANK_PARAM_SIZE
	.align		4
.L_2149:
        /*0018*/ 	.byte	0x03, 0x19
        /*001a*/ 	.short	0x0128


	//----- nvinfo : EIATTR_KPARAM_INFO
	.align		4
        /*001c*/ 	.byte	0x04, 0x17
        /*001e*/ 	.short	(.L_2151 - .L_2150)
.L_2150:
        /*0020*/ 	.word	0x00000000
        /*0024*/ 	.short	0x0000
        /*0026*/ 	.short	0x0000
        /*0028*/ 	.byte	0x00, 0xf0, 0xa1, 0x04


	//----- nvinfo : EIATTR_MAXREG_COUNT
	.align		4
.L_2151:
        /*002c*/ 	.byte	0x03, 0x1b
        /*002e*/ 	.short	0x00ff


	//----- nvinfo : EIATTR_NUM_BARRIERS
	.align		4
        /*0030*/ 	.byte	0x02, 0x4c
        /*0032*/ 	.byte	0x01
	.zero		1


	//----- nvinfo : EIATTR_MERCURY_ISA_VERSION
	.align		4
        /*0034*/ 	.byte	0x03, 0x5f
        /*0036*/ 	.short	0x0000


	//----- nvinfo : EIATTR_COOP_GROUP_MASK_REGIDS
	.align		4
        /*0038*/ 	.byte	0x04, 0x29
        /*003a*/ 	.short	(.L_2153 - .L_2152)


	//   ....[0]....
.L_2152:
        /*003c*/ 	.word	0xffffffff


	//   ....[1]....
        /*0040*/ 	.word	0xffffffff


	//   ....[2]....
        /*0044*/ 	.word	0xffffffff


	//   ....[3]....
        /*0048*/ 	.word	0xffffffff


	//   ....[4]....
        /*004c*/ 	.word	0xffffffff


	//   ....[5]....
        /*0050*/ 	.word	0xffffffff


	//   ....[6]....
        /*0054*/ 	.word	0xffffffff


	//   ....[7]....
        /*0058*/ 	.word	0xffffffff


	//   ....[8]....
        /*005c*/ 	.word	0xffffffff


	//   ....[9]....
        /*0060*/ 	.word	0xffffffff


	//   ....[10]....
        /*0064*/ 	.word	0xffffffff


	//   ....[11]....
        /*0068*/ 	.word	0xffffffff


	//   ....[12]....
        /*006c*/ 	.word	0xffffffff


	//   ....[13]....
        /*0070*/ 	.word	0xffffffff


	//   ....[14]....
        /*0074*/ 	.word	0xffffffff


	//   ....[15]....
        /*0078*/ 	.word	0xffffffff


	//   ....[16]....
        /*007c*/ 	.word	0xffffffff


	//   ....[17]....
        /*0080*/ 	.word	0xffffffff


	//   ....[18]....
        /*0084*/ 	.word	0xffffffff


	//   ....[19]....
        /*0088*/ 	.word	0xffffffff


	//----- nvinfo : EIATTR_COOP_GROUP_INSTR_OFFSETS
	.align		4
.L_2153:
        /*008c*/ 	.byte	0x04, 0x28
        /*008e*/ 	.short	(.L_2155 - .L_2154)


	//   ....[0]....
.L_2154:
        /*0090*/ 	.word	0x00002aa0


	//   ....[1]....
        /*0094*/ 	.word	0x00002ac0


	//   ....[2]....
        /*0098*/ 	.word	0x00002ae0


	//   ....[3]....
        /*009c*/ 	.word	0x00002b00


	//   ....[4]....
        /*00a0*/ 	.word	0x00002b20


	//   ....[5]....
        /*00a4*/ 	.word	0x00002b40


	//   ....[6]....
        /*00a8*/ 	.word	0x00002b60


	//   ....[7]....
        /*00ac*/ 	.word	0x00002b80


	//   ....[8]....
        /*00b0*/ 	.word	0x00002ba0


	//   ....[9]....
        /*00b4*/ 	.word	0x00002bc0


	//   ....[10]....
        /*00b8*/ 	.word	0x00005f70


	//   ....[11]....
        /*00bc*/ 	.word	0x00005ff0


	//   ....[12]....
        /*00c0*/ 	.word	0x00006070


	//   ....[13]....
        /*00c4*/ 	.word	0x000060e0


	//   ....[14]....
        /*00c8*/ 	.word	0x00006160


	//   ....[15]....
        /*00cc*/ 	.word	0x000061d0


	//   ....[16]....
        /*00d0*/ 	.word	0x00006250


	//   ....[17]....
        /*00d4*/ 	.word	0x000062c0


	//   ....[18]....
        /*00d8*/ 	.word	0x00006340


	//   ....[19]....
        /*00dc*/ 	.word	0x000063b0


	//----- nvinfo : EIATTR_EXIT_INSTR_OFFSETS
	.align		4
.L_2155:
        /*00e0*/ 	.byte	0x04, 0x1c
        /*00e2*/ 	.short	(.L_2157 - .L_2156)


	//   ....[0]....
.L_2156:
        /*00e4*/ 	.word	0x00005e90


	//   ....[1]....
        /*00e8*/ 	.word	0x00005f10


	//----- nvinfo : EIATTR_MAX_THREADS
	.align		4
.L_2157:
        /*00ec*/ 	.byte	0x04, 0x05
        /*00ee*/ 	.short	(.L_2159 - .L_2158)
.L_2158:
        /*00f0*/ 	.word	0x00000100
        /*00f4*/ 	.word	0x00000001
        /*00f8*/ 	.word	0x00000001


	//----- nvinfo : EIATTR_CRS_STACK_SIZE
	.align		4
.L_2159:
        /*00fc*/ 	.byte	0x04, 0x1e
        /*00fe*/ 	.short	(.L_2161 - .L_2160)
.L_2160:
        /*0100*/ 	.word	0x00000000
.L_2161:


//--------------------- .nv.info._ZN10layer_norm13ln_bwd_kernelINS_13Kernel_traitsI6__halfS2_S2_S2_fjLj7168ELj1ELj1ELj8ELj8ENS_18Kernel_traits_baseILj7168ES2_S2_S2_S2_fjLj256EEEEELb1ELb1ELb0ELb1EEEvNS_9BwdParamsE --------------------------
	.section	.nv.info._ZN10layer_norm13ln_bwd_kernelINS_13Kernel_traitsI6__halfS2_S2_S2_fjLj7168ELj1ELj1ELj8ELj8ENS_18Kernel_traits_baseILj7168ES2_S2_S2_S2_fjLj256EEEEELb1ELb1ELb0ELb1EEEvNS_9BwdParamsE,"",@"SHT_CUDA_INFO"
	.sectionflags	@""
	.align	4


	//----- nvinfo : EIATTR_CUDA_API_VERSION
	.align		4
        /*0000*/ 	.byte	0x04, 0x37
        /*0002*/ 	.short	(.L_2163 - .L_2162)
.L_2162:
        /*0004*/ 	.word	0x00000082


	//----- nvinfo : EIATTR_SW2861232_WAR
	.align		4
.L_2163:
        /*0008*/ 	.byte	0x01, 0x35
	.zero		2


	//----- nvinfo : EIATTR_PARAM_CBANK
	.align		4
        /*000c*/ 	.byte	0x04, 0x0a
        /*000e*/ 	.short	(.L_2165 - .L_2164)
	.align		4
.L_2164:
        /*0010*/ 	.word	index@(.nv.constant0._ZN10layer_norm13ln_bwd_kernelINS_13Kernel_traitsI6__halfS2_S2_S2_fjLj7168ELj1ELj1ELj8ELj8ENS_18Kernel_traits_baseILj7168ES2_S2_S2_S2_fjLj256EEEEELb1ELb1ELb0ELb1EEEvNS_9BwdParamsE)
        /*0014*/ 	.short	0x0160
        /*0016*/ 	.short	0x0128


	//----- nvinfo : EIATTR_CBANK_PARAM_SIZE
	.align		4
.L_2165:
        /*0018*/ 	.byte	0x03, 0x19
        /*001a*/ 	.short	0x0128


	//----- nvinfo : EIATTR_KPARAM_INFO
	.align		4
        /*001c*/ 	.byte	0x04, 0x17
        /*001e*/ 	.short	(.L_2167 - .L_2166)
.L_2166:
        /*0020*/ 	.word	0x00000000
        /*0024*/ 	.short	0x0000
        /*0026*/ 	.short	0x0000
        /*0028*/ 	.byte	0x00, 0xf0, 0xa1, 0x04


	//----- nvinfo : EIATTR_MAXREG_COUNT
	.align		4
.L_2167:
        /*002c*/ 	.byte	0x03, 0x1b
        /*002e*/ 	.short	0x00ff


	//----- nvinfo : EIATTR_NUM_BARRIERS
	.align		4
        /*0030*/ 	.byte	0x02, 0x4c
        /*0032*/ 	.byte	0x01
	.zero		1


	//----- nvinfo : EIATTR_MERCURY_ISA_VERSION
	.align		4
        /*0034*/ 	.byte	0x03, 0x5f
        /*0036*/ 	.short	0x0000


	//----- nvinfo : EIATTR_COOP_GROUP_MASK_REGIDS
	.align		4
        /*0038*/ 	.byte	0x04, 0x29
        /*003a*/ 	.short	(.L_2169 - .L_2168)


	//   ....[0]....
.L_2168:
        /*003c*/ 	.word	0xffffffff


	//   ....[1]....
        /*0040*/ 	.word	0xffffffff


	//   ....[2]....
        /*0044*/ 	.word	0xffffffff


	//   ....[3]....
        /*0048*/ 	.word	0xffffffff


	//   ....[4]....
        /*004c*/ 	.word	0xffffffff


	//   ....[5]....
        /*0050*/ 	.word	0xffffffff


	//   ....[6]....
        /*0054*/ 	.word	0xffffffff


	//   ....[7]....
        /*0058*/ 	.word	0xffffffff


	//   ....[8]....
        /*005c*/ 	.word	0xffffffff


	//   ....[9]....
        /*0060*/ 	.word	0xffffffff


	//   ....[10]....
        /*0064*/ 	.word	0xffffffff


	//   ....[11]....
        /*0068*/ 	.word	0xffffffff


	//   ....[12]....
        /*006c*/ 	.word	0xffffffff


	//   ....[13]....
        /*0070*/ 	.word	0xffffffff


	//   ....[14]....
        /*0074*/ 	.word	0xffffffff


	//   ....[15]....
        /*0078*/ 	.word	0xffffffff


	//   ....[16]....
        /*007c*/ 	.word	0xffffffff


	//   ....[17]....
        /*0080*/ 	.word	0xffffffff


	//   ....[18]....
        /*0084*/ 	.word	0xffffffff


	//   ....[19]....
        /*0088*/ 	.word	0xffffffff


	//----- nvinfo : EIATTR_COOP_GROUP_INSTR_OFFSETS
	.align		4
.L_2169:
        /*008c*/ 	.byte	0x04, 0x28
        /*008e*/ 	.short	(.L_2171 - .L_2170)


	//   ....[0]....
.L_2170:
        /*0090*/ 	.word	0x00002690


	//   ....[1]....
        /*0094*/ 	.word	0x000026b0


	//   ....[2]....
        /*0098*/ 	.word	0x000026d0


	//   ....[3]....
        /*009c*/ 	.word	0x000026f0


	//   ....[4]....
        /*00a0*/ 	.word	0x00002710


	//   ....[5]....
        /*00a4*/ 	.word	0x00002730


	//   ....[6]....
        /*00a8*/ 	.word	0x00002750


	//   ....[7]....
        /*00ac*/ 	.word	0x00002770


	//   ....[8]....
        /*00b0*/ 	.word	0x00002790


	//   ....[9]....
        /*00b4*/ 	.word	0x000027b0


	//   ....[10]....
        /*00b8*/ 	.word	0x00005850


	//   ....[11]....
        /*00bc*/ 	.word	0x000058d0


	//   ....[12]....
        /*00c0*/ 	.word	0x00005950


	//   ....[13]....
        /*00c4*/ 	.word	0x000059c0


	//   ....[14]....
        /*00c8*/ 	.word	0x00005a40


	//   ....[15]....
        /*00cc*/ 	.word	0x00005ab0


	//   ....[16]....
        /*00d0*/ 	.word	0x00005b30


	//   ....[17]....
        /*00d4*/ 	.word	0x00005ba0


	//   ....[18]....
        /*00d8*/ 	.word	0x00005c20


	//   ....[19]....
        /*00dc*/ 	.word	0x00005c90


	//----- nvinfo : EIATTR_EXIT_INSTR_OFFSETS
	.align		4
.L_2171:
        /*00e0*/ 	.byte	0x04, 0x1c
        /*00e2*/ 	.short	(.L_2173 - .L_2172)


	//   ....[0]....
.L_2172:
        /*00e4*/ 	.word	0x000057f0


	//----- nvinfo : EIATTR_MAX_THREADS
	.align		4
.L_2173:
        /*00e8*/ 	.byte	0x04, 0x05
        /*00ea*/ 	.short	(.L_2175 - .L_2174)
.L_2174:
        /*00ec*/ 	.word	0x00000100
        /*00f0*/ 	.word	0x00000001
        /*00f4*/ 	.word	0x00000001


	//----- nvinfo : EIATTR_CRS_STACK_SIZE
	.align		4
.L_2175:
        /*00f8*/ 	.byte	0x04, 0x1e
        /*00fa*/ 	.short	(.L_2177 - .L_2176)
.L_2176:
        /*00fc*/ 	.word	0x00000000
.L_2177:


//--------------------- .nv.info._ZN10layer_norm22ln_bwd_finalize_kernelINS_22Kernel_traits_finalizeILj7168E6__halfS2_S2_S2_fjLb1ELj1024ELj4ENS_18Kernel_traits_baseILj7168ES2_S2_S2_S2_fjLj1024EEEEELb1ELb0EEEvNS_9BwdParamsE --------------------------
	.section	.nv.info._ZN10layer_norm22ln_bwd_finalize_kernelINS_22Kernel_traits_finalizeILj7168E6__halfS2_S2_S2_fjLb1ELj1024ELj4ENS_18Kernel_traits_baseILj7168ES2_S2_S2_S2_fjLj1024EEEEELb1ELb0EEEvNS_9BwdParamsE,"",@"SHT_CUDA_INFO"
	.sectionflags	@""
	.align	4


	//----- nvinfo : EIATTR_CUDA_API_VERSION
	.align		4
        /*0000*/ 	.byte	0x04, 0x37
        /*0002*/ 	.short	(.L_2179 - .L_2178)
.L_2178:
        /*0004*/ 	.word	0x00000082


	//----- nvinfo : EIATTR_SW2861232_WAR
	.align		4
.L_2179:
        /*0008*/ 	.byte	0x01, 0x35
	.zero		2


	//----- nvinfo : EIATTR_PARAM_CBANK
	.align		4
        /*000c*/ 	.byte	0x04, 0x0a
        /*000e*/ 	.short	(.L_2181 - .L_2180)
	.align		4
.L_2180:
        /*0010*/ 	.word	index@(.nv.constant0._ZN10layer_norm22ln_bwd_finalize_kernelINS_22Kernel_traits_finalizeILj7168E6__halfS2_S2_S2_fjLb1ELj1024ELj4ENS_18Kernel_traits_baseILj7168ES2_S2_S2_S2_fjLj1024EEEEELb1ELb0EEEvNS_9BwdParamsE)
        /*0014*/ 	.short	0x0160
        /*0016*/ 	.short	0x0128


	//----- nvinfo : EIATTR_CBANK_PARAM_SIZE
	.align		4
.L_2181:
        /*0018*/ 	.byte	0x03, 0x19
        /*001a*/ 	.short	0x0128


	//----- nvinfo : EIATTR_KPARAM_INFO
	.align		4
        /*001c*/ 	.byte	0x04, 0x17
        /*001e*/ 	.short	(.L_2183 - .L_2182)
.L_2182:
        /*0020*/ 	.word	0x00000000
        /*0024*/ 	.short	0x0000
        /*0026*/ 	.short	0x0000
        /*0028*/ 	.byte	0x00, 0xf0, 0xa1, 0x04


	//----- nvinfo : EIATTR_MAXREG_COUNT
	.align		4
.L_2183:
        /*002c*/ 	.byte	0x03, 0x1b
        /*002e*/ 	.short	0x0040


	//----- nvinfo : EIATTR_NUM_BARRIERS
	.align		4
        /*0030*/ 	.byte	0x02, 0x4c
        /*0032*/ 	.byte	0x01
	.zero		1


	//----- nvinfo : EIATTR_MERCURY_ISA_VERSION
	.align		4
        /*0034*/ 	.byte	0x03, 0x5f
        /*0036*/ 	.short	0x0000


	//----- nvinfo : EIATTR_COOP_GROUP_MASK_REGIDS
	.align		4
        /*0038*/ 	.byte	0x04, 0x29
        /*003a*/ 	.short	(.L_2185 - .L_2184)


	//   ....[0]....
.L_2184:
        /*003c*/ 	.word	0xffffffff


	//   ....[1]....
        /*0040*/ 	.word	0xffffffff


	//   ....[2]....
        /*0044*/ 	.word	0xffffffff


	//   ....[3]....
        /*0048*/ 	.word	0xffffffff


	//   ....[4]....
        /*004c*/ 	.word	0xffffffff


	//   ....[5]....
        /*0050*/ 	.word	0xffffffff


	//   ....[6]....
        /*0054*/ 	.word	0xffffffff


	//   ....[7]....
        /*0058*/ 	.word	0xffffffff


	//   ....[8]....
        /*005c*/ 	.word	0xffffffff


	//   ....[9]....
        /*0060*/ 	.word	0xffffffff


	//   ....[10]....
        /*0064*/ 	.word	0xffffffff


	//   ....[11]....
        /*0068*/ 	.word	0xffffffff


	//   ....[12]....
        /*006c*/ 	.word	0xffffffff


	//   ....[13]....
        /*0070*/ 	.word	0xffffffff


	//   ....[14]....
        /*0074*/ 	.word	0xffffffff


	//   ....[15]....
        /*0078*/ 	.word	0xffffffff


	//   ....[16]....
        /*007c*/ 	.word	0xffffffff


	//   ....[17]....
        /*0080*/ 	.word	0xffffffff


	//   ....[18]....
        /*0084*/ 	.word	0xffffffff


	//   ....[19]....
        /*0088*/ 	.word	0xffffffff


	//   ....[20]....
        /*008c*/ 	.word	0xffffffff


	//   ....[21]....
        /*0090*/ 	.word	0xffffffff


	//   ....[22]....
        /*0094*/ 	.word	0xffffffff


	//   ....[23]....
        /*0098*/ 	.word	0xffffffff


	//   ....[24]....
        /*009c*/ 	.word	0xffffffff


	//   ....[25]....
        /*00a0*/ 	.word	0xffffffff


	//   ....[26]....
        /*00a4*/ 	.word	0xffffffff


	//   ....[27]....
        /*00a8*/ 	.word	0xffffffff


	//   ....[28]....
        /*00ac*/ 	.word	0xffffffff


	//   ....[29]....
        /*00b0*/ 	.word	0xffffffff


	//----- nvinfo : EIATTR_COOP_GROUP_INSTR_OFFSETS
	.align		4
.L_2185:
        /*00b4*/ 	.byte	0x04, 0x28
        /*00b6*/ 	.short	(.L_2187 - .L_2186)


	//   ....[0]....
.L_2186:
        /*00b8*/ 	.word	0x000009d0


	//   ....[1]....
        /*00bc*/ 	.word	0x00000a00


	//   ....[2]....
        /*00c0*/ 	.word	0x00000a10


	//   ....[3]....
        /*00c4*/ 	.word	0x00000a30


	//   ....[4]....
        /*00c8*/ 	.word	0x00000a50


	//   ....[5]....
        /*00cc*/ 	.word	0x00000a60


	//   ....[6]....
        /*00d0*/ 	.word	0x00000a90


	//   ....[7]....
        /*00d4*/ 	.word	0x00000ab0


	//   ....[8]....
        /*00d8*/ 	.word	0x00000ac0


	//   ....[9]....
        /*00dc*/ 	.word	0x00000af0


	//   ....[10]....
        /*00e0*/ 	.word	0x00000b10


	//   ....[11]....
        /*00e4*/ 	.word	0x00000b20


	//   ....[12]....
        /*00e8*/ 	.word	0x00000b50


	//   ....[13]....
        /*00ec*/ 	.word	0x00000b70


	//   ....[14]....
        /*00f0*/ 	.word	0x00000b80


	//   ....[15]....
        /*00f4*/ 	.word	0x00000e20


	//   ....[16]....
        /*00f8*/ 	.word	0x00000e80


	//   ....[17]....
        /*00fc*/ 	.word	0x00000ee0


	//   ....[18]....
        /*0100*/ 	.word	0x00000f40


	//   ....[19]....
        /*0104*/ 	.word	0x00000fb0


	//   ....[20]....
        /*0108*/ 	.word	0x00001020


	//   ....[21]....
        /*010c*/ 	.word	0x00001080


	//   ....[22]....
        /*0110*/ 	.word	0x000010e0


	//   ....[23]....
        /*0114*/ 	.word	0x00001140


	//   ....[24]....
        /*0118*/ 	.word	0x000011b0


	//   ....[25]....
        /*011c*/ 	.word	0x00001220


	//   ....[26]....
        /*0120*/ 	.word	0x00001280


	//   ....[27]....
        /*0124*/ 	.word	0x000012e0


	//   ....[28]....
        /*0128*/ 	.word	0x00001340


	//   ....[29]....
        /*012c*/ 	.word	0x000013a0


	//----- nvinfo : EIATTR_EXIT_INSTR_OFFSETS
	.align		4
.L_2187:
        /*0130*/ 	.byte	0x04, 0x1c
        /*0132*/ 	.short	(.L_2189 - .L_2188)


	//   ....[0]....
.L_2188:
        /*0134*/ 	.word	0x00000070


	//   ....[1]....
        /*0138*/ 	.word	0x00000dc0


	//----- nvinfo : EIATTR_MAX_THREADS
	.align		4
.L_2189:
        /*013c*/ 	.byte	0x04, 0x05
        /*013e*/ 	.short	(.L_2191 - .L_2190)
.L_2190:
        /*0140*/ 	.word	0x00000400
        /*0144*/ 	.word	0x00000001
        /*0148*/ 	.word	0x00000001


	//----- nvinfo : EIATTR_CRS_STACK_SIZE
	.align		4
.L_2191:
        /*014c*/ 	.byte	0x04, 0x1e
        /*014e*/ 	.short	(.L_2193 - .L_2192)
.L_2192:
        /*0150*/ 	.word	0x00000000
.L_2193:


//--------------------- .nv.info._ZN10layer_norm13ln_bwd_kernelINS_13Kernel_traitsI6__halfS2_S2_S2_fjLj7168ELj1ELj1ELj8ELj8ENS_18Kernel_traits_baseILj7168ES2_S2_S2_S2_fjLj256EEEEELb1ELb1ELb1ELb0EEEvNS_9BwdParamsE --------------------------
	.section	.nv.info._ZN10layer_norm13ln_bwd_kernelINS_13Kernel_traitsI6__halfS2_S2_S2_fjLj7168ELj1ELj1ELj8ELj8ENS_18Kernel_traits_baseILj7168ES2_S2_S2_S2_fjLj256EEEEELb1ELb1ELb1ELb0EEEvNS_9BwdParamsE,"",@"SHT_CUDA_INFO"
	.sectionflags	@""
	.align	4


	//----- nvinfo : EIATTR_CUDA_API_VERSION
	.align		4
        /*0000*/ 	.byte	0x04, 0x37
        /*0002*/ 	.short	(.L_2195 - .L_2194)
.L_2194:
        /*0004*/ 	.word	0x00000082


	//----- nvinfo : EIATTR_SW2861232_WAR
	.align		4
.L_2195:
        /*0008*/ 	.byte	0x01, 0x35
	.zero		2


	//----- nvinfo : EIATTR_PARAM_CBANK
	.align		4
        /*000c*/ 	.byte	0x04, 0x0a
        /*000e*/ 	.short	(.L_2197 - .L_2196)
	.align		4
.L_2196:
        /*0010*/ 	.word	index@(.nv.constant0._ZN10layer_norm13ln_bwd_kernelINS_13Kernel_traitsI6__halfS2_S2_S2_fjLj7168ELj1ELj1ELj8ELj8ENS_18Kernel_traits_baseILj7168ES2_S2_S2_S2_fjLj256EEEEELb1ELb1ELb1ELb0EEEvNS_9BwdParamsE)
        /*0014*/ 	.short	0x0160
        /*0016*/ 	.short	0x0128


	//----- nvinfo : EIATTR_CBANK_PARAM_SIZE
	.align		4
.L_2197:
        /*0018*/ 	.byte	0x03, 0x19
        /*001a*/ 	.short	0x0128


	//----- nvinfo : EIATTR_KPARAM_INFO
	.align		4
        /*001c*/ 	.byte	0x04, 0x17
        /*001e*/ 	.short	(.L_2199 - .L_2198)
.L_2198:
        /*0020*/ 	.word	0x00000000
        /*0024*/ 	.short	0x0000
        /*0026*/ 	.short	0x0000
        /*0028*/ 	.byte	0x00, 0xf0, 0xa1, 0x04


	//----- nvinfo : EIATTR_MAXREG_COUNT
	.align		4
.L_2199:
        /*002c*/ 	.byte	0x03, 0x1b
        /*002e*/ 	.short	0x00ff


	//----- nvinfo : EIATTR_NUM_BARRIERS
	.align		4
        /*0030*/ 	.byte	0x02, 0x4c
        /*0032*/ 	.byte	0x01
	.zero		1


	//----- nvinfo : EIATTR_MERCURY_ISA_VERSION
	.align		4
        /*0034*/ 	.byte	0x03, 0x5f
        /*0036*/ 	.short	0x0000


	//----- nvinfo : EIATTR_COOP_GROUP_MASK_REGIDS
	.align		4
        /*0038*/ 	.byte	0x04, 0x29
        /*003a*/ 	.short	(.L_2201 - .L_2200)


	//   ....[0]....
.L_2200:
        /*003c*/ 	.word	0xffffffff


	//   ....[1]....
        /*0040*/ 	.word	0xffffffff


	//   ....[2]....
        /*0044*/ 	.word	0xffffffff


	//   ....[3]....
        /*0048*/ 	.word	0xffffffff


	//   ....[4]....
        /*004c*/ 	.word	0xffffffff


	//   ....[5]....
        /*0050*/ 	.word	0xffffffff


	//   ....[6]....
        /*0054*/ 	.word	0xffffffff


	//   ....[7]....
        /*0058*/ 	.word	0xffffffff


	//   ....[8]....
        /*005c*/ 	.word	0xffffffff


	//   ....[9]....
        /*0060*/ 	.word	0xffffffff


	//   ....[10]....
        /*0064*/ 	.word	0xffffffff


	//   ....[11]....
        /*0068*/ 	.word	0xffffffff


	//   ....[12]....
        /*006c*/ 	.word	0xffffffff


	//   ....[13]....
        /*0070*/ 	.word	0xffffffff


	//   ....[14]....
        /*0074*/ 	.word	0xffffffff


	//   ....[15]....
        /*0078*/ 	.word	0xffffffff


	//   ....[16]....
        /*007c*/ 	.word	0xffffffff


	//   ....[17]....
        /*0080*/ 	.word	0xffffffff


	//   ....[18]....
        /*0084*/ 	.word	0xffffffff


	//   ....[19]....
        /*0088*/ 	.word	0xffffffff


	//----- nvinfo : EIATTR_COOP_GROUP_INSTR_OFFSETS
	.align		4
.L_2201:
        /*008c*/ 	.byte	0x04, 0x28
        /*008e*/ 	.short	(.L_2203 - .L_2202)


	//   ....[0]....
.L_2202:
        /*0090*/ 	.word	0x00003070


	//   ....[1]....
        /*0094*/ 	.word	0x00003090


	//   ....[2]....
        /*0098*/ 	.word	0x000030b0


	//   ....[3]....
        /*009c*/ 	.word	0x000030d0


	//   ....[4]....
        /*00a0*/ 	.word	0x000030f0


	//   ....[5]....
        /*00a4*/ 	.word	0x00003110


	//   ....[6]....
        /*00a8*/ 	.word	0x00003130


	//   ....[7]....
        /*00ac*/ 	.word	0x00003150


	//   ....[8]....
        /*00b0*/ 	.word	0x00003170


	//   ....[9]....
        /*00b4*/ 	.word	0x00003190


	//   ....[10]....
        /*00b8*/ 	.word	0x00007fc0


	//   ....[11]....
        /*00bc*/ 	.word	0x00008040


	//   ....[12]....
        /*00c0*/ 	.word	0x000080c0


	//   ....[13]....
        /*00c4*/ 	.word	0x00008130


	//   ....[14]....
        /*00c8*/ 	.word	0x000081b0


	//   ....[15]....
        /*00cc*/ 	.word	0x00008220


	//   ....[16]....
        /*00d0*/ 	.word	0x000082a0


	//   ....[17]....
        /*00d4*/ 	.word	0x00008310


	//   ....[18]....
        /*00d8*/ 	.word	0x00008390


	//   ....[19]....
        /*00dc*/ 	.word	0x00008400


	//----- nvinfo : EIATTR_EXIT_INSTR_OFFSETS
	.align		4
.L_2203:
        /*00e0*/ 	.byte	0x04, 0x1c
        /*00e2*/ 	.short	(.L_2205 - .L_2204)


	//   ....[0]....
.L_2204:
        /*00e4*/ 	.word	0x00007ee0


	//   ....[1]....
        /*00e8*/ 	.word	0x00007f60


	//----- nvinfo : EIATTR_MAX_THREADS
	.align		4
.L_2205:
        /*00ec*/ 	.byte	0x04, 0x05
        /*00ee*/ 	.short	(.L_2207 - .L_2206)
.L_2206:
        /*00f0*/ 	.word	0x00000100
        /*00f4*/ 	.word	0x00000001
        /*00f8*/ 	.word	0x00000001


	//----- nvinfo : EIATTR_CRS_STACK_SIZE
	.align		4
.L_2207:
        /*00fc*/ 	.byte	0x04, 0x1e
        /*00fe*/ 	.short	(.L_2209 - .L_2208)
.L_2208:
        /*0100*/ 	.word	0x00000000
.L_2209:


//--------------------- .nv.info._ZN10layer_norm22ln_bwd_finalize_kernelINS_22Kernel_traits_finalizeILj7168E6__halfS2_S2_S2_fjLb1ELj1024ELj4ENS_18Kernel_traits_baseILj7168ES2_S2_S2_S2_fjLj1024EEEEELb1ELb1EEEvNS_9BwdParamsE --------------------------
	.section	.nv.info._ZN10layer_norm22ln_bwd_finalize_kernelINS_22Kernel_traits_finalizeILj7168E6__halfS2_S2_S2_fjLb1ELj1024ELj4ENS_18Kernel_traits_baseILj7168ES2_S2_S2_S2_fjLj1024EEEEELb1ELb1EEEvNS_9BwdParamsE,"",@"SHT_CUDA_INFO"
	.sectionflags	@""
	.align	4


	//----- nvinfo : EIATTR_CUDA_API_VERSION
	.align		4
        /*0000*/ 	.byte	0x04, 0x37
        /*0002*/ 	.short	(.L_2211 - .L_2210)
.L_2210:
        /*0004*/ 	.word	0x00000082


	//----- nvinfo : EIATTR_SW2861232_WAR
	.align		4
.L_2211:
        /*0008*/ 	.byte	0x01, 0x35
	.zero		2


	//----- nvinfo : EIATTR_PARAM_CBANK
	.align		4
        /*000c*/ 	.byte	0x04, 0x0a
        /*000e*/ 	.short	(.L_2213 - .L_2212)
	.align		4
.L_2212:
        /*0010*/ 	.word	index@(.nv.constant0._ZN10layer_norm22ln_bwd_finalize_kernelINS_22Kernel_traits_finalizeILj7168E6__halfS2_S2_S2_fjLb1ELj1024ELj4ENS_18Kernel_traits_baseILj7168ES2_S2_S2_S2_fjLj1024EEEEELb1ELb1EEEvNS_9BwdParamsE)
        /*0014*/ 	.short	0x0160
        /*0016*/ 	.short	0x0128


	//----- nvinfo : EIATTR_CBANK_PARAM_SIZE
	.align		4
.L_2213:
        /*0018*/ 	.byte	0x03, 0x19
        /*001a*/ 	.short	0x0128


	//----- nvinfo : EIATTR_KPARAM_INFO
	.align		4
        /*001c*/ 	.byte	0x04, 0x17
        /*001e*/ 	.short	(.L_2215 - .L_2214)
.L_2214:
        /*0020*/ 	.word	0x00000000
        /*0024*/ 	.short	0x0000
        /*0026*/ 	.short	0x0000
        /*0028*/ 	.byte	0x00, 0xf0, 0xa1, 0x04


	//----- nvinfo : EIATTR_MAXREG_COUNT
	.align		4
.L_2215:
        /*002c*/ 	.byte	0x03, 0x1b
        /*002e*/ 	.short	0x0040


	//----- nvinfo : EIATTR_NUM_BARRIERS
	.align		4
        /*0030*/ 	.byte	0x02, 0x4c
        /*0032*/ 	.byte	0x01
	.zero		1


	//----- nvinfo : EIATTR_MERCURY_ISA_VERSION
	.align		4
        /*0034*/ 	.byte	0x03, 0x5f
        /*0036*/ 	.short	0x0000


	//----- nvinfo : EIATTR_COOP_GROUP_MASK_REGIDS
	.align		4
        /*0038*/ 	.byte	0x04, 0x29
        /*003a*/ 	.short	(.L_2217 - .L_2216)


	//   ....[0]....
.L_2216:
        /*003c*/ 	.word	0xffffffff


	//   ....[1]....
        /*0040*/ 	.word	0xffffffff


	//   ....[2]....
        /*0044*/ 	.word	0xffffffff


	//   ....[3]....
        /*0048*/ 	.word	0xffffffff


	//   ....[4]....
        /*004c*/ 	.word	0xffffffff


	//   ....[5]....
        /*0050*/ 	.word	0xffffffff


	//   ....[6]....
        /*0054*/ 	.word	0xffffffff


	//   ....[7]....
        /*0058*/ 	.word	0xffffffff


	//   ....[8]....
        /*005c*/ 	.word	0xffffffff


	//   ....[9]....
        /*0060*/ 	.word	0xffffffff


	//   ....[10]....
        /*0064*/ 	.word	0xffffffff


	//   ....[11]....
        /*0068*/ 	.word	0xffffffff


	//   ....[12]....
        /*006c*/ 	.word	0xffffffff


	//   ....[13]....
        /*0070*/ 	.word	0xffffffff


	//   ....[14]....
        /*0074*/ 	.word	0xffffffff


	//   ....[15]....
        /*0078*/ 	.word	0xffffffff


	//   ....[16]....
        /*007c*/ 	.word	0xffffffff


	//   ....[17]....
        /*0080*/ 	.word	0xffffffff


	//   ....[18]....
        /*0084*/ 	.word	0xffffffff


	//   ....[19]....
        /*0088*/ 	.word	0xffffffff


	//   ....[20]....
        /*008c*/ 	.word	0xffffffff


	//   ....[21]....
        /*0090*/ 	.word	0xffffffff


	//   ....[22]....
        /*0094*/ 	.word	0xffffffff


	//   ....[23]....
        /*0098*/ 	.word	0xffffffff


	//   ....[24]....
        /*009c*/ 	.word	0xffffffff


	//   ....[25]....
        /*00a0*/ 	.word	0xffffffff


	//   ....[26]....
        /*00a4*/ 	.word	0xffffffff


	//   ....[27]....
        /*00a8*/ 	.word	0xffffffff


	//   ....[28]....
        /*00ac*/ 	.word	0xffffffff


	//   ....[29]....
        /*00b0*/ 	.word	0xffffffff


	//----- nvinfo : EIATTR_COOP_GROUP_INSTR_OFFSETS
	.align		4
.L_2217:
        /*00b4*/ 	.byte	0x04, 0x28
        /*00b6*/ 	.short	(.L_2219 - .L_2218)


	//   ....[0]....
.L_2218:
        /*00b8*/ 	.word	0x000009a0


	//   ....[1]....
        /*00bc*/ 	.word	0x000009d0


	//   ....[2]....
        /*00c0*/ 	.word	0x000009e0


	//   ....[3]....
        /*00c4*/ 	.word	0x00000a00


	//   ....[4]....
        /*00c8*/ 	.word	0x00000a20


	//   ....[5]....
        /*00cc*/ 	.word	0x00000a30


	//   ....[6]....
        /*00d0*/ 	.word	0x00000a60


	//   ....[7]....
        /*00d4*/ 	.word	0x00000a80


	//   ....[8]....
        /*00d8*/ 	.word	0x00000a90


	//   ....[9]....
        /*00dc*/ 	.word	0x00000ac0


	//   ....[10]....
        /*00e0*/ 	.word	0x00000ae0


	//   ....[11]....
        /*00e4*/ 	.word	0x00000af0


	//   ....[12]....
        /*00e8*/ 	.word	0x00000b20


	//   ....[13]....
        /*00ec*/ 	.word	0x00000b40


	//   ....[14]....
        /*00f0*/ 	.word	0x00000b50


	//   ....[15]....
        /*00f4*/ 	.word	0x00000dd0


	//   ....[16]....
        /*00f8*/ 	.word	0x00000e30


	//   ....[17]....
        /*00fc*/ 	.word	0x00000e90


	//   ....[18]....
        /*0100*/ 	.word	0x00000ef0


	//   ....[19]....
        /*0104*/ 	.word	0x00000f60


	//   ....[20]....
        /*0108*/ 	.word	0x00000fd0


	//   ....[21]....
        /*010c*/ 	.word	0x00001030


	//   ....[22]....
        /*0110*/ 	.word	0x00001090


	//   ....[23]....
        /*0114*/ 	.word	0x000010f0


	//   ....[24]....
        /*0118*/ 	.word	0x00001160


	//   ....[25]....
        /*011c*/ 	.word	0x000011d0


	//   ....[26]....
        /*0120*/ 	.word	0x00001230


	//   ....[27]....
        /*0124*/ 	.word	0x00001290


	//   ....[28]....
        /*0128*/ 	.word	0x000012f0


	//   ....[29]....
        /*012c*/ 	.word	0x00001350


	//----- nvinfo : EIATTR_EXIT_INSTR_OFFSETS
	.align		4
.L_2219:
        /*0130*/ 	.byte	0x04, 0x1c
        /*0132*/ 	.short	(.L_2221 - .L_2220)


	//   ....[0]....
.L_2220:
        /*0134*/ 	.word	0x00000070


	//   ....[1]....
        /*0138*/ 	.word	0x00000d70


	//----- nvinfo : EIATTR_MAX_THREADS
	.align		4
.L_2221:
        /*013c*/ 	.byte	0x04, 0x05
        /*013e*/ 	.short	(.L_2223 - .L_2222)
.L_2222:
        /*0140*/ 	.word	0x00000400
        /*0144*/ 	.word	0x00000001
        /*0148*/ 	.word	0x00000001


	//----- nvinfo : EIATTR_CRS_STACK_SIZE
	.align		4
.L_2223:
        /*014c*/ 	.byte	0x04, 0x1e
        /*014e*/ 	.short	(.L_2225 - .L_2224)
.L_2224:
        /*0150*/ 	.word	0x00000000
.L_2225:


//--------------------- .nv.info._ZN10layer_norm13ln_bwd_kernelINS_13Kernel_traitsI6__halfS2_S2_S2_fjLj7168ELj1ELj1ELj8ELj8ENS_18Kernel_traits_baseILj7168ES2_S2_S2_S2_fjLj256EEEEELb1ELb1ELb1ELb1EEEvNS_9BwdParamsE --------------------------
	.section	.nv.info._ZN10layer_norm13ln_bwd_kernelINS_13Kernel_traitsI6__halfS2_S2_S2_fjLj7168ELj1ELj1ELj8ELj8ENS_18Kernel_traits_baseILj7168ES2_S2_S2_S2_fjLj256EEEEELb1ELb1ELb1ELb1EEEvNS_9BwdParamsE,"",@"SHT_CUDA_INFO"
	.sectionflags	@""
	.align	4


	//----- nvinfo : EIATTR_CUDA_API_VERSION
	.align		4
        /*0000*/ 	.byte	0x04, 0x37
        /*0002*/ 	.short	(.L_2227 - .L_2226)
.L_2226:
        /*0004*/ 	.word	0x00000082


	//----- nvinfo : EIATTR_SW2861232_WAR
	.align		4
.L_2227:
        /*0008*/ 	.byte	0x01, 0x35
	.zero		2


	//----- nvinfo : EIATTR_PARAM_CBANK
	.align		4
        /*000c*/ 	.byte	0x04, 0x0a
        /*000e*/ 	.short	(.L_2229 - .L_2228)
	.align		4
.L_2228:
        /*0010*/ 	.word	index@(.nv.constant0._ZN10layer_norm13ln_bwd_kernelINS_13Kernel_traitsI6__halfS2_S2_S2_fjLj7168ELj1ELj1ELj8ELj8ENS_18Kernel_traits_baseILj7168ES2_S2_S2_S2_fjLj256EEEEELb1ELb1ELb1ELb1EEEvNS_9BwdParamsE)
        /*0014*/ 	.short	0x0160
        /*0016*/ 	.short	0x0128


	//----- nvinfo : EIATTR_CBANK_PARAM_SIZE
	.align		4
.L_2229:
        /*0018*/ 	.byte	0x03, 0x19
        /*001a*/ 	.short	0x0128


	//----- nvinfo : EIATTR_KPARAM_INFO
	.align		4
        /*001c*/ 	.byte	0x04, 0x17
        /*001e*/ 	.short	(.L_2231 - .L_2230)
.L_2230:
        /*0020*/ 	.word	0x00000000
        /*0024*/ 	.short	0x0000
        /*0026*/ 	.short	0x0000
        /*0028*/ 	.byte	0x00, 0xf0, 0xa1, 0x04


	//----- nvinfo : EIATTR_MAXREG_COUNT
	.align		4
.L_2231:
        /*002c*/ 	.byte	0x03, 0x1b
        /*002e*/ 	.short	0x00ff


	//----- nvinfo : EIATTR_NUM_BARRIERS
	.align		4
        /*0030*/ 	.byte	0x02, 0x4c
        /*0032*/ 	.byte	0x01
	.zero		1


	//----- nvinfo : EIATTR_ANNOTATIONS
	.align		4
        /*0034*/ 	.byte	0x04, 0x55
        /*0036*/ 	.short	(.L_2233 - .L_2232)


	//   ....[0]....
.L_2232:
        /*0038*/ 	.word	0x00000001
        /*003c*/ 	.byte	0x50, 0x07, 0x00, 0x00, 0x01, 0x00, 0x00, 0x00, 0x60, 0x07, 0x00, 0x00, 0x01, 0x00, 0x00, 0x00
        /*004c*/ 	.byte	0x00, 0x11, 0x00, 0x00, 0x01, 0x00, 0x00, 0x00, 0x80, 0x15, 0x00, 0x00


	//----- nvinfo : EIATTR_MERCURY_ISA_VERSION
	.align		4
.L_2233:
        /*0058*/ 	.byte	0x03, 0x5f
        /*005a*/ 	.short	0x0000


	//----- nvinfo : EIATTR_COOP_GROUP_MASK_REGIDS
	.align		4
        /*005c*/ 	.byte	0x04, 0x29
        /*005e*/ 	.short	(.L_2235 - .L_2234)


	//   ....[0]....
.L_2234:
        /*0060*/ 	.word	0xffffffff


	//   ....[1]....
        /*0064*/ 	.word	0xffffffff


	//   ....[2]....
        /*0068*/ 	.word	0xffffffff


	//   ....[3]....
        /*006c*/ 	.word	0xffffffff


	//   ....[4]....
        /*0070*/ 	.word	0xffffffff


	//   ....[5]....
        /*0074*/ 	.word	0xffffffff


	//   ....[6]....
        /*0078*/ 	.word	0xffffffff


	//   ....[7]....
        /*007c*/ 	.word	0xffffffff


	//   ....[8]....
        /*0080*/ 	.word	0xffffffff


	//   ....[9]....
        /*0084*/ 	.word	0xffffffff


	//   ....[10]....
        /*0088*/ 	.word	0xffffffff


	//   ....[11]....
        /*008c*/ 	.word	0xffffffff


	//   ....[12]....
        /*0090*/ 	.word	0xffffffff


	//   ....[13]....
        /*0094*/ 	.word	0xffffffff


	//   ....[14]....
        /*0098*/ 	.word	0xffffffff


	//   ....[15]....
        /*009c*/ 	.word	0xffffffff


	//   ....[16]....
        /*00a0*/ 	.word	0xffffffff


	//   ....[17]....
        /*00a4*/ 	.word	0xffffffff


	//   ....[18]....
        /*00a8*/ 	.word	0xffffffff


	//   ....[19]....
        /*00ac*/ 	.word	0xffffffff


	//----- nvinfo : EIATTR_COOP_GROUP_INSTR_OFFSETS
	.align		4
.L_2235:
        /*00b0*/ 	.byte	0x04, 0x28
        /*00b2*/ 	.short	(.L_2237 - .L_2236)


	//   ....[0]....
.L_2236:
        /*00b4*/ 	.word	0x00002930


	//   ....[1]....
        /*00b8*/ 	.word	0x00002950


	//   ....[2]....
        /*00bc*/ 	.word	0x00002970


	//   ....[3]....
        /*00c0*/ 	.word	0x00002990


	//   ....[4]....
        /*00c4*/ 	.word	0x000029b0


	//   ....[5]....
        /*00c8*/ 	.word	0x000029d0


	//   ....[6]....
        /*00cc*/ 	.word	0x00002a00


	//   ....[7]....
        /*00d0*/ 	.word	0x00002a10


	//   ....[8]....
        /*00d4*/ 	.word	0x00002a40


	//   ....[9]....
        /*00d8*/ 	.word	0x00002a50


	//   ....[10]....
        /*00dc*/ 	.word	0x00007010


	//   ....[11]....
        /*00e0*/ 	.word	0x00007090


	//   ....[12]....
        /*00e4*/ 	.word	0x00007110


	//   ....[13]....
        /*00e8*/ 	.word	0x00007180


	//   ....[14]....
        /*00ec*/ 	.word	0x00007200


	//   ....[15]....
        /*00f0*/ 	.word	0x00007270


	//   ....[16]....
        /*00f4*/ 	.word	0x000072f0


	//   ....[17]....
        /*00f8*/ 	.word	0x00007360


	//   ....[18]....
        /*00fc*/ 	.word	0x000073e0


	//   ....[19]....
        /*0100*/ 	.word	0x00007450


	//----- nvinfo : EIATTR_EXIT_INSTR_OFFSETS
	.align		4
.L_2237:
        /*0104*/ 	.byte	0x04, 0x1c
        /*0106*/ 	.short	(.L_2239 - .L_2238)


	//   ....[0]....
.L_2238:
        /*0108*/ 	.word	0x00006fb0


	//----- nvinfo : EIATTR_MAX_THREADS
	.align		4
.L_2239:
        /*010c*/ 	.byte	0x04, 0x05
        /*010e*/ 	.short	(.L_2241 - .L_2240)
.L_2240:
        /*0110*/ 	.word	0x00000100
        /*0114*/ 	.word	0x00000001
        /*0118*/ 	.word	0x00000001


	//----- nvinfo : EIATTR_CRS_STACK_SIZE
	.align		4
.L_2241:
        /*011c*/ 	.byte	0x04, 0x1e
        /*011e*/ 	.short	(.L_2243 - .L_2242)
.L_2242:
        /*0120*/ 	.word	0x00000000
.L_2243:


//--------------------- .nv.info._ZN10layer_norm13ln_bwd_kernelINS_13Kernel_traitsIf13__nv_bfloat16S2_S2_fjLj7168ELj1ELj1ELj8ELj8ENS_18Kernel_traits_baseILj7168EfS2_S2_S2_fjLj256EEEEELb0ELb0ELb0ELb0EEEvNS_9BwdParamsE --------------------------
	.section	.nv.info._ZN10layer_norm13ln_bwd_kernelINS_13Kernel_traitsIf13__nv_bfloat16S2_S2_fjLj7168ELj1ELj1ELj8ELj8ENS_18Kernel_traits_baseILj7168EfS2_S2_S2_fjLj256EEEEELb0ELb0ELb0ELb0EEEvNS_9BwdParamsE,"",@"SHT_CUDA_INFO"
	.sectionflags	@""
	.align	4


	//----- nvinfo : EIATTR_CUDA_API_VERSION
	.align		4
        /*0000*/ 	.byte	0x04, 0x37
        /*0002*/ 	.short	(.L_2245 - .L_2244)
.L_2244:
        /*0004*/ 	.word	0x00000082


	//----- nvinfo : EIATTR_SW2861232_WAR
	.align		4
.L_2245:
        /*0008*/ 	.byte	0x01, 0x35
	.zero		2


	//----- nvinfo : EIATTR_PARAM_CBANK
	.align		4
        /*000c*/ 	.byte	0x04, 0x0a
        /*000e*/ 	.short	(.L_2247 - .L_2246)
	.align		4
.L_2246:
        /*0010*/ 	.word	index@(.nv.constant0._ZN10layer_norm13ln_bwd_kernelINS_13Kernel_traitsIf13__nv_bfloat16S2_S2_fjLj7168ELj1ELj1ELj8ELj8ENS_18Kernel_traits_baseILj7168EfS2_S2_S2_fjLj256EEEEELb0ELb0ELb0ELb0EEEvNS_9BwdParamsE)
        /*0014*/ 	.short	0x0160
        /*0016*/ 	.short	0x0128


	//----- nvinfo : EIATTR_CBANK_PARAM_SIZE
	.align		4
.L_2247:
        /*0018*/ 	.byte	0x03, 0x19
        /*001a*/ 	.short	0x0128


	//----- nvinfo : EIATTR_KPARAM_INFO
	.align		4
        /*001c*/ 	.byte	0x04, 0x17
        /*001e*/ 	.short	(.L_2249 - .L_2248)
.L_2248:
        /*0020*/ 	.word	0x00000000
        /*0024*/ 	.short	0x0000
        /*0026*/ 	.short	0x0000
        /*0028*/ 	.byte	0x00, 0xf0, 0xa1, 0x04


	//----- nvinfo : EIATTR_MAXREG_COUNT
	.align		4
.L_2249:
        /*002c*/ 	.byte	0x03, 0x1b
        /*002e*/ 	.short	0x00ff


	//----- nvinfo : EIATTR_NUM_BARRIERS
	.align		4
        /*0030*/ 	.byte	0x02, 0x4c
        /*0032*/ 	.byte	0x01
	.zero		1


	//----- nvinfo : EIATTR_MERCURY_ISA_VERSION
	.align		4
        /*0034*/ 	.byte	0x03, 0x5f
        /*0036*/ 	.short	0x0000


	//----- nvinfo : EIATTR_COOP_GROUP_MASK_REGIDS
	.align		4
        /*0038*/ 	.byte	0x04, 0x29
        /*003a*/ 	.short	(.L_2251 - .L_2250)


	//   ....[0]....
.L_2250:
        /*003c*/ 	.word	0xffffffff


	//   ....[1]....
        /*0040*/ 	.word	0xffffffff


	//   ....[2]....
        /*0044*/ 	.word	0xffffffff


	//   ....[3]....
        /*0048*/ 	.word	0xffffffff


	//   ....[4]....
        /*004c*/ 	.word	0xffffffff


	//   ....[5]....
        /*0050*/ 	.word	0xffffffff


	//   ....[6]....
        /*0054*/ 	.word	0xffffffff


	//   ....[7]....
        /*0058*/ 	.word	0xffffffff


	//   ....[8]....
        /*005c*/ 	.word	0xffffffff


	//   ....[9]....
        /*0060*/ 	.word	0xffffffff


	//   ....[10]....
        /*0064*/ 	.word	0xffffffff


	//   ....[11]....
        /*0068*/ 	.word	0xffffffff


	//   ....[12]....
        /*006c*/ 	.word	0xffffffff


	//   ....[13]....
        /*0070*/ 	.word	0xffffffff


	//   ....[14]....
        /*0074*/ 	.word	0xffffffff


	//   ....[15]....
        /*0078*/ 	.word	0xffffffff


	//   ....[16]....
        /*007c*/ 	.word	0xffffffff


	//   ....[17]....
        /*0080*/ 	.word	0xffffffff


	//   ....[18]....
        /*0084*/ 	.word	0xffffffff


	//   ....[19]....
        /*0088*/ 	.word	0xffffffff


	//----- nvinfo : EIATTR_COOP_GROUP_INSTR_OFFSETS
	.align		4
.L_2251:
        /*008c*/ 	.byte	0x04, 0x28
        /*008e*/ 	.short	(.L_2253 - .L_2252)


	//   ....[0]....
.L_2252:
        /*0090*/ 	.word	0x00002090


	//   ....[1]....
        /*0094*/ 	.word	0x000020b0


	//   ....[2]....
        /*0098*/ 	.word	0x000020d0


	//   ....[3]....
        /*009c*/ 	.word	0x000020f0


	//   ....[4]....
        /*00a0*/ 	.word	0x00002110


	//   ....[5]....
        /*00a4*/ 	.word	0x00002130


	//   ....[6]....
        /*00a8*/ 	.word	0x00002150


	//   ....[7]....
        /*00ac*/ 	.word	0x00002170


	//   ....[8]....
        /*00b0*/ 	.word	0x00002190


	//   ....[9]....
        /*00b4*/ 	.word	0x000021b0


	//   ....[10]....
        /*00b8*/ 	.word	0x00004540


	//   ....[11]....
        /*00bc*/ 	.word	0x000045c0


	//   ....[12]....
        /*00c0*/ 	.word	0x00004640


	//   ....[13]....
        /*00c4*/ 	.word	0x000046b0


	//   ....[14]....
        /*00c8*/ 	.word	0x00004730


	//   ....[15]....
        /*00cc*/ 	.word	0x000047a0


	//   ....[16]....
        /*00d0*/ 	.word	0x00004820


	//   ....[17]....
        /*00d4*/ 	.word	0x00004890


	//   ....[18]....
        /*00d8*/ 	.word	0x00004910


	//   ....[19]....
        /*00dc*/ 	.word	0x00004980


	//----- nvinfo : EIATTR_EXIT_INSTR_OFFSETS
	.align		4
.L_2253:
        /*00e0*/ 	.byte	0x04, 0x1c
        /*00e2*/ 	.short	(.L_2255 - .L_2254)


	//   ....[0]....
.L_2254:
        /*00e4*/ 	.word	0x00004480


	//   ....[1]....
        /*00e8*/ 	.word	0x000044e0


	//----- nvinfo : EIATTR_MAX_THREADS
	.align		4
.L_2255:
        /*00ec*/ 	.byte	0x04, 0x05
        /*00ee*/ 	.short	(.L_2257 - .L_2256)
.L_2256:
        /*00f0*/ 	.word	0x00000100
        /*00f4*/ 	.word	0x00000001
        /*00f8*/ 	.word	0x00000001


	//----- nvinfo : EIATTR_CRS_STACK_SIZE
	.align		4
.L_2257:
        /*00fc*/ 	.byte	0x04, 0x1e
        /*00fe*/ 	.short	(.L_2259 - .L_2258)
.L_2258:
        /*0100*/ 	.word	0x00000000
.L_2259:


//--------------------- .nv.info._ZN10layer_norm13ln_bwd_kernelINS_13Kernel_traitsIf13__nv_bfloat16S2_S2_fjLj7168ELj1ELj1ELj8ELj8ENS_18Kernel_traits_baseILj7168EfS2_S2_S2_fjLj256EEEEELb0ELb0ELb0ELb1EEEvNS_9BwdParamsE --------------------------
	.section	.nv.info._ZN10layer_norm13ln_bwd_kernelINS_13Kernel_traitsIf13__nv_bfloat16S2_S2_fjLj7168ELj1ELj1ELj8ELj8ENS_18Kernel_traits_baseILj7168EfS2_S2_S2_fjLj256EEEEELb0ELb0ELb0ELb1EEEvNS_9BwdParamsE,"",@"SHT_CUDA_INFO"
	.sectionflags	@""
	.align	4


	//----- nvinfo : EIATTR_CUDA_API_VERSION
	.align		4
        /*0000*/ 	.byte	0x04, 0x37
        /*0002*/ 	.short	(.L_2261 - .L_2260)
.L_2260:
        /*0004*/ 	.word	0x00000082


	//----- nvinfo : EIATTR_SW2861232_WAR
	.align		4
.L_2261:
        /*0008*/ 	.byte	0x01, 0x35
	.zero		2


	//----- nvinfo : EIATTR_PARAM_CBANK
	.align		4
        /*000c*/ 	.byte	0x04, 0x0a
        /*000e*/ 	.short	(.L_2263 - .L_2262)
	.align		4
.L_2262:
        /*0010*/ 	.word	index@(.nv.constant0._ZN10layer_norm13ln_bwd_kernelINS_13Kernel_traitsIf13__nv_bfloat16S2_S2_fjLj7168ELj1ELj1ELj8ELj8ENS_18Kernel_traits_baseILj7168EfS2_S2_S2_fjLj256EEEEELb0ELb0ELb0ELb1EEEvNS_9BwdParamsE)
        /*0014*/ 	.short	0x0160
        /*0016*/ 	.short	0x0128


	//----- nvinfo : EIATTR_CBANK_PARAM_SIZE
	.align		4
.L_2263:
        /*0018*/ 	.byte	0x03, 0x19
        /*001a*/ 	.short	0x0128


	//----- nvinfo : EIATTR_KPARAM_INFO
	.align		4
        /*001c*/ 	.byte	0x04, 0x17
        /*001e*/ 	.short	(.L_2265 - .L_2264)
.L_2264:
        /*0020*/ 	.word	0x00000000
        /*0024*/ 	.short	0x0000
        /*0026*/ 	.short	0x0000
        /*0028*/ 	.byte	0x00, 0xf0, 0xa1, 0x04


	//----- nvinfo : EIATTR_MAXREG_COUNT
	.align		4
.L_2265:
        /*002c*/ 	.byte	0x03, 0x1b
        /*002e*/ 	.short	0x00ff


	//----- nvinfo : EIATTR_NUM_BARRIERS
	.align		4
        /*0030*/ 	.byte	0x02, 0x4c
        /*0032*/ 	.byte	0x01
	.zero		1


	//----- nvinfo : EIATTR_MERCURY_ISA_VERSION
	.align		4
        /*0034*/ 	.byte	0x03, 0x5f
        /*0036*/ 	.short	0x0000


	//----- nvinfo : EIATTR_COOP_GROUP_MASK_REGIDS
	.align		4
        /*0038*/ 	.byte	0x04, 0x29
        /*003a*/ 	.short	(.L_2267 - .L_2266)


	//   ....[0]....
.L_2266:
        /*003c*/ 	.word	0xffffffff


	//   ....[1]....
        /*0040*/ 	.word	0xffffffff


	//   ....[2]....
        /*0044*/ 	.word	0xffffffff


	//   ....[3]....
        /*0048*/ 	.word	0xffffffff


	//   ....[4]....
        /*004c*/ 	.word	0xffffffff


	//   ....[5]....
        /*0050*/ 	.word	0xffffffff


	//   ....[6]....
        /*0054*/ 	.word	0xffffffff


	//   ....[7]....
        /*0058*/ 	.word	0xffffffff


	//   ....[8]....
        /*005c*/ 	.word	0xffffffff


	//   ....[9]....
        /*0060*/ 	.word	0xffffffff


	//   ....[10]....
        /*0064*/ 	.word	0xffffffff


	//   ....[11]....
        /*0068*/ 	.word	0xffffffff


	//   ....[12]....
        /*006c*/ 	.word	0xffffffff


	//   ....[13]....
        /*0070*/ 	.word	0xffffffff


	//   ....[14]....
        /*0074*/ 	.word	0xffffffff


	//   ....[15]....
        /*0078*/ 	.word	0xffffffff


	//   ....[16]....
        /*007c*/ 	.word	0xffffffff


	//   ....[17]....
        /*0080*/ 	.word	0xffffffff


	//   ....[18]....
        /*0084*/ 	.word	0xffffffff


	//   ....[19]....
        /*0088*/ 	.word	0xffffffff


	//----- nvinfo : EIATTR_COOP_GROUP_INSTR_OFFSETS
	.align		4
.L_2267:
        /*008c*/ 	.byte	0x04, 0x28
        /*008e*/ 	.short	(.L_2269 - .L_2268)


	//   ....[0]....
.L_2268:
        /*0090*/ 	.word	0x00001df0


	//   ....[1]....
        /*0094*/ 	.word	0x00001e10


	//   ....[2]....
        /*0098*/ 	.word	0x00001e30


	//   ....[3]....
        /*009c*/ 	.word	0x00001e50


	//   ....[4]....
        /*00a0*/ 	.word	0x00001e70


	//   ....[5]....
        /*00a4*/ 	.word	0x00001e90


	//   ....[6]....
        /*00a8*/ 	.word	0x00001eb0


	//   ....[7]....
        /*00ac*/ 	.word	0x00001ed0


	//   ....[8]....
        /*00b0*/ 	.word	0x00001ef0


	//   ....[9]....
        /*00b4*/ 	.word	0x00001f10


	//   ....[10]....
        /*00b8*/ 	.word	0x00003dd0


	//   ....[11]....
        /*00bc*/ 	.word	0x00003e50


	//   ....[12]....
        /*00c0*/ 	.word	0x00003ed0


	//   ....[13]....
        /*00c4*/ 	.word	0x00003f40


	//   ....[14]....
        /*00c8*/ 	.word	0x00003fc0


	//   ....[15]....
        /*00cc*/ 	.word	0x00004030


	//   ....[16]....
        /*00d0*/ 	.word	0x000040b0


	//   ....[17]....
        /*00d4*/ 	.word	0x00004120


	//   ....[18]....
        /*00d8*/ 	.word	0x000041a0


	//   ....[19]....
        /*00dc*/ 	.word	0x00004210


	//----- nvinfo : EIATTR_EXIT_INSTR_OFFSETS
	.align		4
.L_2269:
        /*00e0*/ 	.byte	0x04, 0x1c
        /*00e2*/ 	.short	(.L_2271 - .L_2270)


	//   ....[0]....
.L_2270:
        /*00e4*/ 	.word	0x00003d70


	//----- nvinfo : EIATTR_MAX_THREADS
	.align		4
.L_2271:
        /*00e8*/ 	.byte	0x04, 0x05
        /*00ea*/ 	.short	(.L_2273 - .L_2272)
.L_2272:
        /*00ec*/ 	.word	0x00000100
        /*00f0*/ 	.word	0x00000001
        /*00f4*/ 	.word	0x00000001


	//----- nvinfo : EIATTR_CRS_STACK_SIZE
	.align		4
.L_2273:
        /*00f8*/ 	.byte	0x04, 0x1e
        /*00fa*/ 	.short	(.L_2275 - .L_2274)
.L_2274:
        /*00fc*/ 	.word	0x00000000
.L_2275:


//--------------------- .nv.info._ZN10layer_norm13ln_bwd_kernelINS_13Kernel_traitsIf13__nv_bfloat16S2_S2_fjLj7168ELj1ELj1ELj8ELj8ENS_18Kernel_traits_baseILj7168EfS2_S2_S2_fjLj256EEEEELb0ELb0ELb1ELb0EEEvNS_9BwdParamsE --------------------------
	.section	.nv.info._ZN10layer_norm13ln_bwd_kernelINS_13Kernel_traitsIf13__nv_bfloat16S2_S2_fjLj7168ELj1ELj1ELj8ELj8ENS_18Kernel_traits_baseILj7168EfS2_S2_S2_fjLj256EEEEELb0ELb0ELb1ELb0EEEvNS_9BwdParamsE,"",@"SHT_CUDA_INFO"
	.sectionflags	@""
	.align	4


	//----- nvinfo : EIATTR_CUDA_API_VERSION
	.align		4
        /*0000*/ 	.byte	0x04, 0x37
        /*0002*/ 	.short	(.L_2277 - .L_2276)
.L_2276:
        /*0004*/ 	.word	0x00000082


	//----- nvinfo : EIATTR_SW2861232_WAR
	.align		4
.L_2277:
        /*0008*/ 	.byte	0x01, 0x35
	.zero		2


	//----- nvinfo : EIATTR_PARAM_CBANK
	.align		4
        /*000c*/ 	.byte	0x04, 0x0a
        /*000e*/ 	.short	(.L_2279 - .L_2278)
	.align		4
.L_2278:
        /*0010*/ 	.word	index@(.nv.constant0._ZN10layer_norm13ln_bwd_kernelINS_13Kernel_traitsIf13__nv_bfloat16S2_S2_fjLj7168ELj1ELj1ELj8ELj8ENS_18Kernel_traits_baseILj7168EfS2_S2_S2_fjLj256EEEEELb0ELb0ELb1ELb0EEEvNS_9BwdParamsE)
        /*0014*/ 	.short	0x0160
        /*0016*/ 	.short	0x0128


	//----- nvinfo : EIATTR_CBANK_PARAM_SIZE
	.align		4
.L_2279:
        /*0018*/ 	.byte	0x03, 0x19
        /*001a*/ 	.short	0x0128


	//----- nvinfo : EIATTR_KPARAM_INFO
	.align		4
        /*001c*/ 	.byte	0x04, 0x17
        /*001e*/ 	.short	(.L_2281 - .L_2280)
.L_2280:
        /*0020*/ 	.word	0x00000000
        /*0024*/ 	.short	0x0000
        /*0026*/ 	.short	0x0000
        /*0028*/ 	.byte	0x00, 0xf0, 0xa1, 0x04


	//----- nvinfo : EIATTR_MAXREG_COUNT
	.align		4
.L_2281:
        /*002c*/ 	.byte	0x03, 0x1b
        /*002e*/ 	.short	0x00ff


	//----- nvinfo : EIATTR_NUM_BARRIERS
	.align		4
        /*0030*/ 	.byte	0x02, 0x4c
        /*0032*/ 	.byte	0x01
	.zero		1


	//----- nvinfo : EIATTR_MERCURY_ISA_VERSION
	.align		4
        /*0034*/ 	.byte	0x03, 0x5f
        /*0036*/ 	.short	0x0000


	//----- nvinfo : EIATTR_COOP_GROUP_MASK_REGIDS
	.align		4
        /*0038*/ 	.byte	0x04, 0x29
        /*003a*/ 	.short	(.L_2283 - .L_2282)


	//   ....[0]....
.L_2282:
        /*003c*/ 	.word	0xffffffff


	//   ....[1]....
        /*0040*/ 	.word	0xffffffff


	//   ....[2]....
        /*0044*/ 	.word	0xffffffff


	//   ....[3]....
        /*0048*/ 	.word	0xffffffff


	//   ....[4]....
        /*004c*/ 	.word	0xffffffff


	//   ....[5]....
        /*0050*/ 	.word	0xffffffff


	//   ....[6]....
        /*0054*/ 	.word	0xffffffff


	//   ....[7]....
        /*0058*/ 	.word	0xffffffff


	//   ....[8]....
        /*005c*/ 	.word	0xffffffff


	//   ....[9]....
        /*0060*/ 	.word	0xffffffff


	//   ....[10]....
        /*0064*/ 	.word	0xffffffff


	//   ....[11]....
        /*0068*/ 	.word	0xffffffff


	//   ....[12]....
        /*006c*/ 	.word	0xffffffff


	//   ....[13]....
        /*0070*/ 	.word	0xffffffff


	//   ....[14]....
        /*0074*/ 	.word	0xffffffff


	//   ....[15]....
        /*0078*/ 	.word	0xffffffff


	//   ....[16]....
        /*007c*/ 	.word	0xffffffff


	//   ....[17]....
        /*0080*/ 	.word	0xffffffff


	//   ....[18]....
        /*0084*/ 	.word	0xffffffff


	//   ....[19]....
        /*0088*/ 	.word	0xffffffff


	//----- nvinfo : EIATTR_COOP_GROUP_INSTR_OFFSETS
	.align		4
.L_2283:
        /*008c*/ 	.byte	0x04, 0x28
        /*008e*/ 	.short	(.L_2285 - .L_2284)


	//   ....[0]....
.L_2284:
        /*0090*/ 	.word	0x00002470


	//   ....[1]....
        /*0094*/ 	.word	0x00002490


	//   ....[2]....
        /*0098*/ 	.word	0x000024b0


	//   ....[3]....
        /*009c*/ 	.word	0x000024d0


	//   ....[4]....
        /*00a0*/ 	.word	0x000024f0


	//   ....[5]....
        /*00a4*/ 	.word	0x00002510


	//   ....[6]....
        /*00a8*/ 	.word	0x00002530


	//   ....[7]....
        /*00ac*/ 	.word	0x00002550


	//   ....[8]....
        /*00b0*/ 	.word	0x00002570


	//   ....[9]....
        /*00b4*/ 	.word	0x00002590


	//   ....[10]....
        /*00b8*/ 	.word	0x00005c20


	//   ....[11]....
        /*00bc*/ 	.word	0x00005ca0


	//   ....[12]....
        /*00c0*/ 	.word	0x00005d20


	//   ....[13]....
        /*00c4*/ 	.word	0x00005d90


	//   ....[14]....
        /*00c8*/ 	.word	0x00005e10


	//   ....[15]....
        /*00cc*/ 	.word	0x00005e80


	//   ....[16]....
        /*00d0*/ 	.word	0x00005f00


	//   ....[17]....
        /*00d4*/ 	.word	0x00005f70


	//   ....[18]....
        /*00d8*/ 	.word	0x00005ff0


	//   ....[19]....
        /*00dc*/ 	.word	0x00006060


	//----- nvinfo : EIATTR_EXIT_INSTR_OFFSETS
	.align		4
.L_2285:
        /*00e0*/ 	.byte	0x04, 0x1c
        /*00e2*/ 	.short	(.L_2287 - .L_2286)


	//   ....[0]....
.L_2286:
        /*00e4*/ 	.word	0x00005b60


	//   ....[1]....
        /*00e8*/ 	.word	0x00005bc0


	//----- nvinfo : EIATTR_MAX_THREADS
	.align		4
.L_2287:
        /*00ec*/ 	.byte	0x04, 0x05
        /*00ee*/ 	.short	(.L_2289 - .L_2288)
.L_2288:
        /*00f0*/ 	.word	0x00000100
        /*00f4*/ 	.word	0x00000001
        /*00f8*/ 	.word	0x00000001


	//----- nvinfo : EIATTR_CRS_STACK_SIZE
	.align		4
.L_2289:
        /*00fc*/ 	.byte	0x04, 0x1e
        /*00fe*/ 	.short	(.L_2291 - .L_2290)
.L_2290:
        /*0100*/ 	.word	0x00000000
.L_2291:


//--------------------- .nv.info._ZN10layer_norm13ln_bwd_kernelINS_13Kernel_traitsIf13__nv_bfloat16S2_S2_fjLj7168ELj1ELj1ELj8ELj8ENS_18Kernel_traits_baseILj7168EfS2_S2_S2_fjLj256EEEEELb0ELb0ELb1ELb1EEEvNS_9BwdParamsE --------------------------
	.section	.nv.info._ZN10layer_norm13ln_bwd_kernelINS_13Kernel_traitsIf13__nv_bfloat16S2_S2_fjLj7168ELj1ELj1ELj8ELj8ENS_18Kernel_traits_baseILj7168EfS2_S2_S2_fjLj256EEEEELb0ELb0ELb1ELb1EEEvNS_9BwdParamsE,"",@"SHT_CUDA_INFO"
	.sectionflags	@""
	.align	4


	//----- nvinfo : EIATTR_CUDA_API_VERSION
	.align		4
        /*0000*/ 	.byte	0x04, 0x37
        /*0002*/ 	.short	(.L_2293 - .L_2292)
.L_2292:
        /*0004*/ 	.word	0x00000082


	//----- nvinfo : EIATTR_SW2861232_WAR
	.align		4
.L_2293:
        /*0008*/ 	.byte	0x01, 0x35
	.zero		2


	//----- nvinfo : EIATTR_PARAM_CBANK
	.align		4
        /*000c*/ 	.byte	0x04, 0x0a
        /*000e*/ 	.short	(.L_2295 - .L_2294)
	.align		4
.L_2294:
        /*0010*/ 	.word	index@(.nv.constant0._ZN10layer_norm13ln_bwd_kernelINS_13Kernel_traitsIf13__nv_bfloat16S2_S2_fjLj7168ELj1ELj1ELj8ELj8ENS_18Kernel_traits_baseILj7168EfS2_S2_S2_fjLj256EEEEELb0ELb0ELb1ELb1EEEvNS_9BwdParamsE)
        /*0014*/ 	.short	0x0160
        /*0016*/ 	.short	0x0128


	//----- nvinfo : EIATTR_CBANK_PARAM_SIZE
	.align		4
.L_2295:
        /*0018*/ 	.byte	0x03, 0x19
        /*001a*/ 	.short	0x0128


	//----- nvinfo : EIATTR_KPARAM_INFO
	.align		4
        /*001c*/ 	.byte	0x04, 0x17
        /*001e*/ 	.short	(.L_2297 - .L_2296)
.L_2296:
        /*0020*/ 	.word	0x00000000
        /*0024*/ 	.short	0x0000
        /*0026*/ 	.short	0x0000
        /*0028*/ 	.byte	0x00, 0xf0, 0xa1, 0x04


	//----- nvinfo : EIATTR_MAXREG_COUNT
	.align		4
.L_2297:
        /*002c*/ 	.byte	0x03, 0x1b
        /*002e*/ 	.short	0x00ff


	//----- nvinfo : EIATTR_NUM_BARRIERS
	.align		4
        /*0030*/ 	.byte	0x02, 0x4c
        /*0032*/ 	.byte	0x01
	.zero		1


	//----- nvinfo : EIATTR_MERCURY_ISA_VERSION
	.align		4
        /*0034*/ 	.byte	0x03, 0x5f
        /*0036*/ 	.short	0x0000


	//----- nvinfo : EIATTR_COOP_GROUP_MASK_REGIDS
	.align		4
        /*0038*/ 	.byte	0x04, 0x29
        /*003a*/ 	.short	(.L_2299 - .L_2298)


	//   ....[0]....
.L_2298:
        /*003c*/ 	.word	0xffffffff


	//   ....[1]....
        /*0040*/ 	.word	0xffffffff


	//   ....[2]....
        /*0044*/ 	.word	0xffffffff


	//   ....[3]....
        /*0048*/ 	.word	0xffffffff


	//   ....[4]....
        /*004c*/ 	.word	0xffffffff


	//   ....[5]....
        /*0050*/ 	.word	0xffffffff


	//   ....[6]....
        /*0054*/ 	.word	0xffffffff


	//   ....[7]....
        /*0058*/ 	.word	0xffffffff


	//   ....[8]....
        /*005c*/ 	.word	0xffffffff


	//   ....[9]....
        /*0060*/ 	.word	0xffffffff


	//   ....[10]....
        /*0064*/ 	.word	0xffffffff


	//   ....[11]....
        /*0068*/ 	.word	0xffffffff


	//   ....[12]....
        /*006c*/ 	.word	0xffffffff


	//   ....[13]....
        /*0070*/ 	.word	0xffffffff


	//   ....[14]....
        /*0074*/ 	.word	0xffffffff


	//   ....[15]....
        /*0078*/ 	.word	0xffffffff


	//   ....[16]....
        /*007c*/ 	.word	0xffffffff


	//   ....[17]....
        /*0080*/ 	.word	0xffffffff


	//   ....[18]....
        /*0084*/ 	.word	0xffffffff


	//   ....[19]....
        /*0088*/ 	.word	0xffffffff


	//----- nvinfo : EIATTR_COOP_GROUP_INSTR_OFFSETS
	.align		4
.L_2299:
        /*008c*/ 	.byte	0x04, 0x28
        /*008e*/ 	.short	(.L_2301 - .L_2300)


	//   ....[0]....
.L_2300:
        /*0090*/ 	.word	0x00001e00


	//   ....[1]....
        /*0094*/ 	.word	0x00001e20


	//   ....[2]....
        /*0098*/ 	.word	0x00001e40


	//   ....[3]....
        /*009c*/ 	.word	0x00001e60


	//   ....[4]....
        /*00a0*/ 	.word	0x00001e80


	//   ....[5]....
        /*00a4*/ 	.word	0x00001ea0


	//   ....[6]....
        /*00a8*/ 	.word	0x00001ec0


	//   ....[7]....
        /*00ac*/ 	.word	0x00001ee0


	//   ....[8]....
        /*00b0*/ 	.word	0x00001f00


	//   ....[9]....
        /*00b4*/ 	.word	0x00001f20


	//   ....[10]....
        /*00b8*/ 	.word	0x00004d30


	//   ....[11]....
        /*00bc*/ 	.word	0x00004db0


	//   ....[12]....
        /*00c0*/ 	.word	0x00004e30


	//   ....[13]....
        /*00c4*/ 	.word	0x00004ea0


	//   ....[14]....
        /*00c8*/ 	.word	0x00004f20


	//   ....[15]....
        /*00cc*/ 	.word	0x00004f90


	//   ....[16]....
        /*00d0*/ 	.word	0x00005010


	//   ....[17]....
        /*00d4*/ 	.word	0x00005080


	//   ....[18]....
        /*00d8*/ 	.word	0x00005100


	//   ....[19]....
        /*00dc*/ 	.word	0x00005170


	//----- nvinfo : EIATTR_EXIT_INSTR_OFFSETS
	.align		4
.L_2301:
        /*00e0*/ 	.byte	0x04, 0x1c
        /*00e2*/ 	.short	(.L_2303 - .L_2302)


	//   ....[0]....
.L_2302:
        /*00e4*/ 	.word	0x00004cd0


	//----- nvinfo : EIATTR_MAX_THREADS
	.align		4
.L_2303:
        /*00e8*/ 	.byte	0x04, 0x05
        /*00ea*/ 	.short	(.L_2305 - .L_2304)
.L_2304:
        /*00ec*/ 	.word	0x00000100
        /*00f0*/ 	.word	0x00000001
        /*00f4*/ 	.word	0x00000001


	//----- nvinfo : EIATTR_CRS_STACK_SIZE
	.align		4
.L_2305:
        /*00f8*/ 	.byte	0x04, 0x1e
        /*00fa*/ 	.short	(.L_2307 - .L_2306)
.L_2306:
        /*00fc*/ 	.word	0x00000000
.L_2307:


//--------------------- .nv.info._ZN10layer_norm13ln_bwd_kernelINS_13Kernel_traitsIf13__nv_bfloat16S2_S2_fjLj7168ELj1ELj1ELj8ELj8ENS_18Kernel_traits_baseILj7168EfS2_S2_S2_fjLj256EEEEELb0ELb1ELb0ELb0EEEvNS_9BwdParamsE --------------------------
	.section	.nv.info._ZN10layer_norm13ln_bwd_kernelINS_13Kernel_traitsIf13__nv_bfloat16S2_S2_fjLj7168ELj1ELj1ELj8ELj8ENS_18Kernel_traits_baseILj7168EfS2_S2_S2_fjLj256EEEEELb0ELb1ELb0ELb0EEEvNS_9BwdParamsE,"",@"SHT_CUDA_INFO"
	.sectionflags	@""
	.align	4


	//----- nvinfo : EIATTR_CUDA_API_VERSION
	.align		4
        /*0000*/ 	.byte	0x04, 0x37
        /*0002*/ 	.short	(.L_2309 - .L_2308)
.L_2308:
        /*0004*/ 	.word	0x00000082


	//----- nvinfo : EIATTR_SW2861232_WAR
	.align		4
.L_2309:
        /*0008*/ 	.byte	0x01, 0x35
	.zero		2


	//----- nvinfo : EIATTR_PARAM_CBANK
	.align		4
        /*000c*/ 	.byte	0x04, 0x0a
        /*000e*/ 	.short	(.L_2311 - .L_2310)
	.align		4
.L_2310:
        /*0010*/ 	.word	index@(.nv.constant0._ZN10layer_norm13ln_bwd_kernelINS_13Kernel_traitsIf13__nv_bfloat16S2_S2_fjLj7168ELj1ELj1ELj8ELj8ENS_18Kernel_traits_baseILj7168EfS2_S2_S2_fjLj256EEEEELb0ELb1ELb0ELb0EEEvNS_9BwdParamsE)
        /*0014*/ 	.short	0x0160
        /*0016*/ 	.short	0x0128


	//----- nvinfo : EIATTR_CBANK_PARAM_SIZE
	.align		4
.L_2311:
        /*0018*/ 	.byte	0x03, 0x19
        /*001a*/ 	.short	0x0128


	//----- nvinfo : EIATTR_KPARAM_INFO
	.align		4
        /*001c*/ 	.byte	0x04, 0x17
        /*001e*/ 	.short	(.L_2313 - .L_2312)
.L_2312:
        /*0020*/ 	.word	0x00000000
        /*0024*/ 	.short	0x0000
        /*0026*/ 	.short	0x0000
        /*0028*/ 	.byte	0x00, 0xf0, 0xa1, 0x04


	//----- nvinfo : EIATTR_MAXREG_COUNT
	.align		4
.L_2313:
        /*002c*/ 	.byte	0x03, 0x1b
        /*002e*/ 	.short	0x00ff


	//----- nvinfo : EIATTR_NUM_BARRIERS
	.align		4
        /*0030*/ 	.byte	0x02, 0x4c
        /*0032*/ 	.byte	0x01
	.zero		1


	//----- nvinfo : EIATTR_MERCURY_ISA_VERSION
	.align		4
        /*0034*/ 	.byte	0x03, 0x5f
        /*0036*/ 	.short	0x0000


	//----- nvinfo : EIATTR_COOP_GROUP_MASK_REGIDS
	.align		4
        /*0038*/ 	.byte	0x04, 0x29
        /*003a*/ 	.short	(.L_2315 - .L_2314)


	//   ....[0]....
.L_2314:
        /*003c*/ 	.word	0xffffffff


	//   ....[1]....
        /*0040*/ 	.word	0xffffffff


	//   ....[2]....
        /*0044*/ 	.word	0xffffffff


	//   ....[3]....
        /*0048*/ 	.word	0xffffffff


	//   ....[4]....
        /*004c*/ 	.word	0xffffffff


	//   ....[5]....
        /*0050*/ 	.word	0xffffffff


	//   ....[6]....
        /*0054*/ 	.word	0xffffffff


	//   ....[7]....
        /*0058*/ 	.word	0xffffffff


	//   ....[8]....
        /*005c*/ 	.word	0xffffffff


	//   ....[9]....
        /*0060*/ 	.word	0xffffffff


	//   ....[10]....
        /*0064*/ 	.word	0xffffffff


	//   ....[11]....
        /*0068*/ 	.word	0xffffffff


	//   ....[12]....
        /*006c*/ 	.word	0xffffffff


	//   ....[13]....
        /*0070*/ 	.word	0xffffffff


	//   ....[14]....
        /*0074*/ 	.word	0xffffffff


	//   ....[15]....
        /*0078*/ 	.word	0xffffffff


	//   ....[16]....
        /*007c*/ 	.word	0xffffffff


	//   ....[17]....
        /*0080*/ 	.word	0xffffffff


	//   ....[18]....
        /*0084*/ 	.word	0xffffffff


	//   ....[19]....
        /*0088*/ 	.word	0xffffffff


	//----- nvinfo : EIATTR_COOP_GROUP_INSTR_OFFSETS
	.align		4
.L_2315:
        /*008c*/ 	.byte	0x04, 0x28
        /*008e*/ 	.short	(.L_2317 - .L_2316)


	//   ....[0]....
.L_2316:
        /*0090*/ 	.word	0x00002250


	//   ....[1]....
        /*0094*/ 	.word	0x00002270


	//   ....[2]....
        /*0098*/ 	.word	0x00002290


	//   ....[3]....
        /*009c*/ 	.word	0x000022b0


	//   ....[4]....
        /*00a0*/ 	.word	0x000022d0


	//   ....[5]....
        /*00a4*/ 	.word	0x000022f0


	//   ....[6]....
        /*00a8*/ 	.word	0x00002310


	//   ....[7]....
        /*00ac*/ 	.word	0x00002330


	//   ....[8]....
        /*00b0*/ 	.word	0x00002350


	//   ....[9]....
        /*00b4*/ 	.word	0x00002370


	//   ....[10]....
        /*00b8*/ 	.word	0x00004f90


	//   ....[11]....
        /*00bc*/ 	.word	0x00005010


	//   ....[12]....
        /*00c0*/ 	.word	0x00005090


	//   ....[13]....
        /*00c4*/ 	.word	0x00005100


	//   ....[14]....
        /*00c8*/ 	.word	0x00005180


	//   ....[15]....
        /*00cc*/ 	.word	0x000051f0


	//   ....[16]....
        /*00d0*/ 	.word	0x00005270


	//   ....[17]....
        /*00d4*/ 	.word	0x000052e0


	//   ....[18]....
        /*00d8*/ 	.word	0x00005360


	//   ....[19]....
        /*00dc*/ 	.word	0x000053d0


	//----- nvinfo : EIATTR_EXIT_INSTR_OFFSETS
	.align		4
.L_2317:
        /*00e0*/ 	.byte	0x04, 0x1c
        /*00e2*/ 	.short	(.L_2319 - .L_2318)


	//   ....[0]....
.L_2318:
        /*00e4*/ 	.word	0x00004eb0


	//   ....[1]....
        /*00e8*/ 	.word	0x00004f30


	//----- nvinfo : EIATTR_MAX_THREADS
	.align		4
.L_2319:
        /*00ec*/ 	.byte	0x04, 0x05
        /*00ee*/ 	.short	(.L_2321 - .L_2320)
.L_2320:
        /*00f0*/ 	.word	0x00000100
        /*00f4*/ 	.word	0x00000001
        /*00f8*/ 	.word	0x00000001


	//----- nvinfo : EIATTR_CRS_STACK_SIZE
	.align		4
.L_2321:
        /*00fc*/ 	.byte	0x04, 0x1e
        /*00fe*/ 	.short	(.L_2323 - .L_2322)
.L_2322:
        /*0100*/ 	.word	0x00000000
.L_2323:


//--------------------- .nv.info._ZN10layer_norm13ln_bwd_kernelINS_13Kernel_traitsIf13__nv_bfloat16S2_S2_fjLj7168ELj1ELj1ELj8ELj8ENS_18Kernel_traits_baseILj7168EfS2_S2_S2_fjLj256EEEEELb0ELb1ELb0ELb1EEEvNS_9BwdParamsE --------------------------
	.section	.nv.info._ZN10layer_norm13ln_bwd_kernelINS_13Kernel_traitsIf13__nv_bfloat16S2_S2_fjLj7168ELj1ELj1ELj8ELj8ENS_18Kernel_traits_baseILj7168EfS2_S2_S2_fjLj256EEEEELb0ELb1ELb0ELb1EEEvNS_9BwdParamsE,"",@"SHT_CUDA_INFO"
	.sectionflags	@""
	.align	4


	//----- nvinfo : EIATTR_CUDA_API_VERSION
	.align		4
        /*0000*/ 	.byte	0x04, 0x37
        /*0002*/ 	.short	(.L_2325 - .L_2324)
.L_2324:
        /*0004*/ 	.word	0x00000082


	//----- nvinfo : EIATTR_SW2861232_WAR
	.align		4
.L_2325:
        /*0008*/ 	.byte	0x01, 0x35
	.zero		2


	//----- nvinfo : EIATTR_PARAM_CBANK
	.align		4
        /*000c*/ 	.byte	0x04, 0x0a
        /*000e*/ 	.short	(.L_2327 - .L_2326)
	.align		4
.L_2326:
        /*0010*/ 	.word	index@(.nv.constant0._ZN10layer_norm13ln_bwd_kernelINS_13Kernel_traitsIf13__nv_bfloat16S2_S2_fjLj7168ELj1ELj1ELj8ELj8ENS_18Kernel_traits_baseILj7168EfS2_S2_S2_fjLj256EEEEELb0ELb1ELb0ELb1EEEvNS_9BwdParamsE)
        /*0014*/ 	.short	0x0160
        /*0016*/ 	.short	0x0128


	//----- nvinfo : EIATTR_CBANK_PARAM_SIZE
	.align		4
.L_2327:
        /*0018*/ 	.byte	0x03, 0x19
        /*001a*/ 	.short	0x0128


	//----- nvinfo : EIATTR_KPARAM_INFO
	.align		4
        /*001c*/ 	.byte	0x04, 0x17
        /*001e*/ 	.short	(.L_2329 - .L_2328)
.L_2328:
        /*0020*/ 	.word	0x00000000
        /*0024*/ 	.short	0x0000
        /*0026*/ 	.short	0x0000
        /*0028*/ 	.byte	0x00, 0xf0, 0xa1, 0x04


	//----- nvinfo : EIATTR_MAXREG_COUNT
	.align		4
.L_2329:
        /*002c*/ 	.byte	0x03, 0x1b
        /*002e*/ 	.short	0x00ff


	//----- nvinfo : EIATTR_NUM_BARRIERS
	.align		4
        /*0030*/ 	.byte	0x02, 0x4c
        /*0032*/ 	.byte	0x01
	.zero		1


	//----- nvinfo : EIATTR_MERCURY_ISA_VERSION
	.align		4
        /*0034*/ 	.byte	0x03, 0x5f
        /*0036*/ 	.short	0x0000


	//----- nvinfo : EIATTR_COOP_GROUP_MASK_REGIDS
	.align		4
        /*0038*/ 	.byte	0x04, 0x29
        /*003a*/ 	.short	(.L_2331 - .L_2330)


	//   ....[0]....
.L_2330:
        /*003c*/ 	.word	0xffffffff


	//   ....[1]....
        /*0040*/ 	.word	0xffffffff


	//   ....[2]....
        /*0044*/ 	.word	0xffffffff


	//   ....[3]....
        /*0048*/ 	.word	0xffffffff


	//   ....[4]....
        /*004c*/ 	.word	0xffffffff


	//   ....[5]....
        /*0050*/ 	.word	0xffffffff


	//   ....[6]....
        /*0054*/ 	.word	0xffffffff


	//   ....[7]....
        /*0058*/ 	.word	0xffffffff


	//   ....[8]....
        /*005c*/ 	.word	0xffffffff


	//   ....[9]....
        /*0060*/ 	.word	0xffffffff


	//   ....[10]....
        /*0064*/ 	.word	0xffffffff


	//   ....[11]....
        /*0068*/ 	.word	0xffffffff


	//   ....[12]....
        /*006c*/ 	.word	0xffffffff


	//   ....[13]....
        /*0070*/ 	.word	0xffffffff


	//   ....[14]....
        /*0074*/ 	.word	0xffffffff


	//   ....[15]....
        /*0078*/ 	.word	0xffffffff


	//   ....[16]....
        /*007c*/ 	.word	0xffffffff


	//   ....[17]....
        /*0080*/ 	.word	0xffffffff


	//   ....[18]....
        /*0084*/ 	.word	0xffffffff


	//   ....[19]....
        /*0088*/ 	.word	0xffffffff


	//----- nvinfo : EIATTR_COOP_GROUP_INSTR_OFFSETS
	.align		4
.L_2331:
        /*008c*/ 	.byte	0x04, 0x28
        /*008e*/ 	.short	(.L_2333 - .L_2332)


	//   ....[0]....
.L_2332:
        /*0090*/ 	.word	0x00002000


	//   ....[1]....
        /*0094*/ 	.word	0x00002020


	//   ....[2]....
        /*0098*/ 	.word	0x00002040


	//   ....[3]....
        /*009c*/ 	.word	0x00002060


	//   ....[4]....
        /*00a0*/ 	.word	0x00002080


	//   ....[5]....
        /*00a4*/ 	.word	0x000020a0


	//   ....[6]....
        /*00a8*/ 	.word	0x000020c0


	//   ....[7]....
        /*00ac*/ 	.word	0x000020e0


	//   ....[8]....
        /*00b0*/ 	.word	0x00002100


	//   ....[9]....
        /*00b4*/ 	.word	0x00002120


	//   ....[10]....
        /*00b8*/ 	.word	0x00004aa0


	//   ....[11]....
        /*00bc*/ 	.word	0x00004b20


	//   ....[12]....
        /*00c0*/ 	.word	0x00004ba0


	//   ....[13]....
        /*00c4*/ 	.word	0x00004c10


	//   ....[14]....
        /*00c8*/ 	.word	0x00004c90


	//   ....[15]....
        /*00cc*/ 	.word	0x00004d00


	//   ....[16]....
        /*00d0*/ 	.word	0x00004d80


	//   ....[17]....
        /*00d4*/ 	.word	0x00004df0


	//   ....[18]....
        /*00d8*/ 	.word	0x00004e70


	//   ....[19]....
        /*00dc*/ 	.word	0x00004ee0


	//----- nvinfo : EIATTR_EXIT_INSTR_OFFSETS
	.align		4
.L_2333:
        /*00e0*/ 	.byte	0x04, 0x1c
        /*00e2*/ 	.short	(.L_2335 - .L_2334)


	//   ....[0]....
.L_2334:
        /*00e4*/ 	.word	0x00004a40


	//----- nvinfo : EIATTR_MAX_THREADS
	.align		4
.L_2335:
        /*00e8*/ 	.byte	0x04, 0x05
        /*00ea*/ 	.short	(.L_2337 - .L_2336)
.L_2336:
        /*00ec*/ 	.word	0x00000100
        /*00f0*/ 	.word	0x00000001
        /*00f4*/ 	.word	0x00000001


	//----- nvinfo : EIATTR_CRS_STACK_SIZE
	.align		4
.L_2337:
        /*00f8*/ 	.byte	0x04, 0x1e
        /*00fa*/ 	.short	(.L_2339 - .L_2338)
.L_2338:
        /*00fc*/ 	.word	0x00000000
.L_2339:


//--------------------- .nv.info._ZN10layer_norm13ln_bwd_kernelINS_13Kernel_traitsIf13__nv_bfloat16S2_S2_fjLj7168ELj1ELj1ELj8ELj8ENS_18Kernel_traits_baseILj7168EfS2_S2_S2_fjLj256EEEEELb0ELb1ELb1ELb0EEEvNS_9BwdParamsE --------------------------
	.section	.nv.info._ZN10layer_norm13ln_bwd_kernelINS_13Kernel_traitsIf13__nv_bfloat16S2_S2_fjLj7168ELj1ELj1ELj8ELj8ENS_18Kernel_traits_baseILj7168EfS2_S2_S2_fjLj256EEEEELb0ELb1ELb1ELb0EEEvNS_9BwdParamsE,"",@"SHT_CUDA_INFO"
	.sectionflags	@""
	.align	4


	//----- nvinfo : EIATTR_CUDA_API_VERSION
	.align		4
        /*0000*/ 	.byte	0x04, 0x37
        /*0002*/ 	.short	(.L_2341 - .L_2340)
.L_2340:
        /*0004*/ 	.word	0x00000082


	//----- nvinfo : EIATTR_SW2861232_WAR
	.align		4
.L_2341:
        /*0008*/ 	.byte	0x01, 0x35
	.zero		2


	//----- nvinfo : EIATTR_PARAM_CBANK
	.align		4
        /*000c*/ 	.byte	0x04, 0x0a
        /*000e*/ 	.short	(.L_2343 - .L_2342)
	.align		4
.L_2342:
        /*0010*/ 	.word	index@(.nv.constant0._ZN10layer_norm13ln_bwd_kernelINS_13Kernel_traitsIf13__nv_bfloat16S2_S2_fjLj7168ELj1ELj1ELj8ELj8ENS_18Kernel_traits_baseILj7168EfS2_S2_S2_fjLj256EEEEELb0ELb1ELb1ELb0EEEvNS_9BwdParamsE)
        /*0014*/ 	.short	0x0160
        /*0016*/ 	.short	0x0128


	//----- nvinfo : EIATTR_CBANK_PARAM_SIZE
	.align		4
.L_2343:
        /*0018*/ 	.byte	0x03, 0x19
        /*001a*/ 	.short	0x0128


	//----- nvinfo : EIATTR_KPARAM_INFO
	.align		4
        /*001c*/ 	.byte	0x04, 0x17
        /*001e*/ 	.short	(.L_2345 - .L_2344)
.L_2344:
        /*0020*/ 	.word	0x00000000
        /*0024*/ 	.short	0x0000
        /*0026*/ 	.short	0x0000
        /*0028*/ 	.byte	0x00, 0xf0, 0xa1, 0x04


	//----- nvinfo : EIATTR_MAXREG_COUNT
	.align		4
.L_2345:
        /*002c*/ 	.byte	0x03, 0x1b
        /*002e*/ 	.short	0x00ff


	//----- nvinfo : EIATTR_NUM_BARRIERS
	.align		4
        /*0030*/ 	.byte	0x02, 0x4c
        /*0032*/ 	.byte	0x01
	.zero		1


	//----- nvinfo : EIATTR_MERCURY_ISA_VERSION
	.align		4
        /*0034*/ 	.byte	0x03, 0x5f
        /*0036*/ 	.short	0x0000


	//----- nvinfo : EIATTR_COOP_GROUP_MASK_REGIDS
	.align		4
        /*0038*/ 	.byte	0x04, 0x29
        /*003a*/ 	.short	(.L_2347 - .L_2346)


	//   ....[0]....
.L_2346:
        /*003c*/ 	.word	0xffffffff


	//   ....[1]....
        /*0040*/ 	.word	0xffffffff


	//   ....[2]....
        /*0044*/ 	.word	0xffffffff


	//   ....[3]....
        /*0048*/ 	.word	0xffffffff


	//   ....[4]....
        /*004c*/ 	.word	0xffffffff


	//   ....[5]....
        /*0050*/ 	.word	0xffffffff


	//   ....[6]....
        /*0054*/ 	.word	0xffffffff


	//   ....[7]....
        /*0058*/ 	.word	0xffffffff


	//   ....[8]....
        /*005c*/ 	.word	0xffffffff


	//   ....[9]....
        /*0060*/ 	.word	0xffffffff


	//   ....[10]....
        /*0064*/ 	.word	0xffffffff


	//   ....[11]....
        /*0068*/ 	.word	0xffffffff


	//   ....[12]....
        /*006c*/ 	.word	0xffffffff


	//   ....[13]....
        /*0070*/ 	.word	0xffffffff


	//   ....[14]....
        /*0074*/ 	.word	0xffffffff


	//   ....[15]....
        /*0078*/ 	.word	0xffffffff


	//   ....[16]....
        /*007c*/ 	.word	0xffffffff


	//   ....[17]....
        /*0080*/ 	.word	0xffffffff


	//   ....[18]....
        /*0084*/ 	.word	0xffffffff


	//   ....[19]....
        /*0088*/ 	.word	0xffffffff


	//----- nvinfo : EIATTR_COOP_GROUP_INSTR_OFFSETS
	.align		4
.L_2347:
        /*008c*/ 	.byte	0x04, 0x28
        /*008e*/ 	.short	(.L_2349 - .L_2348)


	//   ....[0]....
.L_2348:
        /*0090*/ 	.word	0x00002690


	//   ....[1]....
        /*0094*/ 	.word	0x000026b0


	//   ....[2]....
        /*0098*/ 	.word	0x000026d0


	//   ....[3]....
        /*009c*/ 	.word	0x000026f0


	//   ....[4]....
        /*00a0*/ 	.word	0x00002710


	//   ....[5]....
        /*00a4*/ 	.word	0x00002730


	//   ....[6]....
        /*00a8*/ 	.word	0x00002750


	//   ....[7]....
        /*00ac*/ 	.word	0x00002770


	//   ....[8]....
        /*00b0*/ 	.word	0x00002790


	//   ....[9]....
        /*00b4*/ 	.word	0x000027b0


	//   ....[10]....
        /*00b8*/ 	.word	0x000069a0


	//   ....[11]....
        /*00bc*/ 	.word	0x00006a20


	//   ....[12]....
        /*00c0*/ 	.word	0x00006aa0


	//   ....[13]....
        /*00c4*/ 	.word	0x00006b10


	//   ....[14]....
        /*00c8*/ 	.word	0x00006b90


	//   ....[15]....
        /*00cc*/ 	.word	0x00006c00


	//   ....[16]....
        /*00d0*/ 	.word	0x00006c80


	//   ....[17]....
        /*00d4*/ 	.word	0x00006cf0


	//   ....[18]....
        /*00d8*/ 	.word	0x00006d70


	//   ....[19]....
        /*00dc*/ 	.word	0x00006de0


	//----- nvinfo : EIATTR_EXIT_INSTR_OFFSETS
	.align		4
.L_2349:
        /*00e0*/ 	.byte	0x04, 0x1c
        /*00e2*/ 	.short	(.L_2351 - .L_2350)


	//   ....[0]....
.L_2350:
        /*00e4*/ 	.word	0x000068c0


	//   ....[1]....
        /*00e8*/ 	.word	0x00006940


	//----- nvinfo : EIATTR_MAX_THREADS
	.align		4
.L_2351:
        /*00ec*/ 	.byte	0x04, 0x05
        /*00ee*/ 	.short	(.L_2353 - .L_2352)
.L_2352:
        /*00f0*/ 	.word	0x00000100
        /*00f4*/ 	.word	0x00000001
        /*00f8*/ 	.word	0x00000001


	//----- nvinfo : EIATTR_CRS_STACK_SIZE
	.align		4
.L_2353:
        /*00fc*/ 	.byte	0x04, 0x1e
        /*00fe*/ 	.short	(.L_2355 - .L_2354)
.L_2354:
        /*0100*/ 	.word	0x00000000
.L_2355:


//--------------------- .nv.info._ZN10layer_norm13ln_bwd_kernelINS_13Kernel_traitsIf13__nv_bfloat16S2_S2_fjLj7168ELj1ELj1ELj8ELj8ENS_18Kernel_traits_baseILj7168EfS2_S2_S2_fjLj256EEEEELb0ELb1ELb1ELb1EEEvNS_9BwdParamsE --------------------------
	.section	.nv.info._ZN10layer_norm13ln_bwd_kernelINS_13Kernel_traitsIf13__nv_bfloat16S2_S2_fjLj7168ELj1ELj1ELj8ELj8ENS_18Kernel_traits_baseILj7168EfS2_S2_S2_fjLj256EEEEELb0ELb1ELb1ELb1EEEvNS_9BwdParamsE,"",@"SHT_CUDA_INFO"
	.sectionflags	@""
	.align	4


	//----- nvinfo : EIATTR_CUDA_API_VERSION
	.align		4
        /*0000*/ 	.byte	0x04, 0x37
        /*0002*/ 	.short	(.L_2357 - .L_2356)
.L_2356:
        /*0004*/ 	.word	0x00000082


	//----- nvinfo : EIATTR_SW2861232_WAR
	.align		4
.L_2357:
        /*0008*/ 	.byte	0x01, 0x35
	.zero		2


	//----- nvinfo : EIATTR_PARAM_CBANK
	.align		4
        /*000c*/ 	.byte	0x04, 0x0a
        /*000e*/ 	.short	(.L_2359 - .L_2358)
	.align		4
.L_2358:
        /*0010*/ 	.word	index@(.nv.constant0._ZN10layer_norm13ln_bwd_kernelINS_13Kernel_traitsIf13__nv_bfloat16S2_S2_fjLj7168ELj1ELj1ELj8ELj8ENS_18Kernel_traits_baseILj7168EfS2_S2_S2_fjLj256EEEEELb0ELb1ELb1ELb1EEEvNS_9BwdParamsE)
        /*0014*/ 	.short	0x0160
        /*0016*/ 	.short	0x0128


	//----- nvinfo : EIATTR_CBANK_PARAM_SIZE
	.align		4
.L_2359:
        /*0018*/ 	.byte	0x03, 0x19
        /*001a*/ 	.short	0x0128


	//----- nvinfo : EIATTR_KPARAM_INFO
	.align		4
        /*001c*/ 	.byte	0x04, 0x17
        /*001e*/ 	.short	(.L_2361 - .L_2360)
.L_2360:
        /*0020*/ 	.word	0x00000000
        /*0024*/ 	.short	0x0000
        /*0026*/ 	.short	0x0000
        /*0028*/ 	.byte	0x00, 0xf0, 0xa1, 0x04


	//----- nvinfo : EIATTR_MAXREG_COUNT
	.align		4
.L_2361:
        /*002c*/ 	.byte	0x03, 0x1b
        /*002e*/ 	.short	0x00ff


	//----- nvinfo : EIATTR_NUM_BARRIERS
	.align		4
        /*0030*/ 	.byte	0x02, 0x4c
        /*0032*/ 	.byte	0x01
	.zero		1


	//----- nvinfo : EIATTR_MERCURY_ISA_VERSION
	.align		4
        /*0034*/ 	.byte	0x03, 0x5f
        /*0036*/ 	.short	0x0000


	//----- nvinfo : EIATTR_COOP_GROUP_MASK_REGIDS
	.align		4
        /*0038*/ 	.byte	0x04, 0x29
        /*003a*/ 	.short	(.L_2363 - .L_2362)


	//   ....[0]....
.L_2362:
        /*003c*/ 	.word	0xffffffff


	//   ....[1]....
        /*0040*/ 	.word	0xffffffff


	//   ....[2]....
        /*0044*/ 	.word	0xffffffff


	//   ....[3]....
        /*0048*/ 	.word	0xffffffff


	//   ....[4]....
        /*004c*/ 	.word	0xffffffff


	//   ....[5]....
        /*0050*/ 	.word	0xffffffff


	//   ....[6]....
        /*0054*/ 	.word	0xffffffff


	//   ....[7]....
        /*0058*/ 	.word	0xffffffff


	//   ....[8]....
        /*005c*/ 	.word	0xffffffff


	//   ....[9]....
        /*0060*/ 	.word	0xffffffff


	//   ....[10]....
        /*0064*/ 	.word	0xffffffff


	//   ....[11]....
        /*0068*/ 	.word	0xffffffff


	//   ....[12]....
        /*006c*/ 	.word	0xffffffff


	//   ....[13]....
        /*0070*/ 	.word	0xffffffff


	//   ....[14]....
        /*0074*/ 	.word	0xffffffff


	//   ....[15]....
        /*0078*/ 	.word	0xffffffff


	//   ....[16]....
        /*007c*/ 	.word	0xffffffff


	//   ....[17]....
        /*0080*/ 	.word	0xffffffff


	//   ....[18]....
        /*0084*/ 	.word	0xffffffff


	//   ....[19]....
        /*0088*/ 	.word	0xffffffff


	//----- nvinfo : EIATTR_COOP_GROUP_INSTR_OFFSETS
	.align		4
.L_2363:
        /*008c*/ 	.byte	0x04, 0x28
        /*008e*/ 	.short	(.L_2365 - .L_2364)


	//   ....[0]....
.L_2364:
        /*0090*/ 	.word	0x00002050


	//   ....[1]....
        /*0094*/ 	.word	0x00002070


	//   ....[2]....
        /*0098*/ 	.word	0x00002090


	//   ....[3]....
        /*009c*/ 	.word	0x000020b0


	//   ....[4]....
        /*00a0*/ 	.word	0x000020d0


	//   ....[5]....
        /*00a4*/ 	.word	0x000020f0


	//   ....[6]....
        /*00a8*/ 	.word	0x00002120


	//   ....[7]....
        /*00ac*/ 	.word	0x00002130


	//   ....[8]....
        /*00b0*/ 	.word	0x00002160


	//   ....[9]....
        /*00b4*/ 	.word	0x00002170


	//   ....[10]....
        /*00b8*/ 	.word	0x00005a40


	//   ....[11]....
        /*00bc*/ 	.word	0x00005ac0


	//   ....[12]....
        /*00c0*/ 	.word	0x00005b40


	//   ....[13]....
        /*00c4*/ 	.word	0x00005bb0


	//   ....[14]....
        /*00c8*/ 	.word	0x00005c30


	//   ....[15]....
        /*00cc*/ 	.word	0x00005ca0


	//   ....[16]....
        /*00d0*/ 	.word	0x00005d20


	//   ....[17]....
        /*00d4*/ 	.word	0x00005d90


	//   ....[18]....
        /*00d8*/ 	.word	0x00005e10


	//   ....[19]....
        /*00dc*/ 	.word	0x00005e80


	//----- nvinfo : EIATTR_EXIT_INSTR_OFFSETS
	.align		4
.L_2365:
        /*00e0*/ 	.byte	0x04, 0x1c
        /*00e2*/ 	.short	(.L_2367 - .L_2366)


	//   ....[0]....
.L_2366:
        /*00e4*/ 	.word	0x000059e0


	//----- nvinfo : EIATTR_MAX_THREADS
	.align		4
.L_2367:
        /*00e8*/ 	.byte	0x04, 0x05
        /*00ea*/ 	.short	(.L_2369 - .L_2368)
.L_2368:
        /*00ec*/ 	.word	0x00000100
        /*00f0*/ 	.word	0x00000001
        /*00f4*/ 	.word	0x00000001


	//----- nvinfo : EIATTR_CRS_STACK_SIZE
	.align		4
.L_2369:
        /*00f8*/ 	.byte	0x04, 0x1e
        /*00fa*/ 	.short	(.L_2371 - .L_2370)
.L_2370:
        /*00fc*/ 	.word	0x00000000
.L_2371:


//--------------------- .nv.info._ZN10layer_norm13ln_bwd_kernelINS_13Kernel_traitsIf13__nv_bfloat16S2_S2_fjLj7168ELj1ELj1ELj8ELj8ENS_18Kernel_traits_baseILj7168EfS2_S2_S2_fjLj256EEEEELb1ELb0ELb0ELb0EEEvNS_9BwdParamsE --------------------------
	.section	.nv.info._ZN10layer_norm13ln_bwd_kernelINS_13Kernel_traitsIf13__nv_bfloat16S2_S2_fjLj7168ELj1ELj1ELj8ELj8ENS_18Kernel_traits_baseILj7168EfS2_S2_S2_fjLj256EEEEELb1ELb0ELb0ELb0EEEvNS_9BwdParamsE,"",@"SHT_CUDA_INFO"
	.sectionflags	@""
	.align	4


	//----- nvinfo : EIATTR_CUDA_API_VERSION
	.align		4
        /*0000*/ 	.byte	0x04, 0x37
        /*0002*/ 	.short	(.L_2373 - .L_2372)
.L_2372:
        /*0004*/ 	.word	0x00000082


	//----- nvinfo : EIATTR_SW2861232_WAR
	.align		4
.L_2373:
        /*0008*/ 	.byte	0x01, 0x35
	.zero		2


	//----- nvinfo : EIATTR_PARAM_CBANK
	.align		4
        /*000c*/ 	.byte	0x04, 0x0a
        /*000e*/ 	.short	(.L_2375 - .L_2374)
	.align		4
.L_2374:
        /*0010*/ 	.word	index@(.nv.constant0._ZN10layer_norm13ln_bwd_kernelINS_13Kernel_traitsIf13__nv_bfloat16S2_S2_fjLj7168ELj1ELj1ELj8ELj8ENS_18Kernel_traits_baseILj7168EfS2_S2_S2_fjLj256EEEEELb1ELb0ELb0ELb0EEEvNS_9BwdParamsE)
        /*0014*/ 	.short	0x0160
        /*0016*/ 	.short	0x0128


	//----- nvinfo : EIATTR_CBANK_PARAM_SIZE
	.align		4
.L_2375:
        /*0018*/ 	.byte	0x03, 0x19
        /*001a*/ 	.short	0x0128


	//----- nvinfo : EIATTR_KPARAM_INFO
	.align		4
        /*001c*/ 	.byte	0x04, 0x17
        /*001e*/ 	.short	(.L_2377 - .L_2376)
.L_2376:
        /*0020*/ 	.word	0x00000000
        /*0024*/ 	.short	0x0000
        /*0026*/ 	.short	0x0000
        /*0028*/ 	.byte	0x00, 0xf0, 0xa1, 0x04


	//----- nvinfo : EIATTR_MAXREG_COUNT
	.align		4
.L_2377:
        /*002c*/ 	.byte	0x03, 0x1b
        /*002e*/ 	.short	0x00ff


	//----- nvinfo : EIATTR_NUM_BARRIERS
	.align		4
        /*0030*/ 	.byte	0x02, 0x4c
        /*0032*/ 	.byte	0x01
	.zero		1


	//----- nvinfo : EIATTR_MERCURY_ISA_VERSION
	.align		4
        /*0034*/ 	.byte	0x03, 0x5f
        /*0036*/ 	.short	0x0000


	//----- nvinfo : EIATTR_COOP_GROUP_MASK_REGIDS
	.align		4
        /*0038*/ 	.byte	0x04, 0x29
        /*003a*/ 	.short	(.L_2379 - .L_2378)


	//   ....[0]....
.L_2378:
        /*003c*/ 	.word	0xffffffff


	//   ....[1]....
        /*0040*/ 	.word	0xffffffff


	//   ....[2]....
        /*0044*/ 	.word	0xffffffff


	//   ....[3]....
        /*0048*/ 	.word	0xffffffff


	//   ....[4]....
        /*004c*/ 	.word	0xffffffff


	//   ....[5]....
        /*0050*/ 	.word	0xffffffff


	//   ....[6]....
        /*0054*/ 	.word	0xffffffff


	//   ....[7]....
        /*0058*/ 	.word	0xffffffff


	//   ....[8]....
        /*005c*/ 	.word	0xffffffff


	//   ....[9]....
        /*0060*/ 	.word	0xffffffff


	//   ....[10]....
        /*0064*/ 	.word	0xffffffff


	//   ....[11]....
        /*0068*/ 	.word	0xffffffff


	//   ....[12]....
        /*006c*/ 	.word	0xffffffff


	//   ....[13]....
        /*0070*/ 	.word	0xffffffff


	//   ....[14]....
        /*0074*/ 	.word	0xffffffff


	//   ....[15]....
        /*0078*/ 	.word	0xffffffff


	//   ....[16]....
        /*007c*/ 	.word	0xffffffff


	//   ....[17]....
        /*0080*/ 	.word	0xffffffff


	//   ....[18]....
        /*0084*/ 	.word	0xffffffff


	//   ....[19]....
        /*0088*/ 	.word	0xffffffff


	//----- nvinfo : EIATTR_COOP_GROUP_INSTR_OFFSETS
	.align		4
.L_2379:
        /*008c*/ 	.byte	0x04, 0x28
        /*008e*/ 	.short	(.L_2381 - .L_2380)


	//   ....[0]....
.L_2380:
        /*0090*/ 	.word	0x000021e0


	//   ....[1]....
        /*0094*/ 	.word	0x00002200


	//   ....[2]....
        /*0098*/ 	.word	0x00002220


	//   ....[3]....
        /*009c*/ 	.word	0x00002240


	//   ....[4]....
        /*00a0*/ 	.word	0x00002260


	//   ....[5]....
        /*00a4*/ 	.word	0x00002280


	//   ....[6]....
        /*00a8*/ 	.word	0x000022a0


	//   ....[7]....
        /*00ac*/ 	.word	0x000022c0


	//   ....[8]....
        /*00b0*/ 	.word	0x000022e0


	//   ....[9]....
        /*00b4*/ 	.word	0x00002300


	//   ....[10]....
        /*00b8*/ 	.word	0x00004bd0


	//   ....[11]....
        /*00bc*/ 	.word	0x00004c50


	//   ....[12]....
        /*00c0*/ 	.word	0x00004cd0


	//   ....[13]....
        /*00c4*/ 	.word	0x00004d40


	//   ....[14]....
        /*00c8*/ 	.word	0x00004dc0


	//   ....[15]....
        /*00cc*/ 	.word	0x00004e30


	//   ....[16]....
        /*00d0*/ 	.word	0x00004eb0


	//   ....[17]....
        /*00d4*/ 	.word	0x00004f20


	//   ....[18]....
        /*00d8*/ 	.word	0x00004fa0


	//   ....[19]....
        /*00dc*/ 	.word	0x00005010


	//----- nvinfo : EIATTR_EXIT_INSTR_OFFSETS
	.align		4
.L_2381:
        /*00e0*/ 	.byte	0x04, 0x1c
        /*00e2*/ 	.short	(.L_2383 - .L_2382)


	//   ....[0]....
.L_2382:
        /*00e4*/ 	.word	0x00004b10


	//   ....[1]....
        /*00e8*/ 	.word	0x00004b70


	//----- nvinfo : EIATTR_MAX_THREADS
	.align		4
.L_2383:
        /*00ec*/ 	.byte	0x04, 0x05
        /*00ee*/ 	.short	(.L_2385 - .L_2384)
.L_2384:
        /*00f0*/ 	.word	0x00000100
        /*00f4*/ 	.word	0x00000001
        /*00f8*/ 	.word	0x00000001


	//----- nvinfo : EIATTR_CRS_STACK_SIZE
	.align		4
.L_2385:
        /*00fc*/ 	.byte	0x04, 0x1e
        /*00fe*/ 	.short	(.L_2387 - .L_2386)
.L_2386:
        /*0100*/ 	.word	0x00000000
.L_2387:


//--------------------- .nv.info._ZN10layer_norm13ln_bwd_kernelINS_13Kernel_traitsIf13__nv_bfloat16S2_S2_fjLj7168ELj1ELj1ELj8ELj8ENS_18Kernel_traits_baseILj7168EfS2_S2_S2_fjLj256EEEEELb1ELb0ELb0ELb1EEEvNS_9BwdParamsE --------------------------
	.section	.nv.info._ZN10layer_norm13ln_bwd_kernelINS_13Kernel_traitsIf13__nv_bfloat16S2_S2_fjLj7168ELj1ELj1ELj8ELj8ENS_18Kernel_traits_baseILj7168EfS2_S2_S2_fjLj256EEEEELb1ELb0ELb0ELb1EEEvNS_9BwdParamsE,"",@"SHT_CUDA_INFO"
	.sectionflags	@""
	.align	4


	//----- nvinfo : EIATTR_CUDA_API_VERSION
	.align		4
        /*0000*/ 	.byte	0x04, 0x37
        /*0002*/ 	.short	(.L_2389 - .L_2388)
.L_2388:
        /*0004*/ 	.word	0x00000082


	//----- nvinfo : EIATTR_SW2861232_WAR
	.align		4
.L_2389:
        /*0008*/ 	.byte	0x01, 0x35
	.zero		2


	//----- nvinfo : EIATTR_PARAM_CBANK
	.align		4
        /*000c*/ 	.byte	0x04, 0x0a
        /*000e*/ 	.short	(.L_2391 - .L_2390)
	.align		4
.L_2390:
        /*0010*/ 	.word	index@(.nv.constant0._ZN10layer_norm13ln_bwd_kernelINS_13Kernel_traitsIf13__nv_bfloat16S2_S2_fjLj7168ELj1ELj1ELj8ELj8ENS_18Kernel_traits_baseILj7168EfS2_S2_S2_fjLj256EEEEELb1ELb0ELb0ELb1EEEvNS_9BwdParamsE)
        /*0014*/ 	.short	0x0160
        /*0016*/ 	.short	0x0128


	//----- nvinfo : EIATTR_CBANK_PARAM_SIZE
	.align		4
.L_2391:
        /*0018*/ 	.byte	0x03, 0x19
        /*001a*/ 	.short	0x0128


	//----- nvinfo : EIATTR_KPARAM_INFO
	.align		4
        /*001c*/ 	.byte	0x04, 0x17
        /*001e*/ 	.short	(.L_2393 - .L_2392)
.L_2392:
        /*0020*/ 	.word	0x00000000
        /*0024*/ 	.short	0x0000
        /*0026*/ 	.short	0x0000
        /*0028*/ 	.byte	0x00, 0xf0, 0xa1, 0x04


	//----- nvinfo : EIATTR_MAXREG_COUNT
	.align		4
.L_2393:
        /*002c*/ 	.byte	0x03, 0x1b
        /*002e*/ 	.short	0x00ff


	//----- nvinfo : EIATTR_NUM_BARRIERS
	.align		4
        /*0030*/ 	.byte	0x02, 0x4c
        /*0032*/ 	.byte	0x01
	.zero		1


	//----- nvinfo : EIATTR_MERCURY_ISA_VERSION
	.align		4
        /*0034*/ 	.byte	0x03, 0x5f
        /*0036*/ 	.short	0x0000


	//----- nvinfo : EIATTR_COOP_GROUP_MASK_REGIDS
	.align		4
        /*0038*/ 	.byte	0x04, 0x29
        /*003a*/ 	.short	(.L_2395 - .L_2394)


	//   ....[0]....
.L_2394:
        /*003c*/ 	.word	0xffffffff


	//   ....[1]....
        /*0040*/ 	.word	0xffffffff


	//   ....[2]....
        /*0044*/ 	.word	0xffffffff


	//   ....[3]....
        /*0048*/ 	.word	0xffffffff


	//   ....[4]....
        /*004c*/ 	.word	0xffffffff


	//   ....[5]....
        /*0050*/ 	.word	0xffffffff


	//   ....[6]....
        /*0054*/ 	.word	0xffffffff


	//   ....[7]....
        /*0058*/ 	.word	0xffffffff


	//   ....[8]....
        /*005c*/ 	.word	0xffffffff


	//   ....[9]....
        /*0060*/ 	.word	0xffffffff


	//   ....[10]....
        /*0064*/ 	.word	0xffffffff


	//   ....[11]....
        /*0068*/ 	.word	0xffffffff


	//   ....[12]....
        /*006c*/ 	.word	0xffffffff


	//   ....[13]....
        /*0070*/ 	.word	0xffffffff


	//   ....[14]....
        /*0074*/ 	.word	0xffffffff


	//   ....[15]....
        /*0078*/ 	.word	0xffffffff


	//   ....[16]....
        /*007c*/ 	.word	0xffffffff


	//   ....[17]....
        /*0080*/ 	.word	0xffffffff


	//   ....[18]....
        /*0084*/ 	.word	0xffffffff


	//   ....[19]....
        /*0088*/ 	.word	0xffffffff


	//----- nvinfo : EIATTR_COOP_GROUP_INSTR_OFFSETS
	.align		4
.L_2395:
        /*008c*/ 	.byte	0x04, 0x28
        /*008e*/ 	.short	(.L_2397 - .L_2396)


	//   ....[0]....
.L_2396:
        /*0090*/ 	.word	0x00001ea0


	//   ....[1]....
        /*0094*/ 	.word	0x00001ec0


	//   ....[2]....
        /*0098*/ 	.word	0x00001ee0


	//   ....[3]....
        /*009c*/ 	.word	0x00001f00


	//   ....[4]....
        /*00a0*/ 	.word	0x00001f20


	//   ....[5]....
        /*00a4*/ 	.word	0x00001f40


	//   ....[6]....
        /*00a8*/ 	.word	0x00001f60


	//   ....[7]....
        /*00ac*/ 	.word	0x00001f80


	//   ....[8]....
        /*00b0*/ 	.word	0x00001fa0


	//   ....[9]....
        /*00b4*/ 	.word	0x00001fc0


	//   ....[10]....
        /*00b8*/ 	.word	0x00004590


	//   ....[11]....
        /*00bc*/ 	.word	0x00004610


	//   ....[12]....
        /*00c0*/ 	.word	0x00004690


	//   ....[13]....
        /*00c4*/ 	.word	0x00004700


	//   ....[14]....
        /*00c8*/ 	.word	0x00004780


	//   ....[15]....
        /*00cc*/ 	.word	0x000047f0


	//   ....[16]....
        /*00d0*/ 	.word	0x00004870


	//   ....[17]....
        /*00d4*/ 	.word	0x000048e0


	//   ....[18]....
        /*00d8*/ 	.word	0x00004960


	//   ....[19]....
        /*00dc*/ 	.word	0x000049d0


	//----- nvinfo : EIATTR_EXIT_INSTR_OFFSETS
	.align		4
.L_2397:
        /*00e0*/ 	.byte	0x04, 0x1c
        /*00e2*/ 	.short	(.L_2399 - .L_2398)


	//   ....[0]....
.L_2398:
        /*00e4*/ 	.word	0x00004530


	//----- nvinfo : EIATTR_MAX_THREADS
	.align		4
.L_2399:
        /*00e8*/ 	.byte	0x04, 0x05
        /*00ea*/ 	.short	(.L_2401 - .L_2400)
.L_2400:
        /*00ec*/ 	.word	0x00000100
        /*00f0*/ 	.word	0x00000001
        /*00f4*/ 	.word	0x00000001


	//----- nvinfo : EIATTR_CRS_STACK_SIZE
	.align		4
.L_2401:
        /*00f8*/ 	.byte	0x04, 0x1e
        /*00fa*/ 	.short	(.L_2403 - .L_2402)
.L_2402:
        /*00fc*/ 	.word	0x00000000
.L_2403:


//--------------------- .nv.info._ZN10layer_norm22ln_bwd_finalize_kernelINS_22Kernel_traits_finalizeILj7168Ef13__nv_bfloat16S2_S2_fjLb0ELj1024ELj4ENS_18Kernel_traits_baseILj7168EfS2_S2_S2_fjLj1024EEEEELb0ELb0EEEvNS_9BwdParamsE --------------------------
	.section	.nv.info._ZN10layer_norm22ln_bwd_finalize_kernelINS_22Kernel_traits_finalizeILj7168Ef13__nv_bfloat16S2_S2_fjLb0ELj1024ELj4ENS_18Kernel_traits_baseILj7168EfS2_S2_S2_fjLj1024EEEEELb0ELb0EEEvNS_9BwdParamsE,"",@"SHT_CUDA_INFO"
	.sectionflags	@""
	.align	4


	//----- nvinfo : EIATTR_CUDA_API_VERSION
	.align		4
        /*0000*/ 	.byte	0x04, 0x37
        /*0002*/ 	.short	(.L_2405 - .L_2404)
.L_2404:
        /*0004*/ 	.word	0x00000082


	//----- nvinfo : EIATTR_SW2861232_WAR
	.align		4
.L_2405:
        /*0008*/ 	.byte	0x01, 0x35
	.zero		2


	//----- nvinfo : EIATTR_PARAM_CBANK
	.align		4
        /*000c*/ 	.byte	0x04, 0x0a
        /*000e*/ 	.short	(.L_2407 - .L_2406)
	.align		4
.L_2406:
        /*0010*/ 	.word	index@(.nv.constant0._ZN10layer_norm22ln_bwd_finalize_kernelINS_22Kernel_traits_finalizeILj7168Ef13__nv_bfloat16S2_S2_fjLb0ELj1024ELj4ENS_18Kernel_traits_baseILj7168EfS2_S2_S2_fjLj1024EEEEELb0ELb0EEEvNS_9BwdParamsE)
        /*0014*/ 	.short	0x0160
        /*0016*/ 	.short	0x0128


	//----- nvinfo : EIATTR_CBANK_PARAM_SIZE
	.align		4
.L_2407:
        /*0018*/ 	.byte	0x03, 0x19
        /*001a*/ 	.short	0x0128


	//----- nvinfo : EIATTR_KPARAM_INFO
	.align		4
        /*001c*/ 	.byte	0x04, 0x17
        /*001e*/ 	.short	(.L_2409 - .L_2408)
.L_2408:
        /*0020*/ 	.word	0x00000000
        /*0024*/ 	.short	0x0000
        /*0026*/ 	.short	0x0000
        /*0028*/ 	.byte	0x00, 0xf0, 0xa1, 0x04


	//----- nvinfo : EIATTR_MAXREG_COUNT
	.align		4
.L_2409:
        /*002c*/ 	.byte	0x03, 0x1b
        /*002e*/ 	.short	0x0040


	//----- nvinfo : EIATTR_NUM_BARRIERS
	.align		4
        /*0030*/ 	.byte	0x02, 0x4c
        /*0032*/ 	.byte	0x01
	.zero		1


	//----- nvinfo : EIATTR_MERCURY_ISA_VERSION
	.align		4
        /*0034*/ 	.byte	0x03, 0x5f
        /*0036*/ 	.short	0x0000


	//----- nvinfo : EIATTR_COOP_GROUP_MASK_REGIDS
	.align		4
        /*0038*/ 	.byte	0x04, 0x29
        /*003a*/ 	.short	(.L_2411 - .L_2410)


	//   ....[0]....
.L_2410:
        /*003c*/ 	.word	0xffffffff


	//   ....[1]....
        /*0040*/ 	.word	0xffffffff


	//   ....[2]....
        /*0044*/ 	.word	0xffffffff


	//   ....[3]....
        /*0048*/ 	.word	0xffffffff


	//   ....[4]....
        /*004c*/ 	.word	0xffffffff


	//   ....[5]....
        /*0050*/ 	.word	0xffffffff


	//   ....[6]....
        /*0054*/ 	.word	0xffffffff


	//   ....[7]....
        /*0058*/ 	.word	0xffffffff


	//   ....[8]....
        /*005c*/ 	.word	0xffffffff


	//   ....[9]....
        /*0060*/ 	.word	0xffffffff


	//   ....[10]....
        /*0064*/ 	.word	0xffffffff


	//   ....[11]....
        /*0068*/ 	.word	0xffffffff


	//   ....[12]....
        /*006c*/ 	.word	0xffffffff


	//   ....[13]....
        /*0070*/ 	.word	0xffffffff


	//   ....[14]....
        /*0074*/ 	.word	0xffffffff


	//   ....[15]....
        /*0078*/ 	.word	0xffffffff


	//   ....[16]....
        /*007c*/ 	.word	0xffffffff


	//   ....[17]....
        /*0080*/ 	.word	0xffffffff


	//   ....[18]....
        /*0084*/ 	.word	0xffffffff


	//   ....[19]....
        /*0088*/ 	.word	0xffffffff


	//----- nvinfo : EIATTR_COOP_GROUP_INSTR_OFFSETS
	.align		4
.L_2411:
        /*008c*/ 	.byte	0x04, 0x28
        /*008e*/ 	.short	(.L_2413 - .L_2412)


	//   ....[0]....
.L_2412:
        /*0090*/ 	.word	0x00000820


	//   ....[1]....
        /*0094*/ 	.word	0x00000850


	//   ....[2]....
        /*0098*/ 	.word	0x00000860


	//   ....[3]....
        /*009c*/ 	.word	0x00000890


	//   ....[4]....
        /*00a0*/ 	.word	0x000008a0


	//   ....[5]....
        /*00a4*/ 	.word	0x000008d0


	//   ....[6]....
        /*00a8*/ 	.word	0x000008f0


	//   ....[7]....
        /*00ac*/ 	.word	0x00000900


	//   ....[8]....
        /*00b0*/ 	.word	0x00000930


	//   ....[9]....
        /*00b4*/ 	.word	0x00000940


	//   ....[10]....
        /*00b8*/ 	.word	0x00000b30


	//   ....[11]....
        /*00bc*/ 	.word	0x00000ba0


	//   ....[12]....
        /*00c0*/ 	.word	0x00000c00


	//   ....[13]....
        /*00c4*/ 	.word	0x00000c60


	//   ....[14]....
        /*00c8*/ 	.word	0x00000cd0


	//   ....[15]....
        /*00cc*/ 	.word	0x00000d40


	//   ....[16]....
        /*00d0*/ 	.word	0x00000da0


	//   ....[17]....
        /*00d4*/ 	.word	0x00000e00


	//   ....[18]....
        /*00d8*/ 	.word	0x00000e60


	//   ....[19]....
        /*00dc*/ 	.word	0x00000ec0


	//----- nvinfo : EIATTR_EXIT_INSTR_OFFSETS
	.align		4
.L_2413:
        /*00e0*/ 	.byte	0x04, 0x1c
        /*00e2*/ 	.short	(.L_2415 - .L_2414)


	//   ....[0]....
.L_2414:
        /*00e4*/ 	.word	0x00000070


	//   ....[1]....
        /*00e8*/ 	.word	0x00000ad0


	//----- nvinfo : EIATTR_MAX_THREADS
	.align		4
.L_2415:
        /*00ec*/ 	.byte	0x04, 0x05
        /*00ee*/ 	.short	(.L_2417 - .L_2416)
.L_2416:
        /*00f0*/ 	.word	0x00000400
        /*00f4*/ 	.word	0x00000001
        /*00f8*/ 	.word	0x00000001


	//----- nvinfo : EIATTR_CRS_STACK_SIZE
	.align		4
.L_2417:
        /*00fc*/ 	.byte	0x04, 0x1e
        /*00fe*/ 	.short	(.L_2419 - .L_2418)
.L_2418:
        /*0100*/ 	.word	0x00000000
.L_2419:


//--------------------- .nv.info._ZN10layer_norm13ln_bwd_kernelINS_13Kernel_traitsIf13__nv_bfloat16S2_S2_fjLj7168ELj1ELj1ELj8ELj8ENS_18Kernel_traits_baseILj7168EfS2_S2_S2_fjLj256EEEEELb1ELb0ELb1ELb0EEEvNS_9BwdParamsE --------------------------
	.section	.nv.info._ZN10layer_norm13ln_bwd_kernelINS_13Kernel_traitsIf13__nv_bfloat16S2_S2_fjLj7168ELj1ELj1ELj8ELj8ENS_18Kernel_traits_baseILj7168EfS2_S2_S2_fjLj256EEEEELb1ELb0ELb1ELb0EEEvNS_9BwdParamsE,"",@"SHT_CUDA_INFO"
	.sectionflags	@""
	.align	4


	//----- nvinfo : EIATTR_CUDA_API_VERSION
	.align		4
        /*0000*/ 	.byte	0x04, 0x37
        /*0002*/ 	.short	(.L_2421 - .L_2420)
.L_2420:
        /*0004*/ 	.word	0x00000082


	//----- nvinfo : EIATTR_SW2861232_WAR
	.align		4
.L_2421:
        /*0008*/ 	.byte	0x01, 0x35
	.zero		2


	//----- nvinfo : EIATTR_PARAM_CBANK
	.align		4
        /*000c*/ 	.byte	0x04, 0x0a
        /*000e*/ 	.short	(.L_2423 - .L_2422)
	.align		4
.L_2422:
        /*0010*/ 	.word	index@(.nv.constant0._ZN10layer_norm13ln_bwd_kernelINS_13Kernel_traitsIf13__nv_bfloat16S2_S2_fjLj7168ELj1ELj1ELj8ELj8ENS_18Kernel_traits_baseILj7168EfS2_S2_S2_fjLj256EEEEELb1ELb0ELb1ELb0EEEvNS_9BwdParamsE)
        /*0014*/ 	.short	0x0160
        /*0016*/ 	.short	0x0128


	//----- nvinfo : EIATTR_CBANK_PARAM_SIZE
	.align		4
.L_2423:
        /*0018*/ 	.byte	0x03, 0x19
        /*001a*/ 	.short	0x0128


	//----- nvinfo : EIATTR_KPARAM_INFO
	.align		4
        /*001c*/ 	.byte	0x04, 0x17
        /*001e*/ 	.short	(.L_2425 - .L_2424)
.L_2424:
        /*0020*/ 	.word	0x00000000
        /*0024*/ 	.short	0x0000
        /*0026*/ 	.short	0x0000
        /*0028*/ 	.byte	0x00, 0xf0, 0xa1, 0x04


	//----- nvinfo : EIATTR_MAXREG_COUNT
	.align		4
.L_2425:
        /*002c*/ 	.byte	0x03, 0x1b
        /*002e*/ 	.short	0x00ff


	//----- nvinfo : EIATTR_NUM_BARRIERS
	.align		4
        /*0030*/ 	.byte	0x02, 0x4c
        /*0032*/ 	.byte	0x01
	.zero		1


	//----- nvinfo : EIATTR_MERCURY_ISA_VERSION
	.align		4
        /*0034*/ 	.byte	0x03, 0x5f
        /*0036*/ 	.short	0x0000


	//----- nvinfo : EIATTR_COOP_GROUP_MASK_REGIDS
	.align		4
        /*0038*/ 	.byte	0x04, 0x29
        /*003a*/ 	.short	(.L_2427 - .L_2426)


	//   ....[0]....
.L_2426:
        /*003c*/ 	.word	0xffffffff


	//   ....[1]....
        /*0040*/ 	.word	0xffffffff


	//   ....[2]....
        /*0044*/ 	.word	0xffffffff


	//   ....[3]....
        /*0048*/ 	.word	0xffffffff


	//   ....[4]....
        /*004c*/ 	.word	0xffffffff


	//   ....[5]....
        /*0050*/ 	.word	0xffffffff


	//   ....[6]....
        /*0054*/ 	.word	0xffffffff


	//   ....[7]....
        /*0058*/ 	.word	0xffffffff


	//   ....[8]....
        /*005c*/ 	.word	0xffffffff


	//   ....[9]....
        /*0060*/ 	.word	0xffffffff


	//   ....[10]....
        /*0064*/ 	.word	0xffffffff


	//   ....[11]....
        /*0068*/ 	.word	0xffffffff


	//   ....[12]....
        /*006c*/ 	.word	0xffffffff


	//   ....[13]....
        /*0070*/ 	.word	0xffffffff


	//   ....[14]....
        /*0074*/ 	.word	0xffffffff


	//   ....[15]....
        /*0078*/ 	.word	0xffffffff


	//   ....[16]....
        /*007c*/ 	.word	0xffffffff


	//   ....[17]....
        /*0080*/ 	.word	0xffffffff


	//   ....[18]....
        /*0084*/ 	.word	0xffffffff


	//   ....[19]....
        /*0088*/ 	.word	0xffffffff


	//----- nvinfo : EIATTR_COOP_GROUP_INSTR_OFFSETS
	.align		4
.L_2427:
        /*008c*/ 	.byte	0x04, 0x28
        /*008e*/ 	.short	(.L_2429 - .L_2428)


	//   ....[0]....
.L_2428:
        /*0090*/ 	.word	0x00002770


	//   ....[1]....
        /*0094*/ 	.word	0x00002790


	//   ....[2]....
        /*0098*/ 	.word	0x000027b0


	//   ....[3]....
        /*009c*/ 	.word	0x000027d0


	//   ....[4]....
        /*00a0*/ 	.word	0x000027f0


	//   ....[5]....
        /*00a4*/ 	.word	0x00002810


	//   ....[6]....
        /*00a8*/ 	.word	0x00002830


	//   ....[7]....
        /*00ac*/ 	.word	0x00002850


	//   ....[8]....
        /*00b0*/ 	.word	0x00002870


	//   ....[9]....
        /*00b4*/ 	.word	0x00002890


	//   ....[10]....
        /*00b8*/ 	.word	0x00006460


	//   ....[11]....
        /*00bc*/ 	.word	0x000064e0


	//   ....[12]....
        /*00c0*/ 	.word	0x00006560


	//   ....[13]....
        /*00c4*/ 	.word	0x000065d0


	//   ....[14]....
        /*00c8*/ 	.word	0x00006650


	//   ....[15]....
        /*00cc*/ 	.word	0x000066c0


	//   ....[16]....
        /*00d0*/ 	.word	0x00006740


	//   ....[17]....
        /*00d4*/ 	.word	0x000067b0


	//   ....[18]....
        /*00d8*/ 	.word	0x00006830


	//   ....[19]....
        /*00dc*/ 	.word	0x000068a0


	//----- nvinfo : EIATTR_EXIT_INSTR_OFFSETS
	.align		4
.L_2429:
        /*00e0*/ 	.byte	0x04, 0x1c
        /*00e2*/ 	.short	(.L_2431 - .L_2430)


	//   ....[0]....
.L_2430:
        /*00e4*/ 	.word	0x000063a0


	//   ....[1]....
        /*00e8*/ 	.word	0x00006400


	//----- nvinfo : EIATTR_MAX_THREADS
	.align		4
.L_2431:
        /*00ec*/ 	.byte	0x04, 0x05
        /*00ee*/ 	.short	(.L_2433 - .L_2432)
.L_2432:
        /*00f0*/ 	.word	0x00000100
        /*00f4*/ 	.word	0x00000001
        /*00f8*/ 	.word	0x00000001


	//----- nvinfo : EIATTR_CRS_STACK_SIZE
	.align		4
.L_2433:
        /*00fc*/ 	.byte	0x04, 0x1e
        /*00fe*/ 	.short	(.L_2435 - .L_2434)
.L_2434:
        /*0100*/ 	.word	0x00000000
.L_2435:


//--------------------- .nv.info._ZN10layer_norm22ln_bwd_finalize_kernelINS_22Kernel_traits_finalizeILj7168Ef13__nv_bfloat16S2_S2_fjLb0ELj1024ELj4ENS_18Kernel_traits_baseILj7168EfS2_S2_S2_fjLj1024EEEEELb0ELb1EEEvNS_9BwdParamsE --------------------------
	.section	.nv.info._ZN10layer_norm22ln_bwd_finalize_kernelINS_22Kernel_traits_finalizeILj7168Ef13__nv_bfloat16S2_S2_fjLb0ELj1024ELj4ENS_18Kernel_traits_baseILj7168EfS2_S2_S2_fjLj1024EEEEELb0ELb1EEEvNS_9BwdParamsE,"",@"SHT_CUDA_INFO"
	.sectionflags	@""
	.align	4


	//----- nvinfo : EIATTR_CUDA_API_VERSION
	.align		4
        /*0000*/ 	.byte	0x04, 0x37
        /*0002*/ 	.short	(.L_2437 - .L_2436)
.L_2436:
        /*0004*/ 	.word	0x00000082


	//----- nvinfo : EIATTR_SW2861232_WAR
	.align		4
.L_2437:
        /*0008*/ 	.byte	0x01, 0x35
	.zero		2


	//----- nvinfo : EIATTR_PARAM_CBANK
	.align		4
        /*000c*/ 	.byte	0x04, 0x0a
        /*000e*/ 	.short	(.L_2439 - .L_2438)
	.align		4
.L_2438:
        /*0010*/ 	.word	index@(.nv.constant0._ZN10layer_norm22ln_bwd_finalize_kernelINS_22Kernel_traits_finalizeILj7168Ef13__nv_bfloat16S2_S2_fjLb0ELj1024ELj4ENS_18Kernel_traits_baseILj7168EfS2_S2_S2_fjLj1024EEEEELb0ELb1EEEvNS_9BwdParamsE)
        /*0014*/ 	.short	0x0160
        /*0016*/ 	.short	0x0128


	//----- nvinfo : EIATTR_CBANK_PARAM_SIZE
	.align		4
.L_2439:
        /*0018*/ 	.byte	0x03, 0x19
        /*001a*/ 	.short	0x0128


	//----- nvinfo : EIATTR_KPARAM_INFO
	.align		4
        /*001c*/ 	.byte	0x04, 0x17
        /*001e*/ 	.short	(.L_2441 - .L_2440)
.L_2440:
        /*0020*/ 	.word	0x00000000
        /*0024*/ 	.short	0x0000
        /*0026*/ 	.short	0x0000
        /*0028*/ 	.byte	0x00, 0xf0, 0xa1, 0x04


	//----- nvinfo : EIATTR_MAXREG_COUNT
	.align		4
.L_2441:
        /*002c*/ 	.byte	0x03, 0x1b
        /*002e*/ 	.short	0x0040


	//----- nvinfo : EIATTR_NUM_BARRIERS
	.align		4
        /*0030*/ 	.byte	0x02, 0x4c
        /*0032*/ 	.byte	0x01
	.zero		1


	//----- nvinfo : EIATTR_MERCURY_ISA_VERSION
	.align		4
        /*0034*/ 	.byte	0x03, 0x5f
        /*0036*/ 	.short	0x0000


	//----- nvinfo : EIATTR_COOP_GROUP_MASK_REGIDS
	.align		4
        /*0038*/ 	.byte	0x04, 0x29
        /*003a*/ 	.short	(.L_2443 - .L_2442)


	//   ....[0]....
.L_2442:
        /*003c*/ 	.word	0xffffffff


	//   ....[1]....
        /*0040*/ 	.word	0xffffffff


	//   ....[2]....
        /*0044*/ 	.word	0xffffffff


	//   ....[3]....
        /*0048*/ 	.word	0xffffffff


	//   ....[4]....
        /*004c*/ 	.word	0xffffffff


	//   ....[5]....
        /*0050*/ 	.word	0xffffffff


	//   ....[6]....
        /*0054*/ 	.word	0xffffffff


	//   ....[7]....
        /*0058*/ 	.word	0xffffffff


	//   ....[8]....
        /*005c*/ 	.word	0xffffffff


	//   ....[9]....
        /*0060*/ 	.word	0xffffffff


	//   ....[10]....
        /*0064*/ 	.word	0xffffffff


	//   ....[11]....
        /*0068*/ 	.word	0xffffffff


	//   ....[12]....
        /*006c*/ 	.word	0xffffffff


	//   ....[13]....
        /*0070*/ 	.word	0xffffffff


	//   ....[14]....
        /*0074*/ 	.word	0xffffffff


	//   ....[15]....
        /*0078*/ 	.word	0xffffffff


	//   ....[16]....
        /*007c*/ 	.word	0xffffffff


	//   ....[17]....
        /*0080*/ 	.word	0xffffffff


	//   ....[18]....
        /*0084*/ 	.word	0xffffffff


	//   ....[19]....
        /*0088*/ 	.word	0xffffffff


	//----- nvinfo : EIATTR_COOP_GROUP_INSTR_OFFSETS
	.align		4
.L_2443:
        /*008c*/ 	.byte	0x04, 0x28
        /*008e*/ 	.short	(.L_2445 - .L_2444)


	//   ....[0]....
.L_2444:
        /*0090*/ 	.word	0x000007f0


	//   ....[1]....
        /*0094*/ 	.word	0x00000820


	//   ....[2]....
        /*0098*/ 	.word	0x00000840


	//   ....[3]....
        /*009c*/ 	.word	0x00000850


	//   ....[4]....
        /*00a0*/ 	.word	0x00000880


	//   ....[5]....
        /*00a4*/ 	.word	0x00000890


	//   ....[6]....
        /*00a8*/ 	.word	0x000008c0


	//   ....[7]....
        /*00ac*/ 	.word	0x000008d0


	//   ....[8]....
        /*00b0*/ 	.word	0x00000900


	//   ....[9]....
        /*00b4*/ 	.word	0x00000910


	//   ....[10]....
        /*00b8*/ 	.word	0x00000ab0


	//   ....[11]....
        /*00bc*/ 	.word	0x00000b30


	//   ....[12]....
        /*00c0*/ 	.word	0x00000b90


	//   ....[13]....
        /*00c4*/ 	.word	0x00000bf0


	//   ....[14]....
        /*00c8*/ 	.word	0x00000c60


	//   ....[15]....
        /*00cc*/ 	.word	0x00000cd0


	//   ....[16]....
        /*00d0*/ 	.word	0x00000d30


	//   ....[17]....
        /*00d4*/ 	.word	0x00000d90


	//   ....[18]....
        /*00d8*/ 	.word	0x00000df0


	//   ....[19]....
        /*00dc*/ 	.word	0x00000e50


	//----- nvinfo : EIATTR_EXIT_INSTR_OFFSETS
	.align		4
.L_2445:
        /*00e0*/ 	.byte	0x04, 0x1c
        /*00e2*/ 	.short	(.L_2447 - .L_2446)


	//   ....[0]....
.L_2446:
        /*00e4*/ 	.word	0x00000070


	//   ....[1]....
        /*00e8*/ 	.word	0x00000a50


	//----- nvinfo : EIATTR_MAX_THREADS
	.align		4
.L_2447:
        /*00ec*/ 	.byte	0x04, 0x05
        /*00ee*/ 	.short	(.L_2449 - .L_2448)
.L_2448:
        /*00f0*/ 	.word	0x00000400
        /*00f4*/ 	.word	0x00000001
        /*00f8*/ 	.word	0x00000001


	//----- nvinfo : EIATTR_CRS_STACK_SIZE
	.align		4
.L_2449:
        /*00fc*/ 	.byte	0x04, 0x1e
        /*00fe*/ 	.short	(.L_2451 - .L_2450)
.L_2450:
        /*0100*/ 	.word	0x00000000
.L_2451:


//--------------------- .nv.info._ZN10layer_norm13ln_bwd_kernelINS_13Kernel_traitsIf13__nv_bfloat16S2_S2_fjLj7168ELj1ELj1ELj8ELj8ENS_18Kernel_traits_baseILj7168EfS2_S2_S2_fjLj256EEEEELb1ELb0ELb1ELb1EEEvNS_9BwdParamsE --------------------------
	.section	.nv.info._ZN10layer_norm13ln_bwd_kernelINS_13Kernel_traitsIf13__nv_bfloat16S2_S2_fjLj7168ELj1ELj1ELj8ELj8ENS_18Kernel_traits_baseILj7168EfS2_S2_S2_fjLj256EEEEELb1ELb0ELb1ELb1EEEvNS_9BwdParamsE,"",@"SHT_CUDA_INFO"
	.sectionflags	@""
	.align	4


	//----- nvinfo : EIATTR_CUDA_API_VERSION
	.align		4
        /*0000*/ 	.byte	0x04, 0x37
        /*0002*/ 	.short	(.L_2453 - .L_2452)
.L_2452:
        /*0004*/ 	.word	0x00000082


	//----- nvinfo : EIATTR_SW2861232_WAR
	.align		4
.L_2453:
        /*0008*/ 	.byte	0x01, 0x35
	.zero		2


	//----- nvinfo : EIATTR_PARAM_CBANK
	.align		4
        /*000c*/ 	.byte	0x04, 0x0a
        /*000e*/ 	.short	(.L_2455 - .L_2454)
	.align		4
.L_2454:
        /*0010*/ 	.word	index@(.nv.constant0._ZN10layer_norm13ln_bwd_kernelINS_13Kernel_traitsIf13__nv_bfloat16S2_S2_fjLj7168ELj1ELj1ELj8ELj8ENS_18Kernel_traits_baseILj7168EfS2_S2_S2_fjLj256EEEEELb1ELb0ELb1ELb1EEEvNS_9BwdParamsE)
        /*0014*/ 	.short	0x0160
        /*0016*/ 	.short	0x0128


	//----- nvinfo : EIATTR_CBANK_PARAM_SIZE
	.align		4
.L_2455:
        /*0018*/ 	.byte	0x03, 0x19
        /*001a*/ 	.short	0x0128


	//----- nvinfo : EIATTR_KPARAM_INFO
	.align		4
        /*001c*/ 	.byte	0x04, 0x17
        /*001e*/ 	.short	(.L_2457 - .L_2456)
.L_2456:
        /*0020*/ 	.word	0x00000000
        /*0024*/ 	.short	0x0000
        /*0026*/ 	.short	0x0000
        /*0028*/ 	.byte	0x00, 0xf0, 0xa1, 0x04


	//----- nvinfo : EIATTR_MAXREG_COUNT
	.align		4
.L_2457:
        /*002c*/ 	.byte	0x03, 0x1b
        /*002e*/ 	.short	0x00ff


	//----- nvinfo : EIATTR_NUM_BARRIERS
	.align		4
        /*0030*/ 	.byte	0x02, 0x4c
        /*0032*/ 	.byte	0x01
	.zero		1


	//----- nvinfo : EIATTR_MERCURY_ISA_VERSION
	.align		4
        /*0034*/ 	.byte	0x03, 0x5f
        /*0036*/ 	.short	0x0000


	//----- nvinfo : EIATTR_COOP_GROUP_MASK_REGIDS
	.align		4
        /*0038*/ 	.byte	0x04, 0x29
        /*003a*/ 	.short	(.L_2459 - .L_2458)


	//   ....[0]....
.L_2458:
        /*003c*/ 	.word	0xffffffff


	//   ....[1]....
        /*0040*/ 	.word	0xffffffff


	//   ....[2]....
        /*0044*/ 	.word	0xffffffff


	//   ....[3]....
        /*0048*/ 	.word	0xffffffff


	//   ....[4]....
        /*004c*/ 	.word	0xffffffff


	//   ....[5]....
        /*0050*/ 	.word	0xffffffff


	//   ....[6]....
        /*0054*/ 	.word	0xffffffff


	//   ....[7]....
        /*0058*/ 	.word	0xffffffff


	//   ....[8]....
        /*005c*/ 	.word	0xffffffff


	//   ....[9]....
        /*0060*/ 	.word	0xffffffff


	//   ....[10]....
        /*0064*/ 	.word	0xffffffff


	//   ....[11]....
        /*0068*/ 	.word	0xffffffff


	//   ....[12]....
        /*006c*/ 	.word	0xffffffff


	//   ....[13]....
        /*0070*/ 	.word	0xffffffff


	//   ....[14]....
        /*0074*/ 	.word	0xffffffff


	//   ....[15]....
        /*0078*/ 	.word	0xffffffff


	//   ....[16]....
        /*007c*/ 	.word	0xffffffff


	//   ....[17]....
        /*0080*/ 	.word	0xffffffff


	//   ....[18]....
        /*0084*/ 	.word	0xffffffff


	//   ....[19]....
        /*0088*/ 	.word	0xffffffff


	//----- nvinfo : EIATTR_COOP_GROUP_INSTR_OFFSETS
	.align		4
.L_2459:
        /*008c*/ 	.byte	0x04, 0x28
        /*008e*/ 	.short	(.L_2461 - .L_2460)


	//   ....[0]....
.L_2460:
        /*0090*/ 	.word	0x00002130


	//   ....[1]....
        /*0094*/ 	.word	0x00002150


	//   ....[2]....
        /*0098*/ 	.word	0x00002170


	//   ....[3]....
        /*009c*/ 	.word	0x00002190


	//   ....[4]....
        /*00a0*/ 	.word	0x000021b0


	//   ....[5]....
        /*00a4*/ 	.word	0x000021d0


	//   ....[6]....
        /*00a8*/ 	.word	0x000021f0


	//   ....[7]....
        /*00ac*/ 	.word	0x00002210


	//   ....[8]....
        /*00b0*/ 	.word	0x00002230


	//   ....[9]....
        /*00b4*/ 	.word	0x00002250


	//   ....[10]....
        /*00b8*/ 	.word	0x000055a0


	//   ....[11]....
        /*00bc*/ 	.word	0x00005620


	//   ....[12]....
        /*00c0*/ 	.word	0x000056a0


	//   ....[13]....
        /*00c4*/ 	.word	0x00005710


	//   ....[14]....
        /*00c8*/ 	.word	0x00005790


	//   ....[15]....
        /*00cc*/ 	.word	0x00005800


	//   ....[16]....
        /*00d0*/ 	.word	0x00005880


	//   ....[17]....
        /*00d4*/ 	.word	0x000058f0


	//   ....[18]....
        /*00d8*/ 	.word	0x00005970


	//   ....[19]....
        /*00dc*/ 	.word	0x000059e0


	//----- nvinfo : EIATTR_EXIT_INSTR_OFFSETS
	.align		4
.L_2461:
        /*00e0*/ 	.byte	0x04, 0x1c
        /*00e2*/ 	.short	(.L_2463 - .L_2462)


	//   ....[0]....
.L_2462:
        /*00e4*/ 	.word	0x00005540


	//----- nvinfo : EIATTR_MAX_THREADS
	.align		4
.L_2463:
        /*00e8*/ 	.byte	0x04, 0x05
        /*00ea*/ 	.short	(.L_2465 - .L_2464)
.L_2464:
        /*00ec*/ 	.word	0x00000100
        /*00f0*/ 	.word	0x00000001
        /*00f4*/ 	.word	0x00000001


	//----- nvinfo : EIATTR_CRS_STACK_SIZE
	.align		4
.L_2465:
        /*00f8*/ 	.byte	0x04, 0x1e
        /*00fa*/ 	.short	(.L_2467 - .L_2466)
.L_2466:
        /*00fc*/ 	.word	0x00000000
.L_2467:


//--------------------- .nv.info._ZN10layer_norm13ln_bwd_kernelINS_13Kernel_traitsIf13__nv_bfloat16S2_S2_fjLj7168ELj1ELj1ELj8ELj8ENS_18Kernel_traits_baseILj7168EfS2_S2_S2_fjLj256EEEEELb1ELb1ELb0ELb0EEEvNS_9BwdParamsE --------------------------
	.section	.nv.info._ZN10layer_norm13ln_bwd_kernelINS_13Kernel_traitsIf13__nv_bfloat16S2_S2_fjLj7168ELj1ELj1ELj8ELj8ENS_18Kernel_traits_baseILj7168EfS2_S2_S2_fjLj256EEEEELb1ELb1ELb0ELb0EEEvNS_9BwdParamsE,"",@"SHT_CUDA_INFO"
	.sectionflags	@""
	.align	4


	//----- nvinfo : EIATTR_CUDA_API_VERSION
	.align		4
        /*0000*/ 	.byte	0x04, 0x37
        /*0002*/ 	.short	(.L_2469 - .L_2468)
.L_2468:
        /*0004*/ 	.word	0x00000082


	//----- nvinfo : EIATTR_SW2861232_WAR
	.align		4
.L_2469:
        /*0008*/ 	.byte	0x01, 0x35
	.zero		2


	//----- nvinfo : EIATTR_PARAM_CBANK
	.align		4
        /*000c*/ 	.byte	0x04, 0x0a
        /*000e*/ 	.short	(.L_2471 - .L_2470)
	.align		4
.L_2470:
        /*0010*/ 	.word	index@(.nv.constant0._ZN10layer_norm13ln_bwd_kernelINS_13Kernel_traitsIf13__nv_bfloat16S2_S2_fjLj7168ELj1ELj1ELj8ELj8ENS_18Kernel_traits_baseILj7168EfS2_S2_S2_fjLj256EEEEELb1ELb1ELb0ELb0EEEvNS_9BwdParamsE)
        /*0014*/ 	.short	0x0160
        /*0016*/ 	.short	0x0128


	//----- nvinfo : EIATTR_CBANK_PARAM_SIZE
	.align		4
.L_2471:
        /*0018*/ 	.byte	0x03, 0x19
        /*001a*/ 	.short	0x0128


	//----- nvinfo : EIATTR_KPARAM_INFO
	.align		4
        /*001c*/ 	.byte	0x04, 0x17
        /*001e*/ 	.short	(.L_2473 - .L_2472)
.L_2472:
        /*0020*/ 	.word	0x00000000
        /*0024*/ 	.short	0x0000
        /*0026*/ 	.short	0x0000
        /*0028*/ 	.byte	0x00, 0xf0, 0xa1, 0x04


	//----- nvinfo : EIATTR_MAXREG_COUNT
	.align		4
.L_2473:
        /*002c*/ 	.byte	0x03, 0x1b
        /*002e*/ 	.short	0x00ff


	//----- nvinfo : EIATTR_NUM_BARRIERS
	.align		4
        /*0030*/ 	.byte	0x02, 0x4c
        /*0032*/ 	.byte	0x01
	.zero		1


	//----- nvinfo : EIATTR_MERCURY_ISA_VERSION
	.align		4
        /*0034*/ 	.byte	0x03, 0x5f
        /*0036*/ 	.short	0x0000


	//----- nvinfo : EIATTR_COOP_GROUP_MASK_REGIDS
	.align		4
        /*0038*/ 	.byte	0x04, 0x29
        /*003a*/ 	.short	(.L_2475 - .L_2474)


	//   ....[0]....
.L_2474:
        /*003c*/ 	.word	0xffffffff


	//   ....[1]....
        /*0040*/ 	.word	0xffffffff


	//   ....[2]....
        /*0044*/ 	.word	0xffffffff


	//   ....[3]....
        /*0048*/ 	.word	0xffffffff


	//   ....[4]....
        /*004c*/ 	.word	0xffffffff


	//   ....[5]....
        /*0050*/ 	.word	0xffffffff


	//   ....[6]....
        /*0054*/ 	.word	0xffffffff


	//   ....[7]....
        /*0058*/ 	.word	0xffffffff


	//   ....[8]....
        /*005c*/ 	.word	0xffffffff


	//   ....[9]....
        /*0060*/ 	.word	0xffffffff


	//   ....[10]....
        /*0064*/ 	.word	0xffffffff


	//   ....[11]....
        /*0068*/ 	.word	0xffffffff


	//   ....[12]....
        /*006c*/ 	.word	0xffffffff


	//   ....[13]....
        /*0070*/ 	.word	0xffffffff


	//   ....[14]....
        /*0074*/ 	.word	0xffffffff


	//   ....[15]....
        /*0078*/ 	.word	0xffffffff


	//   ....[16]....
        /*007c*/ 	.word	0xffffffff


	//   ....[17]....
        /*0080*/ 	.word	0xffffffff


	//   ....[18]....
        /*0084*/ 	.word	0xffffffff


	//   ....[19]....
        /*0088*/ 	.word	0xffffffff


	//----- nvinfo : EIATTR_COOP_GROUP_INSTR_OFFSETS
	.align		4
.L_2475:
        /*008c*/ 	.byte	0x04, 0x28
        /*008e*/ 	.short	(.L_2477 - .L_2476)


	//   ....[0]....
.L_2476:
        /*0090*/ 	.word	0x000023a0


	//   ....[1]....
        /*0094*/ 	.word	0x000023c0


	//   ....[2]....
        /*0098*/ 	.word	0x000023e0


	//   ....[3]....
        /*009c*/ 	.word	0x00002400


	//   ....[4]....
        /*00a0*/ 	.word	0x00002420


	//   ....[5]....
        /*00a4*/ 	.word	0x00002440


	//   ....[6]....
        /*00a8*/ 	.word	0x00002460


	//   ....[7]....
        /*00ac*/ 	.word	0x00002480


	//   ....[8]....
        /*00b0*/ 	.word	0x000024a0


	//   ....[9]....
        /*00b4*/ 	.word	0x000024c0


	//   ....[10]....
        /*00b8*/ 	.word	0x00005870


	//   ....[11]....
        /*00bc*/ 	.word	0x000058f0


	//   ....[12]....
        /*00c0*/ 	.word	0x00005970


	//   ....[13]....
        /*00c4*/ 	.word	0x000059e0


	//   ....[14]....
        /*00c8*/ 	.word	0x00005a60


	//   ....[15]....
        /*00cc*/ 	.word	0x00005ad0


	//   ....[16]....
        /*00d0*/ 	.word	0x00005b50


	//   ....[17]....
        /*00d4*/ 	.word	0x00005bc0


	//   ....[18]....
        /*00d8*/ 	.word	0x00005c40


	//   ....[19]....
        /*00dc*/ 	.word	0x00005cb0


	//----- nvinfo : EIATTR_EXIT_INSTR_OFFSETS
	.align		4
.L_2477:
        /*00e0*/ 	.byte	0x04, 0x1c
        /*00e2*/ 	.short	(.L_2479 - .L_2478)


	//   ....[0]....
.L_2478:
        /*00e4*/ 	.word	0x00005790


	//   ....[1]....
        /*00e8*/ 	.word	0x00005810


	//----- nvinfo : EIATTR_MAX_THREADS
	.align		4
.L_2479:
        /*00ec*/ 	.byte	0x04, 0x05
        /*00ee*/ 	.short	(.L_2481 - .L_2480)
.L_2480:
        /*00f0*/ 	.word	0x00000100
        /*00f4*/ 	.word	0x00000001
        /*00f8*/ 	.word	0x00000001


	//----- nvinfo : EIATTR_CRS_STACK_SIZE
	.align		4
.L_2481:
        /*00fc*/ 	.byte	0x04, 0x1e
        /*00fe*/ 	.short	(.L_2483 - .L_2482)
.L_2482:
        /*0100*/ 	.word	0x00000000
.L_2483:


//--------------------- .nv.info._ZN10layer_norm13ln_bwd_kernelINS_13Kernel_traitsIf13__nv_bfloat16S2_S2_fjLj7168ELj1ELj1ELj8ELj8ENS_18Kernel_traits_baseILj7168EfS2_S2_S2_fjLj256EEEEELb1ELb1ELb0ELb1EEEvNS_9BwdParamsE --------------------------
	.section	.nv.info._ZN10layer_norm13ln_bwd_kernelINS_13Kernel_traitsIf13__nv_bfloat16S2_S2_fjLj7168ELj1ELj1ELj8ELj8ENS_18Kernel_traits_baseILj7168EfS2_S2_S2_fjLj256EEEEELb1ELb1ELb0ELb1EEEvNS_9BwdParamsE,"",@"SHT_CUDA_INFO"
	.sectionflags	@""
	.align	4


	//----- nvinfo : EIATTR_CUDA_API_VERSION
	.align		4
        /*0000*/ 	.byte	0x04, 0x37
        /*0002*/ 	.short	(.L_2485 - .L_2484)
.L_2484:
        /*0004*/ 	.word	0x00000082


	//----- nvinfo : EIATTR_SW2861232_WAR
	.align		4
.L_2485:
        /*0008*/ 	.byte	0x01, 0x35
	.zero		2


	//----- nvinfo : EIATTR_PARAM_CBANK
	.align		4
        /*000c*/ 	.byte	0x04, 0x0a
        /*000e*/ 	.short	(.L_2487 - .L_2486)
	.align		4
.L_2486:
        /*0010*/ 	.word	index@(.nv.constant0._ZN10layer_norm13ln_bwd_kernelINS_13Kernel_traitsIf13__nv_bfloat16S2_S2_fjLj7168ELj1ELj1ELj8ELj8ENS_18Kernel_traits_baseILj7168EfS2_S2_S2_fjLj256EEEEELb1ELb1ELb0ELb1EEEvNS_9BwdParamsE)
        /*0014*/ 	.short	0x0160
        /*0016*/ 	.short	0x0128


	//----- nvinfo : EIATTR_CBANK_PARAM_SIZE
	.align		4
.L_2487:
        /*0018*/ 	.byte	0x03, 0x19
        /*001a*/ 	.short	0x0128


	//----- nvinfo : EIATTR_KPARAM_INFO
	.align		4
        /*001c*/ 	.byte	0x04, 0x17
        /*001e*/ 	.short	(.L_2489 - .L_2488)
.L_2488:
        /*0020*/ 	.word	0x00000000
        /*0024*/ 	.short	0x0000
        /*0026*/ 	.short	0x0000
        /*0028*/ 	.byte	0x00, 0xf0, 0xa1, 0x04


	//----- nvinfo : EIATTR_MAXREG_COUNT
	.align		4
.L_2489:
        /*002c*/ 	.byte	0x03, 0x1b
        /*002e*/ 	.short	0x00ff


	//----- nvinfo : EIATTR_NUM_BARRIERS
	.align		4
        /*0030*/ 	.byte	0x02, 0x4c
        /*0032*/ 	.byte	0x01
	.zero		1


	//----- nvinfo : EIATTR_MERCURY_ISA_VERSION
	.align		4
        /*0034*/ 	.byte	0x03, 0x5f
        /*0036*/ 	.short	0x0000


	//----- nvinfo : EIATTR_COOP_GROUP_MASK_REGIDS
	.align		4
        /*0038*/ 	.byte	0x04, 0x29
        /*003a*/ 	.short	(.L_2491 - .L_2490)


	//   ....[0]....
.L_2490:
        /*003c*/ 	.word	0xffffffff


	//   ....[1]....
        /*0040*/ 	.word	0xffffffff


	//   ....[2]....
        /*0044*/ 	.word	0xffffffff


	//   ....[3]....
        /*0048*/ 	.word	0xffffffff


	//   ....[4]....
        /*004c*/ 	.word	0xffffffff


	//   ....[5]....
        /*0050*/ 	.word	0xffffffff


	//   ....[6]....
        /*0054*/ 	.word	0xffffffff


	//   ....[7]....
        /*0058*/ 	.word	0xffffffff


	//   ....[8]....
        /*005c*/ 	.word	0xffffffff


	//   ....[9]....
        /*0060*/ 	.word	0xffffffff


	//   ....[10]....
        /*0064*/ 	.word	0xffffffff


	//   ....[11]....
        /*0068*/ 	.word	0xffffffff


	//   ....[12]....
        /*006c*/ 	.word	0xffffffff


	//   ....[13]....
        /*0070*/ 	.word	0xffffffff


	//   ....[14]....
        /*0074*/ 	.word	0xffffffff


	//   ....[15]....
        /*0078*/ 	.word	0xffffffff


	//   ....[16]....
        /*007c*/ 	.word	0xffffffff


	//   ....[17]....
        /*0080*/ 	.word	0xffffffff


	//   ....[18]....
        /*0084*/ 	.word	0xffffffff


	//   ....[19]....
        /*0088*/ 	.word	0xffffffff


	//----- nvinfo : EIATTR_COOP_GROUP_INSTR_OFFSETS
	.align		4
.L_2491:
        /*008c*/ 	.byte	0x04, 0x28
        /*008e*/ 	.short	(.L_2493 - .L_2492)


	//   ....[0]....
.L_2492:
        /*0090*/ 	.word	0x00002150


	//   ....[1]....
        /*0094*/ 	.word	0x00002170


	//   ....[2]....
        /*0098*/ 	.word	0x00002190


	//   ....[3]....
        /*009c*/ 	.word	0x000021b0


	//   ....[4]....
        /*00a0*/ 	.word	0x000021d0


	//   ....[5]....
        /*00a4*/ 	.word	0x000021f0


	//   ....[6]....
        /*00a8*/ 	.word	0x00002210


	//   ....[7]....
        /*00ac*/ 	.word	0x00002230


	//   ....[8]....
        /*00b0*/ 	.word	0x00002250


	//   ....[9]....
        /*00b4*/ 	.word	0x00002270


	//   ....[10]....
        /*00b8*/ 	.word	0x00005460


	//   ....[11]....
        /*00bc*/ 	.word	0x000054e0


	//   ....[12]....
        /*00c0*/ 	.word	0x00005560


	//   ....[13]....
        /*00c4*/ 	.word	0x000055d0


	//   ....[14]....
        /*00c8*/ 	.word	0x00005650


	//   ....[15]....
        /*00cc*/ 	.word	0x000056c0


	//   ....[16]....
        /*00d0*/ 	.word	0x00005740


	//   ....[17]....
        /*00d4*/ 	.word	0x000057b0


	//   ....[18]....
        /*00d8*/ 	.word	0x00005830


	//   ....[19]....
        /*00dc*/ 	.word	0x000058a0


	//----- nvinfo : EIATTR_EXIT_INSTR_OFFSETS
	.align		4
.L_2493:
        /*00e0*/ 	.byte	0x04, 0x1c
        /*00e2*/ 	.short	(.L_2495 - .L_2494)


	//   ....[0]....
.L_2494:
        /*00e4*/ 	.word	0x00005400


	//----- nvinfo : EIATTR_MAX_THREADS
	.align		4
.L_2495:
        /*00e8*/ 	.byte	0x04, 0x05
        /*00ea*/ 	.short	(.L_2497 - .L_2496)
.L_2496:
        /*00ec*/ 	.word	0x00000100
        /*00f0*/ 	.word	0x00000001
        /*00f4*/ 	.word	0x00000001


	//----- nvinfo : EIATTR_CRS_STACK_SIZE
	.align		4
.L_2497:
        /*00f8*/ 	.byte	0x04, 0x1e
        /*00fa*/ 	.short	(.L_2499 - .L_2498)
.L_2498:
        /*00fc*/ 	.word	0x00000000
.L_2499:


//--------------------- .nv.info._ZN10layer_norm22ln_bwd_finalize_kernelINS_22Kernel_traits_finalizeILj7168Ef13__nv_bfloat16S2_S2_fjLb1ELj1024ELj4ENS_18Kernel_traits_baseILj7168EfS2_S2_S2_fjLj1024EEEEELb1ELb0EEEvNS_9BwdParamsE --------------------------
	.section	.nv.info._ZN10layer_norm22ln_bwd_finalize_kernelINS_22Kernel_traits_finalizeILj7168Ef13__nv_bfloat16S2_S2_fjLb1ELj1024ELj4ENS_18Kernel_traits_baseILj7168EfS2_S2_S2_fjLj1024EEEEELb1ELb0EEEvNS_9BwdParamsE,"",@"SHT_CUDA_INFO"
	.sectionflags	@""
	.align	4


	//----- nvinfo : EIATTR_CUDA_API_VERSION
	.align		4
        /*0000*/ 	.byte	0x04, 0x37
        /*0002*/ 	.short	(.L_2501 - .L_2500)
.L_2500:
        /*0004*/ 	.word	0x00000082


	//----- nvinfo : EIATTR_SW2861232_WAR
	.align		4
.L_2501:
        /*0008*/ 	.byte	0x01, 0x35
	.zero		2


	//----- nvinfo : EIATTR_PARAM_CBANK
	.align		4
        /*000c*/ 	.byte	0x04, 0x0a
        /*000e*/ 	.short	(.L_2503 - .L_2502)
	.align		4
.L_2502:
        /*0010*/ 	.word	index@(.nv.constant0._ZN10layer_norm22ln_bwd_finalize_kernelINS_22Kernel_traits_finalizeILj7168Ef13__nv_bfloat16S2_S2_fjLb1ELj1024ELj4ENS_18Kernel_traits_baseILj7168EfS2_S2_S2_fjLj1024EEEEELb1ELb0EEEvNS_9BwdParamsE)
        /*0014*/ 	.short	0x0160
        /*0016*/ 	.short	0x0128


	//----- nvinfo : EIATTR_CBANK_PARAM_SIZE
	.align		4
.L_2503:
        /*0018*/ 	.byte	0x03, 0x19
        /*001a*/ 	.short	0x0128


	//----- nvinfo : EIATTR_KPARAM_INFO
	.align		4
        /*001c*/ 	.byte	0x04, 0x17
        /*001e*/ 	.short	(.L_2505 - .L_2504)
.L_2504:
        /*0020*/ 	.word	0x00000000
        /*0024*/ 	.short	0x0000
        /*0026*/ 	.short	0x0000
        /*0028*/ 	.byte	0x00, 0xf0, 0xa1, 0x04


	//----- nvinfo : EIATTR_MAXREG_COUNT
	.align		4
.L_2505:
        /*002c*/ 	.byte	0x03, 0x1b
        /*002e*/ 	.short	0x0040


	//----- nvinfo : EIATTR_NUM_BARRIERS
	.align		4
        /*0030*/ 	.byte	0x02, 0x4c
        /*0032*/ 	.byte	0x01
	.zero		1


	//----- nvinfo : EIATTR_MERCURY_ISA_VERSION
	.align		4
        /*0034*/ 	.byte	0x03, 0x5f
        /*0036*/ 	.short	0x0000


	//----- nvinfo : EIATTR_COOP_GROUP_MASK_REGIDS
	.align		4
        /*0038*/ 	.byte	0x04, 0x29
        /*003a*/ 	.short	(.L_2507 - .L_2506)


	//   ....[0]....
.L_2506:
        /*003c*/ 	.word	0xffffffff


	//   ....[1]....
        /*0040*/ 	.word	0xffffffff


	//   ....[2]....
        /*0044*/ 	.word	0xffffffff


	//   ....[3]....
        /*0048*/ 	.word	0xffffffff


	//   ....[4]....
        /*004c*/ 	.word	0xffffffff


	//   ....[5]....
        /*0050*/ 	.word	0xffffffff


	//   ....[6]....
        /*0054*/ 	.word	0xffffffff


	//   ....[7]....
        /*0058*/ 	.word	0xffffffff


	//   ....[8]....
        /*005c*/ 	.word	0xffffffff


	//   ....[9]....
        /*0060*/ 	.word	0xffffffff


	//   ....[10]....
        /*0064*/ 	.word	0xffffffff


	//   ....[11]....
        /*0068*/ 	.word	0xffffffff


	//   ....[12]....
        /*006c*/ 	.word	0xffffffff


	//   ....[13]....
        /*0070*/ 	.word	0xffffffff


	//   ....[14]....
        /*0074*/ 	.word	0xffffffff


	//   ....[15]....
        /*0078*/ 	.word	0xffffffff


	//   ....[16]....
        /*007c*/ 	.word	0xffffffff


	//   ....[17]....
        /*0080*/ 	.word	0xffffffff


	//   ....[18]....
        /*0084*/ 	.word	0xffffffff


	//   ....[19]....
        /*0088*/ 	.word	0xffffffff


	//   ....[20]....
        /*008c*/ 	.word	0xffffffff


	//   ....[21]....
        /*0090*/ 	.word	0xffffffff


	//   ....[22]....
        /*0094*/ 	.word	0xffffffff


	//   ....[23]....
        /*0098*/ 	.word	0xffffffff


	//   ....[24]....
        /*009c*/ 	.word	0xffffffff


	//   ....[25]....
        /*00a0*/ 	.word	0xffffffff


	//   ....[26]....
        /*00a4*/ 	.word	0xffffffff


	//   ....[27]....
        /*00a8*/ 	.word	0xffffffff


	//   ....[28]....
        /*00ac*/ 	.word	0xffffffff


	//   ....[29]....
        /*00b0*/ 	.word	0xffffffff


	//----- nvinfo : EIATTR_COOP_GROUP_INSTR_OFFSETS
	.align		4
.L_2507:
        /*00b4*/ 	.byte	0x04, 0x28
        /*00b6*/ 	.short	(.L_2509 - .L_2508)


	//   ....[0]....
.L_2508:
        /*00b8*/ 	.word	0x000009d0


	//   ....[1]....
        /*00bc*/ 	.word	0x00000a00


	//   ....[2]....
        /*00c0*/ 	.word	0x00000a10


	//   ....[3]....
        /*00c4*/ 	.word	0x00000a30


	//   ....[4]....
        /*00c8*/ 	.word	0x00000a50


	//   ....[5]....
        /*00cc*/ 	.word	0x00000a60


	//   ....[6]....
        /*00d0*/ 	.word	0x00000a90


	//   ....[7]....
        /*00d4*/ 	.word	0x00000ab0


	//   ....[8]....
        /*00d8*/ 	.word	0x00000ac0


	//   ....[9]....
        /*00dc*/ 	.word	0x00000af0


	//   ....[10]....
        /*00e0*/ 	.word	0x00000b10


	//   ....[11]....
        /*00e4*/ 	.word	0x00000b20


	//   ....[12]....
        /*00e8*/ 	.word	0x00000b50


	//   ....[13]....
        /*00ec*/ 	.word	0x00000b70


	//   ....[14]....
        /*00f0*/ 	.word	0x00000b80


	//   ....[15]....
        /*00f4*/ 	.word	0x00000df0


	//   ....[16]....
        /*00f8*/ 	.word	0x00000e50


	//   ....[17]....
        /*00fc*/ 	.word	0x00000eb0


	//   ....[18]....
        /*0100*/ 	.word	0x00000f10


	//   ....[19]....
        /*0104*/ 	.word	0x00000f80


	//   ....[20]....
        /*0108*/ 	.word	0x00000ff0


	//   ....[21]....
        /*010c*/ 	.word	0x00001050


	//   ....[22]....
        /*0110*/ 	.word	0x000010b0


	//   ....[23]....
        /*0114*/ 	.word	0x00001110


	//   ....[24]....
        /*0118*/ 	.word	0x00001180


	//   ....[25]....
        /*011c*/ 	.word	0x000011f0


	//   ....[26]....
        /*0120*/ 	.word	0x00001250


	//   ....[27]....
        /*0124*/ 	.word	0x000012b0


	//   ....[28]....
        /*0128*/ 	.word	0x00001310


	//   ....[29]....
        /*012c*/ 	.word	0x00001370


	//----- nvinfo : EIATTR_EXIT_INSTR_OFFSETS
	.align		4
.L_2509:
        /*0130*/ 	.byte	0x04, 0x1c
        /*0132*/ 	.short	(.L_2511 - .L_2510)


	//   ....[0]....
.L_2510:
        /*0134*/ 	.word	0x00000070


	//   ....[1]....
        /*0138*/ 	.word	0x00000d90


	//----- nvinfo : EIATTR_MAX_THREADS
	.align		4
.L_2511:
        /*013c*/ 	.byte	0x04, 0x05
        /*013e*/ 	.short	(.L_2513 - .L_2512)
.L_2512:
        /*0140*/ 	.word	0x00000400
        /*0144*/ 	.word	0x00000001
        /*0148*/ 	.word	0x00000001


	//----- nvinfo : EIATTR_CRS_STACK_SIZE
	.align		4
.L_2513:
        /*014c*/ 	.byte	0x04, 0x1e
        /*014e*/ 	.short	(.L_2515 - .L_2514)
.L_2514:
        /*0150*/ 	.word	0x00000000
.L_2515:


//--------------------- .nv.info._ZN10layer_norm13ln_bwd_kernelINS_13Kernel_traitsIf13__nv_bfloat16S2_S2_fjLj7168ELj1ELj1ELj8ELj8ENS_18Kernel_traits_baseILj7168EfS2_S2_S2_fjLj256EEEEELb1ELb1ELb1ELb0EEEvNS_9BwdParamsE --------------------------
	.section	.nv.info._ZN10layer_norm13ln_bwd_kernelINS_13Kernel_traitsIf13__nv_bfloat16S2_S2_fjLj7168ELj1ELj1ELj8ELj8ENS_18Kernel_traits_baseILj7168EfS2_S2_S2_fjLj256EEEEELb1ELb1ELb1ELb0EEEvNS_9BwdParamsE,"",@"SHT_CUDA_INFO"
	.sectionflags	@""
	.align	4


	//----- nvinfo : EIATTR_CUDA_API_VERSION
	.align		4
        /*0000*/ 	.byte	0x04, 0x37
        /*0002*/ 	.short	(.L_2517 - .L_2516)
.L_2516:
        /*0004*/ 	.word	0x00000082


	//----- nvinfo : EIATTR_SW2861232_WAR
	.align		4
.L_2517:
        /*0008*/ 	.byte	0x01, 0x35
	.zero		2


	//----- nvinfo : EIATTR_PARAM_CBANK
	.align		4
        /*000c*/ 	.byte	0x04, 0x0a
        /*000e*/ 	.short	(.L_2519 - .L_2518)
	.align		4
.L_2518:
        /*0010*/ 	.word	index@(.nv.constant0._ZN10layer_norm13ln_bwd_kernelINS_13Kernel_traitsIf13__nv_bfloat16S2_S2_fjLj7168ELj1ELj1ELj8ELj8ENS_18Kernel_traits_baseILj7168EfS2_S2_S2_fjLj256EEEEELb1ELb1ELb1ELb0EEEvNS_9BwdParamsE)
        /*0014*/ 	.short	0x0160
        /*0016*/ 	.short	0x0128


	//----- nvinfo : EIATTR_CBANK_PARAM_SIZE
	.align		4
.L_2519:
        /*0018*/ 	.byte	0x03, 0x19
        /*001a*/ 	.short	0x0128


	//----- nvinfo : EIATTR_KPARAM_INFO
	.align		4
        /*001c*/ 	.byte	0x04, 0x17
        /*001e*/ 	.short	(.L_2521 - .L_2520)
.L_2520:
        /*0020*/ 	.word	0x00000000
        /*0024*/ 	.short	0x0000
        /*0026*/ 	.short	0x0000
        /*0028*/ 	.byte	0x00, 0xf0, 0xa1, 0x04


	//----- nvinfo : EIATTR_MAXREG_COUNT
	.align		4
.L_2521:
        /*002c*/ 	.byte	0x03, 0x1b
        /*002e*/ 	.short	0x00ff


	//----- nvinfo : EIATTR_NUM_BARRIERS
	.align		4
        /*0030*/ 	.byte	0x02, 0x4c
        /*0032*/ 	.byte	0x01
	.zero		1


	//----- nvinfo : EIATTR_MERCURY_ISA_VERSION
	.align		4
        /*0034*/ 	.byte	0x03, 0x5f
        /*0036*/ 	.short	0x0000


	//----- nvinfo : EIATTR_COOP_GROUP_MASK_REGIDS
	.align		4
        /*0038*/ 	.byte	0x04, 0x29
        /*003a*/ 	.short	(.L_2523 - .L_2522)


	//   ....[0]....
.L_2522:
        /*003c*/ 	.word	0xffffffff


	//   ....[1]....
        /*0040*/ 	.word	0xffffffff


	//   ....[2]....
        /*0044*/ 	.word	0xffffffff


	//   ....[3]....
        /*0048*/ 	.word	0xffffffff


	//   ....[4]....
        /*004c*/ 	.word	0xffffffff


	//   ....[5]....
        /*0050*/ 	.word	0xffffffff


	//   ....[6]....
        /*0054*/ 	.word	0xffffffff


	//   ....[7]....
        /*0058*/ 	.word	0xffffffff


	//   ....[8]....
        /*005c*/ 	.word	0xffffffff


	//   ....[9]....
        /*0060*/ 	.word	0xffffffff


	//   ....[10]....
        /*0064*/ 	.word	0xffffffff


	//   ....[11]....
        /*0068*/ 	.word	0xffffffff


	//   ....[12]....
        /*006c*/ 	.word	0xffffffff


	//   ....[13]....
        /*0070*/ 	.word	0xffffffff


	//   ....[14]....
        /*0074*/ 	.word	0xffffffff


	//   ....[15]....
        /*0078*/ 	.word	0xffffffff


	//   ....[16]....
        /*007c*/ 	.word	0xffffffff


	//   ....[17]....
        /*0080*/ 	.word	0xffffffff


	//   ....[18]....
        /*0084*/ 	.word	0xffffffff


	//   ....[19]....
        /*0088*/ 	.word	0xffffffff


	//----- nvinfo : EIATTR_COOP_GROUP_INSTR_OFFSETS
	.align		4
.L_2523:
        /*008c*/ 	.byte	0x04, 0x28
        /*008e*/ 	.short	(.L_2525 - .L_2524)


	//   ....[0]....
.L_2524:
        /*0090*/ 	.word	0x00002970


	//   ....[1]....
        /*0094*/ 	.word	0x00002990


	//   ....[2]....
        /*0098*/ 	.word	0x000029b0


	//   ....[3]....
        /*009c*/ 	.word	0x000029d0


	//   ....[4]....
        /*00a0*/ 	.word	0x000029f0


	//   ....[5]....
        /*00a4*/ 	.word	0x00002a10


	//   ....[6]....
        /*00a8*/ 	.word	0x00002a30


	//   ....[7]....
        /*00ac*/ 	.word	0x00002a50


	//   ....[8]....
        /*00b0*/ 	.word	0x00002a70


	//   ....[9]....
        /*00b4*/ 	.word	0x00002a90


	//   ....[10]....
        /*00b8*/ 	.word	0x00007a80


	//   ....[11]....
        /*00bc*/ 	.word	0x00007b00


	//   ....[12]....
        /*00c0*/ 	.word	0x00007b80


	//   ....[13]....
        /*00c4*/ 	.word	0x00007bf0


	//   ....[14]....
        /*00c8*/ 	.word	0x00007c70


	//   ....[15]....
        /*00cc*/ 	.word	0x00007ce0


	//   ....[16]....
        /*00d0*/ 	.word	0x00007d60


	//   ....[17]....
        /*00d4*/ 	.word	0x00007dd0


	//   ....[18]....
        /*00d8*/ 	.word	0x00007e50


	//   ....[19]....
        /*00dc*/ 	.word	0x00007ec0


	//----- nvinfo : EIATTR_EXIT_INSTR_OFFSETS
	.align		4
.L_2525:
        /*00e0*/ 	.byte	0x04, 0x1c
        /*00e2*/ 	.short	(.L_2527 - .L_2526)


	//   ....[0]....
.L_2526:
        /*00e4*/ 	.word	0x000079a0


	//   ....[1]....
        /*00e8*/ 	.word	0x00007a20


	//----- nvinfo : EIATTR_MAX_THREADS
	.align		4
.L_2527:
        /*00ec*/ 	.byte	0x04, 0x05
        /*00ee*/ 	.short	(.L_2529 - .L_2528)
.L_2528:
        /*00f0*/ 	.word	0x00000100
        /*00f4*/ 	.word	0x00000001
        /*00f8*/ 	.word	0x00000001


	//----- nvinfo : EIATTR_CRS_STACK_SIZE
	.align		4
.L_2529:
        /*00fc*/ 	.byte	0x04, 0x1e
        /*00fe*/ 	.short	(.L_2531 - .L_2530)
.L_2530:
        /*0100*/ 	.word	0x00000000
.L_2531:


//--------------------- .nv.info._ZN10layer_norm22ln_bwd_finalize_kernelINS_22Kernel_traits_finalizeILj7168Ef13__nv_bfloat16S2_S2_fjLb1ELj1024ELj4ENS_18Kernel_traits_baseILj7168EfS2_S2_S2_fjLj1024EEEEELb1ELb1EEEvNS_9BwdParamsE --------------------------
	.section	.nv.info._ZN10layer_norm22ln_bwd_finalize_kernelINS_22Kernel_traits_finalizeILj7168Ef13__nv_bfloat16S2_S2_fjLb1ELj1024ELj4ENS_18Kernel_traits_baseILj7168EfS2_S2_S2_fjLj1024EEEEELb1ELb1EEEvNS_9BwdParamsE,"",@"SHT_CUDA_INFO"
	.sectionflags	@""
	.align	4


	//----- nvinfo : EIATTR_CUDA_API_VERSION
	.align		4
        /*0000*/ 	.byte	0x04, 0x37
        /*0002*/ 	.short	(.L_2533 - .L_2532)
.L_2532:
        /*0004*/ 	.word	0x00000082


	//----- nvinfo : EIATTR_SW2861232_WAR
	.align		4
.L_2533:
        /*0008*/ 	.byte	0x01, 0x35
	.zero		2


	//----- nvinfo : EIATTR_PARAM_CBANK
	.align		4
        /*000c*/ 	.byte	0x04, 0x0a
        /*000e*/ 	.short	(.L_2535 - .L_2534)
	.align		4
.L_2534:
        /*0010*/ 	.word	index@(.nv.constant0._ZN10layer_norm22ln_bwd_finalize_kernelINS_22Kernel_traits_finalizeILj7168Ef13__nv_bfloat16S2_S2_fjLb1ELj1024ELj4ENS_18Kernel_traits_baseILj7168EfS2_S2_S2_fjLj1024EEEEELb1ELb1EEEvNS_9BwdParamsE)
        /*0014*/ 	.short	0x0160
        /*0016*/ 	.short	0x0128


	//----- nvinfo : EIATTR_CBANK_PARAM_SIZE
	.align		4
.L_2535:
        /*0018*/ 	.byte	0x03, 0x19
        /*001a*/ 	.short	0x0128


	//----- nvinfo : EIATTR_KPARAM_INFO
	.align		4
        /*001c*/ 	.byte	0x04, 0x17
        /*001e*/ 	.short	(.L_2537 - .L_2536)
.L_2536:
        /*0020*/ 	.word	0x00000000
        /*0024*/ 	.short	0x0000
        /*0026*/ 	.short	0x0000
        /*0028*/ 	.byte	0x00, 0xf0, 0xa1, 0x04


	//----- nvinfo : EIATTR_MAXREG_COUNT
	.align		4
.L_2537:
        /*002c*/ 	.byte	0x03, 0x1b
        /*002e*/ 	.short	0x0040


	//----- nvinfo : EIATTR_NUM_BARRIERS
	.align		4
        /*0030*/ 	.byte	0x02, 0x4c
        /*0032*/ 	.byte	0x01
	.zero		1


	//----- nvinfo : EIATTR_MERCURY_ISA_VERSION
	.align		4
        /*0034*/ 	.byte	0x03, 0x5f
        /*0036*/ 	.short	0x0000


	//----- nvinfo : EIATTR_COOP_GROUP_MASK_REGIDS
	.align		4
        /*0038*/ 	.byte	0x04, 0x29
        /*003a*/ 	.short	(.L_2539 - .L_2538)


	//   ....[0]....
.L_2538:
        /*003c*/ 	.word	0xffffffff


	//   ....[1]....
        /*0040*/ 	.word	0xffffffff


	//   ....[2]....
        /*0044*/ 	.word	0xffffffff


	//   ....[3]....
        /*0048*/ 	.word	0xffffffff


	//   ....[4]....
        /*004c*/ 	.word	0xffffffff


	//   ....[5]....
        /*0050*/ 	.word	0xffffffff


	//   ....[6]....
        /*0054*/ 	.word	0xffffffff


	//   ....[7]....
        /*0058*/ 	.word	0xffffffff


	//   ....[8]....
        /*005c*/ 	.word	0xffffffff


	//   ....[9]....
        /*0060*/ 	.word	0xffffffff


	//   ....[10]....
        /*0064*/ 	.word	0xffffffff


	//   ....[11]....
        /*0068*/ 	.word	0xffffffff


	//   ....[12]....
        /*006c*/ 	.word	0xffffffff


	//   ....[13]....
        /*0070*/ 	.word	0xffffffff


	//   ....[14]....
        /*0074*/ 	.word	0xffffffff


	//   ....[15]....
        /*0078*/ 	.word	0xffffffff


	//   ....[16]....
        /*007c*/ 	.word	0xffffffff


	//   ....[17]....
        /*0080*/ 	.word	0xffffffff


	//   ....[18]....
        /*0084*/ 	.word	0xffffffff


	//   ....[19]....
        /*0088*/ 	.word	0xffffffff


	//   ....[20]....
        /*008c*/ 	.word	0xffffffff


	//   ....[21]....
        /*0090*/ 	.word	0xffffffff


	//   ....[22]....
        /*0094*/ 	.word	0xffffffff


	//   ....[23]....
        /*0098*/ 	.word	0xffffffff


	//   ....[24]....
        /*009c*/ 	.word	0xffffffff


	//   ....[25]....
        /*00a0*/ 	.word	0xffffffff


	//   ....[26]....
        /*00a4*/ 	.word	0xffffffff


	//   ....[27]....
        /*00a8*/ 	.word	0xffffffff


	//   ....[28]....
        /*00ac*/ 	.word	0xffffffff


	//   ....[29]....
        /*00b0*/ 	.word	0xffffffff


	//----- nvinfo : EIATTR_COOP_GROUP_INSTR_OFFSETS
	.align		4
.L_2539:
        /*00b4*/ 	.byte	0x04, 0x28
        /*00b6*/ 	.short	(.L_2541 - .L_2540)


	//   ....[0]....
.L_2540:
        /*00b8*/ 	.word	0x000009a0


	//   ....[1]....
        /*00bc*/ 	.word	0x000009d0


	//   ....[2]....
        /*00c0*/ 	.word	0x000009e0


	//   ....[3]....
        /*00c4*/ 	.word	0x00000a00


	//   ....[4]....
        /*00c8*/ 	.word	0x00000a20


	//   ....[5]....
        /*00cc*/ 	.word	0x00000a30


	//   ....[6]....
        /*00d0*/ 	.word	0x00000a60


	//   ....[7]....
        /*00d4*/ 	.word	0x00000a80


	//   ....[8]....
        /*00d8*/ 	.word	0x00000a90


	//   ....[9]....
        /*00dc*/ 	.word	0x00000ac0


	//   ....[10]....
        /*00e0*/ 	.word	0x00000ae0


	//   ....[11]....
        /*00e4*/ 	.word	0x00000af0


	//   ....[12]....
        /*00e8*/ 	.word	0x00000b20


	//   ....[13]....
        /*00ec*/ 	.word	0x00000b40


	//   ....[14]....
        /*00f0*/ 	.word	0x00000b50


	//   ....[15]....
        /*00f4*/ 	.word	0x00000da0


	//   ....[16]....
        /*00f8*/ 	.word	0x00000e00


	//   ....[17]....
        /*00fc*/ 	.word	0x00000e60


	//   ....[18]....
        /*0100*/ 	.word	0x00000ec0


	//   ....[19]....
        /*0104*/ 	.word	0x00000f30


	//   ....[20]....
        /*0108*/ 	.word	0x00000fa0


	//   ....[21]....
        /*010c*/ 	.word	0x00001000


	//   ....[22]....
        /*0110*/ 	.word	0x00001060


	//   ....[23]....
        /*0114*/ 	.word	0x000010c0


	//   ....[24]....
        /*0118*/ 	.word	0x00001130


	//   ....[25]....
        /*011c*/ 	.word	0x000011a0


	//   ....[26]....
        /*0120*/ 	.word	0x00001200


	//   ....[27]....
        /*0124*/ 	.word	0x00001260


	//   ....[28]....
        /*0128*/ 	.word	0x000012c0


	//   ....[29]....
        /*012c*/ 	.word	0x00001320


	//----- nvinfo : EIATTR_EXIT_INSTR_OFFSETS
	.align		4
.L_2541:
        /*0130*/ 	.byte	0x04, 0x1c
        /*0132*/ 	.short	(.L_2543 - .L_2542)


	//   ....[0]....
.L_2542:
        /*0134*/ 	.word	0x00000070


	//   ....[1]....
        /*0138*/ 	.word	0x00000d40


	//----- nvinfo : EIATTR_MAX_THREADS
	.align		4
.L_2543:
        /*013c*/ 	.byte	0x04, 0x05
        /*013e*/ 	.short	(.L_2545 - .L_2544)
.L_2544:
        /*0140*/ 	.word	0x00000400
        /*0144*/ 	.word	0x00000001
        /*0148*/ 	.word	0x00000001


	//----- nvinfo : EIATTR_CRS_STACK_SIZE
	.align		4
.L_2545:
        /*014c*/ 	.byte	0x04, 0x1e
        /*014e*/ 	.short	(.L_2547 - .L_2546)
.L_2546:
        /*0150*/ 	.word	0x00000000
.L_2547:


//--------------------- .nv.info._ZN10layer_norm13ln_bwd_kernelINS_13Kernel_traitsIf13__nv_bfloat16S2_S2_fjLj7168ELj1ELj1ELj8ELj8ENS_18Kernel_traits_baseILj7168EfS2_S2_S2_fjLj256EEEEELb1ELb1ELb1ELb1EEEvNS_9BwdParamsE --------------------------
	.section	.nv.info._ZN10layer_norm13ln_bwd_kernelINS_13Kernel_traitsIf13__nv_bfloat16S2_S2_fjLj7168ELj1ELj1ELj8ELj8ENS_18Kernel_traits_baseILj7168EfS2_S2_S2_fjLj256EEEEELb1ELb1ELb1ELb1EEEvNS_9BwdParamsE,"",@"SHT_CUDA_INFO"
	.sectionflags	@""
	.align	4


	//----- nvinfo : EIATTR_CUDA_API_VERSION
	.align		4
        /*0000*/ 	.byte	0x04, 0x37
        /*0002*/ 	.short	(.L_2549 - .L_2548)
.L_2548:
        /*0004*/ 	.word	0x00000082


	//----- nvinfo : EIATTR_SW2861232_WAR
	.align		4
.L_2549:
        /*0008*/ 	.byte	0x01, 0x35
	.zero		2


	//----- nvinfo : EIATTR_PARAM_CBANK
	.align		4
        /*000c*/ 	.byte	0x04, 0x0a
        /*000e*/ 	.short	(.L_2551 - .L_2550)
	.align		4
.L_2550:
        /*0010*/ 	.word	index@(.nv.constant0._ZN10layer_norm13ln_bwd_kernelINS_13Kernel_traitsIf13__nv_bfloat16S2_S2_fjLj7168ELj1ELj1ELj8ELj8ENS_18Kernel_traits_baseILj7168EfS2_S2_S2_fjLj256EEEEELb1ELb1ELb1ELb1EEEvNS_9BwdParamsE)
        /*0014*/ 	.short	0x0160
        /*0016*/ 	.short	0x0128


	//----- nvinfo : EIATTR_CBANK_PARAM_SIZE
	.align		4
.L_2551:
        /*0018*/ 	.byte	0x03, 0x19
        /*001a*/ 	.short	0x0128


	//----- nvinfo : EIATTR_KPARAM_INFO
	.align		4
        /*001c*/ 	.byte	0x04, 0x17
        /*001e*/ 	.short	(.L_2553 - .L_2552)
.L_2552:
        /*0020*/ 	.word	0x00000000
        /*0024*/ 	.short	0x0000
        /*0026*/ 	.short	0x0000
        /*0028*/ 	.byte	0x00, 0xf0, 0xa1, 0x04


	//----- nvinfo : EIATTR_MAXREG_COUNT
	.align		4
.L_2553:
        /*002c*/ 	.byte	0x03, 0x1b
        /*002e*/ 	.short	0x00ff


	//----- nvinfo : EIATTR_NUM_BARRIERS
	.align		4
        /*0030*/ 	.byte	0x02, 0x4c
        /*0032*/ 	.byte	0x01
	.zero		1


	//----- nvinfo : EIATTR_MERCURY_ISA_VERSION
	.align		4
        /*0034*/ 	.byte	0x03, 0x5f
        /*0036*/ 	.short	0x0000


	//----- nvinfo : EIATTR_COOP_GROUP_MASK_REGIDS
	.align		4
        /*0038*/ 	.byte	0x04, 0x29
        /*003a*/ 	.short	(.L_2555 - .L_2554)


	//   ....[0]....
.L_2554:
        /*003c*/ 	.word	0xffffffff


	//   ....[1]....
        /*0040*/ 	.word	0xffffffff


	//   ....[2]....
        /*0044*/ 	.word	0xffffffff


	//   ....[3]....
        /*0048*/ 	.word	0xffffffff


	//   ....[4]....
        /*004c*/ 	.word	0xffffffff


	//   ....[5]....
        /*0050*/ 	.word	0xffffffff


	//   ....[6]....
        /*0054*/ 	.word	0xffffffff


	//   ....[7]....
        /*0058*/ 	.word	0xffffffff


	//   ....[8]....
        /*005c*/ 	.word	0xffffffff


	//   ....[9]....
        /*0060*/ 	.word	0xffffffff


	//   ....[10]....
        /*0064*/ 	.word	0xffffffff


	//   ....[11]....
        /*0068*/ 	.word	0xffffffff


	//   ....[12]....
        /*006c*/ 	.word	0xffffffff


	//   ....[13]....
        /*0070*/ 	.word	0xffffffff


	//   ....[14]....
        /*0074*/ 	.word	0xffffffff


	//   ....[15]....
        /*0078*/ 	.word	0xffffffff


	//   ....[16]....
        /*007c*/ 	.word	0xffffffff


	//   ....[17]....
        /*0080*/ 	.word	0xffffffff


	//   ....[18]....
        /*0084*/ 	.word	0xffffffff


	//   ....[19]....
        /*0088*/ 	.word	0xffffffff


	//----- nvinfo : EIATTR_COOP_GROUP_INSTR_OFFSETS
	.align		4
.L_2555:
        /*008c*/ 	.byte	0x04, 0x28
        /*008e*/ 	.short	(.L_2557 - .L_2556)


	//   ....[0]....
.L_2556:
        /*0090*/ 	.word	0x00002380


	//   ....[1]....
        /*0094*/ 	.word	0x000023a0


	//   ....[2]....
        /*0098*/ 	.word	0x000023c0


	//   ....[3]....
        /*009c*/ 	.word	0x000023e0


	//   ....[4]....
        /*00a0*/ 	.word	0x00002400


	//   ....[5]....
        /*00a4*/ 	.word	0x00002420


	//   ....[6]....
        /*00a8*/ 	.word	0x00002450


	//   ....[7]....
        /*00ac*/ 	.word	0x00002460


	//   ....[8]....
        /*00b0*/ 	.word	0x00002490


	//   ....[9]....
        /*00b4*/ 	.word	0x000024a0


	//   ....[10]....
        /*00b8*/ 	.word	0x00006ad0


	//   ....[11]....
        /*00bc*/ 	.word	0x00006b50


	//   ....[12]....
        /*00c0*/ 	.word	0x00006bd0


	//   ....[13]....
        /*00c4*/ 	.word	0x00006c40


	//   ....[14]....
        /*00c8*/ 	.word	0x00006cc0


	//   ....[15]....
        /*00cc*/ 	.word	0x00006d30


	//   ....[16]....
        /*00d0*/ 	.word	0x00006db0


	//   ....[17]....
        /*00d4*/ 	.word	0x00006e20


	//   ....[18]....
        /*00d8*/ 	.word	0x00006ea0


	//   ....[19]....
        /*00dc*/ 	.word	0x00006f10


	//----- nvinfo : EIATTR_EXIT_INSTR_OFFSETS
	.align		4
.L_2557:
        /*00e0*/ 	.byte	0x04, 0x1c
        /*00e2*/ 	.short	(.L_2559 - .L_2558)


	//   ....[0]....
.L_2558:
        /*00e4*/ 	.word	0x00006a70


	//----- nvinfo : EIATTR_MAX_THREADS
	.align		4
.L_2559:
        /*00e8*/ 	.byte	0x04, 0x05
        /*00ea*/ 	.short	(.L_2561 - .L_2560)
.L_2560:
        /*00ec*/ 	.word	0x00000100
        /*00f0*/ 	.word	0x00000001
        /*00f4*/ 	.word	0x00000001


	//----- nvinfo : EIATTR_CRS_STACK_SIZE
	.align		4
.L_2561:
        /*00f8*/ 	.byte	0x04, 0x1e
        /*00fa*/ 	.short	(.L_2563 - .L_2562)
.L_2562:
        /*00fc*/ 	.word	0x00000000
.L_2563:


//--------------------- .nv.info._ZN10layer_norm13ln_bwd_kernelINS_13Kernel_traitsI13__nv_bfloat16S2_fS2_fjLj7168ELj1ELj1ELj8ELj8ENS_18Kernel_traits_baseILj7168ES2_S2_fS2_fjLj256EEEEELb0ELb0ELb0ELb0EEEvNS_9BwdParamsE --------------------------
	.section	.nv.info._ZN10layer_norm13ln_bwd_kernelINS_13Kernel_traitsI13__nv_bfloat16S2_fS2_fjLj7168ELj1ELj1ELj8ELj8ENS_18Kernel_traits_baseILj7168ES2_S2_fS2_fjLj256EEEEELb0ELb0ELb0ELb0EEEvNS_9BwdParamsE,"",@"SHT_CUDA_INFO"
	.sectionflags	@""
	.align	4


	//----- nvinfo : EIATTR_CUDA_API_VERSION
	.align		4
        /*0000*/ 	.byte	0x04, 0x37
        /*0002*/ 	.short	(.L_2565 - .L_2564)
.L_2564:
        /*0004*/ 	.word	0x00000082


	//----- nvinfo : EIATTR_SW2861232_WAR
	.align		4
.L_2565:
        /*0008*/ 	.byte	0x01, 0x35
	.zero		2


	//----- nvinfo : EIATTR_PARAM_CBANK
	.align		4
        /*000c*/ 	.byte	0x04, 0x0a
        /*000e*/ 	.short	(.L_2567 - .L_2566)
	.align		4
.L_2566:
        /*0010*/ 	.word	index@(.nv.constant0._ZN10layer_norm13ln_bwd_kernelINS_13Kernel_traitsI13__nv_bfloat16S2_fS2_fjLj7168ELj1ELj1ELj8ELj8ENS_18Kernel_traits_baseILj7168ES2_S2_fS2_fjLj256EEEEELb0ELb0ELb0ELb0EEEvNS_9BwdParamsE)
        /*0014*/ 	.short	0x0160
        /*0016*/ 	.short	0x0128


	//----- nvinfo : EIATTR_CBANK_PARAM_SIZE
	.align		4
.L_2567:
        /*0018*/ 	.byte	0x03, 0x19
        /*001a*/ 	.short	0x0128


	//----- nvinfo : EIATTR_KPARAM_INFO
	.align		4
        /*001c*/ 	.byte	0x04, 0x17
        /*001e*/ 	.short	(.L_2569 - .L_2568)
.L_2568:
        /*0020*/ 	.word	0x00000000
        /*0024*/ 	.short	0x0000
        /*0026*/ 	.short	0x0000
        /*0028*/ 	.byte	0x00, 0xf0, 0xa1, 0x04


	//----- nvinfo : EIATTR_MAXREG_COUNT
	.align		4
.L_2569:
        /*002c*/ 	.byte	0x03, 0x1b
        /*002e*/ 	.short	0x00ff


	//----- nvinfo : EIATTR_NUM_BARRIERS
	.align		4
        /*0030*/ 	.byte	0x02, 0x4c
        /*0032*/ 	.byte	0x01
	.zero		1


	//----- nvinfo : EIATTR_MERCURY_ISA_VERSION
	.align		4
        /*0034*/ 	.byte	0x03, 0x5f
        /*0036*/ 	.short	0x0000


	//----- nvinfo : EIATTR_COOP_GROUP_MASK_REGIDS
	.align		4
        /*0038*/ 	.byte	0x04, 0x29
        /*003a*/ 	.short	(.L_2571 - .L_2570)


	//   ....[0]....
.L_2570:
        /*003c*/ 	.word	0xffffffff


	//   ....[1]....
        /*0040*/ 	.word	0xffffffff


	//   ....[2]....
        /*0044*/ 	.word	0xffffffff


	//   ....[3]....
        /*0048*/ 	.word	0xffffffff


	//   ....[4]....
        /*004c*/ 	.word	0xffffffff


	//   ....[5]....
        /*0050*/ 	.word	0xffffffff


	//   ....[6]....
        /*0054*/ 	.word	0xffffffff


	//   ....[7]....
        /*0058*/ 	.word	0xffffffff


	//   ....[8]....
        /*005c*/ 	.word	0xffffffff


	//   ....[9]....
        /*0060*/ 	.word	0xffffffff


	//   ....[10]....
        /*0064*/ 	.word	0xffffffff


	//   ....[11]....
        /*0068*/ 	.word	0xffffffff


	//   ....[12]....
        /*006c*/ 	.word	0xffffffff


	//   ....[13]....
        /*0070*/ 	.word	0xffffffff


	//   ....[14]....
        /*0074*/ 	.word	0xffffffff


	//   ....[15]....
        /*0078*/ 	.word	0xffffffff


	//   ....[16]....
        /*007c*/ 	.word	0xffffffff


	//   ....[17]....
        /*0080*/ 	.word	0xffffffff


	//   ....[18]....
        /*0084*/ 	.word	0xffffffff


	//   ....[19]....
        /*0088*/ 	.word	0xffffffff


	//----- nvinfo : EIATTR_COOP_GROUP_INSTR_OFFSETS
	.align		4
.L_2571:
        /*008c*/ 	.byte	0x04, 0x28
        /*008e*/ 	.short	(.L_2573 - .L_2572)


	//   ....[0]....
.L_2572:
        /*0090*/ 	.word	0x00002170


	//   ....[1]....
        /*0094*/ 	.word	0x00002190


	//   ....[2]....
        /*0098*/ 	.word	0x000021b0


	//   ....[3]....
        /*009c*/ 	.word	0x000021d0


	//   ....[4]....
        /*00a0*/ 	.word	0x000021f0


	//   ....[5]....
        /*00a4*/ 	.word	0x00002210


	//   ....[6]....
        /*00a8*/ 	.word	0x00002230


	//   ....[7]....
        /*00ac*/ 	.word	0x00002250


	//   ....[8]....
        /*00b0*/ 	.word	0x00002270


	//   ....[9]....
        /*00b4*/ 	.word	0x00002290


	//   ....[10]....
        /*00b8*/ 	.word	0x00003d60


	//   ....[11]....
        /*00bc*/ 	.word	0x00003de0


	//   ....[12]....
        /*00c0*/ 	.word	0x00003e60


	//   ....[13]....
        /*00c4*/ 	.word	0x00003ed0


	//   ....[14]....
        /*00c8*/ 	.word	0x00003f50


	//   ....[15]....
        /*00cc*/ 	.word	0x00003fc0


	//   ....[16]....
        /*00d0*/ 	.word	0x00004040


	//   ....[17]....
        /*00d4*/ 	.word	0x000040b0


	//   ....[18]....
        /*00d8*/ 	.word	0x00004130


	//   ....[19]....
        /*00dc*/ 	.word	0x000041a0


	//----- nvinfo : EIATTR_EXIT_INSTR_OFFSETS
	.align		4
.L_2573:
        /*00e0*/ 	.byte	0x04, 0x1c
        /*00e2*/ 	.short	(.L_2575 - .L_2574)


	//   ....[0]....
.L_2574:
        /*00e4*/ 	.word	0x00003ca0


	//   ....[1]....
        /*00e8*/ 	.word	0x00003d00


	//----- nvinfo : EIATTR_MAX_THREADS
	.align		4
.L_2575:
        /*00ec*/ 	.byte	0x04, 0x05
        /*00ee*/ 	.short	(.L_2577 - .L_2576)
.L_2576:
        /*00f0*/ 	.word	0x00000100
        /*00f4*/ 	.word	0x00000001
        /*00f8*/ 	.word	0x00000001


	//----- nvinfo : EIATTR_CRS_STACK_SIZE
	.align		4
.L_2577:
        /*00fc*/ 	.byte	0x04, 0x1e
        /*00fe*/ 	.short	(.L_2579 - .L_2578)
.L_2578:
        /*0100*/ 	.word	0x00000000
.L_2579:


//--------------------- .nv.info._ZN10layer_norm13ln_bwd_kernelINS_13Kernel_traitsI13__nv_bfloat16S2_fS2_fjLj7168ELj1ELj1ELj8ELj8ENS_18Kernel_traits_baseILj7168ES2_S2_fS2_fjLj256EEEEELb0ELb0ELb0ELb1EEEvNS_9BwdParamsE --------------------------
	.section	.nv.info._ZN10layer_norm13ln_bwd_kernelINS_13Kernel_traitsI13__nv_bfloat16S2_fS2_fjLj7168ELj1ELj1ELj8ELj8ENS_18Kernel_traits_baseILj7168ES2_S2_fS2_fjLj256EEEEELb0ELb0ELb0ELb1EEEvNS_9BwdParamsE,"",@"SHT_CUDA_INFO"
	.sectionflags	@""
	.align	4


	//----- nvinfo : EIATTR_CUDA_API_VERSION
	.align		4
        /*0000*/ 	.byte	0x04, 0x37
        /*0002*/ 	.short	(.L_2581 - .L_2580)
.L_2580:
        /*0004*/ 	.word	0x00000082


	//----- nvinfo : EIATTR_SW2861232_WAR
	.align		4
.L_2581:
        /*0008*/ 	.byte	0x01, 0x35
	.zero		2


	//----- nvinfo : EIATTR_PARAM_CBANK
	.align		4
        /*000c*/ 	.byte	0x04, 0x0a
        /*000e*/ 	.short	(.L_2583 - .L_2582)
	.align		4
.L_2582:
        /*0010*/ 	.word	index@(.nv.constant0._ZN10layer_norm13ln_bwd_kernelINS_13Kernel_traitsI13__nv_bfloat16S2_fS2_fjLj7168ELj1ELj1ELj8ELj8ENS_18Kernel_traits_baseILj7168ES2_S2_fS2_fjLj256EEEEELb0ELb0ELb0ELb1EEEvNS_9BwdParamsE)
        /*0014*/ 	.short	0x0160
        /*0016*/ 	.short	0x0128


	//----- nvinfo : EIATTR_CBANK_PARAM_SIZE
	.align		4
.L_2583:
        /*0018*/ 	.byte	0x03, 0x19
        /*001a*/ 	.short	0x0128


	//----- nvinfo : EIATTR_KPARAM_INFO
	.align		4
        /*001c*/ 	.byte	0x04, 0x17
        /*001e*/ 	.short	(.L_2585 - .L_2584)
.L_2584:
        /*0020*/ 	.word	0x00000000
        /*0024*/ 	.short	0x0000
        /*0026*/ 	.short	0x0000
        /*0028*/ 	.byte	0x00, 0xf0, 0xa1, 0x04


	//----- nvinfo : EIATTR_MAXREG_COUNT
	.align		4
.L_2585:
        /*002c*/ 	.byte	0x03, 0x1b
        /*002e*/ 	.short	0x00ff


	//----- nvinfo : EIATTR_NUM_BARRIERS
	.align		4
        /*0030*/ 	.byte	0x02, 0x4c
        /*0032*/ 	.byte	0x01
	.zero		1


	//----- nvinfo : EIATTR_MERCURY_ISA_VERSION
	.align		4
        /*0034*/ 	.byte	0x03, 0x5f
        /*0036*/ 	.short	0x0000


	//----- nvinfo : EIATTR_COOP_GROUP_MASK_REGIDS
	.align		4
        /*0038*/ 	.byte	0x04, 0x29
        /*003a*/ 	.short	(.L_2587 - .L_2586)


	//   ....[0]....
.L_2586:
        /*003c*/ 	.word	0xffffffff


	//   ....[1]....
        /*0040*/ 	.word	0xffffffff


	//   ....[2]....
        /*0044*/ 	.word	0xffffffff


	//   ....[3]....
        /*0048*/ 	.word	0xffffffff


	//   ....[4]....
        /*004c*/ 	.word	0xffffffff


	//   ....[5]....
        /*0050*/ 	.word	0xffffffff


	//   ....[6]....
        /*0054*/ 	.word	0xffffffff


	//   ....[7]....
        /*0058*/ 	.word	0xffffffff


	//   ....[8]....
        /*005c*/ 	.word	0xffffffff


	//   ....[9]....
        /*0060*/ 	.word	0xffffffff


	//   ....[10]....
        /*0064*/ 	.word	0xffffffff


	//   ....[11]....
        /*0068*/ 	.word	0xffffffff


	//   ....[12]....
        /*006c*/ 	.word	0xffffffff


	//   ....[13]....
        /*0070*/ 	.word	0xffffffff


	//   ....[14]....
        /*0074*/ 	.word	0xffffffff


	//   ....[15]....
        /*0078*/ 	.word	0xffffffff


	//   ....[16]....
        /*007c*/ 	.word	0xffffffff


	//   ....[17]....
        /*0080*/ 	.word	0xffffffff


	//   ....[18]....
        /*0084*/ 	.word	0xffffffff


	//   ....[19]....
        /*0088*/ 	.word	0xffffffff


	//----- nvinfo : EIATTR_COOP_GROUP_INSTR_OFFSETS
	.align		4
.L_2587:
        /*008c*/ 	.byte	0x04, 0x28
        /*008e*/ 	.short	(.L_2589 - .L_2588)


	//   ....[0]....
.L_2588:
        /*0090*/ 	.word	0x00001be0


	//   ....[1]....
        /*0094*/ 	.word	0x00001c00


	//   ....[2]....
        /*0098*/ 	.word	0x00001c20


	//   ....[3]....
        /*009c*/ 	.word	0x00001c40


	//   ....[4]....
        /*00a0*/ 	.word	0x00001c60


	//   ....[5]....
        /*00a4*/ 	.word	0x00001c80


	//   ....[6]....
        /*00a8*/ 	.word	0x00001ca0


	//   ....[7]....
        /*00ac*/ 	.word	0x00001cc0


	//   ....[8]....
        /*00b0*/ 	.word	0x00001ce0


	//   ....[9]....
        /*00b4*/ 	.word	0x00001d00


	//   ....[10]....
        /*00b8*/ 	.word	0x00003490


	//   ....[11]....
        /*00bc*/ 	.word	0x00003510


	//   ....[12]....
        /*00c0*/ 	.word	0x00003590


	//   ....[13]....
        /*00c4*/ 	.word	0x00003600


	//   ....[14]....
        /*00c8*/ 	.word	0x00003680


	//   ....[15]....
        /*00cc*/ 	.word	0x000036f0


	//   ....[16]....
        /*00d0*/ 	.word	0x00003770


	//   ....[17]....
        /*00d4*/ 	.word	0x000037e0


	//   ....[18]....
        /*00d8*/ 	.word	0x00003860


	//   ....[19]....
        /*00dc*/ 	.word	0x000038d0


	//----- nvinfo : EIATTR_EXIT_INSTR_OFFSETS
	.align		4
.L_2589:
        /*00e0*/ 	.byte	0x04, 0x1c
        /*00e2*/ 	.short	(.L_2591 - .L_2590)


	//   ....[0]....
.L_2590:
        /*00e4*/ 	.word	0x00003430


	//----- nvinfo : EIATTR_MAX_THREADS
	.align		4
.L_2591:
        /*00e8*/ 	.byte	0x04, 0x05
        /*00ea*/ 	.short	(.L_2593 - .L_2592)
.L_2592:
        /*00ec*/ 	.word	0x00000100
        /*00f0*/ 	.word	0x00000001
        /*00f4*/ 	.word	0x00000001


	//----- nvinfo : EIATTR_CRS_STACK_SIZE
	.align		4
.L_2593:
        /*00f8*/ 	.byte	0x04, 0x1e
        /*00fa*/ 	.short	(.L_2595 - .L_2594)
.L_2594:
        /*00fc*/ 	.word	0x00000000
.L_2595:


//--------------------- .nv.info._ZN10layer_norm13ln_bwd_kernelINS_13Kernel_traitsI13__nv_bfloat16S2_fS2_fjLj7168ELj1ELj1ELj8ELj8ENS_18Kernel_traits_baseILj7168ES2_S2_fS2_fjLj256EEEEELb0ELb0ELb1ELb0EEEvNS_9BwdParamsE --------------------------
	.section	.nv.info._ZN10layer_norm13ln_bwd_kernelINS_13Kernel_traitsI13__nv_bfloat16S2_fS2_fjLj7168ELj1ELj1ELj8ELj8ENS_18Kernel_traits_baseILj7168ES2_S2_fS2_fjLj256EEEEELb0ELb0ELb1ELb0EEEvNS_9BwdParamsE,"",@"SHT_CUDA_INFO"
	.sectionflags	@""
	.align	4


	//----- nvinfo : EIATTR_CUDA_API_VERSION
	.align		4
        /*0000*/ 	.byte	0x04, 0x37
        /*0002*/ 	.short	(.L_2597 - .L_2596)
.L_2596:
        /*0004*/ 	.word	0x00000082


	//----- nvinfo : EIATTR_SW2861232_WAR
	.align		4
.L_2597:
        /*0008*/ 	.byte	0x01, 0x35
	.zero		2


	//----- nvinfo : EIATTR_PARAM_CBANK
	.align		4
        /*000c*/ 	.byte	0x04, 0x0a
        /*000e*/ 	.short	(.L_2599 - .L_2598)
	.align		4
.L_2598:
        /*0010*/ 	.word	index@(.nv.constant0._ZN10layer_norm13ln_bwd_kernelINS_13Kernel_traitsI13__nv_bfloat16S2_fS2_fjLj7168ELj1ELj1ELj8ELj8ENS_18Kernel_traits_baseILj7168ES2_S2_fS2_fjLj256EEEEELb0ELb0ELb1ELb0EEEvNS_9BwdParamsE)
        /*0014*/ 	.short	0x0160
        /*0016*/ 	.short	0x0128


	//----- nvinfo : EIATTR_CBANK_PARAM_SIZE
	.align		4
.L_2599:
        /*0018*/ 	.byte	0x03, 0x19
        /*001a*/ 	.short	0x0128


	//----- nvinfo : EIATTR_KPARAM_INFO
	.align		4
        /*001c*/ 	.byte	0x04, 0x17
        /*001e*/ 	.short	(.L_2601 - .L_2600)
.L_2600:
        /*0020*/ 	.word	0x00000000
        /*0024*/ 	.short	0x0000
        /*0026*/ 	.short	0x0000
        /*0028*/ 	.byte	0x00, 0xf0, 0xa1, 0x04


	//----- nvinfo : EIATTR_MAXREG_COUNT
	.align		4
.L_2601:
        /*002c*/ 	.byte	0x03, 0x1b
        /*002e*/ 	.short	0x00ff


	//----- nvinfo : EIATTR_NUM_BARRIERS
	.align		4
        /*0030*/ 	.byte	0x02, 0x4c
        /*0032*/ 	.byte	0x01
	.zero		1


	//----- nvinfo : EIATTR_MERCURY_ISA_VERSION
	.align		4
        /*0034*/ 	.byte	0x03, 0x5f
        /*0036*/ 	.short	0x0000


	//----- nvinfo : EIATTR_COOP_GROUP_MASK_REGIDS
	.align		4
        /*0038*/ 	.byte	0x04, 0x29
        /*003a*/ 	.short	(.L_2603 - .L_2602)


	//   ....[0]....
.L_2602:
        /*003c*/ 	.word	0xffffffff


	//   ....[1]....
        /*0040*/ 	.word	0xffffffff


	//   ....[2]....
        /*0044*/ 	.word	0xffffffff


	//   ....[3]....
        /*0048*/ 	.word	0xffffffff


	//   ....[4]....
        /*004c*/ 	.word	0xffffffff


	//   ....[5]....
        /*0050*/ 	.word	0xffffffff


	//   ....[6]....
        /*0054*/ 	.word	0xffffffff


	//   ....[7]....
        /*0058*/ 	.word	0xffffffff


	//   ....[8]....
        /*005c*/ 	.word	0xffffffff


	//   ....[9]....
        /*0060*/ 	.word	0xffffffff


	//   ....[10]....
        /*0064*/ 	.word	0xffffffff


	//   ....[11]....
        /*0068*/ 	.word	0xffffffff


	//   ....[12]....
        /*006c*/ 	.word	0xffffffff


	//   ....[13]....
        /*0070*/ 	.word	0xffffffff


	//   ....[14]....
        /*0074*/ 	.word	0xffffffff


	//   ....[15]....
        /*0078*/ 	.word	0xffffffff


	//   ....[16]....
        /*007c*/ 	.word	0xffffffff


	//   ....[17]....
        /*0080*/ 	.word	0xffffffff


	//   ....[18]....
        /*0084*/ 	.word	0xffffffff


	//   ....[19]....
        /*0088*/ 	.word	0xffffffff


	//----- nvinfo : EIATTR_COOP_GROUP_INSTR_OFFSETS
	.align		4
.L_2603:
        /*008c*/ 	.byte	0x04, 0x28
        /*008e*/ 	.short	(.L_2605 - .L_2604)


	//   ....[0]....
.L_2604:
        /*0090*/ 	.word	0x000025a0


	//   ....[1]....
        /*0094*/ 	.word	0x000025c0


	//   ....[2]....
        /*0098*/ 	.word	0x000025e0


	//   ....[3]....
        /*009c*/ 	.word	0x00002600


	//   ....[4]....
        /*00a0*/ 	.word	0x00002620


	//   ....[5]....
        /*00a4*/ 	.word	0x00002640


	//   ....[6]....
        /*00a8*/ 	.word	0x00002660


	//   ....[7]....
        /*00ac*/ 	.word	0x00002680


	//   ....[8]....
        /*00b0*/ 	.word	0x000026a0


	//   ....[9]....
        /*00b4*/ 	.word	0x000026c0


	//   ....[10]....
        /*00b8*/ 	.word	0x00005470


	//   ....[11]....
        /*00bc*/ 	.word	0x000054f0


	//   ....[12]....
        /*00c0*/ 	.word	0x00005570


	//   ....[13]....
        /*00c4*/ 	.word	0x000055e0


	//   ....[14]....
        /*00c8*/ 	.word	0x00005660


	//   ....[15]....
        /*00cc*/ 	.word	0x000056d0


	//   ....[16]....
        /*00d0*/ 	.word	0x00005750


	//   ....[17]....
        /*00d4*/ 	.word	0x000057c0


	//   ....[18]....
        /*00d8*/ 	.word	0x00005840


	//   ....[19]....
        /*00dc*/ 	.word	0x000058b0


	//----- nvinfo : EIATTR_EXIT_INSTR_OFFSETS
	.align		4
.L_2605:
        /*00e0*/ 	.byte	0x04, 0x1c
        /*00e2*/ 	.short	(.L_2607 - .L_2606)


	//   ....[0]....
.L_2606:
        /*00e4*/ 	.word	0x000053b0


	//   ....[1]....
        /*00e8*/ 	.word	0x00005410


	//----- nvinfo : EIATTR_MAX_THREADS
	.align		4
.L_2607:
        /*00ec*/ 	.byte	0x04, 0x05
        /*00ee*/ 	.short	(.L_2609 - .L_2608)
.L_2608:
        /*00f0*/ 	.word	0x00000100
        /*00f4*/ 	.word	0x00000001
        /*00f8*/ 	.word	0x00000001


	//----- nvinfo : EIATTR_CRS_STACK_SIZE
	.align		4
.L_2609:
        /*00fc*/ 	.byte	0x04, 0x1e
        /*00fe*/ 	.short	(.L_2611 - .L_2610)
.L_2610:
        /*0100*/ 	.word	0x00000000
.L_2611:


//--------------------- .nv.info._ZN10layer_norm13ln_bwd_kernelINS_13Kernel_traitsI13__nv_bfloat16S2_fS2_fjLj7168ELj1ELj1ELj8ELj8ENS_18Kernel_traits_baseILj7168ES2_S2_fS2_fjLj256EEEEELb0ELb0ELb1ELb1EEEvNS_9BwdParamsE --------------------------
	.section	.nv.info._ZN10layer_norm13ln_bwd_kernelINS_13Kernel_traitsI13__nv_bfloat16S2_fS2_fjLj7168ELj1ELj1ELj8ELj8ENS_18Kernel_traits_baseILj7168ES2_S2_fS2_fjLj256EEEEELb0ELb0ELb1ELb1EEEvNS_9BwdParamsE,"",@"SHT_CUDA_INFO"
	.sectionflags	@""
	.align	4


	//----- nvinfo : EIATTR_CUDA_API_VERSION
	.align		4
        /*0000*/ 	.byte	0x04, 0x37
        /*0002*/ 	.short	(.L_2613 - .L_2612)
.L_2612:
        /*0004*/ 	.word	0x00000082


	//----- nvinfo : EIATTR_SW2861232_WAR
	.align		4
.L_2613:
        /*0008*/ 	.byte	0x01, 0x35
	.zero		2


	//----- nvinfo : EIATTR_PARAM_CBANK
	.align		4
        /*000c*/ 	.byte	0x04, 0x0a
        /*000e*/ 	.short	(.L_2615 - .L_2614)
	.align		4
.L_2614:
        /*0010*/ 	.word	index@(.nv.constant0._ZN10layer_norm13ln_bwd_kernelINS_13Kernel_traitsI13__nv_bfloat16S2_fS2_fjLj7168ELj1ELj1ELj8ELj8ENS_18Kernel_traits_baseILj7168ES2_S2_fS2_fjLj256EEEEELb0ELb0ELb1ELb1EEEvNS_9BwdParamsE)
        /*0014*/ 	.short	0x0160
        /*0016*/ 	.short	0x0128


	//----- nvinfo : EIATTR_CBANK_PARAM_SIZE
	.align		4
.L_2615:
        /*0018*/ 	.byte	0x03, 0x19
        /*001a*/ 	.short	0x0128


	//----- nvinfo : EIATTR_KPARAM_INFO
	.align		4
        /*001c*/ 	.byte	0x04, 0x17
        /*001e*/ 	.short	(.L_2617 - .L_2616)
.L_2616:
        /*0020*/ 	.word	0x00000000
        /*0024*/ 	.short	0x0000
        /*0026*/ 	.short	0x0000
        /*0028*/ 	.byte	0x00, 0xf0, 0xa1, 0x04


	//----- nvinfo : EIATTR_MAXREG_COUNT
	.align		4
.L_2617:
        /*002c*/ 	.byte	0x03, 0x1b
        /*002e*/ 	.short	0x00ff


	//----- nvinfo : EIATTR_NUM_BARRIERS
	.align		4
        /*0030*/ 	.byte	0x02, 0x4c
        /*0032*/ 	.byte	0x01
	.zero		1


	//----- nvinfo : EIATTR_MERCURY_ISA_VERSION
	.align		4
        /*0034*/ 	.byte	0x03, 0x5f
        /*0036*/ 	.short	0x0000


	//----- nvinfo : EIATTR_COOP_GROUP_MASK_REGIDS
	.align		4
        /*0038*/ 	.byte	0x04, 0x29
        /*003a*/ 	.short	(.L_2619 - .L_2618)


	//   ....[0]....
.L_2618:
        /*003c*/ 	.word	0xffffffff


	//   ....[1]....
        /*0040*/ 	.word	0xffffffff


	//   ....[2]....
        /*0044*/ 	.word	0xffffffff


	//   ....[3]....
        /*0048*/ 	.word	0xffffffff


	//   ....[4]....
        /*004c*/ 	.word	0xffffffff


	//   ....[5]....
        /*0050*/ 	.word	0xffffffff


	//   ....[6]....
        /*0054*/ 	.word	0xffffffff


	//   ....[7]....
        /*0058*/ 	.word	0xffffffff


	//   ....[8]....
        /*005c*/ 	.word	0xffffffff


	//   ....[9]....
        /*0060*/ 	.word	0xffffffff


	//   ....[10]....
        /*0064*/ 	.word	0xffffffff


	//   ....[11]....
        /*0068*/ 	.word	0xffffffff


	//   ....[12]....
        /*006c*/ 	.word	0xffffffff


	//   ....[13]....
        /*0070*/ 	.word	0xffffffff


	//   ....[14]....
        /*0074*/ 	.word	0xffffffff


	//   ....[15]....
        /*0078*/ 	.word	0xffffffff


	//   ....[16]....
        /*007c*/ 	.word	0xffffffff


	//   ....[17]....
        /*0080*/ 	.word	0xffffffff


	//   ....[18]....
        /*0084*/ 	.word	0xffffffff


	//   ....[19]....
        /*0088*/ 	.word	0xffffffff


	//----- nvinfo : EIATTR_COOP_GROUP_INSTR_OFFSETS
	.align		4
.L_2619:
        /*008c*/ 	.byte	0x04, 0x28
        /*008e*/ 	.short	(.L_2621 - .L_2620)


	//   ....[0]....
.L_2620:
        /*0090*/ 	.word	0x00001df0


	//   ....[1]....
        /*0094*/ 	.word	0x00001e10


	//   ....[2]....
        /*0098*/ 	.word	0x00001e30


	//   ....[3]....
        /*009c*/ 	.word	0x00001e50


	//   ....[4]....
        /*00a0*/ 	.word	0x00001e70


	//   ....[5]....
        /*00a4*/ 	.word	0x00001e90


	//   ....[6]....
        /*00a8*/ 	.word	0x00001eb0


	//   ....[7]....
        /*00ac*/ 	.word	0x00001ed0


	//   ....[8]....
        /*00b0*/ 	.word	0x00001ef0


	//   ....[9]....
        /*00b4*/ 	.word	0x00001f10


	//   ....[10]....
        /*00b8*/ 	.word	0x000046a0


	//   ....[11]....
        /*00bc*/ 	.word	0x00004720


	//   ....[12]....
        /*00c0*/ 	.word	0x000047a0


	//   ....[13]....
        /*00c4*/ 	.word	0x00004810


	//   ....[14]....
        /*00c8*/ 	.word	0x00004890


	//   ....[15]....
        /*00cc*/ 	.word	0x00004900


	//   ....[16]....
        /*00d0*/ 	.word	0x00004980


	//   ....[17]....
        /*00d4*/ 	.word	0x000049f0


	//   ....[18]....
        /*00d8*/ 	.word	0x00004a70


	//   ....[19]....
        /*00dc*/ 	.word	0x00004ae0


	//----- nvinfo : EIATTR_EXIT_INSTR_OFFSETS
	.align		4
.L_2621:
        /*00e0*/ 	.byte	0x04, 0x1c
        /*00e2*/ 	.short	(.L_2623 - .L_2622)


	//   ....[0]....
.L_2622:
        /*00e4*/ 	.word	0x00004640


	//----- nvinfo : EIATTR_MAX_THREADS
	.align		4
.L_2623:
        /*00e8*/ 	.byte	0x04, 0x05
        /*00ea*/ 	.short	(.L_2625 - .L_2624)
.L_2624:
        /*00ec*/ 	.word	0x00000100
        /*00f0*/ 	.word	0x00000001
        /*00f4*/ 	.word	0x00000001


	//----- nvinfo : EIATTR_CRS_STACK_SIZE
	.align		4
.L_2625:
        /*00f8*/ 	.byte	0x04, 0x1e
        /*00fa*/ 	.short	(.L_2627 - .L_2626)
.L_2626:
        /*00fc*/ 	.word	0x00000000
.L_2627:


//--------------------- .nv.info._ZN10layer_norm13ln_bwd_kernelINS_13Kernel_traitsI13__nv_bfloat16S2_fS2_fjLj7168ELj1ELj1ELj8ELj8ENS_18Kernel_traits_baseILj7168ES2_S2_fS2_fjLj256EEEEELb0ELb1ELb0ELb0EEEvNS_9BwdParamsE --------------------------
	.section	.nv.info._ZN10layer_norm13ln_bwd_kernelINS_13Kernel_traitsI13__nv_bfloat16S2_fS2_fjLj7168ELj1ELj1ELj8ELj8ENS_18Kernel_traits_baseILj7168ES2_S2_fS2_fjLj256EEEEELb0ELb1ELb0ELb0EEEvNS_9BwdParamsE,"",@"SHT_CUDA_INFO"
	.sectionflags	@""
	.align	4


	//----- nvinfo : EIATTR_CUDA_API_VERSION
	.align		4
        /*0000*/ 	.byte	0x04, 0x37
        /*0002*/ 	.short	(.L_2629 - .L_2628)
.L_2628:
        /*0004*/ 	.word	0x00000082


	//----- nvinfo : EIATTR_SW2861232_WAR
	.align		4
.L_2629:
        /*0008*/ 	.byte	0x01, 0x35
	.zero		2


	//----- nvinfo : EIATTR_PARAM_CBANK
	.align		4
        /*000c*/ 	.byte	0x04, 0x0a
        /*000e*/ 	.short	(.L_2631 - .L_2630)
	.align		4
.L_2630:
        /*0010*/ 	.word	index@(.nv.constant0._ZN10layer_norm13ln_bwd_kernelINS_13Kernel_traitsI13__nv_bfloat16S2_fS2_fjLj7168ELj1ELj1ELj8ELj8ENS_18Kernel_traits_baseILj7168ES2_S2_fS2_fjLj256EEEEELb0ELb1ELb0ELb0EEEvNS_9BwdParamsE)
        /*0014*/ 	.short	0x0160
        /*0016*/ 	.short	0x0128


	//----- nvinfo : EIATTR_CBANK_PARAM_SIZE
	.align		4
.L_2631:
        /*0018*/ 	.byte	0x03, 0x19
        /*001a*/ 	.short	0x0128


	//----- nvinfo : EIATTR_KPARAM_INFO
	.align		4
        /*001c*/ 	.byte	0x04, 0x17
        /*001e*/ 	.short	(.L_2633 - .L_2632)
.L_2632:
        /*0020*/ 	.word	0x00000000
        /*0024*/ 	.short	0x0000
        /*0026*/ 	.short	0x0000
        /*0028*/ 	.byte	0x00, 0xf0, 0xa1, 0x04


	//----- nvinfo : EIATTR_MAXREG_COUNT
	.align		4
.L_2633:
        /*002c*/ 	.byte	0x03, 0x1b
        /*002e*/ 	.short	0x00ff


	//----- nvinfo : EIATTR_NUM_BARRIERS
	.align		4
        /*0030*/ 	.byte	0x02, 0x4c
        /*0032*/ 	.byte	0x01
	.zero		1


	//----- nvinfo : EIATTR_MERCURY_ISA_VERSION
	.align		4
        /*0034*/ 	.byte	0x03, 0x5f
        /*0036*/ 	.short	0x0000


	//----- nvinfo : EIATTR_COOP_GROUP_MASK_REGIDS
	.align		4
        /*0038*/ 	.byte	0x04, 0x29
        /*003a*/ 	.short	(.L_2635 - .L_2634)


	//   ....[0]....
.L_2634:
        /*003c*/ 	.word	0xffffffff


	//   ....[1]....
        /*0040*/ 	.word	0xffffffff


	//   ....[2]....
        /*0044*/ 	.word	0xffffffff


	//   ....[3]....
        /*0048*/ 	.word	0xffffffff


	//   ....[4]....
        /*004c*/ 	.word	0xffffffff


	//   ....[5]....
        /*0050*/ 	.word	0xffffffff


	//   ....[6]....
        /*0054*/ 	.word	0xffffffff


	//   ....[7]....
        /*0058*/ 	.word	0xffffffff


	//   ....[8]....
        /*005c*/ 	.word	0xffffffff


	//   ....[9]....
        /*0060*/ 	.word	0xffffffff


	//   ....[10]....
        /*0064*/ 	.word	0xffffffff


	//   ....[11]....
        /*0068*/ 	.word	0xffffffff


	//   ....[12]....
        /*006c*/ 	.word	0xffffffff


	//   ....[13]....
        /*0070*/ 	.word	0xffffffff


	//   ....[14]....
        /*0074*/ 	.word	0xffffffff


	//   ....[15]....
        /*0078*/ 	.word	0xffffffff


	//   ....[16]....
        /*007c*/ 	.word	0xffffffff


	//   ....[17]....
        /*0080*/ 	.word	0xffffffff


	//   ....[18]....
        /*0084*/ 	.word	0xffffffff


	//   ....[19]....
        /*0088*/ 	.word	0xffffffff


	//----- nvinfo : EIATTR_COOP_GROUP_INSTR_OFFSETS
	.align		4
.L_2635:
        /*008c*/ 	.byte	0x04, 0x28
        /*008e*/ 	.short	(.L_2637 - .L_2636)


	//   ....[0]....
.L_2636:
        /*0090*/ 	.word	0x000026b0


	//   ....[1]....
        /*0094*/ 	.word	0x000026d0


	//   ....[2]....
        /*0098*/ 	.word	0x000026f0


	//   ....[3]....
        /*009c*/ 	.word	0x00002710


	//   ....[4]....
        /*00a0*/ 	.word	0x00002730


	//   ....[5]....
        /*00a4*/ 	.word	0x00002750


	//   ....[6]....
        /*00a8*/ 	.word	0x00002770


	//   ....[7]....
        /*00ac*/ 	.word	0x00002790


	//   ....[8]....
        /*00b0*/ 	.word	0x000027b0


	//   ....[9]....
        /*00b4*/ 	.word	0x000027d0


	//   ....[10]....
        /*00b8*/ 	.word	0x00004bc0


	//   ....[11]....
        /*00bc*/ 	.word	0x00004c40


	//   ....[12]....
        /*00c0*/ 	.word	0x00004cc0


	//   ....[13]....
        /*00c4*/ 	.word	0x00004d30


	//   ....[14]....
        /*00c8*/ 	.word	0x00004db0


	//   ....[15]....
        /*00cc*/ 	.word	0x00004e20


	//   ....[16]....
        /*00d0*/ 	.word	0x00004ea0


	//   ....[17]....
        /*00d4*/ 	.word	0x00004f10


	//   ....[18]....
        /*00d8*/ 	.word	0x00004f90


	//   ....[19]....
        /*00dc*/ 	.word	0x00005000


	//----- nvinfo : EIATTR_EXIT_INSTR_OFFSETS
	.align		4
.L_2637:
        /*00e0*/ 	.byte	0x04, 0x1c
        /*00e2*/ 	.short	(.L_2639 - .L_2638)


	//   ....[0]....
.L_2638:
        /*00e4*/ 	.word	0x00004ae0


	//   ....[1]....
        /*00e8*/ 	.word	0x00004b60


	//----- nvinfo : EIATTR_MAX_THREADS
	.align		4
.L_2639:
        /*00ec*/ 	.byte	0x04, 0x05
        /*00ee*/ 	.short	(.L_2641 - .L_2640)
.L_2640:
        /*00f0*/ 	.word	0x00000100
        /*00f4*/ 	.word	0x00000001
        /*00f8*/ 	.word	0x00000001


	//----- nvinfo : EIATTR_CRS_STACK_SIZE
	.align		4
.L_2641:
        /*00fc*/ 	.byte	0x04, 0x1e
        /*00fe*/ 	.short	(.L_2643 - .L_2642)
.L_2642:
        /*0100*/ 	.word	0x00000000
.L_2643:


//--------------------- .nv.info._ZN10layer_norm13ln_bwd_kernelINS_13Kernel_traitsI13__nv_bfloat16S2_fS2_fjLj7168ELj1ELj1ELj8ELj8ENS_18Kernel_traits_baseILj7168ES2_S2_fS2_fjLj256EEEEELb0ELb1ELb0ELb1EEEvNS_9BwdParamsE --------------------------
	.section	.nv.info._ZN10layer_norm13ln_bwd_kernelINS_13Kernel_traitsI13__nv_bfloat16S2_fS2_fjLj7168ELj1ELj1ELj8ELj8ENS_18Kernel_traits_baseILj7168ES2_S2_fS2_fjLj256EEEEELb0ELb1ELb0ELb1EEEvNS_9BwdParamsE,"",@"SHT_CUDA_INFO"
	.sectionflags	@""
	.align	4


	//----- nvinfo : EIATTR_CUDA_API_VERSION
	.align		4
        /*0000*/ 	.byte	0x04, 0x37
        /*0002*/ 	.short	(.L_2645 - .L_2644)
.L_2644:
        /*0004*/ 	.word	0x00000082


	//----- nvinfo : EIATTR_SW2861232_WAR
	.align		4
.L_2645:
        /*0008*/ 	.byte	0x01, 0x35
	.zero		2


	//----- nvinfo : EIATTR_PARAM_CBANK
	.align		4
        /*000c*/ 	.byte	0x04, 0x0a
        /*000e*/ 	.short	(.L_2647 - .L_2646)
	.align		4
.L_2646:
        /*0010*/ 	.word	index@(.nv.constant0._ZN10layer_norm13ln_bwd_kernelINS_13Kernel_traitsI13__nv_bfloat16S2_fS2_fjLj7168ELj1ELj1ELj8ELj8ENS_18Kernel_traits_baseILj7168ES2_S2_fS2_fjLj256EEEEELb0ELb1ELb0ELb1EEEvNS_9BwdParamsE)
        /*0014*/ 	.short	0x0160
        /*0016*/ 	.short	0x0128


	//----- nvinfo : EIATTR_CBANK_PARAM_SIZE
	.align		4
.L_2647:
        /*0018*/ 	.byte	0x03, 0x19
        /*001a*/ 	.short	0x0128


	//----- nvinfo : EIATTR_KPARAM_INFO
	.align		4
        /*001c*/ 	.byte	0x04, 0x17
        /*001e*/ 	.short	(.L_2649 - .L_2648)
.L_2648:
        /*0020*/ 	.word	0x00000000
        /*0024*/ 	.short	0x0000
        /*0026*/ 	.short	0x0000
        /*0028*/ 	.byte	0x00, 0xf0, 0xa1, 0x04


	//----- nvinfo : EIATTR_MAXREG_COUNT
	.align		4
.L_2649:
        /*002c*/ 	.byte	0x03, 0x1b
        /*002e*/ 	.short	0x00ff


	//----- nvinfo : EIATTR_NUM_BARRIERS
	.align		4
        /*0030*/ 	.byte	0x02, 0x4c
        /*0032*/ 	.byte	0x01
	.zero		1


	//----- nvinfo : EIATTR_MERCURY_ISA_VERSION
	.align		4
        /*0034*/ 	.byte	0x03, 0x5f
        /*0036*/ 	.short	0x0000


	//----- nvinfo : EIATTR_COOP_GROUP_MASK_REGIDS
	.align		4
        /*0038*/ 	.byte	0x04, 0x29
        /*003a*/ 	.short	(.L_2651 - .L_2650)


	//   ....[0]....
.L_2650:
        /*003c*/ 	.word	0xffffffff


	//   ....[1]....
        /*0040*/ 	.word	0xffffffff


	//   ....[2]....
        /*0044*/ 	.word	0xffffffff


	//   ....[3]....
        /*0048*/ 	.word	0xffffffff


	//   ....[4]....
        /*004c*/ 	.word	0xffffffff


	//   ....[5]....
        /*0050*/ 	.word	0xffffffff


	//   ....[6]....
        /*0054*/ 	.word	0xffffffff


	//   ....[7]....
        /*0058*/ 	.word	0xffffffff


	//   ....[8]....
        /*005c*/ 	.word	0xffffffff


	//   ....[9]....
        /*0060*/ 	.word	0xffffffff


	//   ....[10]....
        /*0064*/ 	.word	0xffffffff


	//   ....[11]....
        /*0068*/ 	.word	0xffffffff


	//   ....[12]....
        /*006c*/ 	.word	0xffffffff


	//   ....[13]....
        /*0070*/ 	.word	0xffffffff


	//   ....[14]....
        /*0074*/ 	.word	0xffffffff


	//   ....[15]....
        /*0078*/ 	.word	0xffffffff


	//   ....[16]....
        /*007c*/ 	.word	0xffffffff


	//   ....[17]....
        /*0080*/ 	.word	0xffffffff


	//   ....[18]....
        /*0084*/ 	.word	0xffffffff


	//   ....[19]....
        /*0088*/ 	.word	0xffffffff


	//----- nvinfo : EIATTR_COOP_GROUP_INSTR_OFFSETS
	.align		4
.L_2651:
        /*008c*/ 	.byte	0x04, 0x28
        /*008e*/ 	.short	(.L_2653 - .L_2652)


	//   ....[0]....
.L_2652:
        /*0090*/ 	.word	0x000021d0


	//   ....[1]....
        /*0094*/ 	.word	0x000021f0


	//   ....[2]....
        /*0098*/ 	.word	0x00002210


	//   ....[3]....
        /*009c*/ 	.word	0x00002230


	//   ....[4]....
        /*00a0*/ 	.word	0x00002250


	//   ....[5]....
        /*00a4*/ 	.word	0x00002270


	//   ....[6]....
        /*00a8*/ 	.word	0x00002290


	//   ....[7]....
        /*00ac*/ 	.word	0x000022b0


	//   ....[8]....
        /*00b0*/ 	.word	0x000022d0


	//   ....[9]....
        /*00b4*/ 	.word	0x000022f0


	//   ....[10]....
        /*00b8*/ 	.word	0x00004580


	//   ....[11]....
        /*00bc*/ 	.word	0x00004600


	//   ....[12]....
        /*00c0*/ 	.word	0x00004680


	//   ....[13]....
        /*00c4*/ 	.word	0x000046f0


	//   ....[14]....
        /*00c8*/ 	.word	0x00004770


	//   ....[15]....
        /*00cc*/ 	.word	0x000047e0


	//   ....[16]....
        /*00d0*/ 	.word	0x00004860


	//   ....[17]....
        /*00d4*/ 	.word	0x000048d0


	//   ....[18]....
        /*00d8*/ 	.word	0x00004950


	//   ....[19]....
        /*00dc*/ 	.word	0x000049c0


	//----- nvinfo : EIATTR_EXIT_INSTR_OFFSETS
	.align		4
.L_2653:
        /*00e0*/ 	.byte	0x04, 0x1c
        /*00e2*/ 	.short	(.L_2655 - .L_2654)


	//   ....[0]....
.L_2654:
        /*00e4*/ 	.word	0x00004520


	//----- nvinfo : EIATTR_MAX_THREADS
	.align		4
.L_2655:
        /*00e8*/ 	.byte	0x04, 0x05
        /*00ea*/ 	.short	(.L_2657 - .L_2656)
.L_2656:
        /*00ec*/ 	.word	0x00000100
        /*00f0*/ 	.word	0x00000001
        /*00f4*/ 	.word	0x00000001


	//----- nvinfo : EIATTR_CRS_STACK_SIZE
	.align		4
.L_2657:
        /*00f8*/ 	.byte	0x04, 0x1e
        /*00fa*/ 	.short	(.L_2659 - .L_2658)
.L_2658:
        /*00fc*/ 	.word	0x00000000
.L_2659:


//--------------------- .nv.info._ZN10layer_norm13ln_bwd_kernelINS_13Kernel_traitsI13__nv_bfloat16S2_fS2_fjLj7168ELj1ELj1ELj8ELj8ENS_18Kernel_traits_baseILj7168ES2_S2_fS2_fjLj256EEEEELb0ELb1ELb1ELb0EEEvNS_9BwdParamsE --------------------------
	.section	.nv.info._ZN10layer_norm13ln_bwd_kernelINS_13Kernel_traitsI13__nv_bfloat16S2_fS2_fjLj7168ELj1ELj1ELj8ELj8ENS_18Kernel_traits_baseILj7168ES2_S2_fS2_fjLj256EEEEELb0ELb1ELb1ELb0EEEvNS_9BwdParamsE,"",@"SHT_CUDA_INFO"
	.sectionflags	@""
	.align	4


	//----- nvinfo : EIATTR_CUDA_API_VERSION
	.align		4
        /*0000*/ 	.byte	0x04, 0x37
        /*0002*/ 	.short	(.L_2661 - .L_2660)
.L_2660:
        /*0004*/ 	.word	0x00000082


	//----- nvinfo : EIATTR_SW2861232_WAR
	.align		4
.L_2661:
        /*0008*/ 	.byte	0x01, 0x35
	.zero		2


	//----- nvinfo : EIATTR_PARAM_CBANK
	.align		4
        /*000c*/ 	.byte	0x04, 0x0a
        /*000e*/ 	.short	(.L_2663 - .L_2662)
	.align		4
.L_2662:
        /*0010*/ 	.word	index@(.nv.constant0._ZN10layer_norm13ln_bwd_kernelINS_13Kernel_traitsI13__nv_bfloat16S2_fS2_fjLj7168ELj1ELj1ELj8ELj8ENS_18Kernel_traits_baseILj7168ES2_S2_fS2_fjLj256EEEEELb0ELb1ELb1ELb0EEEvNS_9BwdParamsE)
        /*0014*/ 	.short	0x0160
        /*0016*/ 	.short	0x0128


	//----- nvinfo : EIATTR_CBANK_PARAM_SIZE
	.align		4
.L_2663:
        /*0018*/ 	.byte	0x03, 0x19
        /*001a*/ 	.short	0x0128


	//----- nvinfo : EIATTR_KPARAM_INFO
	.align		4
        /*001c*/ 	.byte	0x04, 0x17
        /*001e*/ 	.short	(.L_2665 - .L_2664)
.L_2664:
        /*0020*/ 	.word	0x00000000
        /*0024*/ 	.short	0x0000
        /*0026*/ 	.short	0x0000
        /*0028*/ 	.byte	0x00, 0xf0, 0xa1, 0x04


	//----- nvinfo : EIATTR_MAXREG_COUNT
	.align		4
.L_2665:
        /*002c*/ 	.byte	0x03, 0x1b
        /*002e*/ 	.short	0x00ff


	//----- nvinfo : EIATTR_NUM_BARRIERS
	.align		4
        /*0030*/ 	.byte	0x02, 0x4c
        /*0032*/ 	.byte	0x01
	.zero		1


	//----- nvinfo : EIATTR_MERCURY_ISA_VERSION
	.align		4
        /*0034*/ 	.byte	0x03, 0x5f
        /*0036*/ 	.short	0x0000


	//----- nvinfo : EIATTR_COOP_GROUP_MASK_REGIDS
	.align		4
        /*0038*/ 	.byte	0x04, 0x29
        /*003a*/ 	.short	(.L_2667 - .L_2666)


	//   ....[0]....
.L_2666:
        /*003c*/ 	.word	0xffffffff


	//   ....[1]....
        /*0040*/ 	.word	0xffffffff


	//   ....[2]....
        /*0044*/ 	.word	0xffffffff


	//   ....[3]....
        /*0048*/ 	.word	0xffffffff


	//   ....[4]....
        /*004c*/ 	.word	0xffffffff


	//   ....[5]....
        /*0050*/ 	.word	0xffffffff


	//   ....[6]....
        /*0054*/ 	.word	0xffffffff


	//   ....[7]....
        /*0058*/ 	.word	0xffffffff


	//   ....[8]....
        /*005c*/ 	.word	0xffffffff


	//   ....[9]....
        /*0060*/ 	.word	0xffffffff


	//   ....[10]....
        /*0064*/ 	.word	0xffffffff


	//   ....[11]....
        /*0068*/ 	.word	0xffffffff


	//   ....[12]....
        /*006c*/ 	.word	0xffffffff


	//   ....[13]....
        /*0070*/ 	.word	0xffffffff


	//   ....[14]....
        /*0074*/ 	.word	0xffffffff


	//   ....[15]....
        /*0078*/ 	.word	0xffffffff


	//   ....[16]....
        /*007c*/ 	.word	0xffffffff


	//   ....[17]....
        /*0080*/ 	.word	0xffffffff


	//   ....[18]....
        /*0084*/ 	.word	0xffffffff


	//   ....[19]....
        /*0088*/ 	.word	0xffffffff


	//----- nvinfo : EIATTR_COOP_GROUP_INSTR_OFFSETS
	.align		4
.L_2667:
        /*008c*/ 	.byte	0x04, 0x28
        /*008e*/ 	.short	(.L_2669 - .L_2668)


	//   ....[0]....
.L_2668:
        /*0090*/ 	.word	0x00002b00


	//   ....[1]....
        /*0094*/ 	.word	0x00002b20


	//   ....[2]....
        /*0098*/ 	.word	0x00002b50


	//   ....[3]....
        /*009c*/ 	.word	0x00002b60


	//   ....[4]....
        /*00a0*/ 	.word	0x00002b90


	//   ....[5]....
        /*00a4*/ 	.word	0x00002ba0


	//   ....[6]....
        /*00a8*/ 	.word	0x00002bd0


	//   ....[7]....
        /*00ac*/ 	.word	0x00002be0


	//   ....[8]....
        /*00b0*/ 	.word	0x00002c10


	//   ....[9]....
        /*00b4*/ 	.word	0x00002c20


	//   ....[10]....
        /*00b8*/ 	.word	0x000063f0


	//   ....[11]....
        /*00bc*/ 	.word	0x00006470


	//   ....[12]....
        /*00c0*/ 	.word	0x000064f0


	//   ....[13]....
        /*00c4*/ 	.word	0x00006560


	//   ....[14]....
        /*00c8*/ 	.word	0x000065e0


	//   ....[15]....
        /*00cc*/ 	.word	0x00006650


	//   ....[16]....
        /*00d0*/ 	.word	0x000066d0


	//   ....[17]....
        /*00d4*/ 	.word	0x00006740


	//   ....[18]....
        /*00d8*/ 	.word	0x000067c0


	//   ....[19]....
        /*00dc*/ 	.word	0x00006830


	//----- nvinfo : EIATTR_EXIT_INSTR_OFFSETS
	.align		4
.L_2669:
        /*00e0*/ 	.byte	0x04, 0x1c
        /*00e2*/ 	.short	(.L_2671 - .L_2670)


	//   ....[0]....
.L_2670:
        /*00e4*/ 	.word	0x00006310


	//   ....[1]....
        /*00e8*/ 	.word	0x00006390


	//----- nvinfo : EIATTR_MAX_THREADS
	.align		4
.L_2671:
        /*00ec*/ 	.byte	0x04, 0x05
        /*00ee*/ 	.short	(.L_2673 - .L_2672)
.L_2672:
        /*00f0*/ 	.word	0x00000100
        /*00f4*/ 	.word	0x00000001
        /*00f8*/ 	.word	0x00000001


	//----- nvinfo : EIATTR_CRS_STACK_SIZE
	.align		4
.L_2673:
        /*00fc*/ 	.byte	0x04, 0x1e
        /*00fe*/ 	.short	(.L_2675 - .L_2674)
.L_2674:
        /*0100*/ 	.word	0x00000000
.L_2675:


//--------------------- .nv.info._ZN10layer_norm13ln_bwd_kernelINS_13Kernel_traitsI13__nv_bfloat16S2_fS2_fjLj7168ELj1ELj1ELj8ELj8ENS_18Kernel_traits_baseILj7168ES2_S2_fS2_fjLj256EEEEELb0ELb1ELb1ELb1EEEvNS_9BwdParamsE --------------------------
	.section	.nv.info._ZN10layer_norm13ln_bwd_kernelINS_13Kernel_traitsI13__nv_bfloat16S2_fS2_fjLj7168ELj1ELj1ELj8ELj8ENS_18Kernel_traits_baseILj7168ES2_S2_fS2_fjLj256EEEEELb0ELb1ELb1ELb1EEEvNS_9BwdParamsE,"",@"SHT_CUDA_INFO"
	.sectionflags	@""
	.align	4


	//----- nvinfo : EIATTR_CUDA_API_VERSION
	.align		4
        /*0000*/ 	.byte	0x04, 0x37
        /*0002*/ 	.short	(.L_2677 - .L_2676)
.L_2676:
        /*0004*/ 	.word	0x00000082


	//----- nvinfo : EIATTR_SW2861232_WAR
	.align		4
.L_2677:
        /*0008*/ 	.byte	0x01, 0x35
	.zero		2


	//----- nvinfo : EIATTR_PARAM_CBANK
	.align		4
        /*000c*/ 	.byte	0x04, 0x0a
        /*000e*/ 	.short	(.L_2679 - .L_2678)
	.align		4
.L_2678:
        /*0010*/ 	.word	index@(.nv.constant0._ZN10layer_norm13ln_bwd_kernelINS_13Kernel_traitsI13__nv_bfloat16S2_fS2_fjLj7168ELj1ELj1ELj8ELj8ENS_18Kernel_traits_baseILj7168ES2_S2_fS2_fjLj256EEEEELb0ELb1ELb1ELb1EEEvNS_9BwdParamsE)
        /*0014*/ 	.short	0x0160
        /*0016*/ 	.short	0x0128


	//----- nvinfo : EIATTR_CBANK_PARAM_SIZE
	.align		4
.L_2679:
        /*0018*/ 	.byte	0x03, 0x19
        /*001a*/ 	.short	0x0128


	//----- nvinfo : EIATTR_KPARAM_INFO
	.align		4
        /*001c*/ 	.byte	0x04, 0x17
        /*001e*/ 	.short	(.L_2681 - .L_2680)
.L_2680:
        /*0020*/ 	.word	0x00000000
        /*0024*/ 	.short	0x0000
        /*0026*/ 	.short	0x0000
        /*0028*/ 	.byte	0x00, 0xf0, 0xa1, 0x04


	//----- nvinfo : EIATTR_MAXREG_COUNT
	.align		4
.L_2681:
        /*002c*/ 	.byte	0x03, 0x1b
        /*002e*/ 	.short	0x00ff


	//----- nvinfo : EIATTR_NUM_BARRIERS
	.align		4
        /*0030*/ 	.byte	0x02, 0x4c
        /*0032*/ 	.byte	0x01
	.zero		1


	//----- nvinfo : EIATTR_ANNOTATIONS
	.align		4
        /*0034*/ 	.byte	0x04, 0x55
        /*0036*/ 	.short	(.L_2683 - .L_2682)


	//   ....[0]....
.L_2682:
        /*0038*/ 	.word	0x00000001
        /*003c*/ 	.byte	0x50, 0x07, 0x00, 0x00, 0x01, 0x00, 0x00, 0x00, 0x90, 0x07, 0x00, 0x00, 0x01, 0x00, 0x00, 0x00
        /*004c*/ 	.byte	0xb0, 0x07, 0x00, 0x00, 0x01, 0x00, 0x00, 0x00, 0xc0, 0x07, 0x00, 0x00, 0x01, 0x00, 0x00, 0x00
        /*005c*/ 	.byte	0xd0, 0x07, 0x00, 0x00, 0x01, 0x00, 0x00, 0x00, 0xb0, 0x0f, 0x00, 0x00, 0x01, 0x00, 0x00, 0x00
        /*006c*/ 	.byte	0x80, 0x12, 0x00, 0x00, 0x01, 0x00, 0x00, 0x00, 0xa0, 0x12, 0x00, 0x00, 0x01, 0x00, 0x00, 0x00
        /*007c*/ 	.byte	0xb0, 0x12, 0x00, 0x00, 0x01, 0x00, 0x00, 0x00, 0x40, 0x16, 0x00, 0x00


	//----- nvinfo : EIATTR_MERCURY_ISA_VERSION
	.align		4
.L_2683:
        /*0088*/ 	.byte	0x03, 0x5f
        /*008a*/ 	.short	0x0000


	//----- nvinfo : EIATTR_COOP_GROUP_MASK_REGIDS
	.align		4
        /*008c*/ 	.byte	0x04, 0x29
        /*008e*/ 	.short	(.L_2685 - .L_2684)


	//   ....[0]....
.L_2684:
        /*0090*/ 	.word	0xffffffff


	//   ....[1]....
        /*0094*/ 	.word	0xffffffff


	//   ....[2]....
        /*0098*/ 	.word	0xffffffff


	//   ....[3]....
        /*009c*/ 	.word	0xffffffff


	//   ....[4]....
        /*00a0*/ 	.word	0xffffffff


	//   ....[5]....
        /*00a4*/ 	.word	0xffffffff


	//   ....[6]....
        /*00a8*/ 	.word	0xffffffff


	//   ....[7]....
        /*00ac*/ 	.word	0xffffffff


	//   ....[8]....
        /*00b0*/ 	.word	0xffffffff


	//   ....[9]....
        /*00b4*/ 	.word	0xffffffff


	//   ....[10]....
        /*00b8*/ 	.word	0xffffffff


	//   ....[11]....
        /*00bc*/ 	.word	0xffffffff


	//   ....[12]....
        /*00c0*/ 	.word	0xffffffff


	//   ....[13]....
        /*00c4*/ 	.word	0xffffffff


	//   ....[14]....
        /*00c8*/ 	.word	0xffffffff


	//   ....[15]....
        /*00cc*/ 	.word	0xffffffff


	//   ....[16]....
        /*00d0*/ 	.word	0xffffffff


	//   ....[17]....
        /*00d4*/ 	.word	0xffffffff


	//   ....[18]....
        /*00d8*/ 	.word	0xffffffff


	//   ....[19]....
        /*00dc*/ 	.word	0xffffffff


	//----- nvinfo : EIATTR_COOP_GROUP_INSTR_OFFSETS
	.align		4
.L_2685:
        /*00e0*/ 	.byte	0x04, 0x28
        /*00e2*/ 	.short	(.L_2687 - .L_2686)


	//   ....[0]....
.L_2686:
        /*00e4*/ 	.word	0x000023b0


	//   ....[1]....
        /*00e8*/ 	.word	0x000023d0


	//   ....[2]....
        /*00ec*/ 	.word	0x000023f0


	//   ....[3]....
        /*00f0*/ 	.word	0x00002410


	//   ....[4]....
        /*00f4*/ 	.word	0x00002430


	//   ....[5]....
        /*00f8*/ 	.word	0x00002450


	//   ....[6]....
        /*00fc*/ 	.word	0x00002470


	//   ....[7]....
        /*0100*/ 	.word	0x00002490


	//   ....[8]....
        /*0104*/ 	.word	0x000024b0


	//   ....[9]....
        /*0108*/ 	.word	0x000024d0


	//   ....[10]....
        /*010c*/ 	.word	0x000056a0


	//   ....[11]....
        /*0110*/ 	.word	0x00005720


	//   ....[12]....
        /*0114*/ 	.word	0x000057a0


	//   ....[13]....
        /*0118*/ 	.word	0x00005810


	//   ....[14]....
        /*011c*/ 	.word	0x00005890


	//   ....[15]....
        /*0120*/ 	.word	0x00005900


	//   ....[16]....
        /*0124*/ 	.word	0x00005980


	//   ....[17]....
        /*0128*/ 	.word	0x000059f0


	//   ....[18]....
        /*012c*/ 	.word	0x00005a70


	//   ....[19]....
        /*0130*/ 	.word	0x00005ae0


	//----- nvinfo : EIATTR_EXIT_INSTR_OFFSETS
	.align		4
.L_2687:
        /*0134*/ 	.byte	0x04, 0x1c
        /*0136*/ 	.short	(.L_2689 - .L_2688)


	//   ....[0]....
.L_2688:
        /*0138*/ 	.word	0x00005640


	//----- nvinfo : EIATTR_MAX_THREADS
	.align		4
.L_2689:
        /*013c*/ 	.byte	0x04, 0x05
        /*013e*/ 	.short	(.L_2691 - .L_2690)
.L_2690:
        /*0140*/ 	.word	0x00000100
        /*0144*/ 	.word	0x00000001
        /*0148*/ 	.word	0x00000001


	//----- nvinfo : EIATTR_CRS_STACK_SIZE
	.align		4
.L_2691:
        /*014c*/ 	.byte	0x04, 0x1e
        /*014e*/ 	.short	(.L_2693 - .L_2692)
.L_2692:
        /*0150*/ 	.word	0x00000000
.L_2693:


//--------------------- .nv.info._ZN10layer_norm13ln_bwd_kernelINS_13Kernel_traitsI13__nv_bfloat16S2_fS2_fjLj7168ELj1ELj1ELj8ELj8ENS_18Kernel_traits_baseILj7168ES2_S2_fS2_fjLj256EEEEELb1ELb0ELb0ELb0EEEvNS_9BwdParamsE --------------------------
	.section	.nv.info._ZN10layer_norm13ln_bwd_kernelINS_13Kernel_traitsI13__nv_bfloat16S2_fS2_fjLj7168ELj1ELj1ELj8ELj8ENS_18Kernel_traits_baseILj7168ES2_S2_fS2_fjLj256EEEEELb1ELb0ELb0ELb0EEEvNS_9BwdParamsE,"",@"SHT_CUDA_INFO"
	.sectionflags	@""
	.align	4


	//----- nvinfo : EIATTR_CUDA_API_VERSION
	.align		4
        /*0000*/ 	.byte	0x04, 0x37
        /*0002*/ 	.short	(.L_2695 - .L_2694)
.L_2694:
        /*0004*/ 	.word	0x00000082


	//----- nvinfo : EIATTR_SW2861232_WAR
	.align		4
.L_2695:
        /*0008*/ 	.byte	0x01, 0x35
	.zero		2


	//----- nvinfo : EIATTR_PARAM_CBANK
	.align		4
        /*000c*/ 	.byte	0x04, 0x0a
        /*000e*/ 	.short	(.L_2697 - .L_2696)
	.align		4
.L_2696:
        /*0010*/ 	.word	index@(.nv.constant0._ZN10layer_norm13ln_bwd_kernelINS_13Kernel_traitsI13__nv_bfloat16S2_fS2_fjLj7168ELj1ELj1ELj8ELj8ENS_18Kernel_traits_baseILj7168ES2_S2_fS2_fjLj256EEEEELb1ELb0ELb0ELb0EEEvNS_9BwdParamsE)
        /*0014*/ 	.short	0x0160
        /*0016*/ 	.short	0x0128


	//----- nvinfo : EIATTR_CBANK_PARAM_SIZE
	.align		4
.L_2697:
        /*0018*/ 	.byte	0x03, 0x19
        /*001a*/ 	.short	0x0128


	//----- nvinfo : EIATTR_KPARAM_INFO
	.align		4
        /*001c*/ 	.byte	0x04, 0x17
        /*001e*/ 	.short	(.L_2699 - .L_2698)
.L_2698:
        /*0020*/ 	.word	0x00000000
        /*0024*/ 	.short	0x0000
        /*0026*/ 	.short	0x0000
        /*0028*/ 	.byte	0x00, 0xf0, 0xa1, 0x04


	//----- nvinfo : EIATTR_MAXREG_COUNT
	.align		4
.L_2699:
        /*002c*/ 	.byte	0x03, 0x1b
        /*002e*/ 	.short	0x00ff


	//----- nvinfo : EIATTR_NUM_BARRIERS
	.align		4
        /*0030*/ 	.byte	0x02, 0x4c
        /*0032*/ 	.byte	0x01
	.zero		1


	//----- nvinfo : EIATTR_MERCURY_ISA_VERSION
	.align		4
        /*0034*/ 	.byte	0x03, 0x5f
        /*0036*/ 	.short	0x0000


	//----- nvinfo : EIATTR_COOP_GROUP_MASK_REGIDS
	.align		4
        /*0038*/ 	.byte	0x04, 0x29
        /*003a*/ 	.short	(.L_2701 - .L_2700)


	//   ....[0]....
.L_2700:
        /*003c*/ 	.word	0xffffffff


	//   ....[1]....
        /*0040*/ 	.word	0xffffffff


	//   ....[2]....
        /*0044*/ 	.word	0xffffffff


	//   ....[3]....
        /*0048*/ 	.word	0xffffffff


	//   ....[4]....
        /*004c*/ 	.word	0xffffffff


	//   ....[5]....
        /*0050*/ 	.word	0xffffffff


	//   ....[6]....
        /*0054*/ 	.word	0xffffffff


	//   ....[7]....
        /*0058*/ 	.word	0xffffffff


	//   ....[8]....
        /*005c*/ 	.word	0xffffffff


	//   ....[9]....
        /*0060*/ 	.word	0xffffffff


	//   ....[10]....
        /*0064*/ 	.word	0xffffffff


	//   ....[11]....
        /*0068*/ 	.word	0xffffffff


	//   ....[12]....
        /*006c*/ 	.word	0xffffffff


	//   ....[13]....
        /*0070*/ 	.word	0xffffffff


	//   ....[14]....
        /*0074*/ 	.word	0xffffffff


	//   ....[15]....
        /*0078*/ 	.word	0xffffffff


	//   ....[16]....
        /*007c*/ 	.word	0xffffffff


	//   ....[17]....
        /*0080*/ 	.word	0xffffffff


	//   ....[18]....
        /*0084*/ 	.word	0xffffffff


	//   ....[19]....
        /*0088*/ 	.word	0xffffffff


	//----- nvinfo : EIATTR_COOP_GROUP_INSTR_OFFSETS
	.align		4
.L_2701:
        /*008c*/ 	.byte	0x04, 0x28
        /*008e*/ 	.short	(.L_2703 - .L_2702)


	//   ....[0]....
.L_2702:
        /*0090*/ 	.word	0x000022c0


	//   ....[1]....
        /*0094*/ 	.word	0x000022e0


	//   ....[2]....
        /*0098*/ 	.word	0x00002300


	//   ....[3]....
        /*009c*/ 	.word	0x00002320


	//   ....[4]....
        /*00a0*/ 	.word	0x00002340


	//   ....[5]....
        /*00a4*/ 	.word	0x00002360


	//   ....[6]....
        /*00a8*/ 	.word	0x00002380


	//   ....[7]....
        /*00ac*/ 	.word	0x000023a0


	//   ....[8]....
        /*00b0*/ 	.word	0x000023c0


	//   ....[9]....
        /*00b4*/ 	.word	0x000023e0


	//   ....[10]....
        /*00b8*/ 	.word	0x000043f0


	//   ....[11]....
        /*00bc*/ 	.word	0x00004470


	//   ....[12]....
        /*00c0*/ 	.word	0x000044f0


	//   ....[13]....
        /*00c4*/ 	.word	0x00004560


	//   ....[14]....
        /*00c8*/ 	.word	0x000045e0


	//   ....[15]....
        /*00cc*/ 	.word	0x00004650


	//   ....[16]....
        /*00d0*/ 	.word	0x000046d0


	//   ....[17]....
        /*00d4*/ 	.word	0x00004740


	//   ....[18]....
        /*00d8*/ 	.word	0x000047c0


	//   ....[19]....
        /*00dc*/ 	.word	0x00004830


	//----- nvinfo : EIATTR_EXIT_INSTR_OFFSETS
	.align		4
.L_2703:
        /*00e0*/ 	.byte	0x04, 0x1c
        /*00e2*/ 	.short	(.L_2705 - .L_2704)


	//   ....[0]....
.L_2704:
        /*00e4*/ 	.word	0x00004330


	//   ....[1]....
        /*00e8*/ 	.word	0x00004390


	//----- nvinfo : EIATTR_MAX_THREADS
	.align		4
.L_2705:
        /*00ec*/ 	.byte	0x04, 0x05
        /*00ee*/ 	.short	(.L_2707 - .L_2706)
.L_2706:
        /*00f0*/ 	.word	0x00000100
        /*00f4*/ 	.word	0x00000001
        /*00f8*/ 	.word	0x00000001


	//----- nvinfo : EIATTR_CRS_STACK_SIZE
	.align		4
.L_2707:
        /*00fc*/ 	.byte	0x04, 0x1e
        /*00fe*/ 	.short	(.L_2709 - .L_2708)
.L_2708:
        /*0100*/ 	.word	0x00000000
.L_2709:


//--------------------- .nv.info._ZN10layer_norm13ln_bwd_kernelINS_13Kernel_traitsI13__nv_bfloat16S2_fS2_fjLj7168ELj1ELj1ELj8ELj8ENS_18Kernel_traits_baseILj7168ES2_S2_fS2_fjLj256EEEEELb1ELb0ELb0ELb1EEEvNS_9BwdParamsE --------------------------
	.section	.nv.info._ZN10layer_norm13ln_bwd_kernelINS_13Kernel_traitsI13__nv_bfloat16S2_fS2_fjLj7168ELj1ELj1ELj8ELj8ENS_18Kernel_traits_baseILj7168ES2_S2_fS2_fjLj256EEEEELb1ELb0ELb0ELb1EEEvNS_9BwdParamsE,"",@"SHT_CUDA_INFO"
	.sectionflags	@""
	.align	4


	//----- nvinfo : EIATTR_CUDA_API_VERSION
	.align		4
        /*0000*/ 	.byte	0x04, 0x37
        /*0002*/ 	.short	(.L_2711 - .L_2710)
.L_2710:
        /*0004*/ 	.word	0x00000082


	//----- nvinfo : EIATTR_SW2861232_WAR
	.align		4
.L_2711:
        /*0008*/ 	.byte	0x01, 0x35
	.zero		2


	//----- nvinfo : EIATTR_PARAM_CBANK
	.align		4
        /*000c*/ 	.byte	0x04, 0x0a
        /*000e*/ 	.short	(.L_2713 - .L_2712)
	.align		4
.L_2712:
        /*0010*/ 	.word	index@(.nv.constant0._ZN10layer_norm13ln_bwd_kernelINS_13Kernel_traitsI13__nv_bfloat16S2_fS2_fjLj7168ELj1ELj1ELj8ELj8ENS_18Kernel_traits_baseILj7168ES2_S2_fS2_fjLj256EEEEELb1ELb0ELb0ELb1EEEvNS_9BwdParamsE)
        /*0014*/ 	.short	0x0160
        /*0016*/ 	.short	0x0128


	//----- nvinfo : EIATTR_CBANK_PARAM_SIZE
	.align		4
.L_2713:
        /*0018*/ 	.byte	0x03, 0x19
        /*001a*/ 	.short	0x0128


	//----- nvinfo : EIATTR_KPARAM_INFO
	.align		4
        /*001c*/ 	.byte	0x04, 0x17
        /*001e*/ 	.short	(.L_2715 - .L_2714)
.L_2714:
        /*0020*/ 	.word	0x00000000
        /*0024*/ 	.short	0x0000
        /*0026*/ 	.short	0x0000
        /*0028*/ 	.byte	0x00, 0xf0, 0xa1, 0x04


	//----- nvinfo : EIATTR_MAXREG_COUNT
	.align		4
.L_2715:
        /*002c*/ 	.byte	0x03, 0x1b
        /*002e*/ 	.short	0x00ff


	//----- nvinfo : EIATTR_NUM_BARRIERS
	.align		4
        /*0030*/ 	.byte	0x02, 0x4c
        /*0032*/ 	.byte	0x01
	.zero		1


	//----- nvinfo : EIATTR_MERCURY_ISA_VERSION
	.align		4
        /*0034*/ 	.byte	0x03, 0x5f
        /*0036*/ 	.short	0x0000


	//----- nvinfo : EIATTR_COOP_GROUP_MASK_REGIDS
	.align		4
        /*0038*/ 	.byte	0x04, 0x29
        /*003a*/ 	.short	(.L_2717 - .L_2716)


	//   ....[0]....
.L_2716:
        /*003c*/ 	.word	0xffffffff


	//   ....[1]....
        /*0040*/ 	.word	0xffffffff


	//   ....[2]....
        /*0044*/ 	.word	0xffffffff


	//   ....[3]....
        /*0048*/ 	.word	0xffffffff


	//   ....[4]....
        /*004c*/ 	.word	0xffffffff


	//   ....[5]....
        /*0050*/ 	.word	0xffffffff


	//   ....[6]....
        /*0054*/ 	.word	0xffffffff


	//   ....[7]....
        /*0058*/ 	.word	0xffffffff


	//   ....[8]....
        /*005c*/ 	.word	0xffffffff


	//   ....[9]....
        /*0060*/ 	.word	0xffffffff


	//   ....[10]....
        /*0064*/ 	.word	0xffffffff


	//   ....[11]....
        /*0068*/ 	.word	0xffffffff


	//   ....[12]....
        /*006c*/ 	.word	0xffffffff


	//   ....[13]....
        /*0070*/ 	.word	0xffffffff


	//   ....[14]....
        /*0074*/ 	.word	0xffffffff


	//   ....[15]....
        /*0078*/ 	.word	0xffffffff


	//   ....[16]....
        /*007c*/ 	.word	0xffffffff


	//   ....[17]....
        /*0080*/ 	.word	0xffffffff


	//   ....[18]....
        /*0084*/ 	.word	0xffffffff


	//   ....[19]....
        /*0088*/ 	.word	0xffffffff


	//----- nvinfo : EIATTR_COOP_GROUP_INSTR_OFFSETS
	.align		4
.L_2717:
        /*008c*/ 	.byte	0x04, 0x28
        /*008e*/ 	.short	(.L_2719 - .L_2718)


	//   ....[0]....
.L_2718:
        /*0090*/ 	.word	0x00001cc0


	//   ....[1]....
        /*0094*/ 	.word	0x00001ce0


	//   ....[2]....
        /*0098*/ 	.word	0x00001d00


	//   ....[3]....
        /*009c*/ 	.word	0x00001d20


	//   ....[4]....
        /*00a0*/ 	.word	0x00001d40


	//   ....[5]....
        /*00a4*/ 	.word	0x00001d60


	//   ....[6]....
        /*00a8*/ 	.word	0x00001d80


	//   ....[7]....
        /*00ac*/ 	.word	0x00001da0


	//   ....[8]....
        /*00b0*/ 	.word	0x00001dc0


	//   ....[9]....
        /*00b4*/ 	.word	0x00001de0


	//   ....[10]....
        /*00b8*/ 	.word	0x00003ab0


	//   ....[11]....
        /*00bc*/ 	.word	0x00003b30


	//   ....[12]....
        /*00c0*/ 	.word	0x00003bb0


	//   ....[13]....
        /*00c4*/ 	.word	0x00003c20


	//   ....[14]....
        /*00c8*/ 	.word	0x00003ca0


	//   ....[15]....
        /*00cc*/ 	.word	0x00003d10


	//   ....[16]....
        /*00d0*/ 	.word	0x00003d90


	//   ....[17]....
        /*00d4*/ 	.word	0x00003e00


	//   ....[18]....
        /*00d8*/ 	.word	0x00003e80


	//   ....[19]....
        /*00dc*/ 	.word	0x00003ef0


	//----- nvinfo : EIATTR_EXIT_INSTR_OFFSETS
	.align		4
.L_2719:
        /*00e0*/ 	.byte	0x04, 0x1c
        /*00e2*/ 	.short	(.L_2721 - .L_2720)


	//   ....[0]....
.L_2720:
        /*00e4*/ 	.word	0x00003a50


	//----- nvinfo : EIATTR_MAX_THREADS
	.align		4
.L_2721:
        /*00e8*/ 	.byte	0x04, 0x05
        /*00ea*/ 	.short	(.L_2723 - .L_2722)
.L_2722:
        /*00ec*/ 	.word	0x00000100
        /*00f0*/ 	.word	0x00000001
        /*00f4*/ 	.word	0x00000001


	//----- nvinfo : EIATTR_CRS_STACK_SIZE
	.align		4
.L_2723:
        /*00f8*/ 	.byte	0x04, 0x1e
        /*00fa*/ 	.short	(.L_2725 - .L_2724)
.L_2724:
        /*00fc*/ 	.word	0x00000000
.L_2725:


//--------------------- .nv.info._ZN10layer_norm22ln_bwd_finalize_kernelINS_22Kernel_traits_finalizeILj7168E13__nv_bfloat16S2_fS2_fjLb0ELj1024ELj4ENS_18Kernel_traits_baseILj7168ES2_S2_fS2_fjLj1024EEEEELb0ELb0EEEvNS_9BwdParamsE --------------------------
	.section	.nv.info._ZN10layer_norm22ln_bwd_finalize_kernelINS_22Kernel_traits_finalizeILj7168E13__nv_bfloat16S2_fS2_fjLb0ELj1024ELj4ENS_18Kernel_traits_baseILj7168ES2_S2_fS2_fjLj1024EEEEELb0ELb0EEEvNS_9BwdParamsE,"",@"SHT_CUDA_INFO"
	.sectionflags	@""
	.align	4


	//----- nvinfo : EIATTR_CUDA_API_VERSION
	.align		4
        /*0000*/ 	.byte	0x04, 0x37
        /*0002*/ 	.short	(.L_2727 - .L_2726)
.L_2726:
        /*0004*/ 	.word	0x00000082


	//----- nvinfo : EIATTR_SW2861232_WAR
	.align		4
.L_2727:
        /*0008*/ 	.byte	0x01, 0x35
	.zero		2


	//----- nvinfo : EIATTR_PARAM_CBANK
	.align		4
        /*000c*/ 	.byte	0x04, 0x0a
        /*000e*/ 	.short	(.L_2729 - .L_2728)
	.align		4
.L_2728:
        /*0010*/ 	.word	index@(.nv.constant0._ZN10layer_norm22ln_bwd_finalize_kernelINS_22Kernel_traits_finalizeILj7168E13__nv_bfloat16S2_fS2_fjLb0ELj1024ELj4ENS_18Kernel_traits_baseILj7168ES2_S2_fS2_fjLj1024EEEEELb0ELb0EEEvNS_9BwdParamsE)
        /*0014*/ 	.short	0x0160
        /*0016*/ 	.short	0x0128


	//----- nvinfo : EIATTR_CBANK_PARAM_SIZE
	.align		4
.L_2729:
        /*0018*/ 	.byte	0x03, 0x19
        /*001a*/ 	.short	0x0128


	//----- nvinfo : EIATTR_KPARAM_INFO
	.align		4
        /*001c*/ 	.byte	0x04, 0x17
        /*001e*/ 	.short	(.L_2731 - .L_2730)
.L_2730:
        /*0020*/ 	.word	0x00000000
        /*0024*/ 	.short	0x0000
        /*0026*/ 	.short	0x0000
        /*0028*/ 	.byte	0x00, 0xf0, 0xa1, 0x04


	//----- nvinfo : EIATTR_MAXREG_COUNT
	.align		4
.L_2731:
        /*002c*/ 	.byte	0x03, 0x1b
        /*002e*/ 	.short	0x0040


	//----- nvinfo : EIATTR_NUM_BARRIERS
	.align		4
        /*0030*/ 	.byte	0x02, 0x4c
        /*0032*/ 	.byte	0x01
	.zero		1


	//----- nvinfo : EIATTR_MERCURY_ISA_VERSION
	.align		4
        /*0034*/ 	.byte	0x03, 0x5f
        /*0036*/ 	.short	0x0000


	//----- nvinfo : EIATTR_COOP_GROUP_MASK_REGIDS
	.align		4
        /*0038*/ 	.byte	0x04, 0x29
        /*003a*/ 	.short	(.L_2733 - .L_2732)


	//   ....[0]....
.L_2732:
        /*003c*/ 	.word	0xffffffff


	//   ....[1]....
        /*0040*/ 	.word	0xffffffff


	//   ....[2]....
        /*0044*/ 	.word	0xffffffff


	//   ....[3]....
        /*0048*/ 	.word	0xffffffff


	//   ....[4]....
        /*004c*/ 	.word	0xffffffff


	//   ....[5]....
        /*0050*/ 	.word	0xffffffff


	//   ....[6]....
        /*0054*/ 	.word	0xffffffff


	//   ....[7]....
        /*0058*/ 	.word	0xffffffff


	//   ....[8]....
        /*005c*/ 	.word	0xffffffff


	//   ....[9]....
        /*0060*/ 	.word	0xffffffff


	//   ....[10]....
        /*0064*/ 	.word	0xffffffff


	//   ....[11]....
        /*0068*/ 	.word	0xffffffff


	//   ....[12]....
        /*006c*/ 	.word	0xffffffff


	//   ....[13]....
        /*0070*/ 	.word	0xffffffff


	//   ....[14]....
        /*0074*/ 	.word	0xffffffff


	//   ....[15]....
        /*0078*/ 	.word	0xffffffff


	//   ....[16]....
        /*007c*/ 	.word	0xffffffff


	//   ....[17]....
        /*0080*/ 	.word	0xffffffff


	//   ....[18]....
        /*0084*/ 	.word	0xffffffff


	//   ....[19]....
        /*0088*/ 	.word	0xffffffff


	//----- nvinfo : EIATTR_COOP_GROUP_INSTR_OFFSETS
	.align		4
.L_2733:
        /*008c*/ 	.byte	0x04, 0x28
        /*008e*/ 	.short	(.L_2735 - .L_2734)


	//   ....[0]....
.L_2734:
        /*0090*/ 	.word	0x00000820


	//   ....[1]....
        /*0094*/ 	.word	0x00000850


	//   ....[2]....
        /*0098*/ 	.word	0x00000860


	//   ....[3]....
        /*009c*/ 	.word	0x00000890


	//   ....[4]....
        /*00a0*/ 	.word	0x000008a0


	//   ....[5]....
        /*00a4*/ 	.word	0x000008d0


	//   ....[6]....
        /*00a8*/ 	.word	0x000008f0


	//   ....[7]....
        /*00ac*/ 	.word	0x00000900


	//   ....[8]....
        /*00b0*/ 	.word	0x00000930


	//   ....[9]....
        /*00b4*/ 	.word	0x00000940


	//   ....[10]....
        /*00b8*/ 	.word	0x00000b50


	//   ....[11]....
        /*00bc*/ 	.word	0x00000bc0


	//   ....[12]....
        /*00c0*/ 	.word	0x00000c20


	//   ....[13]....
        /*00c4*/ 	.word	0x00000c80


	//   ....[14]....
        /*00c8*/ 	.word	0x00000cf0


	//   ....[15]....
        /*00cc*/ 	.word	0x00000d60


	//   ....[16]....
        /*00d0*/ 	.word	0x00000dc0


	//   ....[17]....
        /*00d4*/ 	.word	0x00000e20


	//   ....[18]....
        /*00d8*/ 	.word	0x00000e80


	//   ....[19]....
        /*00dc*/ 	.word	0x00000ee0


	//----- nvinfo : EIATTR_EXIT_INSTR_OFFSETS
	.align		4
.L_2735:
        /*00e0*/ 	.byte	0x04, 0x1c
        /*00e2*/ 	.short	(.L_2737 - .L_2736)


	//   ....[0]....
.L_2736:
        /*00e4*/ 	.word	0x00000070


	//   ....[1]....
        /*00e8*/ 	.word	0x00000af0


	//----- nvinfo : EIATTR_MAX_THREADS
	.align		4
.L_2737:
        /*00ec*/ 	.byte	0x04, 0x05
        /*00ee*/ 	.short	(.L_2739 - .L_2738)
.L_2738:
        /*00f0*/ 	.word	0x00000400
        /*00f4*/ 	.word	0x00000001
        /*00f8*/ 	.word	0x00000001


	//----- nvinfo : EIATTR_CRS_STACK_SIZE
	.align		4
.L_2739:
        /*00fc*/ 	.byte	0x04, 0x1e
        /*00fe*/ 	.short	(.L_2741 - .L_2740)
.L_2740:
        /*0100*/ 	.word	0x00000000
.L_2741:


//--------------------- .nv.info._ZN10layer_norm13ln_bwd_kernelINS_13Kernel_traitsI13__nv_bfloat16S2_fS2_fjLj7168ELj1ELj1ELj8ELj8ENS_18Kernel_traits_baseILj7168ES2_S2_fS2_fjLj256EEEEELb1ELb0ELb1ELb0EEEvNS_9BwdParamsE --------------------------
	.section	.nv.info._ZN10layer_norm13ln_bwd_kernelINS_13Kernel_traitsI13__nv_bfloat16S2_fS2_fjLj7168ELj1ELj1ELj8ELj8ENS_18Kernel_traits_baseILj7168ES2_S2_fS2_fjLj256EEEEELb1ELb0ELb1ELb0EEEvNS_9BwdParamsE,"",@"SHT_CUDA_INFO"
	.sectionflags	@""
	.align	4


	//----- nvinfo : EIATTR_CUDA_API_VERSION
	.align		4
        /*0000*/ 	.byte	0x04, 0x37
        /*0002*/ 	.short	(.L_2743 - .L_2742)
.L_2742:
        /*0004*/ 	.word	0x00000082


	//----- nvinfo : EIATTR_SW2861232_WAR
	.align		4
.L_2743:
        /*0008*/ 	.byte	0x01, 0x35
	.zero		2


	//----- nvinfo : EIATTR_PARAM_CBANK
	.align		4
        /*000c*/ 	.byte	0x04, 0x0a
        /*000e*/ 	.short	(.L_2745 - .L_2744)
	.align		4
.L_2744:
        /*0010*/ 	.word	index@(.nv.constant0._ZN10layer_norm13ln_bwd_kernelINS_13Kernel_traitsI13__nv_bfloat16S2_fS2_fjLj7168ELj1ELj1ELj8ELj8ENS_18Kernel_traits_baseILj7168ES2_S2_fS2_fjLj256EEEEELb1ELb0ELb1ELb0EEEvNS_9BwdParamsE)
        /*0014*/ 	.short	0x0160
        /*0016*/ 	.short	0x0128


	//----- nvinfo : EIATTR_CBANK_PARAM_SIZE
	.align		4
.L_2745:
        /*0018*/ 	.byte	0x03, 0x19
        /*001a*/ 	.short	0x0128


	//----- nvinfo : EIATTR_KPARAM_INFO
	.align		4
        /*001c*/ 	.byte	0x04, 0x17
        /*001e*/ 	.short	(.L_2747 - .L_2746)
.L_2746:
        /*0020*/ 	.word	0x00000000
        /*0024*/ 	.short	0x0000
        /*0026*/ 	.short	0x0000
        /*0028*/ 	.byte	0x00, 0xf0, 0xa1, 0x04


	//----- nvinfo : EIATTR_MAXREG_COUNT
	.align		4
.L_2747:
        /*002c*/ 	.byte	0x03, 0x1b
        /*002e*/ 	.short	0x00ff


	//----- nvinfo : EIATTR_NUM_BARRIERS
	.align		4
        /*0030*/ 	.byte	0x02, 0x4c
        /*0032*/ 	.byte	0x01
	.zero		1


	//----- nvinfo : EIATTR_MERCURY_ISA_VERSION
	.align		4
        /*0034*/ 	.byte	0x03, 0x5f
        /*0036*/ 	.short	0x0000


	//----- nvinfo : EIATTR_COOP_GROUP_MASK_REGIDS
	.align		4
        /*0038*/ 	.byte	0x04, 0x29
        /*003a*/ 	.short	(.L_2749 - .L_2748)


	//   ....[0]....
.L_2748:
        /*003c*/ 	.word	0xffffffff


	//   ....[1]....
        /*0040*/ 	.word	0xffffffff


	//   ....[2]....
        /*0044*/ 	.word	0xffffffff


	//   ....[3]....
        /*0048*/ 	.word	0xffffffff


	//   ....[4]....
        /*004c*/ 	.word	0xffffffff


	//   ....[5]....
        /*0050*/ 	.word	0xffffffff


	//   ....[6]....
        /*0054*/ 	.word	0xffffffff


	//   ....[7]....
        /*0058*/ 	.word	0xffffffff


	//   ....[8]....
        /*005c*/ 	.word	0xffffffff


	//   ....[9]....
        /*0060*/ 	.word	0xffffffff


	//   ....[10]....
        /*0064*/ 	.word	0xffffffff


	//   ....[11]....
        /*0068*/ 	.word	0xffffffff


	//   ....[12]....
        /*006c*/ 	.word	0xffffffff


	//   ....[13]....
        /*0070*/ 	.word	0xffffffff


	//   ....[14]....
        /*0074*/ 	.word	0xffffffff


	//   ....[15]....
        /*0078*/ 	.word	0xffffffff


	//   ....[16]....
        /*007c*/ 	.word	0xffffffff


	//   ....[17]....
        /*0080*/ 	.word	0xffffffff


	//   ....[18]....
        /*0084*/ 	.word	0xffffffff


	//   ....[19]....
        /*0088*/ 	.word	0xffffffff


	//----- nvinfo : EIATTR_COOP_GROUP_INSTR_OFFSETS
	.align		4
.L_2749:
        /*008c*/ 	.byte	0x04, 0x28
        /*008e*/ 	.short	(.L_2751 - .L_2750)


	//   ....[0]....
.L_2750:
        /*0090*/ 	.word	0x000028a0


	//   ....[1]....
        /*0094*/ 	.word	0x000028c0


	//   ....[2]....
        /*0098*/ 	.word	0x000028e0


	//   ....[3]....
        /*009c*/ 	.word	0x00002900


	//   ....[4]....
        /*00a0*/ 	.word	0x00002920


	//   ....[5]....
        /*00a4*/ 	.word	0x00002940


	//   ....[6]....
        /*00a8*/ 	.word	0x00002960


	//   ....[7]....
        /*00ac*/ 	.word	0x00002980


	//   ....[8]....
        /*00b0*/ 	.word	0x000029a0


	//   ....[9]....
        /*00b4*/ 	.word	0x000029c0


	//   ....[10]....
        /*00b8*/ 	.word	0x00005cb0


	//   ....[11]....
        /*00bc*/ 	.word	0x00005d30


	//   ....[12]....
        /*00c0*/ 	.word	0x00005db0


	//   ....[13]....
        /*00c4*/ 	.word	0x00005e20


	//   ....[14]....
        /*00c8*/ 	.word	0x00005ea0


	//   ....[15]....
        /*00cc*/ 	.word	0x00005f10


	//   ....[16]....
        /*00d0*/ 	.word	0x00005f90


	//   ....[17]....
        /*00d4*/ 	.word	0x00006000


	//   ....[18]....
        /*00d8*/ 	.word	0x00006080


	//   ....[19]....
        /*00dc*/ 	.word	0x000060f0


	//----- nvinfo : EIATTR_EXIT_INSTR_OFFSETS
	.align		4
.L_2751:
        /*00e0*/ 	.byte	0x04, 0x1c
        /*00e2*/ 	.short	(.L_2753 - .L_2752)


	//   ....[0]....
.L_2752:
        /*00e4*/ 	.word	0x00005bf0


	//   ....[1]....
        /*00e8*/ 	.word	0x00005c50


	//----- nvinfo : EIATTR_MAX_THREADS
	.align		4
.L_2753:
        /*00ec*/ 	.byte	0x04, 0x05
        /*00ee*/ 	.short	(.L_2755 - .L_2754)
.L_2754:
        /*00f0*/ 	.word	0x00000100
        /*00f4*/ 	.word	0x00000001
        /*00f8*/ 	.word	0x00000001


	//----- nvinfo : EIATTR_CRS_STACK_SIZE
	.align		4
.L_2755:
        /*00fc*/ 	.byte	0x04, 0x1e
        /*00fe*/ 	.short	(.L_2757 - .L_2756)
.L_2756:
        /*0100*/ 	.word	0x00000000
.L_2757:


//--------------------- .nv.info._ZN10layer_norm22ln_bwd_finalize_kernelINS_22Kernel_traits_finalizeILj7168E13__nv_bfloat16S2_fS2_fjLb0ELj1024ELj4ENS_18Kernel_traits_baseILj7168ES2_S2_fS2_fjLj1024EEEEELb0ELb1EEEvNS_9BwdParamsE --------------------------
	.section	.nv.info._ZN10layer_norm22ln_bwd_finalize_kernelINS_22Kernel_traits_finalizeILj7168E13__nv_bfloat16S2_fS2_fjLb0ELj1024ELj4ENS_18Kernel_traits_baseILj7168ES2_S2_fS2_fjLj1024EEEEELb0ELb1EEEvNS_9BwdParamsE,"",@"SHT_CUDA_INFO"
	.sectionflags	@""
	.align	4


	//----- nvinfo : EIATTR_CUDA_API_VERSION
	.align		4
        /*0000*/ 	.byte	0x04, 0x37
        /*0002*/ 	.short	(.L_2759 - .L_2758)
.L_2758:
        /*0004*/ 	.word	0x00000082


	//----- nvinfo : EIATTR_SW2861232_WAR
	.align		4
.L_2759:
        /*0008*/ 	.byte	0x01, 0x35
	.zero		2


	//----- nvinfo : EIATTR_PARAM_CBANK
	.align		4
        /*000c*/ 	.byte	0x04, 0x0a
        /*000e*/ 	.short	(.L_2761 - .L_2760)
	.align		4
.L_2760:
        /*0010*/ 	.word	index@(.nv.constant0._ZN10layer_norm22ln_bwd_finalize_kernelINS_22Kernel_traits_finalizeILj7168E13__nv_bfloat16S2_fS2_fjLb0ELj1024ELj4ENS_18Kernel_traits_baseILj7168ES2_S2_fS2_fjLj1024EEEEELb0ELb1EEEvNS_9BwdParamsE)
        /*0014*/ 	.short	0x0160
        /*0016*/ 	.short	0x0128


	//----- nvinfo : EIATTR_CBANK_PARAM_SIZE
	.align		4
.L_2761:
        /*0018*/ 	.byte	0x03, 0x19
        /*001a*/ 	.short	0x0128


	//----- nvinfo : EIATTR_KPARAM_INFO
	.align		4
        /*001c*/ 	.byte	0x04, 0x17
        /*001e*/ 	.short	(.L_2763 - .L_2762)
.L_2762:
        /*0020*/ 	.word	0x00000000
        /*0024*/ 	.short	0x0000
        /*0026*/ 	.short	0x0000
        /*0028*/ 	.byte	0x00, 0xf0, 0xa1, 0x04


	//----- nvinfo : EIATTR_MAXREG_COUNT
	.align		4
.L_2763:
        /*002c*/ 	.byte	0x03, 0x1b
        /*002e*/ 	.short	0x0040


	//----- nvinfo : EIATTR_NUM_BARRIERS
	.align		4
        /*0030*/ 	.byte	0x02, 0x4c
        /*0032*/ 	.byte	0x01
	.zero		1


	//----- nvinfo : EIATTR_MERCURY_ISA_VERSION
	.align		4
        /*0034*/ 	.byte	0x03, 0x5f
        /*0036*/ 	.short	0x0000


	//----- nvinfo : EIATTR_COOP_GROUP_MASK_REGIDS
	.align		4
        /*0038*/ 	.byte	0x04, 0x29
        /*003a*/ 	.short	(.L_2765 - .L_2764)


	//   ....[0]....
.L_2764:
        /*003c*/ 	.word	0xffffffff


	//   ....[1]....
        /*0040*/ 	.word	0xffffffff


	//   ....[2]....
        /*0044*/ 	.word	0xffffffff


	//   ....[3]....
        /*0048*/ 	.word	0xffffffff


	//   ....[4]....
        /*004c*/ 	.word	0xffffffff


	//   ....[5]....
        /*0050*/ 	.word	0xffffffff


	//   ....[6]....
        /*0054*/ 	.word	0xffffffff


	//   ....[7]....
        /*0058*/ 	.word	0xffffffff


	//   ....[8]....
        /*005c*/ 	.word	0xffffffff


	//   ....[9]....
        /*0060*/ 	.word	0xffffffff


	//   ....[10]....
        /*0064*/ 	.word	0xffffffff


	//   ....[11]....
        /*0068*/ 	.word	0xffffffff


	//   ....[12]....
        /*006c*/ 	.word	0xffffffff


	//   ....[13]....
        /*0070*/ 	.word	0xffffffff


	//   ....[14]....
        /*0074*/ 	.word	0xffffffff


	//   ....[15]....
        /*0078*/ 	.word	0xffffffff


	//   ....[16]....
        /*007c*/ 	.word	0xffffffff


	//   ....[17]....
        /*0080*/ 	.word	0xffffffff


	//   ....[18]....
        /*0084*/ 	.word	0xffffffff


	//   ....[19]....
        /*0088*/ 	.word	0xffffffff


	//----- nvinfo : EIATTR_COOP_GROUP_INSTR_OFFSETS
	.align		4
.L_2765:
        /*008c*/ 	.byte	0x04, 0x28
        /*008e*/ 	.short	(.L_2767 - .L_2766)


	//   ....[0]....
.L_2766:
        /*0090*/ 	.word	0x000007f0


	//   ....[1]....
        /*0094*/ 	.word	0x00000820


	//   ....[2]....
        /*0098*/ 	.word	0x00000840


	//   ....[3]....
        /*009c*/ 	.word	0x00000850


	//   ....[4]....
        /*00a0*/ 	.word	0x00000880


	//   ....[5]....
        /*00a4*/ 	.word	0x00000890


	//   ....[6]....
        /*00a8*/ 	.word	0x000008c0


	//   ....[7]....
        /*00ac*/ 	.word	0x000008d0


	//   ....[8]....
        /*00b0*/ 	.word	0x00000900


	//   ....[9]....
        /*00b4*/ 	.word	0x00000910


	//   ....[10]....
        /*00b8*/ 	.word	0x00000b00


	//   ....[11]....
        /*00bc*/ 	.word	0x00000b80


	//   ....[12]....
        /*00c0*/ 	.word	0x00000be0


	//   ....[13]....
        /*00c4*/ 	.word	0x00000c40


	//   ....[14]....
        /*00c8*/ 	.word	0x00000cb0


	//   ....[15]....
        /*00cc*/ 	.word	0x00000d20


	//   ....[16]....
        /*00d0*/ 	.word	0x00000d80


	//   ....[17]....
        /*00d4*/ 	.word	0x00000de0


	//   ....[18]....
        /*00d8*/ 	.word	0x00000e40


	//   ....[19]....
        /*00dc*/ 	.word	0x00000ea0


	//----- nvinfo : EIATTR_EXIT_INSTR_OFFSETS
	.align		4
.L_2767:
        /*00e0*/ 	.byte	0x04, 0x1c
        /*00e2*/ 	.short	(.L_2769 - .L_2768)


	//   ....[0]....
.L_2768:
        /*00e4*/ 	.word	0x00000070


	//   ....[1]....
        /*00e8*/ 	.word	0x00000aa0


	//----- nvinfo : EIATTR_MAX_THREADS
	.align		4
.L_2769:
        /*00ec*/ 	.byte	0x04, 0x05
        /*00ee*/ 	.short	(.L_2771 - .L_2770)
.L_2770:
        /*00f0*/ 	.word	0x00000400
        /*00f4*/ 	.word	0x00000001
        /*00f8*/ 	.word	0x00000001


	//----- nvinfo : EIATTR_CRS_STACK_SIZE
	.align		4
.L_2771:
        /*00fc*/ 	.byte	0x04, 0x1e
        /*00fe*/ 	.short	(.L_2773 - .L_2772)
.L_2772:
        /*0100*/ 	.word	0x00000000
.L_2773:


//--------------------- .nv.info._ZN10layer_norm13ln_bwd_kernelINS_13Kernel_traitsI13__nv_bfloat16S2_fS2_fjLj7168ELj1ELj1ELj8ELj8ENS_18Kernel_traits_baseILj7168ES2_S2_fS2_fjLj256EEEEELb1ELb0ELb1ELb1EEEvNS_9BwdParamsE --------------------------
	.section	.nv.info._ZN10layer_norm13ln_bwd_kernelINS_13Kernel_traitsI13__nv_bfloat16S2_fS2_fjLj7168ELj1ELj1ELj8ELj8ENS_18Kernel_traits_baseILj7168ES2_S2_fS2_fjLj256EEEEELb1ELb0ELb1ELb1EEEvNS_9BwdParamsE,"",@"SHT_CUDA_INFO"
	.sectionflags	@""
	.align	4


	//----- nvinfo : EIATTR_CUDA_API_VERSION
	.align		4
        /*0000*/ 	.byte	0x04, 0x37
        /*0002*/ 	.short	(.L_2775 - .L_2774)
.L_2774:
        /*0004*/ 	.word	0x00000082


	//----- nvinfo : EIATTR_SW2861232_WAR
	.align		4
.L_2775:
        /*0008*/ 	.byte	0x01, 0x35
	.zero		2


	//----- nvinfo : EIATTR_PARAM_CBANK
	.align		4
        /*000c*/ 	.byte	0x04, 0x0a
        /*000e*/ 	.short	(.L_2777 - .L_2776)
	.align		4
.L_2776:
        /*0010*/ 	.word	index@(.nv.constant0._ZN10layer_norm13ln_bwd_kernelINS_13Kernel_traitsI13__nv_bfloat16S2_fS2_fjLj7168ELj1ELj1ELj8ELj8ENS_18Kernel_traits_baseILj7168ES2_S2_fS2_fjLj256EEEEELb1ELb0ELb1ELb1EEEvNS_9BwdParamsE)
        /*0014*/ 	.short	0x0160
        /*0016*/ 	.short	0x0128


	//----- nvinfo : EIATTR_CBANK_PARAM_SIZE
	.align		4
.L_2777:
        /*0018*/ 	.byte	0x03, 0x19
        /*001a*/ 	.short	0x0128


	//----- nvinfo : EIATTR_KPARAM_INFO
	.align		4
        /*001c*/ 	.byte	0x04, 0x17
        /*001e*/ 	.short	(.L_2779 - .L_2778)
.L_2778:
        /*0020*/ 	.word	0x00000000
        /*0024*/ 	.short	0x0000
        /*0026*/ 	.short	0x0000
        /*0028*/ 	.byte	0x00, 0xf0, 0xa1, 0x04


	//----- nvinfo : EIATTR_MAXREG_COUNT
	.align		4
.L_2779:
        /*002c*/ 	.byte	0x03, 0x1b
        /*002e*/ 	.short	0x00ff


	//----- nvinfo : EIATTR_NUM_BARRIERS
	.align		4
        /*0030*/ 	.byte	0x02, 0x4c
        /*0032*/ 	.byte	0x01
	.zero		1


	//----- nvinfo : EIATTR_MERCURY_ISA_VERSION
	.align		4
        /*0034*/ 	.byte	0x03, 0x5f
        /*0036*/ 	.short	0x0000


	//----- nvinfo : EIATTR_COOP_GROUP_MASK_REGIDS
	.align		4
        /*0038*/ 	.byte	0x04, 0x29
        /*003a*/ 	.short	(.L_2781 - .L_2780)


	//   ....[0]....
.L_2780:
        /*003c*/ 	.word	0xffffffff


	//   ....[1]....
        /*0040*/ 	.word	0xffffffff


	//   ....[2]....
        /*0044*/ 	.word	0xffffffff


	//   ....[3]....
        /*0048*/ 	.word	0xffffffff


	//   ....[4]....
        /*004c*/ 	.word	0xffffffff


	//   ....[5]....
        /*0050*/ 	.word	0xffffffff


	//   ....[6]....
        /*0054*/ 	.word	0xffffffff


	//   ....[7]....
        /*0058*/ 	.word	0xffffffff


	//   ....[8]....
        /*005c*/ 	.word	0xffffffff


	//   ....[9]....
        /*0060*/ 	.word	0xffffffff


	//   ....[10]....
        /*0064*/ 	.word	0xffffffff


	//   ....[11]....
        /*0068*/ 	.word	0xffffffff


	//   ....[12]....
        /*006c*/ 	.word	0xffffffff


	//   ....[13]....
        /*0070*/ 	.word	0xffffffff


	//   ....[14]....
        /*0074*/ 	.word	0xffffffff


	//   ....[15]....
        /*0078*/ 	.word	0xffffffff


	//   ....[16]....
        /*007c*/ 	.word	0xffffffff


	//   ....[17]....
        /*0080*/ 	.word	0xffffffff


	//   ....[18]....
        /*0084*/ 	.word	0xffffffff


	//   ....[19]....
        /*0088*/ 	.word	0xffffffff


	//----- nvinfo : EIATTR_COOP_GROUP_INSTR_OFFSETS
	.align		4
.L_2781:
        /*008c*/ 	.byte	0x04, 0x28
        /*008e*/ 	.short	(.L_2783 - .L_2782)


	//   ....[0]....
.L_2782:
        /*0090*/ 	.word	0x00002130


	//   ....[1]....
        /*0094*/ 	.word	0x00002150


	//   ....[2]....
        /*0098*/ 	.word	0x00002170


	//   ....[3]....
        /*009c*/ 	.word	0x00002190


	//   ....[4]....
        /*00a0*/ 	.word	0x000021b0


	//   ....[5]....
        /*00a4*/ 	.word	0x000021d0


	//   ....[6]....
        /*00a8*/ 	.word	0x000021f0


	//   ....[7]....
        /*00ac*/ 	.word	0x00002210


	//   ....[8]....
        /*00b0*/ 	.word	0x00002230


	//   ....[9]....
        /*00b4*/ 	.word	0x00002250


	//   ....[10]....
        /*00b8*/ 	.word	0x00004f20


	//   ....[11]....
        /*00bc*/ 	.word	0x00004fa0


	//   ....[12]....
        /*00c0*/ 	.word	0x00005020


	//   ....[13]....
        /*00c4*/ 	.word	0x00005090


	//   ....[14]....
        /*00c8*/ 	.word	0x00005110


	//   ....[15]....
        /*00cc*/ 	.word	0x00005180


	//   ....[16]....
        /*00d0*/ 	.word	0x00005200


	//   ....[17]....
        /*00d4*/ 	.word	0x00005270


	//   ....[18]....
        /*00d8*/ 	.word	0x000052f0


	//   ....[19]....
        /*00dc*/ 	.word	0x00005360


	//----- nvinfo : EIATTR_EXIT_INSTR_OFFSETS
	.align		4
.L_2783:
        /*00e0*/ 	.byte	0x04, 0x1c
        /*00e2*/ 	.short	(.L_2785 - .L_2784)


	//   ....[0]....
.L_2784:
        /*00e4*/ 	.word	0x00004ec0


	//----- nvinfo : EIATTR_MAX_THREADS
	.align		4
.L_2785:
        /*00e8*/ 	.byte	0x04, 0x05
        /*00ea*/ 	.short	(.L_2787 - .L_2786)
.L_2786:
        /*00ec*/ 	.word	0x00000100
        /*00f0*/ 	.word	0x00000001
        /*00f4*/ 	.word	0x00000001


	//----- nvinfo : EIATTR_CRS_STACK_SIZE
	.align		4
.L_2787:
        /*00f8*/ 	.byte	0x04, 0x1e
        /*00fa*/ 	.short	(.L_2789 - .L_2788)
.L_2788:
        /*00fc*/ 	.word	0x00000000
.L_2789:


//--------------------- .nv.info._ZN10layer_norm13ln_bwd_kernelINS_13Kernel_traitsI13__nv_bfloat16S2_fS2_fjLj7168ELj1ELj1ELj8ELj8ENS_18Kernel_traits_baseILj7168ES2_S2_fS2_fjLj256EEEEELb1ELb1ELb0ELb0EEEvNS_9BwdParamsE --------------------------
	.section	.nv.info._ZN10layer_norm13ln_bwd_kernelINS_13Kernel_traitsI13__nv_bfloat16S2_fS2_fjLj7168ELj1ELj1ELj8ELj8ENS_18Kernel_traits_baseILj7168ES2_S2_fS2_fjLj256EEEEELb1ELb1ELb0ELb0EEEvNS_9BwdParamsE,"",@"SHT_CUDA_INFO"
	.sectionflags	@""
	.align	4


	//----- nvinfo : EIATTR_CUDA_API_VERSION
	.align		4
        /*0000*/ 	.byte	0x04, 0x37
        /*0002*/ 	.short	(.L_2791 - .L_2790)
.L_2790:
        /*0004*/ 	.word	0x00000082


	//----- nvinfo : EIATTR_SW2861232_WAR
	.align		4
.L_2791:
        /*0008*/ 	.byte	0x01, 0x35
	.zero		2


	//----- nvinfo : EIATTR_PARAM_CBANK
	.align		4
        /*000c*/ 	.byte	0x04, 0x0a
        /*000e*/ 	.short	(.L_2793 - .L_2792)
	.align		4
.L_2792:
        /*0010*/ 	.word	index@(.nv.constant0._ZN10layer_norm13ln_bwd_kernelINS_13Kernel_traitsI13__nv_bfloat16S2_fS2_fjLj7168ELj1ELj1ELj8ELj8ENS_18Kernel_traits_baseILj7168ES2_S2_fS2_fjLj256EEEEELb1ELb1ELb0ELb0EEEvNS_9BwdParamsE)
        /*0014*/ 	.short	0x0160
        /*0016*/ 	.short	0x0128


	//----- nvinfo : EIATTR_CBANK_PARAM_SIZE
	.align		4
.L_2793:
        /*0018*/ 	.byte	0x03, 0x19
        /*001a*/ 	.short	0x0128


	//----- nvinfo : EIATTR_KPARAM_INFO
	.align		4
        /*001c*/ 	.byte	0x04, 0x17
        /*001e*/ 	.short	(.L_2795 - .L_2794)
.L_2794:
        /*0020*/ 	.word	0x00000000
        /*0024*/ 	.short	0x0000
        /*0026*/ 	.short	0x0000
        /*0028*/ 	.byte	0x00, 0xf0, 0xa1, 0x04


	//----- nvinfo : EIATTR_MAXREG_COUNT
	.align		4
.L_2795:
        /*002c*/ 	.byte	0x03, 0x1b
        /*002e*/ 	.short	0x00ff


	//----- nvinfo : EIATTR_NUM_BARRIERS
	.align		4
        /*0030*/ 	.byte	0x02, 0x4c
        /*0032*/ 	.byte	0x01
	.zero		1


	//----- nvinfo : EIATTR_MERCURY_ISA_VERSION
	.align		4
        /*0034*/ 	.byte	0x03, 0x5f
        /*0036*/ 	.short	0x0000


	//----- nvinfo : EIATTR_COOP_GROUP_MASK_REGIDS
	.align		4
        /*0038*/ 	.byte	0x04, 0x29
        /*003a*/ 	.short	(.L_2797 - .L_2796)


	//   ....[0]....
.L_2796:
        /*003c*/ 	.word	0xffffffff


	//   ....[1]....
        /*0040*/ 	.word	0xffffffff


	//   ....[2]....
        /*0044*/ 	.word	0xffffffff


	//   ....[3]....
        /*0048*/ 	.word	0xffffffff


	//   ....[4]....
        /*004c*/ 	.word	0xffffffff


	//   ....[5]....
        /*0050*/ 	.word	0xffffffff


	//   ....[6]....
        /*0054*/ 	.word	0xffffffff


	//   ....[7]....
        /*0058*/ 	.word	0xffffffff


	//   ....[8]....
        /*005c*/ 	.word	0xffffffff


	//   ....[9]....
        /*0060*/ 	.word	0xffffffff


	//   ....[10]....
        /*0064*/ 	.word	0xffffffff


	//   ....[11]....
        /*0068*/ 	.word	0xffffffff


	//   ....[12]....
        /*006c*/ 	.word	0xffffffff


	//   ....[13]....
        /*0070*/ 	.word	0xffffffff


	//   ....[14]....
        /*0074*/ 	.word	0xffffffff


	//   ....[15]....
        /*0078*/ 	.word	0xffffffff


	//   ....[16]....
        /*007c*/ 	.word	0xffffffff


	//   ....[17]....
        /*0080*/ 	.word	0xffffffff


	//   ....[18]....
        /*0084*/ 	.word	0xffffffff


	//   ....[19]....
        /*0088*/ 	.word	0xffffffff


	//----- nvinfo : EIATTR_COOP_GROUP_INSTR_OFFSETS
	.align		4
.L_2797:
        /*008c*/ 	.byte	0x04, 0x28
        /*008e*/ 	.short	(.L_2799 - .L_2798)


	//   ....[0]....
.L_2798:
        /*0090*/ 	.word	0x00002800


	//   ....[1]....
        /*0094*/ 	.word	0x00002820


	//   ....[2]....
        /*0098*/ 	.word	0x00002840


	//   ....[3]....
        /*009c*/ 	.word	0x00002860


	//   ....[4]....
        /*00a0*/ 	.word	0x00002880


	//   ....[5]....
        /*00a4*/ 	.word	0x000028a0


	//   ....[6]....
        /*00a8*/ 	.word	0x000028c0


	//   ....[7]....
        /*00ac*/ 	.word	0x000028e0


	//   ....[8]....
        /*00b0*/ 	.word	0x00002910


	//   ....[9]....
        /*00b4*/ 	.word	0x00002920


	//   ....[10]....
        /*00b8*/ 	.word	0x000056e0


	//   ....[11]....
        /*00bc*/ 	.word	0x00005760


	//   ....[12]....
        /*00c0*/ 	.word	0x000057e0


	//   ....[13]....
        /*00c4*/ 	.word	0x00005850


	//   ....[14]....
        /*00c8*/ 	.word	0x000058d0


	//   ....[15]....
        /*00cc*/ 	.word	0x00005940


	//   ....[16]....
        /*00d0*/ 	.word	0x000059c0


	//   ....[17]....
        /*00d4*/ 	.word	0x00005a30


	//   ....[18]....
        /*00d8*/ 	.word	0x00005ab0


	//   ....[19]....
        /*00dc*/ 	.word	0x00005b20


	//----- nvinfo : EIATTR_EXIT_INSTR_OFFSETS
	.align		4
.L_2799:
        /*00e0*/ 	.byte	0x04, 0x1c
        /*00e2*/ 	.short	(.L_2801 - .L_2800)


	//   ....[0]....
.L_2800:
        /*00e4*/ 	.word	0x00005600


	//   ....[1]....
        /*00e8*/ 	.word	0x00005680


	//----- nvinfo : EIATTR_MAX_THREADS
	.align		4
.L_2801:
        /*00ec*/ 	.byte	0x04, 0x05
        /*00ee*/ 	.short	(.L_2803 - .L_2802)
.L_2802:
        /*00f0*/ 	.word	0x00000100
        /*00f4*/ 	.word	0x00000001
        /*00f8*/ 	.word	0x00000001


	//----- nvinfo : EIATTR_CRS_STACK_SIZE
	.align		4
.L_2803:
        /*00fc*/ 	.byte	0x04, 0x1e
        /*00fe*/ 	.short	(.L_2805 - .L_2804)
.L_2804:
        /*0100*/ 	.word	0x00000000
.L_2805:


//--------------------- .nv.info._ZN10layer_norm13ln_bwd_kernelINS_13Kernel_traitsI13__nv_bfloat16S2_fS2_fjLj7168ELj1ELj1ELj8ELj8ENS_18Kernel_traits_baseILj7168ES2_S2_fS2_fjLj256EEEEELb1ELb1ELb0ELb1EEEvNS_9BwdParamsE --------------------------
	.section	.nv.info._ZN10layer_norm13ln_bwd_kernelINS_13Kernel_traitsI13__nv_bfloat16S2_fS2_fjLj7168ELj1ELj1ELj8ELj8ENS_18Kernel_traits_baseILj7168ES2_S2_fS2_fjLj256EEEEELb1ELb1ELb0ELb1EEEvNS_9BwdParamsE,"",@"SHT_CUDA_INFO"
	.sectionflags	@""
	.align	4


	//----- nvinfo : EIATTR_CUDA_API_VERSION
	.align		4
        /*0000*/ 	.byte	0x04, 0x37
        /*0002*/ 	.short	(.L_2807 - .L_2806)
.L_2806:
        /*0004*/ 	.word	0x00000082


	//----- nvinfo : EIATTR_SW2861232_WAR
	.align		4
.L_2807:
        /*0008*/ 	.byte	0x01, 0x35
	.zero		2


	//----- nvinfo : EIATTR_PARAM_CBANK
	.align		4
        /*000c*/ 	.byte	0x04, 0x0a
        /*000e*/ 	.short	(.L_2809 - .L_2808)
	.align		4
.L_2808:
        /*0010*/ 	.word	index@(.nv.constant0._ZN10layer_norm13ln_bwd_kernelINS_13Kernel_traitsI13__nv_bfloat16S2_fS2_fjLj7168ELj1ELj1ELj8ELj8ENS_18Kernel_traits_baseILj7168ES2_S2_fS2_fjLj256EEEEELb1ELb1ELb0ELb1EEEvNS_9BwdParamsE)
        /*0014*/ 	.short	0x0160
        /*0016*/ 	.short	0x0128


	//----- nvinfo : EIATTR_CBANK_PARAM_SIZE
	.align		4
.L_2809:
        /*0018*/ 	.byte	0x03, 0x19
        /*001a*/ 	.short	0x0128


	//----- nvinfo : EIATTR_KPARAM_INFO
	.align		4
        /*001c*/ 	.byte	0x04, 0x17
        /*001e*/ 	.short	(.L_2811 - .L_2810)
.L_2810:
        /*0020*/ 	.word	0x00000000
        /*0024*/ 	.short	0x0000
        /*0026*/ 	.short	0x0000
        /*0028*/ 	.byte	0x00, 0xf0, 0xa1, 0x04


	//----- nvinfo : EIATTR_MAXREG_COUNT
	.align		4
.L_2811:
        /*002c*/ 	.byte	0x03, 0x1b
        /*002e*/ 	.short	0x00ff


	//----- nvinfo : EIATTR_NUM_BARRIERS
	.align		4
        /*0030*/ 	.byte	0x02, 0x4c
        /*0032*/ 	.byte	0x01
	.zero		1


	//----- nvinfo : EIATTR_ANNOTATIONS
	.align		4
        /*0034*/ 	.byte	0x04, 0x55
        /*0036*/ 	.short	(.L_2813 - .L_2812)


	//   ....[0]....
.L_2812:
        /*0038*/ 	.word	0x00000001
        /*003c*/ 	.byte	0xe0, 0x06, 0x00, 0x00, 0x01, 0x00, 0x00, 0x00, 0x10, 0x07, 0x00, 0x00, 0x01, 0x00, 0x00, 0x00
        /*004c*/ 	.byte	0x60, 0x07, 0x00, 0x00, 0x01, 0x00, 0x00, 0x00, 0x90, 0x07, 0x00, 0x00, 0x01, 0x00, 0x00, 0x00
        /*005c*/ 	.byte	0xd0, 0x07, 0x00, 0x00, 0x01, 0x00, 0x00, 0x00, 0xe0, 0x07, 0x00, 0x00, 0x01, 0x00, 0x00, 0x00
        /*006c*/ 	.byte	0xf0, 0x07, 0x00, 0x00, 0x01, 0x00, 0x00, 0x00, 0x00, 0x08, 0x00, 0x00, 0x01, 0x00, 0x00, 0x00
        /*007c*/ 	.byte	0x10, 0x08, 0x00, 0x00, 0x01, 0x00, 0x00, 0x00, 0x40, 0x0d, 0x00, 0x00, 0x01, 0x00, 0x00, 0x00
        /*008c*/ 	.byte	0x70, 0x0d, 0x00, 0x00, 0x01, 0x00, 0x00, 0x00, 0x90, 0x0d, 0x00, 0x00, 0x01, 0x00, 0x00, 0x00
        /*009c*/ 	.byte	0xc0, 0x0d, 0x00, 0x00, 0x01, 0x00, 0x00, 0x00, 0x30, 0x15, 0x00, 0x00, 0x01, 0x00, 0x00, 0x00
        /*00ac*/ 	.byte	0xa0, 0x15, 0x00, 0x00, 0x01, 0x00, 0x00, 0x00, 0xe0, 0x17, 0x00, 0x00, 0x01, 0x00, 0x00, 0x00
        /*00bc*/ 	.byte	0x30, 0x18, 0x00, 0x00, 0x01, 0x00, 0x00, 0x00, 0x40, 0x18, 0x00, 0x00


	//----- nvinfo : EIATTR_MERCURY_ISA_VERSION
	.align		4
.L_2813:
        /*00c8*/ 	.byte	0x03, 0x5f
        /*00ca*/ 	.short	0x0000


	//----- nvinfo : EIATTR_COOP_GROUP_MASK_REGIDS
	.align		4
        /*00cc*/ 	.byte	0x04, 0x29
        /*00ce*/ 	.short	(.L_2815 - .L_2814)


	//   ....[0]....
.L_2814:
        /*00d0*/ 	.word	0xffffffff


	//   ....[1]....
        /*00d4*/ 	.word	0xffffffff


	//   ....[2]....
        /*00d8*/ 	.word	0xffffffff


	//   ....[3]....
        /*00dc*/ 	.word	0xffffffff


	//   ....[4]....
        /*00e0*/ 	.word	0xffffffff


	//   ....[5]....
        /*00e4*/ 	.word	0xffffffff


	//   ....[6]....
        /*00e8*/ 	.word	0xffffffff


	//   ....[7]....
        /*00ec*/ 	.word	0xffffffff


	//   ....[8]....
        /*00f0*/ 	.word	0xffffffff


	//   ....[9]....
        /*00f4*/ 	.word	0xffffffff


	//   ....[10]....
        /*00f8*/ 	.word	0xffffffff


	//   ....[11]....
        /*00fc*/ 	.word	0xffffffff


	//   ....[12]....
        /*0100*/ 	.word	0xffffffff


	//   ....[13]....
        /*0104*/ 	.word	0xffffffff


	//   ....[14]....
        /*0108*/ 	.word	0xffffffff


	//   ....[15]....
        /*010c*/ 	.word	0xffffffff


	//   ....[16]....
        /*0110*/ 	.word	0xffffffff


	//   ....[17]....
        /*0114*/ 	.word	0xffffffff


	//   ....[18]....
        /*0118*/ 	.word	0xffffffff


	//   ....[19]....
        /*011c*/ 	.word	0xffffffff


	//----- nvinfo : EIATTR_COOP_GROUP_INSTR_OFFSETS
	.align		4
.L_2815:
        /*0120*/ 	.byte	0x04, 0x28
        /*0122*/ 	.short	(.L_2817 - .L_2816)


	//   ....[0]....
.L_2816:
        /*0124*/ 	.word	0x00002490


	//   ....[1]....
        /*0128*/ 	.word	0x000024b0


	//   ....[2]....
        /*012c*/ 	.word	0x000024d0


	//   ....[3]....
        /*0130*/ 	.word	0x000024f0


	//   ....[4]....
        /*0134*/ 	.word	0x00002510


	//   ....[5]....
        /*0138*/ 	.word	0x00002530


	//   ....[6]....
        /*013c*/ 	.word	0x00002550


	//   ....[7]....
        /*0140*/ 	.word	0x00002570


	//   ....[8]....
        /*0144*/ 	.word	0x00002590


	//   ....[9]....
        /*0148*/ 	.word	0x000025b0


	//   ....[10]....
        /*014c*/ 	.word	0x00005210


	//   ....[11]....
        /*0150*/ 	.word	0x00005290


	//   ....[12]....
        /*0154*/ 	.word	0x00005310


	//   ....[13]....
        /*0158*/ 	.word	0x00005380


	//   ....[14]....
        /*015c*/ 	.word	0x00005400


	//   ....[15]....
        /*0160*/ 	.word	0x00005470


	//   ....[16]....
        /*0164*/ 	.word	0x000054f0


	//   ....[17]....
        /*0168*/ 	.word	0x00005560


	//   ....[18]....
        /*016c*/ 	.word	0x000055e0


	//   ....[19]....
        /*0170*/ 	.word	0x00005650


	//----- nvinfo : EIATTR_EXIT_INSTR_OFFSETS
	.align		4
.L_2817:
        /*0174*/ 	.byte	0x04, 0x1c
        /*0176*/ 	.short	(.L_2819 - .L_2818)


	//   ....[0]....
.L_2818:
        /*0178*/ 	.word	0x000051b0


	//----- nvinfo : EIATTR_MAX_THREADS
	.align		4
.L_2819:
        /*017c*/ 	.byte	0x04, 0x05
        /*017e*/ 	.short	(.L_2821 - .L_2820)
.L_2820:
        /*0180*/ 	.word	0x00000100
        /*0184*/ 	.word	0x00000001
        /*0188*/ 	.word	0x00000001


	//----- nvinfo : EIATTR_CRS_STACK_SIZE
	.align		4
.L_2821:
        /*018c*/ 	.byte	0x04, 0x1e
        /*018e*/ 	.short	(.L_2823 - .L_2822)
.L_2822:
        /*0190*/ 	.word	0x00000000
.L_2823:


//--------------------- .nv.info._ZN10layer_norm22ln_bwd_finalize_kernelINS_22Kernel_traits_finalizeILj7168E13__nv_bfloat16S2_fS2_fjLb1ELj1024ELj4ENS_18Kernel_traits_baseILj7168ES2_S2_fS2_fjLj1024EEEEELb1ELb0EEEvNS_9BwdParamsE --------------------------
	.section	.nv.info._ZN10layer_norm22ln_bwd_finalize_kernelINS_22Kernel_traits_finalizeILj7168E13__nv_bfloat16S2_fS2_fjLb1ELj1024ELj4ENS_18Kernel_traits_baseILj7168ES2_S2_fS2_fjLj1024EEEEELb1ELb0EEEvNS_9BwdParamsE,"",@"SHT_CUDA_INFO"
	.sectionflags	@""
	.align	4


	//----- nvinfo : EIATTR_CUDA_API_VERSION
	.align		4
        /*0000*/ 	.byte	0x04, 0x37
        /*0002*/ 	.short	(.L_2825 - .L_2824)
.L_2824:
        /*0004*/ 	.word	0x00000082


	//----- nvinfo : EIATTR_SW2861232_WAR
	.align		4
.L_2825:
        /*0008*/ 	.byte	0x01, 0x35
	.zero		2


	//----- nvinfo : EIATTR_PARAM_CBANK
	.align		4
        /*000c*/ 	.byte	0x04, 0x0a
        /*000e*/ 	.short	(.L_2827 - .L_2826)
	.align		4
.L_2826:
        /*0010*/ 	.word	index@(.nv.constant0._ZN10layer_norm22ln_bwd_finalize_kernelINS_22Kernel_traits_finalizeILj7168E13__nv_bfloat16S2_fS2_fjLb1ELj1024ELj4ENS_18Kernel_traits_baseILj7168ES2_S2_fS2_fjLj1024EEEEELb1ELb0EEEvNS_9BwdParamsE)
        /*0014*/ 	.short	0x0160
        /*0016*/ 	.short	0x0128


	//----- nvinfo : EIATTR_CBANK_PARAM_SIZE
	.align		4
.L_2827:
        /*0018*/ 	.byte	0x03, 0x19
        /*001a*/ 	.short	0x0128


	//----- nvinfo : EIATTR_KPARAM_INFO
	.align		4
        /*001c*/ 	.byte	0x04, 0x17
        /*001e*/ 	.short	(.L_2829 - .L_2828)
.L_2828:
        /*0020*/ 	.word	0x00000000
        /*0024*/ 	.short	0x0000
        /*0026*/ 	.short	0x0000
        /*0028*/ 	.byte	0x00, 0xf0, 0xa1, 0x04


	//----- nvinfo : EIATTR_MAXREG_COUNT
	.align		4
.L_2829:
        /*002c*/ 	.byte	0x03, 0x1b
        /*002e*/ 	.short	0x0040


	//----- nvinfo : EIATTR_NUM_BARRIERS
	.align		4
        /*0030*/ 	.byte	0x02, 0x4c
        /*0032*/ 	.byte	0x01
	.zero		1


	//----- nvinfo : EIATTR_MERCURY_ISA_VERSION
	.align		4
        /*0034*/ 	.byte	0x03, 0x5f
        /*0036*/ 	.short	0x0000


	//----- nvinfo : EIATTR_COOP_GROUP_MASK_REGIDS
	.align		4
        /*0038*/ 	.byte	0x04, 0x29
        /*003a*/ 	.short	(.L_2831 - .L_2830)


	//   ....[0]....
.L_2830:
        /*003c*/ 	.word	0xffffffff


	//   ....[1]....
        /*0040*/ 	.word	0xffffffff


	//   ....[2]....
        /*0044*/ 	.word	0xffffffff


	//   ....[3]....
        /*0048*/ 	.word	0xffffffff


	//   ....[4]....
        /*004c*/ 	.word	0xffffffff


	//   ....[5]....
        /*0050*/ 	.word	0xffffffff


	//   ....[6]....
        /*0054*/ 	.word	0xffffffff


	//   ....[7]....
        /*0058*/ 	.word	0xffffffff


	//   ....[8]....
        /*005c*/ 	.word	0xffffffff


	//   ....[9]....
        /*0060*/ 	.word	0xffffffff


	//   ....[10]....
        /*0064*/ 	.word	0xffffffff


	//   ....[11]....
        /*0068*/ 	.word	0xffffffff


	//   ....[12]....
        /*006c*/ 	.word	0xffffffff


	//   ....[13]....
        /*0070*/ 	.word	0xffffffff


	//   ....[14]....
        /*0074*/ 	.word	0xffffffff


	//   ....[15]....
        /*0078*/ 	.word	0xffffffff


	//   ....[16]....
        /*007c*/ 	.word	0xffffffff


	//   ....[17]....
        /*0080*/ 	.word	0xffffffff


	//   ....[18]....
        /*0084*/ 	.word	0xffffffff


	//   ....[19]....
        /*0088*/ 	.word	0xffffffff


	//   ....[20]....
        /*008c*/ 	.word	0xffffffff


	//   ....[21]....
        /*0090*/ 	.word	0xffffffff


	//   ....[22]....
        /*0094*/ 	.word	0xffffffff


	//   ....[23]....
        /*0098*/ 	.word	0xffffffff


	//   ....[24]....
        /*009c*/ 	.word	0xffffffff


	//   ....[25]....
        /*00a0*/ 	.word	0xffffffff


	//   ....[26]....
        /*00a4*/ 	.word	0xffffffff


	//   ....[27]....
        /*00a8*/ 	.word	0xffffffff


	//   ....[28]....
        /*00ac*/ 	.word	0xffffffff


	//   ....[29]....
        /*00b0*/ 	.word	0xffffffff


	//----- nvinfo : EIATTR_COOP_GROUP_INSTR_OFFSETS
	.align		4
.L_2831:
        /*00b4*/ 	.byte	0x04, 0x28
        /*00b6*/ 	.short	(.L_2833 - .L_2832)


	//   ....[0]....
.L_2832:
        /*00b8*/ 	.word	0x000009d0


	//   ....[1]....
        /*00bc*/ 	.word	0x00000a00


	//   ....[2]....
        /*00c0*/ 	.word	0x00000a10


	//   ....[3]....
        /*00c4*/ 	.word	0x00000a30


	//   ....[4]....
        /*00c8*/ 	.word	0x00000a50


	//   ....[5]....
        /*00cc*/ 	.word	0x00000a60


	//   ....[6]....
        /*00d0*/ 	.word	0x00000a90


	//   ....[7]....
        /*00d4*/ 	.word	0x00000ab0


	//   ....[8]....
        /*00d8*/ 	.word	0x00000ac0


	//   ....[9]....
        /*00dc*/ 	.word	0x00000af0


	//   ....[10]....
        /*00e0*/ 	.word	0x00000b10


	//   ....[11]....
        /*00e4*/ 	.word	0x00000b20


	//   ....[12]....
        /*00e8*/ 	.word	0x00000b50


	//   ....[13]....
        /*00ec*/ 	.word	0x00000b70


	//   ....[14]....
        /*00f0*/ 	.word	0x00000b80


	//   ....[15]....
        /*00f4*/ 	.word	0x00000e20


	//   ....[16]....
        /*00f8*/ 	.word	0x00000e80


	//   ....[17]....
        /*00fc*/ 	.word	0x00000ee0


	//   ....[18]....
        /*0100*/ 	.word	0x00000f40


	//   ....[19]....
        /*0104*/ 	.word	0x00000fb0


	//   ....[20]....
        /*0108*/ 	.word	0x00001020


	//   ....[21]....
        /*010c*/ 	.word	0x00001080


	//   ....[22]....
        /*0110*/ 	.word	0x000010e0


	//   ....[23]....
        /*0114*/ 	.word	0x00001140


	//   ....[24]....
        /*0118*/ 	.word	0x000011b0


	//   ....[25]....
        /*011c*/ 	.word	0x00001220


	//   ....[26]....
        /*0120*/ 	.word	0x00001280


	//   ....[27]....
        /*0124*/ 	.word	0x000012e0


	//   ....[28]....
        /*0128*/ 	.word	0x00001340


	//   ....[29]....
        /*012c*/ 	.word	0x000013a0


	//----- nvinfo : EIATTR_EXIT_INSTR_OFFSETS
	.align		4
.L_2833:
        /*0130*/ 	.byte	0x04, 0x1c
        /*0132*/ 	.short	(.L_2835 - .L_2834)


	//   ....[0]....
.L_2834:
        /*0134*/ 	.word	0x00000070


	//   ....[1]....
        /*0138*/ 	.word	0x00000dc0


	//----- nvinfo : EIATTR_MAX_THREADS
	.align		4
.L_2835:
        /*013c*/ 	.byte	0x04, 0x05
        /*013e*/ 	.short	(.L_2837 - .L_2836)
.L_2836:
        /*0140*/ 	.word	0x00000400
        /*0144*/ 	.word	0x00000001
        /*0148*/ 	.word	0x00000001


	//----- nvinfo : EIATTR_CRS_STACK_SIZE
	.align		4
.L_2837:
        /*014c*/ 	.byte	0x04, 0x1e
        /*014e*/ 	.short	(.L_2839 - .L_2838)
.L_2838:
        /*0150*/ 	.word	0x00000000
.L_2839:


//--------------------- .nv.info._ZN10layer_norm13ln_bwd_kernelINS_13Kernel_traitsI13__nv_bfloat16S2_fS2_fjLj7168ELj1ELj1ELj8ELj8ENS_18Kernel_traits_baseILj7168ES2_S2_fS2_fjLj256EEEEELb1ELb1ELb1ELb0EEEvNS_9BwdParamsE --------------------------
	.section	.nv.info._ZN10layer_norm13ln_bwd_kernelINS_13Kernel_traitsI13__nv_bfloat16S2_fS2_fjLj7168ELj1ELj1ELj8ELj8ENS_18Kernel_traits_baseILj7168ES2_S2_fS2_fjLj256EEEEELb1ELb1ELb1ELb0EEEvNS_9BwdParamsE,"",@"SHT_CUDA_INFO"
	.sectionflags	@""
	.align	4


	//----- nvinfo : EIATTR_CUDA_API_VERSION
	.align		4
        /*0000*/ 	.byte	0x04, 0x37
        /*0002*/ 	.short	(.L_2841 - .L_2840)
.L_2840:
        /*0004*/ 	.word	0x00000082


	//----- nvinfo : EIATTR_SW2861232_WAR
	.align		4
.L_2841:
        /*0008*/ 	.byte	0x01, 0x35
	.zero		2


	//----- nvinfo : EIATTR_PARAM_CBANK
	.align		4
        /*000c*/ 	.byte	0x04, 0x0a
        /*000e*/ 	.short	(.L_2843 - .L_2842)
	.align		4
.L_2842:
        /*0010*/ 	.word	index@(.nv.constant0._ZN10layer_norm13ln_bwd_kernelINS_13Kernel_traitsI13__nv_bfloat16S2_fS2_fjLj7168ELj1ELj1ELj8ELj8ENS_18Kernel_traits_baseILj7168ES2_S2_fS2_fjLj256EEEEELb1ELb1ELb1ELb0EEEvNS_9BwdParamsE)
        /*0014*/ 	.short	0x0160
        /*0016*/ 	.short	0x0128


	//----- nvinfo : EIATTR_CBANK_PARAM_SIZE
	.align		4
.L_2843:
        /*0018*/ 	.byte	0x03, 0x19
        /*001a*/ 	.short	0x0128


	//----- nvinfo : EIATTR_KPARAM_INFO
	.align		4
        /*001c*/ 	.byte	0x04, 0x17
        /*001e*/ 	.short	(.L_2845 - .L_2844)
.L_2844:
        /*0020*/ 	.word	0x00000000
        /*0024*/ 	.short	0x0000
        /*0026*/ 	.short	0x0000
        /*0028*/ 	.byte	0x00, 0xf0, 0xa1, 0x04


	//----- nvinfo : EIATTR_MAXREG_COUNT
	.align		4
.L_2845:
        /*002c*/ 	.byte	0x03, 0x1b
        /*002e*/ 	.short	0x00ff


	//----- nvinfo : EIATTR_NUM_BARRIERS
	.align		4
        /*0030*/ 	.byte	0x02, 0x4c
        /*0032*/ 	.byte	0x01
	.zero		1


	//----- nvinfo : EIATTR_ANNOTATIONS
	.align		4
        /*0034*/ 	.byte	0x04, 0x55
        /*0036*/ 	.short	(.L_2847 - .L_2846)


	//   ....[0]....
.L_2846:
        /*0038*/ 	.word	0x00000001
        /*003c*/ 	.byte	0x40, 0x07, 0x00, 0x00, 0x01, 0x00, 0x00, 0x00, 0x80, 0x07, 0x00, 0x00, 0x01, 0x00, 0x00, 0x00
        /*004c*/ 	.byte	0xc0, 0x07, 0x00, 0x00, 0x01, 0x00, 0x00, 0x00, 0x30, 0x08, 0x00, 0x00, 0x01, 0x00, 0x00, 0x00
        /*005c*/ 	.byte	0x80, 0x08, 0x00, 0x00, 0x01, 0x00, 0x00, 0x00, 0xc0, 0x08, 0x00, 0x00, 0x01, 0x00, 0x00, 0x00
        /*006c*/ 	.byte	0xf0, 0x15, 0x00, 0x00, 0x01, 0x00, 0x00, 0x00, 0xb0, 0x16, 0x00, 0x00, 0x01, 0x00, 0x00, 0x00
        /*007c*/ 	.byte	0x00, 0x17, 0x00, 0x00, 0x01, 0x00, 0x00, 0x00, 0x20, 0x17, 0x00, 0x00, 0x01, 0x00, 0x00, 0x00
        /*008c*/ 	.byte	0x00, 0x1b, 0x00, 0x00, 0x01, 0x00, 0x00, 0x00, 0x10, 0x1b, 0x00, 0x00


	//----- nvinfo : EIATTR_MERCURY_ISA_VERSION
	.align		4
.L_2847:
        /*0098*/ 	.byte	0x03, 0x5f
        /*009a*/ 	.short	0x0000


	//----- nvinfo : EIATTR_COOP_GROUP_MASK_REGIDS
	.align		4
        /*009c*/ 	.byte	0x04, 0x29
        /*009e*/ 	.short	(.L_2849 - .L_2848)


	//   ....[0]....
.L_2848:
        /*00a0*/ 	.word	0xffffffff


	//   ....[1]....
        /*00a4*/ 	.word	0xffffffff


	//   ....[2]....
        /*00a8*/ 	.word	0xffffffff


	//   ....[3]....
        /*00ac*/ 	.word	0xffffffff


	//   ....[4]....
        /*00b0*/ 	.word	0xffffffff


	//   ....[5]....
        /*00b4*/ 	.word	0xffffffff


	//   ....[6]....
        /*00b8*/ 	.word	0xffffffff


	//   ....[7]....
        /*00bc*/ 	.word	0xffffffff


	//   ....[8]....
        /*00c0*/ 	.word	0xffffffff


	//   ....[9]....
        /*00c4*/ 	.word	0xffffffff


	//   ....[10]....
        /*00c8*/ 	.word	0xffffffff


	//   ....[11]....
        /*00cc*/ 	.word	0xffffffff


	//   ....[12]....
        /*00d0*/ 	.word	0xffffffff


	//   ....[13]....
        /*00d4*/ 	.word	0xffffffff


	//   ....[14]....
        /*00d8*/ 	.word	0xffffffff


	//   ....[15]....
        /*00dc*/ 	.word	0xffffffff


	//   ....[16]....
        /*00e0*/ 	.word	0xffffffff


	//   ....[17]....
        /*00e4*/ 	.word	0xffffffff


	//   ....[18]....
        /*00e8*/ 	.word	0xffffffff


	//   ....[19]....
        /*00ec*/ 	.word	0xffffffff


	//----- nvinfo : EIATTR_COOP_GROUP_INSTR_OFFSETS
	.align		4
.L_2849:
        /*00f0*/ 	.byte	0x04, 0x28
        /*00f2*/ 	.short	(.L_2851 - .L_2850)


	//   ....[0]....
.L_2850:
        /*00f4*/ 	.word	0x00002f30


	//   ....[1]....
        /*00f8*/ 	.word	0x00002f50


	//   ....[2]....
        /*00fc*/ 	.word	0x00002f80


	//   ....[3]....
        /*0100*/ 	.word	0x00002fa0


	//   ....[4]....
        /*0104*/ 	.word	0x00002fc0


	//   ....[5]....
        /*0108*/ 	.word	0x00002fe0


	//   ....[6]....
        /*010c*/ 	.word	0x00002ff0


	//   ....[7]....
        /*0110*/ 	.word	0x00003020


	//   ....[8]....
        /*0114*/ 	.word	0x00003030


	//   ....[9]....
        /*0118*/ 	.word	0x00003050


	//   ....[10]....
        /*011c*/ 	.word	0x000076c0


	//   ....[11]....
        /*0120*/ 	.word	0x00007740


	//   ....[12]....
        /*0124*/ 	.word	0x000077c0


	//   ....[13]....
        /*0128*/ 	.word	0x00007830


	//   ....[14]....
        /*012c*/ 	.word	0x000078b0


	//   ....[15]....
        /*0130*/ 	.word	0x00007920


	//   ....[16]....
        /*0134*/ 	.word	0x000079a0


	//   ....[17]....
        /*0138*/ 	.word	0x00007a10


	//   ....[18]....
        /*013c*/ 	.word	0x00007a90


	//   ....[19]....
        /*0140*/ 	.word	0x00007b00


	//----- nvinfo : EIATTR_EXIT_INSTR_OFFSETS
	.align		4
.L_2851:
        /*0144*/ 	.byte	0x04, 0x1c
        /*0146*/ 	.short	(.L_2853 - .L_2852)


	//   ....[0]....
.L_2852:
        /*0148*/ 	.word	0x000075e0


	//   ....[1]....
        /*014c*/ 	.word	0x00007660


	//----- nvinfo : EIATTR_MAX_THREADS
	.align		4
.L_2853:
        /*0150*/ 	.byte	0x04, 0x05
        /*0152*/ 	.short	(.L_2855 - .L_2854)
.L_2854:
        /*0154*/ 	.word	0x00000100
        /*0158*/ 	.word	0x00000001
        /*015c*/ 	.word	0x00000001


	//----- nvinfo : EIATTR_CRS_STACK_SIZE
	.align		4
.L_2855:
        /*0160*/ 	.byte	0x04, 0x1e
        /*0162*/ 	.short	(.L_2857 - .L_2856)
.L_2856:
        /*0164*/ 	.word	0x00000000
.L_2857:


//--------------------- .nv.info._ZN10layer_norm22ln_bwd_finalize_kernelINS_22Kernel_traits_finalizeILj7168E13__nv_bfloat16S2_fS2_fjLb1ELj1024ELj4ENS_18Kernel_traits_baseILj7168ES2_S2_fS2_fjLj1024EEEEELb1ELb1EEEvNS_9BwdParamsE --------------------------
	.section	.nv.info._ZN10layer_norm22ln_bwd_finalize_kernelINS_22Kernel_traits_finalizeILj7168E13__nv_bfloat16S2_fS2_fjLb1ELj1024ELj4ENS_18Kernel_traits_baseILj7168ES2_S2_fS2_fjLj1024EEEEELb1ELb1EEEvNS_9BwdParamsE,"",@"SHT_CUDA_INFO"
	.sectionflags	@""
	.align	4


	//----- nvinfo : EIATTR_CUDA_API_VERSION
	.align		4
        /*0000*/ 	.byte	0x04, 0x37
        /*0002*/ 	.short	(.L_2859 - .L_2858)
.L_2858:
        /*0004*/ 	.word	0x00000082


	//----- nvinfo : EIATTR_SW2861232_WAR
	.align		4
.L_2859:
        /*0008*/ 	.byte	0x01, 0x35
	.zero		2


	//----- nvinfo : EIATTR_PARAM_CBANK
	.align		4
        /*000c*/ 	.byte	0x04, 0x0a
        /*000e*/ 	.short	(.L_2861 - .L_2860)
	.align		4
.L_2860:
        /*0010*/ 	.word	index@(.nv.constant0._ZN10layer_norm22ln_bwd_finalize_kernelINS_22Kernel_traits_finalizeILj7168E13__nv_bfloat16S2_fS2_fjLb1ELj1024ELj4ENS_18Kernel_traits_baseILj7168ES2_S2_fS2_fjLj1024EEEEELb1ELb1EEEvNS_9BwdParamsE)
        /*0014*/ 	.short	0x0160
        /*0016*/ 	.short	0x0128


	//----- nvinfo : EIATTR_CBANK_PARAM_SIZE
	.align		4
.L_2861:
        /*0018*/ 	.byte	0x03, 0x19
        /*001a*/ 	.short	0x0128


	//----- nvinfo : EIATTR_KPARAM_INFO
	.align		4
        /*001c*/ 	.byte	0x04, 0x17
        /*001e*/ 	.short	(.L_2863 - .L_2862)
.L_2862:
        /*0020*/ 	.word	0x00000000
        /*0024*/ 	.short	0x0000
        /*0026*/ 	.short	0x0000
        /*0028*/ 	.byte	0x00, 0xf0, 0xa1, 0x04


	//----- nvinfo : EIATTR_MAXREG_COUNT
	.align		4
.L_2863:
        /*002c*/ 	.byte	0x03, 0x1b
        /*002e*/ 	.short	0x0040


	//----- nvinfo : EIATTR_NUM_BARRIERS
	.align		4
        /*0030*/ 	.byte	0x02, 0x4c
        /*0032*/ 	.byte	0x01
	.zero		1


	//----- nvinfo : EIATTR_MERCURY_ISA_VERSION
	.align		4
        /*0034*/ 	.byte	0x03, 0x5f
        /*0036*/ 	.short	0x0000


	//----- nvinfo : EIATTR_COOP_GROUP_MASK_REGIDS
	.align		4
        /*0038*/ 	.byte	0x04, 0x29
        /*003a*/ 	.short	(.L_2865 - .L_2864)


	//   ....[0]....
.L_2864:
        /*003c*/ 	.word	0xffffffff


	//   ....[1]....
        /*0040*/ 	.word	0xffffffff


	//   ....[2]....
        /*0044*/ 	.word	0xffffffff


	//   ....[3]....
        /*0048*/ 	.word	0xffffffff


	//   ....[4]....
        /*004c*/ 	.word	0xffffffff


	//   ....[5]....
        /*0050*/ 	.word	0xffffffff


	//   ....[6]....
        /*0054*/ 	.word	0xffffffff


	//   ....[7]....
        /*0058*/ 	.word	0xffffffff


	//   ....[8]....
        /*005c*/ 	.word	0xffffffff


	//   ....[9]....
        /*0060*/ 	.word	0xffffffff


	//   ....[10]....
        /*0064*/ 	.word	0xffffffff


	//   ....[11]....
        /*0068*/ 	.word	0xffffffff


	//   ....[12]....
        /*006c*/ 	.word	0xffffffff


	//   ....[13]....
        /*0070*/ 	.word	0xffffffff


	//   ....[14]....
        /*0074*/ 	.word	0xffffffff


	//   ....[15]....
        /*0078*/ 	.word	0xffffffff


	//   ....[16]....
        /*007c*/ 	.word	0xffffffff


	//   ....[17]....
        /*0080*/ 	.word	0xffffffff


	//   ....[18]....
        /*0084*/ 	.word	0xffffffff


	//   ....[19]....
        /*0088*/ 	.word	0xffffffff


	//   ....[20]....
        /*008c*/ 	.word	0xffffffff


	//   ....[21]....
        /*0090*/ 	.word	0xffffffff


	//   ....[22]....
        /*0094*/ 	.word	0xffffffff


	//   ....[23]....
        /*0098*/ 	.word	0xffffffff


	//   ....[24]....
        /*009c*/ 	.word	0xffffffff


	//   ....[25]....
        /*00a0*/ 	.word	0xffffffff


	//   ....[26]....
        /*00a4*/ 	.word	0xffffffff


	//   ....[27]....
        /*00a8*/ 	.word	0xffffffff


	//   ....[28]....
        /*00ac*/ 	.word	0xffffffff


	//   ....[29]....
        /*00b0*/ 	.word	0xffffffff


	//----- nvinfo : EIATTR_COOP_GROUP_INSTR_OFFSETS
	.align		4
.L_2865:
        /*00b4*/ 	.byte	0x04, 0x28
        /*00b6*/ 	.short	(.L_2867 - .L_2866)


	//   ....[0]....
.L_2866:
        /*00b8*/ 	.word	0x000009a0


	//   ....[1]....
        /*00bc*/ 	.word	0x000009d0


	//   ....[2]....
        /*00c0*/ 	.word	0x000009e0


	//   ....[3]....
        /*00c4*/ 	.word	0x00000a00


	//   ....[4]....
        /*00c8*/ 	.word	0x00000a20


	//   ....[5]....
        /*00cc*/ 	.word	0x00000a30


	//   ....[6]....
        /*00d0*/ 	.word	0x00000a60


	//   ....[7]....
        /*00d4*/ 	.word	0x00000a80


	//   ....[8]....
        /*00d8*/ 	.word	0x00000a90


	//   ....[9]....
        /*00dc*/ 	.word	0x00000ac0


	//   ....[10]....
        /*00e0*/ 	.word	0x00000ae0


	//   ....[11]....
        /*00e4*/ 	.word	0x00000af0


	//   ....[12]....
        /*00e8*/ 	.word	0x00000b20


	//   ....[13]....
        /*00ec*/ 	.word	0x00000b40


	//   ....[14]....
        /*00f0*/ 	.word	0x00000b50


	//   ....[15]....
        /*00f4*/ 	.word	0x00000dd0


	//   ....[16]....
        /*00f8*/ 	.word	0x00000e30


	//   ....[17]....
        /*00fc*/ 	.word	0x00000e90


	//   ....[18]....
        /*0100*/ 	.word	0x00000ef0


	//   ....[19]....
        /*0104*/ 	.word	0x00000f60


	//   ....[20]....
        /*0108*/ 	.word	0x00000fd0


	//   ....[21]....
        /*010c*/ 	.word	0x00001030


	//   ....[22]....
        /*0110*/ 	.word	0x00001090


	//   ....[23]....
        /*0114*/ 	.word	0x000010f0


	//   ....[24]....
        /*0118*/ 	.word	0x00001160


	//   ....[25]....
        /*011c*/ 	.word	0x000011d0


	//   ....[26]....
        /*0120*/ 	.word	0x00001230


	//   ....[27]....
        /*0124*/ 	.word	0x00001290


	//   ....[28]....
        /*0128*/ 	.word	0x000012f0


	//   ....[29]....
        /*012c*/ 	.word	0x00001350


	//----- nvinfo : EIATTR_EXIT_INSTR_OFFSETS
	.align		4
.L_2867:
        /*0130*/ 	.byte	0x04, 0x1c
        /*0132*/ 	.short	(.L_2869 - .L_2868)


	//   ....[0]....
.L_2868:
        /*0134*/ 	.word	0x00000070


	//   ....[1]....
        /*0138*/ 	.word	0x00000d70


	//----- nvinfo : EIATTR_MAX_THREADS
	.align		4
.L_2869:
        /*013c*/ 	.byte	0x04, 0x05
        /*013e*/ 	.short	(.L_2871 - .L_2870)
.L_2870:
        /*0140*/ 	.word	0x00000400
        /*0144*/ 	.word	0x00000001
        /*0148*/ 	.word	0x00000001


	//----- nvinfo : EIATTR_CRS_STACK_SIZE
	.align		4
.L_2871:
        /*014c*/ 	.byte	0x04, 0x1e
        /*014e*/ 	.short	(.L_2873 - .L_2872)
.L_2872:
        /*0150*/ 	.word	0x00000000
.L_2873:


//--------------------- .nv.info._ZN10layer_norm13ln_bwd_kernelINS_13Kernel_traitsI13__nv_bfloat16S2_fS2_fjLj7168ELj1ELj1ELj8ELj8ENS_18Kernel_traits_baseILj7168ES2_S2_fS2_fjLj256EEEEELb1ELb1ELb1ELb1EEEvNS_9BwdParamsE --------------------------
	.section	.nv.info._ZN10layer_norm13ln_bwd_kernelINS_13Kernel_traitsI13__nv_bfloat16S2_fS2_fjLj7168ELj1ELj1ELj8ELj8ENS_18Kernel_traits_baseILj7168ES2_S2_fS2_fjLj256EEEEELb1ELb1ELb1ELb1EEEvNS_9BwdParamsE,"",@"SHT_CUDA_INFO"
	.sectionflags	@""
	.align	4


	//----- nvinfo : EIATTR_CUDA_API_VERSION
	.align		4
        /*0000*/ 	.byte	0x04, 0x37
        /*0002*/ 	.short	(.L_2875 - .L_2874)
.L_2874:
        /*0004*/ 	.word	0x00000082


	//----- nvinfo : EIATTR_SW2861232_WAR
	.align		4
.L_2875:
        /*0008*/ 	.byte	0x01, 0x35
	.zero		2


	//----- nvinfo : EIATTR_PARAM_CBANK
	.align		4
        /*000c*/ 	.byte	0x04, 0x0a
        /*000e*/ 	.short	(.L_2877 - .L_2876)
	.align		4
.L_2876:
        /*0010*/ 	.word	index@(.nv.constant0._ZN10layer_norm13ln_bwd_kernelINS_13Kernel_traitsI13__nv_bfloat16S2_fS2_fjLj7168ELj1ELj1ELj8ELj8ENS_18Kernel_traits_baseILj7168ES2_S2_fS2_fjLj256EEEEELb1ELb1ELb1ELb1EEEvNS_9BwdParamsE)
        /*0014*/ 	.short	0x0160
        /*0016*/ 	.short	0x0128


	//----- nvinfo : EIATTR_CBANK_PARAM_SIZE
	.align		4
.L_2877:
        /*0018*/ 	.byte	0x03, 0x19
        /*001a*/ 	.short	0x0128


	//----- nvinfo : EIATTR_KPARAM_INFO
	.align		4
        /*001c*/ 	.byte	0x04, 0x17
        /*001e*/ 	.short	(.L_2879 - .L_2878)
.L_2878:
        /*0020*/ 	.word	0x00000000
        /*0024*/ 	.short	0x0000
        /*0026*/ 	.short	0x0000
        /*0028*/ 	.byte	0x00, 0xf0, 0xa1, 0x04


	//----- nvinfo : EIATTR_MAXREG_COUNT
	.align		4
.L_2879:
        /*002c*/ 	.byte	0x03, 0x1b
        /*002e*/ 	.short	0x00ff


	//----- nvinfo : EIATTR_NUM_BARRIERS
	.align		4
        /*0030*/ 	.byte	0x02, 0x4c
        /*0032*/ 	.byte	0x01
	.zero		1


	//----- nvinfo : EIATTR_ANNOTATIONS
	.align		4
        /*0034*/ 	.byte	0x04, 0x55
        /*0036*/ 	.short	(.L_2881 - .L_2880)


	//   ....[0]....
.L_2880:
        /* <DEDUP_REMOVED lines=11> */


	//----- nvinfo : EIATTR_MERCURY_ISA_VERSION
	.align		4
.L_2881:
        /*00d8*/ 	.byte	0x03, 0x5f
        /*00da*/ 	.short	0x0000


	//----- nvinfo : EIATTR_COOP_GROUP_MASK_REGIDS
	.align		4
        /*00dc*/ 	.byte	0x04, 0x29
        /*00de*/ 	.short	(.L_2883 - .L_2882)


	//   ....[0]....
.L_2882:
        /*00e0*/ 	.word	0xffffffff


	//   ....[1]....
        /*00e4*/ 	.word	0xffffffff


	//   ....[2]....
        /*00e8*/ 	.word	0xffffffff


	//   ....[3]....
        /*00ec*/ 	.word	0xffffffff


	//   ....[4]....
        /*00f0*/ 	.word	0xffffffff


	//   ....[5]....
        /*00f4*/ 	.word	0xffffffff


	//   ....[6]....
        /*00f8*/ 	.word	0xffffffff


	//   ....[7]....
        /*00fc*/ 	.word	0xffffffff


	//   ....[8]....
        /*0100*/ 	.word	0xffffffff


	//   ....[9]....
        /*0104*/ 	.word	0xffffffff


	//   ....[10]....
        /*0108*/ 	.word	0xffffffff


	//   ....[11]....
        /*010c*/ 	.word	0xffffffff


	//   ....[12]....
        /*0110*/ 	.word	0xffffffff


	//   ....[13]....
        /*0114*/ 	.word	0xffffffff


	//   ....[14]....
        /*0118*/ 	.word	0xffffffff


	//   ....[15]....
        /*011c*/ 	.word	0xffffffff


	//   ....[16]....
        /*0120*/ 	.word	0xffffffff


	//   ....[17]....
        /*0124*/ 	.word	0xffffffff


	//   ....[18]....
        /*0128*/ 	.word	0xffffffff


	//   ....[19]....
        /*012c*/ 	.word	0xffffffff


	//----- nvinfo : EIATTR_COOP_GROUP_INSTR_OFFSETS
	.align		4
.L_2883:
        /*0130*/ 	.byte	0x04, 0x28
        /*0132*/ 	.short	(.L_2885 - .L_2884)


	//   ....[0]....
.L_2884:
        /*0134*/ 	.word	0x000027a0


	//   ....[1]....
        /*0138*/ 	.word	0x000027c0


	//   ....[2]....
        /*013c*/ 	.word	0x000027f0


	//   ....[3]....
        /*0140*/ 	.word	0x00002810


	//   ....[4]....
        /*0144*/ 	.word	0x00002830


	//   ....[5]....
        /*0148*/ 	.word	0x00002850


	//   ....[6]....
        /*014c*/ 	.word	0x00002870


	//   ....[7]....
        /*0150*/ 	.word	0x00002890


	//   ....[8]....
        /*0154*/ 	.word	0x000028a0


	//   ....[9]....
        /*0158*/ 	.word	0x000028c0


	//   ....[10]....
        /*015c*/ 	.word	0x00006840


	//   ....[11]....
        /*0160*/ 	.word	0x000068c0


	//   ....[12]....
        /*0164*/ 	.word	0x00006940


	//   ....[13]....
        /*0168*/ 	.word	0x000069b0


	//   ....[14]....
        /*016c*/ 	.word	0x00006a30


	//   ....[15]....
        /*0170*/ 	.word	0x00006aa0


	//   ....[16]....
        /*0174*/ 	.word	0x00006b20


	//   ....[17]....
        /*0178*/ 	.word	0x00006b90


	//   ....[18]....
        /*017c*/ 	.word	0x00006c10


	//   ....[19]....
        /*0180*/ 	.word	0x00006c80


	//----- nvinfo : EIATTR_EXIT_INSTR_OFFSETS
	.align		4
.L_2885:
        /*0184*/ 	.byte	0x04, 0x1c
        /*0186*/ 	.short	(.L_2887 - .L_2886)


	//   ....[0]....
.L_2886:
        /*0188*/ 	.word	0x000067e0


	//----- nvinfo : EIATTR_MAX_THREADS
	.align		4
.L_2887:
        /*018c*/ 	.byte	0x04, 0x05
        /*018e*/ 	.short	(.L_2889 - .L_2888)
.L_2888:
        /*0190*/ 	.word	0x00000100
        /*0194*/ 	.word	0x00000001
        /*0198*/ 	.word	0x00000001


	//----- nvinfo : EIATTR_CRS_STACK_SIZE
	.align		4
.L_2889:
        /*019c*/ 	.byte	0x04, 0x1e
        /*019e*/ 	.short	(.L_2891 - .L_2890)
.L_2890:
        /*01a0*/ 	.word	0x00000000
.L_2891:


//--------------------- .nv.info._ZN10layer_norm13ln_bwd_kernelINS_13Kernel_traitsIf13__nv_bfloat16fS2_fjLj7168ELj1ELj1ELj8ELj8ENS_18Kernel_traits_baseILj7168EfS2_fS2_fjLj256EEEEELb0ELb0ELb0ELb0EEEvNS_9BwdParamsE --------------------------
	.section	.nv.info._ZN10layer_norm13ln_bwd_kernelINS_13Kernel_traitsIf13__nv_bfloat16fS2_fjLj7168ELj1ELj1ELj8ELj8ENS_18Kernel_traits_baseILj7168EfS2_fS2_fjLj256EEEEELb0ELb0ELb0ELb0EEEvNS_9BwdParamsE,"",@"SHT_CUDA_INFO"
	.sectionflags	@""
	.align	4


	//----- nvinfo : EIATTR_CUDA_API_VERSION
	.align		4
        /*0000*/ 	.byte	0x04, 0x37
        /*0002*/ 	.short	(.L_2893 - .L_2892)
.L_2892:
        /*0004*/ 	.word	0x00000082


	//----- nvinfo : EIATTR_SW2861232_WAR
	.align		4
.L_2893:
        /*0008*/ 	.byte	0x01, 0x35
	.zero		2


	//----- nvinfo : EIATTR_PARAM_CBANK
	.align		4
        /*000c*/ 	.byte	0x04, 0x0a
        /*000e*/ 	.short	(.L_2895 - .L_2894)
	.align		4
.L_2894:
        /*0010*/ 	.word	index@(.nv.constant0._ZN10layer_norm13ln_bwd_kernelINS_13Kernel_traitsIf13__nv_bfloat16fS2_fjLj7168ELj1ELj1ELj8ELj8ENS_18Kernel_traits_baseILj7168EfS2_fS2_fjLj256EEEEELb0ELb0ELb0ELb0EEEvNS_9BwdParamsE)
        /*0014*/ 	.short	0x0160
        /*0016*/ 	.short	0x0128


	//----- nvinfo : EIATTR_CBANK_PARAM_SIZE
	.align		4
.L_2895:
        /*0018*/ 	.byte	0x03, 0x19
        /*001a*/ 	.short	0x0128


	//----- nvinfo : EIATTR_KPARAM_INFO
	.align		4
        /*001c*/ 	.byte	0x04, 0x17
        /*001e*/ 	.short	(.L_2897 - .L_2896)
.L_2896:
        /*0020*/ 	.word	0x00000000
        /*0024*/ 	.short	0x0000
        /*0026*/ 	.short	0x0000
        /*0028*/ 	.byte	0x00, 0xf0, 0xa1, 0x04


	//----- nvinfo : EIATTR_MAXREG_COUNT
	.align		4
.L_2897:
        /*002c*/ 	.byte	0x03, 0x1b
        /*002e*/ 	.short	0x00ff


	//----- nvinfo : EIATTR_NUM_BARRIERS
	.align		4
        /*0030*/ 	.byte	0x02, 0x4c
        /*0032*/ 	.byte	0x01
	.zero		1


	//----- nvinfo : EIATTR_MERCURY_ISA_VERSION
	.align		4
        /*0034*/ 	.byte	0x03, 0x5f
        /*0036*/ 	.short	0x0000


	//----- nvinfo : EIATTR_COOP_GROUP_MASK_REGIDS
	.align		4
        /*0038*/ 	.byte	0x04, 0x29
        /*003a*/ 	.short	(.L_2899 - .L_2898)


	//   ....[0]....
.L_2898:
        /*003c*/ 	.word	0xffffffff


	//   ....[1]....
        /*0040*/ 	.word	0xffffffff


	//   ....[2]....
        /*0044*/ 	.word	0xffffffff


	//   ....[3]....
        /*0048*/ 	.word	0xffffffff


	//   ....[4]....
        /*004c*/ 	.word	0xffffffff


	//   ....[5]....
        /*0050*/ 	.word	0xffffffff


	//   ....[6]....
        /*0054*/ 	.word	0xffffffff


	//   ....[7]....
        /*0058*/ 	.word	0xffffffff


	//   ....[8]....
        /*005c*/ 	.word	0xffffffff


	//   ....[9]....
        /*0060*/ 	.word	0xffffffff


	//   ....[10]....
        /*0064*/ 	.word	0xffffffff


	//   ....[11]....
        /*0068*/ 	.word	0xffffffff


	//   ....[12]....
        /*006c*/ 	.word	0xffffffff


	//   ....[13]....
        /*0070*/ 	.word	0xffffffff


	//   ....[14]....
        /*0074*/ 	.word	0xffffffff


	//   ....[15]....
        /*0078*/ 	.word	0xffffffff


	//   ....[16]....
        /*007c*/ 	.word	0xffffffff


	//   ....[17]....
        /*0080*/ 	.word	0xffffffff


	//   ....[18]....
        /*0084*/ 	.word	0xffffffff


	//   ....[19]....
        /*0088*/ 	.word	0xffffffff


	//----- nvinfo : EIATTR_COOP_GROUP_INSTR_OFFSETS
	.align		4
.L_2899:
        /*008c*/ 	.byte	0x04, 0x28
        /*008e*/ 	.short	(.L_2901 - .L_2900)


	//   ....[0]....
.L_2900:
        /*0090*/ 	.word	0x00001df0


	//   ....[1]....
        /*0094*/ 	.word	0x00001e10


	//   ....[2]....
        /*0098*/ 	.word	0x00001e30


	//   ....[3]....
        /*009c*/ 	.word	0x00001e50


	//   ....[4]....
        /*00a0*/ 	.word	0x00001e70


	//   ....[5]....
        /*00a4*/ 	.word	0x00001e90


	//   ....[6]....
        /*00a8*/ 	.word	0x00001eb0


	//   ....[7]....
        /*00ac*/ 	.word	0x00001ed0


	//   ....[8]....
        /*00b0*/ 	.word	0x00001ef0


	//   ....[9]....
        /*00b4*/ 	.word	0x00001f10


	//   ....[10]....
        /*00b8*/ 	.word	0x000039e0


	//   ....[11]....
        /*00bc*/ 	.word	0x00003a60


	//   ....[12]....
        /*00c0*/ 	.word	0x00003ae0


	//   ....[13]....
        /*00c4*/ 	.word	0x00003b50


	//   ....[14]....
        /*00c8*/ 	.word	0x00003bd0


	//   ....[15]....
        /*00cc*/ 	.word	0x00003c40


	//   ....[16]....
        /*00d0*/ 	.word	0x00003cc0


	//   ....[17]....
        /*00d4*/ 	.word	0x00003d30


	//   ....[18]....
        /*00d8*/ 	.word	0x00003db0


	//   ....[19]....
        /*00dc*/ 	.word	0x00003e20


	//----- nvinfo : EIATTR_EXIT_INSTR_OFFSETS
	.align		4
.L_2901:
        /*00e0*/ 	.byte	0x04, 0x1c
        /*00e2*/ 	.short	(.L_2903 - .L_2902)


	//   ....[0]....
.L_2902:
        /*00e4*/ 	.word	0x00003920


	//   ....[1]....
        /*00e8*/ 	.word	0x00003980


	//----- nvinfo : EIATTR_MAX_THREADS
	.align		4
.L_2903:
        /*00ec*/ 	.byte	0x04, 0x05
        /*00ee*/ 	.short	(.L_2905 - .L_2904)
.L_2904:
        /*00f0*/ 	.word	0x00000100
        /*00f4*/ 	.word	0x00000001
        /*00f8*/ 	.word	0x00000001


	//----- nvinfo : EIATTR_CRS_STACK_SIZE
	.align		4
.L_2905:
        /*00fc*/ 	.byte	0x04, 0x1e
        /*00fe*/ 	.short	(.L_2907 - .L_2906)
.L_2906:
        /*0100*/ 	.word	0x00000000
.L_2907:


//--------------------- .nv.info._ZN10layer_norm13ln_bwd_kernelINS_13Kernel_traitsIf13__nv_bfloat16fS2_fjLj7168ELj1ELj1ELj8ELj8ENS_18Kernel_traits_baseILj7168EfS2_fS2_fjLj256EEEEELb0ELb0ELb0ELb1EEEvNS_9BwdParamsE --------------------------
	.section	.nv.info._ZN10layer_norm13ln_bwd_kernelINS_13Kernel_traitsIf13__nv_bfloat16fS2_fjLj7168ELj1ELj1ELj8ELj8ENS_18Kernel_traits_baseILj7168EfS2_fS2_fjLj256EEEEELb0ELb0ELb0ELb1EEEvNS_9BwdParamsE,"",@"SHT_CUDA_INFO"
	.sectionflags	@""
	.align	4


	//----- nvinfo : EIATTR_CUDA_API_VERSION
	.align		4
        /*0000*/ 	.byte	0x04, 0x37
        /*0002*/ 	.short	(.L_2909 - .L_2908)
.L_2908:
        /*0004*/ 	.word	0x00000082


	//----- nvinfo : EIATTR_SW2861232_WAR
	.align		4
.L_2909:
        /*0008*/ 	.byte	0x01, 0x35
	.zero		2


	//----- nvinfo : EIATTR_PARAM_CBANK
	.align		4
        /*000c*/ 	.byte	0x04, 0x0a
        /*000e*/ 	.short	(.L_2911 - .L_2910)
	.align		4
.L_2910:
        /*0010*/ 	.word	index@(.nv.constant0._ZN10layer_norm13ln_bwd_kernelINS_13Kernel_traitsIf13__nv_bfloat16fS2_fjLj7168ELj1ELj1ELj8ELj8ENS_18Kernel_traits_baseILj7168EfS2_fS2_fjLj256EEEEELb0ELb0ELb0ELb1EEEvNS_9BwdParamsE)
        /*0014*/ 	.short	0x0160
        /*0016*/ 	.short	0x0128


	//----- nvinfo : EIATTR_CBANK_PARAM_SIZE
	.align		4
.L_2911:
        /*0018*/ 	.byte	0x03, 0x19
        /*001a*/ 	.short	0x0128


	//----- nvinfo : EIATTR_KPARAM_INFO
	.align		4
        /*001c*/ 	.byte	0x04, 0x17
        /*001e*/ 	.short	(.L_2913 - .L_2912)
.L_2912:
        /*0020*/ 	.word	0x00000000
        /*0024*/ 	.short	0x0000
        /*0026*/ 	.short	0x0000
        /*0028*/ 	.byte	0x00, 0xf0, 0xa1, 0x04


	//----- nvinfo : EIATTR_MAXREG_COUNT
	.align		4
.L_2913:
        /*002c*/ 	.byte	0x03, 0x1b
        /*002e*/ 	.short	0x00ff


	//----- nvinfo : EIATTR_NUM_BARRIERS
	.align		4
        /*0030*/ 	.byte	0x02, 0x4c
        /*0032*/ 	.byte	0x01
	.zero		1


	//----- nvinfo : EIATTR_MERCURY_ISA_VERSION
	.align		4
        /*0034*/ 	.byte	0x03, 0x5f
        /*0036*/ 	.short	0x0000


	//----- nvinfo : EIATTR_COOP_GROUP_MASK_REGIDS
	.align		4
        /*0038*/ 	.byte	0x04, 0x29
        /*003a*/ 	.short	(.L_2915 - .L_2914)


	//   ....[0]....
.L_2914:
        /*003c*/ 	.word	0xffffffff


	//   ....[1]....
        /*0040*/ 	.word	0xffffffff


	//   ....[2]....
        /*0044*/ 	.word	0xffffffff


	//   ....[3]....
        /*0048*/ 	.word	0xffffffff


	//   ....[4]....
        /*004c*/ 	.word	0xffffffff


	//   ....[5]....
        /*0050*/ 	.word	0xffffffff


	//   ....[6]....
        /*0054*/ 	.word	0xffffffff


	//   ....[7]....
        /*0058*/ 	.word	0xffffffff


	//   ....[8]....
        /*005c*/ 	.word	0xffffffff


	//   ....[9]....
        /*0060*/ 	.word	0xffffffff


	//   ....[10]....
        /*0064*/ 	.word	0xffffffff


	//   ....[11]....
        /*0068*/ 	.word	0xffffffff


	//   ....[12]....
        /*006c*/ 	.word	0xffffffff


	//   ....[13]....
        /*0070*/ 	.word	0xffffffff


	//   ....[14]....
        /*0074*/ 	.word	0xffffffff


	//   ....[15]....
        /*0078*/ 	.word	0xffffffff


	//   ....[16]....
        /*007c*/ 	.word	0xffffffff


	//   ....[17]....
        /*0080*/ 	.word	0xffffffff


	//   ....[18]....
        /*0084*/ 	.word	0xffffffff


	//   ....[19]....
        /*0088*/ 	.word	0xffffffff


	//----- nvinfo : EIATTR_COOP_GROUP_INSTR_OFFSETS
	.align		4
.L_2915:
        /*008c*/ 	.byte	0x04, 0x28
        /*008e*/ 	.short	(.L_2917 - .L_2916)


	//   ....[0]....
.L_2916:
        /*0090*/ 	.word	0x00001950


	//   ....[1]....
        /*0094*/ 	.word	0x00001970


	//   ....[2]....
        /*0098*/ 	.word	0x00001990


	//   ....[3]....
        /*009c*/ 	.word	0x000019b0


	//   ....[4]....
        /*00a0*/ 	.word	0x000019d0


	//   ....[5]....
        /*00a4*/ 	.word	0x000019f0


	//   ....[6]....
        /*00a8*/ 	.word	0x00001a10


	//   ....[7]....
        /*00ac*/ 	.word	0x00001a30


	//   ....[8]....
        /*00b0*/ 	.word	0x00001a50


	//   ....[9]....
        /*00b4*/ 	.word	0x00001a70


	//   ....[10]....
        /*00b8*/ 	.word	0x00003310


	//   ....[11]....
        /*00bc*/ 	.word	0x00003390


	//   ....[12]....
        /*00c0*/ 	.word	0x00003410


	//   ....[13]....
        /*00c4*/ 	.word	0x00003480


	//   ....[14]....
        /*00c8*/ 	.word	0x00003500


	//   ....[15]....
        /*00cc*/ 	.word	0x00003570


	//   ....[16]....
        /*00d0*/ 	.word	0x000035f0


	//   ....[17]....
        /*00d4*/ 	.word	0x00003660


	//   ....[18]....
        /*00d8*/ 	.word	0x000036e0


	//   ....[19]....
        /*00dc*/ 	.word	0x00003750


	//----- nvinfo : EIATTR_EXIT_INSTR_OFFSETS
	.align		4
.L_2917:
        /*00e0*/ 	.byte	0x04, 0x1c
        /*00e2*/ 	.short	(.L_2919 - .L_2918)


	//   ....[0]....
.L_2918:
        /*00e4*/ 	.word	0x000032b0


	//----- nvinfo : EIATTR_MAX_THREADS
	.align		4
.L_2919:
        /*00e8*/ 	.byte	0x04, 0x05
        /*00ea*/ 	.short	(.L_2921 - .L_2920)
.L_2920:
        /*00ec*/ 	.word	0x00000100
        /*00f0*/ 	.word	0x00000001
        /*00f4*/ 	.word	0x00000001


	//----- nvinfo : EIATTR_CRS_STACK_SIZE
	.align		4
.L_2921:
        /*00f8*/ 	.byte	0x04, 0x1e
        /*00fa*/ 	.short	(.L_2923 - .L_2922)
.L_2922:
        /*00fc*/ 	.word	0x00000000
.L_2923:


//--------------------- .nv.info._ZN10layer_norm13ln_bwd_kernelINS_13Kernel_traitsIf13__nv_bfloat16fS2_fjLj7168ELj1ELj1ELj8ELj8ENS_18Kernel_traits_baseILj7168EfS2_fS2_fjLj256EEEEELb0ELb0ELb1ELb0EEEvNS_9BwdParamsE --------------------------
	.section	.nv.info._ZN10layer_norm13ln_bwd_kernelINS_13Kernel_traitsIf13__nv_bfloat16fS2_fjLj7168ELj1ELj1ELj8ELj8ENS_18Kernel_traits_baseILj7168EfS2_fS2_fjLj256EEEEELb0ELb0ELb1ELb0EEEvNS_9BwdParamsE,"",@"SHT_CUDA_INFO"
	.sectionflags	@""
	.align	4


	//----- nvinfo : EIATTR_CUDA_API_VERSION
	.align		4
        /*0000*/ 	.byte	0x04, 0x37
        /*0002*/ 	.short	(.L_2925 - .L_2924)
.L_2924:
        /*0004*/ 	.word	0x00000082


	//----- nvinfo : EIATTR_SW2861232_WAR
	.align		4
.L_2925:
        /*0008*/ 	.byte	0x01, 0x35
	.zero		2


	//----- nvinfo : EIATTR_PARAM_CBANK
	.align		4
        /*000c*/ 	.byte	0x04, 0x0a
        /*000e*/ 	.short	(.L_2927 - .L_2926)
	.align		4
.L_2926:
        /*0010*/ 	.word	index@(.nv.constant0._ZN10layer_norm13ln_bwd_kernelINS_13Kernel_traitsIf13__nv_bfloat16fS2_fjLj7168ELj1ELj1ELj8ELj8ENS_18Kernel_traits_baseILj7168EfS2_fS2_fjLj256EEEEELb0ELb0ELb1ELb0EEEvNS_9BwdParamsE)
        /*0014*/ 	.short	0x0160
        /*0016*/ 	.short	0x0128


	//----- nvinfo : EIATTR_CBANK_PARAM_SIZE
	.align		4
.L_2927:
        /*0018*/ 	.byte	0x03, 0x19
        /*001a*/ 	.short	0x0128


	//----- nvinfo : EIATTR_KPARAM_INFO
	.align		4
        /*001c*/ 	.byte	0x04, 0x17
        /*001e*/ 	.short	(.L_2929 - .L_2928)
.L_2928:
        /*0020*/ 	.word	0x00000000
        /*0024*/ 	.short	0x0000
        /*0026*/ 	.short	0x0000
        /*0028*/ 	.byte	0x00, 0xf0, 0xa1, 0x04


	//----- nvinfo : EIATTR_MAXREG_COUNT
	.align		4
.L_2929:
        /*002c*/ 	.byte	0x03, 0x1b
        /*002e*/ 	.short	0x00ff


	//----- nvinfo : EIATTR_NUM_BARRIERS
	.align		4
        /*0030*/ 	.byte	0x02, 0x4c
        /*0032*/ 	.byte	0x01
	.zero		1


	//----- nvinfo : EIATTR_MERCURY_ISA_VERSION
	.align		4
        /*0034*/ 	.byte	0x03, 0x5f
        /*0036*/ 	.short	0x0000


	//----- nvinfo : EIATTR_COOP_GROUP_MASK_REGIDS
	.align		4
        /*0038*/ 	.byte	0x04, 0x29
        /*003a*/ 	.short	(.L_2931 - .L_2930)


	//   ....[0]....
.L_2930:
        /*003c*/ 	.word	0xffffffff


	//   ....[1]....
        /*0040*/ 	.word	0xffffffff


	//   ....[2]....
        /*0044*/ 	.word	0xffffffff


	//   ....[3]....
        /*0048*/ 	.word	0xffffffff


	//   ....[4]....
        /*004c*/ 	.word	0xffffffff


	//   ....[5]....
        /*0050*/ 	.word	0xffffffff


	//   ....[6]....
        /*0054*/ 	.word	0xffffffff


	//   ....[7]....
        /*0058*/ 	.word	0xffffffff


	//   ....[8]....
        /*005c*/ 	.word	0xffffffff


	//   ....[9]....
        /*0060*/ 	.word	0xffffffff


	//   ....[10]....
        /*0064*/ 	.word	0xffffffff


	//   ....[11]....
        /*0068*/ 	.word	0xffffffff


	//   ....[12]....
        /*006c*/ 	.word	0xffffffff


	//   ....[13]....
        /*0070*/ 	.word	0xffffffff


	//   ....[14]....
        /*0074*/ 	.word	0xffffffff


	//   ....[15]....
        /*0078*/ 	.word	0xffffffff


	//   ....[16]....
        /*007c*/ 	.word	0xffffffff


	//   ....[17]....
        /*0080*/ 	.word	0xffffffff


	//   ....[18]....
        /*0084*/ 	.word	0xffffffff


	//   ....[19]....
        /*0088*/ 	.word	0xffffffff


	//----- nvinfo : EIATTR_COOP_GROUP_INSTR_OFFSETS
	.align		4
.L_2931:
        /*008c*/ 	.byte	0x04, 0x28
        /*008e*/ 	.short	(.L_2933 - .L_2932)


	//   ....[0]....
.L_2932:
        /*0090*/ 	.word	0x00002210


	//   ....[1]....
        /*0094*/ 	.word	0x00002230


	//   ....[2]....
        /*0098*/ 	.word	0x00002250


	//   ....[3]....
        /*009c*/ 	.word	0x00002270


	//   ....[4]....
        /*00a0*/ 	.word	0x00002290


	//   ....[5]....
        /*00a4*/ 	.word	0x000022b0


	//   ....[6]....
        /*00a8*/ 	.word	0x000022d0


	//   ....[7]....
        /*00ac*/ 	.word	0x000022f0


	//   ....[8]....
        /*00b0*/ 	.word	0x00002310


	//   ....[9]....
        /*00b4*/ 	.word	0x00002330


	//   ....[10]....
        /*00b8*/ 	.word	0x000050e0


	//   ....[11]....
        /*00bc*/ 	.word	0x00005160


	//   ....[12]....
        /*00c0*/ 	.word	0x000051e0


	//   ....[13]....
        /*00c4*/ 	.word	0x00005250


	//   ....[14]....
        /*00c8*/ 	.word	0x000052d0


	//   ....[15]....
        /*00cc*/ 	.word	0x00005340


	//   ....[16]....
        /*00d0*/ 	.word	0x000053c0


	//   ....[17]....
        /*00d4*/ 	.word	0x00005430


	//   ....[18]....
        /*00d8*/ 	.word	0x000054b0


	//   ....[19]....
        /*00dc*/ 	.word	0x00005520


	//----- nvinfo : EIATTR_EXIT_INSTR_OFFSETS
	.align		4
.L_2933:
        /*00e0*/ 	.byte	0x04, 0x1c
        /*00e2*/ 	.short	(.L_2935 - .L_2934)


	//   ....[0]....
.L_2934:
        /*00e4*/ 	.word	0x00005020


	//   ....[1]....
        /*00e8*/ 	.word	0x00005080


	//----- nvinfo : EIATTR_MAX_THREADS
	.align		4
.L_2935:
        /*00ec*/ 	.byte	0x04, 0x05
        /*00ee*/ 	.short	(.L_2937 - .L_2936)
.L_2936:
        /*00f0*/ 	.word	0x00000100
        /*00f4*/ 	.word	0x00000001
        /*00f8*/ 	.word	0x00000001


	//----- nvinfo : EIATTR_CRS_STACK_SIZE
	.align		4
.L_2937:
        /*00fc*/ 	.byte	0x04, 0x1e
        /*00fe*/ 	.short	(.L_2939 - .L_2938)
.L_2938:
        /*0100*/ 	.word	0x00000000
.L_2939:


//--------------------- .nv.info._ZN10layer_norm13ln_bwd_kernelINS_13Kernel_traitsIf13__nv_bfloat16fS2_fjLj7168ELj1ELj1ELj8ELj8ENS_18Kernel_traits_baseILj7168EfS2_fS2_fjLj256EEEEELb0ELb0ELb1ELb1EEEvNS_9BwdParamsE --------------------------
	.section	.nv.info._ZN10layer_norm13ln_bwd_kernelINS_13Kernel_traitsIf13__nv_bfloat16fS2_fjLj7168ELj1ELj1ELj8ELj8ENS_18Kernel_traits_baseILj7168EfS2_fS2_fjLj256EEEEELb0ELb0ELb1ELb1EEEvNS_9BwdParamsE,"",@"SHT_CUDA_INFO"
	.sectionflags	@""
	.align	4


	//----- nvinfo : EIATTR_CUDA_API_VERSION
	.align		4
        /*0000*/ 	.byte	0x04, 0x37
        /*0002*/ 	.short	(.L_2941 - .L_2940)
.L_2940:
        /*0004*/ 	.word	0x00000082


	//----- nvinfo : EIATTR_SW2861232_WAR
	.align		4
.L_2941:
        /*0008*/ 	.byte	0x01, 0x35
	.zero		2


	//----- nvinfo : EIATTR_PARAM_CBANK
	.align		4
        /*000c*/ 	.byte	0x04, 0x0a
        /*000e*/ 	.short	(.L_2943 - .L_2942)
	.align		4
.L_2942:
        /*0010*/ 	.word	index@(.nv.constant0._ZN10layer_norm13ln_bwd_kernelINS_13Kernel_traitsIf13__nv_bfloat16fS2_fjLj7168ELj1ELj1ELj8ELj8ENS_18Kernel_traits_baseILj7168EfS2_fS2_fjLj256EEEEELb0ELb0ELb1ELb1EEEvNS_9BwdParamsE)
        /*0014*/ 	.short	0x0160
        /*0016*/ 	.short	0x0128


	//----- nvinfo : EIATTR_CBANK_PARAM_SIZE
	.align		4
.L_2943:
        /*0018*/ 	.byte	0x03, 0x19
        /*001a*/ 	.short	0x0128


	//----- nvinfo : EIATTR_KPARAM_INFO
	.align		4
        /*001c*/ 	.byte	0x04, 0x17
        /*001e*/ 	.short	(.L_2945 - .L_2944)
.L_2944:
        /*0020*/ 	.word	0x00000000
        /*0024*/ 	.short	0x0000
        /*0026*/ 	.short	0x0000
        /*0028*/ 	.byte	0x00, 0xf0, 0xa1, 0x04


	//----- nvinfo : EIATTR_MAXREG_COUNT
	.align		4
.L_2945:
        /*002c*/ 	.byte	0x03, 0x1b
        /*002e*/ 	.short	0x00ff


	//----- nvinfo : EIATTR_NUM_BARRIERS
	.align		4
        /*0030*/ 	.byte	0x02, 0x4c
        /*0032*/ 	.byte	0x01
	.zero		1


	//----- nvinfo : EIATTR_MERCURY_ISA_VERSION
	.align		4
        /*0034*/ 	.byte	0x03, 0x5f
        /*0036*/ 	.short	0x0000


	//----- nvinfo : EIATTR_COOP_GROUP_MASK_REGIDS
	.align		4
        /*0038*/ 	.byte	0x04, 0x29
        /*003a*/ 	.short	(.L_2947 - .L_2946)


	//   ....[0]....
.L_2946:
        /*003c*/ 	.word	0xffffffff


	//   ....[1]....
        /*0040*/ 	.word	0xffffffff


	//   ....[2]....
        /*0044*/ 	.word	0xffffffff


	//   ....[3]....
        /*0048*/ 	.word	0xffffffff


	//   ....[4]....
        /*004c*/ 	.word	0xffffffff


	//   ....[5]....
        /*0050*/ 	.word	0xffffffff


	//   ....[6]....
        /*0054*/ 	.word	0xffffffff


	//   ....[7]....
        /*0058*/ 	.word	0xffffffff


	//   ....[8]....
        /*005c*/ 	.word	0xffffffff


	//   ....[9]....
        /*0060*/ 	.word	0xffffffff


	//   ....[10]....
        /*0064*/ 	.word	0xffffffff


	//   ....[11]....
        /*0068*/ 	.word	0xffffffff


	//   ....[12]....
        /*006c*/ 	.word	0xffffffff


	//   ....[13]....
        /*0070*/ 	.word	0xffffffff


	//   ....[14]....
        /*0074*/ 	.word	0xffffffff


	//   ....[15]....
        /*0078*/ 	.word	0xffffffff


	//   ....[16]....
        /*007c*/ 	.word	0xffffffff


	//   ....[17]....
        /*0080*/ 	.word	0xffffffff


	//   ....[18]....
        /*0084*/ 	.word	0xffffffff


	//   ....[19]....
        /*0088*/ 	.word	0xffffffff


	//----- nvinfo : EIATTR_COOP_GROUP_INSTR_OFFSETS
	.align		4
.L_2947:
        /*008c*/ 	.byte	0x04, 0x28
        /*008e*/ 	.short	(.L_2949 - .L_2948)


	//   ....[0]....
.L_2948:
        /*0090*/ 	.word	0x00001b60


	//   ....[1]....
        /*0094*/ 	.word	0x00001b80


	//   ....[2]....
        /*0098*/ 	.word	0x00001ba0


	//   ....[3]....
        /*009c*/ 	.word	0x00001bc0


	//   ....[4]....
        /*00a0*/ 	.word	0x00001be0


	//   ....[5]....
        /*00a4*/ 	.word	0x00001c00


	//   ....[6]....
        /*00a8*/ 	.word	0x00001c20


	//   ....[7]....
        /*00ac*/ 	.word	0x00001c40


	//   ....[8]....
        /*00b0*/ 	.word	0x00001c60


	//   ....[9]....
        /*00b4*/ 	.word	0x00001c80


	//   ....[10]....
        /*00b8*/ 	.word	0x00004410


	//   ....[11]....
        /*00bc*/ 	.word	0x00004490


	//   ....[12]....
        /*00c0*/ 	.word	0x00004510


	//   ....[13]....
        /*00c4*/ 	.word	0x00004580


	//   ....[14]....
        /*00c8*/ 	.word	0x00004600


	//   ....[15]....
        /*00cc*/ 	.word	0x00004670


	//   ....[16]....
        /*00d0*/ 	.word	0x000046f0


	//   ....[17]....
        /*00d4*/ 	.word	0x00004760


	//   ....[18]....
        /*00d8*/ 	.word	0x000047e0


	//   ....[19]....
        /*00dc*/ 	.word	0x00004850


	//----- nvinfo : EIATTR_EXIT_INSTR_OFFSETS
	.align		4
.L_2949:
        /*00e0*/ 	.byte	0x04, 0x1c
        /*00e2*/ 	.short	(.L_2951 - .L_2950)


	//   ....[0]....
.L_2950:
        /*00e4*/ 	.word	0x000043b0


	//----- nvinfo : EIATTR_MAX_THREADS
	.align		4
.L_2951:
        /*00e8*/ 	.byte	0x04, 0x05
        /*00ea*/ 	.short	(.L_2953 - .L_2952)
.L_2952:
        /*00ec*/ 	.word	0x00000100
        /*00f0*/ 	.word	0x00000001
        /*00f4*/ 	.word	0x00000001


	//----- nvinfo : EIATTR_CRS_STACK_SIZE
	.align		4
.L_2953:
        /*00f8*/ 	.byte	0x04, 0x1e
        /*00fa*/ 	.short	(.L_2955 - .L_2954)
.L_2954:
        /*00fc*/ 	.word	0x00000000
.L_2955:


//--------------------- .nv.info._ZN10layer_norm13ln_bwd_kernelINS_13Kernel_traitsIf13__nv_bfloat16fS2_fjLj7168ELj1ELj1ELj8ELj8ENS_18Kernel_traits_baseILj7168EfS2_fS2_fjLj256EEEEELb0ELb1ELb0ELb0EEEvNS_9BwdParamsE --------------------------
	.section	.nv.info._ZN10layer_norm13ln_bwd_kernelINS_13Kernel_traitsIf13__nv_bfloat16fS2_fjLj7168ELj1ELj1ELj8ELj8ENS_18Kernel_traits_baseILj7168EfS2_fS2_fjLj256EEEEELb0ELb1ELb0ELb0EEEvNS_9BwdParamsE,"",@"SHT_CUDA_INFO"
	.sectionflags	@""
	.align	4


	//----- nvinfo : EIATTR_CUDA_API_VERSION
	.align		4
        /*0000*/ 	.byte	0x04, 0x37
        /*0002*/ 	.short	(.L_2957 - .L_2956)
.L_2956:
        /*0004*/ 	.word	0x00000082


	//----- nvinfo : EIATTR_SW2861232_WAR
	.align		4
.L_2957:
        /*0008*/ 	.byte	0x01, 0x35
	.zero		2


	//----- nvinfo : EIATTR_PARAM_CBANK
	.align		4
        /*000c*/ 	.byte	0x04, 0x0a
        /*000e*/ 	.short	(.L_2959 - .L_2958)
	.align		4
.L_2958:
        /*0010*/ 	.word	index@(.nv.constant0._ZN10layer_norm13ln_bwd_kernelINS_13Kernel_traitsIf13__nv_bfloat16fS2_fjLj7168ELj1ELj1ELj8ELj8ENS_18Kernel_traits_baseILj7168EfS2_fS2_fjLj256EEEEELb0ELb1ELb0ELb0EEEvNS_9BwdParamsE)
        /*0014*/ 	.short	0x0160
        /*0016*/ 	.short	0x0128


	//----- nvinfo : EIATTR_CBANK_PARAM_SIZE
	.align		4
.L_2959:
        /*0018*/ 	.byte	0x03, 0x19
        /*001a*/ 	.short	0x0128


	//----- nvinfo : EIATTR_KPARAM_INFO
	.align		4
        /*001c*/ 	.byte	0x04, 0x17
        /*001e*/ 	.short	(.L_2961 - .L_2960)
.L_2960:
        /*0020*/ 	.word	0x00000000
        /*0024*/ 	.short	0x0000
        /*0026*/ 	.short	0x0000
        /*0028*/ 	.byte	0x00, 0xf0, 0xa1, 0x04


	//----- nvinfo : EIATTR_MAXREG_COUNT
	.align		4
.L_2961:
        /*002c*/ 	.byte	0x03, 0x1b
        /*002e*/ 	.short	0x00ff


	//----- nvinfo : EIATTR_NUM_BARRIERS
	.align		4
        /*0030*/ 	.byte	0x02, 0x4c
        /*0032*/ 	.byte	0x01
	.zero		1


	//----- nvinfo : EIATTR_MERCURY_ISA_VERSION
	.align		4
        /*0034*/ 	.byte	0x03, 0x5f
        /*0036*/ 	.short	0x0000


	//----- nvinfo : EIATTR_COOP_GROUP_MASK_REGIDS
	.align		4
        /*0038*/ 	.byte	0x04, 0x29
        /*003a*/ 	.short	(.L_2963 - .L_2962)


	//   ....[0]....
.L_2962:
        /*003c*/ 	.word	0xffffffff


	//   ....[1]....
        /*0040*/ 	.word	0xffffffff


	//   ....[2]....
        /*0044*/ 	.word	0xffffffff


	//   ....[3]....
        /*0048*/ 	.word	0xffffffff


	//   ....[4]....
        /*004c*/ 	.word	0xffffffff


	//   ....[5]....
        /*0050*/ 	.word	0xffffffff


	//   ....[6]....
        /*0054*/ 	.word	0xffffffff


	//   ....[7]....
        /*0058*/ 	.word	0xffffffff


	//   ....[8]....
        /*005c*/ 	.word	0xffffffff


	//   ....[9]....
        /*0060*/ 	.word	0xffffffff


	//   ....[10]....
        /*0064*/ 	.word	0xffffffff


	//   ....[11]....
        /*0068*/ 	.word	0xffffffff


	//   ....[12]....
        /*006c*/ 	.word	0xffffffff


	//   ....[13]....
        /*0070*/ 	.word	0xffffffff


	//   ....[14]....
        /*0074*/ 	.word	0xffffffff


	//   ....[15]....
        /*0078*/ 	.word	0xffffffff


	//   ....[16]....
        /*007c*/ 	.word	0xffffffff


	//   ....[17]....
        /*0080*/ 	.word	0xffffffff


	//   ....[18]....
        /*0084*/ 	.word	0xffffffff


	//   ....[19]....
        /*0088*/ 	.word	0xffffffff


	//----- nvinfo : EIATTR_COOP_GROUP_INSTR_OFFSETS
	.align		4
.L_2963:
        /*008c*/ 	.byte	0x04, 0x28
        /*008e*/ 	.short	(.L_2965 - .L_2964)


	//   ....[0]....
.L_2964:
        /*0090*/ 	.word	0x00001fb0


	//   ....[1]....
        /*0094*/ 	.word	0x00001fd0


	//   ....[2]....
        /*0098*/ 	.word	0x00001ff0


	//   ....[3]....
        /*009c*/ 	.word	0x00002010


	//   ....[4]....
        /*00a0*/ 	.word	0x00002030


	//   ....[5]....
        /*00a4*/ 	.word	0x00002050


	//   ....[6]....
        /*00a8*/ 	.word	0x00002070


	//   ....[7]....
        /*00ac*/ 	.word	0x00002090


	//   ....[8]....
        /*00b0*/ 	.word	0x000020b0


	//   ....[9]....
        /*00b4*/ 	.word	0x000020d0


	//   ....[10]....
        /*00b8*/ 	.word	0x000044c0


	//   ....[11]....
        /*00bc*/ 	.word	0x00004540


	//   ....[12]....
        /*00c0*/ 	.word	0x000045c0


	//   ....[13]....
        /*00c4*/ 	.word	0x00004630


	//   ....[14]....
        /*00c8*/ 	.word	0x000046b0


	//   ....[15]....
        /*00cc*/ 	.word	0x00004720


	//   ....[16]....
        /*00d0*/ 	.word	0x000047a0


	//   ....[17]....
        /*00d4*/ 	.word	0x00004810


	//   ....[18]....
        /*00d8*/ 	.word	0x00004890


	//   ....[19]....
        /*00dc*/ 	.word	0x00004900


	//----- nvinfo : EIATTR_EXIT_INSTR_OFFSETS
	.align		4
.L_2965:
        /*00e0*/ 	.byte	0x04, 0x1c
        /*00e2*/ 	.short	(.L_2967 - .L_2966)


	//   ....[0]....
.L_2966:
        /*00e4*/ 	.word	0x000043e0


	//   ....[1]....
        /*00e8*/ 	.word	0x00004460


	//----- nvinfo : EIATTR_MAX_THREADS
	.align		4
.L_2967:
        /*00ec*/ 	.byte	0x04, 0x05
        /*00ee*/ 	.short	(.L_2969 - .L_2968)
.L_2968:
        /*00f0*/ 	.word	0x00000100
        /*00f4*/ 	.word	0x00000001
        /*00f8*/ 	.word	0x00000001


	//----- nvinfo : EIATTR_CRS_STACK_SIZE
	.align		4
.L_2969:
        /*00fc*/ 	.byte	0x04, 0x1e
        /*00fe*/ 	.short	(.L_2971 - .L_2970)
.L_2970:
        /*0100*/ 	.word	0x00000000
.L_2971:


//--------------------- .nv.info._ZN10layer_norm13ln_bwd_kernelINS_13Kernel_traitsIf13__nv_bfloat16fS2_fjLj7168ELj1ELj1ELj8ELj8ENS_18Kernel_traits_baseILj7168EfS2_fS2_fjLj256EEEEELb0ELb1ELb0ELb1EEEvNS_9BwdParamsE --------------------------
	.section	.nv.info._ZN10layer_norm13ln_bwd_kernelINS_13Kernel_traitsIf13__nv_bfloat16fS2_fjLj7168ELj1ELj1ELj8ELj8ENS_18Kernel_traits_baseILj7168EfS2_fS2_fjLj256EEEEELb0ELb1ELb0ELb1EEEvNS_9BwdParamsE,"",@"SHT_CUDA_INFO"
	.sectionflags	@""
	.align	4


	//----- nvinfo : EIATTR_CUDA_API_VERSION
	.align		4
        /*0000*/ 	.byte	0x04, 0x37
        /*0002*/ 	.short	(.L_2973 - .L_2972)
.L_2972:
        /*0004*/ 	.word	0x00000082


	//----- nvinfo : EIATTR_SW2861232_WAR
	.align		4
.L_2973:
        /*0008*/ 	.byte	0x01, 0x35
	.zero		2


	//----- nvinfo : EIATTR_PARAM_CBANK
	.align		4
        /*000c*/ 	.byte	0x04, 0x0a
        /*000e*/ 	.short	(.L_2975 - .L_2974)
	.align		4
.L_2974:
        /*0010*/ 	.word	index@(.nv.constant0._ZN10layer_norm13ln_bwd_kernelINS_13Kernel_traitsIf13__nv_bfloat16fS2_fjLj7168ELj1ELj1ELj8ELj8ENS_18Kernel_traits_baseILj7168EfS2_fS2_fjLj256EEEEELb0ELb1ELb0ELb1EEEvNS_9BwdParamsE)
        /*0014*/ 	.short	0x0160
        /*0016*/ 	.short	0x0128


	//----- nvinfo : EIATTR_CBANK_PARAM_SIZE
	.align		4
.L_2975:
        /*0018*/ 	.byte	0x03, 0x19
        /*001a*/ 	.short	0x0128


	//----- nvinfo : EIATTR_KPARAM_INFO
	.align		4
        /*001c*/ 	.byte	0x04, 0x17
        /*001e*/ 	.short	(.L_2977 - .L_2976)
.L_2976:
        /*0020*/ 	.word	0x00000000
        /*0024*/ 	.short	0x0000
        /*0026*/ 	.short	0x0000
        /*0028*/ 	.byte	0x00, 0xf0, 0xa1, 0x04


	//----- nvinfo : EIATTR_MAXREG_COUNT
	.align		4
.L_2977:
        /*002c*/ 	.byte	0x03, 0x1b
        /*002e*/ 	.short	0x00ff


	//----- nvinfo : EIATTR_NUM_BARRIERS
	.align		4
        /*0030*/ 	.byte	0x02, 0x4c
        /*0032*/ 	.byte	0x01
	.zero		1


	//----- nvinfo : EIATTR_ANNOTATIONS
	.align		4
        /*0034*/ 	.byte	0x04, 0x55
        /*0036*/ 	.short	(.L_2979 - .L_2978)


	//   ....[0]....
.L_2978:
        /*0038*/ 	.word	0x00000001
        /*003c*/ 	.byte	0x30, 0x03, 0x00, 0x00, 0x01, 0x00, 0x00, 0x00, 0x50, 0x03, 0x00, 0x00, 0x01, 0x00, 0x00, 0x00
        /*004c*/ 	.byte	0x70, 0x03, 0x00, 0x00, 0x01, 0x00, 0x00, 0x00, 0x20, 0x1e, 0x00, 0x00, 0x01, 0x00, 0x00, 0x00
        /*005c*/ 	.byte	0x60, 0x1e, 0x00, 0x00, 0x01, 0x00, 0x00, 0x00, 0x90, 0x1e, 0x00, 0x00, 0x01, 0x00, 0x00, 0x00
        /*006c*/ 	.byte	0x20, 0x39, 0x00, 0x00, 0x01, 0x00, 0x00, 0x00, 0x60, 0x39, 0x00, 0x00, 0x01, 0x00, 0x00, 0x00
        /*007c*/ 	.byte	0x80, 0x39, 0x00, 0x00


	//----- nvinfo : EIATTR_MERCURY_ISA_VERSION
	.align		4
.L_2979:
        /*0080*/ 	.byte	0x03, 0x5f
        /*0082*/ 	.short	0x0000


	//----- nvinfo : EIATTR_COOP_GROUP_MASK_REGIDS
	.align		4
        /*0084*/ 	.byte	0x04, 0x29
        /*0086*/ 	.short	(.L_2981 - .L_2980)


	//   ....[0]....
.L_2980:
        /*0088*/ 	.word	0xffffffff


	//   ....[1]....
        /*008c*/ 	.word	0xffffffff


	//   ....[2]....
        /*0090*/ 	.word	0xffffffff


	//   ....[3]....
        /*0094*/ 	.word	0xffffffff


	//   ....[4]....
        /*0098*/ 	.word	0xffffffff


	//   ....[5]....
        /*009c*/ 	.word	0xffffffff


	//   ....[6]....
        /*00a0*/ 	.word	0xffffffff


	//   ....[7]....
        /*00a4*/ 	.word	0xffffffff


	//   ....[8]....
        /*00a8*/ 	.word	0xffffffff


	//   ....[9]....
        /*00ac*/ 	.word	0xffffffff


	//   ....[10]....
        /*00b0*/ 	.word	0xffffffff


	//   ....[11]....
        /*00b4*/ 	.word	0xffffffff


	//   ....[12]....
        /*00b8*/ 	.word	0xffffffff


	//   ....[13]....
        /*00bc*/ 	.word	0xffffffff


	//   ....[14]....
        /*00c0*/ 	.word	0xffffffff


	//   ....[15]....
        /*00c4*/ 	.word	0xffffffff


	//   ....[16]....
        /*00c8*/ 	.word	0xffffffff


	//   ....[17]....
        /*00cc*/ 	.word	0xffffffff


	//   ....[18]....
        /*00d0*/ 	.word	0xffffffff


	//   ....[19]....
        /*00d4*/ 	.word	0xffffffff


	//----- nvinfo : EIATTR_COOP_GROUP_INSTR_OFFSETS
	.align		4
.L_2981:
        /*00d8*/ 	.byte	0x04, 0x28
        /*00da*/ 	.short	(.L_2983 - .L_2982)


	//   ....[0]....
.L_2982:
        /*00dc*/ 	.word	0x00001cb0


	//   ....[1]....
        /*00e0*/ 	.word	0x00001cd0


	//   ....[2]....
        /*00e4*/ 	.word	0x00001cf0


	//   ....[3]....
        /*00e8*/ 	.word	0x00001d10


	//   ....[4]....
        /*00ec*/ 	.word	0x00001d30


	//   ....[5]....
        /*00f0*/ 	.word	0x00001d50


	//   ....[6]....
        /*00f4*/ 	.word	0x00001d80


	//   ....[7]....
        /*00f8*/ 	.word	0x00001d90


	//   ....[8]....
        /*00fc*/ 	.word	0x00001dc0


	//   ....[9]....
        /*0100*/ 	.word	0x00001dd0


	//   ....[10]....
        /*0104*/ 	.word	0x000041e0


	//   ....[11]....
        /*0108*/ 	.word	0x00004260


	//   ....[12]....
        /*010c*/ 	.word	0x000042e0


	//   ....[13]....
        /*0110*/ 	.word	0x00004350


	//   ....[14]....
        /*0114*/ 	.word	0x000043d0


	//   ....[15]....
        /*0118*/ 	.word	0x00004440


	//   ....[16]....
        /*011c*/ 	.word	0x000044c0


	//   ....[17]....
        /*0120*/ 	.word	0x00004530


	//   ....[18]....
        /*0124*/ 	.word	0x000045b0


	//   ....[19]....
        /*0128*/ 	.word	0x00004620


	//----- nvinfo : EIATTR_EXIT_INSTR_OFFSETS
	.align		4
.L_2983:
        /*012c*/ 	.byte	0x04, 0x1c
        /*012e*/ 	.short	(.L_2985 - .L_2984)


	//   ....[0]....
.L_2984:
        /*0130*/ 	.word	0x00004180


	//----- nvinfo : EIATTR_MAX_THREADS
	.align		4
.L_2985:
        /*0134*/ 	.byte	0x04, 0x05
        /*0136*/ 	.short	(.L_2987 - .L_2986)
.L_2986:
        /*0138*/ 	.word	0x00000100
        /*013c*/ 	.word	0x00000001
        /*0140*/ 	.word	0x00000001


	//----- nvinfo : EIATTR_CRS_STACK_SIZE
	.align		4
.L_2987:
        /*0144*/ 	.byte	0x04, 0x1e
        /*0146*/ 	.short	(.L_2989 - .L_2988)
.L_2988:
        /*0148*/ 	.word	0x00000000
.L_2989:


//--------------------- .nv.info._ZN10layer_norm13ln_bwd_kernelINS_13Kernel_traitsIf13__nv_bfloat16fS2_fjLj7168ELj1ELj1ELj8ELj8ENS_18Kernel_traits_baseILj7168EfS2_fS2_fjLj256EEEEELb0ELb1ELb1ELb0EEEvNS_9BwdParamsE --------------------------
	.section	.nv.info._ZN10layer_norm13ln_bwd_kernelINS_13Kernel_traitsIf13__nv_bfloat16fS2_fjLj7168ELj1ELj1ELj8ELj8ENS_18Kernel_traits_baseILj7168EfS2_fS2_fjLj256EEEEELb0ELb1ELb1ELb0EEEvNS_9BwdParamsE,"",@"SHT_CUDA_INFO"
	.sectionflags	@""
	.align	4


	//----- nvinfo : EIATTR_CUDA_API_VERSION
	.align		4
        /*0000*/ 	.byte	0x04, 0x37
        /*0002*/ 	.short	(.L_2991 - .L_2990)
.L_2990:
        /*0004*/ 	.word	0x00000082


	//----- nvinfo : EIATTR_SW2861232_WAR
	.align		4
.L_2991:
        /*0008*/ 	.byte	0x01, 0x35
	.zero		2


	//----- nvinfo : EIATTR_PARAM_CBANK
	.align		4
        /*000c*/ 	.byte	0x04, 0x0a
        /*000e*/ 	.short	(.L_2993 - .L_2992)
	.align		4
.L_2992:
        /*0010*/ 	.word	index@(.nv.constant0._ZN10layer_norm13ln_bwd_kernelINS_13Kernel_traitsIf13__nv_bfloat16fS2_fjLj7168ELj1ELj1ELj8ELj8ENS_18Kernel_traits_baseILj7168EfS2_fS2_fjLj256EEEEELb0ELb1ELb1ELb0EEEvNS_9BwdParamsE)
        /*0014*/ 	.short	0x0160
        /*0016*/ 	.short	0x0128


	//----- nvinfo : EIATTR_CBANK_PARAM_SIZE
	.align		4
.L_2993:
        /*0018*/ 	.byte	0x03, 0x19
        /*001a*/ 	.short	0x0128


	//----- nvinfo : EIATTR_KPARAM_INFO
	.align		4
        /*001c*/ 	.byte	0x04, 0x17
        /*001e*/ 	.short	(.L_2995 - .L_2994)
.L_2994:
        /*0020*/ 	.word	0x00000000
        /*0024*/ 	.short	0x0000
        /*0026*/ 	.short	0x0000
        /*0028*/ 	.byte	0x00, 0xf0, 0xa1, 0x04


	//----- nvinfo : EIATTR_MAXREG_COUNT
	.align		4
.L_2995:
        /*002c*/ 	.byte	0x03, 0x1b
        /*002e*/ 	.short	0x00ff


	//----- nvinfo : EIATTR_NUM_BARRIERS
	.align		4
        /*0030*/ 	.byte	0x02, 0x4c
        /*0032*/ 	.byte	0x01
	.zero		1


	//----- nvinfo : EIATTR_MERCURY_ISA_VERSION
	.align		4
        /*0034*/ 	.byte	0x03, 0x5f
        /*0036*/ 	.short	0x0000


	//----- nvinfo : EIATTR_COOP_GROUP_MASK_REGIDS
	.align		4
        /*0038*/ 	.byte	0x04, 0x29
        /*003a*/ 	.short	(.L_2997 - .L_2996)


	//   ....[0]....
.L_2996:
        /*003c*/ 	.word	0xffffffff


	//   ....[1]....
        /*0040*/ 	.word	0xffffffff


	//   ....[2]....
        /*0044*/ 	.word	0xffffffff


	//   ....[3]....
        /*0048*/ 	.word	0xffffffff


	//   ....[4]....
        /*004c*/ 	.word	0xffffffff


	//   ....[5]....
        /*0050*/ 	.word	0xffffffff


	//   ....[6]....
        /*0054*/ 	.word	0xffffffff


	//   ....[7]....
        /*0058*/ 	.word	0xffffffff


	//   ....[8]....
        /*005c*/ 	.word	0xffffffff


	//   ....[9]....
        /*0060*/ 	.word	0xffffffff


	//   ....[10]....
        /*0064*/ 	.word	0xffffffff


	//   ....[11]....
        /*0068*/ 	.word	0xffffffff


	//   ....[12]....
        /*006c*/ 	.word	0xffffffff


	//   ....[13]....
        /*0070*/ 	.word	0xffffffff


	//   ....[14]....
        /*0074*/ 	.word	0xffffffff


	//   ....[15]....
        /*0078*/ 	.word	0xffffffff


	//   ....[16]....
        /*007c*/ 	.word	0xffffffff


	//   ....[17]....
        /*0080*/ 	.word	0xffffffff


	//   ....[18]....
        /*0084*/ 	.word	0xffffffff


	//   ....[19]....
        /*0088*/ 	.word	0xffffffff


	//----- nvinfo : EIATTR_COOP_GROUP_INSTR_OFFSETS
	.align		4
.L_2997:
        /*008c*/ 	.byte	0x04, 0x28
        /*008e*/ 	.short	(.L_2999 - .L_2998)


	//   ....[0]....
.L_2998:
        /*0090*/ 	.word	0x00002390


	//   ....[1]....
        /*0094*/ 	.word	0x000023b0


	//   ....[2]....
        /*0098*/ 	.word	0x000023e0


	//   ....[3]....
        /*009c*/ 	.word	0x000023f0


	//   ....[4]....
        /*00a0*/ 	.word	0x00002420


	//   ....[5]....
        /*00a4*/ 	.word	0x00002430


	//   ....[6]....
        /*00a8*/ 	.word	0x00002460


	//   ....[7]....
        /*00ac*/ 	.word	0x00002470


	//   ....[8]....
        /*00b0*/ 	.word	0x000024a0


	//   ....[9]....
        /*00b4*/ 	.word	0x000024b0


	//   ....[10]....
        /*00b8*/ 	.word	0x00005c70


	//   ....[11]....
        /*00bc*/ 	.word	0x00005ce0


	//   ....[12]....
        /*00c0*/ 	.word	0x00005d50


	//   ....[13]....
        /*00c4*/ 	.word	0x00005db0


	//   ....[14]....
        /*00c8*/ 	.word	0x00005e20


	//   ....[15]....
        /*00cc*/ 	.word	0x00005e80


	//   ....[16]....
        /*00d0*/ 	.word	0x00005ef0


	//   ....[17]....
        /*00d4*/ 	.word	0x00005f50


	//   ....[18]....
        /*00d8*/ 	.word	0x00005fc0


	//   ....[19]....
        /*00dc*/ 	.word	0x00006020


	//----- nvinfo : EIATTR_EXIT_INSTR_OFFSETS
	.align		4
.L_2999:
        /*00e0*/ 	.byte	0x04, 0x1c
        /*00e2*/ 	.short	(.L_3001 - .L_3000)


	//   ....[0]....
.L_3000:
        /*00e4*/ 	.word	0x00005ba0


	//   ....[1]....
        /*00e8*/ 	.word	0x00005c20


	//----- nvinfo : EIATTR_MAX_THREADS
	.align		4
.L_3001:
        /*00ec*/ 	.byte	0x04, 0x05
        /*00ee*/ 	.short	(.L_3003 - .L_3002)
.L_3002:
        /*00f0*/ 	.word	0x00000100
        /*00f4*/ 	.word	0x00000001
        /*00f8*/ 	.word	0x00000001


	//----- nvinfo : EIATTR_CRS_STACK_SIZE
	.align		4
.L_3003:
        /*00fc*/ 	.byte	0x04, 0x1e
        /*00fe*/ 	.short	(.L_3005 - .L_3004)
.L_3004:
        /*0100*/ 	.word	0x00000000
.L_3005:


//--------------------- .nv.info._ZN10layer_norm13ln_bwd_kernelINS_13Kernel_traitsIf13__nv_bfloat16fS2_fjLj7168ELj1ELj1ELj8ELj8ENS_18Kernel_traits_baseILj7168EfS2_fS2_fjLj256EEEEELb0ELb1ELb1ELb1EEEvNS_9BwdParamsE --------------------------
	.section	.nv.info._ZN10layer_norm13ln_bwd_kernelINS_13Kernel_traitsIf13__nv_bfloat16fS2_fjLj7168ELj1ELj1ELj8ELj8ENS_18Kernel_traits_baseILj7168EfS2_fS2_fjLj256EEEEELb0ELb1ELb1ELb1EEEvNS_9BwdParamsE,"",@"SHT_CUDA_INFO"
	.sectionflags	@""
	.align	4


	//----- nvinfo : EIATTR_CUDA_API_VERSION
	.align		4
        /*0000*/ 	.byte	0x04, 0x37
        /*0002*/ 	.short	(.L_3007 - .L_3006)
.L_3006:
        /*0004*/ 	.word	0x00000082


	//----- nvinfo : EIATTR_SW2861232_WAR
	.align		4
.L_3007:
        /*0008*/ 	.byte	0x01, 0x35
	.zero		2


	//----- nvinfo : EIATTR_PARAM_CBANK
	.align		4
        /*000c*/ 	.byte	0x04, 0x0a
        /*000e*/ 	.short	(.L_3009 - .L_3008)
	.align		4
.L_3008:
        /*0010*/ 	.word	index@(.nv.constant0._ZN10layer_norm13ln_bwd_kernelINS_13Kernel_traitsIf13__nv_bfloat16fS2_fjLj7168ELj1ELj1ELj8ELj8ENS_18Kernel_traits_baseILj7168EfS2_fS2_fjLj256EEEEELb0ELb1ELb1ELb1EEEvNS_9BwdParamsE)
        /*0014*/ 	.short	0x0160
        /*0016*/ 	.short	0x0128


	//----- nvinfo : EIATTR_CBANK_PARAM_SIZE
	.align		4
.L_3009:
        /*0018*/ 	.byte	0x03, 0x19
        /*001a*/ 	.short	0x0128


	//----- nvinfo : EIATTR_KPARAM_INFO
	.align		4
        /*001c*/ 	.byte	0x04, 0x17
        /*001e*/ 	.short	(.L_3011 - .L_3010)
.L_3010:
        /*0020*/ 	.word	0x00000000
        /*0024*/ 	.short	0x0000
        /*0026*/ 	.short	0x0000
        /*0028*/ 	.byte	0x00, 0xf0, 0xa1, 0x04


	//----- nvinfo : EIATTR_MAXREG_COUNT
	.align		4
.L_3011:
        /*002c*/ 	.byte	0x03, 0x1b
        /*002e*/ 	.short	0x00ff


	//----- nvinfo : EIATTR_NUM_BARRIERS
	.align		4
        /*0030*/ 	.byte	0x02, 0x4c
        /*0032*/ 	.byte	0x01
	.zero		1


	//----- nvinfo : EIATTR_ANNOTATIONS
	.align		4
        /*0034*/ 	.byte	0x04, 0x55
        /*0036*/ 	.short	(.L_3013 - .L_3012)


	//   ....[0]....
.L_3012:
        /*0038*/ 	.word	0x00000001
        /*003c*/ 	.byte	0x50, 0x54, 0x00, 0x00, 0x01, 0x00, 0x00, 0x00, 0x90, 0x54, 0x00, 0x00


	//----- nvinfo : EIATTR_MERCURY_ISA_VERSION
	.align		4
.L_3013:
        /*0048*/ 	.byte	0x03, 0x5f
        /*004a*/ 	.short	0x0000


	//----- nvinfo : EIATTR_COOP_GROUP_MASK_REGIDS
	.align		4
        /*004c*/ 	.byte	0x04, 0x29
        /*004e*/ 	.short	(.L_3015 - .L_3014)


	//   ....[0]....
.L_3014:
        /*0050*/ 	.word	0xffffffff


	//   ....[1]....
        /*0054*/ 	.word	0xffffffff


	//   ....[2]....
        /*0058*/ 	.word	0xffffffff


	//   ....[3]....
        /*005c*/ 	.word	0xffffffff


	//   ....[4]....
        /*0060*/ 	.word	0xffffffff


	//   ....[5]....
        /*0064*/ 	.word	0xffffffff


	//   ....[6]....
        /*0068*/ 	.word	0xffffffff


	//   ....[7]....
        /*006c*/ 	.word	0xffffffff


	//   ....[8]....
        /*0070*/ 	.word	0xffffffff


	//   ....[9]....
        /*0074*/ 	.word	0xffffffff


	//   ....[10]....
        /*0078*/ 	.word	0xffffffff


	//   ....[11]....
        /*007c*/ 	.word	0xffffffff


	//   ....[12]....
        /*0080*/ 	.word	0xffffffff


	//   ....[13]....
        /*0084*/ 	.word	0xffffffff


	//   ....[14]....
        /*0088*/ 	.word	0xffffffff


	//   ....[15]....
        /*008c*/ 	.word	0xffffffff


	//   ....[16]....
        /*0090*/ 	.word	0xffffffff


	//   ....[17]....
        /*0094*/ 	.word	0xffffffff


	//   ....[18]....
        /*0098*/ 	.word	0xffffffff


	//   ....[19]....
        /*009c*/ 	.word	0xffffffff


	//----- nvinfo : EIATTR_COOP_GROUP_INSTR_OFFSETS
	.align		4
.L_3015:
        /*00a0*/ 	.byte	0x04, 0x28
        /*00a2*/ 	.short	(.L_3017 - .L_3016)


	//   ....[0]....
.L_3016:
        /*00a4*/ 	.word	0x00001e20


	//   ....[1]....
        /*00a8*/ 	.word	0x00001e40


	//   ....[2]....
        /*00ac*/ 	.word	0x00001e60


	//   ....[3]....
        /*00b0*/ 	.word	0x00001e80


	//   ....[4]....
        /*00b4*/ 	.word	0x00001ea0


	//   ....[5]....
        /*00b8*/ 	.word	0x00001ec0


	//   ....[6]....
        /*00bc*/ 	.word	0x00001ee0


	//   ....[7]....
        /*00c0*/ 	.word	0x00001f00


	//   ....[8]....
        /*00c4*/ 	.word	0x00001f30


	//   ....[9]....
        /*00c8*/ 	.word	0x00001f40


	//   ....[10]....
        /*00cc*/ 	.word	0x000050f0


	//   ....[11]....
        /*00d0*/ 	.word	0x00005150


	//   ....[12]....
        /*00d4*/ 	.word	0x000051b0


	//   ....[13]....
        /*00d8*/ 	.word	0x00005200


	//   ....[14]....
        /*00dc*/ 	.word	0x00005260


	//   ....[15]....
        /*00e0*/ 	.word	0x000052b0


	//   ....[16]....
        /*00e4*/ 	.word	0x00005310


	//   ....[17]....
        /*00e8*/ 	.word	0x00005360


	//   ....[18]....
        /*00ec*/ 	.word	0x000053c0


	//   ....[19]....
        /*00f0*/ 	.word	0x00005410


	//----- nvinfo : EIATTR_EXIT_INSTR_OFFSETS
	.align		4
.L_3017:
        /*00f4*/ 	.byte	0x04, 0x1c
        /*00f6*/ 	.short	(.L_3019 - .L_3018)


	//   ....[0]....
.L_3018:
        /*00f8*/ 	.word	0x000050b0


	//----- nvinfo : EIATTR_MAX_THREADS
	.align		4
.L_3019:
        /*00fc*/ 	.byte	0x04, 0x05
        /*00fe*/ 	.short	(.L_3021 - .L_3020)
.L_3020:
        /*0100*/ 	.word	0x00000100
        /*0104*/ 	.word	0x00000001
        /*0108*/ 	.word	0x00000001


	//----- nvinfo : EIATTR_CRS_STACK_SIZE
	.align		4
.L_3021:
        /*010c*/ 	.byte	0x04, 0x1e
        /*010e*/ 	.short	(.L_3023 - .L_3022)
.L_3022:
        /*0110*/ 	.word	0x00000000
.L_3023:


//--------------------- .nv.info._ZN10layer_norm13ln_bwd_kernelINS_13Kernel_traitsIf13__nv_bfloat16fS2_fjLj7168ELj1ELj1ELj8ELj8ENS_18Kernel_traits_baseILj7168EfS2_fS2_fjLj256EEEEELb1ELb0ELb0ELb0EEEvNS_9BwdParamsE --------------------------
	.section	.nv.info._ZN10layer_norm13ln_bwd_kernelINS_13Kernel_traitsIf13__nv_bfloat16fS2_fjLj7168ELj1ELj1ELj8ELj8ENS_18Kernel_traits_baseILj7168EfS2_fS2_fjLj256EEEEELb1ELb0ELb0ELb0EEEvNS_9BwdParamsE,"",@"SHT_CUDA_INFO"
	.sectionflags	@""
	.align	4


	//----- nvinfo : EIATTR_CUDA_API_VERSION
	.align		4
        /*0000*/ 	.byte	0x04, 0x37
        /*0002*/ 	.short	(.L_3025 - .L_3024)
.L_3024:
        /*0004*/ 	.word	0x00000082


	//----- nvinfo : EIATTR_SW2861232_WAR
	.align		4
.L_3025:
        /*0008*/ 	.byte	0x01, 0x35
	.zero		2


	//----- nvinfo : EIATTR_PARAM_CBANK
	.align		4
        /*000c*/ 	.byte	0x04, 0x0a
        /*000e*/ 	.short	(.L_3027 - .L_3026)
	.align		4
.L_3026:
        /*0010*/ 	.word	index@(.nv.constant0._ZN10layer_norm13ln_bwd_kernelINS_13Kernel_traitsIf13__nv_bfloat16fS2_fjLj7168ELj1ELj1ELj8ELj8ENS_18Kernel_traits_baseILj7168EfS2_fS2_fjLj256EEEEELb1ELb0ELb0ELb0EEEvNS_9BwdParamsE)
        /*0014*/ 	.short	0x0160
        /*0016*/ 	.short	0x0128


	//----- nvinfo : EIATTR_CBANK_PARAM_SIZE
	.align		4
.L_3027:
        /*0018*/ 	.byte	0x03, 0x19
        /*001a*/ 	.short	0x0128


	//----- nvinfo : EIATTR_KPARAM_INFO
	.align		4
        /*001c*/ 	.byte	0x04, 0x17
        /*001e*/ 	.short	(.L_3029 - .L_3028)
.L_3028:
        /*0020*/ 	.word	0x00000000
        /*0024*/ 	.short	0x0000
        /*0026*/ 	.short	0x0000
        /*0028*/ 	.byte	0x00, 0xf0, 0xa1, 0x04


	//----- nvinfo : EIATTR_MAXREG_COUNT
	.align		4
.L_3029:
        /*002c*/ 	.byte	0x03, 0x1b
        /*002e*/ 	.short	0x00ff


	//----- nvinfo : EIATTR_NUM_BARRIERS
	.align		4
        /*0030*/ 	.byte	0x02, 0x4c
        /*0032*/ 	.byte	0x01
	.zero		1


	//----- nvinfo : EIATTR_MERCURY_ISA_VERSION
	.align		4
        /*0034*/ 	.byte	0x03, 0x5f
        /*0036*/ 	.short	0x0000


	//----- nvinfo : EIATTR_COOP_GROUP_MASK_REGIDS
	.align		4
        /*0038*/ 	.byte	0x04, 0x29
        /*003a*/ 	.short	(.L_3031 - .L_3030)


	//   ....[0]....
.L_3030:
        /*003c*/ 	.word	0xffffffff


	//   ....[1]....
        /*0040*/ 	.word	0xffffffff


	//   ....[2]....
        /*0044*/ 	.word	0xffffffff


	//   ....[3]....
        /*0048*/ 	.word	0xffffffff


	//   ....[4]....
        /*004c*/ 	.word	0xffffffff


	//   ....[5]....
        /*0050*/ 	.word	0xffffffff


	//   ....[6]....
        /*0054*/ 	.word	0xffffffff


	//   ....[7]....
        /*0058*/ 	.word	0xffffffff


	//   ....[8]....
        /*005c*/ 	.word	0xffffffff


	//   ....[9]....
        /*0060*/ 	.word	0xffffffff


	//   ....[10]....
        /*0064*/ 	.word	0xffffffff


	//   ....[11]....
        /*0068*/ 	.word	0xffffffff


	//   ....[12]....
        /*006c*/ 	.word	0xffffffff


	//   ....[13]....
        /*0070*/ 	.word	0xffffffff


	//   ....[14]....
        /*0074*/ 	.word	0xffffffff


	//   ....[15]....
        /*0078*/ 	.word	0xffffffff


	//   ....[16]....
        /*007c*/ 	.word	0xffffffff


	//   ....[17]....
        /*0080*/ 	.word	0xffffffff


	//   ....[18]....
        /*0084*/ 	.word	0xffffffff


	//   ....[19]....
        /*0088*/ 	.word	0xffffffff


	//----- nvinfo : EIATTR_COOP_GROUP_INSTR_OFFSETS
	.align		4
.L_3031:
        /*008c*/ 	.byte	0x04, 0x28
        /*008e*/ 	.short	(.L_3033 - .L_3032)


	//   ....[0]....
.L_3032:
        /*0090*/ 	.word	0x00001f40


	//   ....[1]....
        /*0094*/ 	.word	0x00001f60


	//   ....[2]....
        /*0098*/ 	.word	0x00001f80


	//   ....[3]....
        /*009c*/ 	.word	0x00001fa0


	//   ....[4]....
        /*00a0*/ 	.word	0x00001fc0


	//   ....[5]....
        /*00a4*/ 	.word	0x00001fe0


	//   ....[6]....
        /*00a8*/ 	.word	0x00002000


	//   ....[7]....
        /*00ac*/ 	.word	0x00002020


	//   ....[8]....
        /*00b0*/ 	.word	0x00002040


	//   ....[9]....
        /*00b4*/ 	.word	0x00002060


	//   ....[10]....
        /*00b8*/ 	.word	0x00004070


	//   ....[11]....
        /*00bc*/ 	.word	0x000040f0


	//   ....[12]....
        /*00c0*/ 	.word	0x00004170


	//   ....[13]....
        /*00c4*/ 	.word	0x000041e0


	//   ....[14]....
        /*00c8*/ 	.word	0x00004260


	//   ....[15]....
        /*00cc*/ 	.word	0x000042d0


	//   ....[16]....
        /*00d0*/ 	.word	0x00004350


	//   ....[17]....
        /*00d4*/ 	.word	0x000043c0


	//   ....[18]....
        /*00d8*/ 	.word	0x00004440


	//   ....[19]....
        /*00dc*/ 	.word	0x000044b0


	//----- nvinfo : EIATTR_EXIT_INSTR_OFFSETS
	.align		4
.L_3033:
        /*00e0*/ 	.byte	0x04, 0x1c
        /*00e2*/ 	.short	(.L_3035 - .L_3034)


	//   ....[0]....
.L_3034:
        /*00e4*/ 	.word	0x00003fb0


	//   ....[1]....
        /*00e8*/ 	.word	0x00004010


	//----- nvinfo : EIATTR_MAX_THREADS
	.align		4
.L_3035:
        /*00ec*/ 	.byte	0x04, 0x05
        /*00ee*/ 	.short	(.L_3037 - .L_3036)
.L_3036:
        /*00f0*/ 	.word	0x00000100
        /*00f4*/ 	.word	0x00000001
        /*00f8*/ 	.word	0x00000001


	//----- nvinfo : EIATTR_CRS_STACK_SIZE
	.align		4
.L_3037:
        /*00fc*/ 	.byte	0x04, 0x1e
        /*00fe*/ 	.short	(.L_3039 - .L_3038)
.L_3038:
        /*0100*/ 	.word	0x00000000
.L_3039:


//--------------------- .nv.info._ZN10layer_norm13ln_bwd_kernelINS_13Kernel_traitsIf13__nv_bfloat16fS2_fjLj7168ELj1ELj1ELj8ELj8ENS_18Kernel_traits_baseILj7168EfS2_fS2_fjLj256EEEEELb1ELb0ELb0ELb1EEEvNS_9BwdParamsE --------------------------
	.section	.nv.info._ZN10layer_norm13ln_bwd_kernelINS_13Kernel_traitsIf13__nv_bfloat16fS2_fjLj7168ELj1ELj1ELj8ELj8ENS_18Kernel_traits_baseILj7168EfS2_fS2_fjLj256EEEEELb1ELb0ELb0ELb1EEEvNS_9BwdParamsE,"",@"SHT_CUDA_INFO"
	.sectionflags	@""
	.align	4


	//----- nvinfo : EIATTR_CUDA_API_VERSION
	.align		4
        /*0000*/ 	.byte	0x04, 0x37
        /*0002*/ 	.short	(.L_3041 - .L_3040)
.L_3040:
        /*0004*/ 	.word	0x00000082


	//----- nvinfo : EIATTR_SW2861232_WAR
	.align		4
.L_3041:
        /*0008*/ 	.byte	0x01, 0x35
	.zero		2


	//----- nvinfo : EIATTR_PARAM_CBANK
	.align		4
        /*000c*/ 	.byte	0x04, 0x0a
        /*000e*/ 	.short	(.L_3043 - .L_3042)
	.align		4
.L_3042:
        /*0010*/ 	.word	index@(.nv.constant0._ZN10layer_norm13ln_bwd_kernelINS_13Kernel_traitsIf13__nv_bfloat16fS2_fjLj7168ELj1ELj1ELj8ELj8ENS_18Kernel_traits_baseILj7168EfS2_fS2_fjLj256EEEEELb1ELb0ELb0ELb1EEEvNS_9BwdParamsE)
        /*0014*/ 	.short	0x0160
        /*0016*/ 	.short	0x0128


	//----- nvinfo : EIATTR_CBANK_PARAM_SIZE
	.align		4
.L_3043:
        /*0018*/ 	.byte	0x03, 0x19
        /*001a*/ 	.short	0x0128


	//----- nvinfo : EIATTR_KPARAM_INFO
	.align		4
        /*001c*/ 	.byte	0x04, 0x17
        /*001e*/ 	.short	(.L_3045 - .L_3044)
.L_3044:
        /*0020*/ 	.word	0x00000000
        /*0024*/ 	.short	0x0000
        /*0026*/ 	.short	0x0000
        /*0028*/ 	.byte	0x00, 0xf0, 0xa1, 0x04


	//----- nvinfo : EIATTR_MAXREG_COUNT
	.align		4
.L_3045:
        /*002c*/ 	.byte	0x03, 0x1b
        /*002e*/ 	.short	0x00ff


	//----- nvinfo : EIATTR_NUM_BARRIERS
	.align		4
        /*0030*/ 	.byte	0x02, 0x4c
        /*0032*/ 	.byte	0x01
	.zero		1


	//----- nvinfo : EIATTR_MERCURY_ISA_VERSION
	.align		4
        /*0034*/ 	.byte	0x03, 0x5f
        /*0036*/ 	.short	0x0000


	//----- nvinfo : EIATTR_COOP_GROUP_MASK_REGIDS
	.align		4
        /*0038*/ 	.byte	0x04, 0x29
        /*003a*/ 	.short	(.L_3047 - .L_3046)


	//   ....[0]....
.L_3046:
        /*003c*/ 	.word	0xffffffff


	//   ....[1]....
        /*0040*/ 	.word	0xffffffff


	//   ....[2]....
        /*0044*/ 	.word	0xffffffff


	//   ....[3]....
        /*0048*/ 	.word	0xffffffff


	//   ....[4]....
        /*004c*/ 	.word	0xffffffff


	//   ....[5]....
        /*0050*/ 	.word	0xffffffff


	//   ....[6]....
        /*0054*/ 	.word	0xffffffff


	//   ....[7]....
        /*0058*/ 	.word	0xffffffff


	//   ....[8]....
        /*005c*/ 	.word	0xffffffff


	//   ....[9]....
        /*0060*/ 	.word	0xffffffff


	//   ....[10]....
        /*0064*/ 	.word	0xffffffff


	//   ....[11]....
        /*0068*/ 	.word	0xffffffff


	//   ....[12]....
        /*006c*/ 	.word	0xffffffff


	//   ....[13]....
        /*0070*/ 	.word	0xffffffff


	//   ....[14]....
        /*0074*/ 	.word	0xffffffff


	//   ....[15]....
        /*0078*/ 	.word	0xffffffff


	//   ....[16]....
        /*007c*/ 	.word	0xffffffff


	//   ....[17]....
        /*0080*/ 	.word	0xffffffff


	//   ....[18]....
        /*0084*/ 	.word	0xffffffff


	//   ....[19]....
        /*0088*/ 	.word	0xffffffff


	//----- nvinfo : EIATTR_COOP_GROUP_INSTR_OFFSETS
	.align		4
.L_3047:
        /*008c*/ 	.byte	0x04, 0x28
        /*008e*/ 	.short	(.L_3049 - .L_3048)


	//   ....[0]....
.L_3048:
        /*0090*/ 	.word	0x00001a30


	//   ....[1]....
        /*0094*/ 	.word	0x00001a50


	//   ....[2]....
        /*0098*/ 	.word	0x00001a70


	//   ....[3]....
        /*009c*/ 	.word	0x00001a90


	//   ....[4]....
        /*00a0*/ 	.word	0x00001ab0


	//   ....[5]....
        /*00a4*/ 	.word	0x00001ad0


	//   ....[6]....
        /*00a8*/ 	.word	0x00001af0


	//   ....[7]....
        /*00ac*/ 	.word	0x00001b10


	//   ....[8]....
        /*00b0*/ 	.word	0x00001b30


	//   ....[9]....
        /*00b4*/ 	.word	0x00001b50


	//   ....[10]....
        /*00b8*/ 	.word	0x00003820


	//   ....[11]....
        /*00bc*/ 	.word	0x000038a0


	//   ....[12]....
        /*00c0*/ 	.word	0x00003920


	//   ....[13]....
        /*00c4*/ 	.word	0x00003990


	//   ....[14]....
        /*00c8*/ 	.word	0x00003a10


	//   ....[15]....
        /*00cc*/ 	.word	0x00003a80


	//   ....[16]....
        /*00d0*/ 	.word	0x00003b00


	//   ....[17]....
        /*00d4*/ 	.word	0x00003b70


	//   ....[18]....
        /*00d8*/ 	.word	0x00003bf0


	//   ....[19]....
        /*00dc*/ 	.word	0x00003c60


	//----- nvinfo : EIATTR_EXIT_INSTR_OFFSETS
	.align		4
.L_3049:
        /*00e0*/ 	.byte	0x04, 0x1c
        /*00e2*/ 	.short	(.L_3051 - .L_3050)


	//   ....[0]....
.L_3050:
        /*00e4*/ 	.word	0x000037c0


	//----- nvinfo : EIATTR_MAX_THREADS
	.align		4
.L_3051:
        /*00e8*/ 	.byte	0x04, 0x05
        /*00ea*/ 	.short	(.L_3053 - .L_3052)
.L_3052:
        /*00ec*/ 	.word	0x00000100
        /*00f0*/ 	.word	0x00000001
        /*00f4*/ 	.word	0x00000001


	//----- nvinfo : EIATTR_CRS_STACK_SIZE
	.align		4
.L_3053:
        /*00f8*/ 	.byte	0x04, 0x1e
        /*00fa*/ 	.short	(.L_3055 - .L_3054)
.L_3054:
        /*00fc*/ 	.word	0x00000000
.L_3055:


//--------------------- .nv.info._ZN10layer_norm22ln_bwd_finalize_kernelINS_22Kernel_traits_finalizeILj7168Ef13__nv_bfloat16fS2_fjLb0ELj1024ELj4ENS_18Kernel_traits_baseILj7168EfS2_fS2_fjLj1024EEEEELb0ELb0EEEvNS_9BwdParamsE --------------------------
	.section	.nv.info._ZN10layer_norm22ln_bwd_finalize_kernelINS_22Kernel_traits_finalizeILj7168Ef13__nv_bfloat16fS2_fjLb0ELj1024ELj4ENS_18Kernel_traits_baseILj7168EfS2_fS2_fjLj1024EEEEELb0ELb0EEEvNS_9BwdParamsE,"",@"SHT_CUDA_INFO"
	.sectionflags	@""
	.align	4


	//----- nvinfo : EIATTR_CUDA_API_VERSION
	.align		4
        /*0000*/ 	.byte	0x04, 0x37
        /*0002*/ 	.short	(.L_3057 - .L_3056)
.L_3056:
        /*0004*/ 	.word	0x00000082


	//----- nvinfo : EIATTR_SW2861232_WAR
	.align		4
.L_3057:
        /*0008*/ 	.byte	0x01, 0x35
	.zero		2


	//----- nvinfo : EIATTR_PARAM_CBANK
	.align		4
        /*000c*/ 	.byte	0x04, 0x0a
        /*000e*/ 	.short	(.L_3059 - .L_3058)
	.align		4
.L_3058:
        /*0010*/ 	.word	index@(.nv.constant0._ZN10layer_norm22ln_bwd_finalize_kernelINS_22Kernel_traits_finalizeILj7168Ef13__nv_bfloat16fS2_fjLb0ELj1024ELj4ENS_18Kernel_traits_baseILj7168EfS2_fS2_fjLj1024EEEEELb0ELb0EEEvNS_9BwdParamsE)
        /*0014*/ 	.short	0x0160
        /*0016*/ 	.short	0x0128


	//----- nvinfo : EIATTR_CBANK_PARAM_SIZE
	.align		4
.L_3059:
        /*0018*/ 	.byte	0x03, 0x19
        /*001a*/ 	.short	0x0128


	//----- nvinfo : EIATTR_KPARAM_INFO
	.align		4
        /*001c*/ 	.byte	0x04, 0x17
        /*001e*/ 	.short	(.L_3061 - .L_3060)
.L_3060:
        /*0020*/ 	.word	0x00000000
        /*0024*/ 	.short	0x0000
        /*0026*/ 	.short	0x0000
        /*0028*/ 	.byte	0x00, 0xf0, 0xa1, 0x04


	//----- nvinfo : EIATTR_MAXREG_COUNT
	.align		4
.L_3061:
        /*002c*/ 	.byte	0x03, 0x1b
        /*002e*/ 	.short	0x0040


	//----- nvinfo : EIATTR_NUM_BARRIERS
	.align		4
        /*0030*/ 	.byte	0x02, 0x4c
        /*0032*/ 	.byte	0x01
	.zero		1


	//----- nvinfo : EIATTR_MERCURY_ISA_VERSION
	.align		4
        /*0034*/ 	.byte	0x03, 0x5f
        /*0036*/ 	.short	0x0000


	//----- nvinfo : EIATTR_COOP_GROUP_MASK_REGIDS
	.align		4
        /*0038*/ 	.byte	0x04, 0x29
        /*003a*/ 	.short	(.L_3063 - .L_3062)


	//   ....[0]....
.L_3062:
        /*003c*/ 	.word	0xffffffff


	//   ....[1]....
        /*0040*/ 	.word	0xffffffff


	//   ....[2]....
        /*0044*/ 	.word	0xffffffff


	//   ....[3]....
        /*0048*/ 	.word	0xffffffff


	//   ....[4]....
        /*004c*/ 	.word	0xffffffff


	//   ....[5]....
        /*0050*/ 	.word	0xffffffff


	//   ....[6]....
        /*0054*/ 	.word	0xffffffff


	//   ....[7]....
        /*0058*/ 	.word	0xffffffff


	//   ....[8]....
        /*005c*/ 	.word	0xffffffff


	//   ....[9]....
        /*0060*/ 	.word	0xffffffff


	//   ....[10]....
        /*0064*/ 	.word	0xffffffff


	//   ....[11]....
        /*0068*/ 	.word	0xffffffff


	//   ....[12]....
        /*006c*/ 	.word	0xffffffff


	//   ....[13]....
        /*0070*/ 	.word	0xffffffff


	//   ....[14]....
        /*0074*/ 	.word	0xffffffff


	//   ....[15]....
        /*0078*/ 	.word	0xffffffff


	//   ....[16]....
        /*007c*/ 	.word	0xffffffff


	//   ....[17]....
        /*0080*/ 	.word	0xffffffff


	//   ....[18]....
        /*0084*/ 	.word	0xffffffff


	//   ....[19]....
        /*0088*/ 	.word	0xffffffff


	//----- nvinfo : EIATTR_COOP_GROUP_INSTR_OFFSETS
	.align		4
.L_3063:
        /*008c*/ 	.byte	0x04, 0x28
        /*008e*/ 	.short	(.L_3065 - .L_3064)


	//   ....[0]....
.L_3064:
        /*0090*/ 	.word	0x00000820


	//   ....[1]....
        /*0094*/ 	.word	0x00000850


	//   ....[2]....
        /*0098*/ 	.word	0x00000860


	//   ....[3]....
        /*009c*/ 	.word	0x00000890


	//   ....[4]....
        /*00a0*/ 	.word	0x000008a0


	//   ....[5]....
        /*00a4*/ 	.word	0x000008d0


	//   ....[6]....
        /*00a8*/ 	.word	0x000008f0


	//   ....[7]....
        /*00ac*/ 	.word	0x00000900


	//   ....[8]....
        /*00b0*/ 	.word	0x00000930


	//   ....[9]....
        /*00b4*/ 	.word	0x00000940


	//   ....[10]....
        /*00b8*/ 	.word	0x00000b30


	//   ....[11]....
        /*00bc*/ 	.word	0x00000ba0


	//   ....[12]....
        /*00c0*/ 	.word	0x00000c00


	//   ....[13]....
        /*00c4*/ 	.word	0x00000c60


	//   ....[14]....
        /*00c8*/ 	.word	0x00000cd0


	//   ....[15]....
        /*00cc*/ 	.word	0x00000d40


	//   ....[16]....
        /*00d0*/ 	.word	0x00000da0


	//   ....[17]....
        /*00d4*/ 	.word	0x00000e00


	//   ....[18]....
        /*00d8*/ 	.word	0x00000e60


	//   ....[19]....
        /*00dc*/ 	.word	0x00000ec0


	//----- nvinfo : EIATTR_EXIT_INSTR_OFFSETS
	.align		4
.L_3065:
        /*00e0*/ 	.byte	0x04, 0x1c
        /*00e2*/ 	.short	(.L_3067 - .L_3066)


	//   ....[0]....
.L_3066:
        /*00e4*/ 	.word	0x00000070


	//   ....[1]....
        /*00e8*/ 	.word	0x00000ad0


	//----- nvinfo : EIATTR_MAX_THREADS
	.align		4
.L_3067:
        /*00ec*/ 	.byte	0x04, 0x05
        /*00ee*/ 	.short	(.L_3069 - .L_3068)
.L_3068:
        /*00f0*/ 	.word	0x00000400
        /*00f4*/ 	.word	0x00000001
        /*00f8*/ 	.word	0x00000001


	//----- nvinfo : EIATTR_CRS_STACK_SIZE
	.align		4
.L_3069:
        /*00fc*/ 	.byte	0x04, 0x1e
        /*00fe*/ 	.short	(.L_3071 - .L_3070)
.L_3070:
        /*0100*/ 	.word	0x00000000
.L_3071:


//--------------------- .nv.info._ZN10layer_norm13ln_bwd_kernelINS_13Kernel_traitsIf13__nv_bfloat16fS2_fjLj7168ELj1ELj1ELj8ELj8ENS_18Kernel_traits_baseILj7168EfS2_fS2_fjLj256EEEEELb1ELb0ELb1ELb0EEEvNS_9BwdParamsE --------------------------
	.section	.nv.info._ZN10layer_norm13ln_bwd_kernelINS_13Kernel_traitsIf13__nv_bfloat16fS2_fjLj7168ELj1ELj1ELj8ELj8ENS_18Kernel_traits_baseILj7168EfS2_fS2_fjLj256EEEEELb1ELb0ELb1ELb0EEEvNS_9BwdParamsE,"",@"SHT_CUDA_INFO"
	.sectionflags	@""
	.align	4


	//----- nvinfo : EIATTR_CUDA_API_VERSION
	.align		4
        /*0000*/ 	.byte	0x04, 0x37
        /*0002*/ 	.short	(.L_3073 - .L_3072)
.L_3072:
        /*0004*/ 	.word	0x00000082


	//----- nvinfo : EIATTR_SW2861232_WAR
	.align		4
.L_3073:
        /*0008*/ 	.byte	0x01, 0x35
	.zero		2


	//----- nvinfo : EIATTR_PARAM_CBANK
	.align		4
        /*000c*/ 	.byte	0x04, 0x0a
        /*000e*/ 	.short	(.L_3075 - .L_3074)
	.align		4
.L_3074:
        /*0010*/ 	.word	index@(.nv.constant0._ZN10layer_norm13ln_bwd_kernelINS_13Kernel_traitsIf13__nv_bfloat16fS2_fjLj7168ELj1ELj1ELj8ELj8ENS_18Kernel_traits_baseILj7168EfS2_fS2_fjLj256EEEEELb1ELb0ELb1ELb0EEEvNS_9BwdParamsE)
        /*0014*/ 	.short	0x0160
        /*0016*/ 	.short	0x0128


	//----- nvinfo : EIATTR_CBANK_PARAM_SIZE
	.align		4
.L_3075:
        /*0018*/ 	.byte	0x03, 0x19
        /*001a*/ 	.short	0x0128


	//----- nvinfo : EIATTR_KPARAM_INFO
	.align		4
        /*001c*/ 	.byte	0x04, 0x17
        /*001e*/ 	.short	(.L_3077 - .L_3076)
.L_3076:
        /*0020*/ 	.word	0x00000000
        /*0024*/ 	.short	0x0000
        /*0026*/ 	.short	0x0000
        /*0028*/ 	.byte	0x00, 0xf0, 0xa1, 0x04


	//----- nvinfo : EIATTR_MAXREG_COUNT
	.align		4
.L_3077:
        /*002c*/ 	.byte	0x03, 0x1b
        /*002e*/ 	.short	0x00ff


	//----- nvinfo : EIATTR_NUM_BARRIERS
	.align		4
        /*0030*/ 	.byte	0x02, 0x4c
        /*0032*/ 	.byte	0x01
	.zero		1


	//----- nvinfo : EIATTR_MERCURY_ISA_VERSION
	.align		4
        /*0034*/ 	.byte	0x03, 0x5f
        /*0036*/ 	.short	0x0000


	//----- nvinfo : EIATTR_COOP_GROUP_MASK_REGIDS
	.align		4
        /*0038*/ 	.byte	0x04, 0x29
        /*003a*/ 	.short	(.L_3079 - .L_3078)


	//   ....[0]....
.L_3078:
        /*003c*/ 	.word	0xffffffff


	//   ....[1]....
        /*0040*/ 	.word	0xffffffff


	//   ....[2]....
        /*0044*/ 	.word	0xffffffff


	//   ....[3]....
        /*0048*/ 	.word	0xffffffff


	//   ....[4]....
        /*004c*/ 	.word	0xffffffff


	//   ....[5]....
        /*0050*/ 	.word	0xffffffff


	//   ....[6]....
        /*0054*/ 	.word	0xffffffff


	//   ....[7]....
        /*0058*/ 	.word	0xffffffff


	//   ....[8]....
        /*005c*/ 	.word	0xffffffff


	//   ....[9]....
        /*0060*/ 	.word	0xffffffff


	//   ....[10]....
        /*0064*/ 	.word	0xffffffff


	//   ....[11]....
        /*0068*/ 	.word	0xffffffff


	//   ....[12]....
        /*006c*/ 	.word	0xffffffff


	//   ....[13]....
        /*0070*/ 	.word	0xffffffff


	//   ....[14]....
        /*0074*/ 	.word	0xffffffff


	//   ....[15]....
        /*0078*/ 	.word	0xffffffff


	//   ....[16]....
        /*007c*/ 	.word	0xffffffff


	//   ....[17]....
        /*0080*/ 	.word	0xffffffff


	//   ....[18]....
        /*0084*/ 	.word	0xffffffff


	//   ....[19]....
        /*0088*/ 	.word	0xffffffff


	//----- nvinfo : EIATTR_COOP_GROUP_INSTR_OFFSETS
	.align		4
.L_3079:
        /*008c*/ 	.byte	0x04, 0x28
        /*008e*/ 	.short	(.L_3081 - .L_3080)


	//   ....[0]....
.L_3080:
        /*0090*/ 	.word	0x00002500


	//   ....[1]....
        /*0094*/ 	.word	0x00002520


	//   ....[2]....
        /*0098*/ 	.word	0x00002540


	//   ....[3]....
        /*009c*/ 	.word	0x00002560


	//   ....[4]....
        /*00a0*/ 	.word	0x00002580


	//   ....[5]....
        /*00a4*/ 	.word	0x000025a0


	//   ....[6]....
        /*00a8*/ 	.word	0x000025c0


	//   ....[7]....
        /*00ac*/ 	.word	0x000025e0


	//   ....[8]....
        /*00b0*/ 	.word	0x00002600


	//   ....[9]....
        /*00b4*/ 	.word	0x00002620


	//   ....[10]....
        /*00b8*/ 	.word	0x00005910


	//   ....[11]....
        /*00bc*/ 	.word	0x00005990


	//   ....[12]....
        /*00c0*/ 	.word	0x00005a10


	//   ....[13]....
        /*00c4*/ 	.word	0x00005a80


	//   ....[14]....
        /*00c8*/ 	.word	0x00005b00


	//   ....[15]....
        /*00cc*/ 	.word	0x00005b70


	//   ....[16]....
        /*00d0*/ 	.word	0x00005bf0


	//   ....[17]....
        /*00d4*/ 	.word	0x00005c60


	//   ....[18]....
        /*00d8*/ 	.word	0x00005ce0


	//   ....[19]....
        /*00dc*/ 	.word	0x00005d50


	//----- nvinfo : EIATTR_EXIT_INSTR_OFFSETS
	.align		4
.L_3081:
        /*00e0*/ 	.byte	0x04, 0x1c
        /*00e2*/ 	.short	(.L_3083 - .L_3082)


	//   ....[0]....
.L_3082:
        /*00e4*/ 	.word	0x00005850


	//   ....[1]....
        /*00e8*/ 	.word	0x000058b0


	//----- nvinfo : EIATTR_MAX_THREADS
	.align		4
.L_3083:
        /*00ec*/ 	.byte	0x04, 0x05
        /*00ee*/ 	.short	(.L_3085 - .L_3084)
.L_3084:
        /*00f0*/ 	.word	0x00000100
        /*00f4*/ 	.word	0x00000001
        /*00f8*/ 	.word	0x00000001


	//----- nvinfo : EIATTR_CRS_STACK_SIZE
	.align		4
.L_3085:
        /*00fc*/ 	.byte	0x04, 0x1e
        /*00fe*/ 	.short	(.L_3087 - .L_3086)
.L_3086:
        /*0100*/ 	.word	0x00000000
.L_3087:


//--------------------- .nv.info._ZN10layer_norm22ln_bwd_finalize_kernelINS_22Kernel_traits_finalizeILj7168Ef13__nv_bfloat16fS2_fjLb0ELj1024ELj4ENS_18Kernel_traits_baseILj7168EfS2_fS2_fjLj1024EEEEELb0ELb1EEEvNS_9BwdParamsE --------------------------
	.section	.nv.info._ZN10layer_norm22ln_bwd_finalize_kernelINS_22Kernel_traits_finalizeILj7168Ef13__nv_bfloat16fS2_fjLb0ELj1024ELj4ENS_18Kernel_traits_baseILj7168EfS2_fS2_fjLj1024EEEEELb0ELb1EEEvNS_9BwdParamsE,"",@"SHT_CUDA_INFO"
	.sectionflags	@""
	.align	4


	//----- nvinfo : EIATTR_CUDA_API_VERSION
	.align		4
        /*0000*/ 	.byte	0x04, 0x37
        /*0002*/ 	.short	(.L_3089 - .L_3088)
.L_3088:
        /*0004*/ 	.word	0x00000082


	//----- nvinfo : EIATTR_SW2861232_WAR
	.align		4
.L_3089:
        /*0008*/ 	.byte	0x01, 0x35
	.zero		2


	//----- nvinfo : EIATTR_PARAM_CBANK
	.align		4
        /*000c*/ 	.byte	0x04, 0x0a
        /*000e*/ 	.short	(.L_3091 - .L_3090)
	.align		4
.L_3090:
        /*0010*/ 	.word	index@(.nv.constant0._ZN10layer_norm22ln_bwd_finalize_kernelINS_22Kernel_traits_finalizeILj7168Ef13__nv_bfloat16fS2_fjLb0ELj1024ELj4ENS_18Kernel_traits_baseILj7168EfS2_fS2_fjLj1024EEEEELb0ELb1EEEvNS_9BwdParamsE)
        /*0014*/ 	.short	0x0160
        /*0016*/ 	.short	0x0128


	//----- nvinfo : EIATTR_CBANK_PARAM_SIZE
	.align		4
.L_3091:
        /*0018*/ 	.byte	0x03, 0x19
        /*001a*/ 	.short	0x0128


	//----- nvinfo : EIATTR_KPARAM_INFO
	.align		4
        /*001c*/ 	.byte	0x04, 0x17
        /*001e*/ 	.short	(.L_3093 - .L_3092)
.L_3092:
        /*0020*/ 	.word	0x00000000
        /*0024*/ 	.short	0x0000
        /*0026*/ 	.short	0x0000
        /*0028*/ 	.byte	0x00, 0xf0, 0xa1, 0x04


	//----- nvinfo : EIATTR_MAXREG_COUNT
	.align		4
.L_3093:
        /*002c*/ 	.byte	0x03, 0x1b
        /*002e*/ 	.short	0x0040


	//----- nvinfo : EIATTR_NUM_BARRIERS
	.align		4
        /*0030*/ 	.byte	0x02, 0x4c
        /*0032*/ 	.byte	0x01
	.zero		1


	//----- nvinfo : EIATTR_MERCURY_ISA_VERSION
	.align		4
        /*0034*/ 	.byte	0x03, 0x5f
        /*0036*/ 	.short	0x0000


	//----- nvinfo : EIATTR_COOP_GROUP_MASK_REGIDS
	.align		4
        /*0038*/ 	.byte	0x04, 0x29
        /*003a*/ 	.short	(.L_3095 - .L_3094)


	//   ....[0]....
.L_3094:
        /*003c*/ 	.word	0xffffffff


	//   ....[1]....
        /*0040*/ 	.word	0xffffffff


	//   ....[2]....
        /*0044*/ 	.word	0xffffffff


	//   ....[3]....
        /*0048*/ 	.word	0xffffffff


	//   ....[4]....
        /*004c*/ 	.word	0xffffffff


	//   ....[5]....
        /*0050*/ 	.word	0xffffffff


	//   ....[6]....
        /*0054*/ 	.word	0xffffffff


	//   ....[7]....
        /*0058*/ 	.word	0xffffffff


	//   ....[8]....
        /*005c*/ 	.word	0xffffffff


	//   ....[9]....
        /*0060*/ 	.word	0xffffffff


	//   ....[10]....
        /*0064*/ 	.word	0xffffffff


	//   ....[11]....
        /*0068*/ 	.word	0xffffffff


	//   ....[12]....
        /*006c*/ 	.word	0xffffffff


	//   ....[13]....
        /*0070*/ 	.word	0xffffffff


	//   ....[14]....
        /*0074*/ 	.word	0xffffffff


	//   ....[15]....
        /*0078*/ 	.word	0xffffffff


	//   ....[16]....
        /*007c*/ 	.word	0xffffffff


	//   ....[17]....
        /*0080*/ 	.word	0xffffffff


	//   ....[18]....
        /*0084*/ 	.word	0xffffffff


	//   ....[19]....
        /*0088*/ 	.word	0xffffffff


	//----- nvinfo : EIATTR_COOP_GROUP_INSTR_OFFSETS
	.align		4
.L_3095:
        /*008c*/ 	.byte	0x04, 0x28
        /*008e*/ 	.short	(.L_3097 - .L_3096)


	//   ....[0]....
.L_3096:
        /*0090*/ 	.word	0x000007f0


	//   ....[1]....
        /*0094*/ 	.word	0x00000820


	//   ....[2]....
        /*0098*/ 	.word	0x00000840


	//   ....[3]....
        /*009c*/ 	.word	0x00000850


	//   ....[4]....
        /*00a0*/ 	.word	0x00000880


	//   ....[5]....
        /*00a4*/ 	.word	0x00000890


	//   ....[6]....
        /*00a8*/ 	.word	0x000008c0


	//   ....[7]....
        /*00ac*/ 	.word	0x000008d0


	//   ....[8]....
        /*00b0*/ 	.word	0x00000900


	//   ....[9]....
        /*00b4*/ 	.word	0x00000910


	//   ....[10]....
        /*00b8*/ 	.word	0x00000ab0


	//   ....[11]....
        /*00bc*/ 	.word	0x00000b30


	//   ....[12]....
        /*00c0*/ 	.word	0x00000b90


	//   ....[13]....
        /*00c4*/ 	.word	0x00000bf0


	//   ....[14]....
        /*00c8*/ 	.word	0x00000c60


	//   ....[15]....
        /*00cc*/ 	.word	0x00000cd0


	//   ....[16]....
        /*00d0*/ 	.word	0x00000d30


	//   ....[17]....
        /*00d4*/ 	.word	0x00000d90


	//   ....[18]....
        /*00d8*/ 	.word	0x00000df0


	//   ....[19]....
        /*00dc*/ 	.word	0x00000e50


	//----- nvinfo : EIATTR_EXIT_INSTR_OFFSETS
	.align		4
.L_3097:
        /*00e0*/ 	.byte	0x04, 0x1c
        /*00e2*/ 	.short	(.L_3099 - .L_3098)


	//   ....[0]....
.L_3098:
        /*00e4*/ 	.word	0x00000070


	//   ....[1]....
        /*00e8*/ 	.word	0x00000a50


	//----- nvinfo : EIATTR_MAX_THREADS
	.align		4
.L_3099:
        /*00ec*/ 	.byte	0x04, 0x05
        /*00ee*/ 	.short	(.L_3101 - .L_3100)
.L_3100:
        /*00f0*/ 	.word	0x00000400
        /*00f4*/ 	.word	0x00000001
        /*00f8*/ 	.word	0x00000001


	//----- nvinfo : EIATTR_CRS_STACK_SIZE
	.align		4
.L_3101:
        /*00fc*/ 	.byte	0x04, 0x1e
        /*00fe*/ 	.short	(.L_3103 - .L_3102)
.L_3102:
        /*0100*/ 	.word	0x00000000
.L_3103:


//--------------------- .nv.info._ZN10layer_norm13ln_bwd_kernelINS_13Kernel_traitsIf13__nv_bfloat16fS2_fjLj7168ELj1ELj1ELj8ELj8ENS_18Kernel_traits_baseILj7168EfS2_fS2_fjLj256EEEEELb1ELb0ELb1ELb1EEEvNS_9BwdParamsE --------------------------
	.section	.nv.info._ZN10layer_norm13ln_bwd_kernelINS_13Kernel_traitsIf13__nv_bfloat16fS2_fjLj7168ELj1ELj1ELj8ELj8ENS_18Kernel_traits_baseILj7168EfS2_fS2_fjLj256EEEEELb1ELb0ELb1ELb1EEEvNS_9BwdParamsE,"",@"SHT_CUDA_INFO"
	.sectionflags	@""
	.align	4


	//----- nvinfo : EIATTR_CUDA_API_VERSION
	.align		4
        /*0000*/ 	.byte	0x04, 0x37
        /*0002*/ 	.short	(.L_3105 - .L_3104)
.L_3104:
        /*0004*/ 	.word	0x00000082


	//----- nvinfo : EIATTR_SW2861232_WAR
	.align		4
.L_3105:
        /*0008*/ 	.byte	0x01, 0x35
	.zero		2


	//----- nvinfo : EIATTR_PARAM_CBANK
	.align		4
        /*000c*/ 	.byte	0x04, 0x0a
        /*000e*/ 	.short	(.L_3107 - .L_3106)
	.align		4
.L_3106:
        /*0010*/ 	.word	index@(.nv.constant0._ZN10layer_norm13ln_bwd_kernelINS_13Kernel_traitsIf13__nv_bfloat16fS2_fjLj7168ELj1ELj1ELj8ELj8ENS_18Kernel_traits_baseILj7168EfS2_fS2_fjLj256EEEEELb1ELb0ELb1ELb1EEEvNS_9BwdParamsE)
        /*0014*/ 	.short	0x0160
        /*0016*/ 	.short	0x0128


	//----- nvinfo : EIATTR_CBANK_PARAM_SIZE
	.align		4
.L_3107:
        /*0018*/ 	.byte	0x03, 0x19
        /*001a*/ 	.short	0x0128


	//----- nvinfo : EIATTR_KPARAM_INFO
	.align		4
        /*001c*/ 	.byte	0x04, 0x17
        /*001e*/ 	.short	(.L_3109 - .L_3108)
.L_3108:
        /*0020*/ 	.word	0x00000000
        /*0024*/ 	.short	0x0000
        /*0026*/ 	.short	0x0000
        /*0028*/ 	.byte	0x00, 0xf0, 0xa1, 0x04


	//----- nvinfo : EIATTR_MAXREG_COUNT
	.align		4
.L_3109:
        /*002c*/ 	.byte	0x03, 0x1b
        /*002e*/ 	.short	0x00ff


	//----- nvinfo : EIATTR_NUM_BARRIERS
	.align		4
        /*0030*/ 	.byte	0x02, 0x4c
        /*0032*/ 	.byte	0x01
	.zero		1


	//----- nvinfo : EIATTR_MERCURY_ISA_VERSION
	.align		4
        /*0034*/ 	.byte	0x03, 0x5f
        /*0036*/ 	.short	0x0000


	//----- nvinfo : EIATTR_COOP_GROUP_MASK_REGIDS
	.align		4
        /*0038*/ 	.byte	0x04, 0x29
        /*003a*/ 	.short	(.L_3111 - .L_3110)


	//   ....[0]....
.L_3110:
        /*003c*/ 	.word	0xffffffff


	//   ....[1]....
        /*0040*/ 	.word	0xffffffff


	//   ....[2]....
        /*0044*/ 	.word	0xffffffff


	//   ....[3]....
        /*0048*/ 	.word	0xffffffff


	//   ....[4]....
        /*004c*/ 	.word	0xffffffff


	//   ....[5]....
        /*0050*/ 	.word	0xffffffff


	//   ....[6]....
        /*0054*/ 	.word	0xffffffff


	//   ....[7]....
        /*0058*/ 	.word	0xffffffff


	//   ....[8]....
        /*005c*/ 	.word	0xffffffff


	//   ....[9]....
        /*0060*/ 	.word	0xffffffff


	//   ....[10]....
        /*0064*/ 	.word	0xffffffff


	//   ....[11]....
        /*0068*/ 	.word	0xffffffff


	//   ....[12]....
        /*006c*/ 	.word	0xffffffff


	//   ....[13]....
        /*0070*/ 	.word	0xffffffff


	//   ....[14]....
        /*0074*/ 	.word	0xffffffff


	//   ....[15]....
        /*0078*/ 	.word	0xffffffff


	//   ....[16]....
        /*007c*/ 	.word	0xffffffff


	//   ....[17]....
        /*0080*/ 	.word	0xffffffff


	//   ....[18]....
        /*0084*/ 	.word	0xffffffff


	//   ....[19]....
        /*0088*/ 	.word	0xffffffff


	//----- nvinfo : EIATTR_COOP_GROUP_INSTR_OFFSETS
	.align		4
.L_3111:
        /*008c*/ 	.byte	0x04, 0x28
        /*008e*/ 	.short	(.L_3113 - .L_3112)


	//   ....[0]....
.L_3112:
        /*0090*/ 	.word	0x00001eb0


	//   ....[1]....
        /*0094*/ 	.word	0x00001ed0


	//   ....[2]....
        /*0098*/ 	.word	0x00001ef0


	//   ....[3]....
        /*009c*/ 	.word	0x00001f10


	//   ....[4]....
        /*00a0*/ 	.word	0x00001f30


	//   ....[5]....
        /*00a4*/ 	.word	0x00001f50


	//   ....[6]....
        /*00a8*/ 	.word	0x00001f70


	//   ....[7]....
        /*00ac*/ 	.word	0x00001f90


	//   ....[8]....
        /*00b0*/ 	.word	0x00001fb0


	//   ....[9]....
        /*00b4*/ 	.word	0x00001fd0


	//   ....[10]....
        /*00b8*/ 	.word	0x00004ca0


	//   ....[11]....
        /*00bc*/ 	.word	0x00004d20


	//   ....[12]....
        /*00c0*/ 	.word	0x00004da0


	//   ....[13]....
        /*00c4*/ 	.word	0x00004e10


	//   ....[14]....
        /*00c8*/ 	.word	0x00004e90


	//   ....[15]....
        /*00cc*/ 	.word	0x00004f00


	//   ....[16]....
        /*00d0*/ 	.word	0x00004f80


	//   ....[17]....
        /*00d4*/ 	.word	0x00004ff0


	//   ....[18]....
        /*00d8*/ 	.word	0x00005070


	//   ....[19]....
        /*00dc*/ 	.word	0x000050e0


	//----- nvinfo : EIATTR_EXIT_INSTR_OFFSETS
	.align		4
.L_3113:
        /*00e0*/ 	.byte	0x04, 0x1c
        /*00e2*/ 	.short	(.L_3115 - .L_3114)


	//   ....[0]....
.L_3114:
        /*00e4*/ 	.word	0x00004c40


	//----- nvinfo : EIATTR_MAX_THREADS
	.align		4
.L_3115:
        /*00e8*/ 	.byte	0x04, 0x05
        /*00ea*/ 	.short	(.L_3117 - .L_3116)
.L_3116:
        /*00ec*/ 	.word	0x00000100
        /*00f0*/ 	.word	0x00000001
        /*00f4*/ 	.word	0x00000001


	//----- nvinfo : EIATTR_CRS_STACK_SIZE
	.align		4
.L_3117:
        /*00f8*/ 	.byte	0x04, 0x1e
        /*00fa*/ 	.short	(.L_3119 - .L_3118)
.L_3118:
        /*00fc*/ 	.word	0x00000000
.L_3119:


//--------------------- .nv.info._ZN10layer_norm13ln_bwd_kernelINS_13Kernel_traitsIf13__nv_bfloat16fS2_fjLj7168ELj1ELj1ELj8ELj8ENS_18Kernel_traits_baseILj7168EfS2_fS2_fjLj256EEEEELb1ELb1ELb0ELb0EEEvNS_9BwdParamsE --------------------------
	.section	.nv.info._ZN10layer_norm13ln_bwd_kernelINS_13Kernel_traitsIf13__nv_bfloat16fS2_fjLj7168ELj1ELj1ELj8ELj8ENS_18Kernel_traits_baseILj7168EfS2_fS2_fjLj256EEEEELb1ELb1ELb0ELb0EEEvNS_9BwdParamsE,"",@"SHT_CUDA_INFO"
	.sectionflags	@""
	.align	4


	//----- nvinfo : EIATTR_CUDA_API_VERSION
	.align		4
        /*0000*/ 	.byte	0x04, 0x37
        /*0002*/ 	.short	(.L_3121 - .L_3120)
.L_3120:
        /*0004*/ 	.word	0x00000082


	//----- nvinfo : EIATTR_SW2861232_WAR
	.align		4
.L_3121:
        /*0008*/ 	.byte	0x01, 0x35
	.zero		2


	//----- nvinfo : EIATTR_PARAM_CBANK
	.align		4
        /*000c*/ 	.byte	0x04, 0x0a
        /*000e*/ 	.short	(.L_3123 - .L_3122)
	.align		4
.L_3122:
        /*0010*/ 	.word	index@(.nv.constant0._ZN10layer_norm13ln_bwd_kernelINS_13Kernel_traitsIf13__nv_bfloat16fS2_fjLj7168ELj1ELj1ELj8ELj8ENS_18Kernel_traits_baseILj7168EfS2_fS2_fjLj256EEEEELb1ELb1ELb0ELb0EEEvNS_9BwdParamsE)
        /*0014*/ 	.short	0x0160
        /*0016*/ 	.short	0x0128


	//----- nvinfo : EIATTR_CBANK_PARAM_SIZE
	.align		4
.L_3123:
        /*0018*/ 	.byte	0x03, 0x19
        /*001a*/ 	.short	0x0128


	//----- nvinfo : EIATTR_KPARAM_INFO
	.align		4
        /*001c*/ 	.byte	0x04, 0x17
        /*001e*/ 	.short	(.L_3125 - .L_3124)
.L_3124:
        /*0020*/ 	.word	0x00000000
        /*0024*/ 	.short	0x0000
        /*0026*/ 	.short	0x0000
        /*0028*/ 	.byte	0x00, 0xf0, 0xa1, 0x04


	//----- nvinfo : EIATTR_MAXREG_COUNT
	.align		4
.L_3125:
        /*002c*/ 	.byte	0x03, 0x1b
        /*002e*/ 	.short	0x00ff


	//----- nvinfo : EIATTR_NUM_BARRIERS
	.align		4
        /*0030*/ 	.byte	0x02, 0x4c
        /*0032*/ 	.byte	0x01
	.zero		1


	//----- nvinfo : EIATTR_MERCURY_ISA_VERSION
	.align		4
        /*0034*/ 	.byte	0x03, 0x5f
        /*0036*/ 	.short	0x0000


	//----- nvinfo : EIATTR_COOP_GROUP_MASK_REGIDS
	.align		4
        /*0038*/ 	.byte	0x04, 0x29
        /*003a*/ 	.short	(.L_3127 - .L_3126)


	//   ....[0]....
.L_3126:
        /*003c*/ 	.word	0xffffffff


	//   ....[1]....
        /*0040*/ 	.word	0xffffffff


	//   ....[2]....
        /*0044*/ 	.word	0xffffffff


	//   ....[3]....
        /*0048*/ 	.word	0xffffffff


	//   ....[4]....
        /*004c*/ 	.word	0xffffffff


	//   ....[5]....
        /*0050*/ 	.word	0xffffffff


	//   ....[6]....
        /*0054*/ 	.word	0xffffffff


	//   ....[7]....
        /*0058*/ 	.word	0xffffffff


	//   ....[8]....
        /*005c*/ 	.word	0xffffffff


	//   ....[9]....
        /*0060*/ 	.word	0xffffffff


	//   ....[10]....
        /*0064*/ 	.word	0xffffffff


	//   ....[11]....
        /*0068*/ 	.word	0xffffffff


	//   ....[12]....
        /*006c*/ 	.word	0xffffffff


	//   ....[13]....
        /*0070*/ 	.word	0xffffffff


	//   ....[14]....
        /*0074*/ 	.word	0xffffffff


	//   ....[15]....
        /*0078*/ 	.word	0xffffffff


	//   ....[16]....
        /*007c*/ 	.word	0xffffffff


	//   ....[17]....
        /*0080*/ 	.word	0xffffffff


	//   ....[18]....
        /*0084*/ 	.word	0xffffffff


	//   ....[19]....
        /*0088*/ 	.word	0xffffffff


	//----- nvinfo : EIATTR_COOP_GROUP_INSTR_OFFSETS
	.align		4
.L_3127:
        /*008c*/ 	.byte	0x04, 0x28
        /*008e*/ 	.short	(.L_3129 - .L_3128)


	//   ....[0]....
.L_3128:
        /*0090*/ 	.word	0x00002140


	//   ....[1]....
        /*0094*/ 	.word	0x00002160


	//   ....[2]....
        /*0098*/ 	.word	0x00002180


	//   ....[3]....
        /*009c*/ 	.word	0x000021a0


	//   ....[4]....
        /*00a0*/ 	.word	0x000021c0


	//   ....[5]....
        /*00a4*/ 	.word	0x000021e0


	//   ....[6]....
        /*00a8*/ 	.word	0x00002200


	//   ....[7]....
        /*00ac*/ 	.word	0x00002220


	//   ....[8]....
        /*00b0*/ 	.word	0x00002240


	//   ....[9]....
        /*00b4*/ 	.word	0x00002260


	//   ....[10]....
        /*00b8*/ 	.word	0x00005070


	//   ....[11]....
        /*00bc*/ 	.word	0x000050f0


	//   ....[12]....
        /*00c0*/ 	.word	0x00005170


	//   ....[13]....
        /*00c4*/ 	.word	0x000051e0


	//   ....[14]....
        /*00c8*/ 	.word	0x00005260


	//   ....[15]....
        /*00cc*/ 	.word	0x000052d0


	//   ....[16]....
        /*00d0*/ 	.word	0x00005350


	//   ....[17]....
        /*00d4*/ 	.word	0x000053c0


	//   ....[18]....
        /*00d8*/ 	.word	0x00005440


	//   ....[19]....
        /*00dc*/ 	.word	0x000054b0


	//----- nvinfo : EIATTR_EXIT_INSTR_OFFSETS
	.align		4
.L_3129:
        /*00e0*/ 	.byte	0x04, 0x1c
        /*00e2*/ 	.short	(.L_3131 - .L_3130)


	//   ....[0]....
.L_3130:
        /*00e4*/ 	.word	0x00004f90


	//   ....[1]....
        /*00e8*/ 	.word	0x00005010


	//----- nvinfo : EIATTR_MAX_THREADS
	.align		4
.L_3131:
        /*00ec*/ 	.byte	0x04, 0x05
        /*00ee*/ 	.short	(.L_3133 - .L_3132)
.L_3132:
        /*00f0*/ 	.word	0x00000100
        /*00f4*/ 	.word	0x00000001
        /*00f8*/ 	.word	0x00000001


	//----- nvinfo : EIATTR_CRS_STACK_SIZE
	.align		4
.L_3133:
        /*00fc*/ 	.byte	0x04, 0x1e
        /*00fe*/ 	.short	(.L_3135 - .L_3134)
.L_3134:
        /*0100*/ 	.word	0x00000000
.L_3135:


//--------------------- .nv.info._ZN10layer_norm13ln_bwd_kernelINS_13Kernel_traitsIf13__nv_bfloat16fS2_fjLj7168ELj1ELj1ELj8ELj8ENS_18Kernel_traits_baseILj7168EfS2_fS2_fjLj256EEEEELb1ELb1ELb0ELb1EEEvNS_9BwdParamsE --------------------------
	.section	.nv.info._ZN10layer_norm13ln_bwd_kernelINS_13Kernel_traitsIf13__nv_bfloat16fS2_fjLj7168ELj1ELj1ELj8ELj8ENS_18Kernel_traits_baseILj7168EfS2_fS2_fjLj256EEEEELb1ELb1ELb0ELb1EEEvNS_9BwdParamsE,"",@"SHT_CUDA_INFO"
	.sectionflags	@""
	.align	4


	//----- nvinfo : EIATTR_CUDA_API_VERSION
	.align		4
        /*0000*/ 	.byte	0x04, 0x37
        /*0002*/ 	.short	(.L_3137 - .L_3136)
.L_3136:
        /*0004*/ 	.word	0x00000082


	//----- nvinfo : EIATTR_SW2861232_WAR
	.align		4
.L_3137:
        /*0008*/ 	.byte	0x01, 0x35
	.zero		2


	//----- nvinfo : EIATTR_PARAM_CBANK
	.align		4
        /*000c*/ 	.byte	0x04, 0x0a
        /*000e*/ 	.short	(.L_3139 - .L_3138)
	.align		4
.L_3138:
        /*0010*/ 	.word	index@(.nv.constant0._ZN10layer_norm13ln_bwd_kernelINS_13Kernel_traitsIf13__nv_bfloat16fS2_fjLj7168ELj1ELj1ELj8ELj8ENS_18Kernel_traits_baseILj7168EfS2_fS2_fjLj256EEEEELb1ELb1ELb0ELb1EEEvNS_9BwdParamsE)
        /*0014*/ 	.short	0x0160
        /*0016*/ 	.short	0x0128


	//----- nvinfo : EIATTR_CBANK_PARAM_SIZE
	.align		4
.L_3139:
        /*0018*/ 	.byte	0x03, 0x19
        /*001a*/ 	.short	0x0128


	//----- nvinfo : EIATTR_KPARAM_INFO
	.align		4
        /*001c*/ 	.byte	0x04, 0x17
        /*001e*/ 	.short	(.L_3141 - .L_3140)
.L_3140:
        /*0020*/ 	.word	0x00000000
        /*0024*/ 	.short	0x0000
        /*0026*/ 	.short	0x0000
        /*0028*/ 	.byte	0x00, 0xf0, 0xa1, 0x04


	//----- nvinfo : EIATTR_MAXREG_COUNT
	.align		4
.L_3141:
        /*002c*/ 	.byte	0x03, 0x1b
        /*002e*/ 	.short	0x00ff


	//----- nvinfo : EIATTR_NUM_BARRIERS
	.align		4
        /*0030*/ 	.byte	0x02, 0x4c
        /*0032*/ 	.byte	0x01
	.zero		1


	//----- nvinfo : EIATTR_ANNOTATIONS
	.align		4
        /*0034*/ 	.byte	0x04, 0x55
        /*0036*/ 	.short	(.L_3143 - .L_3142)


	//   ....[0]....
.L_3142:
        /* <DEDUP_REMOVED lines=17> */
        /*013c*/ 	.byte	0xc0, 0x45, 0x00, 0x00


	//----- nvinfo : EIATTR_MERCURY_ISA_VERSION
	.align		4
.L_3143:
        /*0140*/ 	.byte	0x03, 0x5f
        /*0142*/ 	.short	0x0000


	//----- nvinfo : EIATTR_COOP_GROUP_MASK_REGIDS
	.align		4
        /*0144*/ 	.byte	0x04, 0x29
        /*0146*/ 	.short	(.L_3145 - .L_3144)


	//   ....[0]....
.L_3144:
        /*0148*/ 	.word	0xffffffff


	//   ....[1]....
        /*014c*/ 	.word	0xffffffff


	//   ....[2]....
        /*0150*/ 	.word	0xffffffff


	//   ....[3]....
        /*0154*/ 	.word	0xffffffff


	//   ....[4]....
        /*0158*/ 	.word	0xffffffff


	//   ....[5]....
        /*015c*/ 	.word	0xffffffff


	//   ....[6]....
        /*0160*/ 	.word	0xffffffff


	//   ....[7]....
        /*0164*/ 	.word	0xffffffff


	//   ....[8]....
        /*0168*/ 	.word	0xffffffff


	//   ....[9]....
        /*016c*/ 	.word	0xffffffff


	//   ....[10]....
        /*0170*/ 	.word	0xffffffff


	//   ....[11]....
        /*0174*/ 	.word	0xffffffff


	//   ....[12]....
        /*0178*/ 	.word	0xffffffff


	//   ....[13]....
        /*017c*/ 	.word	0xffffffff


	//   ....[14]....
        /*0180*/ 	.word	0xffffffff


	//   ....[15]....
        /*0184*/ 	.word	0xffffffff


	//   ....[16]....
        /*0188*/ 	.word	0xffffffff


	//   ....[17]....
        /*018c*/ 	.word	0xffffffff


	//   ....[18]....
        /*0190*/ 	.word	0xffffffff


	//   ....[19]....
        /*0194*/ 	.word	0xffffffff


	//----- nvinfo : EIATTR_COOP_GROUP_INSTR_OFFSETS
	.align		4
.L_3145:
        /*0198*/ 	.byte	0x04, 0x28
        /*019a*/ 	.short	(.L_3147 - .L_3146)


	//   ....[0]....
.L_3146:
        /*019c*/ 	.word	0x00001ed0


	//   ....[1]....
        /*01a0*/ 	.word	0x00001ef0


	//   ....[2]....
        /*01a4*/ 	.word	0x00001f10


	//   ....[3]....
        /*01a8*/ 	.word	0x00001f30


	//   ....[4]....
        /*01ac*/ 	.word	0x00001f50


	//   ....[5]....
        /*01b0*/ 	.word	0x00001f70


	//   ....[6]....
        /*01b4*/ 	.word	0x00001f90


	//   ....[7]....
        /*01b8*/ 	.word	0x00001fb0


	//   ....[8]....
        /*01bc*/ 	.word	0x00001fd0


	//   ....[9]....
        /*01c0*/ 	.word	0x00001ff0


	//   ....[10]....
        /*01c4*/ 	.word	0x00004c40


	//   ....[11]....
        /*01c8*/ 	.word	0x00004cc0


	//   ....[12]....
        /*01cc*/ 	.word	0x00004d40


	//   ....[13]....
        /*01d0*/ 	.word	0x00004db0


	//   ....[14]....
        /*01d4*/ 	.word	0x00004e30


	//   ....[15]....
        /*01d8*/ 	.word	0x00004ea0


	//   ....[16]....
        /*01dc*/ 	.word	0x00004f20


	//   ....[17]....
        /*01e0*/ 	.word	0x00004f90


	//   ....[18]....
        /*01e4*/ 	.word	0x00005010


	//   ....[19]....
        /*01e8*/ 	.word	0x00005080


	//----- nvinfo : EIATTR_EXIT_INSTR_OFFSETS
	.align		4
.L_3147:
        /*01ec*/ 	.byte	0x04, 0x1c
        /*01ee*/ 	.short	(.L_3149 - .L_3148)


	//   ....[0]....
.L_3148:
        /*01f0*/ 	.word	0x00004be0


	//----- nvinfo : EIATTR_MAX_THREADS
	.align		4
.L_3149:
        /*01f4*/ 	.byte	0x04, 0x05
        /*01f6*/ 	.short	(.L_3151 - .L_3150)
.L_3150:
        /*01f8*/ 	.word	0x00000100
        /*01fc*/ 	.word	0x00000001
        /*0200*/ 	.word	0x00000001


	//----- nvinfo : EIATTR_CRS_STACK_SIZE
	.align		4
.L_3151:
        /*0204*/ 	.byte	0x04, 0x1e
        /*0206*/ 	.short	(.L_3153 - .L_3152)
.L_3152:
        /*0208*/ 	.word	0x00000000
.L_3153:


//--------------------- .nv.info._ZN10layer_norm22ln_bwd_finalize_kernelINS_22Kernel_traits_finalizeILj7168Ef13__nv_bfloat16fS2_fjLb1ELj1024ELj4ENS_18Kernel_traits_baseILj7168EfS2_fS2_fjLj1024EEEEELb1ELb0EEEvNS_9BwdParamsE --------------------------
	.section	.nv.info._ZN10layer_norm22ln_bwd_finalize_kernelINS_22Kernel_traits_finalizeILj7168Ef13__nv_bfloat16fS2_fjLb1ELj1024ELj4ENS_18Kernel_traits_baseILj7168EfS2_fS2_fjLj1024EEEEELb1ELb0EEEvNS_9BwdParamsE,"",@"SHT_CUDA_INFO"
	.sectionflags	@""
	.align	4


	//----- nvinfo : EIATTR_CUDA_API_VERSION
	.align		4
        /*0000*/ 	.byte	0x04, 0x37
        /*0002*/ 	.short	(.L_3155 - .L_3154)
.L_3154:
        /*0004*/ 	.word	0x00000082


	//----- nvinfo : EIATTR_SW2861232_WAR
	.align		4
.L_3155:
        /*0008*/ 	.byte	0x01, 0x35
	.zero		2


	//----- nvinfo : EIATTR_PARAM_CBANK
	.align		4
        /*000c*/ 	.byte	0x04, 0x0a
        /*000e*/ 	.short	(.L_3157 - .L_3156)
	.align		4
.L_3156:
        /*0010*/ 	.word	index@(.nv.constant0._ZN10layer_norm22ln_bwd_finalize_kernelINS_22Kernel_traits_finalizeILj7168Ef13__nv_bfloat16fS2_fjLb1ELj1024ELj4ENS_18Kernel_traits_baseILj7168EfS2_fS2_fjLj1024EEEEELb1ELb0EEEvNS_9BwdParamsE)
        /*0014*/ 	.short	0x0160
        /*0016*/ 	.short	0x0128


	//----- nvinfo : EIATTR_CBANK_PARAM_SIZE
	.align		4
.L_3157:
        /*0018*/ 	.byte	0x03, 0x19
        /*001a*/ 	.short	0x0128


	//----- nvinfo : EIATTR_KPARAM_INFO
	.align		4
        /*001c*/ 	.byte	0x04, 0x17
        /*001e*/ 	.short	(.L_3159 - .L_3158)
.L_3158:
        /*0020*/ 	.word	0x00000000
        /*0024*/ 	.short	0x0000
        /*0026*/ 	.short	0x0000
        /*0028*/ 	.byte	0x00, 0xf0, 0xa1, 0x04


	//----- nvinfo : EIATTR_MAXREG_COUNT
	.align		4
.L_3159:
        /*002c*/ 	.byte	0x03, 0x1b
        /*002e*/ 	.short	0x0040


	//----- nvinfo : EIATTR_NUM_BARRIERS
	.align		4
        /*0030*/ 	.byte	0x02, 0x4c
        /*0032*/ 	.byte	0x01
	.zero		1


	//----- nvinfo : EIATTR_MERCURY_ISA_VERSION
	.align		4
        /*0034*/ 	.byte	0x03, 0x5f
        /*0036*/ 	.short	0x0000


	//----- nvinfo : EIATTR_COOP_GROUP_MASK_REGIDS
	.align		4
        /*0038*/ 	.byte	0x04, 0x29
        /*003a*/ 	.short	(.L_3161 - .L_3160)


	//   ....[0]....
.L_3160:
        /*003c*/ 	.word	0xffffffff


	//   ....[1]....
        /*0040*/ 	.word	0xffffffff


	//   ....[2]....
        /*0044*/ 	.word	0xffffffff


	//   ....[3]....
        /*0048*/ 	.word	0xffffffff


	//   ....[4]....
        /*004c*/ 	.word	0xffffffff


	//   ....[5]....
        /*0050*/ 	.word	0xffffffff


	//   ....[6]....
        /*0054*/ 	.word	0xffffffff


	//   ....[7]....
        /*0058*/ 	.word	0xffffffff


	//   ....[8]....
        /*005c*/ 	.word	0xffffffff


	//   ....[9]....
        /*0060*/ 	.word	0xffffffff


	//   ....[10]....
        /*0064*/ 	.word	0xffffffff


	//   ....[11]....
        /*0068*/ 	.word	0xffffffff


	//   ....[12]....
        /*006c*/ 	.word	0xffffffff


	//   ....[13]....
        /*0070*/ 	.word	0xffffffff


	//   ....[14]....
        /*0074*/ 	.word	0xffffffff


	//   ....[15]....
        /*0078*/ 	.word	0xffffffff


	//   ....[16]....
        /*007c*/ 	.word	0xffffffff


	//   ....[17]....
        /*0080*/ 	.word	0xffffffff


	//   ....[18]....
        /*0084*/ 	.word	0xffffffff


	//   ....[19]....
        /*0088*/ 	.word	0xffffffff


	//   ....[20]....
        /*008c*/ 	.word	0xffffffff


	//   ....[21]....
        /*0090*/ 	.word	0xffffffff


	//   ....[22]....
        /*0094*/ 	.word	0xffffffff


	//   ....[23]....
        /*0098*/ 	.word	0xffffffff


	//   ....[24]....
        /*009c*/ 	.word	0xffffffff


	//   ....[25]....
        /*00a0*/ 	.word	0xffffffff


	//   ....[26]....
        /*00a4*/ 	.word	0xffffffff


	//   ....[27]....
        /*00a8*/ 	.word	0xffffffff


	//   ....[28]....
        /*00ac*/ 	.word	0xffffffff


	//   ....[29]....
        /*00b0*/ 	.word	0xffffffff


	//----- nvinfo : EIATTR_COOP_GROUP_INSTR_OFFSETS
	.align		4
.L_3161:
        /*00b4*/ 	.byte	0x04, 0x28
        /*00b6*/ 	.short	(.L_3163 - .L_3162)


	//   ....[0]....
.L_3162:
        /*00b8*/ 	.word	0x000009d0


	//   ....[1]....
        /*00bc*/ 	.word	0x00000a00


	//   ....[2]....
        /*00c0*/ 	.word	0x00000a10


	//   ....[3]....
        /*00c4*/ 	.word	0x00000a30


	//   ....[4]....
        /*00c8*/ 	.word	0x00000a50


	//   ....[5]....
        /*00cc*/ 	.word	0x00000a60


	//   ....[6]....
        /*00d0*/ 	.word	0x00000a90


	//   ....[7]....
        /*00d4*/ 	.word	0x00000ab0


	//   ....[8]....
        /*00d8*/ 	.word	0x00000ac0


	//   ....[9]....
        /*00dc*/ 	.word	0x00000af0


	//   ....[10]....
        /*00e0*/ 	.word	0x00000b10


	//   ....[11]....
        /*00e4*/ 	.word	0x00000b20


	//   ....[12]....
        /*00e8*/ 	.word	0x00000b50


	//   ....[13]....
        /*00ec*/ 	.word	0x00000b70


	//   ....[14]....
        /*00f0*/ 	.word	0x00000b80


	//   ....[15]....
        /*00f4*/ 	.word	0x00000df0


	//   ....[16]....
        /*00f8*/ 	.word	0x00000e50


	//   ....[17]....
        /*00fc*/ 	.word	0x00000eb0


	//   ....[18]....
        /*0100*/ 	.word	0x00000f10


	//   ....[19]....
        /*0104*/ 	.word	0x00000f80


	//   ....[20]....
        /*0108*/ 	.word	0x00000ff0


	//   ....[21]....
        /*010c*/ 	.word	0x00001050


	//   ....[22]....
        /*0110*/ 	.word	0x000010b0


	//   ....[23]....
        /*0114*/ 	.word	0x00001110


	//   ....[24]....
        /*0118*/ 	.word	0x00001180


	//   ....[25]....
        /*011c*/ 	.word	0x000011f0


	//   ....[26]....
        /*0120*/ 	.word	0x00001250


	//   ....[27]....
        /*0124*/ 	.word	0x000012b0


	//   ....[28]....
        /*0128*/ 	.word	0x00001310


	//   ....[29]....
        /*012c*/ 	.word	0x00001370


	//----- nvinfo : EIATTR_EXIT_INSTR_OFFSETS
	.align		4
.L_3163:
        /*0130*/ 	.byte	0x04, 0x1c
        /*0132*/ 	.short	(.L_3165 - .L_3164)


	//   ....[0]....
.L_3164:
        /*0134*/ 	.word	0x00000070


	//   ....[1]....
        /*0138*/ 	.word	0x00000d90


	//----- nvinfo : EIATTR_MAX_THREADS
	.align		4
.L_3165:
        /*013c*/ 	.byte	0x04, 0x05
        /*013e*/ 	.short	(.L_3167 - .L_3166)
.L_3166:
        /*0140*/ 	.word	0x00000400
        /*0144*/ 	.word	0x00000001
        /*0148*/ 	.word	0x00000001


	//----- nvinfo : EIATTR_CRS_STACK_SIZE
	.align		4
.L_3167:
        /*014c*/ 	.byte	0x04, 0x1e
        /*014e*/ 	.short	(.L_3169 - .L_3168)
.L_3168:
        /*0150*/ 	.word	0x00000000
.L_3169:


//--------------------- .nv.info._ZN10layer_norm13ln_bwd_kernelINS_13Kernel_traitsIf13__nv_bfloat16fS2_fjLj7168ELj1ELj1ELj8ELj8ENS_18Kernel_traits_baseILj7168EfS2_fS2_fjLj256EEEEELb1ELb1ELb1ELb0EEEvNS_9BwdParamsE --------------------------
	.section	.nv.info._ZN10layer_norm13ln_bwd_kernelINS_13Kernel_traitsIf13__nv_bfloat16fS2_fjLj7168ELj1ELj1ELj8ELj8ENS_18Kernel_traits_baseILj7168EfS2_fS2_fjLj256EEEEELb1ELb1ELb1ELb0EEEvNS_9BwdParamsE,"",@"SHT_CUDA_INFO"
	.sectionflags	@""
	.align	4


	//----- nvinfo : EIATTR_CUDA_API_VERSION
	.align		4
        /*0000*/ 	.byte	0x04, 0x37
        /*0002*/ 	.short	(.L_3171 - .L_3170)
.L_3170:
        /*0004*/ 	.word	0x00000082


	//----- nvinfo : EIATTR_SW2861232_WAR
	.align		4
.L_3171:
        /*0008*/ 	.byte	0x01, 0x35
	.zero		2


	//----- nvinfo : EIATTR_PARAM_CBANK
	.align		4
        /*000c*/ 	.byte	0x04, 0x0a
        /*000e*/ 	.short	(.L_3173 - .L_3172)
	.align		4
.L_3172:
        /*0010*/ 	.word	index@(.nv.constant0._ZN10layer_norm13ln_bwd_kernelINS_13Kernel_traitsIf13__nv_bfloat16fS2_fjLj7168ELj1ELj1ELj8ELj8ENS_18Kernel_traits_baseILj7168EfS2_fS2_fjLj256EEEEELb1ELb1ELb1ELb0EEEvNS_9BwdParamsE)
        /*0014*/ 	.short	0x0160
        /*0016*/ 	.short	0x0128


	//----- nvinfo : EIATTR_CBANK_PARAM_SIZE
	.align		4
.L_3173:
        /*0018*/ 	.byte	0x03, 0x19
        /*001a*/ 	.short	0x0128


	//----- nvinfo : EIATTR_KPARAM_INFO
	.align		4
        /*001c*/ 	.byte	0x04, 0x17
        /*001e*/ 	.short	(.L_3175 - .L_3174)
.L_3174:
        /*0020*/ 	.word	0x00000000
        /*0024*/ 	.short	0x0000
        /*0026*/ 	.short	0x0000
        /*0028*/ 	.byte	0x00, 0xf0, 0xa1, 0x04


	//----- nvinfo : EIATTR_MAXREG_COUNT
	.align		4
.L_3175:
        /*002c*/ 	.byte	0x03, 0x1b
        /*002e*/ 	.short	0x00ff


	//----- nvinfo : EIATTR_NUM_BARRIERS
	.align		4
        /*0030*/ 	.byte	0x02, 0x4c
        /*0032*/ 	.byte	0x01
	.zero		1


	//----- nvinfo : EIATTR_ANNOTATIONS
	.align		4
        /*0034*/ 	.byte	0x04, 0x55
        /*0036*/ 	.short	(.L_3177 - .L_3176)


	//   ....[0]....
.L_3176:
        /* <DEDUP_REMOVED lines=9> */


	//----- nvinfo : EIATTR_MERCURY_ISA_VERSION
	.align		4
.L_3177:
        /*00b8*/ 	.byte	0x03, 0x5f
        /*00ba*/ 	.short	0x0000


	//----- nvinfo : EIATTR_COOP_GROUP_MASK_REGIDS
	.align		4
        /*00bc*/ 	.byte	0x04, 0x29
        /*00be*/ 	.short	(.L_3179 - .L_3178)


	//   ....[0]....
.L_3178:
        /*00c0*/ 	.word	0xffffffff


	//   ....[1]....
        /*00c4*/ 	.word	0xffffffff


	//   ....[2]....
        /*00c8*/ 	.word	0xffffffff


	//   ....[3]....
        /*00cc*/ 	.word	0xffffffff


	//   ....[4]....
        /*00d0*/ 	.word	0xffffffff


	//   ....[5]....
        /*00d4*/ 	.word	0xffffffff


	//   ....[6]....
        /*00d8*/ 	.word	0xffffffff


	//   ....[7]....
        /*00dc*/ 	.word	0xffffffff


	//   ....[8]....
        /*00e0*/ 	.word	0xffffffff


	//   ....[9]....
        /*00e4*/ 	.word	0xffffffff


	//   ....[10]....
        /*00e8*/ 	.word	0xffffffff


	//   ....[11]....
        /*00ec*/ 	.word	0xffffffff


	//   ....[12]....
        /*00f0*/ 	.word	0xffffffff


	//   ....[13]....
        /*00f4*/ 	.word	0xffffffff


	//   ....[14]....
        /*00f8*/ 	.word	0xffffffff


	//   ....[15]....
        /*00fc*/ 	.word	0xffffffff


	//   ....[16]....
        /*0100*/ 	.word	0xffffffff


	//   ....[17]....
        /*0104*/ 	.word	0xffffffff


	//   ....[18]....
        /*0108*/ 	.word	0xffffffff


	//   ....[19]....
        /*010c*/ 	.word	0xffffffff


	//----- nvinfo : EIATTR_COOP_GROUP_INSTR_OFFSETS
	.align		4
.L_3179:
        /*0110*/ 	.byte	0x04, 0x28
        /*0112*/ 	.short	(.L_3181 - .L_3180)


	//   ....[0]....
.L_3180:
        /*0114*/ 	.word	0x00002890


	//   ....[1]....
        /*0118*/ 	.word	0x000028c0


	//   ....[2]....
        /*011c*/ 	.word	0x000028d0


	//   ....[3]....
        /*0120*/ 	.word	0x00002900


	//   ....[4]....
        /*0124*/ 	.word	0x00002920


	//   ....[5]....
        /*0128*/ 	.word	0x00002940


	//   ....[6]....
        /*012c*/ 	.word	0x00002960


	//   ....[7]....
        /*0130*/ 	.word	0x00002980


	//   ....[8]....
        /*0134*/ 	.word	0x00002990


	//   ....[9]....
        /*0138*/ 	.word	0x000029b0


	//   ....[10]....
        /*013c*/ 	.word	0x00006f00


	//   ....[11]....
        /*0140*/ 	.word	0x00006f80


	//   ....[12]....
        /*0144*/ 	.word	0x00007000


	//   ....[13]....
        /*0148*/ 	.word	0x00007070


	//   ....[14]....
        /*014c*/ 	.word	0x000070f0


	//   ....[15]....
        /*0150*/ 	.word	0x00007160


	//   ....[16]....
        /*0154*/ 	.word	0x000071e0


	//   ....[17]....
        /*0158*/ 	.word	0x00007250


	//   ....[18]....
        /*015c*/ 	.word	0x000072d0


	//   ....[19]....
        /*0160*/ 	.word	0x00007340


	//----- nvinfo : EIATTR_EXIT_INSTR_OFFSETS
	.align		4
.L_3181:
        /*0164*/ 	.byte	0x04, 0x1c
        /*0166*/ 	.short	(.L_3183 - .L_3182)


	//   ....[0]....
.L_3182:
        /*0168*/ 	.word	0x00006e20


	//   ....[1]....
        /*016c*/ 	.word	0x00006ea0


	//----- nvinfo : EIATTR_MAX_THREADS
	.align		4
.L_3183:
        /*0170*/ 	.byte	0x04, 0x05
        /*0172*/ 	.short	(.L_3185 - .L_3184)
.L_3184:
        /*0174*/ 	.word	0x00000100
        /*0178*/ 	.word	0x00000001
        /*017c*/ 	.word	0x00000001


	//----- nvinfo : EIATTR_CRS_STACK_SIZE
	.align		4
.L_3185:
        /*0180*/ 	.byte	0x04, 0x1e
        /*0182*/ 	.short	(.L_3187 - .L_3186)
.L_3186:
        /*0184*/ 	.word	0x00000000
.L_3187:


//--------------------- .nv.info._ZN10layer_norm22ln_bwd_finalize_kernelINS_22Kernel_traits_finalizeILj7168Ef13__nv_bfloat16fS2_fjLb1ELj1024ELj4ENS_18Kernel_traits_baseILj7168EfS2_fS2_fjLj1024EEEEELb1ELb1EEEvNS_9BwdParamsE --------------------------
	.section	.nv.info._ZN10layer_norm22ln_bwd_finalize_kernelINS_22Kernel_traits_finalizeILj7168Ef13__nv_bfloat16fS2_fjLb1ELj1024ELj4ENS_18Kernel_traits_baseILj7168EfS2_fS2_fjLj1024EEEEELb1ELb1EEEvNS_9BwdParamsE,"",@"SHT_CUDA_INFO"
	.sectionflags	@""
	.align	4


	//----- nvinfo : EIATTR_CUDA_API_VERSION
	.align		4
        /*0000*/ 	.byte	0x04, 0x37
        /*0002*/ 	.short	(.L_3189 - .L_3188)
.L_3188:
        /*0004*/ 	.word	0x00000082


	//----- nvinfo : EIATTR_SW2861232_WAR
	.align		4
.L_3189:
        /*0008*/ 	.byte	0x01, 0x35
	.zero		2


	//----- nvinfo : EIATTR_PARAM_CBANK
	.align		4
        /*000c*/ 	.byte	0x04, 0x0a
        /*000e*/ 	.short	(.L_3191 - .L_3190)
	.align		4
.L_3190:
        /*0010*/ 	.word	index@(.nv.constant0._ZN10layer_norm22ln_bwd_finalize_kernelINS_22Kernel_traits_finalizeILj7168Ef13__nv_bfloat16fS2_fjLb1ELj1024ELj4ENS_18Kernel_traits_baseILj7168EfS2_fS2_fjLj1024EEEEELb1ELb1EEEvNS_9BwdParamsE)
        /*0014*/ 	.short	0x0160
        /*0016*/ 	.short	0x0128


	//----- nvinfo : EIATTR_CBANK_PARAM_SIZE
	.align		4
.L_3191:
        /*0018*/ 	.byte	0x03, 0x19
        /*001a*/ 	.short	0x0128


	//----- nvinfo : EIATTR_KPARAM_INFO
	.align		4
        /*001c*/ 	.byte	0x04, 0x17
        /*001e*/ 	.short	(.L_3193 - .L_3192)
.L_3192:
        /*0020*/ 	.word	0x00000000
        /*0024*/ 	.short	0x0000
        /*0026*/ 	.short	0x0000
        /*0028*/ 	.byte	0x00, 0xf0, 0xa1, 0x04


	//----- nvinfo : EIATTR_MAXREG_COUNT
	.align		4
.L_3193:
        /*002c*/ 	.byte	0x03, 0x1b
        /*002e*/ 	.short	0x0040


	//----- nvinfo : EIATTR_NUM_BARRIERS
	.align		4
        /*0030*/ 	.byte	0x02, 0x4c
        /*0032*/ 	.byte	0x01
	.zero		1


	//----- nvinfo : EIATTR_MERCURY_ISA_VERSION
	.align		4
        /*0034*/ 	.byte	0x03, 0x5f
        /*0036*/ 	.short	0x0000


	//----- nvinfo : EIATTR_COOP_GROUP_MASK_REGIDS
	.align		4
        /*0038*/ 	.byte	0x04, 0x29
        /*003a*/ 	.short	(.L_3195 - .L_3194)


	//   ....[0]....
.L_3194:
        /*003c*/ 	.word	0xffffffff


	//   ....[1]....
        /*0040*/ 	.word	0xffffffff


	//   ....[2]....
        /*0044*/ 	.word	0xffffffff


	//   ....[3]....
        /*0048*/ 	.word	0xffffffff


	//   ....[4]....
        /*004c*/ 	.word	0xffffffff


	//   ....[5]....
        /*0050*/ 	.word	0xffffffff


	//   ....[6]....
        /*0054*/ 	.word	0xffffffff


	//   ....[7]....
        /*0058*/ 	.word	0xffffffff


	//   ....[8]....
        /*005c*/ 	.word	0xffffffff


	//   ....[9]....
        /*0060*/ 	.word	0xffffffff


	//   ....[10]....
        /*0064*/ 	.word	0xffffffff


	//   ....[11]....
        /*0068*/ 	.word	0xffffffff


	//   ....[12]....
        /*006c*/ 	.word	0xffffffff


	//   ....[13]....
        /*0070*/ 	.word	0xffffffff


	//   ....[14]....
        /*0074*/ 	.word	0xffffffff


	//   ....[15]....
        /*0078*/ 	.word	0xffffffff


	//   ....[16]....
        /*007c*/ 	.word	0xffffffff


	//   ....[17]....
        /*0080*/ 	.word	0xffffffff


	//   ....[18]....
        /*0084*/ 	.word	0xffffffff


	//   ....[19]....
        /*0088*/ 	.word	0xffffffff


	//   ....[20]....
        /*008c*/ 	.word	0xffffffff


	//   ....[21]....
        /*0090*/ 	.word	0xffffffff


	//   ....[22]....
        /*0094*/ 	.word	0xffffffff


	//   ....[23]....
        /*0098*/ 	.word	0xffffffff


	//   ....[24]....
        /*009c*/ 	.word	0xffffffff


	//   ....[25]....
        /*00a0*/ 	.word	0xffffffff


	//   ....[26]....
        /*00a4*/ 	.word	0xffffffff


	//   ....[27]....
        /*00a8*/ 	.word	0xffffffff


	//   ....[28]....
        /*00ac*/ 	.word	0xffffffff


	//   ....[29]....
        /*00b0*/ 	.word	0xffffffff


	//----- nvinfo : EIATTR_COOP_GROUP_INSTR_OFFSETS
	.align		4
.L_3195:
        /*00b4*/ 	.byte	0x04, 0x28
        /*00b6*/ 	.short	(.L_3197 - .L_3196)


	//   ....[0]....
.L_3196:
        /*00b8*/ 	.word	0x000009a0


	//   ....[1]....
        /*00bc*/ 	.word	0x000009d0


	//   ....[2]....
        /*00c0*/ 	.word	0x000009e0


	//   ....[3]....
        /*00c4*/ 	.word	0x00000a00


	//   ....[4]....
        /*00c8*/ 	.word	0x00000a20


	//   ....[5]....
        /*00cc*/ 	.word	0x00000a30


	//   ....[6]....
        /*00d0*/ 	.word	0x00000a60


	//   ....[7]....
        /*00d4*/ 	.word	0x00000a80


	//   ....[8]....
        /*00d8*/ 	.word	0x00000a90


	//   ....[9]....
        /*00dc*/ 	.word	0x00000ac0


	//   ....[10]....
        /*00e0*/ 	.word	0x00000ae0


	//   ....[11]....
        /*00e4*/ 	.word	0x00000af0


	//   ....[12]....
        /*00e8*/ 	.word	0x00000b20


	//   ....[13]....
        /*00ec*/ 	.word	0x00000b40


	//   ....[14]....
        /*00f0*/ 	.word	0x00000b50


	//   ....[15]....
        /*00f4*/ 	.word	0x00000da0


	//   ....[16]....
        /*00f8*/ 	.word	0x00000e00


	//   ....[17]....
        /*00fc*/ 	.word	0x00000e60


	//   ....[18]....
        /*0100*/ 	.word	0x00000ec0


	//   ....[19]....
        /*0104*/ 	.word	0x00000f30


	//   ....[20]....
        /*0108*/ 	.word	0x00000fa0


	//   ....[21]....
        /*010c*/ 	.word	0x00001000


	//   ....[22]....
        /*0110*/ 	.word	0x00001060


	//   ....[23]....
        /*0114*/ 	.word	0x000010c0


	//   ....[24]....
        /*0118*/ 	.word	0x00001130


	//   ....[25]....
        /*011c*/ 	.word	0x000011a0


	//   ....[26]....
        /*0120*/ 	.word	0x00001200


	//   ....[27]....
        /*0124*/ 	.word	0x00001260


	//   ....[28]....
        /*0128*/ 	.word	0x000012c0


	//   ....[29]....
        /*012c*/ 	.word	0x00001320


	//----- nvinfo : EIATTR_EXIT_INSTR_OFFSETS
	.align		4
.L_3197:
        /*0130*/ 	.byte	0x04, 0x1c
        /*0132*/ 	.short	(.L_3199 - .L_3198)


	//   ....[0]....
.L_3198:
        /*0134*/ 	.word	0x00000070


	//   ....[1]....
        /*0138*/ 	.word	0x00000d40


	//----- nvinfo : EIATTR_MAX_THREADS
	.align		4
.L_3199:
        /*013c*/ 	.byte	0x04, 0x05
        /*013e*/ 	.short	(.L_3201 - .L_3200)
.L_3200:
        /*0140*/ 	.word	0x00000400
        /*0144*/ 	.word	0x00000001
        /*0148*/ 	.word	0x00000001


	//----- nvinfo : EIATTR_CRS_STACK_SIZE
	.align		4
.L_3201:
        /*014c*/ 	.byte	0x04, 0x1e
        /*014e*/ 	.short	(.L_3203 - .L_3202)
.L_3202:
        /*0150*/ 	.word	0x00000000
.L_3203:


//--------------------- .nv.info._ZN10layer_norm13ln_bwd_kernelINS_13Kernel_traitsIf13__nv_bfloat16fS2_fjLj7168ELj1ELj1ELj8ELj8ENS_18Kernel_traits_baseILj7168EfS2_fS2_fjLj256EEEEELb1ELb1ELb1ELb1EEEvNS_9BwdParamsE --------------------------
	.section	.nv.info._ZN10layer_norm13ln_bwd_kernelINS_13Kernel_traitsIf13__nv_bfloat16fS2_fjLj7168ELj1ELj1ELj8ELj8ENS_18Kernel_traits_baseILj7168EfS2_fS2_fjLj256EEEEELb1ELb1ELb1ELb1EEEvNS_9BwdParamsE,"",@"SHT_CUDA_INFO"
	.sectionflags	@""
	.align	4


	//----- nvinfo : EIATTR_CUDA_API_VERSION
	.align		4
        /*0000*/ 	.byte	0x04, 0x37
        /*0002*/ 	.short	(.L_3205 - .L_3204)
.L_3204:
        /*0004*/ 	.word	0x00000082


	//----- nvinfo : EIATTR_SW2861232_WAR
	.align		4
.L_3205:
        /*0008*/ 	.byte	0x01, 0x35
	.zero		2


	//----- nvinfo : EIATTR_PARAM_CBANK
	.align		4
        /*000c*/ 	.byte	0x04, 0x0a
        /*000e*/ 	.short	(.L_3207 - .L_3206)
	.align		4
.L_3206:
        /*0010*/ 	.word	index@(.nv.constant0._ZN10layer_norm13ln_bwd_kernelINS_13Kernel_traitsIf13__nv_bfloat16fS2_fjLj7168ELj1ELj1ELj8ELj8ENS_18Kernel_traits_baseILj7168EfS2_fS2_fjLj256EEEEELb1ELb1ELb1ELb1EEEvNS_9BwdParamsE)
        /*0014*/ 	.short	0x0160
        /*0016*/ 	.short	0x0128


	//----- nvinfo : EIATTR_CBANK_PARAM_SIZE
	.align		4
.L_3207:
        /*0018*/ 	.byte	0x03, 0x19
        /*001a*/ 	.short	0x0128


	//----- nvinfo : EIATTR_KPARAM_INFO
	.align		4
        /*001c*/ 	.byte	0x04, 0x17
        /*001e*/ 	.short	(.L_3209 - .L_3208)
.L_3208:
        /*0020*/ 	.word	0x00000000
        /*0024*/ 	.short	0x0000
        /*0026*/ 	.short	0x0000
        /*0028*/ 	.byte	0x00, 0xf0, 0xa1, 0x04


	//----- nvinfo : EIATTR_MAXREG_COUNT
	.align		4
.L_3209:
        /*002c*/ 	.byte	0x03, 0x1b
        /*002e*/ 	.short	0x00ff


	//----- nvinfo : EIATTR_NUM_BARRIERS
	.align		4
        /*0030*/ 	.byte	0x02, 0x4c
        /*0032*/ 	.byte	0x01
	.zero		1


	//----- nvinfo : EIATTR_ANNOTATIONS
	.align		4
        /*0034*/ 	.byte	0x04, 0x55
        /*0036*/ 	.short	(.L_3211 - .L_3210)


	//   ....[0]....
.L_3210:
        /* <DEDUP_REMOVED lines=35> */


	//----- nvinfo : EIATTR_MERCURY_ISA_VERSION
	.align		4
.L_3211:
        /*0258*/ 	.byte	0x03, 0x5f
        /*025a*/ 	.short	0x0000


	//----- nvinfo : EIATTR_COOP_GROUP_MASK_REGIDS
	.align		4
        /*025c*/ 	.byte	0x04, 0x29
        /*025e*/ 	.short	(.L_3213 - .L_3212)


	//   ....[0]....
.L_3212:
        /*0260*/ 	.word	0xffffffff


	//   ....[1]....
        /*0264*/ 	.word	0xffffffff


	//   ....[2]....
        /*0268*/ 	.word	0xffffffff


	//   ....[3]....
        /*026c*/ 	.word	0xffffffff


	//   ....[4]....
        /*0270*/ 	.word	0xffffffff


	//   ....[5]....
        /*0274*/ 	.word	0xffffffff


	//   ....[6]....
        /*0278*/ 	.word	0xffffffff


	//   ....[7]....
        /*027c*/ 	.word	0xffffffff


	//   ....[8]....
        /*0280*/ 	.word	0xffffffff


	//   ....[9]....
        /*0284*/ 	.word	0xffffffff


	//   ....[10]....
        /*0288*/ 	.word	0xffffffff


	//   ....[11]....
        /*028c*/ 	.word	0xffffffff


	//   ....[12]....
        /*0290*/ 	.word	0xffffffff


	//   ....[13]....
        /*0294*/ 	.word	0xffffffff


	//   ....[14]....
        /*0298*/ 	.word	0xffffffff


	//   ....[15]....
        /*029c*/ 	.word	0xffffffff


	//   ....[16]....
        /*02a0*/ 	.word	0xffffffff


	//   ....[17]....
        /*02a4*/ 	.word	0xffffffff


	//   ....[18]....
        /*02a8*/ 	.word	0xffffffff


	//   ....[19]....
        /*02ac*/ 	.word	0xffffffff


	//----- nvinfo : EIATTR_COOP_GROUP_INSTR_OFFSETS
	.align		4
.L_3213:
        /*02b0*/ 	.byte	0x04, 0x28
        /*02b2*/ 	.short	(.L_3215 - .L_3214)


	//   ....[0]....
.L_3214:
        /*02b4*/ 	.word	0x00002270


	//   ....[1]....
        /*02b8*/ 	.word	0x00002290


	//   ....[2]....
        /*02bc*/ 	.word	0x000022c0


	//   ....[3]....
        /*02c0*/ 	.word	0x000022e0


	//   ....[4]....
        /*02c4*/ 	.word	0x00002300


	//   ....[5]....
        /*02c8*/ 	.word	0x00002320


	//   ....[6]....
        /*02cc*/ 	.word	0x00002340


	//   ....[7]....
        /*02d0*/ 	.word	0x00002360


	//   ....[8]....
        /*02d4*/ 	.word	0x00002370


	//   ....[9]....
        /*02d8*/ 	.word	0x00002390


	//   ....[10]....
        /*02dc*/ 	.word	0x00006650


	//   ....[11]....
        /*02e0*/ 	.word	0x000066d0


	//   ....[12]....
        /*02e4*/ 	.word	0x00006750


	//   ....[13]....
        /*02e8*/ 	.word	0x000067c0


	//   ....[14]....
        /*02ec*/ 	.word	0x00006840


	//   ....[15]....
        /*02f0*/ 	.word	0x000068b0


	//   ....[16]....
        /*02f4*/ 	.word	0x00006930


	//   ....[17]....
        /*02f8*/ 	.word	0x000069a0


	//   ....[18]....
        /*02fc*/ 	.word	0x00006a20


	//   ....[19]....
        /*0300*/ 	.word	0x00006a90


	//----- nvinfo : EIATTR_EXIT_INSTR_OFFSETS
	.align		4
.L_3215:
        /*0304*/ 	.byte	0x04, 0x1c
        /*0306*/ 	.short	(.L_3217 - .L_3216)


	//   ....[0]....
.L_3216:
        /*0308*/ 	.word	0x000065f0


	//----- nvinfo : EIATTR_MAX_THREADS
	.align		4
.L_3217:
        /*030c*/ 	.byte	0x04, 0x05
        /*030e*/ 	.short	(.L_3219 - .L_3218)
.L_3218:
        /*0310*/ 	.word	0x00000100
        /*0314*/ 	.word	0x00000001
        /*0318*/ 	.word	0x00000001


	//----- nvinfo : EIATTR_CRS_STACK_SIZE
	.align		4
.L_3219:
        /*031c*/ 	.byte	0x04, 0x1e
        /*031e*/ 	.short	(.L_3221 - .L_3220)
.L_3220:
        /*0320*/ 	.word	0x00000000
.L_3221:


//--------------------- .nv.info._ZN10layer_norm13ln_bwd_kernelINS_13Kernel_traitsIf6__halfS2_S2_fjLj7168ELj1ELj1ELj8ELj8ENS_18Kernel_traits_baseILj7168EfS2_S2_S2_fjLj256EEEEELb0ELb0ELb0ELb0EEEvNS_9BwdParamsE --------------------------
	.section	.nv.info._ZN10layer_norm13ln_bwd_kernelINS_13Kernel_traitsIf6__halfS2_S2_fjLj7168ELj1ELj1ELj8ELj8ENS_18Kernel_traits_baseILj7168EfS2_S2_S2_fjLj256EEEEELb0ELb0ELb0ELb0EEEvNS_9BwdParamsE,"",@"SHT_CUDA_INFO"
	.sectionflags	@""
	.align	4


	//----- nvinfo : EIATTR_CUDA_API_VERSION
	.align		4
        /*0000*/ 	.byte	0x04, 0x37
        /*0002*/ 	.short	(.L_3223 - .L_3222)
.L_3222:
        /*0004*/ 	.word	0x00000082


	//----- nvinfo : EIATTR_SW2861232_WAR
	.align		4
.L_3223:
        /*0008*/ 	.byte	0x01, 0x35
	.zero		2


	//----- nvinfo : EIATTR_PARAM_CBANK
	.align		4
        /*000c*/ 	.byte	0x04, 0x0a
        /*000e*/ 	.short	(.L_3225 - .L_3224)
	.align		4
.L_3224:
        /*0010*/ 	.word	index@(.nv.constant0._ZN10layer_norm13ln_bwd_kernelINS_13Kernel_traitsIf6__halfS2_S2_fjLj7168ELj1ELj1ELj8ELj8ENS_18Kernel_traits_baseILj7168EfS2_S2_S2_fjLj256EEEEELb0ELb0ELb0ELb0EEEvNS_9BwdParamsE)
        /*0014*/ 	.short	0x0160
        /*0016*/ 	.short	0x0128


	//----- nvinfo : EIATTR_CBANK_PARAM_SIZE
	.align		4
.L_3225:
        /*0018*/ 	.byte	0x03, 0x19
        /*001a*/ 	.short	0x0128


	//----- nvinfo : EIATTR_KPARAM_INFO
	.align		4
        /*001c*/ 	.byte	0x04, 0x17
        /*001e*/ 	.short	(.L_3227 - .L_3226)
.L_3226:
        /*0020*/ 	.word	0x00000000
        /*0024*/ 	.short	0x0000
        /*0026*/ 	.short	0x0000
        /*0028*/ 	.byte	0x00, 0xf0, 0xa1, 0x04


	//----- nvinfo : EIATTR_MAXREG_COUNT
	.align		4
.L_3227:
        /*002c*/ 	.byte	0x03, 0x1b
        /*002e*/ 	.short	0x00ff


	//----- nvinfo : EIATTR_NUM_BARRIERS
	.align		4
        /*0030*/ 	.byte	0x02, 0x4c
        /*0032*/ 	.byte	0x01
	.zero		1


	//----- nvinfo : EIATTR_MERCURY_ISA_VERSION
	.align		4
        /*0034*/ 	.byte	0x03, 0x5f
        /*0036*/ 	.short	0x0000


	//----- nvinfo : EIATTR_COOP_GROUP_MASK_REGIDS
	.align		4
        /*0038*/ 	.byte	0x04, 0x29
        /*003a*/ 	.short	(.L_3229 - .L_3228)


	//   ....[0]....
.L_3228:
        /*003c*/ 	.word	0xffffffff


	//   ....[1]....
        /*0040*/ 	.word	0xffffffff


	//   ....[2]....
        /*0044*/ 	.word	0xffffffff


	//   ....[3]....
        /*0048*/ 	.word	0xffffffff


	//   ....[4]....
        /*004c*/ 	.word	0xffffffff


	//   ....[5]....
        /*0050*/ 	.word	0xffffffff


	//   ....[6]....
        /*0054*/ 	.word	0xffffffff


	//   ....[7]....
        /*0058*/ 	.word	0xffffffff


	//   ....[8]....
        /*005c*/ 	.word	0xffffffff


	//   ....[9]....
        /*0060*/ 	.word	0xffffffff


	//   ....[10]....
        /*0064*/ 	.word	0xffffffff


	//   ....[11]....
        /*0068*/ 	.word	0xffffffff


	//   ....[12]....
        /*006c*/ 	.word	0xffffffff


	//   ....[13]....
        /*0070*/ 	.word	0xffffffff


	//   ....[14]....
        /*0074*/ 	.word	0xffffffff


	//   ....[15]....
        /*0078*/ 	.word	0xffffffff


	//   ....[16]....
        /*007c*/ 	.word	0xffffffff


	//   ....[17]....
        /*0080*/ 	.word	0xffffffff


	//   ....[18]....
        /*0084*/ 	.word	0xffffffff


	//   ....[19]....
        /*0088*/ 	.word	0xffffffff


	//----- nvinfo : EIATTR_COOP_GROUP_INSTR_OFFSETS
	.align		4
.L_3229:
        /*008c*/ 	.byte	0x04, 0x28
        /*008e*/ 	.short	(.L_3231 - .L_3230)


	//   ....[0]....
.L_3230:
        /*0090*/ 	.word	0x00002090


	//   ....[1]....
        /*0094*/ 	.word	0x000020b0


	//   ....[2]....
        /*0098*/ 	.word	0x000020d0


	//   ....[3]....
        /*009c*/ 	.word	0x000020f0


	//   ....[4]....
        /*00a0*/ 	.word	0x00002110


	//   ....[5]....
        /*00a4*/ 	.word	0x00002130


	//   ....[6]....
        /*00a8*/ 	.word	0x00002150


	//   ....[7]....
        /*00ac*/ 	.word	0x00002170


	//   ....[8]....
        /*00b0*/ 	.word	0x00002190


	//   ....[9]....
        /*00b4*/ 	.word	0x000021b0


	//   ....[10]....
        /*00b8*/ 	.word	0x00004540


	//   ....[11]....
        /*00bc*/ 	.word	0x000045c0


	//   ....[12]....
        /*00c0*/ 	.word	0x00004640


	//   ....[13]....
        /*00c4*/ 	.word	0x000046b0


	//   ....[14]....
        /*00c8*/ 	.word	0x00004730


	//   ....[15]....
        /*00cc*/ 	.word	0x000047a0


	//   ....[16]....
        /*00d0*/ 	.word	0x00004820


	//   ....[17]....
        /*00d4*/ 	.word	0x00004890


	//   ....[18]....
        /*00d8*/ 	.word	0x00004910


	//   ....[19]....
        /*00dc*/ 	.word	0x00004980


	//----- nvinfo : EIATTR_EXIT_INSTR_OFFSETS
	.align		4
.L_3231:
        /*00e0*/ 	.byte	0x04, 0x1c
        /*00e2*/ 	.short	(.L_3233 - .L_3232)


	//   ....[0]....
.L_3232:
        /*00e4*/ 	.word	0x00004480


	//   ....[1]....
        /*00e8*/ 	.word	0x000044e0


	//----- nvinfo : EIATTR_MAX_THREADS
	.align		4
.L_3233:
        /*00ec*/ 	.byte	0x04, 0x05
        /*00ee*/ 	.short	(.L_3235 - .L_3234)
.L_3234:
        /*00f0*/ 	.word	0x00000100
        /*00f4*/ 	.word	0x00000001
        /*00f8*/ 	.word	0x00000001


	//----- nvinfo : EIATTR_CRS_STACK_SIZE
	.align		4
.L_3235:
        /*00fc*/ 	.byte	0x04, 0x1e
        /*00fe*/ 	.short	(.L_3237 - .L_3236)
.L_3236:
        /*0100*/ 	.word	0x00000000
.L_3237:


//--------------------- .nv.info._ZN10layer_norm13ln_bwd_kernelINS_13Kernel_traitsIf6__halfS2_S2_fjLj7168ELj1ELj1ELj8ELj8ENS_18Kernel_traits_baseILj7168EfS2_S2_S2_fjLj256EEEEELb0ELb0ELb0ELb1EEEvNS_9BwdParamsE --------------------------
	.section	.nv.info._ZN10layer_norm13ln_bwd_kernelINS_13Kernel_traitsIf6__halfS2_S2_fjLj7168ELj1ELj1ELj8ELj8ENS_18Kernel_traits_baseILj7168EfS2_S2_S2_fjLj256EEEEELb0ELb0ELb0ELb1EEEvNS_9BwdParamsE,"",@"SHT_CUDA_INFO"
	.sectionflags	@""
	.align	4


	//----- nvinfo : EIATTR_CUDA_API_VERSION
	.align		4
        /*0000*/ 	.byte	0x04, 0x37
        /*0002*/ 	.short	(.L_3239 - .L_3238)
.L_3238:
        /*0004*/ 	.word	0x00000082


	//----- nvinfo : EIATTR_SW2861232_WAR
	.align		4
.L_3239:
        /*0008*/ 	.byte	0x01, 0x35
	.zero		2


	//----- nvinfo : EIATTR_PARAM_CBANK
	.align		4
        /*000c*/ 	.byte	0x04, 0x0a
        /*000e*/ 	.short	(.L_3241 - .L_3240)
	.align		4
.L_3240:
        /*0010*/ 	.word	index@(.nv.constant0._ZN10layer_norm13ln_bwd_kernelINS_13Kernel_traitsIf6__halfS2_S2_fjLj7168ELj1ELj1ELj8ELj8ENS_18Kernel_traits_baseILj7168EfS2_S2_S2_fjLj256EEEEELb0ELb0ELb0ELb1EEEvNS_9BwdParamsE)
        /*0014*/ 	.short	0x0160
        /*0016*/ 	.short	0x0128


	//----- nvinfo : EIATTR_CBANK_PARAM_SIZE
	.align		4
.L_3241:
        /*0018*/ 	.byte	0x03, 0x19
        /*001a*/ 	.short	0x0128


	//----- nvinfo : EIATTR_KPARAM_INFO
	.align		4
        /*001c*/ 	.byte	0x04, 0x17
        /*001e*/ 	.short	(.L_3243 - .L_3242)
.L_3242:
        /*0020*/ 	.word	0x00000000
        /*0024*/ 	.short	0x0000
        /*0026*/ 	.short	0x0000
        /*0028*/ 	.byte	0x00, 0xf0, 0xa1, 0x04


	//----- nvinfo : EIATTR_MAXREG_COUNT
	.align		4
.L_3243:
        /*002c*/ 	.byte	0x03, 0x1b
        /*002e*/ 	.short	0x00ff


	//----- nvinfo : EIATTR_NUM_BARRIERS
	.align		4
        /*0030*/ 	.byte	0x02, 0x4c
        /*0032*/ 	.byte	0x01
	.zero		1


	//----- nvinfo : EIATTR_MERCURY_ISA_VERSION
	.align		4
        /*0034*/ 	.byte	0x03, 0x5f
        /*0036*/ 	.short	0x0000


	//----- nvinfo : EIATTR_COOP_GROUP_MASK_REGIDS
	.align		4
        /*0038*/ 	.byte	0x04, 0x29
        /*003a*/ 	.short	(.L_3245 - .L_3244)


	//   ....[0]....
.L_3244:
        /*003c*/ 	.word	0xffffffff


	//   ....[1]....
        /*0040*/ 	.word	0xffffffff


	//   ....[2]....
        /*0044*/ 	.word	0xffffffff


	//   ....[3]....
        /*0048*/ 	.word	0xffffffff


	//   ....[4]....
        /*004c*/ 	.word	0xffffffff


	//   ....[5]....
        /*0050*/ 	.word	0xffffffff


	//   ....[6]....
        /*0054*/ 	.word	0xffffffff


	//   ....[7]....
        /*0058*/ 	.word	0xffffffff


	//   ....[8]....
        /*005c*/ 	.word	0xffffffff


	//   ....[9]....
        /*0060*/ 	.word	0xffffffff


	//   ....[10]....
        /*0064*/ 	.word	0xffffffff


	//   ....[11]....
        /*0068*/ 	.word	0xffffffff


	//   ....[12]....
        /*006c*/ 	.word	0xffffffff


	//   ....[13]....
        /*0070*/ 	.word	0xffffffff


	//   ....[14]....
        /*0074*/ 	.word	0xffffffff


	//   ....[15]....
        /*0078*/ 	.word	0xffffffff


	//   ....[16]....
        /*007c*/ 	.word	0xffffffff


	//   ....[17]....
        /*0080*/ 	.word	0xffffffff


	//   ....[18]....
        /*0084*/ 	.word	0xffffffff


	//   ....[19]....
        /*0088*/ 	.word	0xffffffff


	//----- nvinfo : EIATTR_COOP_GROUP_INSTR_OFFSETS
	.align		4
.L_3245:
        /*008c*/ 	.byte	0x04, 0x28
        /*008e*/ 	.short	(.L_3247 - .L_3246)


	//   ....[0]....
.L_3246:
        /*0090*/ 	.word	0x00001de0


	//   ....[1]....
        /*0094*/ 	.word	0x00001e00


	//   ....[2]....
        /*0098*/ 	.word	0x00001e20


	//   ....[3]....
        /*009c*/ 	.word	0x00001e40


	//   ....[4]....
        /*00a0*/ 	.word	0x00001e60


	//   ....[5]....
        /*00a4*/ 	.word	0x00001e80


	//   ....[6]....
        /*00a8*/ 	.word	0x00001ea0


	//   ....[7]....
        /*00ac*/ 	.word	0x00001ec0


	//   ....[8]....
        /*00b0*/ 	.word	0x00001ee0


	//   ....[9]....
        /*00b4*/ 	.word	0x00001f00


	//   ....[10]....
        /*00b8*/ 	.word	0x00003f60


	//   ....[11]....
        /*00bc*/ 	.word	0x00003fe0


	//   ....[12]....
        /*00c0*/ 	.word	0x00004060


	//   ....[13]....
        /*00c4*/ 	.word	0x000040d0


	//   ....[14]....
        /*00c8*/ 	.word	0x00004150


	//   ....[15]....
        /*00cc*/ 	.word	0x000041c0


	//   ....[16]....
        /*00d0*/ 	.word	0x00004240


	//   ....[17]....
        /*00d4*/ 	.word	0x000042b0


	//   ....[18]....
        /*00d8*/ 	.word	0x00004330


	//   ....[19]....
        /*00dc*/ 	.word	0x000043a0


	//----- nvinfo : EIATTR_EXIT_INSTR_OFFSETS
	.align		4
.L_3247:
        /*00e0*/ 	.byte	0x04, 0x1c
        /*00e2*/ 	.short	(.L_3249 - .L_3248)


	//   ....[0]....
.L_3248:
        /*00e4*/ 	.word	0x00003f00


	//----- nvinfo : EIATTR_MAX_THREADS
	.align		4
.L_3249:
        /*00e8*/ 	.byte	0x04, 0x05
        /*00ea*/ 	.short	(.L_3251 - .L_3250)
.L_3250:
        /*00ec*/ 	.word	0x00000100
        /*00f0*/ 	.word	0x00000001
        /*00f4*/ 	.word	0x00000001


	//----- nvinfo : EIATTR_CRS_STACK_SIZE
	.align		4
.L_3251:
        /*00f8*/ 	.byte	0x04, 0x1e
        /*00fa*/ 	.short	(.L_3253 - .L_3252)
.L_3252:
        /*00fc*/ 	.word	0x00000000
.L_3253:


//--------------------- .nv.info._ZN10layer_norm13ln_bwd_kernelINS_13Kernel_traitsIf6__halfS2_S2_fjLj7168ELj1ELj1ELj8ELj8ENS_18Kernel_traits_baseILj7168EfS2_S2_S2_fjLj256EEEEELb0ELb0ELb1ELb0EEEvNS_9BwdParamsE --------------------------
	.section	.nv.info._ZN10layer_norm13ln_bwd_kernelINS_13Kernel_traitsIf6__halfS2_S2_fjLj7168ELj1ELj1ELj8ELj8ENS_18Kernel_traits_baseILj7168EfS2_S2_S2_fjLj256EEEEELb0ELb0ELb1ELb0EEEvNS_9BwdParamsE,"",@"SHT_CUDA_INFO"
	.sectionflags	@""
	.align	4


	//----- nvinfo : EIATTR_CUDA_API_VERSION
	.align		4
        /*0000*/ 	.byte	0x04, 0x37
        /*0002*/ 	.short	(.L_3255 - .L_3254)
.L_3254:
        /*0004*/ 	.word	0x00000082


	//----- nvinfo : EIATTR_SW2861232_WAR
	.align		4
.L_3255:
        /*0008*/ 	.byte	0x01, 0x35
	.zero		2


	//----- nvinfo : EIATTR_PARAM_CBANK
	.align		4
        /*000c*/ 	.byte	0x04, 0x0a
        /*000e*/ 	.short	(.L_3257 - .L_3256)
	.align		4
.L_3256:
        /*0010*/ 	.word	index@(.nv.constant0._ZN10layer_norm13ln_bwd_kernelINS_13Kernel_traitsIf6__halfS2_S2_fjLj7168ELj1ELj1ELj8ELj8ENS_18Kernel_traits_baseILj7168EfS2_S2_S2_fjLj256EEEEELb0ELb0ELb1ELb0EEEvNS_9BwdParamsE)
        /*0014*/ 	.short	0x0160
        /*0016*/ 	.short	0x0128


	//----- nvinfo : EIATTR_CBANK_PARAM_SIZE
	.align		4
.L_3257:
        /*0018*/ 	.byte	0x03, 0x19
        /*001a*/ 	.short	0x0128


	//----- nvinfo : EIATTR_KPARAM_INFO
	.align		4
        /*001c*/ 	.byte	0x04, 0x17
        /*001e*/ 	.short	(.L_3259 - .L_3258)
.L_3258:
        /*0020*/ 	.word	0x00000000
        /*0024*/ 	.short	0x0000
        /*0026*/ 	.short	0x0000
        /*0028*/ 	.byte	0x00, 0xf0, 0xa1, 0x04


	//----- nvinfo : EIATTR_MAXREG_COUNT
	.align		4
.L_3259:
        /*002c*/ 	.byte	0x03, 0x1b
        /*002e*/ 	.short	0x00ff


	//----- nvinfo : EIATTR_NUM_BARRIERS
	.align		4
        /*0030*/ 	.byte	0x02, 0x4c
        /*0032*/ 	.byte	0x01
	.zero		1


	//----- nvinfo : EIATTR_MERCURY_ISA_VERSION
	.align		4
        /*0034*/ 	.byte	0x03, 0x5f
        /*0036*/ 	.short	0x0000


	//----- nvinfo : EIATTR_COOP_GROUP_MASK_REGIDS
	.align		4
        /*0038*/ 	.byte	0x04, 0x29
        /*003a*/ 	.short	(.L_3261 - .L_3260)


	//   ....[0]....
.L_3260:
        /*003c*/ 	.word	0xffffffff


	//   ....[1]....
        /*0040*/ 	.word	0xffffffff


	//   ....[2]....
        /*0044*/ 	.word	0xffffffff


	//   ....[3]....
        /*0048*/ 	.word	0xffffffff


	//   ....[4]....
        /*004c*/ 	.word	0xffffffff


	//   ....[5]....
        /*0050*/ 	.word	0xffffffff


	//   ....[6]....
        /*0054*/ 	.word	0xffffffff


	//   ....[7]....
        /*0058*/ 	.word	0xffffffff


	//   ....[8]....
        /*005c*/ 	.word	0xffffffff


	//   ....[9]....
        /*0060*/ 	.word	0xffffffff


	//   ....[10]....
        /*0064*/ 	.word	0xffffffff


	//   ....[11]....
        /*0068*/ 	.word	0xffffffff


	//   ....[12]....
        /*006c*/ 	.word	0xffffffff


	//   ....[13]....
        /*0070*/ 	.word	0xffffffff


	//   ....[14]....
        /*0074*/ 	.word	0xffffffff


	//   ....[15]....
        /*0078*/ 	.word	0xffffffff


	//   ....[16]....
        /*007c*/ 	.word	0xffffffff


	//   ....[17]....
        /*0080*/ 	.word	0xffffffff


	//   ....[18]....
        /*0084*/ 	.word	0xffffffff


	//   ....[19]....
        /*0088*/ 	.word	0xffffffff


	//----- nvinfo : EIATTR_COOP_GROUP_INSTR_OFFSETS
	.align		4
.L_3261:
        /*008c*/ 	.byte	0x04, 0x28
        /*008e*/ 	.short	(.L_3263 - .L_3262)


	//   ....[0]....
.L_3262:
        /*0090*/ 	.word	0x00002470


	//   ....[1]....
        /*0094*/ 	.word	0x00002490


	//   ....[2]....
        /*0098*/ 	.word	0x000024b0


	//   ....[3]....
        /*009c*/ 	.word	0x000024d0


	//   ....[4]....
        /*00a0*/ 	.word	0x000024f0


	//   ....[5]....
        /*00a4*/ 	.word	0x00002510


	//   ....[6]....
        /*00a8*/ 	.word	0x00002530


	//   ....[7]....
        /*00ac*/ 	.word	0x00002550


	//   ....[8]....
        /*00b0*/ 	.word	0x00002570


	//   ....[9]....
        /*00b4*/ 	.word	0x00002590


	//   ....[10]....
        /*00b8*/ 	.word	0x00005c20


	//   ....[11]....
        /*00bc*/ 	.word	0x00005ca0


	//   ....[12]....
        /*00c0*/ 	.word	0x00005d20


	//   ....[13]....
        /*00c4*/ 	.word	0x00005d90


	//   ....[14]....
        /*00c8*/ 	.word	0x00005e10


	//   ....[15]....
        /*00cc*/ 	.word	0x00005e80


	//   ....[16]....
        /*00d0*/ 	.word	0x00005f00


	//   ....[17]....
        /*00d4*/ 	.word	0x00005f70


	//   ....[18]....
        /*00d8*/ 	.word	0x00005ff0


	//   ....[19]....
        /*00dc*/ 	.word	0x00006060


	//----- nvinfo : EIATTR_EXIT_INSTR_OFFSETS
	.align		4
.L_3263:
        /*00e0*/ 	.byte	0x04, 0x1c
        /*00e2*/ 	.short	(.L_3265 - .L_3264)


	//   ....[0]....
.L_3264:
        /*00e4*/ 	.word	0x00005b60


	//   ....[1]....
        /*00e8*/ 	.word	0x00005bc0


	//----- nvinfo : EIATTR_MAX_THREADS
	.align		4
.L_3265:
        /*00ec*/ 	.byte	0x04, 0x05
        /*00ee*/ 	.short	(.L_3267 - .L_3266)
.L_3266:
        /*00f0*/ 	.word	0x00000100
        /*00f4*/ 	.word	0x00000001
        /*00f8*/ 	.word	0x00000001


	//----- nvinfo : EIATTR_CRS_STACK_SIZE
	.align		4
.L_3267:
        /*00fc*/ 	.byte	0x04, 0x1e
        /*00fe*/ 	.short	(.L_3269 - .L_3268)
.L_3268:
        /*0100*/ 	.word	0x00000000
.L_3269:


//--------------------- .nv.info._ZN10layer_norm13ln_bwd_kernelINS_13Kernel_traitsIf6__halfS2_S2_fjLj7168ELj1ELj1ELj8ELj8ENS_18Kernel_traits_baseILj7168EfS2_S2_S2_fjLj256EEEEELb0ELb0ELb1ELb1EEEvNS_9BwdParamsE --------------------------
	.section	.nv.info._ZN10layer_norm13ln_bwd_kernelINS_13Kernel_traitsIf6__halfS2_S2_fjLj7168ELj1ELj1ELj8ELj8ENS_18Kernel_traits_baseILj7168EfS2_S2_S2_fjLj256EEEEELb0ELb0ELb1ELb1EEEvNS_9BwdParamsE,"",@"SHT_CUDA_INFO"
	.sectionflags	@""
	.align	4


	//----- nvinfo : EIATTR_CUDA_API_VERSION
	.align		4
        /*0000*/ 	.byte	0x04, 0x37
        /*0002*/ 	.short	(.L_3271 - .L_3270)
.L_3270:
        /*0004*/ 	.word	0x00000082


	//----- nvinfo : EIATTR_SW2861232_WAR
	.align		4
.L_3271:
        /*0008*/ 	.byte	0x01, 0x35
	.zero		2


	//----- nvinfo : EIATTR_PARAM_CBANK
	.align		4
        /*000c*/ 	.byte	0x04, 0x0a
        /*000e*/ 	.short	(.L_3273 - .L_3272)
	.align		4
.L_3272:
        /*0010*/ 	.word	index@(.nv.constant0._ZN10layer_norm13ln_bwd_kernelINS_13Kernel_traitsIf6__halfS2_S2_fjLj7168ELj1ELj1ELj8ELj8ENS_18Kernel_traits_baseILj7168EfS2_S2_S2_fjLj256EEEEELb0ELb0ELb1ELb1EEEvNS_9BwdParamsE)
        /*0014*/ 	.short	0x0160
        /*0016*/ 	.short	0x0128


	//----- nvinfo : EIATTR_CBANK_PARAM_SIZE
	.align		4
.L_3273:
        /*0018*/ 	.byte	0x03, 0x19
        /*001a*/ 	.short	0x0128


	//----- nvinfo : EIATTR_KPARAM_INFO
	.align		4
        /*001c*/ 	.byte	0x04, 0x17
        /*001e*/ 	.short	(.L_3275 - .L_3274)
.L_3274:
        /*0020*/ 	.word	0x00000000
        /*0024*/ 	.short	0x0000
        /*0026*/ 	.short	0x0000
        /*0028*/ 	.byte	0x00, 0xf0, 0xa1, 0x04


	//----- nvinfo : EIATTR_MAXREG_COUNT
	.align		4
.L_3275:
        /*002c*/ 	.byte	0x03, 0x1b
        /*002e*/ 	.short	0x00ff


	//----- nvinfo : EIATTR_NUM_BARRIERS
	.align		4
        /*0030*/ 	.byte	0x02, 0x4c
        /*0032*/ 	.byte	0x01
	.zero		1


	//----- nvinfo : EIATTR_MERCURY_ISA_VERSION
	.align		4
        /*0034*/ 	.byte	0x03, 0x5f
        /*0036*/ 	.short	0x0000


	//----- nvinfo : EIATTR_COOP_GROUP_MASK_REGIDS
	.align		4
        /*0038*/ 	.byte	0x04, 0x29
        /*003a*/ 	.short	(.L_3277 - .L_3276)


	//   ....[0]....
.L_3276:
        /*003c*/ 	.word	0xffffffff


	//   ....[1]....
        /*0040*/ 	.word	0xffffffff


	//   ....[2]....
        /*0044*/ 	.word	0xffffffff


	//   ....[3]....
        /*0048*/ 	.word	0xffffffff


	//   ....[4]....
        /*004c*/ 	.word	0xffffffff


	//   ....[5]....
        /*0050*/ 	.word	0xffffffff


	//   ....[6]....
        /*0054*/ 	.word	0xffffffff


	//   ....[7]....
        /*0058*/ 	.word	0xffffffff


	//   ....[8]....
        /*005c*/ 	.word	0xffffffff


	//   ....[9]....
        /*0060*/ 	.word	0xffffffff


	//   ....[10]....
        /*0064*/ 	.word	0xffffffff


	//   ....[11]....
        /*0068*/ 	.word	0xffffffff


	//   ....[12]....
        /*006c*/ 	.word	0xffffffff


	//   ....[13]....
        /*0070*/ 	.word	0xffffffff


	//   ....[14]....
        /*0074*/ 	.word	0xffffffff


	//   ....[15]....
        /*0078*/ 	.word	0xffffffff


	//   ....[16]....
        /*007c*/ 	.word	0xffffffff


	//   ....[17]....
        /*0080*/ 	.word	0xffffffff


	//   ....[18]....
        /*0084*/ 	.word	0xffffffff


	//   ....[19]....
        /*0088*/ 	.word	0xffffffff


	//----- nvinfo : EIATTR_COOP_GROUP_INSTR_OFFSETS
	.align		4
.L_3277:
        /*008c*/ 	.byte	0x04, 0x28
        /*008e*/ 	.short	(.L_3279 - .L_3278)


	//   ....[0]....
.L_3278:
        /*0090*/ 	.word	0x00001e00


	//   ....[1]....
        /*0094*/ 	.word	0x00001e20


	//   ....[2]....
        /*0098*/ 	.word	0x00001e40


	//   ....[3]....
        /*009c*/ 	.word	0x00001e60


	//   ....[4]....
        /*00a0*/ 	.word	0x00001e80


	//   ....[5]....
        /*00a4*/ 	.word	0x00001ea0


	//   ....[6]....
        /*00a8*/ 	.word	0x00001ec0


	//   ....[7]....
        /*00ac*/ 	.word	0x00001ee0


	//   ....[8]....
        /*00b0*/ 	.word	0x00001f00


	//   ....[9]....
        /*00b4*/ 	.word	0x00001f20


	//   ....[10]....
        /*00b8*/ 	.word	0x00004d30


	//   ....[11]....
        /*00bc*/ 	.word	0x00004db0


	//   ....[12]....
        /*00c0*/ 	.word	0x00004e30


	//   ....[13]....
        /*00c4*/ 	.word	0x00004ea0


	//   ....[14]....
        /*00c8*/ 	.word	0x00004f20


	//   ....[15]....
        /*00cc*/ 	.word	0x00004f90


	//   ....[16]....
        /*00d0*/ 	.word	0x00005010


	//   ....[17]....
        /*00d4*/ 	.word	0x00005080


	//   ....[18]....
        /*00d8*/ 	.word	0x00005100


	//   ....[19]....
        /*00dc*/ 	.word	0x00005170


	//----- nvinfo : EIATTR_EXIT_INSTR_OFFSETS
	.align		4
.L_3279:
        /*00e0*/ 	.byte	0x04, 0x1c
        /*00e2*/ 	.short	(.L_3281 - .L_3280)


	//   ....[0]....
.L_3280:
        /*00e4*/ 	.word	0x00004cd0


	//----- nvinfo : EIATTR_MAX_THREADS
	.align		4
.L_3281:
        /*00e8*/ 	.byte	0x04, 0x05
        /*00ea*/ 	.short	(.L_3283 - .L_3282)
.L_3282:
        /*00ec*/ 	.word	0x00000100
        /*00f0*/ 	.word	0x00000001
        /*00f4*/ 	.word	0x00000001


	//----- nvinfo : EIATTR_CRS_STACK_SIZE
	.align		4
.L_3283:
        /*00f8*/ 	.byte	0x04, 0x1e
        /*00fa*/ 	.short	(.L_3285 - .L_3284)
.L_3284:
        /*00fc*/ 	.word	0x00000000
.L_3285:


//--------------------- .nv.info._ZN10layer_norm13ln_bwd_kernelINS_13Kernel_traitsIf6__halfS2_S2_fjLj7168ELj1ELj1ELj8ELj8ENS_18Kernel_traits_baseILj7168EfS2_S2_S2_fjLj256EEEEELb0ELb1ELb0ELb0EEEvNS_9BwdParamsE --------------------------
	.section	.nv.info._ZN10layer_norm13ln_bwd_kernelINS_13Kernel_traitsIf6__halfS2_S2_fjLj7168ELj1ELj1ELj8ELj8ENS_18Kernel_traits_baseILj7168EfS2_S2_S2_fjLj256EEEEELb0ELb1ELb0ELb0EEEvNS_9BwdParamsE,"",@"SHT_CUDA_INFO"
	.sectionflags	@""
	.align	4


	//----- nvinfo : EIATTR_CUDA_API_VERSION
	.align		4
        /*0000*/ 	.byte	0x04, 0x37
        /*0002*/ 	.short	(.L_3287 - .L_3286)
.L_3286:
        /*0004*/ 	.word	0x00000082


	//----- nvinfo : EIATTR_SW2861232_WAR
	.align		4
.L_3287:
        /*0008*/ 	.byte	0x01, 0x35
	.zero		2


	//----- nvinfo : EIATTR_PARAM_CBANK
	.align		4
        /*000c*/ 	.byte	0x04, 0x0a
        /*000e*/ 	.short	(.L_3289 - .L_3288)
	.align		4
.L_3288:
        /*0010*/ 	.word	index@(.nv.constant0._ZN10layer_norm13ln_bwd_kernelINS_13Kernel_traitsIf6__halfS2_S2_fjLj7168ELj1ELj1ELj8ELj8ENS_18Kernel_traits_baseILj7168EfS2_S2_S2_fjLj256EEEEELb0ELb1ELb0ELb0EEEvNS_9BwdParamsE)
        /*0014*/ 	.short	0x0160
        /*0016*/ 	.short	0x0128


	//----- nvinfo : EIATTR_CBANK_PARAM_SIZE
	.align		4
.L_3289:
        /*0018*/ 	.byte	0x03, 0x19
        /*001a*/ 	.short	0x0128


	//----- nvinfo : EIATTR_KPARAM_INFO
	.align		4
        /*001c*/ 	.byte	0x04, 0x17
        /*001e*/ 	.short	(.L_3291 - .L_3290)
.L_3290:
        /*0020*/ 	.word	0x00000000
        /*0024*/ 	.short	0x0000
        /*0026*/ 	.short	0x0000
        /*0028*/ 	.byte	0x00, 0xf0, 0xa1, 0x04


	//----- nvinfo : EIATTR_MAXREG_COUNT
	.align		4
.L_3291:
        /*002c*/ 	.byte	0x03, 0x1b
        /*002e*/ 	.short	0x00ff


	//----- nvinfo : EIATTR_NUM_BARRIERS
	.align		4
        /*0030*/ 	.byte	0x02, 0x4c
        /*0032*/ 	.byte	0x01
	.zero		1


	//----- nvinfo : EIATTR_MERCURY_ISA_VERSION
	.align		4
        /*0034*/ 	.byte	0x03, 0x5f
        /*0036*/ 	.short	0x0000


	//----- nvinfo : EIATTR_COOP_GROUP_MASK_REGIDS
	.align		4
        /*0038*/ 	.byte	0x04, 0x29
        /*003a*/ 	.short	(.L_3293 - .L_3292)


	//   ....[0]....
.L_3292:
        /*003c*/ 	.word	0xffffffff


	//   ....[1]....
        /*0040*/ 	.word	0xffffffff


	//   ....[2]....
        /*0044*/ 	.word	0xffffffff


	//   ....[3]....
        /*0048*/ 	.word	0xffffffff


	//   ....[4]....
        /*004c*/ 	.word	0xffffffff


	//   ....[5]....
        /*0050*/ 	.word	0xffffffff


	//   ....[6]....
        /*0054*/ 	.word	0xffffffff


	//   ....[7]....
        /*0058*/ 	.word	0xffffffff


	//   ....[8]....
        /*005c*/ 	.word	0xffffffff


	//   ....[9]....
        /*0060*/ 	.word	0xffffffff


	//   ....[10]....
        /*0064*/ 	.word	0xffffffff


	//   ....[11]....
        /*0068*/ 	.word	0xffffffff


	//   ....[12]....
        /*006c*/ 	.word	0xffffffff


	//   ....[13]....
        /*0070*/ 	.word	0xffffffff


	//   ....[14]....
        /*0074*/ 	.word	0xffffffff


	//   ....[15]....
        /*0078*/ 	.word	0xffffffff


	//   ....[16]....
        /*007c*/ 	.word	0xffffffff


	//   ....[17]....
        /*0080*/ 	.word	0xffffffff


	//   ....[18]....
        /*0084*/ 	.word	0xffffffff


	//   ....[19]....
        /*0088*/ 	.word	0xffffffff


	//----- nvinfo : EIATTR_COOP_GROUP_INSTR_OFFSETS
	.align		4
.L_3293:
        /*008c*/ 	.byte	0x04, 0x28
        /*008e*/ 	.short	(.L_3295 - .L_3294)


	//   ....[0]....
.L_3294:
        /*0090*/ 	.word	0x00002250


	//   ....[1]....
        /*0094*/ 	.word	0x00002270


	//   ....[2]....
        /*0098*/ 	.word	0x00002290


	//   ....[3]....
        /*009c*/ 	.word	0x000022b0


	//   ....[4]....
        /*00a0*/ 	.word	0x000022d0


	//   ....[5]....
        /*00a4*/ 	.word	0x000022f0


	//   ....[6]....
        /*00a8*/ 	.word	0x00002310


	//   ....[7]....
        /*00ac*/ 	.word	0x00002330


	//   ....[8]....
        /*00b0*/ 	.word	0x00002350


	//   ....[9]....
        /*00b4*/ 	.word	0x00002370


	//   ....[10]....
        /*00b8*/ 	.word	0x00004f30


	//   ....[11]....
        /*00bc*/ 	.word	0x00004fb0


	//   ....[12]....
        /*00c0*/ 	.word	0x00005030


	//   ....[13]....
        /*00c4*/ 	.word	0x000050a0


	//   ....[14]....
        /*00c8*/ 	.word	0x00005120


	//   ....[15]....
        /*00cc*/ 	.word	0x00005190


	//   ....[16]....
        /*00d0*/ 	.word	0x00005210


	//   ....[17]....
        /*00d4*/ 	.word	0x00005280


	//   ....[18]....
        /*00d8*/ 	.word	0x00005300


	//   ....[19]....
        /*00dc*/ 	.word	0x00005370


	//----- nvinfo : EIATTR_EXIT_INSTR_OFFSETS
	.align		4
.L_3295:
        /*00e0*/ 	.byte	0x04, 0x1c
        /*00e2*/ 	.short	(.L_3297 - .L_3296)


	//   ....[0]....
.L_3296:
        /*00e4*/ 	.word	0x00004e50


	//   ....[1]....
        /*00e8*/ 	.word	0x00004ed0


	//----- nvinfo : EIATTR_MAX_THREADS
	.align		4
.L_3297:
        /*00ec*/ 	.byte	0x04, 0x05
        /*00ee*/ 	.short	(.L_3299 - .L_3298)
.L_3298:
        /*00f0*/ 	.word	0x00000100
        /*00f4*/ 	.word	0x00000001
        /*00f8*/ 	.word	0x00000001


	//----- nvinfo : EIATTR_CRS_STACK_SIZE
	.align		4
.L_3299:
        /*00fc*/ 	.byte	0x04, 0x1e
        /*00fe*/ 	.short	(.L_3301 - .L_3300)
.L_3300:
        /*0100*/ 	.word	0x00000000
.L_3301:


//--------------------- .nv.info._ZN10layer_norm13ln_bwd_kernelINS_13Kernel_traitsIf6__halfS2_S2_fjLj7168ELj1ELj1ELj8ELj8ENS_18Kernel_traits_baseILj7168EfS2_S2_S2_fjLj256EEEEELb0ELb1ELb0ELb1EEEvNS_9BwdParamsE --------------------------
	.section	.nv.info._ZN10layer_norm13ln_bwd_kernelINS_13Kernel_traitsIf6__halfS2_S2_fjLj7168ELj1ELj1ELj8ELj8ENS_18Kernel_traits_baseILj7168EfS2_S2_S2_fjLj256EEEEELb0ELb1ELb0ELb1EEEvNS_9BwdParamsE,"",@"SHT_CUDA_INFO"
	.sectionflags	@""
	.align	4


	//----- nvinfo : EIATTR_CUDA_API_VERSION
	.align		4
        /*0000*/ 	.byte	0x04, 0x37
        /*0002*/ 	.short	(.L_3303 - .L_3302)
.L_3302:
        /*0004*/ 	.word	0x00000082


	//----- nvinfo : EIATTR_SW2861232_WAR
	.align		4
.L_3303:
        /*0008*/ 	.byte	0x01, 0x35
	.zero		2


	//----- nvinfo : EIATTR_PARAM_CBANK
	.align		4
        /*000c*/ 	.byte	0x04, 0x0a
        /*000e*/ 	.short	(.L_3305 - .L_3304)
	.align		4
.L_3304:
        /*0010*/ 	.word	index@(.nv.constant0._ZN10layer_norm13ln_bwd_kernelINS_13Kernel_traitsIf6__halfS2_S2_fjLj7168ELj1ELj1ELj8ELj8ENS_18Kernel_traits_baseILj7168EfS2_S2_S2_fjLj256EEEEELb0ELb1ELb0ELb1EEEvNS_9BwdParamsE)
        /*0014*/ 	.short	0x0160
        /*0016*/ 	.short	0x0128


	//----- nvinfo : EIATTR_CBANK_PARAM_SIZE
	.align		4
.L_3305:
        /*0018*/ 	.byte	0x03, 0x19
        /*001a*/ 	.short	0x0128


	//----- nvinfo : EIATTR_KPARAM_INFO
	.align		4
        /*001c*/ 	.byte	0x04, 0x17
        /*001e*/ 	.short	(.L_3307 - .L_3306)
.L_3306:
        /*0020*/ 	.word	0x00000000
        /*0024*/ 	.short	0x0000
        /*0026*/ 	.short	0x0000
        /*0028*/ 	.byte	0x00, 0xf0, 0xa1, 0x04


	//----- nvinfo : EIATTR_MAXREG_COUNT
	.align		4
.L_3307:
        /*002c*/ 	.byte	0x03, 0x1b
        /*002e*/ 	.short	0x00ff


	//----- nvinfo : EIATTR_NUM_BARRIERS
	.align		4
        /*0030*/ 	.byte	0x02, 0x4c
        /*0032*/ 	.byte	0x01
	.zero		1


	//----- nvinfo : EIATTR_MERCURY_ISA_VERSION
	.align		4
        /*0034*/ 	.byte	0x03, 0x5f
        /*0036*/ 	.short	0x0000


	//----- nvinfo : EIATTR_COOP_GROUP_MASK_REGIDS
	.align		4
        /*0038*/ 	.byte	0x04, 0x29
        /*003a*/ 	.short	(.L_3309 - .L_3308)


	//   ....[0]....
.L_3308:
        /*003c*/ 	.word	0xffffffff


	//   ....[1]....
        /*0040*/ 	.word	0xffffffff


	//   ....[2]....
        /*0044*/ 	.word	0xffffffff


	//   ....[3]....
        /*0048*/ 	.word	0xffffffff


	//   ....[4]....
        /*004c*/ 	.word	0xffffffff


	//   ....[5]....
        /*0050*/ 	.word	0xffffffff


	//   ....[6]....
        /*0054*/ 	.word	0xffffffff


	//   ....[7]....
        /*0058*/ 	.word	0xffffffff


	//   ....[8]....
        /*005c*/ 	.word	0xffffffff


	//   ....[9]....
        /*0060*/ 	.word	0xffffffff


	//   ....[10]....
        /*0064*/ 	.word	0xffffffff


	//   ....[11]....
        /*0068*/ 	.word	0xffffffff


	//   ....[12]....
        /*006c*/ 	.word	0xffffffff


	//   ....[13]....
        /*0070*/ 	.word	0xffffffff


	//   ....[14]....
        /*0074*/ 	.word	0xffffffff


	//   ....[15]....
        /*0078*/ 	.word	0xffffffff


	//   ....[16]....
        /*007c*/ 	.word	0xffffffff


	//   ....[17]....
        /*0080*/ 	.word	0xffffffff


	//   ....[18]....
        /*0084*/ 	.word	0xffffffff


	//   ....[19]....
        /*0088*/ 	.word	0xffffffff


	//----- nvinfo : EIATTR_COOP_GROUP_INSTR_OFFSETS
	.align		4
.L_3309:
        /*008c*/ 	.byte	0x04, 0x28
        /*008e*/ 	.short	(.L_3311 - .L_3310)


	//   ....[0]....
.L_3310:
        /*0090*/ 	.word	0x00002000


	//   ....[1]....
        /*0094*/ 	.word	0x00002020


	//   ....[2]....
        /*0098*/ 	.word	0x00002040


	//   ....[3]....
        /*009c*/ 	.word	0x00002060


	//   ....[4]....
        /*00a0*/ 	.word	0x00002080


	//   ....[5]....
        /*00a4*/ 	.word	0x000020a0


	//   ....[6]....
        /*00a8*/ 	.word	0x000020c0


	//   ....[7]....
        /*00ac*/ 	.word	0x000020e0


	//   ....[8]....
        /*00b0*/ 	.word	0x00002100


	//   ....[9]....
        /*00b4*/ 	.word	0x00002120


	//   ....[10]....
        /*00b8*/ 	.word	0x00004aa0


	//   ....[11]....
        /*00bc*/ 	.word	0x00004b20


	//   ....[12]....
        /*00c0*/ 	.word	0x00004ba0


	//   ....[13]....
        /*00c4*/ 	.word	0x00004c10


	//   ....[14]....
        /*00c8*/ 	.word	0x00004c90


	//   ....[15]....
        /*00cc*/ 	.word	0x00004d00


	//   ....[16]....
        /*00d0*/ 	.word	0x00004d80


	//   ....[17]....
        /*00d4*/ 	.word	0x00004df0


	//   ....[18]....
        /*00d8*/ 	.word	0x00004e70


	//   ....[19]....
        /*00dc*/ 	.word	0x00004ee0


	//----- nvinfo : EIATTR_EXIT_INSTR_OFFSETS
	.align		4
.L_3311:
        /*00e0*/ 	.byte	0x04, 0x1c
        /*00e2*/ 	.short	(.L_3313 - .L_3312)


	//   ....[0]....
.L_3312:
        /*00e4*/ 	.word	0x00004a40


	//----- nvinfo : EIATTR_MAX_THREADS
	.align		4
.L_3313:
        /*00e8*/ 	.byte	0x04, 0x05
        /*00ea*/ 	.short	(.L_3315 - .L_3314)
.L_3314:
        /*00ec*/ 	.word	0x00000100
        /*00f0*/ 	.word	0x00000001
        /*00f4*/ 	.word	0x00000001


	//----- nvinfo : EIATTR_CRS_STACK_SIZE
	.align		4
.L_3315:
        /*00f8*/ 	.byte	0x04, 0x1e
        /*00fa*/ 	.short	(.L_3317 - .L_3316)
.L_3316:
        /*00fc*/ 	.word	0x00000000
.L_3317:


//--------------------- .nv.info._ZN10layer_norm13ln_bwd_kernelINS_13Kernel_traitsIf6__halfS2_S2_fjLj7168ELj1ELj1ELj8ELj8ENS_18Kernel_traits_baseILj7168EfS2_S2_S2_fjLj256EEEEELb0ELb1ELb1ELb0EEEvNS_9BwdParamsE --------------------------
	.section	.nv.info._ZN10layer_norm13ln_bwd_kernelINS_13Kernel_traitsIf6__halfS2_S2_fjLj7168ELj1ELj1ELj8ELj8ENS_18Kernel_traits_baseILj7168EfS2_S2_S2_fjLj256EEEEELb0ELb1ELb1ELb0EEEvNS_9BwdParamsE,"",@"SHT_CUDA_INFO"
	.sectionflags	@""
	.align	4


	//----- nvinfo : EIATTR_CUDA_API_VERSION
	.align		4
        /*0000*/ 	.byte	0x04, 0x37
        /*0002*/ 	.short	(.L_3319 - .L_3318)
.L_3318:
        /*0004*/ 	.word	0x00000082


	//----- nvinfo : EIATTR_SW2861232_WAR
	.align		4
.L_3319:
        /*0008*/ 	.byte	0x01, 0x35
	.zero		2


	//----- nvinfo : EIATTR_PARAM_CBANK
	.align		4
        /*000c*/ 	.byte	0x04, 0x0a
        /*000e*/ 	.short	(.L_3321 - .L_3320)
	.align		4
.L_3320:
        /*0010*/ 	.word	index@(.nv.constant0._ZN10layer_norm13ln_bwd_kernelINS_13Kernel_traitsIf6__halfS2_S2_fjLj7168ELj1ELj1ELj8ELj8ENS_18Kernel_traits_baseILj7168EfS2_S2_S2_fjLj256EEEEELb0ELb1ELb1ELb0EEEvNS_9BwdParamsE)
        /*0014*/ 	.short	0x0160
        /*0016*/ 	.short	0x0128


	//----- nvinfo : EIATTR_CBANK_PARAM_SIZE
	.align		4
.L_3321:
        /*0018*/ 	.byte	0x03, 0x19
        /*001a*/ 	.short	0x0128


	//----- nvinfo : EIATTR_KPARAM_INFO
	.align		4
        /*001c*/ 	.byte	0x04, 0x17
        /*001e*/ 	.short	(.L_3323 - .L_3322)
.L_3322:
        /*0020*/ 	.word	0x00000000
        /*0024*/ 	.short	0x0000
        /*0026*/ 	.short	0x0000
        /*0028*/ 	.byte	0x00, 0xf0, 0xa1, 0x04


	//----- nvinfo : EIATTR_MAXREG_COUNT
	.align		4
.L_3323:
        /*002c*/ 	.byte	0x03, 0x1b
        /*002e*/ 	.short	0x00ff


	//----- nvinfo : EIATTR_NUM_BARRIERS
	.align		4
        /*0030*/ 	.byte	0x02, 0x4c
        /*0032*/ 	.byte	0x01
	.zero		1


	//----- nvinfo : EIATTR_MERCURY_ISA_VERSION
	.align		4
        /*0034*/ 	.byte	0x03, 0x5f
        /*0036*/ 	.short	0x0000


	//----- nvinfo : EIATTR_COOP_GROUP_MASK_REGIDS
	.align		4
        /*0038*/ 	.byte	0x04, 0x29
        /*003a*/ 	.short	(.L_3325 - .L_3324)


	//   ....[0]....
.L_3324:
        /*003c*/ 	.word	0xffffffff


	//   ....[1]....
        /*0040*/ 	.word	0xffffffff


	//   ....[2]....
        /*0044*/ 	.word	0xffffffff


	//   ....[3]....
        /*0048*/ 	.word	0xffffffff


	//   ....[4]....
        /*004c*/ 	.word	0xffffffff


	//   ....[5]....
        /*0050*/ 	.word	0xffffffff


	//   ....[6]....
        /*0054*/ 	.word	0xffffffff


	//   ....[7]....
        /*0058*/ 	.word	0xffffffff


	//   ....[8]....
        /*005c*/ 	.word	0xffffffff


	//   ....[9]....
        /*0060*/ 	.word	0xffffffff


	//   ....[10]....
        /*0064*/ 	.word	0xffffffff


	//   ....[11]....
        /*0068*/ 	.word	0xffffffff


	//   ....[12]....
        /*006c*/ 	.word	0xffffffff


	//   ....[13]....
        /*0070*/ 	.word	0xffffffff


	//   ....[14]....
        /*0074*/ 	.word	0xffffffff


	//   ....[15]....
        /*0078*/ 	.word	0xffffffff


	//   ....[16]....
        /*007c*/ 	.word	0xffffffff


	//   ....[17]....
        /*0080*/ 	.word	0xffffffff


	//   ....[18]....
        /*0084*/ 	.word	0xffffffff


	//   ....[19]....
        /*0088*/ 	.word	0xffffffff


	//----- nvinfo : EIATTR_COOP_GROUP_INSTR_OFFSETS
	.align		4
.L_3325:
        /*008c*/ 	.byte	0x04, 0x28
        /*008e*/ 	.short	(.L_3327 - .L_3326)


	//   ....[0]....
.L_3326:
        /*0090*/ 	.word	0x00002690


	//   ....[1]....
        /*0094*/ 	.word	0x000026b0


	//   ....[2]....
        /*0098*/ 	.word	0x000026d0


	//   ....[3]....
        /*009c*/ 	.word	0x000026f0


	//   ....[4]....
        /*00a0*/ 	.word	0x00002710


	//   ....[5]....
        /*00a4*/ 	.word	0x00002730


	//   ....[6]....
        /*00a8*/ 	.word	0x00002750


	//   ....[7]....
        /*00ac*/ 	.word	0x00002770


	//   ....[8]....
        /*00b0*/ 	.word	0x00002790


	//   ....[9]....
        /*00b4*/ 	.word	0x000027b0


	//   ....[10]....
        /*00b8*/ 	.word	0x000068c0


	//   ....[11]....
        /*00bc*/ 	.word	0x00006940


	//   ....[12]....
        /*00c0*/ 	.word	0x000069c0


	//   ....[13]....
        /*00c4*/ 	.word	0x00006a30


	//   ....[14]....
        /*00c8*/ 	.word	0x00006ab0


	//   ....[15]....
        /*00cc*/ 	.word	0x00006b20


	//   ....[16]....
        /*00d0*/ 	.word	0x00006ba0


	//   ....[17]....
        /*00d4*/ 	.word	0x00006c10


	//   ....[18]....
        /*00d8*/ 	.word	0x00006c90


	//   ....[19]....
        /*00dc*/ 	.word	0x00006d00


	//----- nvinfo : EIATTR_EXIT_INSTR_OFFSETS
	.align		4
.L_3327:
        /*00e0*/ 	.byte	0x04, 0x1c
        /*00e2*/ 	.short	(.L_3329 - .L_3328)


	//   ....[0]....
.L_3328:
        /*00e4*/ 	.word	0x000067e0


	//   ....[1]....
        /*00e8*/ 	.word	0x00006860


	//----- nvinfo : EIATTR_MAX_THREADS
	.align		4
.L_3329:
        /*00ec*/ 	.byte	0x04, 0x05
        /*00ee*/ 	.short	(.L_3331 - .L_3330)
.L_3330:
        /*00f0*/ 	.word	0x00000100
        /*00f4*/ 	.word	0x00000001
        /*00f8*/ 	.word	0x00000001


	//----- nvinfo : EIATTR_CRS_STACK_SIZE
	.align		4
.L_3331:
        /*00fc*/ 	.byte	0x04, 0x1e
        /*00fe*/ 	.short	(.L_3333 - .L_3332)
.L_3332:
        /*0100*/ 	.word	0x00000000
.L_3333:


//--------------------- .nv.info._ZN10layer_norm13ln_bwd_kernelINS_13Kernel_traitsIf6__halfS2_S2_fjLj7168ELj1ELj1ELj8ELj8ENS_18Kernel_traits_baseILj7168EfS2_S2_S2_fjLj256EEEEELb0ELb1ELb1ELb1EEEvNS_9BwdParamsE --------------------------
	.section	.nv.info._ZN10layer_norm13ln_bwd_kernelINS_13Kernel_traitsIf6__halfS2_S2_fjLj7168ELj1ELj1ELj8ELj8ENS_18Kernel_traits_baseILj7168EfS2_S2_S2_fjLj256EEEEELb0ELb1ELb1ELb1EEEvNS_9BwdParamsE,"",@"SHT_CUDA_INFO"
	.sectionflags	@""
	.align	4


	//----- nvinfo : EIATTR_CUDA_API_VERSION
	.align		4
        /*0000*/ 	.byte	0x04, 0x37
        /*0002*/ 	.short	(.L_3335 - .L_3334)
.L_3334:
        /*0004*/ 	.word	0x00000082


	//----- nvinfo : EIATTR_SW2861232_WAR
	.align		4
.L_3335:
        /*0008*/ 	.byte	0x01, 0x35
	.zero		2


	//----- nvinfo : EIATTR_PARAM_CBANK
	.align		4
        /*000c*/ 	.byte	0x04, 0x0a
        /*000e*/ 	.short	(.L_3337 - .L_3336)
	.align		4
.L_3336:
        /*0010*/ 	.word	index@(.nv.constant0._ZN10layer_norm13ln_bwd_kernelINS_13Kernel_traitsIf6__halfS2_S2_fjLj7168ELj1ELj1ELj8ELj8ENS_18Kernel_traits_baseILj7168EfS2_S2_S2_fjLj256EEEEELb0ELb1ELb1ELb1EEEvNS_9BwdParamsE)
        /*0014*/ 	.short	0x0160
        /*0016*/ 	.short	0x0128


	//----- nvinfo : EIATTR_CBANK_PARAM_SIZE
	.align		4
.L_3337:
        /*0018*/ 	.byte	0x03, 0x19
        /*001a*/ 	.short	0x0128


	//----- nvinfo : EIATTR_KPARAM_INFO
	.align		4
        /*001c*/ 	.byte	0x04, 0x17
        /*001e*/ 	.short	(.L_3339 - .L_3338)
.L_3338:
        /*0020*/ 	.word	0x00000000
        /*0024*/ 	.short	0x0000
        /*0026*/ 	.short	0x0000
        /*0028*/ 	.byte	0x00, 0xf0, 0xa1, 0x04


	//----- nvinfo : EIATTR_MAXREG_COUNT
	.align		4
.L_3339:
        /*002c*/ 	.byte	0x03, 0x1b
        /*002e*/ 	.short	0x00ff


	//----- nvinfo : EIATTR_NUM_BARRIERS
	.align		4
        /*0030*/ 	.byte	0x02, 0x4c
        /*0032*/ 	.byte	0x01
	.zero		1


	//----- nvinfo : EIATTR_MERCURY_ISA_VERSION
	.align		4
        /*0034*/ 	.byte	0x03, 0x5f
        /*0036*/ 	.short	0x0000


	//----- nvinfo : EIATTR_COOP_GROUP_MASK_REGIDS
	.align		4
        /*0038*/ 	.byte	0x04, 0x29
        /*003a*/ 	.short	(.L_3341 - .L_3340)


	//   ....[0]....
.L_3340:
        /*003c*/ 	.word	0xffffffff


	//   ....[1]....
        /*0040*/ 	.word	0xffffffff


	//   ....[2]....
        /*0044*/ 	.word	0xffffffff


	//   ....[3]....
        /*0048*/ 	.word	0xffffffff


	//   ....[4]....
        /*004c*/ 	.word	0xffffffff


	//   ....[5]....
        /*0050*/ 	.word	0xffffffff


	//   ....[6]....
        /*0054*/ 	.word	0xffffffff


	//   ....[7]....
        /*0058*/ 	.word	0xffffffff


	//   ....[8]....
        /*005c*/ 	.word	0xffffffff


	//   ....[9]....
        /*0060*/ 	.word	0xffffffff


	//   ....[10]....
        /*0064*/ 	.word	0xffffffff


	//   ....[11]....
        /*0068*/ 	.word	0xffffffff


	//   ....[12]....
        /*006c*/ 	.word	0xffffffff


	//   ....[13]....
        /*0070*/ 	.word	0xffffffff


	//   ....[14]....
        /*0074*/ 	.word	0xffffffff


	//   ....[15]....
        /*0078*/ 	.word	0xffffffff


	//   ....[16]....
        /*007c*/ 	.word	0xffffffff


	//   ....[17]....
        /*0080*/ 	.word	0xffffffff


	//   ....[18]....
        /*0084*/ 	.word	0xffffffff


	//   ....[19]....
        /*0088*/ 	.word	0xffffffff


	//----- nvinfo : EIATTR_COOP_GROUP_INSTR_OFFSETS
	.align		4
.L_3341:
        /*008c*/ 	.byte	0x04, 0x28
        /*008e*/ 	.short	(.L_3343 - .L_3342)


	//   ....[0]....
.L_3342:
        /*0090*/ 	.word	0x00002050


	//   ....[1]....
        /*0094*/ 	.word	0x00002070


	//   ....[2]....
        /*0098*/ 	.word	0x00002090


	//   ....[3]....
        /*009c*/ 	.word	0x000020b0


	//   ....[4]....
        /*00a0*/ 	.word	0x000020d0


	//   ....[5]....
        /*00a4*/ 	.word	0x000020f0


	//   ....[6]....
        /*00a8*/ 	.word	0x00002120


	//   ....[7]....
        /*00ac*/ 	.word	0x00002130


	//   ....[8]....
        /*00b0*/ 	.word	0x00002160


	//   ....[9]....
        /*00b4*/ 	.word	0x00002170


	//   ....[10]....
        /*00b8*/ 	.word	0x00005990


	//   ....[11]....
        /*00bc*/ 	.word	0x00005a10


	//   ....[12]....
        /*00c0*/ 	.word	0x00005a90


	//   ....[13]....
        /*00c4*/ 	.word	0x00005b00


	//   ....[14]....
        /*00c8*/ 	.word	0x00005b80


	//   ....[15]....
        /*00cc*/ 	.word	0x00005bf0


	//   ....[16]....
        /*00d0*/ 	.word	0x00005c70


	//   ....[17]....
        /*00d4*/ 	.word	0x00005ce0


	//   ....[18]....
        /*00d8*/ 	.word	0x00005d60


	//   ....[19]....
        /*00dc*/ 	.word	0x00005dd0


	//----- nvinfo : EIATTR_EXIT_INSTR_OFFSETS
	.align		4
.L_3343:
        /*00e0*/ 	.byte	0x04, 0x1c
        /*00e2*/ 	.short	(.L_3345 - .L_3344)


	//   ....[0]....
.L_3344:
        /*00e4*/ 	.word	0x00005930


	//----- nvinfo : EIATTR_MAX_THREADS
	.align		4
.L_3345:
        /*00e8*/ 	.byte	0x04, 0x05
        /*00ea*/ 	.short	(.L_3347 - .L_3346)
.L_3346:
        /*00ec*/ 	.word	0x00000100
        /*00f0*/ 	.word	0x00000001
        /*00f4*/ 	.word	0x00000001


	//----- nvinfo : EIATTR_CRS_STACK_SIZE
	.align		4
.L_3347:
        /*00f8*/ 	.byte	0x04, 0x1e
        /*00fa*/ 	.short	(.L_3349 - .L_3348)
.L_3348:
        /*00fc*/ 	.word	0x00000000
.L_3349:


//--------------------- .nv.info._ZN10layer_norm13ln_bwd_kernelINS_13Kernel_traitsIf6__halfS2_S2_fjLj7168ELj1ELj1ELj8ELj8ENS_18Kernel_traits_baseILj7168EfS2_S2_S2_fjLj256EEEEELb1ELb0ELb0ELb0EEEvNS_9BwdParamsE --------------------------
	.section	.nv.info._ZN10layer_norm13ln_bwd_kernelINS_13Kernel_traitsIf6__halfS2_S2_fjLj7168ELj1ELj1ELj8ELj8ENS_18Kernel_traits_baseILj7168EfS2_S2_S2_fjLj256EEEEELb1ELb0ELb0ELb0EEEvNS_9BwdParamsE,"",@"SHT_CUDA_INFO"
	.sectionflags	@""
	.align	4


	//----- nvinfo : EIATTR_CUDA_API_VERSION
	.align		4
        /*0000*/ 	.byte	0x04, 0x37
        /*0002*/ 	.short	(.L_3351 - .L_3350)
.L_3350:
        /*0004*/ 	.word	0x00000082


	//----- nvinfo : EIATTR_SW2861232_WAR
	.align		4
.L_3351:
        /*0008*/ 	.byte	0x01, 0x35
	.zero		2


	//----- nvinfo : EIATTR_PARAM_CBANK
	.align		4
        /*000c*/ 	.byte	0x04, 0x0a
        /*000e*/ 	.short	(.L_3353 - .L_3352)
	.align		4
.L_3352:
        /*0010*/ 	.word	index@(.nv.constant0._ZN10layer_norm13ln_bwd_kernelINS_13Kernel_traitsIf6__halfS2_S2_fjLj7168ELj1ELj1ELj8ELj8ENS_18Kernel_traits_baseILj7168EfS2_S2_S2_fjLj256EEEEELb1ELb0ELb0ELb0EEEvNS_9BwdParamsE)
        /*0014*/ 	.short	0x0160
        /*0016*/ 	.short	0x0128


	//----- nvinfo : EIATTR_CBANK_PARAM_SIZE
	.align		4
.L_3353:
        /*0018*/ 	.byte	0x03, 0x19
        /*001a*/ 	.short	0x0128


	//----- nvinfo : EIATTR_KPARAM_INFO
	.align		4
        /*001c*/ 	.byte	0x04, 0x17
        /*001e*/ 	.short	(.L_3355 - .L_3354)
.L_3354:
        /*0020*/ 	.word	0x00000000
        /*0024*/ 	.short	0x0000
        /*0026*/ 	.short	0x0000
        /*0028*/ 	.byte	0x00, 0xf0, 0xa1, 0x04


	//----- nvinfo : EIATTR_MAXREG_COUNT
	.align		4
.L_3355:
        /*002c*/ 	.byte	0x03, 0x1b
        /*002e*/ 	.short	0x00ff


	//----- nvinfo : EIATTR_NUM_BARRIERS
	.align		4
        /*0030*/ 	.byte	0x02, 0x4c
        /*0032*/ 	.byte	0x01
	.zero		1


	//----- nvinfo : EIATTR_MERCURY_ISA_VERSION
	.align		4
        /*0034*/ 	.byte	0x03, 0x5f
        /*0036*/ 	.short	0x0000


	//----- nvinfo : EIATTR_COOP_GROUP_MASK_REGIDS
	.align		4
        /*0038*/ 	.byte	0x04, 0x29
        /*003a*/ 	.short	(.L_3357 - .L_3356)


	//   ....[0]....
.L_3356:
        /*003c*/ 	.word	0xffffffff


	//   ....[1]....
        /*0040*/ 	.word	0xffffffff


	//   ....[2]....
        /*0044*/ 	.word	0xffffffff


	//   ....[3]....
        /*0048*/ 	.word	0xffffffff


	//   ....[4]....
        /*004c*/ 	.word	0xffffffff


	//   ....[5]....
        /*0050*/ 	.word	0xffffffff


	//   ....[6]....
        /*0054*/ 	.word	0xffffffff


	//   ....[7]....
        /*0058*/ 	.word	0xffffffff


	//   ....[8]....
        /*005c*/ 	.word	0xffffffff


	//   ....[9]....
        /*0060*/ 	.word	0xffffffff


	//   ....[10]....
        /*0064*/ 	.word	0xffffffff


	//   ....[11]....
        /*0068*/ 	.word	0xffffffff


	//   ....[12]....
        /*006c*/ 	.word	0xffffffff


	//   ....[13]....
        /*0070*/ 	.word	0xffffffff


	//   ....[14]....
        /*0074*/ 	.word	0xffffffff


	//   ....[15]....
        /*0078*/ 	.word	0xffffffff


	//   ....[16]....
        /*007c*/ 	.word	0xffffffff


	//   ....[17]....
        /*0080*/ 	.word	0xffffffff


	//   ....[18]....
        /*0084*/ 	.word	0xffffffff


	//   ....[19]....
        /*0088*/ 	.word	0xffffffff


	//----- nvinfo : EIATTR_COOP_GROUP_INSTR_OFFSETS
	.align		4
.L_3357:
        /*008c*/ 	.byte	0x04, 0x28
        /*008e*/ 	.short	(.L_3359 - .L_3358)


	//   ....[0]....
.L_3358:
        /*0090*/ 	.word	0x000021e0


	//   ....[1]....
        /*0094*/ 	.word	0x00002200


	//   ....[2]....
        /*0098*/ 	.word	0x00002220


	//   ....[3]....
        /*009c*/ 	.word	0x00002240


	//   ....[4]....
        /*00a0*/ 	.word	0x00002260


	//   ....[5]....
        /*00a4*/ 	.word	0x00002280


	//   ....[6]....
        /*00a8*/ 	.word	0x000022a0


	//   ....[7]....
        /*00ac*/ 	.word	0x000022c0


	//   ....[8]....
        /*00b0*/ 	.word	0x000022e0


	//   ....[9]....
        /*00b4*/ 	.word	0x00002300


	//   ....[10]....
        /*00b8*/ 	.word	0x00004bd0


	//   ....[11]....
        /*00bc*/ 	.word	0x00004c50


	//   ....[12]....
        /*00c0*/ 	.word	0x00004cd0


	//   ....[13]....
        /*00c4*/ 	.word	0x00004d40


	//   ....[14]....
        /*00c8*/ 	.word	0x00004dc0


	//   ....[15]....
        /*00cc*/ 	.word	0x00004e30


	//   ....[16]....
        /*00d0*/ 	.word	0x00004eb0


	//   ....[17]....
        /*00d4*/ 	.word	0x00004f20


	//   ....[18]....
        /*00d8*/ 	.word	0x00004fa0


	//   ....[19]....
        /*00dc*/ 	.word	0x00005010


	//----- nvinfo : EIATTR_EXIT_INSTR_OFFSETS
	.align		4
.L_3359:
        /*00e0*/ 	.byte	0x04, 0x1c
        /*00e2*/ 	.short	(.L_3361 - .L_3360)


	//   ....[0]....
.L_3360:
        /*00e4*/ 	.word	0x00004b10


	//   ....[1]....
        /*00e8*/ 	.word	0x00004b70


	//----- nvinfo : EIATTR_MAX_THREADS
	.align		4
.L_3361:
        /*00ec*/ 	.byte	0x04, 0x05
        /*00ee*/ 	.short	(.L_3363 - .L_3362)
.L_3362:
        /*00f0*/ 	.word	0x00000100
        /*00f4*/ 	.word	0x00000001
        /*00f8*/ 	.word	0x00000001


	//----- nvinfo : EIATTR_CRS_STACK_SIZE
	.align		4
.L_3363:
        /*00fc*/ 	.byte	0x04, 0x1e
        /*00fe*/ 	.short	(.L_3365 - .L_3364)
.L_3364:
        /*0100*/ 	.word	0x00000000
.L_3365:


//--------------------- .nv.info._ZN10layer_norm13ln_bwd_kernelINS_13Kernel_traitsIf6__halfS2_S2_fjLj7168ELj1ELj1ELj8ELj8ENS_18Kernel_traits_baseILj7168EfS2_S2_S2_fjLj256EEEEELb1ELb0ELb0ELb1EEEvNS_9BwdParamsE --------------------------
	.section	.nv.info._ZN10layer_norm13ln_bwd_kernelINS_13Kernel_traitsIf6__halfS2_S2_fjLj7168ELj1ELj1ELj8ELj8ENS_18Kernel_traits_baseILj7168EfS2_S2_S2_fjLj256EEEEELb1ELb0ELb0ELb1EEEvNS_9BwdParamsE,"",@"SHT_CUDA_INFO"
	.sectionflags	@""
	.align	4


	//----- nvinfo : EIATTR_CUDA_API_VERSION
	.align		4
        /*0000*/ 	.byte	0x04, 0x37
        /*0002*/ 	.short	(.L_3367 - .L_3366)
.L_3366:
        /*0004*/ 	.word	0x00000082


	//----- nvinfo : EIATTR_SW2861232_WAR
	.align		4
.L_3367:
        /*0008*/ 	.byte	0x01, 0x35
	.zero		2


	//----- nvinfo : EIATTR_PARAM_CBANK
	.align		4
        /*000c*/ 	.byte	0x04, 0x0a
        /*000e*/ 	.short	(.L_3369 - .L_3368)
	.align		4
.L_3368:
        /*0010*/ 	.word	index@(.nv.constant0._ZN10layer_norm13ln_bwd_kernelINS_13Kernel_traitsIf6__halfS2_S2_fjLj7168ELj1ELj1ELj8ELj8ENS_18Kernel_traits_baseILj7168EfS2_S2_S2_fjLj256EEEEELb1ELb0ELb0ELb1EEEvNS_9BwdParamsE)
        /*0014*/ 	.short	0x0160
        /*0016*/ 	.short	0x0128


	//----- nvinfo : EIATTR_CBANK_PARAM_SIZE
	.align		4
.L_3369:
        /*0018*/ 	.byte	0x03, 0x19
        /*001a*/ 	.short	0x0128


	//----- nvinfo : EIATTR_KPARAM_INFO
	.align		4
        /*001c*/ 	.byte	0x04, 0x17
        /*001e*/ 	.short	(.L_3371 - .L_3370)
.L_3370:
        /*0020*/ 	.word	0x00000000
        /*0024*/ 	.short	0x0000
        /*0026*/ 	.short	0x0000
        /*0028*/ 	.byte	0x00, 0xf0, 0xa1, 0x04


	//----- nvinfo : EIATTR_MAXREG_COUNT
	.align		4
.L_3371:
        /*002c*/ 	.byte	0x03, 0x1b
        /*002e*/ 	.short	0x00ff


	//----- nvinfo : EIATTR_NUM_BARRIERS
	.align		4
        /*0030*/ 	.byte	0x02, 0x4c
        /*0032*/ 	.byte	0x01
	.zero		1


	//----- nvinfo : EIATTR_MERCURY_ISA_VERSION
	.align		4
        /*0034*/ 	.byte	0x03, 0x5f
        /*0036*/ 	.short	0x0000


	//----- nvinfo : EIATTR_COOP_GROUP_MASK_REGIDS
	.align		4
        /*0038*/ 	.byte	0x04, 0x29
        /*003a*/ 	.short	(.L_3373 - .L_3372)


	//   ....[0]....
.L_3372:
        /*003c*/ 	.word	0xffffffff


	//   ....[1]....
        /*0040*/ 	.word	0xffffffff


	//   ....[2]....
        /*0044*/ 	.word	0xffffffff


	//   ....[3]....
        /*0048*/ 	.word	0xffffffff


	//   ....[4]....
        /*004c*/ 	.word	0xffffffff


	//   ....[5]....
        /*0050*/ 	.word	0xffffffff


	//   ....[6]....
        /*0054*/ 	.word	0xffffffff


	//   ....[7]....
        /*0058*/ 	.word	0xffffffff


	//   ....[8]....
        /*005c*/ 	.word	0xffffffff


	//   ....[9]....
        /*0060*/ 	.word	0xffffffff


	//   ....[10]....
        /*0064*/ 	.word	0xffffffff


	//   ....[11]....
        /*0068*/ 	.word	0xffffffff


	//   ....[12]....
        /*006c*/ 	.word	0xffffffff


	//   ....[13]....
        /*0070*/ 	.word	0xffffffff


	//   ....[14]....
        /*0074*/ 	.word	0xffffffff


	//   ....[15]....
        /*0078*/ 	.word	0xffffffff


	//   ....[16]....
        /*007c*/ 	.word	0xffffffff


	//   ....[17]....
        /*0080*/ 	.word	0xffffffff


	//   ....[18]....
        /*0084*/ 	.word	0xffffffff


	//   ....[19]....
        /*0088*/ 	.word	0xffffffff


	//----- nvinfo : EIATTR_COOP_GROUP_INSTR_OFFSETS
	.align		4
.L_3373:
        /*008c*/ 	.byte	0x04, 0x28
        /*008e*/ 	.short	(.L_3375 - .L_3374)


	//   ....[0]....
.L_3374:
        /*0090*/ 	.word	0x00001ea0


	//   ....[1]....
        /*0094*/ 	.word	0x00001ec0


	//   ....[2]....
        /*0098*/ 	.word	0x00001ee0


	//   ....[3]....
        /*009c*/ 	.word	0x00001f00


	//   ....[4]....
        /*00a0*/ 	.word	0x00001f20


	//   ....[5]....
        /*00a4*/ 	.word	0x00001f40


	//   ....[6]....
        /*00a8*/ 	.word	0x00001f60


	//   ....[7]....
        /*00ac*/ 	.word	0x00001f80


	//   ....[8]....
        /*00b0*/ 	.word	0x00001fa0


	//   ....[9]....
        /*00b4*/ 	.word	0x00001fc0


	//   ....[10]....
        /*00b8*/ 	.word	0x00004410


	//   ....[11]....
        /*00bc*/ 	.word	0x00004490


	//   ....[12]....
        /*00c0*/ 	.word	0x00004510


	//   ....[13]....
        /*00c4*/ 	.word	0x00004580


	//   ....[14]....
        /*00c8*/ 	.word	0x00004600


	//   ....[15]....
        /*00cc*/ 	.word	0x00004670


	//   ....[16]....
        /*00d0*/ 	.word	0x000046f0


	//   ....[17]....
        /*00d4*/ 	.word	0x00004760


	//   ....[18]....
        /*00d8*/ 	.word	0x000047e0


	//   ....[19]....
        /*00dc*/ 	.word	0x00004850


	//----- nvinfo : EIATTR_EXIT_INSTR_OFFSETS
	.align		4
.L_3375:
        /*00e0*/ 	.byte	0x04, 0x1c
        /*00e2*/ 	.short	(.L_3377 - .L_3376)


	//   ....[0]....
.L_3376:
        /*00e4*/ 	.word	0x000043b0


	//----- nvinfo : EIATTR_MAX_THREADS
	.align		4
.L_3377:
        /*00e8*/ 	.byte	0x04, 0x05
        /*00ea*/ 	.short	(.L_3379 - .L_3378)
.L_3378:
        /*00ec*/ 	.word	0x00000100
        /*00f0*/ 	.word	0x00000001
        /*00f4*/ 	.word	0x00000001


	//----- nvinfo : EIATTR_CRS_STACK_SIZE
	.align		4
.L_3379:
        /*00f8*/ 	.byte	0x04, 0x1e
        /*00fa*/ 	.short	(.L_3381 - .L_3380)
.L_3380:
        /*00fc*/ 	.word	0x00000000
.L_3381:


//--------------------- .nv.info._ZN10layer_norm22ln_bwd_finalize_kernelINS_22Kernel_traits_finalizeILj7168Ef6__halfS2_S2_fjLb0ELj1024ELj4ENS_18Kernel_traits_baseILj7168EfS2_S2_S2_fjLj1024EEEEELb0ELb0EEEvNS_9BwdParamsE --------------------------
	.section	.nv.info._ZN10layer_norm22ln_bwd_finalize_kernelINS_22Kernel_traits_finalizeILj7168Ef6__halfS2_S2_fjLb0ELj1024ELj4ENS_18Kernel_traits_baseILj7168EfS2_S2_S2_fjLj1024EEEEELb0ELb0EEEvNS_9BwdParamsE,"",@"SHT_CUDA_INFO"
	.sectionflags	@""
	.align	4


	//----- nvinfo : EIATTR_CUDA_API_VERSION
	.align		4
        /*0000*/ 	.byte	0x04, 0x37
        /*0002*/ 	.short	(.L_3383 - .L_3382)
.L_3382:
        /*0004*/ 	.word	0x00000082


	//----- nvinfo : EIATTR_SW2861232_WAR
	.align		4
.L_3383:
        /*0008*/ 	.byte	0x01, 0x35
	.zero		2


	//----- nvinfo : EIATTR_PARAM_CBANK
	.align		4
        /*000c*/ 	.byte	0x04, 0x0a
        /*000e*/ 	.short	(.L_3385 - .L_3384)
	.align		4
.L_3384:
        /*0010*/ 	.word	index@(.nv.constant0._ZN10layer_norm22ln_bwd_finalize_kernelINS_22Kernel_traits_finalizeILj7168Ef6__halfS2_S2_fjLb0ELj1024ELj4ENS_18Kernel_traits_baseILj7168EfS2_S2_S2_fjLj1024EEEEELb0ELb0EEEvNS_9BwdParamsE)
        /*0014*/ 	.short	0x0160
        /*0016*/ 	.short	0x0128


	//----- nvinfo : EIATTR_CBANK_PARAM_SIZE
	.align		4
.L_3385:
        /*0018*/ 	.byte	0x03, 0x19
        /*001a*/ 	.short	0x0128


	//----- nvinfo : EIATTR_KPARAM_INFO
	.align		4
        /*001c*/ 	.byte	0x04, 0x17
        /*001e*/ 	.short	(.L_3387 - .L_3386)
.L_3386:
        /*0020*/ 	.word	0x00000000
        /*0024*/ 	.short	0x0000
        /*0026*/ 	.short	0x0000
        /*0028*/ 	.byte	0x00, 0xf0, 0xa1, 0x04


	//----- nvinfo : EIATTR_MAXREG_COUNT
	.align		4
.L_3387:
        /*002c*/ 	.byte	0x03, 0x1b
        /*002e*/ 	.short	0x0040


	//----- nvinfo : EIATTR_NUM_BARRIERS
	.align		4
        /*0030*/ 	.byte	0x02, 0x4c
        /*0032*/ 	.byte	0x01
	.zero		1


	//----- nvinfo : EIATTR_MERCURY_ISA_VERSION
	.align		4
        /*0034*/ 	.byte	0x03, 0x5f
        /*0036*/ 	.short	0x0000


	//----- nvinfo : EIATTR_COOP_GROUP_MASK_REGIDS
	.align		4
        /*0038*/ 	.byte	0x04, 0x29
        /*003a*/ 	.short	(.L_3389 - .L_3388)


	//   ....[0]....
.L_3388:
        /*003c*/ 	.word	0xffffffff


	//   ....[1]....
        /*0040*/ 	.word	0xffffffff


	//   ....[2]....
        /*0044*/ 	.word	0xffffffff


	//   ....[3]....
        /*0048*/ 	.word	0xffffffff


	//   ....[4]....
        /*004c*/ 	.word	0xffffffff


	//   ....[5]....
        /*0050*/ 	.word	0xffffffff


	//   ....[6]....
        /*0054*/ 	.word	0xffffffff


	//   ....[7]....
        /*0058*/ 	.word	0xffffffff


	//   ....[8]....
        /*005c*/ 	.word	0xffffffff


	//   ....[9]....
        /*0060*/ 	.word	0xffffffff


	//   ....[10]....
        /*0064*/ 	.word	0xffffffff


	//   ....[11]....
        /*0068*/ 	.word	0xffffffff


	//   ....[12]....
        /*006c*/ 	.word	0xffffffff


	//   ....[13]....
        /*0070*/ 	.word	0xffffffff


	//   ....[14]....
        /*0074*/ 	.word	0xffffffff


	//   ....[15]....
        /*0078*/ 	.word	0xffffffff


	//   ....[16]....
        /*007c*/ 	.word	0xffffffff


	//   ....[17]....
        /*0080*/ 	.word	0xffffffff


	//   ....[18]....
        /*0084*/ 	.word	0xffffffff


	//   ....[19]....
        /*0088*/ 	.word	0xffffffff


	//----- nvinfo : EIATTR_COOP_GROUP_INSTR_OFFSETS
	.align		4
.L_3389:
        /*008c*/ 	.byte	0x04, 0x28
        /*008e*/ 	.short	(.L_3391 - .L_3390)


	//   ....[0]....
.L_3390:
        /*0090*/ 	.word	0x00000820


	//   ....[1]....
        /*0094*/ 	.word	0x00000850


	//   ....[2]....
        /*0098*/ 	.word	0x00000860


	//   ....[3]....
        /*009c*/ 	.word	0x00000890


	//   ....[4]....
        /*00a0*/ 	.word	0x000008a0


	//   ....[5]....
        /*00a4*/ 	.word	0x000008d0


	//   ....[6]....
        /*00a8*/ 	.word	0x000008f0


	//   ....[7]....
        /*00ac*/ 	.word	0x00000900


	//   ....[8]....
        /*00b0*/ 	.word	0x00000930


	//   ....[9]....
        /*00b4*/ 	.word	0x00000940


	//   ....[10]....
        /*00b8*/ 	.word	0x00000b30


	//   ....[11]....
        /*00bc*/ 	.word	0x00000ba0


	//   ....[12]....
        /*00c0*/ 	.word	0x00000c00


	//   ....[13]....
        /*00c4*/ 	.word	0x00000c60


	//   ....[14]....
        /*00c8*/ 	.word	0x00000cd0


	//   ....[15]....
        /*00cc*/ 	.word	0x00000d40


	//   ....[16]....
        /*00d0*/ 	.word	0x00000da0


	//   ....[17]....
        /*00d4*/ 	.word	0x00000e00


	//   ....[18]....
        /*00d8*/ 	.word	0x00000e60


	//   ....[19]....
        /*00dc*/ 	.word	0x00000ec0


	//----- nvinfo : EIATTR_EXIT_INSTR_OFFSETS
	.align		4
.L_3391:
        /*00e0*/ 	.byte	0x04, 0x1c
        /*00e2*/ 	.short	(.L_3393 - .L_3392)


	//   ....[0]....
.L_3392:
        /*00e4*/ 	.word	0x00000070


	//   ....[1]....
        /*00e8*/ 	.word	0x00000ad0


	//----- nvinfo : EIATTR_MAX_THREADS
	.align		4
.L_3393:
        /*00ec*/ 	.byte	0x04, 0x05
        /*00ee*/ 	.short	(.L_3395 - .L_3394)
.L_3394:
        /*00f0*/ 	.word	0x00000400
        /*00f4*/ 	.word	0x00000001
        /*00f8*/ 	.word	0x00000001


	//----- nvinfo : EIATTR_CRS_STACK_SIZE
	.align		4
.L_3395:
        /*00fc*/ 	.byte	0x04, 0x1e
        /*00fe*/ 	.short	(.L_3397 - .L_3396)
.L_3396:
        /*0100*/ 	.word	0x00000000
.L_3397:


//--------------------- .nv.info._ZN10layer_norm13ln_bwd_kernelINS_13Kernel_traitsIf6__halfS2_S2_fjLj7168ELj1ELj1ELj8ELj8ENS_18Kernel_traits_baseILj7168EfS2_S2_S2_fjLj256EEEEELb1ELb0ELb1ELb0EEEvNS_9BwdParamsE --------------------------
	.section	.nv.info._ZN10layer_norm13ln_bwd_kernelINS_13Kernel_traitsIf6__halfS2_S2_fjLj7168ELj1ELj1ELj8ELj8ENS_18Kernel_traits_baseILj7168EfS2_S2_S2_fjLj256EEEEELb1ELb0ELb1ELb0EEEvNS_9BwdParamsE,"",@"SHT_CUDA_INFO"
	.sectionflags	@""
	.align	4


	//----- nvinfo : EIATTR_CUDA_API_VERSION
	.align		4
        /*0000*/ 	.byte	0x04, 0x37
        /*0002*/ 	.short	(.L_3399 - .L_3398)
.L_3398:
        /*0004*/ 	.word	0x00000082


	//----- nvinfo : EIATTR_SW2861232_WAR
	.align		4
.L_3399:
        /*0008*/ 	.byte	0x01, 0x35
	.zero		2


	//----- nvinfo : EIATTR_PARAM_CBANK
	.align		4
        /*000c*/ 	.byte	0x04, 0x0a
        /*000e*/ 	.short	(.L_3401 - .L_3400)
	.align		4
.L_3400:
        /*0010*/ 	.word	index@(.nv.constant0._ZN10layer_norm13ln_bwd_kernelINS_13Kernel_traitsIf6__halfS2_S2_fjLj7168ELj1ELj1ELj8ELj8ENS_18Kernel_traits_baseILj7168EfS2_S2_S2_fjLj256EEEEELb1ELb0ELb1ELb0EEEvNS_9BwdParamsE)
        /*0014*/ 	.short	0x0160
        /*0016*/ 	.short	0x0128


	//----- nvinfo : EIATTR_CBANK_PARAM_SIZE
	.align		4
.L_3401:
        /*0018*/ 	.byte	0x03, 0x19
        /*001a*/ 	.short	0x0128


	//----- nvinfo : EIATTR_KPARAM_INFO
	.align		4
        /*001c*/ 	.byte	0x04, 0x17
        /*001e*/ 	.short	(.L_3403 - .L_3402)
.L_3402:
        /*0020*/ 	.word	0x00000000
        /*0024*/ 	.short	0x0000
        /*0026*/ 	.short	0x0000
        /*0028*/ 	.byte	0x00, 0xf0, 0xa1, 0x04


	//----- nvinfo : EIATTR_MAXREG_COUNT
	.align		4
.L_3403:
        /*002c*/ 	.byte	0x03, 0x1b
        /*002e*/ 	.short	0x00ff


	//----- nvinfo : EIATTR_NUM_BARRIERS
	.align		4
        /*0030*/ 	.byte	0x02, 0x4c
        /*0032*/ 	.byte	0x01
	.zero		1


	//----- nvinfo : EIATTR_MERCURY_ISA_VERSION
	.align		4
        /*0034*/ 	.byte	0x03, 0x5f
        /*0036*/ 	.short	0x0000


	//----- nvinfo : EIATTR_COOP_GROUP_MASK_REGIDS
	.align		4
        /*0038*/ 	.byte	0x04, 0x29
        /*003a*/ 	.short	(.L_3405 - .L_3404)


	//   ....[0]....
.L_3404:
        /*003c*/ 	.word	0xffffffff


	//   ....[1]....
        /*0040*/ 	.word	0xffffffff


	//   ....[2]....
        /*0044*/ 	.word	0xffffffff


	//   ....[3]....
        /*0048*/ 	.word	0xffffffff


	//   ....[4]....
        /*004c*/ 	.word	0xffffffff


	//   ....[5]....
        /*0050*/ 	.word	0xffffffff


	//   ....[6]....
        /*0054*/ 	.word	0xffffffff


	//   ....[7]....
        /*0058*/ 	.word	0xffffffff


	//   ....[8]....
        /*005c*/ 	.word	0xffffffff


	//   ....[9]....
        /*0060*/ 	.word	0xffffffff


	//   ....[10]....
        /*0064*/ 	.word	0xffffffff


	//   ....[11]....
        /*0068*/ 	.word	0xffffffff


	//   ....[12]....
        /*006c*/ 	.word	0xffffffff


	//   ....[13]....
        /*0070*/ 	.word	0xffffffff


	//   ....[14]....
        /*0074*/ 	.word	0xffffffff


	//   ....[15]....
        /*0078*/ 	.word	0xffffffff


	//   ....[16]....
        /*007c*/ 	.word	0xffffffff


	//   ....[17]....
        /*0080*/ 	.word	0xffffffff


	//   ....[18]....
        /*0084*/ 	.word	0xffffffff


	//   ....[19]....
        /*0088*/ 	.word	0xffffffff


	//----- nvinfo : EIATTR_COOP_GROUP_INSTR_OFFSETS
	.align		4
.L_3405:
        /*008c*/ 	.byte	0x04, 0x28
        /*008e*/ 	.short	(.L_3407 - .L_3406)


	//   ....[0]....
.L_3406:
        /*0090*/ 	.word	0x00002770


	//   ....[1]....
        /*0094*/ 	.word	0x00002790


	//   ....[2]....
        /*0098*/ 	.word	0x000027b0


	//   ....[3]....
        /*009c*/ 	.word	0x000027d0


	//   ....[4]....
        /*00a0*/ 	.word	0x000027f0


	//   ....[5]....
        /*00a4*/ 	.word	0x00002810


	//   ....[6]....
        /*00a8*/ 	.word	0x00002830


	//   ....[7]....
        /*00ac*/ 	.word	0x00002850


	//   ....[8]....
        /*00b0*/ 	.word	0x00002870


	//   ....[9]....
        /*00b4*/ 	.word	0x00002890


	//   ....[10]....
        /*00b8*/ 	.word	0x00006460


	//   ....[11]....
        /*00bc*/ 	.word	0x000064e0


	//   ....[12]....
        /*00c0*/ 	.word	0x00006560


	//   ....[13]....
        /*00c4*/ 	.word	0x000065d0


	//   ....[14]....
        /*00c8*/ 	.word	0x00006650


	//   ....[15]....
        /*00cc*/ 	.word	0x000066c0


	//   ....[16]....
        /*00d0*/ 	.word	0x00006740


	//   ....[17]....
        /*00d4*/ 	.word	0x000067b0


	//   ....[18]....
        /*00d8*/ 	.word	0x00006830


	//   ....[19]....
        /*00dc*/ 	.word	0x000068a0


	//----- nvinfo : EIATTR_EXIT_INSTR_OFFSETS
	.align		4
.L_3407:
        /*00e0*/ 	.byte	0x04, 0x1c
        /*00e2*/ 	.short	(.L_3409 - .L_3408)


	//   ....[0]....
.L_3408:
        /*00e4*/ 	.word	0x000063a0


	//   ....[1]....
        /*00e8*/ 	.word	0x00006400


	//----- nvinfo : EIATTR_MAX_THREADS
	.align		4
.L_3409:
        /*00ec*/ 	.byte	0x04, 0x05
        /*00ee*/ 	.short	(.L_3411 - .L_3410)
.L_3410:
        /*00f0*/ 	.word	0x00000100
        /*00f4*/ 	.word	0x00000001
        /*00f8*/ 	.word	0x00000001


	//----- nvinfo : EIATTR_CRS_STACK_SIZE
	.align		4
.L_3411:
        /*00fc*/ 	.byte	0x04, 0x1e
        /*00fe*/ 	.short	(.L_3413 - .L_3412)
.L_3412:
        /*0100*/ 	.word	0x00000000
.L_3413:


//--------------------- .nv.info._ZN10layer_norm22ln_bwd_finalize_kernelINS_22Kernel_traits_finalizeILj7168Ef6__halfS2_S2_fjLb0ELj1024ELj4ENS_18Kernel_traits_baseILj7168EfS2_S2_S2_fjLj1024EEEEELb0ELb1EEEvNS_9BwdParamsE --------------------------
	.section	.nv.info._ZN10layer_norm22ln_bwd_finalize_kernelINS_22Kernel_traits_finalizeILj7168Ef6__halfS2_S2_fjLb0ELj1024ELj4ENS_18Kernel_traits_baseILj7168EfS2_S2_S2_fjLj1024EEEEELb0ELb1EEEvNS_9BwdParamsE,"",@"SHT_CUDA_INFO"
	.sectionflags	@""
	.align	4


	//----- nvinfo : EIATTR_CUDA_API_VERSION
	.align		4
        /*0000*/ 	.byte	0x04, 0x37
        /*0002*/ 	.short	(.L_3415 - .L_3414)
.L_3414:
        /*0004*/ 	.word	0x00000082


	//----- nvinfo : EIATTR_SW2861232_WAR
	.align		4
.L_3415:
        /*0008*/ 	.byte	0x01, 0x35
	.zero		2


	//----- nvinfo : EIATTR_PARAM_CBANK
	.align		4
        /*000c*/ 	.byte	0x04, 0x0a
        /*000e*/ 	.short	(.L_3417 - .L_3416)
	.align		4
.L_3416:
        /*0010*/ 	.word	index@(.nv.constant0._ZN10layer_norm22ln_bwd_finalize_kernelINS_22Kernel_traits_finalizeILj7168Ef6__halfS2_S2_fjLb0ELj1024ELj4ENS_18Kernel_traits_baseILj7168EfS2_S2_S2_fjLj1024EEEEELb0ELb1EEEvNS_9BwdParamsE)
        /*0014*/ 	.short	0x0160
        /*0016*/ 	.short	0x0128


	//----- nvinfo : EIATTR_CBANK_PARAM_SIZE
	.align		4
.L_3417:
        /*0018*/ 	.byte	0x03, 0x19
        /*001a*/ 	.short	0x0128


	//----- nvinfo : EIATTR_KPARAM_INFO
	.align		4
        /*001c*/ 	.byte	0x04, 0x17
        /*001e*/ 	.short	(.L_3419 - .L_3418)
.L_3418:
        /*0020*/ 	.word	0x00000000
        /*0024*/ 	.short	0x0000
        /*0026*/ 	.short	0x0000
        /*0028*/ 	.byte	0x00, 0xf0, 0xa1, 0x04


	//----- nvinfo : EIATTR_MAXREG_COUNT
	.align		4
.L_3419:
        /*002c*/ 	.byte	0x03, 0x1b
        /*002e*/ 	.short	0x0040


	//----- nvinfo : EIATTR_NUM_BARRIERS
	.align		4
        /*0030*/ 	.byte	0x02, 0x4c
        /*0032*/ 	.byte	0x01
	.zero		1


	//----- nvinfo : EIATTR_MERCURY_ISA_VERSION
	.align		4
        /*0034*/ 	.byte	0x03, 0x5f
        /*0036*/ 	.short	0x0000


	//----- nvinfo : EIATTR_COOP_GROUP_MASK_REGIDS
	.align		4
        /*0038*/ 	.byte	0x04, 0x29
        /*003a*/ 	.short	(.L_3421 - .L_3420)


	//   ....[0]....
.L_3420:
        /*003c*/ 	.word	0xffffffff


	//   ....[1]....
        /*0040*/ 	.word	0xffffffff


	//   ....[2]....
        /*0044*/ 	.word	0xffffffff


	//   ....[3]....
        /*0048*/ 	.word	0xffffffff


	//   ....[4]....
        /*004c*/ 	.word	0xffffffff


	//   ....[5]....
        /*0050*/ 	.word	0xffffffff


	//   ....[6]....
        /*0054*/ 	.word	0xffffffff


	//   ....[7]....
        /*0058*/ 	.word	0xffffffff


	//   ....[8]....
        /*005c*/ 	.word	0xffffffff


	//   ....[9]....
        /*0060*/ 	.word	0xffffffff


	//   ....[10]....
        /*0064*/ 	.word	0xffffffff


	//   ....[11]....
        /*0068*/ 	.word	0xffffffff


	//   ....[12]....
        /*006c*/ 	.word	0xffffffff


	//   ....[13]....
        /*0070*/ 	.word	0xffffffff


	//   ....[14]....
        /*0074*/ 	.word	0xffffffff


	//   ....[15]....
        /*0078*/ 	.word	0xffffffff


	//   ....[16]....
        /*007c*/ 	.word	0xffffffff


	//   ....[17]....
        /*0080*/ 	.word	0xffffffff


	//   ....[18]....
        /*0084*/ 	.word	0xffffffff


	//   ....[19]....
        /*0088*/ 	.word	0xffffffff


	//----- nvinfo : EIATTR_COOP_GROUP_INSTR_OFFSETS
	.align		4
.L_3421:
        /*008c*/ 	.byte	0x04, 0x28
        /*008e*/ 	.short	(.L_3423 - .L_3422)


	//   ....[0]....
.L_3422:
        /*0090*/ 	.word	0x000007f0


	//   ....[1]....
        /*0094*/ 	.word	0x00000820


	//   ....[2]....
        /*0098*/ 	.word	0x00000840


	//   ....[3]....
        /*009c*/ 	.word	0x00000850


	//   ....[4]....
        /*00a0*/ 	.word	0x00000880


	//   ....[5]....
        /*00a4*/ 	.word	0x00000890


	//   ....[6]....
        /*00a8*/ 	.word	0x000008c0


	//   ....[7]....
        /*00ac*/ 	.word	0x000008d0


	//   ....[8]....
        /*00b0*/ 	.word	0x00000900


	//   ....[9]....
        /*00b4*/ 	.word	0x00000910


	//   ....[10]....
        /*00b8*/ 	.word	0x00000ab0


	//   ....[11]....
        /*00bc*/ 	.word	0x00000b30


	//   ....[12]....
        /*00c0*/ 	.word	0x00000b90


	//   ....[13]....
        /*00c4*/ 	.word	0x00000bf0


	//   ....[14]....
        /*00c8*/ 	.word	0x00000c60


	//   ....[15]....
        /*00cc*/ 	.word	0x00000cd0


	//   ....[16]....
        /*00d0*/ 	.word	0x00000d30


	//   ....[17]....
        /*00d4*/ 	.word	0x00000d90


	//   ....[18]....
        /*00d8*/ 	.word	0x00000df0


	//   ....[19]....
        /*00dc*/ 	.word	0x00000e50


	//----- nvinfo : EIATTR_EXIT_INSTR_OFFSETS
	.align		4
.L_3423:
        /*00e0*/ 	.byte	0x04, 0x1c
        /*00e2*/ 	.short	(.L_3425 - .L_3424)


	//   ....[0]....
.L_3424:
        /*00e4*/ 	.word	0x00000070


	//   ....[1]....
        /*00e8*/ 	.word	0x00000a50


	//----- nvinfo : EIATTR_MAX_THREADS
	.align		4
.L_3425:
        /*00ec*/ 	.byte	0x04, 0x05
        /*00ee*/ 	.short	(.L_3427 - .L_3426)
.L_3426:
        /*00f0*/ 	.word	0x00000400
        /*00f4*/ 	.word	0x00000001
        /*00f8*/ 	.word	0x00000001


	//----- nvinfo : EIATTR_CRS_STACK_SIZE
	.align		4
.L_3427:
        /*00fc*/ 	.byte	0x04, 0x1e
        /*00fe*/ 	.short	(.L_3429 - .L_3428)
.L_3428:
        /*0100*/ 	.word	0x00000000
.L_3429:


//--------------------- .nv.info._ZN10layer_norm13ln_bwd_kernelINS_13Kernel_traitsIf6__halfS2_S2_fjLj7168ELj1ELj1ELj8ELj8ENS_18Kernel_traits_baseILj7168EfS2_S2_S2_fjLj256EEEEELb1ELb0ELb1ELb1EEEvNS_9BwdParamsE --------------------------
	.section	.nv.info._ZN10layer_norm13ln_bwd_kernelINS_13Kernel_traitsIf6__halfS2_S2_fjLj7168ELj1ELj1ELj8ELj8ENS_18Kernel_traits_baseILj7168EfS2_S2_S2_fjLj256EEEEELb1ELb0ELb1ELb1EEEvNS_9BwdParamsE,"",@"SHT_CUDA_INFO"
	.sectionflags	@""
	.align	4


	//----- nvinfo : EIATTR_CUDA_API_VERSION
	.align		4
        /*0000*/ 	.byte	0x04, 0x37
        /*0002*/ 	.short	(.L_3431 - .L_3430)
.L_3430:
        /*0004*/ 	.word	0x00000082


	//----- nvinfo : EIATTR_SW2861232_WAR
	.align		4
.L_3431:
        /*0008*/ 	.byte	0x01, 0x35
	.zero		2


	//----- nvinfo : EIATTR_PARAM_CBANK
	.align		4
        /*000c*/ 	.byte	0x04, 0x0a
        /*000e*/ 	.short	(.L_3433 - .L_3432)
	.align		4
.L_3432:
        /*0010*/ 	.word	index@(.nv.constant0._ZN10layer_norm13ln_bwd_kernelINS_13Kernel_traitsIf6__halfS2_S2_fjLj7168ELj1ELj1ELj8ELj8ENS_18Kernel_traits_baseILj7168EfS2_S2_S2_fjLj256EEEEELb1ELb0ELb1ELb1EEEvNS_9BwdParamsE)
        /*0014*/ 	.short	0x0160
        /*0016*/ 	.short	0x0128


	//----- nvinfo : EIATTR_CBANK_PARAM_SIZE
	.align		4
.L_3433:
        /*0018*/ 	.byte	0x03, 0x19
        /*001a*/ 	.short	0x0128


	//----- nvinfo : EIATTR_KPARAM_INFO
	.align		4
        /*001c*/ 	.byte	0x04, 0x17
        /*001e*/ 	.short	(.L_3435 - .L_3434)
.L_3434:
        /*0020*/ 	.word	0x00000000
        /*0024*/ 	.short	0x0000
        /*0026*/ 	.short	0x0000
        /*0028*/ 	.byte	0x00, 0xf0, 0xa1, 0x04


	//----- nvinfo : EIATTR_MAXREG_COUNT
	.align		4
.L_3435:
        /*002c*/ 	.byte	0x03, 0x1b
        /*002e*/ 	.short	0x00ff


	//----- nvinfo : EIATTR_NUM_BARRIERS
	.align		4
        /*0030*/ 	.byte	0x02, 0x4c
        /*0032*/ 	.byte	0x01
	.zero		1


	//----- nvinfo : EIATTR_MERCURY_ISA_VERSION
	.align		4
        /*0034*/ 	.byte	0x03, 0x5f
        /*0036*/ 	.short	0x0000


	//----- nvinfo : EIATTR_COOP_GROUP_MASK_REGIDS
	.align		4
        /*0038*/ 	.byte	0x04, 0x29
        /*003a*/ 	.short	(.L_3437 - .L_3436)


	//   ....[0]....
.L_3436:
        /*003c*/ 	.word	0xffffffff


	//   ....[1]....
        /*0040*/ 	.word	0xffffffff


	//   ....[2]....
        /*0044*/ 	.word	0xffffffff


	//   ....[3]....
        /*0048*/ 	.word	0xffffffff


	//   ....[4]....
        /*004c*/ 	.word	0xffffffff


	//   ....[5]....
        /*0050*/ 	.word	0xffffffff


	//   ....[6]....
        /*0054*/ 	.word	0xffffffff


	//   ....[7]....
        /*0058*/ 	.word	0xffffffff


	//   ....[8]....
        /*005c*/ 	.word	0xffffffff


	//   ....[9]....
        /*0060*/ 	.word	0xffffffff


	//   ....[10]....
        /*0064*/ 	.word	0xffffffff


	//   ....[11]....
        /*0068*/ 	.word	0xffffffff


	//   ....[12]....
        /*006c*/ 	.word	0xffffffff


	//   ....[13]....
        /*0070*/ 	.word	0xffffffff


	//   ....[14]....
        /*0074*/ 	.word	0xffffffff


	//   ....[15]....
        /*0078*/ 	.word	0xffffffff


	//   ....[16]....
        /*007c*/ 	.word	0xffffffff


	//   ....[17]....
        /*0080*/ 	.word	0xffffffff


	//   ....[18]....
        /*0084*/ 	.word	0xffffffff


	//   ....[19]....
        /*0088*/ 	.word	0xffffffff


	//----- nvinfo : EIATTR_COOP_GROUP_INSTR_OFFSETS
	.align		4
.L_3437:
        /*008c*/ 	.byte	0x04, 0x28
        /*008e*/ 	.short	(.L_3439 - .L_3438)


	//   ....[0]....
.L_3438:
        /*0090*/ 	.word	0x00002130


	//   ....[1]....
        /*0094*/ 	.word	0x00002150


	//   ....[2]....
        /*0098*/ 	.word	0x00002170


	//   ....[3]....
        /*009c*/ 	.word	0x00002190


	//   ....[4]....
        /*00a0*/ 	.word	0x000021b0


	//   ....[5]....
        /*00a4*/ 	.word	0x000021d0


	//   ....[6]....
        /*00a8*/ 	.word	0x000021f0


	//   ....[7]....
        /*00ac*/ 	.word	0x00002210


	//   ....[8]....
        /*00b0*/ 	.word	0x00002230


	//   ....[9]....
        /*00b4*/ 	.word	0x00002250


	//   ....[10]....
        /*00b8*/ 	.word	0x000055a0


	//   ....[11]....
        /*00bc*/ 	.word	0x00005620


	//   ....[12]....
        /*00c0*/ 	.word	0x000056a0


	//   ....[13]....
        /*00c4*/ 	.word	0x00005710


	//   ....[14]....
        /*00c8*/ 	.word	0x00005790


	//   ....[15]....
        /*00cc*/ 	.word	0x00005800


	//   ....[16]....
        /*00d0*/ 	.word	0x00005880


	//   ....[17]....
        /*00d4*/ 	.word	0x000058f0


	//   ....[18]....
        /*00d8*/ 	.word	0x00005970


	//   ....[19]....
        /*00dc*/ 	.word	0x000059e0


	//----- nvinfo : EIATTR_EXIT_INSTR_OFFSETS
	.align		4
.L_3439:
        /*00e0*/ 	.byte	0x04, 0x1c
        /*00e2*/ 	.short	(.L_3441 - .L_3440)


	//   ....[0]....
.L_3440:
        /*00e4*/ 	.word	0x00005540


	//----- nvinfo : EIATTR_MAX_THREADS
	.align		4
.L_3441:
        /*00e8*/ 	.byte	0x04, 0x05
        /*00ea*/ 	.short	(.L_3443 - .L_3442)
.L_3442:
        /*00ec*/ 	.word	0x00000100
        /*00f0*/ 	.word	0x00000001
        /*00f4*/ 	.word	0x00000001


	//----- nvinfo : EIATTR_CRS_STACK_SIZE
	.align		4
.L_3443:
        /*00f8*/ 	.byte	0x04, 0x1e
        /*00fa*/ 	.short	(.L_3445 - .L_3444)
.L_3444:
        /*00fc*/ 	.word	0x00000000
.L_3445:


//--------------------- .nv.info._ZN10layer_norm13ln_bwd_kernelINS_13Kernel_traitsIf6__halfS2_S2_fjLj7168ELj1ELj1ELj8ELj8ENS_18Kernel_traits_baseILj7168EfS2_S2_S2_fjLj256EEEEELb1ELb1ELb0ELb0EEEvNS_9BwdParamsE --------------------------
	.section	.nv.info._ZN10layer_norm13ln_bwd_kernelINS_13Kernel_traitsIf6__halfS2_S2_fjLj7168ELj1ELj1ELj8ELj8ENS_18Kernel_traits_baseILj7168EfS2_S2_S2_fjLj256EEEEELb1ELb1ELb0ELb0EEEvNS_9BwdParamsE,"",@"SHT_CUDA_INFO"
	.sectionflags	@""
	.align	4


	//----- nvinfo : EIATTR_CUDA_API_VERSION
	.align		4
        /*0000*/ 	.byte	0x04, 0x37
        /*0002*/ 	.short	(.L_3447 - .L_3446)
.L_3446:
        /*0004*/ 	.word	0x00000082


	//----- nvinfo : EIATTR_SW2861232_WAR
	.align		4
.L_3447:
        /*0008*/ 	.byte	0x01, 0x35
	.zero		2


	//----- nvinfo : EIATTR_PARAM_CBANK
	.align		4
        /*000c*/ 	.byte	0x04, 0x0a
        /*000e*/ 	.short	(.L_3449 - .L_3448)
	.align		4
.L_3448:
        /*0010*/ 	.word	index@(.nv.constant0._ZN10layer_norm13ln_bwd_kernelINS_13Kernel_traitsIf6__halfS2_S2_fjLj7168ELj1ELj1ELj8ELj8ENS_18Kernel_traits_baseILj7168EfS2_S2_S2_fjLj256EEEEELb1ELb1ELb0ELb0EEEvNS_9BwdParamsE)
        /*0014*/ 	.short	0x0160
        /*0016*/ 	.short	0x0128


	//----- nvinfo : EIATTR_CBANK_PARAM_SIZE
	.align		4
.L_3449:
        /*0018*/ 	.byte	0x03, 0x19
        /*001a*/ 	.short	0x0128


	//----- nvinfo : EIATTR_KPARAM_INFO
	.align		4
        /*001c*/ 	.byte	0x04, 0x17
        /*001e*/ 	.short	(.L_3451 - .L_3450)
.L_3450:
        /*0020*/ 	.word	0x00000000
        /*0024*/ 	.short	0x0000
        /*0026*/ 	.short	0x0000
        /*0028*/ 	.byte	0x00, 0xf0, 0xa1, 0x04


	//----- nvinfo : EIATTR_MAXREG_COUNT
	.align		4
.L_3451:
        /*002c*/ 	.byte	0x03, 0x1b
        /*002e*/ 	.short	0x00ff


	//----- nvinfo : EIATTR_NUM_BARRIERS
	.align		4
        /*0030*/ 	.byte	0x02, 0x4c
        /*0032*/ 	.byte	0x01
	.zero		1


	//----- nvinfo : EIATTR_MERCURY_ISA_VERSION
	.align		4
        /*0034*/ 	.byte	0x03, 0x5f
        /*0036*/ 	.short	0x0000


	//----- nvinfo : EIATTR_COOP_GROUP_MASK_REGIDS
	.align		4
        /*0038*/ 	.byte	0x04, 0x29
        /*003a*/ 	.short	(.L_3453 - .L_3452)


	//   ....[0]....
.L_3452:
        /*003c*/ 	.word	0xffffffff


	//   ....[1]....
        /*0040*/ 	.word	0xffffffff


	//   ....[2]....
        /*0044*/ 	.word	0xffffffff


	//   ....[3]....
        /*0048*/ 	.word	0xffffffff


	//   ....[4]....
        /*004c*/ 	.word	0xffffffff


	//   ....[5]....
        /*0050*/ 	.word	0xffffffff


	//   ....[6]....
        /*0054*/ 	.word	0xffffffff


	//   ....[7]....
        /*0058*/ 	.word	0xffffffff


	//   ....[8]....
        /*005c*/ 	.word	0xffffffff


	//   ....[9]....
        /*0060*/ 	.word	0xffffffff


	//   ....[10]....
        /*0064*/ 	.word	0xffffffff


	//   ....[11]....
        /*0068*/ 	.word	0xffffffff


	//   ....[12]....
        /*006c*/ 	.word	0xffffffff


	//   ....[13]....
        /*0070*/ 	.word	0xffffffff


	//   ....[14]....
        /*0074*/ 	.word	0xffffffff


	//   ....[15]....
        /*0078*/ 	.word	0xffffffff


	//   ....[16]....
        /*007c*/ 	.word	0xffffffff


	//   ....[17]....
        /*0080*/ 	.word	0xffffffff


	//   ....[18]....
        /*0084*/ 	.word	0xffffffff


	//   ....[19]....
        /*0088*/ 	.word	0xffffffff


	//----- nvinfo : EIATTR_COOP_GROUP_INSTR_OFFSETS
	.align		4
.L_3453:
        /*008c*/ 	.byte	0x04, 0x28
        /*008e*/ 	.short	(.L_3455 - .L_3454)


	//   ....[0]....
.L_3454:
        /*0090*/ 	.word	0x000023a0


	//   ....[1]....
        /*0094*/ 	.word	0x000023c0


	//   ....[2]....
        /*0098*/ 	.word	0x000023e0


	//   ....[3]....
        /*009c*/ 	.word	0x00002400


	//   ....[4]....
        /*00a0*/ 	.word	0x00002420


	//   ....[5]....
        /*00a4*/ 	.word	0x00002440


	//   ....[6]....
        /*00a8*/ 	.word	0x00002460


	//   ....[7]....
        /*00ac*/ 	.word	0x00002480


	//   ....[8]....
        /*00b0*/ 	.word	0x000024a0


	//   ....[9]....
        /*00b4*/ 	.word	0x000024c0


	//   ....[10]....
        /*00b8*/ 	.word	0x00005880


	//   ....[11]....
        /*00bc*/ 	.word	0x00005900


	//   ....[12]....
        /*00c0*/ 	.word	0x00005980


	//   ....[13]....
        /*00c4*/ 	.word	0x000059f0


	//   ....[14]....
        /*00c8*/ 	.word	0x00005a70


	//   ....[15]....
        /*00cc*/ 	.word	0x00005ae0


	//   ....[16]....
        /*00d0*/ 	.word	0x00005b60


	//   ....[17]....
        /*00d4*/ 	.word	0x00005bd0


	//   ....[18]....
        /*00d8*/ 	.word	0x00005c50


	//   ....[19]....
        /*00dc*/ 	.word	0x00005cc0


	//----- nvinfo : EIATTR_EXIT_INSTR_OFFSETS
	.align		4
.L_3455:
        /*00e0*/ 	.byte	0x04, 0x1c
        /*00e2*/ 	.short	(.L_3457 - .L_3456)


	//   ....[0]....
.L_3456:
        /*00e4*/ 	.word	0x000057a0


	//   ....[1]....
        /*00e8*/ 	.word	0x00005820


	//----- nvinfo : EIATTR_MAX_THREADS
	.align		4
.L_3457:
        /*00ec*/ 	.byte	0x04, 0x05
        /*00ee*/ 	.short	(.L_3459 - .L_3458)
.L_3458:
        /*00f0*/ 	.word	0x00000100
        /*00f4*/ 	.word	0x00000001
        /*00f8*/ 	.word	0x00000001


	//----- nvinfo : EIATTR_CRS_STACK_SIZE
	.align		4
.L_3459:
        /*00fc*/ 	.byte	0x04, 0x1e
        /*00fe*/ 	.short	(.L_3461 - .L_3460)
.L_3460:
        /*0100*/ 	.word	0x00000000
.L_3461:


//--------------------- .nv.info._ZN10layer_norm13ln_bwd_kernelINS_13Kernel_traitsIf6__halfS2_S2_fjLj7168ELj1ELj1ELj8ELj8ENS_18Kernel_traits_baseILj7168EfS2_S2_S2_fjLj256EEEEELb1ELb1ELb0ELb1EEEvNS_9BwdParamsE --------------------------
	.section	.nv.info._ZN10layer_norm13ln_bwd_kernelINS_13Kernel_traitsIf6__halfS2_S2_fjLj7168ELj1ELj1ELj8ELj8ENS_18Kernel_traits_baseILj7168EfS2_S2_S2_fjLj256EEEEELb1ELb1ELb0ELb1EEEvNS_9BwdParamsE,"",@"SHT_CUDA_INFO"
	.sectionflags	@""
	.align	4


	//----- nvinfo : EIATTR_CUDA_API_VERSION
	.align		4
        /*0000*/ 	.byte	0x04, 0x37
        /*0002*/ 	.short	(.L_3463 - .L_3462)
.L_3462:
        /*0004*/ 	.word	0x00000082


	//----- nvinfo : EIATTR_SW2861232_WAR
	.align		4
.L_3463:
        /*0008*/ 	.byte	0x01, 0x35
	.zero		2


	//----- nvinfo : EIATTR_PARAM_CBANK
	.align		4
        /*000c*/ 	.byte	0x04, 0x0a
        /*000e*/ 	.short	(.L_3465 - .L_3464)
	.align		4
.L_3464:
        /*0010*/ 	.word	index@(.nv.constant0._ZN10layer_norm13ln_bwd_kernelINS_13Kernel_traitsIf6__halfS2_S2_fjLj7168ELj1ELj1ELj8ELj8ENS_18Kernel_traits_baseILj7168EfS2_S2_S2_fjLj256EEEEELb1ELb1ELb0ELb1EEEvNS_9BwdParamsE)
        /*0014*/ 	.short	0x0160
        /*0016*/ 	.short	0x0128


	//----- nvinfo : EIATTR_CBANK_PARAM_SIZE
	.align		4
.L_3465:
        /*0018*/ 	.byte	0x03, 0x19
        /*001a*/ 	.short	0x0128


	//----- nvinfo : EIATTR_KPARAM_INFO
	.align		4
        /*001c*/ 	.byte	0x04, 0x17
        /*001e*/ 	.short	(.L_3467 - .L_3466)
.L_3466:
        /*0020*/ 	.word	0x00000000
        /*0024*/ 	.short	0x0000
        /*0026*/ 	.short	0x0000
        /*0028*/ 	.byte	0x00, 0xf0, 0xa1, 0x04


	//----- nvinfo : EIATTR_MAXREG_COUNT
	.align		4
.L_3467:
        /*002c*/ 	.byte	0x03, 0x1b
        /*002e*/ 	.short	0x00ff


	//----- nvinfo : EIATTR_NUM_BARRIERS
	.align		4
        /*0030*/ 	.byte	0x02, 0x4c
        /*0032*/ 	.byte	0x01
	.zero		1


	//----- nvinfo : EIATTR_MERCURY_ISA_VERSION
	.align		4
        /*0034*/ 	.byte	0x03, 0x5f
        /*0036*/ 	.short	0x0000


	//----- nvinfo : EIATTR_COOP_GROUP_MASK_REGIDS
	.align		4
        /*0038*/ 	.byte	0x04, 0x29
        /*003a*/ 	.short	(.L_3469 - .L_3468)


	//   ....[0]....
.L_3468:
        /*003c*/ 	.word	0xffffffff


	//   ....[1]....
        /*0040*/ 	.word	0xffffffff


	//   ....[2]....
        /*0044*/ 	.word	0xffffffff


	//   ....[3]....
        /*0048*/ 	.word	0xffffffff


	//   ....[4]....
        /*004c*/ 	.word	0xffffffff


	//   ....[5]....
        /*0050*/ 	.word	0xffffffff


	//   ....[6]....
        /*0054*/ 	.word	0xffffffff


	//   ....[7]....
        /*0058*/ 	.word	0xffffffff


	//   ....[8]....
        /*005c*/ 	.word	0xffffffff


	//   ....[9]....
        /*0060*/ 	.word	0xffffffff


	//   ....[10]....
        /*0064*/ 	.word	0xffffffff


	//   ....[11]....
        /*0068*/ 	.word	0xffffffff


	//   ....[12]....
        /*006c*/ 	.word	0xffffffff


	//   ....[13]....
        /*0070*/ 	.word	0xffffffff


	//   ....[14]....
        /*0074*/ 	.word	0xffffffff


	//   ....[15]....
        /*0078*/ 	.word	0xffffffff


	//   ....[16]....
        /*007c*/ 	.word	0xffffffff


	//   ....[17]....
        /*0080*/ 	.word	0xffffffff


	//   ....[18]....
        /*0084*/ 	.word	0xffffffff


	//   ....[19]....
        /*0088*/ 	.word	0xffffffff


	//----- nvinfo : EIATTR_COOP_GROUP_INSTR_OFFSETS
	.align		4
.L_3469:
        /*008c*/ 	.byte	0x04, 0x28
        /*008e*/ 	.short	(.L_3471 - .L_3470)


	//   ....[0]....
.L_3470:
        /*0090*/ 	.word	0x00002150


	//   ....[1]....
        /*0094*/ 	.word	0x00002170


	//   ....[2]....
        /*0098*/ 	.word	0x00002190


	//   ....[3]....
        /*009c*/ 	.word	0x000021b0


	//   ....[4]....
        /*00a0*/ 	.word	0x000021d0


	//   ....[5]....
        /*00a4*/ 	.word	0x000021f0


	//   ....[6]....
        /*00a8*/ 	.word	0x00002210


	//   ....[7]....
        /*00ac*/ 	.word	0x00002230


	//   ....[8]....
        /*00b0*/ 	.word	0x00002250


	//   ....[9]....
        /*00b4*/ 	.word	0x00002270


	//   ....[10]....
        /*00b8*/ 	.word	0x00005460


	//   ....[11]....
        /*00bc*/ 	.word	0x000054e0


	//   ....[12]....
        /*00c0*/ 	.word	0x00005560


	//   ....[13]....
        /*00c4*/ 	.word	0x000055d0


	//   ....[14]....
        /*00c8*/ 	.word	0x00005650


	//   ....[15]....
        /*00cc*/ 	.word	0x000056c0


	//   ....[16]....
        /*00d0*/ 	.word	0x00005740


	//   ....[17]....
        /*00d4*/ 	.word	0x000057b0


	//   ....[18]....
        /*00d8*/ 	.word	0x00005830


	//   ....[19]....
        /*00dc*/ 	.word	0x000058a0


	//----- nvinfo : EIATTR_EXIT_INSTR_OFFSETS
	.align		4
.L_3471:
        /*00e0*/ 	.byte	0x04, 0x1c
        /*00e2*/ 	.short	(.L_3473 - .L_3472)


	//   ....[0]....
.L_3472:
        /*00e4*/ 	.word	0x00005400


	//----- nvinfo : EIATTR_MAX_THREADS
	.align		4
.L_3473:
        /*00e8*/ 	.byte	0x04, 0x05
        /*00ea*/ 	.short	(.L_3475 - .L_3474)
.L_3474:
        /*00ec*/ 	.word	0x00000100
        /*00f0*/ 	.word	0x00000001
        /*00f4*/ 	.word	0x00000001


	//----- nvinfo : EIATTR_CRS_STACK_SIZE
	.align		4
.L_3475:
        /*00f8*/ 	.byte	0x04, 0x1e
        /*00fa*/ 	.short	(.L_3477 - .L_3476)
.L_3476:
        /*00fc*/ 	.word	0x00000000
.L_3477:


//--------------------- .nv.info._ZN10layer_norm22ln_bwd_finalize_kernelINS_22Kernel_traits_finalizeILj7168Ef6__halfS2_S2_fjLb1ELj1024ELj4ENS_18Kernel_traits_baseILj7168EfS2_S2_S2_fjLj1024EEEEELb1ELb0EEEvNS_9BwdParamsE --------------------------
	.section	.nv.info._ZN10layer_norm22ln_bwd_finalize_kernelINS_22Kernel_traits_finalizeILj7168Ef6__halfS2_S2_fjLb1ELj1024ELj4ENS_18Kernel_traits_baseILj7168EfS2_S2_S2_fjLj1024EEEEELb1ELb0EEEvNS_9BwdParamsE,"",@"SHT_CUDA_INFO"
	.sectionflags	@""
	.align	4


	//----- nvinfo : EIATTR_CUDA_API_VERSION
	.align		4
        /*0000*/ 	.byte	0x04, 0x37
        /*0002*/ 	.short	(.L_3479 - .L_3478)
.L_3478:
        /*0004*/ 	.word	0x00000082


	//----- nvinfo : EIATTR_SW2861232_WAR
	.align		4
.L_3479:
        /*0008*/ 	.byte	0x01, 0x35
	.zero		2


	//----- nvinfo : EIATTR_PARAM_CBANK
	.align		4
        /*000c*/ 	.byte	0x04, 0x0a
        /*000e*/ 	.short	(.L_3481 - .L_3480)
	.align		4
.L_3480:
        /*0010*/ 	.word	index@(.nv.constant0._ZN10layer_norm22ln_bwd_finalize_kernelINS_22Kernel_traits_finalizeILj7168Ef6__halfS2_S2_fjLb1ELj1024ELj4ENS_18Kernel_traits_baseILj7168EfS2_S2_S2_fjLj1024EEEEELb1ELb0EEEvNS_9BwdParamsE)
        /*0014*/ 	.short	0x0160
        /*0016*/ 	.short	0x0128


	//----- nvinfo : EIATTR_CBANK_PARAM_SIZE
	.align		4
.L_3481:
        /*0018*/ 	.byte	0x03, 0x19
        /*001a*/ 	.short	0x0128


	//----- nvinfo : EIATTR_KPARAM_INFO
	.align		4
        /*001c*/ 	.byte	0x04, 0x17
        /*001e*/ 	.short	(.L_3483 - .L_3482)
.L_3482:
        /*0020*/ 	.word	0x00000000
        /*0024*/ 	.short	0x0000
        /*0026*/ 	.short	0x0000
        /*0028*/ 	.byte	0x00, 0xf0, 0xa1, 0x04


	//----- nvinfo : EIATTR_MAXREG_COUNT
	.align		4
.L_3483:
        /*002c*/ 	.byte	0x03, 0x1b
        /*002e*/ 	.short	0x0040


	//----- nvinfo : EIATTR_NUM_BARRIERS
	.align		4
        /*0030*/ 	.byte	0x02, 0x4c
        /*0032*/ 	.byte	0x01
	.zero		1


	//----- nvinfo : EIATTR_MERCURY_ISA_VERSION
	.align		4
        /*0034*/ 	.byte	0x03, 0x5f
        /*0036*/ 	.short	0x0000


	//----- nvinfo : EIATTR_COOP_GROUP_MASK_REGIDS
	.align		4
        /*0038*/ 	.byte	0x04, 0x29
        /*003a*/ 	.short	(.L_3485 - .L_3484)


	//   ....[0]....
.L_3484:
        /*003c*/ 	.word	0xffffffff


	//   ....[1]....
        /*0040*/ 	.word	0xffffffff


	//   ....[2]....
        /*0044*/ 	.word	0xffffffff


	//   ....[3]....
        /*0048*/ 	.word	0xffffffff


	//   ....[4]....
        /*004c*/ 	.word	0xffffffff


	//   ....[5]....
        /*0050*/ 	.word	0xffffffff


	//   ....[6]....
        /*0054*/ 	.word	0xffffffff


	//   ....[7]....
        /*0058*/ 	.word	0xffffffff


	//   ....[8]....
        /*005c*/ 	.word	0xffffffff


	//   ....[9]....
        /*0060*/ 	.word	0xffffffff


	//   ....[10]....
        /*0064*/ 	.word	0xffffffff


	//   ....[11]....
        /*0068*/ 	.word	0xffffffff


	//   ....[12]....
        /*006c*/ 	.word	0xffffffff


	//   ....[13]....
        /*0070*/ 	.word	0xffffffff


	//   ....[14]....
        /*0074*/ 	.word	0xffffffff


	//   ....[15]....
        /*0078*/ 	.word	0xffffffff


	//   ....[16]....
        /*007c*/ 	.word	0xffffffff


	//   ....[17]....
        /*0080*/ 	.word	0xffffffff


	//   ....[18]....
        /*0084*/ 	.word	0xffffffff


	//   ....[19]....
        /*0088*/ 	.word	0xffffffff


	//   ....[20]....
        /*008c*/ 	.word	0xffffffff


	//   ....[21]....
        /*0090*/ 	.word	0xffffffff


	//   ....[22]....
        /*0094*/ 	.word	0xffffffff


	//   ....[23]....
        /*0098*/ 	.word	0xffffffff


	//   ....[24]....
        /*009c*/ 	.word	0xffffffff


	//   ....[25]....
        /*00a0*/ 	.word	0xffffffff


	//   ....[26]....
        /*00a4*/ 	.word	0xffffffff


	//   ....[27]....
        /*00a8*/ 	.word	0xffffffff


	//   ....[28]....
        /*00ac*/ 	.word	0xffffffff


	//   ....[29]....
        /*00b0*/ 	.word	0xffffffff


	//----- nvinfo : EIATTR_COOP_GROUP_INSTR_OFFSETS
	.align		4
.L_3485:
        /*00b4*/ 	.byte	0x04, 0x28
        /*00b6*/ 	.short	(.L_3487 - .L_3486)


	//   ....[0]....
.L_3486:
        /*00b8*/ 	.word	0x000009d0


	//   ....[1]....
        /*00bc*/ 	.word	0x00000a00


	//   ....[2]....
        /*00c0*/ 	.word	0x00000a10


	//   ....[3]....
        /*00c4*/ 	.word	0x00000a30


	//   ....[4]....
        /*00c8*/ 	.word	0x00000a50


	//   ....[5]....
        /*00cc*/ 	.word	0x00000a60


	//   ....[6]....
        /*00d0*/ 	.word	0x00000a90


	//   ....[7]....
        /*00d4*/ 	.word	0x00000ab0


	//   ....[8]....
        /*00d8*/ 	.word	0x00000ac0


	//   ....[9]....
        /*00dc*/ 	.word	0x00000af0


	//   ....[10]....
        /*00e0*/ 	.word	0x00000b10


	//   ....[11]....
        /*00e4*/ 	.word	0x00000b20


	//   ....[12]....
        /*00e8*/ 	.word	0x00000b50


	//   ....[13]....
        /*00ec*/ 	.word	0x00000b70


	//   ....[14]....
        /*00f0*/ 	.word	0x00000b80


	//   ....[15]....
        /*00f4*/ 	.word	0x00000df0


	//   ....[16]....
        /*00f8*/ 	.word	0x00000e50


	//   ....[17]....
        /*00fc*/ 	.word	0x00000eb0


	//   ....[18]....
        /*0100*/ 	.word	0x00000f10


	//   ....[19]....
        /*0104*/ 	.word	0x00000f80


	//   ....[20]....
        /*0108*/ 	.word	0x00000ff0


	//   ....[21]....
        /*010c*/ 	.word	0x00001050


	//   ....[22]....
        /*0110*/ 	.word	0x000010b0


	//   ....[23]....
        /*0114*/ 	.word	0x00001110


	//   ....[24]....
        /*0118*/ 	.word	0x00001180


	//   ....[25]....
        /*011c*/ 	.word	0x000011f0


	//   ....[26]....
        /*0120*/ 	.word	0x00001250


	//   ....[27]....
        /*0124*/ 	.word	0x000012b0


	//   ....[28]....
        /*0128*/ 	.word	0x00001310


	//   ....[29]....
        /*012c*/ 	.word	0x00001370


	//----- nvinfo : EIATTR_EXIT_INSTR_OFFSETS
	.align		4
.L_3487:
        /*0130*/ 	.byte	0x04, 0x1c
        /*0132*/ 	.short	(.L_3489 - .L_3488)


	//   ....[0]....
.L_3488:
        /*0134*/ 	.word	0x00000070


	//   ....[1]....
        /*0138*/ 	.word	0x00000d90


	//----- nvinfo : EIATTR_MAX_THREADS
	.align		4
.L_3489:
        /*013c*/ 	.byte	0x04, 0x05
        /*013e*/ 	.short	(.L_3491 - .L_3490)
.L_3490:
        /*0140*/ 	.word	0x00000400
        /*0144*/ 	.word	0x00000001
        /*0148*/ 	.word	0x00000001


	//----- nvinfo : EIATTR_CRS_STACK_SIZE
	.align		4
.L_3491:
        /*014c*/ 	.byte	0x04, 0x1e
        /*014e*/ 	.short	(.L_3493 - .L_3492)
.L_3492:
        /*0150*/ 	.word	0x00000000
.L_3493:


//--------------------- .nv.info._ZN10layer_norm13ln_bwd_kernelINS_13Kernel_traitsIf6__halfS2_S2_fjLj7168ELj1ELj1ELj8ELj8ENS_18Kernel_traits_baseILj7168EfS2_S2_S2_fjLj256EEEEELb1ELb1ELb1ELb0EEEvNS_9BwdParamsE --------------------------
	.section	.nv.info._ZN10layer_norm13ln_bwd_kernelINS_13Kernel_traitsIf6__halfS2_S2_fjLj7168ELj1ELj1ELj8ELj8ENS_18Kernel_traits_baseILj7168EfS2_S2_S2_fjLj256EEEEELb1ELb1ELb1ELb0EEEvNS_9BwdParamsE,"",@"SHT_CUDA_INFO"
	.sectionflags	@""
	.align	4


	//----- nvinfo : EIATTR_CUDA_API_VERSION
	.align		4
        /*0000*/ 	.byte	0x04, 0x37
        /*0002*/ 	.short	(.L_3495 - .L_3494)
.L_3494:
        /*0004*/ 	.word	0x00000082


	//----- nvinfo : EIATTR_SW2861232_WAR
	.align		4
.L_3495:
        /*0008*/ 	.byte	0x01, 0x35
	.zero		2


	//----- nvinfo : EIATTR_PARAM_CBANK
	.align		4
        /*000c*/ 	.byte	0x04, 0x0a
        /*000e*/ 	.short	(.L_3497 - .L_3496)
	.align		4
.L_3496:
        /*0010*/ 	.word	index@(.nv.constant0._ZN10layer_norm13ln_bwd_kernelINS_13Kernel_traitsIf6__halfS2_S2_fjLj7168ELj1ELj1ELj8ELj8ENS_18Kernel_traits_baseILj7168EfS2_S2_S2_fjLj256EEEEELb1ELb1ELb1ELb0EEEvNS_9BwdParamsE)
        /*0014*/ 	.short	0x0160
        /*0016*/ 	.short	0x0128


	//----- nvinfo : EIATTR_CBANK_PARAM_SIZE
	.align		4
.L_3497:
        /*0018*/ 	.byte	0x03, 0x19
        /*001a*/ 	.short	0x0128


	//----- nvinfo : EIATTR_KPARAM_INFO
	.align		4
        /*001c*/ 	.byte	0x04, 0x17
        /*001e*/ 	.short	(.L_3499 - .L_3498)
.L_3498:
        /*0020*/ 	.word	0x00000000
        /*0024*/ 	.short	0x0000
        /*0026*/ 	.short	0x0000
        /*0028*/ 	.byte	0x00, 0xf0, 0xa1, 0x04


	//----- nvinfo : EIATTR_MAXREG_COUNT
	.align		4
.L_3499:
        /*002c*/ 	.byte	0x03, 0x1b
        /*002e*/ 	.short	0x00ff


	//----- nvinfo : EIATTR_NUM_BARRIERS
	.align		4
        /*0030*/ 	.byte	0x02, 0x4c
        /*0032*/ 	.byte	0x01
	.zero		1


	//----- nvinfo : EIATTR_MERCURY_ISA_VERSION
	.align		4
        /*0034*/ 	.byte	0x03, 0x5f
        /*0036*/ 	.short	0x0000


	//----- nvinfo : EIATTR_COOP_GROUP_MASK_REGIDS
	.align		4
        /*0038*/ 	.byte	0x04, 0x29
        /*003a*/ 	.short	(.L_3501 - .L_3500)


	//   ....[0]....
.L_3500:
        /*003c*/ 	.word	0xffffffff


	//   ....[1]....
        /*0040*/ 	.word	0xffffffff


	//   ....[2]....
        /*0044*/ 	.word	0xffffffff


	//   ....[3]....
        /*0048*/ 	.word	0xffffffff


	//   ....[4]....
        /*004c*/ 	.word	0xffffffff


	//   ....[5]....
        /*0050*/ 	.word	0xffffffff


	//   ....[6]....
        /*0054*/ 	.word	0xffffffff


	//   ....[7]....
        /*0058*/ 	.word	0xffffffff


	//   ....[8]....
        /*005c*/ 	.word	0xffffffff


	//   ....[9]....
        /*0060*/ 	.word	0xffffffff


	//   ....[10]....
        /*0064*/ 	.word	0xffffffff


	//   ....[11]....
        /*0068*/ 	.word	0xffffffff


	//   ....[12]....
        /*006c*/ 	.word	0xffffffff


	//   ....[13]....
        /*0070*/ 	.word	0xffffffff


	//   ....[14]....
        /*0074*/ 	.word	0xffffffff


	//   ....[15]....
        /*0078*/ 	.word	0xffffffff


	//   ....[16]....
        /*007c*/ 	.word	0xffffffff


	//   ....[17]....
        /*0080*/ 	.word	0xffffffff


	//   ....[18]....
        /*0084*/ 	.word	0xffffffff


	//   ....[19]....
        /*0088*/ 	.word	0xffffffff


	//----- nvinfo : EIATTR_COOP_GROUP_INSTR_OFFSETS
	.align		4
.L_3501:
        /*008c*/ 	.byte	0x04, 0x28
        /*008e*/ 	.short	(.L_3503 - .L_3502)


	//   ....[0]....
.L_3502:
        /*0090*/ 	.word	0x00002970


	//   ....[1]....
        /*0094*/ 	.word	0x00002990


	//   ....[2]....
        /*0098*/ 	.word	0x000029b0


	//   ....[3]....
        /*009c*/ 	.word	0x000029d0


	//   ....[4]....
        /*00a0*/ 	.word	0x000029f0


	//   ....[5]....
        /*00a4*/ 	.word	0x00002a10


	//   ....[6]....
        /*00a8*/ 	.word	0x00002a30


	//   ....[7]....
        /*00ac*/ 	.word	0x00002a50


	//   ....[8]....
        /*00b0*/ 	.word	0x00002a70


	//   ....[9]....
        /*00b4*/ 	.word	0x00002a90


	//   ....[10]....
        /*00b8*/ 	.word	0x000079a0


	//   ....[11]....
        /*00bc*/ 	.word	0x00007a20


	//   ....[12]....
        /*00c0*/ 	.word	0x00007aa0


	//   ....[13]....
        /*00c4*/ 	.word	0x00007b10


	//   ....[14]....
        /*00c8*/ 	.word	0x00007b90


	//   ....[15]....
        /*00cc*/ 	.word	0x00007c00


	//   ....[16]....
        /*00d0*/ 	.word	0x00007c80


	//   ....[17]....
        /*00d4*/ 	.word	0x00007cf0


	//   ....[18]....
        /*00d8*/ 	.word	0x00007d70


	//   ....[19]....
        /*00dc*/ 	.word	0x00007de0


	//----- nvinfo : EIATTR_EXIT_INSTR_OFFSETS
	.align		4
.L_3503:
        /*00e0*/ 	.byte	0x04, 0x1c
        /*00e2*/ 	.short	(.L_3505 - .L_3504)


	//   ....[0]....
.L_3504:
        /*00e4*/ 	.word	0x000078c0


	//   ....[1]....
        /*00e8*/ 	.word	0x00007940


	//----- nvinfo : EIATTR_MAX_THREADS
	.align		4
.L_3505:
        /*00ec*/ 	.byte	0x04, 0x05
        /*00ee*/ 	.short	(.L_3507 - .L_3506)
.L_3506:
        /*00f0*/ 	.word	0x00000100
        /*00f4*/ 	.word	0x00000001
        /*00f8*/ 	.word	0x00000001


	//----- nvinfo : EIATTR_CRS_STACK_SIZE
	.align		4
.L_3507:
        /*00fc*/ 	.byte	0x04, 0x1e
        /*00fe*/ 	.short	(.L_3509 - .L_3508)
.L_3508:
        /*0100*/ 	.word	0x00000000
.L_3509:


//--------------------- .nv.info._ZN10layer_norm22ln_bwd_finalize_kernelINS_22Kernel_traits_finalizeILj7168Ef6__halfS2_S2_fjLb1ELj1024ELj4ENS_18Kernel_traits_baseILj7168EfS2_S2_S2_fjLj1024EEEEELb1ELb1EEEvNS_9BwdParamsE --------------------------
	.section	.nv.info._ZN10layer_norm22ln_bwd_finalize_kernelINS_22Kernel_traits_finalizeILj7168Ef6__halfS2_S2_fjLb1ELj1024ELj4ENS_18Kernel_traits_baseILj7168EfS2_S2_S2_fjLj1024EEEEELb1ELb1EEEvNS_9BwdParamsE,"",@"SHT_CUDA_INFO"
	.sectionflags	@""
	.align	4


	//----- nvinfo : EIATTR_CUDA_API_VERSION
	.align		4
        /*0000*/ 	.byte	0x04, 0x37
        /*0002*/ 	.short	(.L_3511 - .L_3510)
.L_3510:
        /*0004*/ 	.word	0x00000082


	//----- nvinfo : EIATTR_SW2861232_WAR
	.align		4
.L_3511:
        /*0008*/ 	.byte	0x01, 0x35
	.zero		2


	//----- nvinfo : EIATTR_PARAM_CBANK
	.align		4
        /*000c*/ 	.byte	0x04, 0x0a
        /*000e*/ 	.short	(.L_3513 - .L_3512)
	.align		4
.L_3512:
        /*0010*/ 	.word	index@(.nv.constant0._ZN10layer_norm22ln_bwd_finalize_kernelINS_22Kernel_traits_finalizeILj7168Ef6__halfS2_S2_fjLb1ELj1024ELj4ENS_18Kernel_traits_baseILj7168EfS2_S2_S2_fjLj1024EEEEELb1ELb1EEEvNS_9BwdParamsE)
        /*0014*/ 	.short	0x0160
        /*0016*/ 	.short	0x0128


	//----- nvinfo : EIATTR_CBANK_PARAM_SIZE
	.align		4
.L_3513:
        /*0018*/ 	.byte	0x03, 0x19
        /*001a*/ 	.short	0x0128


	//----- nvinfo : EIATTR_KPARAM_INFO
	.align		4
        /*001c*/ 	.byte	0x04, 0x17
        /*001e*/ 	.short	(.L_3515 - .L_3514)
.L_3514:
        /*0020*/ 	.word	0x00000000
        /*0024*/ 	.short	0x0000
        /*0026*/ 	.short	0x0000
        /*0028*/ 	.byte	0x00, 0xf0, 0xa1, 0x04


	//----- nvinfo : EIATTR_MAXREG_COUNT
	.align		4
.L_3515:
        /*002c*/ 	.byte	0x03, 0x1b
        /*002e*/ 	.short	0x0040


	//----- nvinfo : EIATTR_NUM_BARRIERS
	.align		4
        /*0030*/ 	.byte	0x02, 0x4c
        /*0032*/ 	.byte	0x01
	.zero		1


	//----- nvinfo : EIATTR_MERCURY_ISA_VERSION
	.align		4
        /*0034*/ 	.byte	0x03, 0x5f
        /*0036*/ 	.short	0x0000


	//----- nvinfo : EIATTR_COOP_GROUP_MASK_REGIDS
	.align		4
        /*0038*/ 	.byte	0x04, 0x29
        /*003a*/ 	.short	(.L_3517 - .L_3516)


	//   ....[0]....
.L_3516:
        /*003c*/ 	.word	0xffffffff


	//   ....[1]....
        /*0040*/ 	.word	0xffffffff


	//   ....[2]....
        /*0044*/ 	.word	0xffffffff


	//   ....[3]....
        /*0048*/ 	.word	0xffffffff


	//   ....[4]....
        /*004c*/ 	.word	0xffffffff


	//   ....[5]....
        /*0050*/ 	.word	0xffffffff


	//   ....[6]....
        /*0054*/ 	.word	0xffffffff


	//   ....[7]....
        /*0058*/ 	.word	0xffffffff


	//   ....[8]....
        /*005c*/ 	.word	0xffffffff


	//   ....[9]....
        /*0060*/ 	.word	0xffffffff


	//   ....[10]....
        /*0064*/ 	.word	0xffffffff


	//   ....[11]....
        /*0068*/ 	.word	0xffffffff


	//   ....[12]....
        /*006c*/ 	.word	0xffffffff


	//   ....[13]....
        /*0070*/ 	.word	0xffffffff


	//   ....[14]....
        /*0074*/ 	.word	0xffffffff


	//   ....[15]....
        /*0078*/ 	.word	0xffffffff


	//   ....[16]....
        /*007c*/ 	.word	0xffffffff


	//   ....[17]....
        /*0080*/ 	.word	0xffffffff


	//   ....[18]....
        /*0084*/ 	.word	0xffffffff


	//   ....[19]....
        /*0088*/ 	.word	0xffffffff


	//   ....[20]....
        /*008c*/ 	.word	0xffffffff


	//   ....[21]....
        /*0090*/ 	.word	0xffffffff


	//   ....[22]....
        /*0094*/ 	.word	0xffffffff


	//   ....[23]....
        /*0098*/ 	.word	0xffffffff


	//   ....[24]....
        /*009c*/ 	.word	0xffffffff


	//   ....[25]....
        /*00a0*/ 	.word	0xffffffff


	//   ....[26]....
        /*00a4*/ 	.word	0xffffffff


	//   ....[27]....
        /*00a8*/ 	.word	0xffffffff


	//   ....[28]....
        /*00ac*/ 	.word	0xffffffff


	//   ....[29]....
        /*00b0*/ 	.word	0xffffffff


	//----- nvinfo : EIATTR_COOP_GROUP_INSTR_OFFSETS
	.align		4
.L_3517:
        /*00b4*/ 	.byte	0x04, 0x28
        /*00b6*/ 	.short	(.L_3519 - .L_3518)


	//   ....[0]....
.L_3518:
        /*00b8*/ 	.word	0x000009a0


	//   ....[1]....
        /*00bc*/ 	.word	0x000009d0


	//   ....[2]....
        /*00c0*/ 	.word	0x000009e0


	//   ....[3]....
        /*00c4*/ 	.word	0x00000a00


	//   ....[4]....
        /*00c8*/ 	.word	0x00000a20


	//   ....[5]....
        /*00cc*/ 	.word	0x00000a30


	//   ....[6]....
        /*00d0*/ 	.word	0x00000a60


	//   ....[7]....
        /*00d4*/ 	.word	0x00000a80


	//   ....[8]....
        /*00d8*/ 	.word	0x00000a90


	//   ....[9]....
        /*00dc*/ 	.word	0x00000ac0


	//   ....[10]....
        /*00e0*/ 	.word	0x00000ae0


	//   ....[11]....
        /*00e4*/ 	.word	0x00000af0


	//   ....[12]....
        /*00e8*/ 	.word	0x00000b20


	//   ....[13]....
        /*00ec*/ 	.word	0x00000b40


	//   ....[14]....
        /*00f0*/ 	.word	0x00000b50


	//   ....[15]....
        /*00f4*/ 	.word	0x00000da0


	//   ....[16]....
        /*00f8*/ 	.word	0x00000e00


	//   ....[17]....
        /*00fc*/ 	.word	0x00000e60


	//   ....[18]....
        /*0100*/ 	.word	0x00000ec0


	//   ....[19]....
        /*0104*/ 	.word	0x00000f30


	//   ....[20]....
        /*0108*/ 	.word	0x00000fa0


	//   ....[21]....
        /*010c*/ 	.word	0x00001000


	//   ....[22]....
        /*0110*/ 	.word	0x00001060


	//   ....[23]....
        /*0114*/ 	.word	0x000010c0


	//   ....[24]....
        /*0118*/ 	.word	0x00001130


	//   ....[25]....
        /*011c*/ 	.word	0x000011a0


	//   ....[26]....
        /*0120*/ 	.word	0x00001200


	//   ....[27]....
        /*0124*/ 	.word	0x00001260


	//   ....[28]....
        /*0128*/ 	.word	0x000012c0


	//   ....[29]....
        /*012c*/ 	.word	0x00001320


	//----- nvinfo : EIATTR_EXIT_INSTR_OFFSETS
	.align		4
.L_3519:
        /*0130*/ 	.byte	0x04, 0x1c
        /*0132*/ 	.short	(.L_3521 - .L_3520)


	//   ....[0]....
.L_3520:
        /*0134*/ 	.word	0x00000070


	//   ....[1]....
        /*0138*/ 	.word	0x00000d40


	//----- nvinfo : EIATTR_MAX_THREADS
	.align		4
.L_3521:
        /*013c*/ 	.byte	0x04, 0x05
        /*013e*/ 	.short	(.L_3523 - .L_3522)
.L_3522:
        /*0140*/ 	.word	0x00000400
        /*0144*/ 	.word	0x00000001
        /*0148*/ 	.word	0x00000001


	//----- nvinfo : EIATTR_CRS_STACK_SIZE
	.align		4
.L_3523:
        /*014c*/ 	.byte	0x04, 0x1e
        /*014e*/ 	.short	(.L_3525 - .L_3524)
.L_3524:
        /*0150*/ 	.word	0x00000000
.L_3525:


//--------------------- .nv.info._ZN10layer_norm13ln_bwd_kernelINS_13Kernel_traitsIf6__halfS2_S2_fjLj7168ELj1ELj1ELj8ELj8ENS_18Kernel_traits_baseILj7168EfS2_S2_S2_fjLj256EEEEELb1ELb1ELb1ELb1EEEvNS_9BwdParamsE --------------------------
	.section	.nv.info._ZN10layer_norm13ln_bwd_kernelINS_13Kernel_traitsIf6__halfS2_S2_fjLj7168ELj1ELj1ELj8ELj8ENS_18Kernel_traits_baseILj7168EfS2_S2_S2_fjLj256EEEEELb1ELb1ELb1ELb1EEEvNS_9BwdParamsE,"",@"SHT_CUDA_INFO"
	.sectionflags	@""
	.align	4


	//----- nvinfo : EIATTR_CUDA_API_VERSION
	.align		4
        /*0000*/ 	.byte	0x04, 0x37
        /*0002*/ 	.short	(.L_3527 - .L_3526)
.L_3526:
        /*0004*/ 	.word	0x00000082


	//----- nvinfo : EIATTR_SW2861232_WAR
	.align		4
.L_3527:
        /*0008*/ 	.byte	0x01, 0x35
	.zero		2


	//----- nvinfo : EIATTR_PARAM_CBANK
	.align		4
        /*000c*/ 	.byte	0x04, 0x0a
        /*000e*/ 	.short	(.L_3529 - .L_3528)
	.align		4
.L_3528:
        /*0010*/ 	.word	index@(.nv.constant0._ZN10layer_norm13ln_bwd_kernelINS_13Kernel_traitsIf6__halfS2_S2_fjLj7168ELj1ELj1ELj8ELj8ENS_18Kernel_traits_baseILj7168EfS2_S2_S2_fjLj256EEEEELb1ELb1ELb1ELb1EEEvNS_9BwdParamsE)
        /*0014*/ 	.short	0x0160
        /*0016*/ 	.short	0x0128


	//----- nvinfo : EIATTR_CBANK_PARAM_SIZE
	.align		4
.L_3529:
        /*0018*/ 	.byte	0x03, 0x19
        /*001a*/ 	.short	0x0128


	//----- nvinfo : EIATTR_KPARAM_INFO
	.align		4
        /*001c*/ 	.byte	0x04, 0x17
        /*001e*/ 	.short	(.L_3531 - .L_3530)
.L_3530:
        /*0020*/ 	.word	0x00000000
        /*0024*/ 	.short	0x0000
        /*0026*/ 	.short	0x0000
        /*0028*/ 	.byte	0x00, 0xf0, 0xa1, 0x04


	//----- nvinfo : EIATTR_MAXREG_COUNT
	.align		4
.L_3531:
        /*002c*/ 	.byte	0x03, 0x1b
        /*002e*/ 	.short	0x00ff


	//----- nvinfo : EIATTR_NUM_BARRIERS
	.align		4
        /*0030*/ 	.byte	0x02, 0x4c
        /*0032*/ 	.byte	0x01
	.zero		1


	//----- nvinfo : EIATTR_MERCURY_ISA_VERSION
	.align		4
        /*0034*/ 	.byte	0x03, 0x5f
        /*0036*/ 	.short	0x0000


	//----- nvinfo : EIATTR_COOP_GROUP_MASK_REGIDS
	.align		4
        /*0038*/ 	.byte	0x04, 0x29
        /*003a*/ 	.short	(.L_3533 - .L_3532)


	//   ....[0]....
.L_3532:
        /*003c*/ 	.word	0xffffffff


	//   ....[1]....
        /*0040*/ 	.word	0xffffffff


	//   ....[2]....
        /*0044*/ 	.word	0xffffffff


	//   ....[3]....
        /*0048*/ 	.word	0xffffffff


	//   ....[4]....
        /*004c*/ 	.word	0xffffffff


	//   ....[5]....
        /*0050*/ 	.word	0xffffffff


	//   ....[6]....
        /*0054*/ 	.word	0xffffffff


	//   ....[7]....
        /*0058*/ 	.word	0xffffffff


	//   ....[8]....
        /*005c*/ 	.word	0xffffffff


	//   ....[9]....
        /*0060*/ 	.word	0xffffffff


	//   ....[10]....
        /*0064*/ 	.word	0xffffffff


	//   ....[11]....
        /*0068*/ 	.word	0xffffffff


	//   ....[12]....
        /*006c*/ 	.word	0xffffffff


	//   ....[13]....
        /*0070*/ 	.word	0xffffffff


	//   ....[14]....
        /*0074*/ 	.word	0xffffffff


	//   ....[15]....
        /*0078*/ 	.word	0xffffffff


	//   ....[16]....
        /*007c*/ 	.word	0xffffffff


	//   ....[17]....
        /*0080*/ 	.word	0xffffffff


	//   ....[18]....
        /*0084*/ 	.word	0xffffffff


	//   ....[19]....
        /*0088*/ 	.word	0xffffffff


	//----- nvinfo : EIATTR_COOP_GROUP_INSTR_OFFSETS
	.align		4
.L_3533:
        /*008c*/ 	.byte	0x04, 0x28
        /*008e*/ 	.short	(.L_3535 - .L_3534)


	//   ....[0]....
.L_3534:
        /*0090*/ 	.word	0x00002380


	//   ....[1]....
        /*0094*/ 	.word	0x000023a0


	//   ....[2]....
        /*0098*/ 	.word	0x000023c0


	//   ....[3]....
        /*009c*/ 	.word	0x000023e0


	//   ....[4]....
        /*00a0*/ 	.word	0x00002400


	//   ....[5]....
        /*00a4*/ 	.word	0x00002420


	//   ....[6]....
        /*00a8*/ 	.word	0x00002440


	//   ....[7]....
        /*00ac*/ 	.word	0x00002460


	//   ....[8]....
        /*00b0*/ 	.word	0x00002490


	//   ....[9]....
        /*00b4*/ 	.word	0x000024a0


	//   ....[10]....
        /*00b8*/ 	.word	0x00006ad0


	//   ....[11]....
        /*00bc*/ 	.word	0x00006b50


	//   ....[12]....
        /*00c0*/ 	.word	0x00006bd0


	//   ....[13]....
        /*00c4*/ 	.word	0x00006c40


	//   ....[14]....
        /*00c8*/ 	.word	0x00006cc0


	//   ....[15]....
        /*00cc*/ 	.word	0x00006d30


	//   ....[16]....
        /*00d0*/ 	.word	0x00006db0


	//   ....[17]....
        /*00d4*/ 	.word	0x00006e20


	//   ....[18]....
        /*00d8*/ 	.word	0x00006ea0


	//   ....[19]....
        /*00dc*/ 	.word	0x00006f10


	//----- nvinfo : EIATTR_EXIT_INSTR_OFFSETS
	.align		4
.L_3535:
        /*00e0*/ 	.byte	0x04, 0x1c
        /*00e2*/ 	.short	(.L_3537 - .L_3536)


	//   ....[0]....
.L_3536:
        /*00e4*/ 	.word	0x00006a70


	//----- nvinfo : EIATTR_MAX_THREADS
	.align		4
.L_3537:
        /*00e8*/ 	.byte	0x04, 0x05
        /*00ea*/ 	.short	(.L_3539 - .L_3538)
.L_3538:
        /*00ec*/ 	.word	0x00000100
        /*00f0*/ 	.word	0x00000001
        /*00f4*/ 	.word	0x00000001


	//----- nvinfo : EIATTR_CRS_STACK_SIZE
	.align		4
.L_3539:
        /*00f8*/ 	.byte	0x04, 0x1e
        /*00fa*/ 	.short	(.L_3541 - .L_3540)
.L_3540:
        /*00fc*/ 	.word	0x00000000
.L_3541:


//--------------------- .nv.info._ZN10layer_norm13ln_bwd_kernelINS_13Kernel_traitsI6__halfS2_fS2_fjLj7168ELj1ELj1ELj8ELj8ENS_18Kernel_traits_baseILj7168ES2_S2_fS2_fjLj256EEEEELb0ELb0ELb0ELb0EEEvNS_9BwdParamsE --------------------------
	.section	.nv.info._ZN10layer_norm13ln_bwd_kernelINS_13Kernel_traitsI6__halfS2_fS2_fjLj7168ELj1ELj1ELj8ELj8ENS_18Kernel_traits_baseILj7168ES2_S2_fS2_fjLj256EEEEELb0ELb0ELb0ELb0EEEvNS_9BwdParamsE,"",@"SHT_CUDA_INFO"
	.sectionflags	@""
	.align	4


	//----- nvinfo : EIATTR_CUDA_API_VERSION
	.align		4
        /*0000*/ 	.byte	0x04, 0x37
        /*0002*/ 	.short	(.L_3543 - .L_3542)
.L_3542:
        /*0004*/ 	.word	0x00000082


	//----- nvinfo : EIATTR_SW2861232_WAR
	.align		4
.L_3543:
        /*0008*/ 	.byte	0x01, 0x35
	.zero		2


	//----- nvinfo : EIATTR_PARAM_CBANK
	.align		4
        /*000c*/ 	.byte	0x04, 0x0a
        /*000e*/ 	.short	(.L_3545 - .L_3544)
	.align		4
.L_3544:
        /*0010*/ 	.word	index@(.nv.constant0._ZN10layer_norm13ln_bwd_kernelINS_13Kernel_traitsI6__halfS2_fS2_fjLj7168ELj1ELj1ELj8ELj8ENS_18Kernel_traits_baseILj7168ES2_S2_fS2_fjLj256EEEEELb0ELb0ELb0ELb0EEEvNS_9BwdParamsE)
        /*0014*/ 	.short	0x0160
        /*0016*/ 	.short	0x0128


	//----- nvinfo : EIATTR_CBANK_PARAM_SIZE
	.align		4
.L_3545:
        /*0018*/ 	.byte	0x03, 0x19
        /*001a*/ 	.short	0x0128


	//----- nvinfo : EIATTR_KPARAM_INFO
	.align		4
        /*001c*/ 	.byte	0x04, 0x17
        /*001e*/ 	.short	(.L_3547 - .L_3546)
.L_3546:
        /*0020*/ 	.word	0x00000000
        /*0024*/ 	.short	0x0000
        /*0026*/ 	.short	0x0000
        /*0028*/ 	.byte	0x00, 0xf0, 0xa1, 0x04


	//----- nvinfo : EIATTR_MAXREG_COUNT
	.align		4
.L_3547:
        /*002c*/ 	.byte	0x03, 0x1b
        /*002e*/ 	.short	0x00ff


	//----- nvinfo : EIATTR_NUM_BARRIERS
	.align		4
        /*0030*/ 	.byte	0x02, 0x4c
        /*0032*/ 	.byte	0x01
	.zero		1


	//----- nvinfo : EIATTR_MERCURY_ISA_VERSION
	.align		4
        /*0034*/ 	.byte	0x03, 0x5f
        /*0036*/ 	.short	0x0000


	//----- nvinfo : EIATTR_COOP_GROUP_MASK_REGIDS
	.align		4
        /*0038*/ 	.byte	0x04, 0x29
        /*003a*/ 	.short	(.L_3549 - .L_3548)


	//   ....[0]....
.L_3548:
        /*003c*/ 	.word	0xffffffff


	//   ....[1]....
        /*0040*/ 	.word	0xffffffff


	//   ....[2]....
        /*0044*/ 	.word	0xffffffff


	//   ....[3]....
        /*0048*/ 	.word	0xffffffff


	//   ....[4]....
        /*004c*/ 	.word	0xffffffff


	//   ....[5]....
        /*0050*/ 	.word	0xffffffff


	//   ....[6]....
        /*0054*/ 	.word	0xffffffff


	//   ....[7]....
        /*0058*/ 	.word	0xffffffff


	//   ....[8]....
        /*005c*/ 	.word	0xffffffff


	//   ....[9]....
        /*0060*/ 	.word	0xffffffff


	//   ....[10]....
        /*0064*/ 	.word	0xffffffff


	//   ....[11]....
        /*0068*/ 	.word	0xffffffff


	//   ....[12]....
        /*006c*/ 	.word	0xffffffff


	//   ....[13]....
        /*0070*/ 	.word	0xffffffff


	//   ....[14]....
        /*0074*/ 	.word	0xffffffff


	//   ....[15]....
        /*0078*/ 	.word	0xffffffff


	//   ....[16]....
        /*007c*/ 	.word	0xffffffff


	//   ....[17]....
        /*0080*/ 	.word	0xffffffff


	//   ....[18]....
        /*0084*/ 	.word	0xffffffff


	//   ....[19]....
        /*0088*/ 	.word	0xffffffff


	//----- nvinfo : EIATTR_COOP_GROUP_INSTR_OFFSETS
	.align		4
.L_3549:
        /*008c*/ 	.byte	0x04, 0x28
        /*008e*/ 	.short	(.L_3551 - .L_3550)


	//   ....[0]....
.L_3550:
        /*0090*/ 	.word	0x00002180


	//   ....[1]....
        /*0094*/ 	.word	0x000021a0


	//   ....[2]....
        /*0098*/ 	.word	0x000021c0


	//   ....[3]....
        /*009c*/ 	.word	0x000021e0


	//   ....[4]....
        /*00a0*/ 	.word	0x00002200


	//   ....[5]....
        /*00a4*/ 	.word	0x00002220


	//   ....[6]....
        /*00a8*/ 	.word	0x00002240


	//   ....[7]....
        /*00ac*/ 	.word	0x00002260


	//   ....[8]....
        /*00b0*/ 	.word	0x00002280


	//   ....[9]....
        /*00b4*/ 	.word	0x000022a0


	//   ....[10]....
        /*00b8*/ 	.word	0x00003d70


	//   ....[11]....
        /*00bc*/ 	.word	0x00003df0


	//   ....[12]....
        /*00c0*/ 	.word	0x00003e70


	//   ....[13]....
        /*00c4*/ 	.word	0x00003ee0


	//   ....[14]....
        /*00c8*/ 	.word	0x00003f60


	//   ....[15]....
        /*00cc*/ 	.word	0x00003fd0


	//   ....[16]....
        /*00d0*/ 	.word	0x00004050


	//   ....[17]....
        /*00d4*/ 	.word	0x000040c0


	//   ....[18]....
        /*00d8*/ 	.word	0x00004140


	//   ....[19]....
        /*00dc*/ 	.word	0x000041b0


	//----- nvinfo : EIATTR_EXIT_INSTR_OFFSETS
	.align		4
.L_3551:
        /*00e0*/ 	.byte	0x04, 0x1c
        /*00e2*/ 	.short	(.L_3553 - .L_3552)


	//   ....[0]....
.L_3552:
        /*00e4*/ 	.word	0x00003cb0


	//   ....[1]....
        /*00e8*/ 	.word	0x00003d10


	//----- nvinfo : EIATTR_MAX_THREADS
	.align		4
.L_3553:
        /*00ec*/ 	.byte	0x04, 0x05
        /*00ee*/ 	.short	(.L_3555 - .L_3554)
.L_3554:
        /*00f0*/ 	.word	0x00000100
        /*00f4*/ 	.word	0x00000001
        /*00f8*/ 	.word	0x00000001


	//----- nvinfo : EIATTR_CRS_STACK_SIZE
	.align		4
.L_3555:
        /*00fc*/ 	.byte	0x04, 0x1e
        /*00fe*/ 	.short	(.L_3557 - .L_3556)
.L_3556:
        /*0100*/ 	.word	0x00000000
.L_3557:


//--------------------- .nv.info._ZN10layer_norm13ln_bwd_kernelINS_13Kernel_traitsI6__halfS2_fS2_fjLj7168ELj1ELj1ELj8ELj8ENS_18Kernel_traits_baseILj7168ES2_S2_fS2_fjLj256EEEEELb0ELb0ELb0ELb1EEEvNS_9BwdParamsE --------------------------
	.section	.nv.info._ZN10layer_norm13ln_bwd_kernelINS_13Kernel_traitsI6__halfS2_fS2_fjLj7168ELj1ELj1ELj8ELj8ENS_18Kernel_traits_baseILj7168ES2_S2_fS2_fjLj256EEEEELb0ELb0ELb0ELb1EEEvNS_9BwdParamsE,"",@"SHT_CUDA_INFO"
	.sectionflags	@""
	.align	4


	//----- nvinfo : EIATTR_CUDA_API_VERSION
	.align		4
        /*0000*/ 	.byte	0x04, 0x37
        /*0002*/ 	.short	(.L_3559 - .L_3558)
.L_3558:
        /*0004*/ 	.word	0x00000082


	//----- nvinfo : EIATTR_SW2861232_WAR
	.align		4
.L_3559:
        /*0008*/ 	.byte	0x01, 0x35
	.zero		2


	//----- nvinfo : EIATTR_PARAM_CBANK
	.align		4
        /*000c*/ 	.byte	0x04, 0x0a
        /*000e*/ 	.short	(.L_3561 - .L_3560)
	.align		4
.L_3560:
        /*0010*/ 	.word	index@(.nv.constant0._ZN10layer_norm13ln_bwd_kernelINS_13Kernel_traitsI6__halfS2_fS2_fjLj7168ELj1ELj1ELj8ELj8ENS_18Kernel_traits_baseILj7168ES2_S2_fS2_fjLj256EEEEELb0ELb0ELb0ELb1EEEvNS_9BwdParamsE)
        /*0014*/ 	.short	0x0160
        /*0016*/ 	.short	0x0128


	//----- nvinfo : EIATTR_CBANK_PARAM_SIZE
	.align		4
.L_3561:
        /*0018*/ 	.byte	0x03, 0x19
        /*001a*/ 	.short	0x0128


	//----- nvinfo : EIATTR_KPARAM_INFO
	.align		4
        /*001c*/ 	.byte	0x04, 0x17
        /*001e*/ 	.short	(.L_3563 - .L_3562)
.L_3562:
        /*0020*/ 	.word	0x00000000
        /*0024*/ 	.short	0x0000
        /*0026*/ 	.short	0x0000
        /*0028*/ 	.byte	0x00, 0xf0, 0xa1, 0x04


	//----- nvinfo : EIATTR_MAXREG_COUNT
	.align		4
.L_3563:
        /*002c*/ 	.byte	0x03, 0x1b
        /*002e*/ 	.short	0x00ff


	//----- nvinfo : EIATTR_NUM_BARRIERS
	.align		4
        /*0030*/ 	.byte	0x02, 0x4c
        /*0032*/ 	.byte	0x01
	.zero		1


	//----- nvinfo : EIATTR_MERCURY_ISA_VERSION
	.align		4
        /*0034*/ 	.byte	0x03, 0x5f
        /*0036*/ 	.short	0x0000


	//----- nvinfo : EIATTR_COOP_GROUP_MASK_REGIDS
	.align		4
        /*0038*/ 	.byte	0x04, 0x29
        /*003a*/ 	.short	(.L_3565 - .L_3564)


	//   ....[0]....
.L_3564:
        /*003c*/ 	.word	0xffffffff


	//   ....[1]....
        /*0040*/ 	.word	0xffffffff


	//   ....[2]....
        /*0044*/ 	.word	0xffffffff


	//   ....[3]....
        /*0048*/ 	.word	0xffffffff


	//   ....[4]....
        /*004c*/ 	.word	0xffffffff


	//   ....[5]....
        /*0050*/ 	.word	0xffffffff


	//   ....[6]....
        /*0054*/ 	.word	0xffffffff


	//   ....[7]....
        /*0058*/ 	.word	0xffffffff


	//   ....[8]....
        /*005c*/ 	.word	0xffffffff


	//   ....[9]....
        /*0060*/ 	.word	0xffffffff


	//   ....[10]....
        /*0064*/ 	.word	0xffffffff


	//   ....[11]....
        /*0068*/ 	.word	0xffffffff


	//   ....[12]....
        /*006c*/ 	.word	0xffffffff


	//   ....[13]....
        /*0070*/ 	.word	0xffffffff


	//   ....[14]....
        /*0074*/ 	.word	0xffffffff


	//   ....[15]....
        /*0078*/ 	.word	0xffffffff


	//   ....[16]....
        /*007c*/ 	.word	0xffffffff


	//   ....[17]....
        /*0080*/ 	.word	0xffffffff


	//   ....[18]....
        /*0084*/ 	.word	0xffffffff


	//   ....[19]....
        /*0088*/ 	.word	0xffffffff


	//----- nvinfo : EIATTR_COOP_GROUP_INSTR_OFFSETS
	.align		4
.L_3565:
        /*008c*/ 	.byte	0x04, 0x28
        /*008e*/ 	.short	(.L_3567 - .L_3566)


	//   ....[0]....
.L_3566:
        /*0090*/ 	.word	0x00001be0


	//   ....[1]....
        /*0094*/ 	.word	0x00001c00


	//   ....[2]....
        /*0098*/ 	.word	0x00001c20


	//   ....[3]....
        /*009c*/ 	.word	0x00001c40


	//   ....[4]....
        /*00a0*/ 	.word	0x00001c60


	//   ....[5]....
        /*00a4*/ 	.word	0x00001c80


	//   ....[6]....
        /*00a8*/ 	.word	0x00001ca0


	//   ....[7]....
        /*00ac*/ 	.word	0x00001cc0


	//   ....[8]....
        /*00b0*/ 	.word	0x00001ce0


	//   ....[9]....
        /*00b4*/ 	.word	0x00001d00


	//   ....[10]....
        /*00b8*/ 	.word	0x00003630


	//   ....[11]....
        /*00bc*/ 	.word	0x000036b0


	//   ....[12]....
        /*00c0*/ 	.word	0x00003730


	//   ....[13]....
        /*00c4*/ 	.word	0x000037a0


	//   ....[14]....
        /*00c8*/ 	.word	0x00003820


	//   ....[15]....
        /*00cc*/ 	.word	0x00003890


	//   ....[16]....
        /*00d0*/ 	.word	0x00003910


	//   ....[17]....
        /*00d4*/ 	.word	0x00003980


	//   ....[18]....
        /*00d8*/ 	.word	0x00003a00


	//   ....[19]....
        /*00dc*/ 	.word	0x00003a70


	//----- nvinfo : EIATTR_EXIT_INSTR_OFFSETS
	.align		4
.L_3567:
        /*00e0*/ 	.byte	0x04, 0x1c
        /*00e2*/ 	.short	(.L_3569 - .L_3568)


	//   ....[0]....
.L_3568:
        /*00e4*/ 	.word	0x000035d0


	//----- nvinfo : EIATTR_MAX_THREADS
	.align		4
.L_3569:
        /*00e8*/ 	.byte	0x04, 0x05
        /*00ea*/ 	.short	(.L_3571 - .L_3570)
.L_3570:
        /*00ec*/ 	.word	0x00000100
        /*00f0*/ 	.word	0x00000001
        /*00f4*/ 	.word	0x00000001


	//----- nvinfo : EIATTR_CRS_STACK_SIZE
	.align		4
.L_3571:
        /*00f8*/ 	.byte	0x04, 0x1e
        /*00fa*/ 	.short	(.L_3573 - .L_3572)
.L_3572:
        /*00fc*/ 	.word	0x00000000
.L_3573:


//--------------------- .nv.info._ZN10layer_norm13ln_bwd_kernelINS_13Kernel_traitsI6__halfS2_fS2_fjLj7168ELj1ELj1ELj8ELj8ENS_18Kernel_traits_baseILj7168ES2_S2_fS2_fjLj256EEEEELb0ELb0ELb1ELb0EEEvNS_9BwdParamsE --------------------------
	.section	.nv.info._ZN10layer_norm13ln_bwd_kernelINS_13Kernel_traitsI6__halfS2_fS2_fjLj7168ELj1ELj1ELj8ELj8ENS_18Kernel_traits_baseILj7168ES2_S2_fS2_fjLj256EEEEELb0ELb0ELb1ELb0EEEvNS_9BwdParamsE,"",@"SHT_CUDA_INFO"
	.sectionflags	@""
	.align	4


	//----- nvinfo : EIATTR_CUDA_API_VERSION
	.align		4
        /*0000*/ 	.byte	0x04, 0x37
        /*0002*/ 	.short	(.L_3575 - .L_3574)
.L_3574:
        /*0004*/ 	.word	0x00000082


	//----- nvinfo : EIATTR_SW2861232_WAR
	.align		4
.L_3575:
        /*0008*/ 	.byte	0x01, 0x35
	.zero		2


	//----- nvinfo : EIATTR_PARAM_CBANK
	.align		4
        /*000c*/ 	.byte	0x04, 0x0a
        /*000e*/ 	.short	(.L_3577 - .L_3576)
	.align		4
.L_3576:
        /*0010*/ 	.word	index@(.nv.constant0._ZN10layer_norm13ln_bwd_kernelINS_13Kernel_traitsI6__halfS2_fS2_fjLj7168ELj1ELj1ELj8ELj8ENS_18Kernel_traits_baseILj7168ES2_S2_fS2_fjLj256EEEEELb0ELb0ELb1ELb0EEEvNS_9BwdParamsE)
        /*0014*/ 	.short	0x0160
        /*0016*/ 	.short	0x0128


	//----- nvinfo : EIATTR_CBANK_PARAM_SIZE
	.align		4
.L_3577:
        /*0018*/ 	.byte	0x03, 0x19
        /*001a*/ 	.short	0x0128


	//----- nvinfo : EIATTR_KPARAM_INFO
	.align		4
        /*001c*/ 	.byte	0x04, 0x17
        /*001e*/ 	.short	(.L_3579 - .L_3578)
.L_3578:
        /*0020*/ 	.word	0x00000000
        /*0024*/ 	.short	0x0000
        /*0026*/ 	.short	0x0000
        /*0028*/ 	.byte	0x00, 0xf0, 0xa1, 0x04


	//----- nvinfo : EIATTR_MAXREG_COUNT
	.align		4
.L_3579:
        /*002c*/ 	.byte	0x03, 0x1b
        /*002e*/ 	.short	0x00ff


	//----- nvinfo : EIATTR_NUM_BARRIERS
	.align		4
        /*0030*/ 	.byte	0x02, 0x4c
        /*0032*/ 	.byte	0x01
	.zero		1


	//----- nvinfo : EIATTR_MERCURY_ISA_VERSION
	.align		4
        /*0034*/ 	.byte	0x03, 0x5f
        /*0036*/ 	.short	0x0000


	//----- nvinfo : EIATTR_COOP_GROUP_MASK_REGIDS
	.align		4
        /*0038*/ 	.byte	0x04, 0x29
        /*003a*/ 	.short	(.L_3581 - .L_3580)


	//   ....[0]....
.L_3580:
        /*003c*/ 	.word	0xffffffff


	//   ....[1]....
        /*0040*/ 	.word	0xffffffff


	//   ....[2]....
        /*0044*/ 	.word	0xffffffff


	//   ....[3]....
        /*0048*/ 	.word	0xffffffff


	//   ....[4]....
        /*004c*/ 	.word	0xffffffff


	//   ....[5]....
        /*0050*/ 	.word	0xffffffff


	//   ....[6]....
        /*0054*/ 	.word	0xffffffff


	//   ....[7]....
        /*0058*/ 	.word	0xffffffff


	//   ....[8]....
        /*005c*/ 	.word	0xffffffff


	//   ....[9]....
        /*0060*/ 	.word	0xffffffff


	//   ....[10]....
        /*0064*/ 	.word	0xffffffff


	//   ....[11]....
        /*0068*/ 	.word	0xffffffff


	//   ....[12]....
        /*006c*/ 	.word	0xffffffff


	//   ....[13]....
        /*0070*/ 	.word	0xffffffff


	//   ....[14]....
        /*0074*/ 	.word	0xffffffff


	//   ....[15]....
        /*0078*/ 	.word	0xffffffff


	//   ....[16]....
        /*007c*/ 	.word	0xffffffff


	//   ....[17]....
        /*0080*/ 	.word	0xffffffff


	//   ....[18]....
        /*0084*/ 	.word	0xffffffff


	//   ....[19]....
        /*0088*/ 	.word	0xffffffff


	//----- nvinfo : EIATTR_COOP_GROUP_INSTR_OFFSETS
	.align		4
.L_3581:
        /*008c*/ 	.byte	0x04, 0x28
        /*008e*/ 	.short	(.L_3583 - .L_3582)


	//   ....[0]....
.L_3582:
        /*0090*/ 	.word	0x000025a0


	//   ....[1]....
        /*0094*/ 	.word	0x000025c0


	//   ....[2]....
        /*0098*/ 	.word	0x000025e0


	//   ....[3]....
        /*009c*/ 	.word	0x00002600


	//   ....[4]....
        /*00a0*/ 	.word	0x00002620


	//   ....[5]....
        /*00a4*/ 	.word	0x00002640


	//   ....[6]....
        /*00a8*/ 	.word	0x00002660


	//   ....[7]....
        /*00ac*/ 	.word	0x00002680


	//   ....[8]....
        /*00b0*/ 	.word	0x000026a0


	//   ....[9]....
        /*00b4*/ 	.word	0x000026c0


	//   ....[10]....
        /*00b8*/ 	.word	0x00005470


	//   ....[11]....
        /*00bc*/ 	.word	0x000054f0


	//   ....[12]....
        /*00c0*/ 	.word	0x00005570


	//   ....[13]....
        /*00c4*/ 	.word	0x000055e0


	//   ....[14]....
        /*00c8*/ 	.word	0x00005660


	//   ....[15]....
        /*00cc*/ 	.word	0x000056d0


	//   ....[16]....
        /*00d0*/ 	.word	0x00005750


	//   ....[17]....
        /*00d4*/ 	.word	0x000057c0


	//   ....[18]....
        /*00d8*/ 	.word	0x00005840


	//   ....[19]....
        /*00dc*/ 	.word	0x000058b0


	//----- nvinfo : EIATTR_EXIT_INSTR_OFFSETS
	.align		4
.L_3583:
        /*00e0*/ 	.byte	0x04, 0x1c
        /*00e2*/ 	.short	(.L_3585 - .L_3584)


	//   ....[0]....
.L_3584:
        /*00e4*/ 	.word	0x000053b0


	//   ....[1]....
        /*00e8*/ 	.word	0x00005410


	//----- nvinfo : EIATTR_MAX_THREADS
	.align		4
.L_3585:
        /*00ec*/ 	.byte	0x04, 0x05
        /*00ee*/ 	.short	(.L_3587 - .L_3586)
.L_3586:
        /*00f0*/ 	.word	0x00000100
        /*00f4*/ 	.word	0x00000001
        /*00f8*/ 	.word	0x00000001


	//----- nvinfo : EIATTR_CRS_STACK_SIZE
	.align		4
.L_3587:
        /*00fc*/ 	.byte	0x04, 0x1e
        /*00fe*/ 	.short	(.L_3589 - .L_3588)
.L_3588:
        /*0100*/ 	.word	0x00000000
.L_3589:


//--------------------- .nv.info._ZN10layer_norm13ln_bwd_kernelINS_13Kernel_traitsI6__halfS2_fS2_fjLj7168ELj1ELj1ELj8ELj8ENS_18Kernel_traits_baseILj7168ES2_S2_fS2_fjLj256EEEEELb0ELb0ELb1ELb1EEEvNS_9BwdParamsE --------------------------
	.section	.nv.info._ZN10layer_norm13ln_bwd_kernelINS_13Kernel_traitsI6__halfS2_fS2_fjLj7168ELj1ELj1ELj8ELj8ENS_18Kernel_traits_baseILj7168ES2_S2_fS2_fjLj256EEEEELb0ELb0ELb1ELb1EEEvNS_9BwdParamsE,"",@"SHT_CUDA_INFO"
	.sectionflags	@""
	.align	4


	//----- nvinfo : EIATTR_CUDA_API_VERSION
	.align		4
        /*0000*/ 	.byte	0x04, 0x37
        /*0002*/ 	.short	(.L_3591 - .L_3590)
.L_3590:
        /*0004*/ 	.word	0x00000082


	//----- nvinfo : EIATTR_SW2861232_WAR
	.align		4
.L_3591:
        /*0008*/ 	.byte	0x01, 0x35
	.zero		2


	//----- nvinfo : EIATTR_PARAM_CBANK
	.align		4
        /*000c*/ 	.byte	0x04, 0x0a
        /*000e*/ 	.short	(.L_3593 - .L_3592)
	.align		4
.L_3592:
        /*0010*/ 	.word	index@(.nv.constant0._ZN10layer_norm13ln_bwd_kernelINS_13Kernel_traitsI6__halfS2_fS2_fjLj7168ELj1ELj1ELj8ELj8ENS_18Kernel_traits_baseILj7168ES2_S2_fS2_fjLj256EEEEELb0ELb0ELb1ELb1EEEvNS_9BwdParamsE)
        /*0014*/ 	.short	0x0160
        /*0016*/ 	.short	0x0128


	//----- nvinfo : EIATTR_CBANK_PARAM_SIZE
	.align		4
.L_3593:
        /*0018*/ 	.byte	0x03, 0x19
        /*001a*/ 	.short	0x0128


	//----- nvinfo : EIATTR_KPARAM_INFO
	.align		4
        /*001c*/ 	.byte	0x04, 0x17
        /*001e*/ 	.short	(.L_3595 - .L_3594)
.L_3594:
        /*0020*/ 	.word	0x00000000
        /*0024*/ 	.short	0x0000
        /*0026*/ 	.short	0x0000
        /*0028*/ 	.byte	0x00, 0xf0, 0xa1, 0x04


	//----- nvinfo : EIATTR_MAXREG_COUNT
	.align		4
.L_3595:
        /*002c*/ 	.byte	0x03, 0x1b
        /*002e*/ 	.short	0x00ff


	//----- nvinfo : EIATTR_NUM_BARRIERS
	.align		4
        /*0030*/ 	.byte	0x02, 0x4c
        /*0032*/ 	.byte	0x01
	.zero		1


	//----- nvinfo : EIATTR_MERCURY_ISA_VERSION
	.align		4
        /*0034*/ 	.byte	0x03, 0x5f
        /*0036*/ 	.short	0x0000


	//----- nvinfo : EIATTR_COOP_GROUP_MASK_REGIDS
	.align		4
        /*0038*/ 	.byte	0x04, 0x29
        /*003a*/ 	.short	(.L_3597 - .L_3596)


	//   ....[0]....
.L_3596:
        /*003c*/ 	.word	0xffffffff


	//   ....[1]....
        /*0040*/ 	.word	0xffffffff


	//   ....[2]....
        /*0044*/ 	.word	0xffffffff


	//   ....[3]....
        /*0048*/ 	.word	0xffffffff


	//   ....[4]....
        /*004c*/ 	.word	0xffffffff


	//   ....[5]....
        /*0050*/ 	.word	0xffffffff


	//   ....[6]....
        /*0054*/ 	.word	0xffffffff


	//   ....[7]....
        /*0058*/ 	.word	0xffffffff


	//   ....[8]....
        /*005c*/ 	.word	0xffffffff


	//   ....[9]....
        /*0060*/ 	.word	0xffffffff


	//   ....[10]....
        /*0064*/ 	.word	0xffffffff


	//   ....[11]....
        /*0068*/ 	.word	0xffffffff


	//   ....[12]....
        /*006c*/ 	.word	0xffffffff


	//   ....[13]....
        /*0070*/ 	.word	0xffffffff


	//   ....[14]....
        /*0074*/ 	.word	0xffffffff


	//   ....[15]....
        /*0078*/ 	.word	0xffffffff


	//   ....[16]....
        /*007c*/ 	.word	0xffffffff


	//   ....[17]....
        /*0080*/ 	.word	0xffffffff


	//   ....[18]....
        /*0084*/ 	.word	0xffffffff


	//   ....[19]....
        /*0088*/ 	.word	0xffffffff


	//----- nvinfo : EIATTR_COOP_GROUP_INSTR_OFFSETS
	.align		4
.L_3597:
        /*008c*/ 	.byte	0x04, 0x28
        /*008e*/ 	.short	(.L_3599 - .L_3598)


	//   ....[0]....
.L_3598:
        /*0090*/ 	.word	0x00001df0


	//   ....[1]....
        /*0094*/ 	.word	0x00001e10


	//   ....[2]....
        /*0098*/ 	.word	0x00001e30


	//   ....[3]....
        /*009c*/ 	.word	0x00001e50


	//   ....[4]....
        /*00a0*/ 	.word	0x00001e70


	//   ....[5]....
        /*00a4*/ 	.word	0x00001e90


	//   ....[6]....
        /*00a8*/ 	.word	0x00001eb0


	//   ....[7]....
        /*00ac*/ 	.word	0x00001ed0


	//   ....[8]....
        /*00b0*/ 	.word	0x00001ef0


	//   ....[9]....
        /*00b4*/ 	.word	0x00001f10


	//   ....[10]....
        /*00b8*/ 	.word	0x000046a0


	//   ....[11]....
        /*00bc*/ 	.word	0x00004720


	//   ....[12]....
        /*00c0*/ 	.word	0x000047a0


	//   ....[13]....
        /*00c4*/ 	.word	0x00004810


	//   ....[14]....
        /*00c8*/ 	.word	0x00004890


	//   ....[15]....
        /*00cc*/ 	.word	0x00004900


	//   ....[16]....
        /*00d0*/ 	.word	0x00004980


	//   ....[17]....
        /*00d4*/ 	.word	0x000049f0


	//   ....[18]....
        /*00d8*/ 	.word	0x00004a70


	//   ....[19]....
        /*00dc*/ 	.word	0x00004ae0


	//----- nvinfo : EIATTR_EXIT_INSTR_OFFSETS
	.align		4
.L_3599:
        /*00e0*/ 	.byte	0x04, 0x1c
        /*00e2*/ 	.short	(.L_3601 - .L_3600)


	//   ....[0]....
.L_3600:
        /*00e4*/ 	.word	0x00004640


	//----- nvinfo : EIATTR_MAX_THREADS
	.align		4
.L_3601:
        /*00e8*/ 	.byte	0x04, 0x05
        /*00ea*/ 	.short	(.L_3603 - .L_3602)
.L_3602:
        /*00ec*/ 	.word	0x00000100
        /*00f0*/ 	.word	0x00000001
        /*00f4*/ 	.word	0x00000001


	//----- nvinfo : EIATTR_CRS_STACK_SIZE
	.align		4
.L_3603:
        /*00f8*/ 	.byte	0x04, 0x1e
        /*00fa*/ 	.short	(.L_3605 - .L_3604)
.L_3604:
        /*00fc*/ 	.word	0x00000000
.L_3605:


//--------------------- .nv.info._ZN10layer_norm13ln_bwd_kernelINS_13Kernel_traitsI6__halfS2_fS2_fjLj7168ELj1ELj1ELj8ELj8ENS_18Kernel_traits_baseILj7168ES2_S2_fS2_fjLj256EEEEELb0ELb1ELb0ELb0EEEvNS_9BwdParamsE --------------------------
	.section	.nv.info._ZN10layer_norm13ln_bwd_kernelINS_13Kernel_traitsI6__halfS2_fS2_fjLj7168ELj1ELj1ELj8ELj8ENS_18Kernel_traits_baseILj7168ES2_S2_fS2_fjLj256EEEEELb0ELb1ELb0ELb0EEEvNS_9BwdParamsE,"",@"SHT_CUDA_INFO"
	.sectionflags	@""
	.align	4


	//----- nvinfo : EIATTR_CUDA_API_VERSION
	.align		4
        /*0000*/ 	.byte	0x04, 0x37
        /*0002*/ 	.short	(.L_3607 - .L_3606)
.L_3606:
        /*0004*/ 	.word	0x00000082


	//----- nvinfo : EIATTR_SW2861232_WAR
	.align		4
.L_3607:
        /*0008*/ 	.byte	0x01, 0x35
	.zero		2


	//----- nvinfo : EIATTR_PARAM_CBANK
	.align		4
        /*000c*/ 	.byte	0x04, 0x0a
        /*000e*/ 	.short	(.L_3609 - .L_3608)
	.align		4
.L_3608:
        /*0010*/ 	.word	index@(.nv.constant0._ZN10layer_norm13ln_bwd_kernelINS_13Kernel_traitsI6__halfS2_fS2_fjLj7168ELj1ELj1ELj8ELj8ENS_18Kernel_traits_baseILj7168ES2_S2_fS2_fjLj256EEEEELb0ELb1ELb0ELb0EEEvNS_9BwdParamsE)
        /*0014*/ 	.short	0x0160
        /*0016*/ 	.short	0x0128


	//----- nvinfo : EIATTR_CBANK_PARAM_SIZE
	.align		4
.L_3609:
        /*0018*/ 	.byte	0x03, 0x19
        /*001a*/ 	.short	0x0128


	//----- nvinfo : EIATTR_KPARAM_INFO
	.align		4
        /*001c*/ 	.byte	0x04, 0x17
        /*001e*/ 	.short	(.L_3611 - .L_3610)
.L_3610:
        /*0020*/ 	.word	0x00000000
        /*0024*/ 	.short	0x0000
        /*0026*/ 	.short	0x0000
        /*0028*/ 	.byte	0x00, 0xf0, 0xa1, 0x04


	//----- nvinfo : EIATTR_MAXREG_COUNT
	.align		4
.L_3611:
        /*002c*/ 	.byte	0x03, 0x1b
        /*002e*/ 	.short	0x00ff


	//----- nvinfo : EIATTR_NUM_BARRIERS
	.align		4
        /*0030*/ 	.byte	0x02, 0x4c
        /*0032*/ 	.byte	0x01
	.zero		1


	//----- nvinfo : EIATTR_MERCURY_ISA_VERSION
	.align		4
        /*0034*/ 	.byte	0x03, 0x5f
        /*0036*/ 	.short	0x0000


	//----- nvinfo : EIATTR_COOP_GROUP_MASK_REGIDS
	.align		4
        /*0038*/ 	.byte	0x04, 0x29
        /*003a*/ 	.short	(.L_3613 - .L_3612)


	//   ....[0]....
.L_3612:
        /*003c*/ 	.word	0xffffffff


	//   ....[1]....
        /*0040*/ 	.word	0xffffffff


	//   ....[2]....
        /*0044*/ 	.word	0xffffffff


	//   ....[3]....
        /*0048*/ 	.word	0xffffffff


	//   ....[4]....
        /*004c*/ 	.word	0xffffffff


	//   ....[5]....
        /*0050*/ 	.word	0xffffffff


	//   ....[6]....
        /*0054*/ 	.word	0xffffffff


	//   ....[7]....
        /*0058*/ 	.word	0xffffffff


	//   ....[8]....
        /*005c*/ 	.word	0xffffffff


	//   ....[9]....
        /*0060*/ 	.word	0xffffffff


	//   ....[10]....
        /*0064*/ 	.word	0xffffffff


	//   ....[11]....
        /*0068*/ 	.word	0xffffffff


	//   ....[12]....
        /*006c*/ 	.word	0xffffffff


	//   ....[13]....
        /*0070*/ 	.word	0xffffffff


	//   ....[14]....
        /*0074*/ 	.word	0xffffffff


	//   ....[15]....
        /*0078*/ 	.word	0xffffffff


	//   ....[16]....
        /*007c*/ 	.word	0xffffffff


	//   ....[17]....
        /*0080*/ 	.word	0xffffffff


	//   ....[18]....
        /*0084*/ 	.word	0xffffffff


	//   ....[19]....
        /*0088*/ 	.word	0xffffffff


	//----- nvinfo : EIATTR_COOP_GROUP_INSTR_OFFSETS
	.align		4
.L_3613:
        /*008c*/ 	.byte	0x04, 0x28
        /*008e*/ 	.short	(.L_3615 - .L_3614)


	//   ....[0]....
.L_3614:
        /*0090*/ 	.word	0x000026b0


	//   ....[1]....
        /*0094*/ 	.word	0x000026d0


	//   ....[2]....
        /*0098*/ 	.word	0x000026f0


	//   ....[3]....
        /*009c*/ 	.word	0x00002710


	//   ....[4]....
        /*00a0*/ 	.word	0x00002730


	//   ....[5]....
        /*00a4*/ 	.word	0x00002750


	//   ....[6]....
        /*00a8*/ 	.word	0x00002770


	//   ....[7]....
        /*00ac*/ 	.word	0x00002790


	//   ....[8]....
        /*00b0*/ 	.word	0x000027b0


	//   ....[9]....
        /*00b4*/ 	.word	0x000027d0


	//   ....[10]....
        /*00b8*/ 	.word	0x00004bc0


	//   ....[11]....
        /*00bc*/ 	.word	0x00004c40


	//   ....[12]....
        /*00c0*/ 	.word	0x00004cc0


	//   ....[13]....
        /*00c4*/ 	.word	0x00004d30


	//   ....[14]....
        /*00c8*/ 	.word	0x00004db0


	//   ....[15]....
        /*00cc*/ 	.word	0x00004e20


	//   ....[16]....
        /*00d0*/ 	.word	0x00004ea0


	//   ....[17]....
        /*00d4*/ 	.word	0x00004f10


	//   ....[18]....
        /*00d8*/ 	.word	0x00004f90


	//   ....[19]....
        /*00dc*/ 	.word	0x00005000


	//----- nvinfo : EIATTR_EXIT_INSTR_OFFSETS
	.align		4
.L_3615:
        /*00e0*/ 	.byte	0x04, 0x1c
        /*00e2*/ 	.short	(.L_3617 - .L_3616)


	//   ....[0]....
.L_3616:
        /*00e4*/ 	.word	0x00004ae0


	//   ....[1]....
        /*00e8*/ 	.word	0x00004b60


	//----- nvinfo : EIATTR_MAX_THREADS
	.align		4
.L_3617:
        /*00ec*/ 	.byte	0x04, 0x05
        /*00ee*/ 	.short	(.L_3619 - .L_3618)
.L_3618:
        /*00f0*/ 	.word	0x00000100
        /*00f4*/ 	.word	0x00000001
        /*00f8*/ 	.word	0x00000001


	//----- nvinfo : EIATTR_CRS_STACK_SIZE
	.align		4
.L_3619:
        /*00fc*/ 	.byte	0x04, 0x1e
        /*00fe*/ 	.short	(.L_3621 - .L_3620)
.L_3620:
        /*0100*/ 	.word	0x00000000
.L_3621:


//--------------------- .nv.info._ZN10layer_norm13ln_bwd_kernelINS_13Kernel_traitsI6__halfS2_fS2_fjLj7168ELj1ELj1ELj8ELj8ENS_18Kernel_traits_baseILj7168ES2_S2_fS2_fjLj256EEEEELb0ELb1ELb0ELb1EEEvNS_9BwdParamsE --------------------------
	.section	.nv.info._ZN10layer_norm13ln_bwd_kernelINS_13Kernel_traitsI6__halfS2_fS2_fjLj7168ELj1ELj1ELj8ELj8ENS_18Kernel_traits_baseILj7168ES2_S2_fS2_fjLj256EEEEELb0ELb1ELb0ELb1EEEvNS_9BwdParamsE,"",@"SHT_CUDA_INFO"
	.sectionflags	@""
	.align	4


	//----- nvinfo : EIATTR_CUDA_API_VERSION
	.align		4
        /*0000*/ 	.byte	0x04, 0x37
        /*0002*/ 	.short	(.L_3623 - .L_3622)
.L_3622:
        /*0004*/ 	.word	0x00000082


	//----- nvinfo : EIATTR_SW2861232_WAR
	.align		4
.L_3623:
        /*0008*/ 	.byte	0x01, 0x35
	.zero		2


	//----- nvinfo : EIATTR_PARAM_CBANK
	.align		4
        /*000c*/ 	.byte	0x04, 0x0a
        /*000e*/ 	.short	(.L_3625 - .L_3624)
	.align		4
.L_3624:
        /*0010*/ 	.word	index@(.nv.constant0._ZN10layer_norm13ln_bwd_kernelINS_13Kernel_traitsI6__halfS2_fS2_fjLj7168ELj1ELj1ELj8ELj8ENS_18Kernel_traits_baseILj7168ES2_S2_fS2_fjLj256EEEEELb0ELb1ELb0ELb1EEEvNS_9BwdParamsE)
        /*0014*/ 	.short	0x0160
        /*0016*/ 	.short	0x0128


	//----- nvinfo : EIATTR_CBANK_PARAM_SIZE
	.align		4
.L_3625:
        /*0018*/ 	.byte	0x03, 0x19
        /*001a*/ 	.short	0x0128


	//----- nvinfo : EIATTR_KPARAM_INFO
	.align		4
        /*001c*/ 	.byte	0x04, 0x17
        /*001e*/ 	.short	(.L_3627 - .L_3626)
.L_3626:
        /*0020*/ 	.word	0x00000000
        /*0024*/ 	.short	0x0000
        /*0026*/ 	.short	0x0000
        /*0028*/ 	.byte	0x00, 0xf0, 0xa1, 0x04


	//----- nvinfo : EIATTR_MAXREG_COUNT
	.align		4
.L_3627:
        /*002c*/ 	.byte	0x03, 0x1b
        /*002e*/ 	.short	0x00ff


	//----- nvinfo : EIATTR_NUM_BARRIERS
	.align		4
        /*0030*/ 	.byte	0x02, 0x4c
        /*0032*/ 	.byte	0x01
	.zero		1


	//----- nvinfo : EIATTR_ANNOTATIONS
	.align		4
        /*0034*/ 	.byte	0x04, 0x55
        /*0036*/ 	.short	(.L_3629 - .L_3628)


	//   ....[0]....
.L_3628:
        /*0038*/ 	.word	0x00000001
        /*003c*/ 	.byte	0xc0, 0x06, 0x00, 0x00, 0x01, 0x00, 0x00, 0x00, 0xd0, 0x06, 0x00, 0x00, 0x01, 0x00, 0x00, 0x00
        /*004c*/ 	.byte	0xe0, 0x06, 0x00, 0x00, 0x01, 0x00, 0x00, 0x00, 0xf0, 0x06, 0x00, 0x00, 0x01, 0x00, 0x00, 0x00
        /*005c*/ 	.byte	0xe0, 0x0c, 0x00, 0x00, 0x01, 0x00, 0x00, 0x00, 0x10, 0x0d, 0x00, 0x00, 0x01, 0x00, 0x00, 0x00
        /*006c*/ 	.byte	0x40, 0x0d, 0x00, 0x00, 0x01, 0x00, 0x00, 0x00, 0x50, 0x0d, 0x00, 0x00


	//----- nvinfo : EIATTR_MERCURY_ISA_VERSION
	.align		4
.L_3629:
        /*0078*/ 	.byte	0x03, 0x5f
        /*007a*/ 	.short	0x0000


	//----- nvinfo : EIATTR_COOP_GROUP_MASK_REGIDS
	.align		4
        /*007c*/ 	.byte	0x04, 0x29
        /*007e*/ 	.short	(.L_3631 - .L_3630)


	//   ....[0]....
.L_3630:
        /*0080*/ 	.word	0xffffffff


	//   ....[1]....
        /*0084*/ 	.word	0xffffffff


	//   ....[2]....
        /*0088*/ 	.word	0xffffffff


	//   ....[3]....
        /*008c*/ 	.word	0xffffffff


	//   ....[4]....
        /*0090*/ 	.word	0xffffffff


	//   ....[5]....
        /*0094*/ 	.word	0xffffffff


	//   ....[6]....
        /*0098*/ 	.word	0xffffffff


	//   ....[7]....
        /*009c*/ 	.word	0xffffffff


	//   ....[8]....
        /*00a0*/ 	.word	0xffffffff


	//   ....[9]....
        /*00a4*/ 	.word	0xffffffff


	//   ....[10]....
        /*00a8*/ 	.word	0xffffffff


	//   ....[11]....
        /*00ac*/ 	.word	0xffffffff


	//   ....[12]....
        /*00b0*/ 	.word	0xffffffff


	//   ....[13]....
        /*00b4*/ 	.word	0xffffffff


	//   ....[14]....
        /*00b8*/ 	.word	0xffffffff


	//   ....[15]....
        /*00bc*/ 	.word	0xffffffff


	//   ....[16]....
        /*00c0*/ 	.word	0xffffffff


	//   ....[17]....
        /*00c4*/ 	.word	0xffffffff


	//   ....[18]....
        /*00c8*/ 	.word	0xffffffff


	//   ....[19]....
        /*00cc*/ 	.word	0xffffffff


	//----- nvinfo : EIATTR_COOP_GROUP_INSTR_OFFSETS
	.align		4
.L_3631:
        /*00d0*/ 	.byte	0x04, 0x28
        /*00d2*/ 	.short	(.L_3633 - .L_3632)


	//   ....[0]....
.L_3632:
        /*00d4*/ 	.word	0x00002240


	//   ....[1]....
        /*00d8*/ 	.word	0x00002260


	//   ....[2]....
        /*00dc*/ 	.word	0x00002280


	//   ....[3]....
        /*00e0*/ 	.word	0x000022a0


	//   ....[4]....
        /*00e4*/ 	.word	0x000022c0


	//   ....[5]....
        /*00e8*/ 	.word	0x000022e0


	//   ....[6]....
        /*00ec*/ 	.word	0x00002310


	//   ....[7]....
        /*00f0*/ 	.word	0x00002320


	//   ....[8]....
        /*00f4*/ 	.word	0x00002350


	//   ....[9]....
        /*00f8*/ 	.word	0x00002360


	//   ....[10]....
        /*00fc*/ 	.word	0x00004700


	//   ....[11]....
        /*0100*/ 	.word	0x00004780


	//   ....[12]....
        /*0104*/ 	.word	0x00004800


	//   ....[13]....
        /*0108*/ 	.word	0x00004870


	//   ....[14]....
        /*010c*/ 	.word	0x000048f0


	//   ....[15]....
        /*0110*/ 	.word	0x00004960


	//   ....[16]....
        /*0114*/ 	.word	0x000049e0


	//   ....[17]....
        /*0118*/ 	.word	0x00004a50


	//   ....[18]....
        /*011c*/ 	.word	0x00004ad0


	//   ....[19]....
        /*0120*/ 	.word	0x00004b40


	//----- nvinfo : EIATTR_EXIT_INSTR_OFFSETS
	.align		4
.L_3633:
        /*0124*/ 	.byte	0x04, 0x1c
        /*0126*/ 	.short	(.L_3635 - .L_3634)


	//   ....[0]....
.L_3634:
        /*0128*/ 	.word	0x000046a0


	//----- nvinfo : EIATTR_MAX_THREADS
	.align		4
.L_3635:
        /*012c*/ 	.byte	0x04, 0x05
        /*012e*/ 	.short	(.L_3637 - .L_3636)
.L_3636:
        /*0130*/ 	.word	0x00000100
        /*0134*/ 	.word	0x00000001
        /*0138*/ 	.word	0x00000001


	//----- nvinfo : EIATTR_CRS_STACK_SIZE
	.align		4
.L_3637:
        /*013c*/ 	.byte	0x04, 0x1e
        /*013e*/ 	.short	(.L_3639 - .L_3638)
.L_3638:
        /*0140*/ 	.word	0x00000000
.L_3639:


//--------------------- .nv.info._ZN10layer_norm13ln_bwd_kernelINS_13Kernel_traitsI6__halfS2_fS2_fjLj7168ELj1ELj1ELj8ELj8ENS_18Kernel_traits_baseILj7168ES2_S2_fS2_fjLj256EEEEELb0ELb1ELb1ELb0EEEvNS_9BwdParamsE --------------------------
	.section	.nv.info._ZN10layer_norm13ln_bwd_kernelINS_13Kernel_traitsI6__halfS2_fS2_fjLj7168ELj1ELj1ELj8ELj8ENS_18Kernel_traits_baseILj7168ES2_S2_fS2_fjLj256EEEEELb0ELb1ELb1ELb0EEEvNS_9BwdParamsE,"",@"SHT_CUDA_INFO"
	.sectionflags	@""
	.align	4


	//----- nvinfo : EIATTR_CUDA_API_VERSION
	.align		4
        /*0000*/ 	.byte	0x04, 0x37
        /*0002*/ 	.short	(.L_3641 - .L_3640)
.L_3640:
        /*0004*/ 	.word	0x00000082


	//----- nvinfo : EIATTR_SW2861232_WAR
	.align		4
.L_3641:
        /*0008*/ 	.byte	0x01, 0x35
	.zero		2


	//----- nvinfo : EIATTR_PARAM_CBANK
	.align		4
        /*000c*/ 	.byte	0x04, 0x0a
        /*000e*/ 	.short	(.L_3643 - .L_3642)
	.align		4
.L_3642:
        /*0010*/ 	.word	index@(.nv.constant0._ZN10layer_norm13ln_bwd_kernelINS_13Kernel_traitsI6__halfS2_fS2_fjLj7168ELj1ELj1ELj8ELj8ENS_18Kernel_traits_baseILj7168ES2_S2_fS2_fjLj256EEEEELb0ELb1ELb1ELb0EEEvNS_9BwdParamsE)
        /*0014*/ 	.short	0x0160
        /*0016*/ 	.short	0x0128


	//----- nvinfo : EIATTR_CBANK_PARAM_SIZE
	.align		4
.L_3643:
        /*0018*/ 	.byte	0x03, 0x19
        /*001a*/ 	.short	0x0128


	//----- nvinfo : EIATTR_KPARAM_INFO
	.align		4
        /*001c*/ 	.byte	0x04, 0x17
        /*001e*/ 	.short	(.L_3645 - .L_3644)
.L_3644:
        /*0020*/ 	.word	0x00000000
        /*0024*/ 	.short	0x0000
        /*0026*/ 	.short	0x0000
        /*0028*/ 	.byte	0x00, 0xf0, 0xa1, 0x04


	//----- nvinfo : EIATTR_MAXREG_COUNT
	.align		4
.L_3645:
        /*002c*/ 	.byte	0x03, 0x1b
        /*002e*/ 	.short	0x00ff


	//----- nvinfo : EIATTR_NUM_BARRIERS
	.align		4
        /*0030*/ 	.byte	0x02, 0x4c
        /*0032*/ 	.byte	0x01
	.zero		1


	//----- nvinfo : EIATTR_MERCURY_ISA_VERSION
	.align		4
        /*0034*/ 	.byte	0x03, 0x5f
        /*0036*/ 	.short	0x0000


	//----- nvinfo : EIATTR_COOP_GROUP_MASK_REGIDS
	.align		4
        /*0038*/ 	.byte	0x04, 0x29
        /*003a*/ 	.short	(.L_3647 - .L_3646)


	//   ....[0]....
.L_3646:
        /*003c*/ 	.word	0xffffffff


	//   ....[1]....
        /*0040*/ 	.word	0xffffffff


	//   ....[2]....
        /*0044*/ 	.word	0xffffffff


	//   ....[3]....
        /*0048*/ 	.word	0xffffffff


	//   ....[4]....
        /*004c*/ 	.word	0xffffffff


	//   ....[5]....
        /*0050*/ 	.word	0xffffffff


	//   ....[6]....
        /*0054*/ 	.word	0xffffffff


	//   ....[7]....
        /*0058*/ 	.word	0xffffffff


	//   ....[8]....
        /*005c*/ 	.word	0xffffffff


	//   ....[9]....
        /*0060*/ 	.word	0xffffffff


	//   ....[10]....
        /*0064*/ 	.word	0xffffffff


	//   ....[11]....
        /*0068*/ 	.word	0xffffffff


	//   ....[12]....
        /*006c*/ 	.word	0xffffffff


	//   ....[13]....
        /*0070*/ 	.word	0xffffffff


	//   ....[14]....
        /*0074*/ 	.word	0xffffffff


	//   ....[15]....
        /*0078*/ 	.word	0xffffffff


	//   ....[16]....
        /*007c*/ 	.word	0xffffffff


	//   ....[17]....
        /*0080*/ 	.word	0xffffffff


	//   ....[18]....
        /*0084*/ 	.word	0xffffffff


	//   ....[19]....
        /*0088*/ 	.word	0xffffffff


	//----- nvinfo : EIATTR_COOP_GROUP_INSTR_OFFSETS
	.align		4
.L_3647:
        /*008c*/ 	.byte	0x04, 0x28
        /*008e*/ 	.short	(.L_3649 - .L_3648)


	//   ....[0]....
.L_3648:
        /*0090*/ 	.word	0x00002b00


	//   ....[1]....
        /*0094*/ 	.word	0x00002b20


	//   ....[2]....
        /*0098*/ 	.word	0x00002b50


	//   ....[3]....
        /*009c*/ 	.word	0x00002b60


	//   ....[4]....
        /*00a0*/ 	.word	0x00002b90


	//   ....[5]....
        /*00a4*/ 	.word	0x00002ba0


	//   ....[6]....
        /*00a8*/ 	.word	0x00002bd0


	//   ....[7]....
        /*00ac*/ 	.word	0x00002be0


	//   ....[8]....
        /*00b0*/ 	.word	0x00002c10


	//   ....[9]....
        /*00b4*/ 	.word	0x00002c20


	//   ....[10]....
        /*00b8*/ 	.word	0x000063f0


	//   ....[11]....
        /*00bc*/ 	.word	0x00006470


	//   ....[12]....
        /*00c0*/ 	.word	0x000064f0


	//   ....[13]....
        /*00c4*/ 	.word	0x00006560


	//   ....[14]....
        /*00c8*/ 	.word	0x000065e0


	//   ....[15]....
        /*00cc*/ 	.word	0x00006650


	//   ....[16]....
        /*00d0*/ 	.word	0x000066d0


	//   ....[17]....
        /*00d4*/ 	.word	0x00006740


	//   ....[18]....
        /*00d8*/ 	.word	0x000067c0


	//   ....[19]....
        /*00dc*/ 	.word	0x00006830


	//----- nvinfo : EIATTR_EXIT_INSTR_OFFSETS
	.align		4
.L_3649:
        /*00e0*/ 	.byte	0x04, 0x1c
        /*00e2*/ 	.short	(.L_3651 - .L_3650)


	//   ....[0]....
.L_3650:
        /*00e4*/ 	.word	0x00006310


	//   ....[1]....
        /*00e8*/ 	.word	0x00006390


	//----- nvinfo : EIATTR_MAX_THREADS
	.align		4
.L_3651:
        /*00ec*/ 	.byte	0x04, 0x05
        /*00ee*/ 	.short	(.L_3653 - .L_3652)
.L_3652:
        /*00f0*/ 	.word	0x00000100
        /*00f4*/ 	.word	0x00000001
        /*00f8*/ 	.word	0x00000001


	//----- nvinfo : EIATTR_CRS_STACK_SIZE
	.align		4
.L_3653:
        /*00fc*/ 	.byte	0x04, 0x1e
        /*00fe*/ 	.short	(.L_3655 - .L_3654)
.L_3654:
        /*0100*/ 	.word	0x00000000
.L_3655:


//--------------------- .nv.info._ZN10layer_norm13ln_bwd_kernelINS_13Kernel_traitsI6__halfS2_fS2_fjLj7168ELj1ELj1ELj8ELj8ENS_18Kernel_traits_baseILj7168ES2_S2_fS2_fjLj256EEEEELb0ELb1ELb1ELb1EEEvNS_9BwdParamsE --------------------------
	.section	.nv.info._ZN10layer_norm13ln_bwd_kernelINS_13Kernel_traitsI6__halfS2_fS2_fjLj7168ELj1ELj1ELj8ELj8ENS_18Kernel_traits_baseILj7168ES2_S2_fS2_fjLj256EEEEELb0ELb1ELb1ELb1EEEvNS_9BwdParamsE,"",@"SHT_CUDA_INFO"
	.sectionflags	@""
	.align	4


	//----- nvinfo : EIATTR_CUDA_API_VERSION
	.align		4
        /*0000*/ 	.byte	0x04, 0x37
        /*0002*/ 	.short	(.L_3657 - .L_3656)
.L_3656:
        /*0004*/ 	.word	0x00000082


	//----- nvinfo : EIATTR_SW2861232_WAR
	.align		4
.L_3657:
        /*0008*/ 	.byte	0x01, 0x35
	.zero		2


	//----- nvinfo : EIATTR_PARAM_CBANK
	.align		4
        /*000c*/ 	.byte	0x04, 0x0a
        /*000e*/ 	.short	(.L_3659 - .L_3658)
	.align		4
.L_3658:
        /*0010*/ 	.word	index@(.nv.constant0._ZN10layer_norm13ln_bwd_kernelINS_13Kernel_traitsI6__halfS2_fS2_fjLj7168ELj1ELj1ELj8ELj8ENS_18Kernel_traits_baseILj7168ES2_S2_fS2_fjLj256EEEEELb0ELb1ELb1ELb1EEEvNS_9BwdParamsE)
        /*0014*/ 	.short	0x0160
        /*0016*/ 	.short	0x0128


	//----- nvinfo : EIATTR_CBANK_PARAM_SIZE
	.align		4
.L_3659:
        /*0018*/ 	.byte	0x03, 0x19
        /*001a*/ 	.short	0x0128


	//----- nvinfo : EIATTR_KPARAM_INFO
	.align		4
        /*001c*/ 	.byte	0x04, 0x17
        /*001e*/ 	.short	(.L_3661 - .L_3660)
.L_3660:
        /*0020*/ 	.word	0x00000000
        /*0024*/ 	.short	0x0000
        /*0026*/ 	.short	0x0000
        /*0028*/ 	.byte	0x00, 0xf0, 0xa1, 0x04


	//----- nvinfo : EIATTR_MAXREG_COUNT
	.align		4
.L_3661:
        /*002c*/ 	.byte	0x03, 0x1b
        /*002e*/ 	.short	0x00ff


	//----- nvinfo : EIATTR_NUM_BARRIERS
	.align		4
        /*0030*/ 	.byte	0x02, 0x4c
        /*0032*/ 	.byte	0x01
	.zero		1


	//----- nvinfo : EIATTR_ANNOTATIONS
	.align		4
        /*0034*/ 	.byte	0x04, 0x55
        /*0036*/ 	.short	(.L_3663 - .L_3662)


	//   ....[0]....
.L_3662:
        /*0038*/ 	.word	0x00000001
        /*003c*/ 	.byte	0x60, 0x07, 0x00, 0x00, 0x01, 0x00, 0x00, 0x00, 0x90, 0x07, 0x00, 0x00, 0x01, 0x00, 0x00, 0x00
        /*004c*/ 	.byte	0xb0, 0x07, 0x00, 0x00, 0x01, 0x00, 0x00, 0x00, 0xc0, 0x07, 0x00, 0x00, 0x01, 0x00, 0x00, 0x00
        /*005c*/ 	.byte	0xd0, 0x07, 0x00, 0x00, 0x01, 0x00, 0x00, 0x00, 0x70, 0x0f, 0x00, 0x00, 0x01, 0x00, 0x00, 0x00
        /*006c*/ 	.byte	0xf0, 0x0f, 0x00, 0x00, 0x01, 0x00, 0x00, 0x00, 0xb0, 0x12, 0x00, 0x00, 0x01, 0x00, 0x00, 0x00
        /*007c*/ 	.byte	0xc0, 0x12, 0x00, 0x00, 0x01, 0x00, 0x00, 0x00, 0x80, 0x14, 0x00, 0x00


	//----- nvinfo : EIATTR_MERCURY_ISA_VERSION
	.align		4
.L_3663:
        /*0088*/ 	.byte	0x03, 0x5f
        /*008a*/ 	.short	0x0000


	//----- nvinfo : EIATTR_COOP_GROUP_MASK_REGIDS
	.align		4
        /*008c*/ 	.byte	0x04, 0x29
        /*008e*/ 	.short	(.L_3665 - .L_3664)


	//   ....[0]....
.L_3664:
        /*0090*/ 	.word	0xffffffff


	//   ....[1]....
        /*0094*/ 	.word	0xffffffff


	//   ....[2]....
        /*0098*/ 	.word	0xffffffff


	//   ....[3]....
        /*009c*/ 	.word	0xffffffff


	//   ....[4]....
        /*00a0*/ 	.word	0xffffffff


	//   ....[5]....
        /*00a4*/ 	.word	0xffffffff


	//   ....[6]....
        /*00a8*/ 	.word	0xffffffff


	//   ....[7]....
        /*00ac*/ 	.word	0xffffffff


	//   ....[8]....
        /*00b0*/ 	.word	0xffffffff


	//   ....[9]....
        /*00b4*/ 	.word	0xffffffff


	//   ....[10]....
        /*00b8*/ 	.word	0xffffffff


	//   ....[11]....
        /*00bc*/ 	.word	0xffffffff


	//   ....[12]....
        /*00c0*/ 	.word	0xffffffff


	//   ....[13]....
        /*00c4*/ 	.word	0xffffffff


	//   ....[14]....
        /*00c8*/ 	.word	0xffffffff


	//   ....[15]....
        /*00cc*/ 	.word	0xffffffff


	//   ....[16]....
        /*00d0*/ 	.word	0xffffffff


	//   ....[17]....
        /*00d4*/ 	.word	0xffffffff


	//   ....[18]....
        /*00d8*/ 	.word	0xffffffff


	//   ....[19]....
        /*00dc*/ 	.word	0xffffffff


	//----- nvinfo : EIATTR_COOP_GROUP_INSTR_OFFSETS
	.align		4
.L_3665:
        /*00e0*/ 	.byte	0x04, 0x28
        /*00e2*/ 	.short	(.L_3667 - .L_3666)


	//   ....[0]....
.L_3666:
        /*00e4*/ 	.word	0x000023b0


	//   ....[1]....
        /*00e8*/ 	.word	0x000023d0


	//   ....[2]....
        /*00ec*/ 	.word	0x000023f0


	//   ....[3]....
        /*00f0*/ 	.word	0x00002410


	//   ....[4]....
        /*00f4*/ 	.word	0x00002430


	//   ....[5]....
        /*00f8*/ 	.word	0x00002450


	//   ....[6]....
        /*00fc*/ 	.word	0x00002470


	//   ....[7]....
        /*0100*/ 	.word	0x00002490


	//   ....[8]....
        /*0104*/ 	.word	0x000024b0


	//   ....[9]....
        /*0108*/ 	.word	0x000024d0


	//   ....[10]....
        /*010c*/ 	.word	0x000056a0


	//   ....[11]....
        /*0110*/ 	.word	0x00005720


	//   ....[12]....
        /*0114*/ 	.word	0x000057a0


	//   ....[13]....
        /*0118*/ 	.word	0x00005810


	//   ....[14]....
        /*011c*/ 	.word	0x00005890


	//   ....[15]....
        /*0120*/ 	.word	0x00005900


	//   ....[16]....
        /*0124*/ 	.word	0x00005980


	//   ....[17]....
        /*0128*/ 	.word	0x000059f0


	//   ....[18]....
        /*012c*/ 	.word	0x00005a70


	//   ....[19]....
        /*0130*/ 	.word	0x00005ae0


	//----- nvinfo : EIATTR_EXIT_INSTR_OFFSETS
	.align		4
.L_3667:
        /*0134*/ 	.byte	0x04, 0x1c
        /*0136*/ 	.short	(.L_3669 - .L_3668)


	//   ....[0]....
.L_3668:
        /*0138*/ 	.word	0x00005640


	//----- nvinfo : EIATTR_MAX_THREADS
	.align		4
.L_3669:
        /*013c*/ 	.byte	0x04, 0x05
        /*013e*/ 	.short	(.L_3671 - .L_3670)
.L_3670:
        /*0140*/ 	.word	0x00000100
        /*0144*/ 	.word	0x00000001
        /*0148*/ 	.word	0x00000001


	//----- nvinfo : EIATTR_CRS_STACK_SIZE
	.align		4
.L_3671:
        /*014c*/ 	.byte	0x04, 0x1e
        /*014e*/ 	.short	(.L_3673 - .L_3672)
.L_3672:
        /*0150*/ 	.word	0x00000000
.L_3673:


//--------------------- .nv.info._ZN10layer_norm13ln_bwd_kernelINS_13Kernel_traitsI6__halfS2_fS2_fjLj7168ELj1ELj1ELj8ELj8ENS_18Kernel_traits_baseILj7168ES2_S2_fS2_fjLj256EEEEELb1ELb0ELb0ELb0EEEvNS_9BwdParamsE --------------------------
	.section	.nv.info._ZN10layer_norm13ln_bwd_kernelINS_13Kernel_traitsI6__halfS2_fS2_fjLj7168ELj1ELj1ELj8ELj8ENS_18Kernel_traits_baseILj7168ES2_S2_fS2_fjLj256EEEEELb1ELb0ELb0ELb0EEEvNS_9BwdParamsE,"",@"SHT_CUDA_INFO"
	.sectionflags	@""
	.align	4


	//----- nvinfo : EIATTR_CUDA_API_VERSION
	.align		4
        /*0000*/ 	.byte	0x04, 0x37
        /*0002*/ 	.short	(.L_3675 - .L_3674)
.L_3674:
        /*0004*/ 	.word	0x00000082


	//----- nvinfo : EIATTR_SW2861232_WAR
	.align		4
.L_3675:
        /*0008*/ 	.byte	0x01, 0x35
	.zero		2


	//----- nvinfo : EIATTR_PARAM_CBANK
	.align		4
        /*000c*/ 	.byte	0x04, 0x0a
        /*000e*/ 	.short	(.L_3677 - .L_3676)
	.align		4
.L_3676:
        /*0010*/ 	.word	index@(.nv.constant0._ZN10layer_norm13ln_bwd_kernelINS_13Kernel_traitsI6__halfS2_fS2_fjLj7168ELj1ELj1ELj8ELj8ENS_18Kernel_traits_baseILj7168ES2_S2_fS2_fjLj256EEEEELb1ELb0ELb0ELb0EEEvNS_9BwdParamsE)
        /*0014*/ 	.short	0x0160
        /*0016*/ 	.short	0x0128


	//----- nvinfo : EIATTR_CBANK_PARAM_SIZE
	.align		4
.L_3677:
        /*0018*/ 	.byte	0x03, 0x19
        /*001a*/ 	.short	0x0128


	//----- nvinfo : EIATTR_KPARAM_INFO
	.align		4
        /*001c*/ 	.byte	0x04, 0x17
        /*001e*/ 	.short	(.L_3679 - .L_3678)
.L_3678:
        /*0020*/ 	.word	0x00000000
        /*0024*/ 	.short	0x0000
        /*0026*/ 	.short	0x0000
        /*0028*/ 	.byte	0x00, 0xf0, 0xa1, 0x04


	//----- nvinfo : EIATTR_MAXREG_COUNT
	.align		4
.L_3679:
        /*002c*/ 	.byte	0x03, 0x1b
        /*002e*/ 	.short	0x00ff


	//----- nvinfo : EIATTR_NUM_BARRIERS
	.align		4
        /*0030*/ 	.byte	0x02, 0x4c
        /*0032*/ 	.byte	0x01
	.zero		1


	//----- nvinfo : EIATTR_MERCURY_ISA_VERSION
	.align		4
        /*0034*/ 	.byte	0x03, 0x5f
        /*0036*/ 	.short	0x0000


	//----- nvinfo : EIATTR_COOP_GROUP_MASK_REGIDS
	.align		4
        /*0038*/ 	.byte	0x04, 0x29
        /*003a*/ 	.short	(.L_3681 - .L_3680)


	//   ....[0]....
.L_3680:
        /*003c*/ 	.word	0xffffffff


	//   ....[1]....
        /*0040*/ 	.word	0xffffffff


	//   ....[2]....
        /*0044*/ 	.word	0xffffffff


	//   ....[3]....
        /*0048*/ 	.word	0xffffffff


	//   ....[4]....
        /*004c*/ 	.word	0xffffffff


	//   ....[5]....
        /*0050*/ 	.word	0xffffffff


	//   ....[6]....
        /*0054*/ 	.word	0xffffffff


	//   ....[7]....
        /*0058*/ 	.word	0xffffffff


	//   ....[8]....
        /*005c*/ 	.word	0xffffffff


	//   ....[9]....
        /*0060*/ 	.word	0xffffffff


	//   ....[10]....
        /*0064*/ 	.word	0xffffffff


	//   ....[11]....
        /*0068*/ 	.word	0xffffffff


	//   ....[12]....
        /*006c*/ 	.word	0xffffffff


	//   ....[13]....
        /*0070*/ 	.word	0xffffffff


	//   ....[14]....
        /*0074*/ 	.word	0xffffffff


	//   ....[15]....
        /*0078*/ 	.word	0xffffffff


	//   ....[16]....
        /*007c*/ 	.word	0xffffffff


	//   ....[17]....
        /*0080*/ 	.word	0xffffffff


	//   ....[18]....
        /*0084*/ 	.word	0xffffffff


	//   ....[19]....
        /*0088*/ 	.word	0xffffffff


	//----- nvinfo : EIATTR_COOP_GROUP_INSTR_OFFSETS
	.align		4
.L_3681:
        /*008c*/ 	.byte	0x04, 0x28
        /*008e*/ 	.short	(.L_3683 - .L_3682)


	//   ....[0]....
.L_3682:
        /*0090*/ 	.word	0x000022c0


	//   ....[1]....
        /*0094*/ 	.word	0x000022e0


	//   ....[2]....
        /*0098*/ 	.word	0x00002300


	//   ....[3]....
        /*009c*/ 	.word	0x00002320


	//   ....[4]....
        /*00a0*/ 	.word	0x00002340


	//   ....[5]....
        /*00a4*/ 	.word	0x00002360


	//   ....[6]....
        /*00a8*/ 	.word	0x00002380


	//   ....[7]....
        /*00ac*/ 	.word	0x000023a0


	//   ....[8]....
        /*00b0*/ 	.word	0x000023c0


	//   ....[9]....
        /*00b4*/ 	.word	0x000023e0


	//   ....[10]....
        /*00b8*/ 	.word	0x000043f0


	//   ....[11]....
        /*00bc*/ 	.word	0x00004470


	//   ....[12]....
        /*00c0*/ 	.word	0x000044f0


	//   ....[13]....
        /*00c4*/ 	.word	0x00004560


	//   ....[14]....
        /*00c8*/ 	.word	0x000045e0


	//   ....[15]....
        /*00cc*/ 	.word	0x00004650


	//   ....[16]....
        /*00d0*/ 	.word	0x000046d0


	//   ....[17]....
        /*00d4*/ 	.word	0x00004740


	//   ....[18]....
        /*00d8*/ 	.word	0x000047c0


	//   ....[19]....
        /*00dc*/ 	.word	0x00004830


	//----- nvinfo : EIATTR_EXIT_INSTR_OFFSETS
	.align		4
.L_3683:
        /*00e0*/ 	.byte	0x04, 0x1c
        /*00e2*/ 	.short	(.L_3685 - .L_3684)


	//   ....[0]....
.L_3684:
        /*00e4*/ 	.word	0x00004330


	//   ....[1]....
        /*00e8*/ 	.word	0x00004390


	//----- nvinfo : EIATTR_MAX_THREADS
	.align		4
.L_3685:
        /*00ec*/ 	.byte	0x04, 0x05
        /*00ee*/ 	.short	(.L_3687 - .L_3686)
.L_3686:
        /*00f0*/ 	.word	0x00000100
        /*00f4*/ 	.word	0x00000001
        /*00f8*/ 	.word	0x00000001


	//----- nvinfo : EIATTR_CRS_STACK_SIZE
	.align		4
.L_3687:
        /*00fc*/ 	.byte	0x04, 0x1e
        /*00fe*/ 	.short	(.L_3689 - .L_3688)
.L_3688:
        /*0100*/ 	.word	0x00000000
.L_3689:


//--------------------- .nv.info._ZN10layer_norm13ln_bwd_kernelINS_13Kernel_traitsI6__halfS2_fS2_fjLj7168ELj1ELj1ELj8ELj8ENS_18Kernel_traits_baseILj7168ES2_S2_fS2_fjLj256EEEEELb1ELb0ELb0ELb1EEEvNS_9BwdParamsE --------------------------
	.section	.nv.info._ZN10layer_norm13ln_bwd_kernelINS_13Kernel_traitsI6__halfS2_fS2_fjLj7168ELj1ELj1ELj8ELj8ENS_18Kernel_traits_baseILj7168ES2_S2_fS2_fjLj256EEEEELb1ELb0ELb0ELb1EEEvNS_9BwdParamsE,"",@"SHT_CUDA_INFO"
	.sectionflags	@""
	.align	4


	//----- nvinfo : EIATTR_CUDA_API_VERSION
	.align		4
        /*0000*/ 	.byte	0x04, 0x37
        /*0002*/ 	.short	(.L_3691 - .L_3690)
.L_3690:
        /*0004*/ 	.word	0x00000082


	//----- nvinfo : EIATTR_SW2861232_WAR
	.align		4
.L_3691:
        /*0008*/ 	.byte	0x01, 0x35
	.zero		2


	//----- nvinfo : EIATTR_PARAM_CBANK
	.align		4
        /*000c*/ 	.byte	0x04, 0x0a
        /*000e*/ 	.short	(.L_3693 - .L_3692)
	.align		4
.L_3692:
        /*0010*/ 	.word	index@(.nv.constant0._ZN10layer_norm13ln_bwd_kernelINS_13Kernel_traitsI6__halfS2_fS2_fjLj7168ELj1ELj1ELj8ELj8ENS_18Kernel_traits_baseILj7168ES2_S2_fS2_fjLj256EEEEELb1ELb0ELb0ELb1EEEvNS_9BwdParamsE)
        /*0014*/ 	.short	0x0160
        /*0016*/ 	.short	0x0128


	//----- nvinfo : EIATTR_CBANK_PARAM_SIZE
	.align		4
.L_3693:
        /*0018*/ 	.byte	0x03, 0x19
        /*001a*/ 	.short	0x0128


	//----- nvinfo : EIATTR_KPARAM_INFO
	.align		4
        /*001c*/ 	.byte	0x04, 0x17
        /*001e*/ 	.short	(.L_3695 - .L_3694)
.L_3694:
        /*0020*/ 	.word	0x00000000
        /*0024*/ 	.short	0x0000
        /*0026*/ 	.short	0x0000
        /*0028*/ 	.byte	0x00, 0xf0, 0xa1, 0x04


	//----- nvinfo : EIATTR_MAXREG_COUNT
	.align		4
.L_3695:
        /*002c*/ 	.byte	0x03, 0x1b
        /*002e*/ 	.short	0x00ff


	//----- nvinfo : EIATTR_NUM_BARRIERS
	.align		4
        /*0030*/ 	.byte	0x02, 0x4c
        /*0032*/ 	.byte	0x01
	.zero		1


	//----- nvinfo : EIATTR_MERCURY_ISA_VERSION
	.align		4
        /*0034*/ 	.byte	0x03, 0x5f
        /*0036*/ 	.short	0x0000


	//----- nvinfo : EIATTR_COOP_GROUP_MASK_REGIDS
	.align		4
        /*0038*/ 	.byte	0x04, 0x29
        /*003a*/ 	.short	(.L_3697 - .L_3696)


	//   ....[0]....
.L_3696:
        /*003c*/ 	.word	0xffffffff


	//   ....[1]....
        /*0040*/ 	.word	0xffffffff


	//   ....[2]....
        /*0044*/ 	.word	0xffffffff


	//   ....[3]....
        /*0048*/ 	.word	0xffffffff


	//   ....[4]....
        /*004c*/ 	.word	0xffffffff


	//   ....[5]....
        /*0050*/ 	.word	0xffffffff


	//   ....[6]....
        /*0054*/ 	.word	0xffffffff


	//   ....[7]....
        /*0058*/ 	.word	0xffffffff


	//   ....[8]....
        /*005c*/ 	.word	0xffffffff


	//   ....[9]....
        /*0060*/ 	.word	0xffffffff


	//   ....[10]....
        /*0064*/ 	.word	0xffffffff


	//   ....[11]....
        /*0068*/ 	.word	0xffffffff


	//   ....[12]....
        /*006c*/ 	.word	0xffffffff


	//   ....[13]....
        /*0070*/ 	.word	0xffffffff


	//   ....[14]....
        /*0074*/ 	.word	0xffffffff


	//   ....[15]....
        /*0078*/ 	.word	0xffffffff


	//   ....[16]....
        /*007c*/ 	.word	0xffffffff


	//   ....[17]....
        /*0080*/ 	.word	0xffffffff


	//   ....[18]....
        /*0084*/ 	.word	0xffffffff


	//   ....[19]....
        /*0088*/ 	.word	0xffffffff


	//----- nvinfo : EIATTR_COOP_GROUP_INSTR_OFFSETS
	.align		4
.L_3697:
        /*008c*/ 	.byte	0x04, 0x28
        /*008e*/ 	.short	(.L_3699 - .L_3698)


	//   ....[0]....
.L_3698:
        /*0090*/ 	.word	0x00001cc0


	//   ....[1]....
        /*0094*/ 	.word	0x00001ce0


	//   ....[2]....
        /*0098*/ 	.word	0x00001d00


	//   ....[3]....
        /*009c*/ 	.word	0x00001d20


	//   ....[4]....
        /*00a0*/ 	.word	0x00001d40


	//   ....[5]....
        /*00a4*/ 	.word	0x00001d60


	//   ....[6]....
        /*00a8*/ 	.word	0x00001d80


	//   ....[7]....
        /*00ac*/ 	.word	0x00001da0


	//   ....[8]....
        /*00b0*/ 	.word	0x00001dc0


	//   ....[9]....
        /*00b4*/ 	.word	0x00001de0


	//   ....[10]....
        /*00b8*/ 	.word	0x00003c50


	//   ....[11]....
        /*00bc*/ 	.word	0x00003cd0


	//   ....[12]....
        /*00c0*/ 	.word	0x00003d50


	//   ....[13]....
        /*00c4*/ 	.word	0x00003dc0


	//   ....[14]....
        /*00c8*/ 	.word	0x00003e40


	//   ....[15]....
        /*00cc*/ 	.word	0x00003eb0


	//   ....[16]....
        /*00d0*/ 	.word	0x00003f30


	//   ....[17]....
        /*00d4*/ 	.word	0x00003fa0


	//   ....[18]....
        /*00d8*/ 	.word	0x00004020


	//   ....[19]....
        /*00dc*/ 	.word	0x00004090


	//----- nvinfo : EIATTR_EXIT_INSTR_OFFSETS
	.align		4
.L_3699:
        /*00e0*/ 	.byte	0x04, 0x1c
        /*00e2*/ 	.short	(.L_3701 - .L_3700)


	//   ....[0]....
.L_3700:
        /*00e4*/ 	.word	0x00003bf0


	//----- nvinfo : EIATTR_MAX_THREADS
	.align		4
.L_3701:
        /*00e8*/ 	.byte	0x04, 0x05
        /*00ea*/ 	.short	(.L_3703 - .L_3702)
.L_3702:
        /*00ec*/ 	.word	0x00000100
        /*00f0*/ 	.word	0x00000001
        /*00f4*/ 	.word	0x00000001


	//----- nvinfo : EIATTR_CRS_STACK_SIZE
	.align		4
.L_3703:
        /*00f8*/ 	.byte	0x04, 0x1e
        /*00fa*/ 	.short	(.L_3705 - .L_3704)
.L_3704:
        /*00fc*/ 	.word	0x00000000
.L_3705:


//--------------------- .nv.info._ZN10layer_norm22ln_bwd_finalize_kernelINS_22Kernel_traits_finalizeILj7168E6__halfS2_fS2_fjLb0ELj1024ELj4ENS_18Kernel_traits_baseILj7168ES2_S2_fS2_fjLj1024EEEEELb0ELb0EEEvNS_9BwdParamsE --------------------------
	.section	.nv.info._ZN10layer_norm22ln_bwd_finalize_kernelINS_22Kernel_traits_finalizeILj7168E6__halfS2_fS2_fjLb0ELj1024ELj4ENS_18Kernel_traits_baseILj7168ES2_S2_fS2_fjLj1024EEEEELb0ELb0EEEvNS_9BwdParamsE,"",@"SHT_CUDA_INFO"
	.sectionflags	@""
	.align	4


	//----- nvinfo : EIATTR_CUDA_API_VERSION
	.align		4
        /*0000*/ 	.byte	0x04, 0x37
        /*0002*/ 	.short	(.L_3707 - .L_3706)
.L_3706:
        /*0004*/ 	.word	0x00000082


	//----- nvinfo : EIATTR_SW2861232_WAR
	.align		4
.L_3707:
        /*0008*/ 	.byte	0x01, 0x35
	.zero		2


	//----- nvinfo : EIATTR_PARAM_CBANK
	.align		4
        /*000c*/ 	.byte	0x04, 0x0a
        /*000e*/ 	.short	(.L_3709 - .L_3708)
	.align		4
.L_3708:
        /*0010*/ 	.word	index@(.nv.constant0._ZN10layer_norm22ln_bwd_finalize_kernelINS_22Kernel_traits_finalizeILj7168E6__halfS2_fS2_fjLb0ELj1024ELj4ENS_18Kernel_traits_baseILj7168ES2_S2_fS2_fjLj1024EEEEELb0ELb0EEEvNS_9BwdParamsE)
        /*0014*/ 	.short	0x0160
        /*0016*/ 	.short	0x0128


	//----- nvinfo : EIATTR_CBANK_PARAM_SIZE
	.align		4
.L_3709:
        /*0018*/ 	.byte	0x03, 0x19
        /*001a*/ 	.short	0x0128


	//----- nvinfo : EIATTR_KPARAM_INFO
	.align		4
        /*001c*/ 	.byte	0x04, 0x17
        /*001e*/ 	.short	(.L_3711 - .L_3710)
.L_3710:
        /*0020*/ 	.word	0x00000000
        /*0024*/ 	.short	0x0000
        /*0026*/ 	.short	0x0000
        /*0028*/ 	.byte	0x00, 0xf0, 0xa1, 0x04


	//----- nvinfo : EIATTR_MAXREG_COUNT
	.align		4
.L_3711:
        /*002c*/ 	.byte	0x03, 0x1b
        /*002e*/ 	.short	0x0040


	//----- nvinfo : EIATTR_NUM_BARRIERS
	.align		4
        /*0030*/ 	.byte	0x02, 0x4c
        /*0032*/ 	.byte	0x01
	.zero		1


	//----- nvinfo : EIATTR_MERCURY_ISA_VERSION
	.align		4
        /*0034*/ 	.byte	0x03, 0x5f
        /*0036*/ 	.short	0x0000


	//----- nvinfo : EIATTR_COOP_GROUP_MASK_REGIDS
	.align		4
        /*0038*/ 	.byte	0x04, 0x29
        /*003a*/ 	.short	(.L_3713 - .L_3712)


	//   ....[0]....
.L_3712:
        /*003c*/ 	.word	0xffffffff


	//   ....[1]....
        /*0040*/ 	.word	0xffffffff


	//   ....[2]....
        /*0044*/ 	.word	0xffffffff


	//   ....[3]....
        /*0048*/ 	.word	0xffffffff


	//   ....[4]....
        /*004c*/ 	.word	0xffffffff


	//   ....[5]....
        /*0050*/ 	.word	0xffffffff


	//   ....[6]....
        /*0054*/ 	.word	0xffffffff


	//   ....[7]....
        /*0058*/ 	.word	0xffffffff


	//   ....[8]....
        /*005c*/ 	.word	0xffffffff


	//   ....[9]....
        /*0060*/ 	.word	0xffffffff


	//   ....[10]....
        /*0064*/ 	.word	0xffffffff


	//   ....[11]....
        /*0068*/ 	.word	0xffffffff


	//   ....[12]....
        /*006c*/ 	.word	0xffffffff


	//   ....[13]....
        /*0070*/ 	.word	0xffffffff


	//   ....[14]....
        /*0074*/ 	.word	0xffffffff


	//   ....[15]....
        /*0078*/ 	.word	0xffffffff


	//   ....[16]....
        /*007c*/ 	.word	0xffffffff


	//   ....[17]....
        /*0080*/ 	.word	0xffffffff


	//   ....[18]....
        /*0084*/ 	.word	0xffffffff


	//   ....[19]....
        /*0088*/ 	.word	0xffffffff


	//----- nvinfo : EIATTR_COOP_GROUP_INSTR_OFFSETS
	.align		4
.L_3713:
        /*008c*/ 	.byte	0x04, 0x28
        /*008e*/ 	.short	(.L_3715 - .L_3714)


	//   ....[0]....
.L_3714:
        /*0090*/ 	.word	0x00000820


	//   ....[1]....
        /*0094*/ 	.word	0x00000850


	//   ....[2]....
        /*0098*/ 	.word	0x00000860


	//   ....[3]....
        /*009c*/ 	.word	0x00000890


	//   ....[4]....
        /*00a0*/ 	.word	0x000008a0


	//   ....[5]....
        /*00a4*/ 	.word	0x000008d0


	//   ....[6]....
        /*00a8*/ 	.word	0x000008f0


	//   ....[7]....
        /*00ac*/ 	.word	0x00000900


	//   ....[8]....
        /*00b0*/ 	.word	0x00000930


	//   ....[9]....
        /*00b4*/ 	.word	0x00000940


	//   ....[10]....
        /*00b8*/ 	.word	0x00000b50


	//   ....[11]....
        /*00bc*/ 	.word	0x00000bc0


	//   ....[12]....
        /*00c0*/ 	.word	0x00000c20


	//   ....[13]....
        /*00c4*/ 	.word	0x00000c80


	//   ....[14]....
        /*00c8*/ 	.word	0x00000cf0


	//   ....[15]....
        /*00cc*/ 	.word	0x00000d60


	//   ....[16]....
        /*00d0*/ 	.word	0x00000dc0


	//   ....[17]....
        /*00d4*/ 	.word	0x00000e20


	//   ....[18]....
        /*00d8*/ 	.word	0x00000e80


	//   ....[19]....
        /*00dc*/ 	.word	0x00000ee0


	//----- nvinfo : EIATTR_EXIT_INSTR_OFFSETS
	.align		4
.L_3715:
        /*00e0*/ 	.byte	0x04, 0x1c
        /*00e2*/ 	.short	(.L_3717 - .L_3716)


	//   ....[0]....
.L_3716:
        /*00e4*/ 	.word	0x00000070


	//   ....[1]....
        /*00e8*/ 	.word	0x00000af0


	//----- nvinfo : EIATTR_MAX_THREADS
	.align		4
.L_3717:
        /*00ec*/ 	.byte	0x04, 0x05
        /*00ee*/ 	.short	(.L_3719 - .L_3718)
.L_3718:
        /*00f0*/ 	.word	0x00000400
        /*00f4*/ 	.word	0x00000001
        /*00f8*/ 	.word	0x00000001


	//----- nvinfo : EIATTR_CRS_STACK_SIZE
	.align		4
.L_3719:
        /*00fc*/ 	.byte	0x04, 0x1e
        /*00fe*/ 	.short	(.L_3721 - .L_3720)
.L_3720:
        /*0100*/ 	.word	0x00000000
.L_3721:


//--------------------- .nv.info._ZN10layer_norm13ln_bwd_kernelINS_13Kernel_traitsI6__halfS2_fS2_fjLj7168ELj1ELj1ELj8ELj8ENS_18Kernel_traits_baseILj7168ES2_S2_fS2_fjLj256EEEEELb1ELb0ELb1ELb0EEEvNS_9BwdParamsE --------------------------
	.section	.nv.info._ZN10layer_norm13ln_bwd_kernelINS_13Kernel_traitsI6__halfS2_fS2_fjLj7168ELj1ELj1ELj8ELj8ENS_18Kernel_traits_baseILj7168ES2_S2_fS2_fjLj256EEEEELb1ELb0ELb1ELb0EEEvNS_9BwdParamsE,"",@"SHT_CUDA_INFO"
	.sectionflags	@""
	.align	4


	//----- nvinfo : EIATTR_CUDA_API_VERSION
	.align		4
        /*0000*/ 	.byte	0x04, 0x37
        /*0002*/ 	.short	(.L_3723 - .L_3722)
.L_3722:
        /*0004*/ 	.word	0x00000082


	//----- nvinfo : EIATTR_SW2861232_WAR
	.align		4
.L_3723:
        /*0008*/ 	.byte	0x01, 0x35
	.zero		2


	//----- nvinfo : EIATTR_PARAM_CBANK
	.align		4
        /*000c*/ 	.byte	0x04, 0x0a
        /*000e*/ 	.short	(.L_3725 - .L_3724)
	.align		4
.L_3724:
        /*0010*/ 	.word	index@(.nv.constant0._ZN10layer_norm13ln_bwd_kernelINS_13Kernel_traitsI6__halfS2_fS2_fjLj7168ELj1ELj1ELj8ELj8ENS_18Kernel_traits_baseILj7168ES2_S2_fS2_fjLj256EEEEELb1ELb0ELb1ELb0EEEvNS_9BwdParamsE)
        /*0014*/ 	.short	0x0160
        /*0016*/ 	.short	0x0128


	//----- nvinfo : EIATTR_CBANK_PARAM_SIZE
	.align		4
.L_3725:
        /*0018*/ 	.byte	0x03, 0x19
        /*001a*/ 	.short	0x0128


	//----- nvinfo : EIATTR_KPARAM_INFO
	.align		4
        /*001c*/ 	.byte	0x04, 0x17
        /*001e*/ 	.short	(.L_3727 - .L_3726)
.L_3726:
        /*0020*/ 	.word	0x00000000
        /*0024*/ 	.short	0x0000
        /*0026*/ 	.short	0x0000
        /*0028*/ 	.byte	0x00, 0xf0, 0xa1, 0x04


	//----- nvinfo : EIATTR_MAXREG_COUNT
	.align		4
.L_3727:
        /*002c*/ 	.byte	0x03, 0x1b
        /*002e*/ 	.short	0x00ff


	//----- nvinfo : EIATTR_NUM_BARRIERS
	.align		4
        /*0030*/ 	.byte	0x02, 0x4c
        /*0032*/ 	.byte	0x01
	.zero		1


	//----- nvinfo : EIATTR_MERCURY_ISA_VERSION
	.align		4
        /*0034*/ 	.byte	0x03, 0x5f
        /*0036*/ 	.short	0x0000


	//----- nvinfo : EIATTR_COOP_GROUP_MASK_REGIDS
	.align		4
        /*0038*/ 	.byte	0x04, 0x29
        /*003a*/ 	.short	(.L_3729 - .L_3728)


	//   ....[0]....
.L_3728:
        /*003c*/ 	.word	0xffffffff


	//   ....[1]....
        /*0040*/ 	.word	0xffffffff


	//   ....[2]....
        /*0044*/ 	.word	0xffffffff


	//   ....[3]....
        /*0048*/ 	.word	0xffffffff


	//   ....[4]....
        /*004c*/ 	.word	0xffffffff


	//   ....[5]....
        /*0050*/ 	.word	0xffffffff


	//   ....[6]....
        /*0054*/ 	.word	0xffffffff


	//   ....[7]....
        /*0058*/ 	.word	0xffffffff


	//   ....[8]....
        /*005c*/ 	.word	0xffffffff


	//   ....[9]....
        /*0060*/ 	.word	0xffffffff


	//   ....[10]....
        /*0064*/ 	.word	0xffffffff


	//   ....[11]....
        /*0068*/ 	.word	0xffffffff


	//   ....[12]....
        /*006c*/ 	.word	0xffffffff


	//   ....[13]....
        /*0070*/ 	.word	0xffffffff


	//   ....[14]....
        /*0074*/ 	.word	0xffffffff


	//   ....[15]....
        /*0078*/ 	.word	0xffffffff


	//   ....[16]....
        /*007c*/ 	.word	0xffffffff


	//   ....[17]....
        /*0080*/ 	.word	0xffffffff


	//   ....[18]....
        /*0084*/ 	.word	0xffffffff


	//   ....[19]....
        /*0088*/ 	.word	0xffffffff


	//----- nvinfo : EIATTR_COOP_GROUP_INSTR_OFFSETS
	.align		4
.L_3729:
        /*008c*/ 	.byte	0x04, 0x28
        /*008e*/ 	.short	(.L_3731 - .L_3730)


	//   ....[0]....
.L_3730:
        /*0090*/ 	.word	0x000028a0


	//   ....[1]....
        /*0094*/ 	.word	0x000028c0


	//   ....[2]....
        /*0098*/ 	.word	0x000028e0


	//   ....[3]....
        /*009c*/ 	.word	0x00002900


	//   ....[4]....
        /*00a0*/ 	.word	0x00002920


	//   ....[5]....
        /*00a4*/ 	.word	0x00002940


	//   ....[6]....
        /*00a8*/ 	.word	0x00002960


	//   ....[7]....
        /*00ac*/ 	.word	0x00002980


	//   ....[8]....
        /*00b0*/ 	.word	0x000029a0


	//   ....[9]....
        /*00b4*/ 	.word	0x000029c0


	//   ....[10]....
        /*00b8*/ 	.word	0x00005cb0


	//   ....[11]....
        /*00bc*/ 	.word	0x00005d30


	//   ....[12]....
        /*00c0*/ 	.word	0x00005db0


	//   ....[13]....
        /*00c4*/ 	.word	0x00005e20


	//   ....[14]....
        /*00c8*/ 	.word	0x00005ea0


	//   ....[15]....
        /*00cc*/ 	.word	0x00005f10


	//   ....[16]....
        /*00d0*/ 	.word	0x00005f90


	//   ....[17]....
        /*00d4*/ 	.word	0x00006000


	//   ....[18]....
        /*00d8*/ 	.word	0x00006080


	//   ....[19]....
        /*00dc*/ 	.word	0x000060f0


	//----- nvinfo : EIATTR_EXIT_INSTR_OFFSETS
	.align		4
.L_3731:
        /*00e0*/ 	.byte	0x04, 0x1c
        /*00e2*/ 	.short	(.L_3733 - .L_3732)


	//   ....[0]....
.L_3732:
        /*00e4*/ 	.word	0x00005bf0


	//   ....[1]....
        /*00e8*/ 	.word	0x00005c50


	//----- nvinfo : EIATTR_MAX_THREADS
	.align		4
.L_3733:
        /*00ec*/ 	.byte	0x04, 0x05
        /*00ee*/ 	.short	(.L_3735 - .L_3734)
.L_3734:
        /*00f0*/ 	.word	0x00000100
        /*00f4*/ 	.word	0x00000001
        /*00f8*/ 	.word	0x00000001


	//----- nvinfo : EIATTR_CRS_STACK_SIZE
	.align		4
.L_3735:
        /*00fc*/ 	.byte	0x04, 0x1e
        /*00fe*/ 	.short	(.L_3737 - .L_3736)
.L_3736:
        /*0100*/ 	.word	0x00000000
.L_3737:


//--------------------- .nv.info._ZN10layer_norm22ln_bwd_finalize_kernelINS_22Kernel_traits_finalizeILj7168E6__halfS2_fS2_fjLb0ELj1024ELj4ENS_18Kernel_traits_baseILj7168ES2_S2_fS2_fjLj1024EEEEELb0ELb1EEEvNS_9BwdParamsE --------------------------
	.section	.nv.info._ZN10layer_norm22ln_bwd_finalize_kernelINS_22Kernel_traits_finalizeILj7168E6__halfS2_fS2_fjLb0ELj1024ELj4ENS_18Kernel_traits_baseILj7168ES2_S2_fS2_fjLj1024EEEEELb0ELb1EEEvNS_9BwdParamsE,"",@"SHT_CUDA_INFO"
	.sectionflags	@""
	.align	4


	//----- nvinfo : EIATTR_CUDA_API_VERSION
	.align		4
        /*0000*/ 	.byte	0x04, 0x37
        /*0002*/ 	.short	(.L_3739 - .L_3738)
.L_3738:
        /*0004*/ 	.word	0x00000082


	//----- nvinfo : EIATTR_SW2861232_WAR
	.align		4
.L_3739:
        /*0008*/ 	.byte	0x01, 0x35
	.zero		2


	//----- nvinfo : EIATTR_PARAM_CBANK
	.align		4
        /*000c*/ 	.byte	0x04, 0x0a
        /*000e*/ 	.short	(.L_3741 - .L_3740)
	.align		4
.L_3740:
        /*0010*/ 	.word	index@(.nv.constant0._ZN10layer_norm22ln_bwd_finalize_kernelINS_22Kernel_traits_finalizeILj7168E6__halfS2_fS2_fjLb0ELj1024ELj4ENS_18Kernel_traits_baseILj7168ES2_S2_fS2_fjLj1024EEEEELb0ELb1EEEvNS_9BwdParamsE)
        /*0014*/ 	.short	0x0160
        /*0016*/ 	.short	0x0128


	//----- nvinfo : EIATTR_CBANK_PARAM_SIZE
	.align		4
.L_3741:
        /*0018*/ 	.byte	0x03, 0x19
        /*001a*/ 	.short	0x0128


	//----- nvinfo : EIATTR_KPARAM_INFO
	.align		4
        /*001c*/ 	.byte	0x04, 0x17
        /*001e*/ 	.short	(.L_3743 - .L_3742)
.L_3742:
        /*0020*/ 	.word	0x00000000
        /*0024*/ 	.short	0x0000
        /*0026*/ 	.short	0x0000
        /*0028*/ 	.byte	0x00, 0xf0, 0xa1, 0x04


	//----- nvinfo : EIATTR_MAXREG_COUNT
	.align		4
.L_3743:
        /*002c*/ 	.byte	0x03, 0x1b
        /*002e*/ 	.short	0x0040


	//----- nvinfo : EIATTR_NUM_BARRIERS
	.align		4
        /*0030*/ 	.byte	0x02, 0x4c
        /*0032*/ 	.byte	0x01
	.zero		1


	//----- nvinfo : EIATTR_MERCURY_ISA_VERSION
	.align		4
        /*0034*/ 	.byte	0x03, 0x5f
        /*0036*/ 	.short	0x0000


	//----- nvinfo : EIATTR_COOP_GROUP_MASK_REGIDS
	.align		4
        /*0038*/ 	.byte	0x04, 0x29
        /*003a*/ 	.short	(.L_3745 - .L_3744)


	//   ....[0]....
.L_3744:
        /*003c*/ 	.word	0xffffffff


	//   ....[1]....
        /*0040*/ 	.word	0xffffffff


	//   ....[2]....
        /*0044*/ 	.word	0xffffffff


	//   ....[3]....
        /*0048*/ 	.word	0xffffffff


	//   ....[4]....
        /*004c*/ 	.word	0xffffffff


	//   ....[5]....
        /*0050*/ 	.word	0xffffffff


	//   ....[6]....
        /*0054*/ 	.word	0xffffffff


	//   ....[7]....
        /*0058*/ 	.word	0xffffffff


	//   ....[8]....
        /*005c*/ 	.word	0xffffffff


	//   ....[9]....
        /*0060*/ 	.word	0xffffffff


	//   ....[10]....
        /*0064*/ 	.word	0xffffffff


	//   ....[11]....
        /*0068*/ 	.word	0xffffffff


	//   ....[12]....
        /*006c*/ 	.word	0xffffffff


	//   ....[13]....
        /*0070*/ 	.word	0xffffffff


	//   ....[14]....
        /*0074*/ 	.word	0xffffffff


	//   ....[15]....
        /*0078*/ 	.word	0xffffffff


	//   ....[16]....
        /*007c*/ 	.word	0xffffffff


	//   ....[17]....
        /*0080*/ 	.word	0xffffffff


	//   ....[18]....
        /*0084*/ 	.word	0xffffffff


	//   ....[19]....
        /*0088*/ 	.word	0xffffffff


	//----- nvinfo : EIATTR_COOP_GROUP_INSTR_OFFSETS
	.align		4
.L_3745:
        /*008c*/ 	.byte	0x04, 0x28
        /*008e*/ 	.short	(.L_3747 - .L_3746)


	//   ....[0]....
.L_3746:
        /*0090*/ 	.word	0x000007f0


	//   ....[1]....
        /*0094*/ 	.word	0x00000820


	//   ....[2]....
        /*0098*/ 	.word	0x00000840


	//   ....[3]....
        /*009c*/ 	.word	0x00000850


	//   ....[4]....
        /*00a0*/ 	.word	0x00000880


	//   ....[5]....
        /*00a4*/ 	.word	0x00000890


	//   ....[6]....
        /*00a8*/ 	.word	0x000008c0


	//   ....[7]....
        /*00ac*/ 	.word	0x000008d0


	//   ....[8]....
        /*00b0*/ 	.word	0x00000900


	//   ....[9]....
        /*00b4*/ 	.word	0x00000910


	//   ....[10]....
        /*00b8*/ 	.word	0x00000b00


	//   ....[11]....
        /*00bc*/ 	.word	0x00000b80


	//   ....[12]....
        /*00c0*/ 	.word	0x00000be0


	//   ....[13]....
        /*00c4*/ 	.word	0x00000c40


	//   ....[14]....
        /*00c8*/ 	.word	0x00000cb0


	//   ....[15]....
        /*00cc*/ 	.word	0x00000d20


	//   ....[16]....
        /*00d0*/ 	.word	0x00000d80


	//   ....[17]....
        /*00d4*/ 	.word	0x00000de0


	//   ....[18]....
        /*00d8*/ 	.word	0x00000e40


	//   ....[19]....
        /*00dc*/ 	.word	0x00000ea0


	//----- nvinfo : EIATTR_EXIT_INSTR_OFFSETS
	.align		4
.L_3747:
        /*00e0*/ 	.byte	0x04, 0x1c
        /*00e2*/ 	.short	(.L_3749 - .L_3748)


	//   ....[0]....
.L_3748:
        /*00e4*/ 	.word	0x00000070


	//   ....[1]....
        /*00e8*/ 	.word	0x00000aa0


	//----- nvinfo : EIATTR_MAX_THREADS
	.align		4
.L_3749:
        /*00ec*/ 	.byte	0x04, 0x05
        /*00ee*/ 	.short	(.L_3751 - .L_3750)
.L_3750:
        /*00f0*/ 	.word	0x00000400
        /*00f4*/ 	.word	0x00000001
        /*00f8*/ 	.word	0x00000001


	//----- nvinfo : EIATTR_CRS_STACK_SIZE
	.align		4
.L_3751:
        /*00fc*/ 	.byte	0x04, 0x1e
        /*00fe*/ 	.short	(.L_3753 - .L_3752)
.L_3752:
        /*0100*/ 	.word	0x00000000
.L_3753:


//--------------------- .nv.info._ZN10layer_norm13ln_bwd_kernelINS_13Kernel_traitsI6__halfS2_fS2_fjLj7168ELj1ELj1ELj8ELj8ENS_18Kernel_traits_baseILj7168ES2_S2_fS2_fjLj256EEEEELb1ELb0ELb1ELb1EEEvNS_9BwdParamsE --------------------------
	.section	.nv.info._ZN10layer_norm13ln_bwd_kernelINS_13Kernel_traitsI6__halfS2_fS2_fjLj7168ELj1ELj1ELj8ELj8ENS_18Kernel_traits_baseILj7168ES2_S2_fS2_fjLj256EEEEELb1ELb0ELb1ELb1EEEvNS_9BwdParamsE,"",@"SHT_CUDA_INFO"
	.sectionflags	@""
	.align	4


	//----- nvinfo : EIATTR_CUDA_API_VERSION
	.align		4
        /*0000*/ 	.byte	0x04, 0x37
        /*0002*/ 	.short	(.L_3755 - .L_3754)
.L_3754:
        /*0004*/ 	.word	0x00000082


	//----- nvinfo : EIATTR_SW2861232_WAR
	.align		4
.L_3755:
        /*0008*/ 	.byte	0x01, 0x35
	.zero		2


	//----- nvinfo : EIATTR_PARAM_CBANK
	.align		4
        /*000c*/ 	.byte	0x04, 0x0a
        /*000e*/ 	.short	(.L_3757 - .L_3756)
	.align		4
.L_3756:
        /*0010*/ 	.word	index@(.nv.constant0._ZN10layer_norm13ln_bwd_kernelINS_13Kernel_traitsI6__halfS2_fS2_fjLj7168ELj1ELj1ELj8ELj8ENS_18Kernel_traits_baseILj7168ES2_S2_fS2_fjLj256EEEEELb1ELb0ELb1ELb1EEEvNS_9BwdParamsE)
        /*0014*/ 	.short	0x0160
        /*0016*/ 	.short	0x0128


	//----- nvinfo : EIATTR_CBANK_PARAM_SIZE
	.align		4
.L_3757:
        /*0018*/ 	.byte	0x03, 0x19
        /*001a*/ 	.short	0x0128


	//----- nvinfo : EIATTR_KPARAM_INFO
	.align		4
        /*001c*/ 	.byte	0x04, 0x17
        /*001e*/ 	.short	(.L_3759 - .L_3758)
.L_3758:
        /*0020*/ 	.word	0x00000000
        /*0024*/ 	.short	0x0000
        /*0026*/ 	.short	0x0000
        /*0028*/ 	.byte	0x00, 0xf0, 0xa1, 0x04


	//----- nvinfo : EIATTR_MAXREG_COUNT
	.align		4
.L_3759:
        /*002c*/ 	.byte	0x03, 0x1b
        /*002e*/ 	.short	0x00ff


	//----- nvinfo : EIATTR_NUM_BARRIERS
	.align		4
        /*0030*/ 	.byte	0x02, 0x4c
        /*0032*/ 	.byte	0x01
	.zero		1


	//----- nvinfo : EIATTR_MERCURY_ISA_VERSION
	.align		4
        /*0034*/ 	.byte	0x03, 0x5f
        /*0036*/ 	.short	0x0000


	//----- nvinfo : EIATTR_COOP_GROUP_MASK_REGIDS
	.align		4
        /*0038*/ 	.byte	0x04, 0x29
        /*003a*/ 	.short	(.L_3761 - .L_3760)


	//   ....[0]....
.L_3760:
        /*003c*/ 	.word	0xffffffff


	//   ....[1]....
        /*0040*/ 	.word	0xffffffff


	//   ....[2]....
        /*0044*/ 	.word	0xffffffff


	//   ....[3]....
        /*0048*/ 	.word	0xffffffff


	//   ....[4]....
        /*004c*/ 	.word	0xffffffff


	//   ....[5]....
        /*0050*/ 	.word	0xffffffff


	//   ....[6]....
        /*0054*/ 	.word	0xffffffff


	//   ....[7]....
        /*0058*/ 	.word	0xffffffff


	//   ....[8]....
        /*005c*/ 	.word	0xffffffff


	//   ....[9]....
        /*0060*/ 	.word	0xffffffff


	//   ....[10]....
        /*0064*/ 	.word	0xffffffff


	//   ....[11]....
        /*0068*/ 	.word	0xffffffff


	//   ....[12]....
        /*006c*/ 	.word	0xffffffff


	//   ....[13]....
        /*0070*/ 	.word	0xffffffff


	//   ....[14]....
        /*0074*/ 	.word	0xffffffff


	//   ....[15]....
        /*0078*/ 	.word	0xffffffff


	//   ....[16]....
        /*007c*/ 	.word	0xffffffff


	//   ....[17]....
        /*0080*/ 	.word	0xffffffff


	//   ....[18]....
        /*0084*/ 	.word	0xffffffff


	//   ....[19]....
        /*0088*/ 	.word	0xffffffff


	//----- nvinfo : EIATTR_COOP_GROUP_INSTR_OFFSETS
	.align		4
.L_3761:
        /*008c*/ 	.byte	0x04, 0x28
        /*008e*/ 	.short	(.L_3763 - .L_3762)


	//   ....[0]....
.L_3762:
        /*0090*/ 	.word	0x00002130


	//   ....[1]....
        /*0094*/ 	.word	0x00002150


	//   ....[2]....
        /*0098*/ 	.word	0x00002170


	//   ....[3]....
        /*009c*/ 	.word	0x00002190


	//   ....[4]....
        /*00a0*/ 	.word	0x000021b0


	//   ....[5]....
        /*00a4*/ 	.word	0x000021d0


	//   ....[6]....
        /*00a8*/ 	.word	0x000021f0


	//   ....[7]....
        /*00ac*/ 	.word	0x00002210


	//   ....[8]....
        /*00b0*/ 	.word	0x00002230


	//   ....[9]....
        /*00b4*/ 	.word	0x00002250


	//   ....[10]....
        /*00b8*/ 	.word	0x00004f20


	//   ....[11]....
        /*00bc*/ 	.word	0x00004fa0


	//   ....[12]....
        /*00c0*/ 	.word	0x00005020


	//   ....[13]....
        /*00c4*/ 	.word	0x00005090


	//   ....[14]....
        /*00c8*/ 	.word	0x00005110


	//   ....[15]....
        /*00cc*/ 	.word	0x00005180


	//   ....[16]....
        /*00d0*/ 	.word	0x00005200


	//   ....[17]....
        /*00d4*/ 	.word	0x00005270


	//   ....[18]....
        /*00d8*/ 	.word	0x000052f0


	//   ....[19]....
        /*00dc*/ 	.word	0x00005360


	//----- nvinfo : EIATTR_EXIT_INSTR_OFFSETS
	.align		4
.L_3763:
        /*00e0*/ 	.byte	0x04, 0x1c
        /*00e2*/ 	.short	(.L_3765 - .L_3764)


	//   ....[0]....
.L_3764:
        /*00e4*/ 	.word	0x00004ec0


	//----- nvinfo : EIATTR_MAX_THREADS
	.align		4
.L_3765:
        /*00e8*/ 	.byte	0x04, 0x05
        /*00ea*/ 	.short	(.L_3767 - .L_3766)
.L_3766:
        /*00ec*/ 	.word	0x00000100
        /*00f0*/ 	.word	0x00000001
        /*00f4*/ 	.word	0x00000001


	//----- nvinfo : EIATTR_CRS_STACK_SIZE
	.align		4
.L_3767:
        /*00f8*/ 	.byte	0x04, 0x1e
        /*00fa*/ 	.short	(.L_3769 - .L_3768)
.L_3768:
        /*00fc*/ 	.word	0x00000000
.L_3769:


//--------------------- .nv.info._ZN10layer_norm13ln_bwd_kernelINS_13Kernel_traitsI6__halfS2_fS2_fjLj7168ELj1ELj1ELj8ELj8ENS_18Kernel_traits_baseILj7168ES2_S2_fS2_fjLj256EEEEELb1ELb1ELb0ELb0EEEvNS_9BwdParamsE --------------------------
	.section	.nv.info._ZN10layer_norm13ln_bwd_kernelINS_13Kernel_traitsI6__halfS2_fS2_fjLj7168ELj1ELj1ELj8ELj8ENS_18Kernel_traits_baseILj7168ES2_S2_fS2_fjLj256EEEEELb1ELb1ELb0ELb0EEEvNS_9BwdParamsE,"",@"SHT_CUDA_INFO"
	.sectionflags	@""
	.align	4


	//----- nvinfo : EIATTR_CUDA_API_VERSION
	.align		4
        /*0000*/ 	.byte	0x04, 0x37
        /*0002*/ 	.short	(.L_3771 - .L_3770)
.L_3770:
        /*0004*/ 	.word	0x00000082


	//----- nvinfo : EIATTR_SW2861232_WAR
	.align		4
.L_3771:
        /*0008*/ 	.byte	0x01, 0x35
	.zero		2


	//----- nvinfo : EIATTR_PARAM_CBANK
	.align		4
        /*000c*/ 	.byte	0x04, 0x0a
        /*000e*/ 	.short	(.L_3773 - .L_3772)
	.align		4
.L_3772:
        /*0010*/ 	.word	index@(.nv.constant0._ZN10layer_norm13ln_bwd_kernelINS_13Kernel_traitsI6__halfS2_fS2_fjLj7168ELj1ELj1ELj8ELj8ENS_18Kernel_traits_baseILj7168ES2_S2_fS2_fjLj256EEEEELb1ELb1ELb0ELb0EEEvNS_9BwdParamsE)
        /*0014*/ 	.short	0x0160
        /*0016*/ 	.short	0x0128


	//----- nvinfo : EIATTR_CBANK_PARAM_SIZE
	.align		4
.L_3773:
        /*0018*/ 	.byte	0x03, 0x19
        /*001a*/ 	.short	0x0128


	//----- nvinfo : EIATTR_KPARAM_INFO
	.align		4
        /*001c*/ 	.byte	0x04, 0x17
        /*001e*/ 	.short	(.L_3775 - .L_3774)
.L_3774:
        /*0020*/ 	.word	0x00000000
        /*0024*/ 	.short	0x0000
        /*0026*/ 	.short	0x0000
        /*0028*/ 	.byte	0x00, 0xf0, 0xa1, 0x04


	//----- nvinfo : EIATTR_MAXREG_COUNT
	.align		4
.L_3775:
        /*002c*/ 	.byte	0x03, 0x1b
        /*002e*/ 	.short	0x00ff


	//----- nvinfo : EIATTR_NUM_BARRIERS
	.align		4
        /*0030*/ 	.byte	0x02, 0x4c
        /*0032*/ 	.byte	0x01
	.zero		1


	//----- nvinfo : EIATTR_MERCURY_ISA_VERSION
	.align		4
        /*0034*/ 	.byte	0x03, 0x5f
        /*0036*/ 	.short	0x0000


	//----- nvinfo : EIATTR_COOP_GROUP_MASK_REGIDS
	.align		4
        /*0038*/ 	.byte	0x04, 0x29
        /*003a*/ 	.short	(.L_3777 - .L_3776)


	//   ....[0]....
.L_3776:
        /*003c*/ 	.word	0xffffffff


	//   ....[1]....
        /*0040*/ 	.word	0xffffffff


	//   ....[2]....
        /*0044*/ 	.word	0xffffffff


	//   ....[3]....
        /*0048*/ 	.word	0xffffffff


	//   ....[4]....
        /*004c*/ 	.word	0xffffffff


	//   ....[5]....
        /*0050*/ 	.word	0xffffffff


	//   ....[6]....
        /*0054*/ 	.word	0xffffffff


	//   ....[7]....
        /*0058*/ 	.word	0xffffffff


	//   ....[8]....
        /*005c*/ 	.word	0xffffffff


	//   ....[9]....
        /*0060*/ 	.word	0xffffffff


	//   ....[10]....
        /*0064*/ 	.word	0xffffffff


	//   ....[11]....
        /*0068*/ 	.word	0xffffffff


	//   ....[12]....
        /*006c*/ 	.word	0xffffffff


	//   ....[13]....
        /*0070*/ 	.word	0xffffffff


	//   ....[14]....
        /*0074*/ 	.word	0xffffffff


	//   ....[15]....
        /*0078*/ 	.word	0xffffffff


	//   ....[16]....
        /*007c*/ 	.word	0xffffffff


	//   ....[17]....
        /*0080*/ 	.word	0xffffffff


	//   ....[18]....
        /*0084*/ 	.word	0xffffffff


	//   ....[19]....
        /*0088*/ 	.word	0xffffffff


	//----- nvinfo : EIATTR_COOP_GROUP_INSTR_OFFSETS
	.align		4
.L_3777:
        /*008c*/ 	.byte	0x04, 0x28
        /*008e*/ 	.short	(.L_3779 - .L_3778)


	//   ....[0]....
.L_3778:
        /*0090*/ 	.word	0x00002800


	//   ....[1]....
        /*0094*/ 	.word	0x00002820


	//   ....[2]....
        /*0098*/ 	.word	0x00002840


	//   ....[3]....
        /*009c*/ 	.word	0x00002860


	//   ....[4]....
        /*00a0*/ 	.word	0x00002880


	//   ....[5]....
        /*00a4*/ 	.word	0x000028a0


	//   ....[6]....
        /*00a8*/ 	.word	0x000028c0


	//   ....[7]....
        /*00ac*/ 	.word	0x000028e0


	//   ....[8]....
        /*00b0*/ 	.word	0x00002910


	//   ....[9]....
        /*00b4*/ 	.word	0x00002920


	//   ....[10]....
        /*00b8*/ 	.word	0x000056e0


	//   ....[11]....
        /*00bc*/ 	.word	0x00005760


	//   ....[12]....
        /*00c0*/ 	.word	0x000057e0


	//   ....[13]....
        /*00c4*/ 	.word	0x00005850


	//   ....[14]....
        /*00c8*/ 	.word	0x000058d0


	//   ....[15]....
        /*00cc*/ 	.word	0x00005940


	//   ....[16]....
        /*00d0*/ 	.word	0x000059c0


	//   ....[17]....
        /*00d4*/ 	.word	0x00005a30


	//   ....[18]....
        /*00d8*/ 	.word	0x00005ab0


	//   ....[19]....
        /*00dc*/ 	.word	0x00005b20


	//----- nvinfo : EIATTR_EXIT_INSTR_OFFSETS
	.align		4
.L_3779:
        /*00e0*/ 	.byte	0x04, 0x1c
        /*00e2*/ 	.short	(.L_3781 - .L_3780)


	//   ....[0]....
.L_3780:
        /*00e4*/ 	.word	0x00005600


	//   ....[1]....
        /*00e8*/ 	.word	0x00005680


	//----- nvinfo : EIATTR_MAX_THREADS
	.align		4
.L_3781:
        /*00ec*/ 	.byte	0x04, 0x05
        /*00ee*/ 	.short	(.L_3783 - .L_3782)
.L_3782:
        /*00f0*/ 	.word	0x00000100
        /*00f4*/ 	.word	0x00000001
        /*00f8*/ 	.word	0x00000001


	//----- nvinfo : EIATTR_CRS_STACK_SIZE
	.align		4
.L_3783:
        /*00fc*/ 	.byte	0x04, 0x1e
        /*00fe*/ 	.short	(.L_3785 - .L_3784)
.L_3784:
        /*0100*/ 	.word	0x00000000
.L_3785:


//--------------------- .nv.info._ZN10layer_norm13ln_bwd_kernelINS_13Kernel_traitsI6__halfS2_fS2_fjLj7168ELj1ELj1ELj8ELj8ENS_18Kernel_traits_baseILj7168ES2_S2_fS2_fjLj256EEEEELb1ELb1ELb0ELb1EEEvNS_9BwdParamsE --------------------------
	.section	.nv.info._ZN10layer_norm13ln_bwd_kernelINS_13Kernel_traitsI6__halfS2_fS2_fjLj7168ELj1ELj1ELj8ELj8ENS_18Kernel_traits_baseILj7168ES2_S2_fS2_fjLj256EEEEELb1ELb1ELb0ELb1EEEvNS_9BwdParamsE,"",@"SHT_CUDA_INFO"
	.sectionflags	@""
	.align	4


	//----- nvinfo : EIATTR_CUDA_API_VERSION
	.align		4
        /*0000*/ 	.byte	0x04, 0x37
        /*0002*/ 	.short	(.L_3787 - .L_3786)
.L_3786:
        /*0004*/ 	.word	0x00000082


	//----- nvinfo : EIATTR_SW2861232_WAR
	.align		4
.L_3787:
        /*0008*/ 	.byte	0x01, 0x35
	.zero		2


	//----- nvinfo : EIATTR_PARAM_CBANK
	.align		4
        /*000c*/ 	.byte	0x04, 0x0a
        /*000e*/ 	.short	(.L_3789 - .L_3788)
	.align		4
.L_3788:
        /*0010*/ 	.word	index@(.nv.constant0._ZN10layer_norm13ln_bwd_kernelINS_13Kernel_traitsI6__halfS2_fS2_fjLj7168ELj1ELj1ELj8ELj8ENS_18Kernel_traits_baseILj7168ES2_S2_fS2_fjLj256EEEEELb1ELb1ELb0ELb1EEEvNS_9BwdParamsE)
        /*0014*/ 	.short	0x0160
        /*0016*/ 	.short	0x0128


	//----- nvinfo : EIATTR_CBANK_PARAM_SIZE
	.align		4
.L_3789:
        /*0018*/ 	.byte	0x03, 0x19
        /*001a*/ 	.short	0x0128


	//----- nvinfo : EIATTR_KPARAM_INFO
	.align		4
        /*001c*/ 	.byte	0x04, 0x17
        /*001e*/ 	.short	(.L_3791 - .L_3790)
.L_3790:
        /*0020*/ 	.word	0x00000000
        /*0024*/ 	.short	0x0000
        /*0026*/ 	.short	0x0000
        /*0028*/ 	.byte	0x00, 0xf0, 0xa1, 0x04


	//----- nvinfo : EIATTR_MAXREG_COUNT
	.align		4
.L_3791:
        /*002c*/ 	.byte	0x03, 0x1b
        /*002e*/ 	.short	0x00ff


	//----- nvinfo : EIATTR_NUM_BARRIERS
	.align		4
        /*0030*/ 	.byte	0x02, 0x4c
        /*0032*/ 	.byte	0x01
	.zero		1


	//----- nvinfo : EIATTR_ANNOTATIONS
	.align		4
        /*0034*/ 	.byte	0x04, 0x55
        /*0036*/ 	.short	(.L_3793 - .L_3792)


	//   ....[0]....
.L_3792:
        /* <DEDUP_REMOVED lines=10> */


	//----- nvinfo : EIATTR_MERCURY_ISA_VERSION
	.align		4
.L_3793:
        /*00c8*/ 	.byte	0x03, 0x5f
        /*00ca*/ 	.short	0x0000


	//----- nvinfo : EIATTR_COOP_GROUP_MASK_REGIDS
	.align		4
        /*00cc*/ 	.byte	0x04, 0x29
        /*00ce*/ 	.short	(.L_3795 - .L_3794)


	//   ....[0]....
.L_3794:
        /*00d0*/ 	.word	0xffffffff


	//   ....[1]....
        /*00d4*/ 	.word	0xffffffff


	//   ....[2]....
        /*00d8*/ 	.word	0xffffffff


	//   ....[3]....
        /*00dc*/ 	.word	0xffffffff


	//   ....[4]....
        /*00e0*/ 	.word	0xffffffff


	//   ....[5]....
        /*00e4*/ 	.word	0xffffffff


	//   ....[6]....
        /*00e8*/ 	.word	0xffffffff


	//   ....[7]....
        /*00ec*/ 	.word	0xffffffff


	//   ....[8]....
        /*00f0*/ 	.word	0xffffffff


	//   ....[9]....
        /*00f4*/ 	.word	0xffffffff


	//   ....[10]....
        /*00f8*/ 	.word	0xffffffff


	//   ....[11]....
        /*00fc*/ 	.word	0xffffffff


	//   ....[12]....
        /*0100*/ 	.word	0xffffffff


	//   ....[13]....
        /*0104*/ 	.word	0xffffffff


	//   ....[14]....
        /*0108*/ 	.word	0xffffffff


	//   ....[15]....
        /*010c*/ 	.word	0xffffffff


	//   ....[16]....
        /*0110*/ 	.word	0xffffffff


	//   ....[17]....
        /*0114*/ 	.word	0xffffffff


	//   ....[18]....
        /*0118*/ 	.word	0xffffffff


	//   ....[19]....
        /*011c*/ 	.word	0xffffffff


	//----- nvinfo : EIATTR_COOP_GROUP_INSTR_OFFSETS
	.align		4
.L_3795:
        /*0120*/ 	.byte	0x04, 0x28
        /*0122*/ 	.short	(.L_3797 - .L_3796)


	//   ....[0]....
.L_3796:
        /*0124*/ 	.word	0x00002490


	//   ....[1]....
        /*0128*/ 	.word	0x000024b0


	//   ....[2]....
        /*012c*/ 	.word	0x000024d0


	//   ....[3]....
        /*0130*/ 	.word	0x000024f0


	//   ....[4]....
        /*0134*/ 	.word	0x00002510


	//   ....[5]....
        /*0138*/ 	.word	0x00002530


	//   ....[6]....
        /*013c*/ 	.word	0x00002550


	//   ....[7]....
        /*0140*/ 	.word	0x00002570


	//   ....[8]....
        /*0144*/ 	.word	0x00002590


	//   ....[9]....
        /*0148*/ 	.word	0x000025b0


	//   ....[10]....
        /*014c*/ 	.word	0x00005230


	//   ....[11]....
        /*0150*/ 	.word	0x000052b0


	//   ....[12]....
        /*0154*/ 	.word	0x00005330


	//   ....[13]....
        /*0158*/ 	.word	0x000053a0


	//   ....[14]....
        /*015c*/ 	.word	0x00005420


	//   ....[15]....
        /*0160*/ 	.word	0x00005490


	//   ....[16]....
        /*0164*/ 	.word	0x00005510


	//   ....[17]....
        /*0168*/ 	.word	0x00005580


	//   ....[18]....
        /*016c*/ 	.word	0x00005600


	//   ....[19]....
        /*0170*/ 	.word	0x00005670


	//----- nvinfo : EIATTR_EXIT_INSTR_OFFSETS
	.align		4
.L_3797:
        /*0174*/ 	.byte	0x04, 0x1c
        /*0176*/ 	.short	(.L_3799 - .L_3798)


	//   ....[0]....
.L_3798:
        /*0178*/ 	.word	0x000051d0


	//----- nvinfo : EIATTR_MAX_THREADS
	.align		4
.L_3799:
        /*017c*/ 	.byte	0x04, 0x05
        /*017e*/ 	.short	(.L_3801 - .L_3800)
.L_3800:
        /*0180*/ 	.word	0x00000100
        /*0184*/ 	.word	0x00000001
        /*0188*/ 	.word	0x00000001


	//----- nvinfo : EIATTR_CRS_STACK_SIZE
	.align		4
.L_3801:
        /*018c*/ 	.byte	0x04, 0x1e
        /*018e*/ 	.short	(.L_3803 - .L_3802)
.L_3802:
        /*0190*/ 	.word	0x00000000
.L_3803:


//--------------------- .nv.info._ZN10layer_norm22ln_bwd_finalize_kernelINS_22Kernel_traits_finalizeILj7168E6__halfS2_fS2_fjLb1ELj1024ELj4ENS_18Kernel_traits_baseILj7168ES2_S2_fS2_fjLj1024EEEEELb1ELb0EEEvNS_9BwdParamsE --------------------------
	.section	.nv.info._ZN10layer_norm22ln_bwd_finalize_kernelINS_22Kernel_traits_finalizeILj7168E6__halfS2_fS2_fjLb1ELj1024ELj4ENS_18Kernel_traits_baseILj7168ES2_S2_fS2_fjLj1024EEEEELb1ELb0EEEvNS_9BwdParamsE,"",@"SHT_CUDA_INFO"
	.sectionflags	@""
	.align	4


	//----- nvinfo : EIATTR_CUDA_API_VERSION
	.align		4
        /*0000*/ 	.byte	0x04, 0x37
        /*0002*/ 	.short	(.L_3805 - .L_3804)
.L_3804:
        /*0004*/ 	.word	0x00000082


	//----- nvinfo : EIATTR_SW2861232_WAR
	.align		4
.L_3805:
        /*0008*/ 	.byte	0x01, 0x35
	.zero		2


	//----- nvinfo : EIATTR_PARAM_CBANK
	.align		4
        /*000c*/ 	.byte	0x04, 0x0a
        /*000e*/ 	.short	(.L_3807 - .L_3806)
	.align		4
.L_3806:
        /*0010*/ 	.word	index@(.nv.constant0._ZN10layer_norm22ln_bwd_finalize_kernelINS_22Kernel_traits_finalizeILj7168E6__halfS2_fS2_fjLb1ELj1024ELj4ENS_18Kernel_traits_baseILj7168ES2_S2_fS2_fjLj1024EEEEELb1ELb0EEEvNS_9BwdParamsE)
        /*0014*/ 	.short	0x0160
        /*0016*/ 	.short	0x0128


	//----- nvinfo : EIATTR_CBANK_PARAM_SIZE
	.align		4
.L_3807:
        /*0018*/ 	.byte	0x03, 0x19
        /*001a*/ 	.short	0x0128


	//----- nvinfo : EIATTR_KPARAM_INFO
	.align		4
        /*001c*/ 	.byte	0x04, 0x17
        /*001e*/ 	.short	(.L_3809 - .L_3808)
.L_3808:
        /*0020*/ 	.word	0x00000000
        /*0024*/ 	.short	0x0000
        /*0026*/ 	.short	0x0000
        /*0028*/ 	.byte	0x00, 0xf0, 0xa1, 0x04


	//----- nvinfo : EIATTR_MAXREG_COUNT
	.align		4
.L_3809:
        /*002c*/ 	.byte	0x03, 0x1b
        /*002e*/ 	.short	0x0040


	//----- nvinfo : EIATTR_NUM_BARRIERS
	.align		4
        /*0030*/ 	.byte	0x02, 0x4c
        /*0032*/ 	.byte	0x01
	.zero		1


	//----- nvinfo : EIATTR_MERCURY_ISA_VERSION
	.align		4
        /*0034*/ 	.byte	0x03, 0x5f
        /*0036*/ 	.short	0x0000


	//----- nvinfo : EIATTR_COOP_GROUP_MASK_REGIDS
	.align		4
        /*0038*/ 	.byte	0x04, 0x29
        /*003a*/ 	.short	(.L_3811 - .L_3810)


	//   ....[0]....
.L_3810:
        /*003c*/ 	.word	0xffffffff


	//   ....[1]....
        /*0040*/ 	.word	0xffffffff


	//   ....[2]....
        /*0044*/ 	.word	0xffffffff


	//   ....[3]....
        /*0048*/ 	.word	0xffffffff


	//   ....[4]....
        /*004c*/ 	.word	0xffffffff


	//   ....[5]....
        /*0050*/ 	.word	0xffffffff


	//   ....[6]....
        /*0054*/ 	.word	0xffffffff


	//   ....[7]....
        /*0058*/ 	.word	0xffffffff


	//   ....[8]....
        /*005c*/ 	.word	0xffffffff


	//   ....[9]....
        /*0060*/ 	.word	0xffffffff


	//   ....[10]....
        /*0064*/ 	.word	0xffffffff


	//   ....[11]....
        /*0068*/ 	.word	0xffffffff


	//   ....[12]....
        /*006c*/ 	.word	0xffffffff


	//   ....[13]....
        /*0070*/ 	.word	0xffffffff


	//   ....[14]....
        /*0074*/ 	.word	0xffffffff


	//   ....[15]....
        /*0078*/ 	.word	0xffffffff


	//   ....[16]....
        /*007c*/ 	.word	0xffffffff


	//   ....[17]....
        /*0080*/ 	.word	0xffffffff


	//   ....[18]....
        /*0084*/ 	.word	0xffffffff


	//   ....[19]....
        /*0088*/ 	.word	0xffffffff


	//   ....[20]....
        /*008c*/ 	.word	0xffffffff


	//   ....[21]....
        /*0090*/ 	.word	0xffffffff


	//   ....[22]....
        /*0094*/ 	.word	0xffffffff


	//   ....[23]....
        /*0098*/ 	.word	0xffffffff


	//   ....[24]....
        /*009c*/ 	.word	0xffffffff


	//   ....[25]....
        /*00a0*/ 	.word	0xffffffff


	//   ....[26]....
        /*00a4*/ 	.word	0xffffffff


	//   ....[27]....
        /*00a8*/ 	.word	0xffffffff


	//   ....[28]....
        /*00ac*/ 	.word	0xffffffff


	//   ....[29]....
        /*00b0*/ 	.word	0xffffffff


	//----- nvinfo : EIATTR_COOP_GROUP_INSTR_OFFSETS
	.align		4
.L_3811:
        /*00b4*/ 	.byte	0x04, 0x28
        /*00b6*/ 	.short	(.L_3813 - .L_3812)


	//   ....[0]....
.L_3812:
        /*00b8*/ 	.word	0x000009d0


	//   ....[1]....
        /*00bc*/ 	.word	0x00000a00


	//   ....[2]....
        /*00c0*/ 	.word	0x00000a10


	//   ....[3]....
        /*00c4*/ 	.word	0x00000a30


	//   ....[4]....
        /*00c8*/ 	.word	0x00000a50


	//   ....[5]....
        /*00cc*/ 	.word	0x00000a60


	//   ....[6]....
        /*00d0*/ 	.word	0x00000a90


	//   ....[7]....
        /*00d4*/ 	.word	0x00000ab0


	//   ....[8]....
        /*00d8*/ 	.word	0x00000ac0


	//   ....[9]....
        /*00dc*/ 	.word	0x00000af0


	//   ....[10]....
        /*00e0*/ 	.word	0x00000b10


	//   ....[11]....
        /*00e4*/ 	.word	0x00000b20


	//   ....[12]....
        /*00e8*/ 	.word	0x00000b50


	//   ....[13]....
        /*00ec*/ 	.word	0x00000b70


	//   ....[14]....
        /*00f0*/ 	.word	0x00000b80


	//   ....[15]....
        /*00f4*/ 	.word	0x00000e20


	//   ....[16]....
        /*00f8*/ 	.word	0x00000e80


	//   ....[17]....
        /*00fc*/ 	.word	0x00000ee0


	//   ....[18]....
        /*0100*/ 	.word	0x00000f40


	//   ....[19]....
        /*0104*/ 	.word	0x00000fb0


	//   ....[20]....
        /*0108*/ 	.word	0x00001020


	//   ....[21]....
        /*010c*/ 	.word	0x00001080


	//   ....[22]....
        /*0110*/ 	.word	0x000010e0


	//   ....[23]....
        /*0114*/ 	.word	0x00001140


	//   ....[24]....
        /*0118*/ 	.word	0x000011b0


	//   ....[25]....
        /*011c*/ 	.word	0x00001220


	//   ....[26]....
        /*0120*/ 	.word	0x00001280


	//   ....[27]....
        /*0124*/ 	.word	0x000012e0


	//   ....[28]....
        /*0128*/ 	.word	0x00001340


	//   ....[29]....
        /*012c*/ 	.word	0x000013a0


	//----- nvinfo : EIATTR_EXIT_INSTR_OFFSETS
	.align		4
.L_3813:
        /*0130*/ 	.byte	0x04, 0x1c
        /*0132*/ 	.short	(.L_3815 - .L_3814)


	//   ....[0]....
.L_3814:
        /*0134*/ 	.word	0x00000070


	//   ....[1]....
        /*0138*/ 	.word	0x00000dc0


	//----- nvinfo : EIATTR_MAX_THREADS
	.align		4
.L_3815:
        /*013c*/ 	.byte	0x04, 0x05
        /*013e*/ 	.short	(.L_3817 - .L_3816)
.L_3816:
        /*0140*/ 	.word	0x00000400
        /*0144*/ 	.word	0x00000001
        /*0148*/ 	.word	0x00000001


	//----- nvinfo : EIATTR_CRS_STACK_SIZE
	.align		4
.L_3817:
        /*014c*/ 	.byte	0x04, 0x1e
        /*014e*/ 	.short	(.L_3819 - .L_3818)
.L_3818:
        /*0150*/ 	.word	0x00000000
.L_3819:


//--------------------- .nv.info._ZN10layer_norm13ln_bwd_kernelINS_13Kernel_traitsI6__halfS2_fS2_fjLj7168ELj1ELj1ELj8ELj8ENS_18Kernel_traits_baseILj7168ES2_S2_fS2_fjLj256EEEEELb1ELb1ELb1ELb0EEEvNS_9BwdParamsE --------------------------
	.section	.nv.info._ZN10layer_norm13ln_bwd_kernelINS_13Kernel_traitsI6__halfS2_fS2_fjLj7168ELj1ELj1ELj8ELj8ENS_18Kernel_traits_baseILj7168ES2_S2_fS2_fjLj256EEEEELb1ELb1ELb1ELb0EEEvNS_9BwdParamsE,"",@"SHT_CUDA_INFO"
	.sectionflags	@""
	.align	4


	//----- nvinfo : EIATTR_CUDA_API_VERSION
	.align		4
        /*0000*/ 	.byte	0x04, 0x37
        /*0002*/ 	.short	(.L_3821 - .L_3820)
.L_3820:
        /*0004*/ 	.word	0x00000082


	//----- nvinfo : EIATTR_SW2861232_WAR
	.align		4
.L_3821:
        /*0008*/ 	.byte	0x01, 0x35
	.zero		2


	//----- nvinfo : EIATTR_PARAM_CBANK
	.align		4
        /*000c*/ 	.byte	0x04, 0x0a
        /*000e*/ 	.short	(.L_3823 - .L_3822)
	.align		4
.L_3822:
        /*0010*/ 	.word	index@(.nv.constant0._ZN10layer_norm13ln_bwd_kernelINS_13Kernel_traitsI6__halfS2_fS2_fjLj7168ELj1ELj1ELj8ELj8ENS_18Kernel_traits_baseILj7168ES2_S2_fS2_fjLj256EEEEELb1ELb1ELb1ELb0EEEvNS_9BwdParamsE)
        /*0014*/ 	.short	0x0160
        /*0016*/ 	.short	0x0128


	//----- nvinfo : EIATTR_CBANK_PARAM_SIZE
	.align		4
.L_3823:
        /*0018*/ 	.byte	0x03, 0x19
        /*001a*/ 	.short	0x0128


	//----- nvinfo : EIATTR_KPARAM_INFO
	.align		4
        /*001c*/ 	.byte	0x04, 0x17
        /*001e*/ 	.short	(.L_3825 - .L_3824)
.L_3824:
        /*0020*/ 	.word	0x00000000
        /*0024*/ 	.short	0x0000
        /*0026*/ 	.short	0x0000
        /*0028*/ 	.byte	0x00, 0xf0, 0xa1, 0x04


	//----- nvinfo : EIATTR_MAXREG_COUNT
	.align		4
.L_3825:
        /*002c*/ 	.byte	0x03, 0x1b
        /*002e*/ 	.short	0x00ff


	//----- nvinfo : EIATTR_NUM_BARRIERS
	.align		4
        /*0030*/ 	.byte	0x02, 0x4c
        /*0032*/ 	.byte	0x01
	.zero		1


	//----- nvinfo : EIATTR_ANNOTATIONS
	.align		4
        /*0034*/ 	.byte	0x04, 0x55
        /*0036*/ 	.short	(.L_3827 - .L_3826)


	//   ....[0]....
.L_3826:
        /*0038*/ 	.word	0x00000001
        /*003c*/ 	.byte	0x40, 0x07, 0x00, 0x00, 0x01, 0x00, 0x00, 0x00, 0x80, 0x07, 0x00, 0x00, 0x01, 0x00, 0x00, 0x00
        /*004c*/ 	.byte	0xc0, 0x07, 0x00, 0x00, 0x01, 0x00, 0x00, 0x00, 0x30, 0x08, 0x00, 0x00, 0x01, 0x00, 0x00, 0x00
        /*005c*/ 	.byte	0x70, 0x08, 0x00, 0x00, 0x01, 0x00, 0x00, 0x00, 0xb0, 0x08, 0x00, 0x00, 0x01, 0x00, 0x00, 0x00
        /*006c*/ 	.byte	0xf0, 0x15, 0x00, 0x00, 0x01, 0x00, 0x00, 0x00, 0x10, 0x16, 0x00, 0x00, 0x01, 0x00, 0x00, 0x00
        /*007c*/ 	.byte	0xc0, 0x16, 0x00, 0x00, 0x01, 0x00, 0x00, 0x00, 0xf0, 0x16, 0x00, 0x00, 0x01, 0x00, 0x00, 0x00
        /*008c*/ 	.byte	0xc0, 0x1a, 0x00, 0x00, 0x01, 0x00, 0x00, 0x00, 0xf0, 0x1a, 0x00, 0x00


	//----- nvinfo : EIATTR_MERCURY_ISA_VERSION
	.align		4
.L_3827:
        /*0098*/ 	.byte	0x03, 0x5f
        /*009a*/ 	.short	0x0000


	//----- nvinfo : EIATTR_COOP_GROUP_MASK_REGIDS
	.align		4
        /*009c*/ 	.byte	0x04, 0x29
        /*009e*/ 	.short	(.L_3829 - .L_3828)


	//   ....[0]....
.L_3828:
        /*00a0*/ 	.word	0xffffffff


	//   ....[1]....
        /*00a4*/ 	.word	0xffffffff


	//   ....[2]....
        /*00a8*/ 	.word	0xffffffff


	//   ....[3]....
        /*00ac*/ 	.word	0xffffffff


	//   ....[4]....
        /*00b0*/ 	.word	0xffffffff


	//   ....[5]....
        /*00b4*/ 	.word	0xffffffff


	//   ....[6]....
        /*00b8*/ 	.word	0xffffffff


	//   ....[7]....
        /*00bc*/ 	.word	0xffffffff


	//   ....[8]....
        /*00c0*/ 	.word	0xffffffff


	//   ....[9]....
        /*00c4*/ 	.word	0xffffffff


	//   ....[10]....
        /*00c8*/ 	.word	0xffffffff


	//   ....[11]....
        /*00cc*/ 	.word	0xffffffff


	//   ....[12]....
        /*00d0*/ 	.word	0xffffffff


	//   ....[13]....
        /*00d4*/ 	.word	0xffffffff


	//   ....[14]....
        /*00d8*/ 	.word	0xffffffff


	//   ....[15]....
        /*00dc*/ 	.word	0xffffffff


	//   ....[16]....
        /*00e0*/ 	.word	0xffffffff


	//   ....[17]....
        /*00e4*/ 	.word	0xffffffff


	//   ....[18]....
        /*00e8*/ 	.word	0xffffffff


	//   ....[19]....
        /*00ec*/ 	.word	0xffffffff


	//----- nvinfo : EIATTR_COOP_GROUP_INSTR_OFFSETS
	.align		4
.L_3829:
        /*00f0*/ 	.byte	0x04, 0x28
        /*00f2*/ 	.short	(.L_3831 - .L_3830)


	//   ....[0]....
.L_3830:
        /*00f4*/ 	.word	0x00002f30


	//   ....[1]....
        /*00f8*/ 	.word	0x00002f50


	//   ....[2]....
        /*00fc*/ 	.word	0x00002f80


	//   ....[3]....
        /*0100*/ 	.word	0x00002fa0


	//   ....[4]....
        /*0104*/ 	.word	0x00002fc0


	//   ....[5]....
        /*0108*/ 	.word	0x00002fe0


	//   ....[6]....
        /*010c*/ 	.word	0x00002ff0


	//   ....[7]....
        /*0110*/ 	.word	0x00003020


	//   ....[8]....
        /*0114*/ 	.word	0x00003040


	//   ....[9]....
        /*0118*/ 	.word	0x00003050


	//   ....[10]....
        /*011c*/ 	.word	0x000076c0


	//   ....[11]....
        /*0120*/ 	.word	0x00007740


	//   ....[12]....
        /*0124*/ 	.word	0x000077c0


	//   ....[13]....
        /*0128*/ 	.word	0x00007830


	//   ....[14]....
        /*012c*/ 	.word	0x000078b0


	//   ....[15]....
        /*0130*/ 	.word	0x00007920


	//   ....[16]....
        /*0134*/ 	.word	0x000079a0


	//   ....[17]....
        /*0138*/ 	.word	0x00007a10


	//   ....[18]....
        /*013c*/ 	.word	0x00007a90


	//   ....[19]....
        /*0140*/ 	.word	0x00007b00


	//----- nvinfo : EIATTR_EXIT_INSTR_OFFSETS
	.align		4
.L_3831:
        /*0144*/ 	.byte	0x04, 0x1c
        /*0146*/ 	.short	(.L_3833 - .L_3832)


	//   ....[0]....
.L_3832:
        /*0148*/ 	.word	0x000075e0


	//   ....[1]....
        /*014c*/ 	.word	0x00007660


	//----- nvinfo : EIATTR_MAX_THREADS
	.align		4
.L_3833:
        /*0150*/ 	.byte	0x04, 0x05
        /*0152*/ 	.short	(.L_3835 - .L_3834)
.L_3834:
        /*0154*/ 	.word	0x00000100
        /*0158*/ 	.word	0x00000001
        /*015c*/ 	.word	0x00000001


	//----- nvinfo : EIATTR_CRS_STACK_SIZE
	.align		4
.L_3835:
        /*0160*/ 	.byte	0x04, 0x1e
        /*0162*/ 	.short	(.L_3837 - .L_3836)
.L_3836:
        /*0164*/ 	.word	0x00000000
.L_3837:


//--------------------- .nv.info._ZN10layer_norm22ln_bwd_finalize_kernelINS_22Kernel_traits_finalizeILj7168E6__halfS2_fS2_fjLb1ELj1024ELj4ENS_18Kernel_traits_baseILj7168ES2_S2_fS2_fjLj1024EEEEELb1ELb1EEEvNS_9BwdParamsE --------------------------
	.section	.nv.info._ZN10layer_norm22ln_bwd_finalize_kernelINS_22Kernel_traits_finalizeILj7168E6__halfS2_fS2_fjLb1ELj1024ELj4ENS_18Kernel_traits_baseILj7168ES2_S2_fS2_fjLj1024EEEEELb1ELb1EEEvNS_9BwdParamsE,"",@"SHT_CUDA_INFO"
	.sectionflags	@""
	.align	4


	//----- nvinfo : EIATTR_CUDA_API_VERSION
	.align		4
        /*0000*/ 	.byte	0x04, 0x37
        /*0002*/ 	.short	(.L_3839 - .L_3838)
.L_3838:
        /*0004*/ 	.word	0x00000082


	//----- nvinfo : EIATTR_SW2861232_WAR
	.align		4
.L_3839:
        /*0008*/ 	.byte	0x01, 0x35
	.zero		2


	//----- nvinfo : EIATTR_PARAM_CBANK
	.align		4
        /*000c*/ 	.byte	0x04, 0x0a
        /*000e*/ 	.short	(.L_3841 - .L_3840)
	.align		4
.L_3840:
        /*0010*/ 	.word	index@(.nv.constant0._ZN10layer_norm22ln_bwd_finalize_kernelINS_22Kernel_traits_finalizeILj7168E6__halfS2_fS2_fjLb1ELj1024ELj4ENS_18Kernel_traits_baseILj7168ES2_S2_fS2_fjLj1024EEEEELb1ELb1EEEvNS_9BwdParamsE)
        /*0014*/ 	.short	0x0160
        /*0016*/ 	.short	0x0128


	//----- nvinfo : EIATTR_CBANK_PARAM_SIZE
	.align		4
.L_3841:
        /*0018*/ 	.byte	0x03, 0x19
        /*001a*/ 	.short	0x0128


	//----- nvinfo : EIATTR_KPARAM_INFO
	.align		4
        /*001c*/ 	.byte	0x04, 0x17
        /*001e*/ 	.short	(.L_3843 - .L_3842)
.L_3842:
        /*0020*/ 	.word	0x00000000
        /*0024*/ 	.short	0x0000
        /*0026*/ 	.short	0x0000
        /*0028*/ 	.byte	0x00, 0xf0, 0xa1, 0x04


	//----- nvinfo : EIATTR_MAXREG_COUNT
	.align		4
.L_3843:
        /*002c*/ 	.byte	0x03, 0x1b
        /*002e*/ 	.short	0x0040


	//----- nvinfo : EIATTR_NUM_BARRIERS
	.align		4
        /*0030*/ 	.byte	0x02, 0x4c
        /*0032*/ 	.byte	0x01
	.zero		1


	//----- nvinfo : EIATTR_MERCURY_ISA_VERSION
	.align		4
        /*0034*/ 	.byte	0x03, 0x5f
        /*0036*/ 	.short	0x0000


	//----- nvinfo : EIATTR_COOP_GROUP_MASK_REGIDS
	.align		4
        /*0038*/ 	.byte	0x04, 0x29
        /*003a*/ 	.short	(.L_3845 - .L_3844)


	//   ....[0]....
.L_3844:
        /*003c*/ 	.word	0xffffffff


	//   ....[1]....
        /*0040*/ 	.word	0xffffffff


	//   ....[2]....
        /*0044*/ 	.word	0xffffffff


	//   ....[3]....
        /*0048*/ 	.word	0xffffffff


	//   ....[4]....
        /*004c*/ 	.word	0xffffffff


	//   ....[5]....
        /*0050*/ 	.word	0xffffffff


	//   ....[6]....
        /*0054*/ 	.word	0xffffffff


	//   ....[7]....
        /*0058*/ 	.word	0xffffffff


	//   ....[8]....
        /*005c*/ 	.word	0xffffffff


	//   ....[9]....
        /*0060*/ 	.word	0xffffffff


	//   ....[10]....
        /*0064*/ 	.word	0xffffffff


	//   ....[11]....
        /*0068*/ 	.word	0xffffffff


	//   ....[12]....
        /*006c*/ 	.word	0xffffffff


	//   ....[13]....
        /*0070*/ 	.word	0xffffffff


	//   ....[14]....
        /*0074*/ 	.word	0xffffffff


	//   ....[15]....
        /*0078*/ 	.word	0xffffffff


	//   ....[16]....
        /*007c*/ 	.word	0xffffffff


	//   ....[17]....
        /*0080*/ 	.word	0xffffffff


	//   ....[18]....
        /*0084*/ 	.word	0xffffffff


	//   ....[19]....
        /*0088*/ 	.word	0xffffffff


	//   ....[20]....
        /*008c*/ 	.word	0xffffffff


	//   ....[21]....
        /*0090*/ 	.word	0xffffffff


	//   ....[22]....
        /*0094*/ 	.word	0xffffffff


	//   ....[23]....
        /*0098*/ 	.word	0xffffffff


	//   ....[24]....
        /*009c*/ 	.word	0xffffffff


	//   ....[25]....
        /*00a0*/ 	.word	0xffffffff


	//   ....[26]....
        /*00a4*/ 	.word	0xffffffff


	//   ....[27]....
        /*00a8*/ 	.word	0xffffffff


	//   ....[28]....
        /*00ac*/ 	.word	0xffffffff


	//   ....[29]....
        /*00b0*/ 	.word	0xffffffff


	//----- nvinfo : EIATTR_COOP_GROUP_INSTR_OFFSETS
	.align		4
.L_3845:
        /*00b4*/ 	.byte	0x04, 0x28
        /*00b6*/ 	.short	(.L_3847 - .L_3846)


	//   ....[0]....
.L_3846:
        /*00b8*/ 	.word	0x000009a0


	//   ....[1]....
        /*00bc*/ 	.word	0x000009d0


	//   ....[2]....
        /*00c0*/ 	.word	0x000009e0


	//   ....[3]....
        /*00c4*/ 	.word	0x00000a00


	//   ....[4]....
        /*00c8*/ 	.word	0x00000a20


	//   ....[5]....
        /*00cc*/ 	.word	0x00000a30


	//   ....[6]....
        /*00d0*/ 	.word	0x00000a60


	//   ....[7]....
        /*00d4*/ 	.word	0x00000a80


	//   ....[8]....
        /*00d8*/ 	.word	0x00000a90


	//   ....[9]....
        /*00dc*/ 	.word	0x00000ac0


	//   ....[10]....
        /*00e0*/ 	.word	0x00000ae0


	//   ....[11]....
        /*00e4*/ 	.word	0x00000af0


	//   ....[12]....
        /*00e8*/ 	.word	0x00000b20


	//   ....[13]....
        /*00ec*/ 	.word	0x00000b40


	//   ....[14]....
        /*00f0*/ 	.word	0x00000b50


	//   ....[15]....
        /*00f4*/ 	.word	0x00000dd0


	//   ....[16]....
        /*00f8*/ 	.word	0x00000e30


	//   ....[17]....
        /*00fc*/ 	.word	0x00000e90


	//   ....[18]....
        /*0100*/ 	.word	0x00000ef0


	//   ....[19]....
        /*0104*/ 	.word	0x00000f60


	//   ....[20]....
        /*0108*/ 	.word	0x00000fd0


	//   ....[21]....
        /*010c*/ 	.word	0x00001030


	//   ....[22]....
        /*0110*/ 	.word	0x00001090


	//   ....[23]....
        /*0114*/ 	.word	0x000010f0


	//   ....[24]....
        /*0118*/ 	.word	0x00001160


	//   ....[25]....
        /*011c*/ 	.word	0x000011d0


	//   ....[26]....
        /*0120*/ 	.word	0x00001230


	//   ....[27]....
        /*0124*/ 	.word	0x00001290


	//   ....[28]....
        /*0128*/ 	.word	0x000012f0


	//   ....[29]....
        /*012c*/ 	.word	0x00001350


	//----- nvinfo : EIATTR_EXIT_INSTR_OFFSETS
	.align		4
.L_3847:
        /*0130*/ 	.byte	0x04, 0x1c
        /*0132*/ 	.short	(.L_3849 - .L_3848)


	//   ....[0]....
.L_3848:
        /*0134*/ 	.word	0x00000070


	//   ....[1]....
        /*0138*/ 	.word	0x00000d70


	//----- nvinfo : EIATTR_MAX_THREADS
	.align		4
.L_3849:
        /*013c*/ 	.byte	0x04, 0x05
        /*013e*/ 	.short	(.L_3851 - .L_3850)
.L_3850:
        /*0140*/ 	.word	0x00000400
        /*0144*/ 	.word	0x00000001
        /*0148*/ 	.word	0x00000001


	//----- nvinfo : EIATTR_CRS_STACK_SIZE
	.align		4
.L_3851:
        /*014c*/ 	.byte	0x04, 0x1e
        /*014e*/ 	.short	(.L_3853 - .L_3852)
.L_3852:
        /*0150*/ 	.word	0x00000000
.L_3853:


//--------------------- .nv.info._ZN10layer_norm13ln_bwd_kernelINS_13Kernel_traitsI6__halfS2_fS2_fjLj7168ELj1ELj1ELj8ELj8ENS_18Kernel_traits_baseILj7168ES2_S2_fS2_fjLj256EEEEELb1ELb1ELb1ELb1EEEvNS_9BwdParamsE --------------------------
	.section	.nv.info._ZN10layer_norm13ln_bwd_kernelINS_13Kernel_traitsI6__halfS2_fS2_fjLj7168ELj1ELj1ELj8ELj8ENS_18Kernel_traits_baseILj7168ES2_S2_fS2_fjLj256EEEEELb1ELb1ELb1ELb1EEEvNS_9BwdParamsE,"",@"SHT_CUDA_INFO"
	.sectionflags	@""
	.align	4


	//----- nvinfo : EIATTR_CUDA_API_VERSION
	.align		4
        /*0000*/ 	.byte	0x04, 0x37
        /*0002*/ 	.short	(.L_3855 - .L_3854)
.L_3854:
        /*0004*/ 	.word	0x00000082


	//----- nvinfo : EIATTR_SW2861232_WAR
	.align		4
.L_3855:
        /*0008*/ 	.byte	0x01, 0x35
	.zero		2


	//----- nvinfo : EIATTR_PARAM_CBANK
	.align		4
        /*000c*/ 	.byte	0x04, 0x0a
        /*000e*/ 	.short	(.L_3857 - .L_3856)
	.align		4
.L_3856:
        /*0010*/ 	.word	index@(.nv.constant0._ZN10layer_norm13ln_bwd_kernelINS_13Kernel_traitsI6__halfS2_fS2_fjLj7168ELj1ELj1ELj8ELj8ENS_18Kernel_traits_baseILj7168ES2_S2_fS2_fjLj256EEEEELb1ELb1ELb1ELb1EEEvNS_9BwdParamsE)
        /*0014*/ 	.short	0x0160
        /*0016*/ 	.short	0x0128


	//----- nvinfo : EIATTR_CBANK_PARAM_SIZE
	.align		4
.L_3857:
        /*0018*/ 	.byte	0x03, 0x19
        /*001a*/ 	.short	0x0128


	//----- nvinfo : EIATTR_KPARAM_INFO
	.align		4
        /*001c*/ 	.byte	0x04, 0x17
        /*001e*/ 	.short	(.L_3859 - .L_3858)
.L_3858:
        /*0020*/ 	.word	0x00000000
        /*0024*/ 	.short	0x0000
        /*0026*/ 	.short	0x0000
        /*0028*/ 	.byte	0x00, 0xf0, 0xa1, 0x04


	//----- nvinfo : EIATTR_MAXREG_COUNT
	.align		4
.L_3859:
        /*002c*/ 	.byte	0x03, 0x1b
        /*002e*/ 	.short	0x00ff


	//----- nvinfo : EIATTR_NUM_BARRIERS
	.align		4
        /*0030*/ 	.byte	0x02, 0x4c
        /*0032*/ 	.byte	0x01
	.zero		1


	//----- nvinfo : EIATTR_ANNOTATIONS
	.align		4
        /*0034*/ 	.byte	0x04, 0x55
        /*0036*/ 	.short	(.L_3861 - .L_3860)


	//   ....[0]....
.L_3860:
        /* <DEDUP_REMOVED lines=11> */


	//----- nvinfo : EIATTR_MERCURY_ISA_VERSION
	.align		4
.L_3861:
        /*00d8*/ 	.byte	0x03, 0x5f
        /*00da*/ 	.short	0x0000


	//----- nvinfo : EIATTR_COOP_GROUP_MASK_REGIDS
	.align		4
        /*00dc*/ 	.byte	0x04, 0x29
        /*00de*/ 	.short	(.L_3863 - .L_3862)


	//   ....[0]....
.L_3862:
        /*00e0*/ 	.word	0xffffffff


	//   ....[1]....
        /*00e4*/ 	.word	0xffffffff


	//   ....[2]....
        /*00e8*/ 	.word	0xffffffff


	//   ....[3]....
        /*00ec*/ 	.word	0xffffffff


	//   ....[4]....
        /*00f0*/ 	.word	0xffffffff


	//   ....[5]....
        /*00f4*/ 	.word	0xffffffff


	//   ....[6]....
        /*00f8*/ 	.word	0xffffffff


	//   ....[7]....
        /*00fc*/ 	.word	0xffffffff


	//   ....[8]....
        /*0100*/ 	.word	0xffffffff


	//   ....[9]....
        /*0104*/ 	.word	0xffffffff


	//   ....[10]....
        /*0108*/ 	.word	0xffffffff


	//   ....[11]....
        /*010c*/ 	.word	0xffffffff


	//   ....[12]....
        /*0110*/ 	.word	0xffffffff


	//   ....[13]....
        /*0114*/ 	.word	0xffffffff


	//   ....[14]....
        /*0118*/ 	.word	0xffffffff


	//   ....[15]....
        /*011c*/ 	.word	0xffffffff


	//   ....[16]....
        /*0120*/ 	.word	0xffffffff


	//   ....[17]....
        /*0124*/ 	.word	0xffffffff


	//   ....[18]....
        /*0128*/ 	.word	0xffffffff


	//   ....[19]....
        /*012c*/ 	.word	0xffffffff


	//----- nvinfo : EIATTR_COOP_GROUP_INSTR_OFFSETS
	.align		4
.L_3863:
        /*0130*/ 	.byte	0x04, 0x28
        /*0132*/ 	.short	(.L_3865 - .L_3864)


	//   ....[0]....
.L_3864:
        /*0134*/ 	.word	0x000027a0


	//   ....[1]....
        /*0138*/ 	.word	0x000027c0


	//   ....[2]....
        /*013c*/ 	.word	0x000027f0


	//   ....[3]....
        /*0140*/ 	.word	0x00002810


	//   ....[4]....
        /*0144*/ 	.word	0x00002830


	//   ....[5]....
        /*0148*/ 	.word	0x00002850


	//   ....[6]....
        /*014c*/ 	.word	0x00002870


	//   ....[7]....
        /*0150*/ 	.word	0x00002890


	//   ....[8]....
        /*0154*/ 	.word	0x000028a0


	//   ....[9]....
        /*0158*/ 	.word	0x000028c0


	//   ....[10]....
        /*015c*/ 	.word	0x00006840


	//   ....[11]....
        /*0160*/ 	.word	0x000068c0


	//   ....[12]....
        /*0164*/ 	.word	0x00006940


	//   ....[13]....
        /*0168*/ 	.word	0x000069b0


	//   ....[14]....
        /*016c*/ 	.word	0x00006a30


	//   ....[15]....
        /*0170*/ 	.word	0x00006aa0


	//   ....[16]....
        /*0174*/ 	.word	0x00006b20


	//   ....[17]....
        /*0178*/ 	.word	0x00006b90


	//   ....[18]....
        /*017c*/ 	.word	0x00006c10


	//   ....[19]....
        /*0180*/ 	.word	0x00006c80


	//----- nvinfo : EIATTR_EXIT_INSTR_OFFSETS
	.align		4
.L_3865:
        /*0184*/ 	.byte	0x04, 0x1c
        /*0186*/ 	.short	(.L_3867 - .L_3866)


	//   ....[0]....
.L_3866:
        /*0188*/ 	.word	0x000067e0


	//----- nvinfo : EIATTR_MAX_THREADS
	.align		4
.L_3867:
        /*018c*/ 	.byte	0x04, 0x05
        /*018e*/ 	.short	(.L_3869 - .L_3868)
.L_3868:
        /*0190*/ 	.word	0x00000100
        /*0194*/ 	.word	0x00000001
        /*0198*/ 	.word	0x00000001


	//----- nvinfo : EIATTR_CRS_STACK_SIZE
	.align		4
.L_3869:
        /*019c*/ 	.byte	0x04, 0x1e
        /*019e*/ 	.short	(.L_3871 - .L_3870)
.L_3870:
        /*01a0*/ 	.word	0x00000000
.L_3871:


//--------------------- .nv.info._ZN10layer_norm13ln_bwd_kernelINS_13Kernel_traitsIf6__halffS2_fjLj7168ELj1ELj1ELj8ELj8ENS_18Kernel_traits_baseILj7168EfS2_fS2_fjLj256EEEEELb0ELb0ELb0ELb0EEEvNS_9BwdParamsE --------------------------
	.section	.nv.info._ZN10layer_norm13ln_bwd_kernelINS_13Kernel_traitsIf6__halffS2_fjLj7168ELj1ELj1ELj8ELj8ENS_18Kernel_traits_baseILj7168EfS2_fS2_fjLj256EEEEELb0ELb0ELb0ELb0EEEvNS_9BwdParamsE,"",@"SHT_CUDA_INFO"
	.sectionflags	@""
	.align	4


	//----- nvinfo : EIATTR_CUDA_API_VERSION
	.align		4
        /*0000*/ 	.byte	0x04, 0x37
        /*0002*/ 	.short	(.L_3873 - .L_3872)
.L_3872:
        /*0004*/ 	.word	0x00000082


	//----- nvinfo : EIATTR_SW2861232_WAR
	.align		4
.L_3873:
        /*0008*/ 	.byte	0x01, 0x35
	.zero		2


	//----- nvinfo : EIATTR_PARAM_CBANK
	.align		4
        /*000c*/ 	.byte	0x04, 0x0a
        /*000e*/ 	.short	(.L_3875 - .L_3874)
	.align		4
.L_3874:
        /*0010*/ 	.word	index@(.nv.constant0._ZN10layer_norm13ln_bwd_kernelINS_13Kernel_traitsIf6__halffS2_fjLj7168ELj1ELj1ELj8ELj8ENS_18Kernel_traits_baseILj7168EfS2_fS2_fjLj256EEEEELb0ELb0ELb0ELb0EEEvNS_9BwdParamsE)
        /*0014*/ 	.short	0x0160
        /*0016*/ 	.short	0x0128


	//----- nvinfo : EIATTR_CBANK_PARAM_SIZE
	.align		4
.L_3875:
        /*0018*/ 	.byte	0x03, 0x19
        /*001a*/ 	.short	0x0128


	//----- nvinfo : EIATTR_KPARAM_INFO
	.align		4
        /*001c*/ 	.byte	0x04, 0x17
        /*001e*/ 	.short	(.L_3877 - .L_3876)
.L_3876:
        /*0020*/ 	.word	0x00000000
        /*0024*/ 	.short	0x0000
        /*0026*/ 	.short	0x0000
        /*0028*/ 	.byte	0x00, 0xf0, 0xa1, 0x04


	//----- nvinfo : EIATTR_MAXREG_COUNT
	.align		4
.L_3877:
        /*002c*/ 	.byte	0x03, 0x1b
        /*002e*/ 	.short	0x00ff


	//----- nvinfo : EIATTR_NUM_BARRIERS
	.align		4
        /*0030*/ 	.byte	0x02, 0x4c
        /*0032*/ 	.byte	0x01
	.zero		1


	//----- nvinfo : EIATTR_MERCURY_ISA_VERSION
	.align		4
        /*0034*/ 	.byte	0x03, 0x5f
        /*0036*/ 	.short	0x0000


	//----- nvinfo : EIATTR_COOP_GROUP_MASK_REGIDS
	.align		4
        /*0038*/ 	.byte	0x04, 0x29
        /*003a*/ 	.short	(.L_3879 - .L_3878)


	//   ....[0]....
.L_3878:
        /*003c*/ 	.word	0xffffffff


	//   ....[1]....
        /*0040*/ 	.word	0xffffffff


	//   ....[2]....
        /*0044*/ 	.word	0xffffffff


	//   ....[3]....
        /*0048*/ 	.word	0xffffffff


	//   ....[4]....
        /*004c*/ 	.word	0xffffffff


	//   ....[5]....
        /*0050*/ 	.word	0xffffffff


	//   ....[6]....
        /*0054*/ 	.word	0xffffffff


	//   ....[7]....
        /*0058*/ 	.word	0xffffffff


	//   ....[8]....
        /*005c*/ 	.word	0xffffffff


	//   ....[9]....
        /*0060*/ 	.word	0xffffffff


	//   ....[10]....
        /*0064*/ 	.word	0xffffffff


	//   ....[11]....
        /*0068*/ 	.word	0xffffffff


	//   ....[12]....
        /*006c*/ 	.word	0xffffffff


	//   ....[13]....
        /*0070*/ 	.word	0xffffffff


	//   ....[14]....
        /*0074*/ 	.word	0xffffffff


	//   ....[15]....
        /*0078*/ 	.word	0xffffffff


	//   ....[16]....
        /*007c*/ 	.word	0xffffffff


	//   ....[17]....
        /*0080*/ 	.word	0xffffffff


	//   ....[18]....
        /*0084*/ 	.word	0xffffffff


	//   ....[19]....
        /*0088*/ 	.word	0xffffffff


	//----- nvinfo : EIATTR_COOP_GROUP_INSTR_OFFSETS
	.align		4
.L_3879:
        /*008c*/ 	.byte	0x04, 0x28
        /*008e*/ 	.short	(.L_3881 - .L_3880)


	//   ....[0]....
.L_3880:
        /*0090*/ 	.word	0x00001df0


	//   ....[1]....
        /*0094*/ 	.word	0x00001e10


	//   ....[2]....
        /*0098*/ 	.word	0x00001e30


	//   ....[3]....
        /*009c*/ 	.word	0x00001e50


	//   ....[4]....
        /*00a0*/ 	.word	0x00001e70


	//   ....[5]....
        /*00a4*/ 	.word	0x00001e90


	//   ....[6]....
        /*00a8*/ 	.word	0x00001eb0


	//   ....[7]....
        /*00ac*/ 	.word	0x00001ed0


	//   ....[8]....
        /*00b0*/ 	.word	0x00001ef0


	//   ....[9]....
        /*00b4*/ 	.word	0x00001f10


	//   ....[10]....
        /*00b8*/ 	.word	0x000039e0


	//   ....[11]....
        /*00bc*/ 	.word	0x00003a60


	//   ....[12]....
        /*00c0*/ 	.word	0x00003ae0


	//   ....[13]....
        /*00c4*/ 	.word	0x00003b50


	//   ....[14]....
        /*00c8*/ 	.word	0x00003bd0


	//   ....[15]....
        /*00cc*/ 	.word	0x00003c40


	//   ....[16]....
        /*00d0*/ 	.word	0x00003cc0


	//   ....[17]....
        /*00d4*/ 	.word	0x00003d30


	//   ....[18]....
        /*00d8*/ 	.word	0x00003db0


	//   ....[19]....
        /*00dc*/ 	.word	0x00003e20


	//----- nvinfo : EIATTR_EXIT_INSTR_OFFSETS
	.align		4
.L_3881:
        /*00e0*/ 	.byte	0x04, 0x1c
        /*00e2*/ 	.short	(.L_3883 - .L_3882)


	//   ....[0]....
.L_3882:
        /*00e4*/ 	.word	0x00003920


	//   ....[1]....
        /*00e8*/ 	.word	0x00003980


	//----- nvinfo : EIATTR_MAX_THREADS
	.align		4
.L_3883:
        /*00ec*/ 	.byte	0x04, 0x05
        /*00ee*/ 	.short	(.L_3885 - .L_3884)
.L_3884:
        /*00f0*/ 	.word	0x00000100
        /*00f4*/ 	.word	0x00000001
        /*00f8*/ 	.word	0x00000001


	//----- nvinfo : EIATTR_CRS_STACK_SIZE
	.align		4
.L_3885:
        /*00fc*/ 	.byte	0x04, 0x1e
        /*00fe*/ 	.short	(.L_3887 - .L_3886)
.L_3886:
        /*0100*/ 	.word	0x00000000
.L_3887:


//--------------------- .nv.info._ZN10layer_norm13ln_bwd_kernelINS_13Kernel_traitsIf6__halffS2_fjLj7168ELj1ELj1ELj8ELj8ENS_18Kernel_traits_baseILj7168EfS2_fS2_fjLj256EEEEELb0ELb0ELb0ELb1EEEvNS_9BwdParamsE --------------------------
	.section	.nv.info._ZN10layer_norm13ln_bwd_kernelINS_13Kernel_traitsIf6__halffS2_fjLj7168ELj1ELj1ELj8ELj8ENS_18Kernel_traits_baseILj7168EfS2_fS2_fjLj256EEEEELb0ELb0ELb0ELb1EEEvNS_9BwdParamsE,"",@"SHT_CUDA_INFO"
	.sectionflags	@""
	.align	4


	//----- nvinfo : EIATTR_CUDA_API_VERSION
	.align		4
        /*0000*/ 	.byte	0x04, 0x37
        /*0002*/ 	.short	(.L_3889 - .L_3888)
.L_3888:
        /*0004*/ 	.word	0x00000082


	//----- nvinfo : EIATTR_SW2861232_WAR
	.align		4
.L_3889:
        /*0008*/ 	.byte	0x01, 0x35
	.zero		2


	//----- nvinfo : EIATTR_PARAM_CBANK
	.align		4
        /*000c*/ 	.byte	0x04, 0x0a
        /*000e*/ 	.short	(.L_3891 - .L_3890)
	.align		4
.L_3890:
        /*0010*/ 	.word	index@(.nv.constant0._ZN10layer_norm13ln_bwd_kernelINS_13Kernel_traitsIf6__halffS2_fjLj7168ELj1ELj1ELj8ELj8ENS_18Kernel_traits_baseILj7168EfS2_fS2_fjLj256EEEEELb0ELb0ELb0ELb1EEEvNS_9BwdParamsE)
        /*0014*/ 	.short	0x0160
        /*0016*/ 	.short	0x0128


	//----- nvinfo : EIATTR_CBANK_PARAM_SIZE
	.align		4
.L_3891:
        /*0018*/ 	.byte	0x03, 0x19
        /*001a*/ 	.short	0x0128


	//----- nvinfo : EIATTR_KPARAM_INFO
	.align		4
        /*001c*/ 	.byte	0x04, 0x17
        /*001e*/ 	.short	(.L_3893 - .L_3892)
.L_3892:
        /*0020*/ 	.word	0x00000000
        /*0024*/ 	.short	0x0000
        /*0026*/ 	.short	0x0000
        /*0028*/ 	.byte	0x00, 0xf0, 0xa1, 0x04


	//----- nvinfo : EIATTR_MAXREG_COUNT
	.align		4
.L_3893:
        /*002c*/ 	.byte	0x03, 0x1b
        /*002e*/ 	.short	0x00ff


	//----- nvinfo : EIATTR_NUM_BARRIERS
	.align		4
        /*0030*/ 	.byte	0x02, 0x4c
        /*0032*/ 	.byte	0x01
	.zero		1


	//----- nvinfo : EIATTR_MERCURY_ISA_VERSION
	.align		4
        /*0034*/ 	.byte	0x03, 0x5f
        /*0036*/ 	.short	0x0000


	//----- nvinfo : EIATTR_COOP_GROUP_MASK_REGIDS
	.align		4
        /*0038*/ 	.byte	0x04, 0x29
        /*003a*/ 	.short	(.L_3895 - .L_3894)


	//   ....[0]....
.L_3894:
        /*003c*/ 	.word	0xffffffff


	//   ....[1]....
        /*0040*/ 	.word	0xffffffff


	//   ....[2]....
        /*0044*/ 	.word	0xffffffff


	//   ....[3]....
        /*0048*/ 	.word	0xffffffff


	//   ....[4]....
        /*004c*/ 	.word	0xffffffff


	//   ....[5]....
        /*0050*/ 	.word	0xffffffff


	//   ....[6]....
        /*0054*/ 	.word	0xffffffff


	//   ....[7]....
        /*0058*/ 	.word	0xffffffff


	//   ....[8]....
        /*005c*/ 	.word	0xffffffff


	//   ....[9]....
        /*0060*/ 	.word	0xffffffff


	//   ....[10]....
        /*0064*/ 	.word	0xffffffff


	//   ....[11]....
        /*0068*/ 	.word	0xffffffff


	//   ....[12]....
        /*006c*/ 	.word	0xffffffff


	//   ....[13]....
        /*0070*/ 	.word	0xffffffff


	//   ....[14]....
        /*0074*/ 	.word	0xffffffff


	//   ....[15]....
        /*0078*/ 	.word	0xffffffff


	//   ....[16]....
        /*007c*/ 	.word	0xffffffff


	//   ....[17]....
        /*0080*/ 	.word	0xffffffff


	//   ....[18]....
        /*0084*/ 	.word	0xffffffff


	//   ....[19]....
        /*0088*/ 	.word	0xffffffff


	//----- nvinfo : EIATTR_COOP_GROUP_INSTR_OFFSETS
	.align		4
.L_3895:
        /*008c*/ 	.byte	0x04, 0x28
        /*008e*/ 	.short	(.L_3897 - .L_3896)


	//   ....[0]....
.L_3896:
        /*0090*/ 	.word	0x00001950


	//   ....[1]....
        /*0094*/ 	.word	0x00001970


	//   ....[2]....
        /*0098*/ 	.word	0x00001990


	//   ....[3]....
        /*009c*/ 	.word	0x000019b0


	//   ....[4]....
        /*00a0*/ 	.word	0x000019d0


	//   ....[5]....
        /*00a4*/ 	.word	0x000019f0


	//   ....[6]....
        /*00a8*/ 	.word	0x00001a10


	//   ....[7]....
        /*00ac*/ 	.word	0x00001a30


	//   ....[8]....
        /*00b0*/ 	.word	0x00001a50


	//   ....[9]....
        /*00b4*/ 	.word	0x00001a70


	//   ....[10]....
        /*00b8*/ 	.word	0x000033a0


	//   ....[11]....
        /*00bc*/ 	.word	0x00003420


	//   ....[12]....
        /*00c0*/ 	.word	0x000034a0


	//   ....[13]....
        /*00c4*/ 	.word	0x00003510


	//   ....[14]....
        /*00c8*/ 	.word	0x00003590


	//   ....[15]....
        /*00cc*/ 	.word	0x00003600


	//   ....[16]....
        /*00d0*/ 	.word	0x00003680


	//   ....[17]....
        /*00d4*/ 	.word	0x000036f0


	//   ....[18]....
        /*00d8*/ 	.word	0x00003770


	//   ....[19]....
        /*00dc*/ 	.word	0x000037e0


	//----- nvinfo : EIATTR_EXIT_INSTR_OFFSETS
	.align		4
.L_3897:
        /*00e0*/ 	.byte	0x04, 0x1c
        /*00e2*/ 	.short	(.L_3899 - .L_3898)


	//   ....[0]....
.L_3898:
        /*00e4*/ 	.word	0x00003340


	//----- nvinfo : EIATTR_MAX_THREADS
	.align		4
.L_3899:
        /*00e8*/ 	.byte	0x04, 0x05
        /*00ea*/ 	.short	(.L_3901 - .L_3900)
.L_3900:
        /*00ec*/ 	.word	0x00000100
        /*00f0*/ 	.word	0x00000001
        /*00f4*/ 	.word	0x00000001


	//----- nvinfo : EIATTR_CRS_STACK_SIZE
	.align		4
.L_3901:
        /*00f8*/ 	.byte	0x04, 0x1e
        /*00fa*/ 	.short	(.L_3903 - .L_3902)
.L_3902:
        /*00fc*/ 	.word	0x00000000
.L_3903:


//--------------------- .nv.info._ZN10layer_norm13ln_bwd_kernelINS_13Kernel_traitsIf6__halffS2_fjLj7168ELj1ELj1ELj8ELj8ENS_18Kernel_traits_baseILj7168EfS2_fS2_fjLj256EEEEELb0ELb0ELb1ELb0EEEvNS_9BwdParamsE --------------------------
	.section	.nv.info._ZN10layer_norm13ln_bwd_kernelINS_13Kernel_traitsIf6__halffS2_fjLj7168ELj1ELj1ELj8ELj8ENS_18Kernel_traits_baseILj7168EfS2_fS2_fjLj256EEEEELb0ELb0ELb1ELb0EEEvNS_9BwdParamsE,"",@"SHT_CUDA_INFO"
	.sectionflags	@""
	.align	4


	//----- nvinfo : EIATTR_CUDA_API_VERSION
	.align		4
        /*0000*/ 	.byte	0x04, 0x37
        /*0002*/ 	.short	(.L_3905 - .L_3904)
.L_3904:
        /*0004*/ 	.word	0x00000082


	//----- nvinfo : EIATTR_SW2861232_WAR
	.align		4
.L_3905:
        /*0008*/ 	.byte	0x01, 0x35
	.zero		2


	//----- nvinfo : EIATTR_PARAM_CBANK
	.align		4
        /*000c*/ 	.byte	0x04, 0x0a
        /*000e*/ 	.short	(.L_3907 - .L_3906)
	.align		4
.L_3906:
        /*0010*/ 	.word	index@(.nv.constant0._ZN10layer_norm13ln_bwd_kernelINS_13Kernel_traitsIf6__halffS2_fjLj7168ELj1ELj1ELj8ELj8ENS_18Kernel_traits_baseILj7168EfS2_fS2_fjLj256EEEEELb0ELb0ELb1ELb0EEEvNS_9BwdParamsE)
        /*0014*/ 	.short	0x0160
        /*0016*/ 	.short	0x0128


	//----- nvinfo : EIATTR_CBANK_PARAM_SIZE
	.align		4
.L_3907:
        /*0018*/ 	.byte	0x03, 0x19
        /*001a*/ 	.short	0x0128


	//----- nvinfo : EIATTR_KPARAM_INFO
	.align		4
        /*001c*/ 	.byte	0x04, 0x17
        /*001e*/ 	.short	(.L_3909 - .L_3908)
.L_3908:
        /*0020*/ 	.word	0x00000000
        /*0024*/ 	.short	0x0000
        /*0026*/ 	.short	0x0000
        /*0028*/ 	.byte	0x00, 0xf0, 0xa1, 0x04


	//----- nvinfo : EIATTR_MAXREG_COUNT
	.align		4
.L_3909:
        /*002c*/ 	.byte	0x03, 0x1b
        /*002e*/ 	.short	0x00ff


	//----- nvinfo : EIATTR_NUM_BARRIERS
	.align		4
        /*0030*/ 	.byte	0x02, 0x4c
        /*0032*/ 	.byte	0x01
	.zero		1


	//----- nvinfo : EIATTR_MERCURY_ISA_VERSION
	.align		4
        /*0034*/ 	.byte	0x03, 0x5f
        /*0036*/ 	.short	0x0000


	//----- nvinfo : EIATTR_COOP_GROUP_MASK_REGIDS
	.align		4
        /*0038*/ 	.byte	0x04, 0x29
        /*003a*/ 	.short	(.L_3911 - .L_3910)


	//   ....[0]....
.L_3910:
        /*003c*/ 	.word	0xffffffff


	//   ....[1]....
        /*0040*/ 	.word	0xffffffff


	//   ....[2]....
        /*0044*/ 	.word	0xffffffff


	//   ....[3]....
        /*0048*/ 	.word	0xffffffff


	//   ....[4]....
        /*004c*/ 	.word	0xffffffff


	//   ....[5]....
        /*0050*/ 	.word	0xffffffff


	//   ....[6]....
        /*0054*/ 	.word	0xffffffff


	//   ....[7]....
        /*0058*/ 	.word	0xffffffff


	//   ....[8]....
        /*005c*/ 	.word	0xffffffff


	//   ....[9]....
        /*0060*/ 	.word	0xffffffff


	//   ....[10]....
        /*0064*/ 	.word	0xffffffff


	//   ....[11]....
        /*0068*/ 	.word	0xffffffff


	//   ....[12]....
        /*006c*/ 	.word	0xffffffff


	//   ....[13]....
        /*0070*/ 	.word	0xffffffff


	//   ....[14]....
        /*0074*/ 	.word	0xffffffff


	//   ....[15]....
        /*0078*/ 	.word	0xffffffff


	//   ....[16]....
        /*007c*/ 	.word	0xffffffff


	//   ....[17]....
        /*0080*/ 	.word	0xffffffff


	//   ....[18]....
        /*0084*/ 	.word	0xffffffff


	//   ....[19]....
        /*0088*/ 	.word	0xffffffff


	//----- nvinfo : EIATTR_COOP_GROUP_INSTR_OFFSETS
	.align		4
.L_3911:
        /*008c*/ 	.byte	0x04, 0x28
        /*008e*/ 	.short	(.L_3913 - .L_3912)


	//   ....[0]....
.L_3912:
        /*0090*/ 	.word	0x00002210


	//   ....[1]....
        /*0094*/ 	.word	0x00002230


	//   ....[2]....
        /*0098*/ 	.word	0x00002250


	//   ....[3]....
        /*009c*/ 	.word	0x00002270


	//   ....[4]....
        /*00a0*/ 	.word	0x00002290


	//   ....[5]....
        /*00a4*/ 	.word	0x000022b0


	//   ....[6]....
        /*00a8*/ 	.word	0x000022d0


	//   ....[7]....
        /*00ac*/ 	.word	0x000022f0


	//   ....[8]....
        /*00b0*/ 	.word	0x00002310


	//   ....[9]....
        /*00b4*/ 	.word	0x00002330


	//   ....[10]....
        /*00b8*/ 	.word	0x000050e0


	//   ....[11]....
        /*00bc*/ 	.word	0x00005160


	//   ....[12]....
        /*00c0*/ 	.word	0x000051e0


	//   ....[13]....
        /*00c4*/ 	.word	0x00005250


	//   ....[14]....
        /*00c8*/ 	.word	0x000052d0


	//   ....[15]....
        /*00cc*/ 	.word	0x00005340


	//   ....[16]....
        /*00d0*/ 	.word	0x000053c0


	//   ....[17]....
        /*00d4*/ 	.word	0x00005430


	//   ....[18]....
        /*00d8*/ 	.word	0x000054b0


	//   ....[19]....
        /*00dc*/ 	.word	0x00005520


	//----- nvinfo : EIATTR_EXIT_INSTR_OFFSETS
	.align		4
.L_3913:
        /*00e0*/ 	.byte	0x04, 0x1c
        /*00e2*/ 	.short	(.L_3915 - .L_3914)


	//   ....[0]....
.L_3914:
        /*00e4*/ 	.word	0x00005020


	//   ....[1]....
        /*00e8*/ 	.word	0x00005080


	//----- nvinfo : EIATTR_MAX_THREADS
	.align		4
.L_3915:
        /*00ec*/ 	.byte	0x04, 0x05
        /*00ee*/ 	.short	(.L_3917 - .L_3916)
.L_3916:
        /*00f0*/ 	.word	0x00000100
        /*00f4*/ 	.word	0x00000001
        /*00f8*/ 	.word	0x00000001


	//----- nvinfo : EIATTR_CRS_STACK_SIZE
	.align		4
.L_3917:
        /*00fc*/ 	.byte	0x04, 0x1e
        /*00fe*/ 	.short	(.L_3919 - .L_3918)
.L_3918:
        /*0100*/ 	.word	0x00000000
.L_3919:


//--------------------- .nv.info._ZN10layer_norm13ln_bwd_kernelINS_13Kernel_traitsIf6__halffS2_fjLj7168ELj1ELj1ELj8ELj8ENS_18Kernel_traits_baseILj7168EfS2_fS2_fjLj256EEEEELb0ELb0ELb1ELb1EEEvNS_9BwdParamsE --------------------------
	.section	.nv.info._ZN10layer_norm13ln_bwd_kernelINS_13Kernel_traitsIf6__halffS2_fjLj7168ELj1ELj1ELj8ELj8ENS_18Kernel_traits_baseILj7168EfS2_fS2_fjLj256EEEEELb0ELb0ELb1ELb1EEEvNS_9BwdParamsE,"",@"SHT_CUDA_INFO"
	.sectionflags	@""
	.align	4


	//----- nvinfo : EIATTR_CUDA_API_VERSION
	.align		4
        /*0000*/ 	.byte	0x04, 0x37
        /*0002*/ 	.short	(.L_3921 - .L_3920)
.L_3920:
        /*0004*/ 	.word	0x00000082


	//----- nvinfo : EIATTR_SW2861232_WAR
	.align		4
.L_3921:
        /*0008*/ 	.byte	0x01, 0x35
	.zero		2


	//----- nvinfo : EIATTR_PARAM_CBANK
	.align		4
        /*000c*/ 	.byte	0x04, 0x0a
        /*000e*/ 	.short	(.L_3923 - .L_3922)
	.align		4
.L_3922:
        /*0010*/ 	.word	index@(.nv.constant0._ZN10layer_norm13ln_bwd_kernelINS_13Kernel_traitsIf6__halffS2_fjLj7168ELj1ELj1ELj8ELj8ENS_18Kernel_traits_baseILj7168EfS2_fS2_fjLj256EEEEELb0ELb0ELb1ELb1EEEvNS_9BwdParamsE)
        /*0014*/ 	.short	0x0160
        /*0016*/ 	.short	0x0128


	//----- nvinfo : EIATTR_CBANK_PARAM_SIZE
	.align		4
.L_3923:
        /*0018*/ 	.byte	0x03, 0x19
        /*001a*/ 	.short	0x0128


	//----- nvinfo : EIATTR_KPARAM_INFO
	.align		4
        /*001c*/ 	.byte	0x04, 0x17
        /*001e*/ 	.short	(.L_3925 - .L_3924)
.L_3924:
        /*0020*/ 	.word	0x00000000
        /*0024*/ 	.short	0x0000
        /*0026*/ 	.short	0x0000
        /*0028*/ 	.byte	0x00, 0xf0, 0xa1, 0x04


	//----- nvinfo : EIATTR_MAXREG_COUNT
	.align		4
.L_3925:
        /*002c*/ 	.byte	0x03, 0x1b
        /*002e*/ 	.short	0x00ff


	//----- nvinfo : EIATTR_NUM_BARRIERS
	.align		4
        /*0030*/ 	.byte	0x02, 0x4c
        /*0032*/ 	.byte	0x01
	.zero		1


	//----- nvinfo : EIATTR_MERCURY_ISA_VERSION
	.align		4
        /*0034*/ 	.byte	0x03, 0x5f
        /*0036*/ 	.short	0x0000


	//----- nvinfo : EIATTR_COOP_GROUP_MASK_REGIDS
	.align		4
        /*0038*/ 	.byte	0x04, 0x29
        /*003a*/ 	.short	(.L_3927 - .L_3926)


	//   ....[0]....
.L_3926:
        /*003c*/ 	.word	0xffffffff


	//   ....[1]....
        /*0040*/ 	.word	0xffffffff


	//   ....[2]....
        /*0044*/ 	.word	0xffffffff


	//   ....[3]....
        /*0048*/ 	.word	0xffffffff


	//   ....[4]....
        /*004c*/ 	.word	0xffffffff


	//   ....[5]....
        /*0050*/ 	.word	0xffffffff


	//   ....[6]....
        /*0054*/ 	.word	0xffffffff


	//   ....[7]....
        /*0058*/ 	.word	0xffffffff


	//   ....[8]....
        /*005c*/ 	.word	0xffffffff


	//   ....[9]....
        /*0060*/ 	.word	0xffffffff


	//   ....[10]....
        /*0064*/ 	.word	0xffffffff


	//   ....[11]....
        /*0068*/ 	.word	0xffffffff


	//   ....[12]....
        /*006c*/ 	.word	0xffffffff


	//   ....[13]....
        /*0070*/ 	.word	0xffffffff


	//   ....[14]....
        /*0074*/ 	.word	0xffffffff


	//   ....[15]....
        /*0078*/ 	.word	0xffffffff


	//   ....[16]....
        /*007c*/ 	.word	0xffffffff


	//   ....[17]....
        /*0080*/ 	.word	0xffffffff


	//   ....[18]....
        /*0084*/ 	.word	0xffffffff


	//   ....[19]....
        /*0088*/ 	.word	0xffffffff


	//----- nvinfo : EIATTR_COOP_GROUP_INSTR_OFFSETS
	.align		4
.L_3927:
        /*008c*/ 	.byte	0x04, 0x28
        /*008e*/ 	.short	(.L_3929 - .L_3928)


	//   ....[0]....
.L_3928:
        /*0090*/ 	.word	0x00001b60


	//   ....[1]....
        /*0094*/ 	.word	0x00001b80


	//   ....[2]....
        /*0098*/ 	.word	0x00001ba0


	//   ....[3]....
        /*009c*/ 	.word	0x00001bc0


	//   ....[4]....
        /*00a0*/ 	.word	0x00001be0


	//   ....[5]....
        /*00a4*/ 	.word	0x00001c00


	//   ....[6]....
        /*00a8*/ 	.word	0x00001c20


	//   ....[7]....
        /*00ac*/ 	.word	0x00001c40


	//   ....[8]....
        /*00b0*/ 	.word	0x00001c60


	//   ....[9]....
        /*00b4*/ 	.word	0x00001c80


	//   ....[10]....
        /*00b8*/ 	.word	0x00004410


	//   ....[11]....
        /*00bc*/ 	.word	0x00004490


	//   ....[12]....
        /*00c0*/ 	.word	0x00004510


	//   ....[13]....
        /*00c4*/ 	.word	0x00004580


	//   ....[14]....
        /*00c8*/ 	.word	0x00004600


	//   ....[15]....
        /*00cc*/ 	.word	0x00004670


	//   ....[16]....
        /*00d0*/ 	.word	0x000046f0


	//   ....[17]....
        /*00d4*/ 	.word	0x00004760


	//   ....[18]....
        /*00d8*/ 	.word	0x000047e0


	//   ....[19]....
        /*00dc*/ 	.word	0x00004850


	//----- nvinfo : EIATTR_EXIT_INSTR_OFFSETS
	.align		4
.L_3929:
        /*00e0*/ 	.byte	0x04, 0x1c
        /*00e2*/ 	.short	(.L_3931 - .L_3930)


	//   ....[0]....
.L_3930:
        /*00e4*/ 	.word	0x000043b0


	//----- nvinfo : EIATTR_MAX_THREADS
	.align		4
.L_3931:
        /*00e8*/ 	.byte	0x04, 0x05
        /*00ea*/ 	.short	(.L_3933 - .L_3932)
.L_3932:
        /*00ec*/ 	.word	0x00000100
        /*00f0*/ 	.word	0x00000001
        /*00f4*/ 	.word	0x00000001


	//----- nvinfo : EIATTR_CRS_STACK_SIZE
	.align		4
.L_3933:
        /*00f8*/ 	.byte	0x04, 0x1e
        /*00fa*/ 	.short	(.L_3935 - .L_3934)
.L_3934:
        /*00fc*/ 	.word	0x00000000
.L_3935:


//--------------------- .nv.info._ZN10layer_norm13ln_bwd_kernelINS_13Kernel_traitsIf6__halffS2_fjLj7168ELj1ELj1ELj8ELj8ENS_18Kernel_traits_baseILj7168EfS2_fS2_fjLj256EEEEELb0ELb1ELb0ELb0EEEvNS_9BwdParamsE --------------------------
	.section	.nv.info._ZN10layer_norm13ln_bwd_kernelINS_13Kernel_traitsIf6__halffS2_fjLj7168ELj1ELj1ELj8ELj8ENS_18Kernel_traits_baseILj7168EfS2_fS2_fjLj256EEEEELb0ELb1ELb0ELb0EEEvNS_9BwdParamsE,"",@"SHT_CUDA_INFO"
	.sectionflags	@""
	.align	4


	//----- nvinfo : EIATTR_CUDA_API_VERSION
	.align		4
        /*0000*/ 	.byte	0x04, 0x37
        /*0002*/ 	.short	(.L_3937 - .L_3936)
.L_3936:
        /*0004*/ 	.word	0x00000082


	//----- nvinfo : EIATTR_SW2861232_WAR
	.align		4
.L_3937:
        /*0008*/ 	.byte	0x01, 0x35
	.zero		2


	//----- nvinfo : EIATTR_PARAM_CBANK
	.align		4
        /*000c*/ 	.byte	0x04, 0x0a
        /*000e*/ 	.short	(.L_3939 - .L_3938)
	.align		4
.L_3938:
        /*0010*/ 	.word	index@(.nv.constant0._ZN10layer_norm13ln_bwd_kernelINS_13Kernel_traitsIf6__halffS2_fjLj7168ELj1ELj1ELj8ELj8ENS_18Kernel_traits_baseILj7168EfS2_fS2_fjLj256EEEEELb0ELb1ELb0ELb0EEEvNS_9BwdParamsE)
        /*0014*/ 	.short	0x0160
        /*0016*/ 	.short	0x0128


	//----- nvinfo : EIATTR_CBANK_PARAM_SIZE
	.align		4
.L_3939:
        /*0018*/ 	.byte	0x03, 0x19
        /*001a*/ 	.short	0x0128


	//----- nvinfo : EIATTR_KPARAM_INFO
	.align		4
        /*001c*/ 	.byte	0x04, 0x17
        /*001e*/ 	.short	(.L_3941 - .L_3940)
.L_3940:
        /*0020*/ 	.word	0x00000000
        /*0024*/ 	.short	0x0000
        /*0026*/ 	.short	0x0000
        /*0028*/ 	.byte	0x00, 0xf0, 0xa1, 0x04


	//----- nvinfo : EIATTR_MAXREG_COUNT
	.align		4
.L_3941:
        /*002c*/ 	.byte	0x03, 0x1b
        /*002e*/ 	.short	0x00ff


	//----- nvinfo : EIATTR_NUM_BARRIERS
	.align		4
        /*0030*/ 	.byte	0x02, 0x4c
        /*0032*/ 	.byte	0x01
	.zero		1


	//----- nvinfo : EIATTR_MERCURY_ISA_VERSION
	.align		4
        /*0034*/ 	.byte	0x03, 0x5f
        /*0036*/ 	.short	0x0000


	//----- nvinfo : EIATTR_COOP_GROUP_MASK_REGIDS
	.align		4
        /*0038*/ 	.byte	0x04, 0x29
        /*003a*/ 	.short	(.L_3943 - .L_3942)


	//   ....[0]....
.L_3942:
        /*003c*/ 	.word	0xffffffff


	//   ....[1]....
        /*0040*/ 	.word	0xffffffff


	//   ....[2]....
        /*0044*/ 	.word	0xffffffff


	//   ....[3]....
        /*0048*/ 	.word	0xffffffff


	//   ....[4]....
        /*004c*/ 	.word	0xffffffff


	//   ....[5]....
        /*0050*/ 	.word	0xffffffff


	//   ....[6]....
        /*0054*/ 	.word	0xffffffff


	//   ....[7]....
        /*0058*/ 	.word	0xffffffff


	//   ....[8]....
        /*005c*/ 	.word	0xffffffff


	//   ....[9]....
        /*0060*/ 	.word	0xffffffff


	//   ....[10]....
        /*0064*/ 	.word	0xffffffff


	//   ....[11]....
        /*0068*/ 	.word	0xffffffff


	//   ....[12]....
        /*006c*/ 	.word	0xffffffff


	//   ....[13]....
        /*0070*/ 	.word	0xffffffff


	//   ....[14]....
        /*0074*/ 	.word	0xffffffff


	//   ....[15]....
        /*0078*/ 	.word	0xffffffff


	//   ....[16]....
        /*007c*/ 	.word	0xffffffff


	//   ....[17]....
        /*0080*/ 	.word	0xffffffff


	//   ....[18]....
        /*0084*/ 	.word	0xffffffff


	//   ....[19]....
        /*0088*/ 	.word	0xffffffff


	//----- nvinfo : EIATTR_COOP_GROUP_INSTR_OFFSETS
	.align		4
.L_3943:
        /*008c*/ 	.byte	0x04, 0x28
        /*008e*/ 	.short	(.L_3945 - .L_3944)


	//   ....[0]....
.L_3944:
        /*0090*/ 	.word	0x00001fb0


	//   ....[1]....
        /*0094*/ 	.word	0x00001fd0


	//   ....[2]....
        /*0098*/ 	.word	0x00001ff0


	//   ....[3]....
        /*009c*/ 	.word	0x00002010


	//   ....[4]....
        /*00a0*/ 	.word	0x00002030


	//   ....[5]....
        /*00a4*/ 	.word	0x00002050


	//   ....[6]....
        /*00a8*/ 	.word	0x00002070


	//   ....[7]....
        /*00ac*/ 	.word	0x00002090


	//   ....[8]....
        /*00b0*/ 	.word	0x000020b0


	//   ....[9]....
        /*00b4*/ 	.word	0x000020d0


	//   ....[10]....
        /*00b8*/ 	.word	0x000044c0


	//   ....[11]....
        /*00bc*/ 	.word	0x00004540


	//   ....[12]....
        /*00c0*/ 	.word	0x000045c0


	//   ....[13]....
        /*00c4*/ 	.word	0x00004630


	//   ....[14]....
        /*00c8*/ 	.word	0x000046b0


	//   ....[15]....
        /*00cc*/ 	.word	0x00004720


	//   ....[16]....
        /*00d0*/ 	.word	0x000047a0


	//   ....[17]....
        /*00d4*/ 	.word	0x00004810


	//   ....[18]....
        /*00d8*/ 	.word	0x00004890


	//   ....[19]....
        /*00dc*/ 	.word	0x00004900


	//----- nvinfo : EIATTR_EXIT_INSTR_OFFSETS
	.align		4
.L_3945:
        /*00e0*/ 	.byte	0x04, 0x1c
        /*00e2*/ 	.short	(.L_3947 - .L_3946)


	//   ....[0]....
.L_3946:
        /*00e4*/ 	.word	0x000043e0


	//   ....[1]....
        /*00e8*/ 	.word	0x00004460


	//----- nvinfo : EIATTR_MAX_THREADS
	.align		4
.L_3947:
        /*00ec*/ 	.byte	0x04, 0x05
        /*00ee*/ 	.short	(.L_3949 - .L_3948)
.L_3948:
        /*00f0*/ 	.word	0x00000100
        /*00f4*/ 	.word	0x00000001
        /*00f8*/ 	.word	0x00000001


	//----- nvinfo : EIATTR_CRS_STACK_SIZE
	.align		4
.L_3949:
        /*00fc*/ 	.byte	0x04, 0x1e
        /*00fe*/ 	.short	(.L_3951 - .L_3950)
.L_3950:
        /*0100*/ 	.word	0x00000000
.L_3951:


//--------------------- .nv.info._ZN10layer_norm13ln_bwd_kernelINS_13Kernel_traitsIf6__halffS2_fjLj7168ELj1ELj1ELj8ELj8ENS_18Kernel_traits_baseILj7168EfS2_fS2_fjLj256EEEEELb0ELb1ELb0ELb1EEEvNS_9BwdParamsE --------------------------
	.section	.nv.info._ZN10layer_norm13ln_bwd_kernelINS_13Kernel_traitsIf6__halffS2_fjLj7168ELj1ELj1ELj8ELj8ENS_18Kernel_traits_baseILj7168EfS2_fS2_fjLj256EEEEELb0ELb1ELb0ELb1EEEvNS_9BwdParamsE,"",@"SHT_CUDA_INFO"
	.sectionflags	@""
	.align	4


	//----- nvinfo : EIATTR_CUDA_API_VERSION
	.align		4
        /*0000*/ 	.byte	0x04, 0x37
        /*0002*/ 	.short	(.L_3953 - .L_3952)
.L_3952:
        /*0004*/ 	.word	0x00000082


	//----- nvinfo : EIATTR_SW2861232_WAR
	.align		4
.L_3953:
        /*0008*/ 	.byte	0x01, 0x35
	.zero		2


	//----- nvinfo : EIATTR_PARAM_CBANK
	.align		4
        /*000c*/ 	.byte	0x04, 0x0a
        /*000e*/ 	.short	(.L_3955 - .L_3954)
	.align		4
.L_3954:
        /*0010*/ 	.word	index@(.nv.constant0._ZN10layer_norm13ln_bwd_kernelINS_13Kernel_traitsIf6__halffS2_fjLj7168ELj1ELj1ELj8ELj8ENS_18Kernel_traits_baseILj7168EfS2_fS2_fjLj256EEEEELb0ELb1ELb0ELb1EEEvNS_9BwdParamsE)
        /*0014*/ 	.short	0x0160
        /*0016*/ 	.short	0x0128


	//----- nvinfo : EIATTR_CBANK_PARAM_SIZE
	.align		4
.L_3955:
        /*0018*/ 	.byte	0x03, 0x19
        /*001a*/ 	.short	0x0128


	//----- nvinfo : EIATTR_KPARAM_INFO
	.align		4
        /*001c*/ 	.byte	0x04, 0x17
        /*001e*/ 	.short	(.L_3957 - .L_3956)
.L_3956:
        /*0020*/ 	.word	0x00000000
        /*0024*/ 	.short	0x0000
        /*0026*/ 	.short	0x0000
        /*0028*/ 	.byte	0x00, 0xf0, 0xa1, 0x04


	//----- nvinfo : EIATTR_MAXREG_COUNT
	.align		4
.L_3957:
        /*002c*/ 	.byte	0x03, 0x1b
        /*002e*/ 	.short	0x00ff


	//----- nvinfo : EIATTR_NUM_BARRIERS
	.align		4
        /*0030*/ 	.byte	0x02, 0x4c
        /*0032*/ 	.byte	0x01
	.zero		1


	//----- nvinfo : EIATTR_ANNOTATIONS
	.align		4
        /*0034*/ 	.byte	0x04, 0x55
        /*0036*/ 	.short	(.L_3959 - .L_3958)


	//   ....[0]....
.L_3958:
        /*0038*/ 	.word	0x00000001
        /*003c*/ 	.byte	0x30, 0x03, 0x00, 0x00, 0x01, 0x00, 0x00, 0x00, 0x50, 0x03, 0x00, 0x00, 0x01, 0x00, 0x00, 0x00
        /*004c*/ 	.byte	0x70, 0x03, 0x00, 0x00, 0x01, 0x00, 0x00, 0x00, 0x20, 0x1e, 0x00, 0x00, 0x01, 0x00, 0x00, 0x00
        /*005c*/ 	.byte	0x60, 0x1e, 0x00, 0x00, 0x01, 0x00, 0x00, 0x00, 0x90, 0x1e, 0x00, 0x00, 0x01, 0x00, 0x00, 0x00
        /*006c*/ 	.byte	0x60, 0x39, 0x00, 0x00, 0x01, 0x00, 0x00, 0x00, 0x70, 0x39, 0x00, 0x00, 0x01, 0x00, 0x00, 0x00
        /*007c*/ 	.byte	0x80, 0x39, 0x00, 0x00


	//----- nvinfo : EIATTR_MERCURY_ISA_VERSION
	.align		4
.L_3959:
        /*0080*/ 	.byte	0x03, 0x5f
        /*0082*/ 	.short	0x0000


	//----- nvinfo : EIATTR_COOP_GROUP_MASK_REGIDS
	.align		4
        /*0084*/ 	.byte	0x04, 0x29
        /*0086*/ 	.short	(.L_3961 - .L_3960)


	//   ....[0]....
.L_3960:
        /*0088*/ 	.word	0xffffffff


	//   ....[1]....
        /*008c*/ 	.word	0xffffffff


	//   ....[2]....
        /*0090*/ 	.word	0xffffffff


	//   ....[3]....
        /*0094*/ 	.word	0xffffffff


	//   ....[4]....
        /*0098*/ 	.word	0xffffffff


	//   ....[5]....
        /*009c*/ 	.word	0xffffffff


	//   ....[6]....
        /*00a0*/ 	.word	0xffffffff


	//   ....[7]....
        /*00a4*/ 	.word	0xffffffff


	//   ....[8]....
        /*00a8*/ 	.word	0xffffffff


	//   ....[9]....
        /*00ac*/ 	.word	0xffffffff


	//   ....[10]....
        /*00b0*/ 	.word	0xffffffff


	//   ....[11]....
        /*00b4*/ 	.word	0xffffffff


	//   ....[12]....
        /*00b8*/ 	.word	0xffffffff


	//   ....[13]....
        /*00bc*/ 	.word	0xffffffff


	//   ....[14]....
        /*00c0*/ 	.word	0xffffffff


	//   ....[15]....
        /*00c4*/ 	.word	0xffffffff


	//   ....[16]....
        /*00c8*/ 	.word	0xffffffff


	//   ....[17]....
        /*00cc*/ 	.word	0xffffffff


	//   ....[18]....
        /*00d0*/ 	.word	0xffffffff


	//   ....[19]....
        /*00d4*/ 	.word	0xffffffff


	//----- nvinfo : EIATTR_COOP_GROUP_INSTR_OFFSETS
	.align		4
.L_3961:
        /*00d8*/ 	.byte	0x04, 0x28
        /*00da*/ 	.short	(.L_3963 - .L_3962)


	//   ....[0]....
.L_3962:
        /*00dc*/ 	.word	0x00001cb0


	//   ....[1]....
        /*00e0*/ 	.word	0x00001cd0


	//   ....[2]....
        /*00e4*/ 	.word	0x00001cf0


	//   ....[3]....
        /*00e8*/ 	.word	0x00001d10


	//   ....[4]....
        /*00ec*/ 	.word	0x00001d30


	//   ....[5]....
        /*00f0*/ 	.word	0x00001d50


	//   ....[6]....
        /*00f4*/ 	.word	0x00001d80


	//   ....[7]....
        /*00f8*/ 	.word	0x00001d90


	//   ....[8]....
        /*00fc*/ 	.word	0x00001dc0


	//   ....[9]....
        /*0100*/ 	.word	0x00001dd0


	//   ....[10]....
        /*0104*/ 	.word	0x000041e0


	//   ....[11]....
        /*0108*/ 	.word	0x00004260


	//   ....[12]....
        /*010c*/ 	.word	0x000042e0


	//   ....[13]....
        /*0110*/ 	.word	0x00004350


	//   ....[14]....
        /*0114*/ 	.word	0x000043d0


	//   ....[15]....
        /*0118*/ 	.word	0x00004440


	//   ....[16]....
        /*011c*/ 	.word	0x000044c0


	//   ....[17]....
        /*0120*/ 	.word	0x00004530


	//   ....[18]....
        /*0124*/ 	.word	0x000045b0


	//   ....[19]....
        /*0128*/ 	.word	0x00004620


	//----- nvinfo : EIATTR_EXIT_INSTR_OFFSETS
	.align		4
.L_3963:
        /*012c*/ 	.byte	0x04, 0x1c
        /*012e*/ 	.short	(.L_3965 - .L_3964)


	//   ....[0]....
.L_3964:
        /*0130*/ 	.word	0x00004180


	//----- nvinfo : EIATTR_MAX_THREADS
	.align		4
.L_3965:
        /*0134*/ 	.byte	0x04, 0x05
        /*0136*/ 	.short	(.L_3967 - .L_3966)
.L_3966:
        /*0138*/ 	.word	0x00000100
        /*013c*/ 	.word	0x00000001
        /*0140*/ 	.word	0x00000001


	//----- nvinfo : EIATTR_CRS_STACK_SIZE
	.align		4
.L_3967:
        /*0144*/ 	.byte	0x04, 0x1e
        /*0146*/ 	.short	(.L_3969 - .L_3968)
.L_3968:
        /*0148*/ 	.word	0x00000000
.L_3969:


//--------------------- .nv.info._ZN10layer_norm13ln_bwd_kernelINS_13Kernel_traitsIf6__halffS2_fjLj7168ELj1ELj1ELj8ELj8ENS_18Kernel_traits_baseILj7168EfS2_fS2_fjLj256EEEEELb0ELb1ELb1ELb0EEEvNS_9BwdParamsE --------------------------
	.section	.nv.info._ZN10layer_norm13ln_bwd_kernelINS_13Kernel_traitsIf6__halffS2_fjLj7168ELj1ELj1ELj8ELj8ENS_18Kernel_traits_baseILj7168EfS2_fS2_fjLj256EEEEELb0ELb1ELb1ELb0EEEvNS_9BwdParamsE,"",@"SHT_CUDA_INFO"
	.sectionflags	@""
	.align	4


	//----- nvinfo : EIATTR_CUDA_API_VERSION
	.align		4
        /*0000*/ 	.byte	0x04, 0x37
        /*0002*/ 	.short	(.L_3971 - .L_3970)
.L_3970:
        /*0004*/ 	.word	0x00000082


	//----- nvinfo : EIATTR_SW2861232_WAR
	.align		4
.L_3971:
        /*0008*/ 	.byte	0x01, 0x35
	.zero		2


	//----- nvinfo : EIATTR_PARAM_CBANK
	.align		4
        /*000c*/ 	.byte	0x04, 0x0a
        /*000e*/ 	.short	(.L_3973 - .L_3972)
	.align		4
.L_3972:
        /*0010*/ 	.word	index@(.nv.constant0._ZN10layer_norm13ln_bwd_kernelINS_13Kernel_traitsIf6__halffS2_fjLj7168ELj1ELj1ELj8ELj8ENS_18Kernel_traits_baseILj7168EfS2_fS2_fjLj256EEEEELb0ELb1ELb1ELb0EEEvNS_9BwdParamsE)
        /*0014*/ 	.short	0x0160
        /*0016*/ 	.short	0x0128


	//----- nvinfo : EIATTR_CBANK_PARAM_SIZE
	.align		4
.L_3973:
        /*0018*/ 	.byte	0x03, 0x19
        /*001a*/ 	.short	0x0128


	//----- nvinfo : EIATTR_KPARAM_INFO
	.align		4
        /*001c*/ 	.byte	0x04, 0x17
        /*001e*/ 	.short	(.L_3975 - .L_3974)
.L_3974:
        /*0020*/ 	.word	0x00000000
        /*0024*/ 	.short	0x0000
        /*0026*/ 	.short	0x0000
        /*0028*/ 	.byte	0x00, 0xf0, 0xa1, 0x04


	//----- nvinfo : EIATTR_MAXREG_COUNT
	.align		4
.L_3975:
        /*002c*/ 	.byte	0x03, 0x1b
        /*002e*/ 	.short	0x00ff


	//----- nvinfo : EIATTR_NUM_BARRIERS
	.align		4
        /*0030*/ 	.byte	0x02, 0x4c
        /*0032*/ 	.byte	0x01
	.zero		1


	//----- nvinfo : EIATTR_MERCURY_ISA_VERSION
	.align		4
        /*0034*/ 	.byte	0x03, 0x5f
        /*0036*/ 	.short	0x0000


	//----- nvinfo : EIATTR_COOP_GROUP_MASK_REGIDS
	.align		4
        /*0038*/ 	.byte	0x04, 0x29
        /*003a*/ 	.short	(.L_3977 - .L_3976)


	//   ....[0]....
.L_3976:
        /*003c*/ 	.word	0xffffffff


	//   ....[1]....
        /*0040*/ 	.word	0xffffffff


	//   ....[2]....
        /*0044*/ 	.word	0xffffffff


	//   ....[3]....
        /*0048*/ 	.word	0xffffffff


	//   ....[4]....
        /*004c*/ 	.word	0xffffffff


	//   ....[5]....
        /*0050*/ 	.word	0xffffffff


	//   ....[6]....
        /*0054*/ 	.word	0xffffffff


	//   ....[7]....
        /*0058*/ 	.word	0xffffffff


	//   ....[8]....
        /*005c*/ 	.word	0xffffffff


	//   ....[9]....
        /*0060*/ 	.word	0xffffffff


	//   ....[10]....
        /*0064*/ 	.word	0xffffffff


	//   ....[11]....
        /*0068*/ 	.word	0xffffffff


	//   ....[12]....
        /*006c*/ 	.word	0xffffffff


	//   ....[13]....
        /*0070*/ 	.word	0xffffffff


	//   ....[14]....
        /*0074*/ 	.word	0xffffffff


	//   ....[15]....
        /*0078*/ 	.word	0xffffffff


	//   ....[16]....
        /*007c*/ 	.word	0xffffffff


	//   ....[17]....
        /*0080*/ 	.word	0xffffffff


	//   ....[18]....
        /*0084*/ 	.word	0xffffffff


	//   ....[19]....
        /*0088*/ 	.word	0xffffffff


	//----- nvinfo : EIATTR_COOP_GROUP_INSTR_OFFSETS
	.align		4
.L_3977:
        /*008c*/ 	.byte	0x04, 0x28
        /*008e*/ 	.short	(.L_3979 - .L_3978)


	//   ....[0]....
.L_3978:
        /*0090*/ 	.word	0x00002390


	//   ....[1]....
        /*0094*/ 	.word	0x000023b0


	//   ....[2]....
        /*0098*/ 	.word	0x000023e0


	//   ....[3]....
        /*009c*/ 	.word	0x000023f0


	//   ....[4]....
        /*00a0*/ 	.word	0x00002420


	//   ....[5]....
        /*00a4*/ 	.word	0x00002430


	//   ....[6]....
        /*00a8*/ 	.word	0x00002460


	//   ....[7]....
        /*00ac*/ 	.word	0x00002470


	//   ....[8]....
        /*00b0*/ 	.word	0x000024a0


	//   ....[9]....
        /*00b4*/ 	.word	0x000024b0


	//   ....[10]....
        /*00b8*/ 	.word	0x00005c70


	//   ....[11]....
        /*00bc*/ 	.word	0x00005ce0


	//   ....[12]....
        /*00c0*/ 	.word	0x00005d50


	//   ....[13]....
        /*00c4*/ 	.word	0x00005db0


	//   ....[14]....
        /*00c8*/ 	.word	0x00005e20


	//   ....[15]....
        /*00cc*/ 	.word	0x00005e80


	//   ....[16]....
        /*00d0*/ 	.word	0x00005ef0


	//   ....[17]....
        /*00d4*/ 	.word	0x00005f50


	//   ....[18]....
        /*00d8*/ 	.word	0x00005fc0


	//   ....[19]....
        /*00dc*/ 	.word	0x00006020


	//----- nvinfo : EIATTR_EXIT_INSTR_OFFSETS
	.align		4
.L_3979:
        /*00e0*/ 	.byte	0x04, 0x1c
        /*00e2*/ 	.short	(.L_3981 - .L_3980)


	//   ....[0]....
.L_3980:
        /*00e4*/ 	.word	0x00005ba0


	//   ....[1]....
        /*00e8*/ 	.word	0x00005c20


	//----- nvinfo : EIATTR_MAX_THREADS
	.align		4
.L_3981:
        /*00ec*/ 	.byte	0x04, 0x05
        /*00ee*/ 	.short	(.L_3983 - .L_3982)
.L_3982:
        /*00f0*/ 	.word	0x00000100
        /*00f4*/ 	.word	0x00000001
        /*00f8*/ 	.word	0x00000001


	//----- nvinfo : EIATTR_CRS_STACK_SIZE
	.align		4
.L_3983:
        /*00fc*/ 	.byte	0x04, 0x1e
        /*00fe*/ 	.short	(.L_3985 - .L_3984)
.L_3984:
        /*0100*/ 	.word	0x00000000
.L_3985:


//--------------------- .nv.info._ZN10layer_norm13ln_bwd_kernelINS_13Kernel_traitsIf6__halffS2_fjLj7168ELj1ELj1ELj8ELj8ENS_18Kernel_traits_baseILj7168EfS2_fS2_fjLj256EEEEELb0ELb1ELb1ELb1EEEvNS_9BwdParamsE --------------------------
	.section	.nv.info._ZN10layer_norm13ln_bwd_kernelINS_13Kernel_traitsIf6__halffS2_fjLj7168ELj1ELj1ELj8ELj8ENS_18Kernel_traits_baseILj7168EfS2_fS2_fjLj256EEEEELb0ELb1ELb1ELb1EEEvNS_9BwdParamsE,"",@"SHT_CUDA_INFO"
	.sectionflags	@""
	.align	4


	//----- nvinfo : EIATTR_CUDA_API_VERSION
	.align		4
        /*0000*/ 	.byte	0x04, 0x37
        /*0002*/ 	.short	(.L_3987 - .L_3986)
.L_3986:
        /*0004*/ 	.word	0x00000082


	//----- nvinfo : EIATTR_SW2861232_WAR
	.align		4
.L_3987:
        /*0008*/ 	.byte	0x01, 0x35
	.zero		2


	//----- nvinfo : EIATTR_PARAM_CBANK
	.align		4
        /*000c*/ 	.byte	0x04, 0x0a
        /*000e*/ 	.short	(.L_3989 - .L_3988)
	.align		4
.L_3988:
        /*0010*/ 	.word	index@(.nv.constant0._ZN10layer_norm13ln_bwd_kernelINS_13Kernel_traitsIf6__halffS2_fjLj7168ELj1ELj1ELj8ELj8ENS_18Kernel_traits_baseILj7168EfS2_fS2_fjLj256EEEEELb0ELb1ELb1ELb1EEEvNS_9BwdParamsE)
        /*0014*/ 	.short	0x0160
        /*0016*/ 	.short	0x0128


	//----- nvinfo : EIATTR_CBANK_PARAM_SIZE
	.align		4
.L_3989:
        /*0018*/ 	.byte	0x03, 0x19
        /*001a*/ 	.short	0x0128


	//----- nvinfo : EIATTR_KPARAM_INFO
	.align		4
        /*001c*/ 	.byte	0x04, 0x17
        /*001e*/ 	.short	(.L_3991 - .L_3990)
.L_3990:
        /*0020*/ 	.word	0x00000000
        /*0024*/ 	.short	0x0000
        /*0026*/ 	.short	0x0000
        /*0028*/ 	.byte	0x00, 0xf0, 0xa1, 0x04


	//----- nvinfo : EIATTR_MAXREG_COUNT
	.align		4
.L_3991:
        /*002c*/ 	.byte	0x03, 0x1b
        /*002e*/ 	.short	0x00ff


	//----- nvinfo : EIATTR_NUM_BARRIERS
	.align		4
        /*0030*/ 	.byte	0x02, 0x4c
        /*0032*/ 	.byte	0x01
	.zero		1


	//----- nvinfo : EIATTR_ANNOTATIONS
	.align		4
        /*0034*/ 	.byte	0x04, 0x55
        /*0036*/ 	.short	(.L_3993 - .L_3992)


	//   ....[0]....
.L_3992:
        /*0038*/ 	.word	0x00000001
        /*003c*/ 	.byte	0x50, 0x54, 0x00, 0x00, 0x01, 0x00, 0x00, 0x00, 0x90, 0x54, 0x00, 0x00


	//----- nvinfo : EIATTR_MERCURY_ISA_VERSION
	.align		4
.L_3993:
        /*0048*/ 	.byte	0x03, 0x5f
        /*004a*/ 	.short	0x0000


	//----- nvinfo : EIATTR_COOP_GROUP_MASK_REGIDS
	.align		4
        /*004c*/ 	.byte	0x04, 0x29
        /*004e*/ 	.short	(.L_3995 - .L_3994)


	//   ....[0]....
.L_3994:
        /*0050*/ 	.word	0xffffffff


	//   ....[1]....
        /*0054*/ 	.word	0xffffffff


	//   ....[2]....
        /*0058*/ 	.word	0xffffffff


	//   ....[3]....
        /*005c*/ 	.word	0xffffffff


	//   ....[4]....
        /*0060*/ 	.word	0xffffffff


	//   ....[5]....
        /*0064*/ 	.word	0xffffffff


	//   ....[6]....
        /*0068*/ 	.word	0xffffffff


	//   ....[7]....
        /*006c*/ 	.word	0xffffffff


	//   ....[8]....
        /*0070*/ 	.word	0xffffffff


	//   ....[9]....
        /*0074*/ 	.word	0xffffffff


	//   ....[10]....
        /*0078*/ 	.word	0xffffffff


	//   ....[11]....
        /*007c*/ 	.word	0xffffffff


	//   ....[12]....
        /*0080*/ 	.word	0xffffffff


	//   ....[13]....
        /*0084*/ 	.word	0xffffffff


	//   ....[14]....
        /*0088*/ 	.word	0xffffffff


	//   ....[15]....
        /*008c*/ 	.word	0xffffffff


	//   ....[16]....
        /*0090*/ 	.word	0xffffffff


	//   ....[17]....
        /*0094*/ 	.word	0xffffffff


	//   ....[18]....
        /*0098*/ 	.word	0xffffffff


	//   ....[19]....
        /*009c*/ 	.word	0xffffffff


	//----- nvinfo : EIATTR_COOP_GROUP_INSTR_OFFSETS
	.align		4
.L_3995:
        /*00a0*/ 	.byte	0x04, 0x28
        /*00a2*/ 	.short	(.L_3997 - .L_3996)


	//   ....[0]....
.L_3996:
        /*00a4*/ 	.word	0x00001e20


	//   ....[1]....
        /*00a8*/ 	.word	0x00001e40


	//   ....[2]....
        /*00ac*/ 	.word	0x00001e60


	//   ....[3]....
        /*00b0*/ 	.word	0x00001e80


	//   ....[4]....
        /*00b4*/ 	.word	0x00001ea0


	//   ....[5]....
        /*00b8*/ 	.word	0x00001ec0


	//   ....[6]....
        /*00bc*/ 	.word	0x00001ee0


	//   ....[7]....
        /*00c0*/ 	.word	0x00001f00


	//   ....[8]....
        /*00c4*/ 	.word	0x00001f30


	//   ....[9]....
        /*00c8*/ 	.word	0x00001f40


	//   ....[10]....
        /*00cc*/ 	.word	0x000050f0


	//   ....[11]....
        /*00d0*/ 	.word	0x00005150


	//   ....[12]....
        /*00d4*/ 	.word	0x000051b0


	//   ....[13]....
        /*00d8*/ 	.word	0x00005200


	//   ....[14]....
        /*00dc*/ 	.word	0x00005260


	//   ....[15]....
        /*00e0*/ 	.word	0x000052b0


	//   ....[16]....
        /*00e4*/ 	.word	0x00005310


	//   ....[17]....
        /*00e8*/ 	.word	0x00005360


	//   ....[18]....
        /*00ec*/ 	.word	0x000053c0


	//   ....[19]....
        /*00f0*/ 	.word	0x00005410


	//----- nvinfo : EIATTR_EXIT_INSTR_OFFSETS
	.align		4
.L_3997:
        /*00f4*/ 	.byte	0x04, 0x1c
        /*00f6*/ 	.short	(.L_3999 - .L_3998)


	//   ....[0]....
.L_3998:
        /*00f8*/ 	.word	0x000050b0


	//----- nvinfo : EIATTR_MAX_THREADS
	.align		4
.L_3999:
        /*00fc*/ 	.byte	0x04, 0x05
        /*00fe*/ 	.short	(.L_4001 - .L_4000)
.L_4000:
        /*0100*/ 	.word	0x00000100
        /*0104*/ 	.word	0x00000001
        /*0108*/ 	.word	0x00000001


	//----- nvinfo : EIATTR_CRS_STACK_SIZE
	.align		4
.L_4001:
        /*010c*/ 	.byte	0x04, 0x1e
        /*010e*/ 	.short	(.L_4003 - .L_4002)
.L_4002:
        /*0110*/ 	.word	0x00000000
.L_4003:


//--------------------- .nv.info._ZN10layer_norm13ln_bwd_kernelINS_13Kernel_traitsIf6__halffS2_fjLj7168ELj1ELj1ELj8ELj8ENS_18Kernel_traits_baseILj7168EfS2_fS2_fjLj256EEEEELb1ELb0ELb0ELb0EEEvNS_9BwdParamsE --------------------------
	.section	.nv.info._ZN10layer_norm13ln_bwd_kernelINS_13Kernel_traitsIf6__halffS2_fjLj7168ELj1ELj1ELj8ELj8ENS_18Kernel_traits_baseILj7168EfS2_fS2_fjLj256EEEEELb1ELb0ELb0ELb0EEEvNS_9BwdParamsE,"",@"SHT_CUDA_INFO"
	.sectionflags	@""
	.align	4


	//----- nvinfo : EIATTR_CUDA_API_VERSION
	.align		4
        /*0000*/ 	.byte	0x04, 0x37
        /*0002*/ 	.short	(.L_4005 - .L_4004)
.L_4004:
        /*0004*/ 	.word	0x00000082


	//----- nvinfo : EIATTR_SW2861232_WAR
	.align		4
.L_4005:
        /*0008*/ 	.byte	0x01, 0x35
	.zero		2


	//----- nvinfo : EIATTR_PARAM_CBANK
	.align		4
        /*000c*/ 	.byte	0x04, 0x0a
        /*000e*/ 	.short	(.L_4007 - .L_4006)
	.align		4
.L_4006:
        /*0010*/ 	.word	index@(.nv.constant0._ZN10layer_norm13ln_bwd_kernelINS_13Kernel_traitsIf6__halffS2_fjLj7168ELj1ELj1ELj8ELj8ENS_18Kernel_traits_baseILj7168EfS2_fS2_fjLj256EEEEELb1ELb0ELb0ELb0EEEvNS_9BwdParamsE)
        /*0014*/ 	.short	0x0160
        /*0016*/ 	.short	0x0128


	//----- nvinfo : EIATTR_CBANK_PARAM_SIZE
	.align		4
.L_4007:
        /*0018*/ 	.byte	0x03, 0x19
        /*001a*/ 	.short	0x0128


	//----- nvinfo : EIATTR_KPARAM_INFO
	.align		4
        /*001c*/ 	.byte	0x04, 0x17
        /*001e*/ 	.short	(.L_4009 - .L_4008)
.L_4008:
        /*0020*/ 	.word	0x00000000
        /*0024*/ 	.short	0x0000
        /*0026*/ 	.short	0x0000
        /*0028*/ 	.byte	0x00, 0xf0, 0xa1, 0x04


	//----- nvinfo : EIATTR_MAXREG_COUNT
	.align		4
.L_4009:
        /*002c*/ 	.byte	0x03, 0x1b
        /*002e*/ 	.short	0x00ff


	//----- nvinfo : EIATTR_NUM_BARRIERS
	.align		4
        /*0030*/ 	.byte	0x02, 0x4c
        /*0032*/ 	.byte	0x01
	.zero		1


	//----- nvinfo : EIATTR_MERCURY_ISA_VERSION
	.align		4
        /*0034*/ 	.byte	0x03, 0x5f
        /*0036*/ 	.short	0x0000


	//----- nvinfo : EIATTR_COOP_GROUP_MASK_REGIDS
	.align		4
        /*0038*/ 	.byte	0x04, 0x29
        /*003a*/ 	.short	(.L_4011 - .L_4010)


	//   ....[0]....
.L_4010:
        /*003c*/ 	.word	0xffffffff


	//   ....[1]....
        /*0040*/ 	.word	0xffffffff


	//   ....[2]....
        /*0044*/ 	.word	0xffffffff


	//   ....[3]....
        /*0048*/ 	.word	0xffffffff


	//   ....[4]....
        /*004c*/ 	.word	0xffffffff


	//   ....[5]....
        /*0050*/ 	.word	0xffffffff


	//   ....[6]....
        /*0054*/ 	.word	0xffffffff


	//   ....[7]....
        /*0058*/ 	.word	0xffffffff


	//   ....[8]....
        /*005c*/ 	.word	0xffffffff


	//   ....[9]....
        /*0060*/ 	.word	0xffffffff


	//   ....[10]....
        /*0064*/ 	.word	0xffffffff


	//   ....[11]....
        /*0068*/ 	.word	0xffffffff


	//   ....[12]....
        /*006c*/ 	.word	0xffffffff


	//   ....[13]....
        /*0070*/ 	.word	0xffffffff


	//   ....[14]....
        /*0074*/ 	.word	0xffffffff


	//   ....[15]....
        /*0078*/ 	.word	0xffffffff


	//   ....[16]....
        /*007c*/ 	.word	0xffffffff


	//   ....[17]....
        /*0080*/ 	.word	0xffffffff


	//   ....[18]....
        /*0084*/ 	.word	0xffffffff


	//   ....[19]....
        /*0088*/ 	.word	0xffffffff


	//----- nvinfo : EIATTR_COOP_GROUP_INSTR_OFFSETS
	.align		4
.L_4011:
        /*008c*/ 	.byte	0x04, 0x28
        /*008e*/ 	.short	(.L_4013 - .L_4012)


	//   ....[0]....
.L_4012:
        /*0090*/ 	.word	0x00001f40


	//   ....[1]....
        /*0094*/ 	.word	0x00001f60


	//   ....[2]....
        /*0098*/ 	.word	0x00001f80


	//   ....[3]....
        /*009c*/ 	.word	0x00001fa0


	//   ....[4]....
        /*00a0*/ 	.word	0x00001fc0


	//   ....[5]....
        /*00a4*/ 	.word	0x00001fe0


	//   ....[6]....
        /*00a8*/ 	.word	0x00002000


	//   ....[7]....
        /*00ac*/ 	.word	0x00002020


	//   ....[8]....
        /*00b0*/ 	.word	0x00002040


	//   ....[9]....
        /*00b4*/ 	.word	0x00002060


	//   ....[10]....
        /*00b8*/ 	.word	0x00004070


	//   ....[11]....
        /*00bc*/ 	.word	0x000040f0


	//   ....[12]....
        /*00c0*/ 	.word	0x00004170


	//   ....[13]....
        /*00c4*/ 	.word	0x000041e0


	//   ....[14]....
        /*00c8*/ 	.word	0x00004260


	//   ....[15]....
        /*00cc*/ 	.word	0x000042d0


	//   ....[16]....
        /*00d0*/ 	.word	0x00004350


	//   ....[17]....
        /*00d4*/ 	.word	0x000043c0


	//   ....[18]....
        /*00d8*/ 	.word	0x00004440


	//   ....[19]....
        /*00dc*/ 	.word	0x000044b0


	//----- nvinfo : EIATTR_EXIT_INSTR_OFFSETS
	.align		4
.L_4013:
        /*00e0*/ 	.byte	0x04, 0x1c
        /*00e2*/ 	.short	(.L_4015 - .L_4014)


	//   ....[0]....
.L_4014:
        /*00e4*/ 	.word	0x00003fb0


	//   ....[1]....
        /*00e8*/ 	.word	0x00004010


	//----- nvinfo : EIATTR_MAX_THREADS
	.align		4
.L_4015:
        /*00ec*/ 	.byte	0x04, 0x05
        /*00ee*/ 	.short	(.L_4017 - .L_4016)
.L_4016:
        /*00f0*/ 	.word	0x00000100
        /*00f4*/ 	.word	0x00000001
        /*00f8*/ 	.word	0x00000001


	//----- nvinfo : EIATTR_CRS_STACK_SIZE
	.align		4
.L_4017:
        /*00fc*/ 	.byte	0x04, 0x1e
        /*00fe*/ 	.short	(.L_4019 - .L_4018)
.L_4018:
        /*0100*/ 	.word	0x00000000
.L_4019:


//--------------------- .nv.info._ZN10layer_norm13ln_bwd_kernelINS_13Kernel_traitsIf6__halffS2_fjLj7168ELj1ELj1ELj8ELj8ENS_18Kernel_traits_baseILj7168EfS2_fS2_fjLj256EEEEELb1ELb0ELb0ELb1EEEvNS_9BwdParamsE --------------------------
	.section	.nv.info._ZN10layer_norm13ln_bwd_kernelINS_13Kernel_traitsIf6__halffS2_fjLj7168ELj1ELj1ELj8ELj8ENS_18Kernel_traits_baseILj7168EfS2_fS2_fjLj256EEEEELb1ELb0ELb0ELb1EEEvNS_9BwdParamsE,"",@"SHT_CUDA_INFO"
	.sectionflags	@""
	.align	4


	//----- nvinfo : EIATTR_CUDA_API_VERSION
	.align		4
        /*0000*/ 	.byte	0x04, 0x37
        /*0002*/ 	.short	(.L_4021 - .L_4020)
.L_4020:
        /*0004*/ 	.word	0x00000082


	//----- nvinfo : EIATTR_SW2861232_WAR
	.align		4
.L_4021:
        /*0008*/ 	.byte	0x01, 0x35
	.zero		2


	//----- nvinfo : EIATTR_PARAM_CBANK
	.align		4
        /*000c*/ 	.byte	0x04, 0x0a
        /*000e*/ 	.short	(.L_4023 - .L_4022)
	.align		4
.L_4022:
        /*0010*/ 	.word	index@(.nv.constant0._ZN10layer_norm13ln_bwd_kernelINS_13Kernel_traitsIf6__halffS2_fjLj7168ELj1ELj1ELj8ELj8ENS_18Kernel_traits_baseILj7168EfS2_fS2_fjLj256EEEEELb1ELb0ELb0ELb1EEEvNS_9BwdParamsE)
        /*0014*/ 	.short	0x0160
        /*0016*/ 	.short	0x0128


	//----- nvinfo : EIATTR_CBANK_PARAM_SIZE
	.align		4
.L_4023:
        /*0018*/ 	.byte	0x03, 0x19
        /*001a*/ 	.short	0x0128


	//----- nvinfo : EIATTR_KPARAM_INFO
	.align		4
        /*001c*/ 	.byte	0x04, 0x17
        /*001e*/ 	.short	(.L_4025 - .L_4024)
.L_4024:
        /*0020*/ 	.word	0x00000000
        /*0024*/ 	.short	0x0000
        /*0026*/ 	.short	0x0000
        /*0028*/ 	.byte	0x00, 0xf0, 0xa1, 0x04


	//----- nvinfo : EIATTR_MAXREG_COUNT
	.align		4
.L_4025:
        /*002c*/ 	.byte	0x03, 0x1b
        /*002e*/ 	.short	0x00ff


	//----- nvinfo : EIATTR_NUM_BARRIERS
	.align		4
        /*0030*/ 	.byte	0x02, 0x4c
        /*0032*/ 	.byte	0x01
	.zero		1


	//----- nvinfo : EIATTR_MERCURY_ISA_VERSION
	.align		4
        /*0034*/ 	.byte	0x03, 0x5f
        /*0036*/ 	.short	0x0000


	//----- nvinfo : EIATTR_COOP_GROUP_MASK_REGIDS
	.align		4
        /*0038*/ 	.byte	0x04, 0x29
        /*003a*/ 	.short	(.L_4027 - .L_4026)


	//   ....[0]....
.L_4026:
        /*003c*/ 	.word	0xffffffff


	//   ....[1]....
        /*0040*/ 	.word	0xffffffff


	//   ....[2]....
        /*0044*/ 	.word	0xffffffff


	//   ....[3]....
        /*0048*/ 	.word	0xffffffff


	//   ....[4]....
        /*004c*/ 	.word	0xffffffff


	//   ....[5]....
        /*0050*/ 	.word	0xffffffff


	//   ....[6]....
        /*0054*/ 	.word	0xffffffff


	//   ....[7]....
        /*0058*/ 	.word	0xffffffff


	//   ....[8]....
        /*005c*/ 	.word	0xffffffff


	//   ....[9]....
        /*0060*/ 	.word	0xffffffff


	//   ....[10]....
        /*0064*/ 	.word	0xffffffff


	//   ....[11]....
        /*0068*/ 	.word	0xffffffff


	//   ....[12]....
        /*006c*/ 	.word	0xffffffff


	//   ....[13]....
        /*0070*/ 	.word	0xffffffff


	//   ....[14]....
        /*0074*/ 	.word	0xffffffff


	//   ....[15]....
        /*0078*/ 	.word	0xffffffff


	//   ....[16]....
        /*007c*/ 	.word	0xffffffff


	//   ....[17]....
        /*0080*/ 	.word	0xffffffff


	//   ....[18]....
        /*0084*/ 	.word	0xffffffff


	//   ....[19]....
        /*0088*/ 	.word	0xffffffff


	//----- nvinfo : EIATTR_COOP_GROUP_INSTR_OFFSETS
	.align		4
.L_4027:
        /*008c*/ 	.byte	0x04, 0x28
        /*008e*/ 	.short	(.L_4029 - .L_4028)


	//   ....[0]....
.L_4028:
        /*0090*/ 	.word	0x00001a30


	//   ....[1]....
        /*0094*/ 	.word	0x00001a50


	//   ....[2]....
        /*0098*/ 	.word	0x00001a70


	//   ....[3]....
        /*009c*/ 	.word	0x00001a90


	//   ....[4]....
        /*00a0*/ 	.word	0x00001ab0


	//   ....[5]....
        /*00a4*/ 	.word	0x00001ad0


	//   ....[6]....
        /*00a8*/ 	.word	0x00001af0


	//   ....[7]....
        /*00ac*/ 	.word	0x00001b10


	//   ....[8]....
        /*00b0*/ 	.word	0x00001b30


	//   ....[9]....
        /*00b4*/ 	.word	0x00001b50


	//   ....[10]....
        /*00b8*/ 	.word	0x000039c0


	//   ....[11]....
        /*00bc*/ 	.word	0x00003a40


	//   ....[12]....
        /*00c0*/ 	.word	0x00003ac0


	//   ....[13]....
        /*00c4*/ 	.word	0x00003b30


	//   ....[14]....
        /*00c8*/ 	.word	0x00003bb0


	//   ....[15]....
        /*00cc*/ 	.word	0x00003c20


	//   ....[16]....
        /*00d0*/ 	.word	0x00003ca0


	//   ....[17]....
        /*00d4*/ 	.word	0x00003d10


	//   ....[18]....
        /*00d8*/ 	.word	0x00003d90


	//   ....[19]....
        /*00dc*/ 	.word	0x00003e00


	//----- nvinfo : EIATTR_EXIT_INSTR_OFFSETS
	.align		4
.L_4029:
        /*00e0*/ 	.byte	0x04, 0x1c
        /*00e2*/ 	.short	(.L_4031 - .L_4030)


	//   ....[0]....
.L_4030:
        /*00e4*/ 	.word	0x00003960


	//----- nvinfo : EIATTR_MAX_THREADS
	.align		4
.L_4031:
        /*00e8*/ 	.byte	0x04, 0x05
        /*00ea*/ 	.short	(.L_4033 - .L_4032)
.L_4032:
        /*00ec*/ 	.word	0x00000100
        /*00f0*/ 	.word	0x00000001
        /*00f4*/ 	.word	0x00000001


	//----- nvinfo : EIATTR_CRS_STACK_SIZE
	.align		4
.L_4033:
        /*00f8*/ 	.byte	0x04, 0x1e
        /*00fa*/ 	.short	(.L_4035 - .L_4034)
.L_4034:
        /*00fc*/ 	.word	0x00000000
.L_4035:


//--------------------- .nv.info._ZN10layer_norm22ln_bwd_finalize_kernelINS_22Kernel_traits_finalizeILj7168Ef6__halffS2_fjLb0ELj1024ELj4ENS_18Kernel_traits_baseILj7168EfS2_fS2_fjLj1024EEEEELb0ELb0EEEvNS_9BwdParamsE --------------------------
	.section	.nv.info._ZN10layer_norm22ln_bwd_finalize_kernelINS_22Kernel_traits_finalizeILj7168Ef6__halffS2_fjLb0ELj1024ELj4ENS_18Kernel_traits_baseILj7168EfS2_fS2_fjLj1024EEEEELb0ELb0EEEvNS_9BwdParamsE,"",@"SHT_CUDA_INFO"
	.sectionflags	@""
	.align	4


	//----- nvinfo : EIATTR_CUDA_API_VERSION
	.align		4
        /*0000*/ 	.byte	0x04, 0x37
        /*0002*/ 	.short	(.L_4037 - .L_4036)
.L_4036:
        /*0004*/ 	.word	0x00000082


	//----- nvinfo : EIATTR_SW2861232_WAR
	.align		4
.L_4037:
        /*0008*/ 	.byte	0x01, 0x35
	.zero		2


	//----- nvinfo : EIATTR_PARAM_CBANK
	.align		4
        /*000c*/ 	.byte	0x04, 0x0a
        /*000e*/ 	.short	(.L_4039 - .L_4038)
	.align		4
.L_4038:
        /*0010*/ 	.word	index@(.nv.constant0._ZN10layer_norm22ln_bwd_finalize_kernelINS_22Kernel_traits_finalizeILj7168Ef6__halffS2_fjLb0ELj1024ELj4ENS_18Kernel_traits_baseILj7168EfS2_fS2_fjLj1024EEEEELb0ELb0EEEvNS_9BwdParamsE)
        /*0014*/ 	.short	0x0160
        /*0016*/ 	.short	0x0128


	//----- nvinfo : EIATTR_CBANK_PARAM_SIZE
	.align		4
.L_4039:
        /*0018*/ 	.byte	0x03, 0x19
        /*001a*/ 	.short	0x0128


	//----- nvinfo : EIATTR_KPARAM_INFO
	.align		4
        /*001c*/ 	.byte	0x04, 0x17
        /*001e*/ 	.short	(.L_4041 - .L_4040)
.L_4040:
        /*0020*/ 	.word	0x00000000
        /*0024*/ 	.short	0x0000
        /*0026*/ 	.short	0x0000
        /*0028*/ 	.byte	0x00, 0xf0, 0xa1, 0x04


	//----- nvinfo : EIATTR_MAXREG_COUNT
	.align		4
.L_4041:
        /*002c*/ 	.byte	0x03, 0x1b
        /*002e*/ 	.short	0x0040


	//----- nvinfo : EIATTR_NUM_BARRIERS
	.align		4
        /*0030*/ 	.byte	0x02, 0x4c
        /*0032*/ 	.byte	0x01
	.zero		1


	//----- nvinfo : EIATTR_MERCURY_ISA_VERSION
	.align		4
        /*0034*/ 	.byte	0x03, 0x5f
        /*0036*/ 	.short	0x0000


	//----- nvinfo : EIATTR_COOP_GROUP_MASK_REGIDS
	.align		4
        /*0038*/ 	.byte	0x04, 0x29
        /*003a*/ 	.short	(.L_4043 - .L_4042)


	//   ....[0]....
.L_4042:
        /*003c*/ 	.word	0xffffffff


	//   ....[1]....
        /*0040*/ 	.word	0xffffffff


	//   ....[2]....
        /*0044*/ 	.word	0xffffffff


	//   ....[3]....
        /*0048*/ 	.word	0xffffffff


	//   ....[4]....
        /*004c*/ 	.word	0xffffffff


	//   ....[5]....
        /*0050*/ 	.word	0xffffffff


	//   ....[6]....
        /*0054*/ 	.word	0xffffffff


	//   ....[7]....
        /*0058*/ 	.word	0xffffffff


	//   ....[8]....
        /*005c*/ 	.word	0xffffffff


	//   ....[9]....
        /*0060*/ 	.word	0xffffffff


	//   ....[10]....
        /*0064*/ 	.word	0xffffffff


	//   ....[11]....
        /*0068*/ 	.word	0xffffffff


	//   ....[12]....
        /*006c*/ 	.word	0xffffffff


	//   ....[13]....
        /*0070*/ 	.word	0xffffffff


	//   ....[14]....
        /*0074*/ 	.word	0xffffffff


	//   ....[15]....
        /*0078*/ 	.word	0xffffffff


	//   ....[16]....
        /*007c*/ 	.word	0xffffffff


	//   ....[17]....
        /*0080*/ 	.word	0xffffffff


	//   ....[18]....
        /*0084*/ 	.word	0xffffffff


	//   ....[19]....
        /*0088*/ 	.word	0xffffffff


	//----- nvinfo : EIATTR_COOP_GROUP_INSTR_OFFSETS
	.align		4
.L_4043:
        /*008c*/ 	.byte	0x04, 0x28
        /*008e*/ 	.short	(.L_4045 - .L_4044)


	//   ....[0]....
.L_4044:
        /*0090*/ 	.word	0x00000820


	//   ....[1]....
        /*0094*/ 	.word	0x00000850


	//   ....[2]....
        /*0098*/ 	.word	0x00000860


	//   ....[3]....
        /*009c*/ 	.word	0x00000890


	//   ....[4]....
        /*00a0*/ 	.word	0x000008a0


	//   ....[5]....
        /*00a4*/ 	.word	0x000008d0


	//   ....[6]....
        /*00a8*/ 	.word	0x000008f0


	//   ....[7]....
        /*00ac*/ 	.word	0x00000900


	//   ....[8]....
        /*00b0*/ 	.word	0x00000930


	//   ....[9]....
        /*00b4*/ 	.word	0x00000940


	//   ....[10]....
        /*00b8*/ 	.word	0x00000b30


	//   ....[11]....
        /*00bc*/ 	.word	0x00000ba0


	//   ....[12]....
        /*00c0*/ 	.word	0x00000c00


	//   ....[13]....
        /*00c4*/ 	.word	0x00000c60


	//   ....[14]....
        /*00c8*/ 	.word	0x00000cd0


	//   ....[15]....
        /*00cc*/ 	.word	0x00000d40


	//   ....[16]....
        /*00d0*/ 	.word	0x00000da0


	//   ....[17]....
        /*00d4*/ 	.word	0x00000e00


	//   ....[18]....
        /*00d8*/ 	.word	0x00000e60


	//   ....[19]....
        /*00dc*/ 	.word	0x00000ec0


	//----- nvinfo : EIATTR_EXIT_INSTR_OFFSETS
	.align		4
.L_4045:
        /*00e0*/ 	.byte	0x04, 0x1c
        /*00e2*/ 	.short	(.L_4047 - .L_4046)


	//   ....[0]....
.L_4046:
        /*00e4*/ 	.word	0x00000070


	//   ....[1]....
        /*00e8*/ 	.word	0x00000ad0


	//----- nvinfo : EIATTR_MAX_THREADS
	.align		4
.L_4047:
        /*00ec*/ 	.byte	0x04, 0x05
        /*00ee*/ 	.short	(.L_4049 - .L_4048)
.L_4048:
        /*00f0*/ 	.word	0x00000400
        /*00f4*/ 	.word	0x00000001
        /*00f8*/ 	.word	0x00000001


	//----- nvinfo : EIATTR_CRS_STACK_SIZE
	.align		4
.L_4049:
        /*00fc*/ 	.byte	0x04, 0x1e
        /*00fe*/ 	.short	(.L_4051 - .L_4050)
.L_4050:
        /*0100*/ 	.word	0x00000000
.L_4051:


//--------------------- .nv.info._ZN10layer_norm13ln_bwd_kernelINS_13Kernel_traitsIf6__halffS2_fjLj7168ELj1ELj1ELj8ELj8ENS_18Kernel_traits_baseILj7168EfS2_fS2_fjLj256EEEEELb1ELb0ELb1ELb0EEEvNS_9BwdParamsE --------------------------
	.section	.nv.info._ZN10layer_norm13ln_bwd_kernelINS_13Kernel_traitsIf6__halffS2_fjLj7168ELj1ELj1ELj8ELj8ENS_18Kernel_traits_baseILj7168EfS2_fS2_fjLj256EEEEELb1ELb0ELb1ELb0EEEvNS_9BwdParamsE,"",@"SHT_CUDA_INFO"
	.sectionflags	@""
	.align	4


	//----- nvinfo : EIATTR_CUDA_API_VERSION
	.align		4
        /*0000*/ 	.byte	0x04, 0x37
        /*0002*/ 	.short	(.L_4053 - .L_4052)
.L_4052:
        /*0004*/ 	.word	0x00000082


	//----- nvinfo : EIATTR_SW2861232_WAR
	.align		4
.L_4053:
        /*0008*/ 	.byte	0x01, 0x35
	.zero		2


	//----- nvinfo : EIATTR_PARAM_CBANK
	.align		4
        /*000c*/ 	.byte	0x04, 0x0a
        /*000e*/ 	.short	(.L_4055 - .L_4054)
	.align		4
.L_4054:
        /*0010*/ 	.word	index@(.nv.constant0._ZN10layer_norm13ln_bwd_kernelINS_13Kernel_traitsIf6__halffS2_fjLj7168ELj1ELj1ELj8ELj8ENS_18Kernel_traits_baseILj7168EfS2_fS2_fjLj256EEEEELb1ELb0ELb1ELb0EEEvNS_9BwdParamsE)
        /*0014*/ 	.short	0x0160
        /*0016*/ 	.short	0x0128


	//----- nvinfo : EIATTR_CBANK_PARAM_SIZE
	.align		4
.L_4055:
        /*0018*/ 	.byte	0x03, 0x19
        /*001a*/ 	.short	0x0128


	//----- nvinfo : EIATTR_KPARAM_INFO
	.align		4
        /*001c*/ 	.byte	0x04, 0x17
        /*001e*/ 	.short	(.L_4057 - .L_4056)
.L_4056:
        /*0020*/ 	.word	0x00000000
        /*0024*/ 	.short	0x0000
        /*0026*/ 	.short	0x0000
        /*0028*/ 	.byte	0x00, 0xf0, 0xa1, 0x04


	//----- nvinfo : EIATTR_MAXREG_COUNT
	.align		4
.L_4057:
        /*002c*/ 	.byte	0x03, 0x1b
        /*002e*/ 	.short	0x00ff


	//----- nvinfo : EIATTR_NUM_BARRIERS
	.align		4
        /*0030*/ 	.byte	0x02, 0x4c
        /*0032*/ 	.byte	0x01
	.zero		1


	//----- nvinfo : EIATTR_MERCURY_ISA_VERSION
	.align		4
        /*0034*/ 	.byte	0x03, 0x5f
        /*0036*/ 	.short	0x0000


	//----- nvinfo : EIATTR_COOP_GROUP_MASK_REGIDS
	.align		4
        /*0038*/ 	.byte	0x04, 0x29
        /*003a*/ 	.short	(.L_4059 - .L_4058)


	//   ....[0]....
.L_4058:
        /*003c*/ 	.word	0xffffffff


	//   ....[1]....
        /*0040*/ 	.word	0xffffffff


	//   ....[2]....
        /*0044*/ 	.word	0xffffffff


	//   ....[3]....
        /*0048*/ 	.word	0xffffffff


	//   ....[4]....
        /*004c*/ 	.word	0xffffffff


	//   ....[5]....
        /*0050*/ 	.word	0xffffffff


	//   ....[6]....
        /*0054*/ 	.word	0xffffffff


	//   ....[7]....
        /*0058*/ 	.word	0xffffffff


	//   ....[8]....
        /*005c*/ 	.word	0xffffffff


	//   ....[9]....
        /*0060*/ 	.word	0xffffffff


	//   ....[10]....
        /*0064*/ 	.word	0xffffffff


	//   ....[11]....
        /*0068*/ 	.word	0xffffffff


	//   ....[12]....
        /*006c*/ 	.word	0xffffffff


	//   ....[13]....
        /*0070*/ 	.word	0xffffffff


	//   ....[14]....
        /*0074*/ 	.word	0xffffffff


	//   ....[15]....
        /*0078*/ 	.word	0xffffffff


	//   ....[16]....
        /*007c*/ 	.word	0xffffffff


	//   ....[17]....
        /*0080*/ 	.word	0xffffffff


	//   ....[18]....
        /*0084*/ 	.word	0xffffffff


	//   ....[19]....
        /*0088*/ 	.word	0xffffffff


	//----- nvinfo : EIATTR_COOP_GROUP_INSTR_OFFSETS
	.align		4
.L_4059:
        /*008c*/ 	.byte	0x04, 0x28
        /*008e*/ 	.short	(.L_4061 - .L_4060)


	//   ....[0]....
.L_4060:
        /*0090*/ 	.word	0x00002500


	//   ....[1]....
        /*0094*/ 	.word	0x00002520


	//   ....[2]....
        /*0098*/ 	.word	0x00002540


	//   ....[3]....
        /*009c*/ 	.word	0x00002560


	//   ....[4]....
        /*00a0*/ 	.word	0x00002580


	//   ....[5]....
        /*00a4*/ 	.word	0x000025a0


	//   ....[6]....
        /*00a8*/ 	.word	0x000025c0


	//   ....[7]....
        /*00ac*/ 	.word	0x000025e0


	//   ....[8]....
        /*00b0*/ 	.word	0x00002600


	//   ....[9]....
        /*00b4*/ 	.word	0x00002620


	//   ....[10]....
        /*00b8*/ 	.word	0x00005910


	//   ....[11]....
        /*00bc*/ 	.word	0x00005990


	//   ....[12]....
        /*00c0*/ 	.word	0x00005a10


	//   ....[13]....
        /*00c4*/ 	.word	0x00005a80


	//   ....[14]....
        /*00c8*/ 	.word	0x00005b00


	//   ....[15]....
        /*00cc*/ 	.word	0x00005b70


	//   ....[16]....
        /*00d0*/ 	.word	0x00005bf0


	//   ....[17]....
        /*00d4*/ 	.word	0x00005c60


	//   ....[18]....
        /*00d8*/ 	.word	0x00005ce0


	//   ....[19]....
        /*00dc*/ 	.word	0x00005d50


	//----- nvinfo : EIATTR_EXIT_INSTR_OFFSETS
	.align		4
.L_4061:
        /*00e0*/ 	.byte	0x04, 0x1c
        /*00e2*/ 	.short	(.L_4063 - .L_4062)


	//   ....[0]....
.L_4062:
        /*00e4*/ 	.word	0x00005850


	//   ....[1]....
        /*00e8*/ 	.word	0x000058b0


	//----- nvinfo : EIATTR_MAX_THREADS
	.align		4
.L_4063:
        /*00ec*/ 	.byte	0x04, 0x05
        /*00ee*/ 	.short	(.L_4065 - .L_4064)
.L_4064:
        /*00f0*/ 	.word	0x00000100
        /*00f4*/ 	.word	0x00000001
        /*00f8*/ 	.word	0x00000001


	//----- nvinfo : EIATTR_CRS_STACK_SIZE
	.align		4
.L_4065:
        /*00fc*/ 	.byte	0x04, 0x1e
        /*00fe*/ 	.short	(.L_4067 - .L_4066)
.L_4066:
        /*0100*/ 	.word	0x00000000
.L_4067:


//--------------------- .nv.info._ZN10layer_norm22ln_bwd_finalize_kernelINS_22Kernel_traits_finalizeILj7168Ef6__halffS2_fjLb0ELj1024ELj4ENS_18Kernel_traits_baseILj7168EfS2_fS2_fjLj1024EEEEELb0ELb1EEEvNS_9BwdParamsE --------------------------
	.section	.nv.info._ZN10layer_norm22ln_bwd_finalize_kernelINS_22Kernel_traits_finalizeILj7168Ef6__halffS2_fjLb0ELj1024ELj4ENS_18Kernel_traits_baseILj7168EfS2_fS2_fjLj1024EEEEELb0ELb1EEEvNS_9BwdParamsE,"",@"SHT_CUDA_INFO"
	.sectionflags	@""
	.align	4


	//----- nvinfo : EIATTR_CUDA_API_VERSION
	.align		4
        /*0000*/ 	.byte	0x04, 0x37
        /*0002*/ 	.short	(.L_4069 - .L_4068)
.L_4068:
        /*0004*/ 	.word	0x00000082


	//----- nvinfo : EIATTR_SW2861232_WAR
	.align		4
.L_4069:
        /*0008*/ 	.byte	0x01, 0x35
	.zero		2


	//----- nvinfo : EIATTR_PARAM_CBANK
	.align		4
        /*000c*/ 	.byte	0x04, 0x0a
        /*000e*/ 	.short	(.L_4071 - .L_4070)
	.align		4
.L_4070:
        /*0010*/ 	.word	index@(.nv.constant0._ZN10layer_norm22ln_bwd_finalize_kernelINS_22Kernel_traits_finalizeILj7168Ef6__halffS2_fjLb0ELj1024ELj4ENS_18Kernel_traits_baseILj7168EfS2_fS2_fjLj1024EEEEELb0ELb1EEEvNS_9BwdParamsE)
        /*0014*/ 	.short	0x0160
        /*0016*/ 	.short	0x0128


	//----- nvinfo : EIATTR_CBANK_PARAM_SIZE
	.align		4
.L_4071:
        /*0018*/ 	.byte	0x03, 0x19
        /*001a*/ 	.short	0x0128


	//----- nvinfo : EIATTR_KPARAM_INFO
	.align		4
        /*001c*/ 	.byte	0x04, 0x17
        /*001e*/ 	.short	(.L_4073 - .L_4072)
.L_4072:
        /*0020*/ 	.word	0x00000000
        /*0024*/ 	.short	0x0000
        /*0026*/ 	.short	0x0000
        /*0028*/ 	.byte	0x00, 0xf0, 0xa1, 0x04


	//----- nvinfo : EIATTR_MAXREG_COUNT
	.align		4
.L_4073:
        /*002c*/ 	.byte	0x03, 0x1b
        /*002e*/ 	.short	0x0040


	//----- nvinfo : EIATTR_NUM_BARRIERS
	.align		4
        /*0030*/ 	.byte	0x02, 0x4c
        /*0032*/ 	.byte	0x01
	.zero		1


	//----- nvinfo : EIATTR_MERCURY_ISA_VERSION
	.align		4
        /*0034*/ 	.byte	0x03, 0x5f
        /*0036*/ 	.short	0x0000


	//----- nvinfo : EIATTR_COOP_GROUP_MASK_REGIDS
	.align		4
        /*0038*/ 	.byte	0x04, 0x29
        /*003a*/ 	.short	(.L_4075 - .L_4074)


	//   ....[0]....
.L_4074:
        /*003c*/ 	.word	0xffffffff


	//   ....[1]....
        /*0040*/ 	.word	0xffffffff


	//   ....[2]....
        /*0044*/ 	.word	0xffffffff


	//   ....[3]....
        /*0048*/ 	.word	0xffffffff


	//   ....[4]....
        /*004c*/ 	.word	0xffffffff


	//   ....[5]....
        /*0050*/ 	.word	0xffffffff


	//   ....[6]....
        /*0054*/ 	.word	0xffffffff


	//   ....[7]....
        /*0058*/ 	.word	0xffffffff


	//   ....[8]....
        /*005c*/ 	.word	0xffffffff


	//   ....[9]....
        /*0060*/ 	.word	0xffffffff


	//   ....[10]....
        /*0064*/ 	.word	0xffffffff


	//   ....[11]....
        /*0068*/ 	.word	0xffffffff


	//   ....[12]....
        /*006c*/ 	.word	0xffffffff


	//   ....[13]....
        /*0070*/ 	.word	0xffffffff


	//   ....[14]....
        /*0074*/ 	.word	0xffffffff


	//   ....[15]....
        /*0078*/ 	.word	0xffffffff


	//   ....[16]....
        /*007c*/ 	.word	0xffffffff


	//   ....[17]....
        /*0080*/ 	.word	0xffffffff


	//   ....[18]....
        /*0084*/ 	.word	0xffffffff


	//   ....[19]....
        /*0088*/ 	.word	0xffffffff


	//----- nvinfo : EIATTR_COOP_GROUP_INSTR_OFFSETS
	.align		4
.L_4075:
        /*008c*/ 	.byte	0x04, 0x28
        /*008e*/ 	.short	(.L_4077 - .L_4076)


	//   ....[0]....
.L_4076:
        /*0090*/ 	.word	0x000007f0


	//   ....[1]....
        /*0094*/ 	.word	0x00000820


	//   ....[2]....
        /*0098*/ 	.word	0x00000840


	//   ....[3]....
        /*009c*/ 	.word	0x00000850


	//   ....[4]....
        /*00a0*/ 	.word	0x00000880


	//   ....[5]....
        /*00a4*/ 	.word	0x00000890


	//   ....[6]....
        /*00a8*/ 	.word	0x000008c0


	//   ....[7]....
        /*00ac*/ 	.word	0x000008d0


	//   ....[8]....
        /*00b0*/ 	.word	0x00000900


	//   ....[9]....
        /*00b4*/ 	.word	0x00000910


	//   ....[10]....
        /*00b8*/ 	.word	0x00000ab0


	//   ....[11]....
        /*00bc*/ 	.word	0x00000b30


	//   ....[12]....
        /*00c0*/ 	.word	0x00000b90


	//   ....[13]....
        /*00c4*/ 	.word	0x00000bf0


	//   ....[14]....
        /*00c8*/ 	.word	0x00000c60


	//   ....[15]....
        /*00cc*/ 	.word	0x00000cd0


	//   ....[16]....
        /*00d0*/ 	.word	0x00000d30


	//   ....[17]....
        /*00d4*/ 	.word	0x00000d90


	//   ....[18]....
        /*00d8*/ 	.word	0x00000df0


	//   ....[19]....
        /*00dc*/ 	.word	0x00000e50


	//----- nvinfo : EIATTR_EXIT_INSTR_OFFSETS
	.align		4
.L_4077:
        /*00e0*/ 	.byte	0x04, 0x1c
        /*00e2*/ 	.short	(.L_4079 - .L_4078)


	//   ....[0]....
.L_4078:
        /*00e4*/ 	.word	0x00000070


	//   ....[1]....
        /*00e8*/ 	.word	0x00000a50


	//----- nvinfo : EIATTR_MAX_THREADS
	.align		4
.L_4079:
        /*00ec*/ 	.byte	0x04, 0x05
        /*00ee*/ 	.short	(.L_4081 - .L_4080)
.L_4080:
        /*00f0*/ 	.word	0x00000400
        /*00f4*/ 	.word	0x00000001
        /*00f8*/ 	.word	0x00000001


	//----- nvinfo : EIATTR_CRS_STACK_SIZE
	.align		4
.L_4081:
        /*00fc*/ 	.byte	0x04, 0x1e
        /*00fe*/ 	.short	(.L_4083 - .L_4082)
.L_4082:
        /*0100*/ 	.word	0x00000000
.L_4083:


//--------------------- .nv.info._ZN10layer_norm13ln_bwd_kernelINS_13Kernel_traitsIf6__halffS2_fjLj7168ELj1ELj1ELj8ELj8ENS_18Kernel_traits_baseILj7168EfS2_fS2_fjLj256EEEEELb1ELb0ELb1ELb1EEEvNS_9BwdParamsE --------------------------
	.section	.nv.info._ZN10layer_norm13ln_bwd_kernelINS_13Kernel_traitsIf6__halffS2_fjLj7168ELj1ELj1ELj8ELj8ENS_18Kernel_traits_baseILj7168EfS2_fS2_fjLj256EEEEELb1ELb0ELb1ELb1EEEvNS_9BwdParamsE,"",@"SHT_CUDA_INFO"
	.sectionflags	@""
	.align	4


	//----- nvinfo : EIATTR_CUDA_API_VERSION
	.align		4
        /*0000*/ 	.byte	0x04, 0x37
        /*0002*/ 	.short	(.L_4085 - .L_4084)
.L_4084:
        /*0004*/ 	.word	0x00000082


	//----- nvinfo : EIATTR_SW2861232_WAR
	.align		4
.L_4085:
        /*0008*/ 	.byte	0x01, 0x35
	.zero		2


	//----- nvinfo : EIATTR_PARAM_CBANK
	.align		4
        /*000c*/ 	.byte	0x04, 0x0a
        /*000e*/ 	.short	(.L_4087 - .L_4086)
	.align		4
.L_4086:
        /*0010*/ 	.word	index@(.nv.constant0._ZN10layer_norm13ln_bwd_kernelINS_13Kernel_traitsIf6__halffS2_fjLj7168ELj1ELj1ELj8ELj8ENS_18Kernel_traits_baseILj7168EfS2_fS2_fjLj256EEEEELb1ELb0ELb1ELb1EEEvNS_9BwdParamsE)
        /*0014*/ 	.short	0x0160
        /*0016*/ 	.short	0x0128


	//----- nvinfo : EIATTR_CBANK_PARAM_SIZE
	.align		4
.L_4087:
        /*0018*/ 	.byte	0x03, 0x19
        /*001a*/ 	.short	0x0128


	//----- nvinfo : EIATTR_KPARAM_INFO
	.align		4
        /*001c*/ 	.byte	0x04, 0x17
        /*001e*/ 	.short	(.L_4089 - .L_4088)
.L_4088:
        /*0020*/ 	.word	0x00000000
        /*0024*/ 	.short	0x0000
        /*0026*/ 	.short	0x0000
        /*0028*/ 	.byte	0x00, 0xf0, 0xa1, 0x04


	//----- nvinfo : EIATTR_MAXREG_COUNT
	.align		4
.L_4089:
        /*002c*/ 	.byte	0x03, 0x1b
        /*002e*/ 	.short	0x00ff


	//----- nvinfo : EIATTR_NUM_BARRIERS
	.align		4
        /*0030*/ 	.byte	0x02, 0x4c
        /*0032*/ 	.byte	0x01
	.zero		1


	//----- nvinfo : EIATTR_MERCURY_ISA_VERSION
	.align		4
        /*0034*/ 	.byte	0x03, 0x5f
        /*0036*/ 	.short	0x0000


	//----- nvinfo : EIATTR_COOP_GROUP_MASK_REGIDS
	.align		4
        /*0038*/ 	.byte	0x04, 0x29
        /*003a*/ 	.short	(.L_4091 - .L_4090)


	//   ....[0]....
.L_4090:
        /*003c*/ 	.word	0xffffffff


	//   ....[1]....
        /*0040*/ 	.word	0xffffffff


	//   ....[2]....
        /*0044*/ 	.word	0xffffffff


	//   ....[3]....
        /*0048*/ 	.word	0xffffffff


	//   ....[4]....
        /*004c*/ 	.word	0xffffffff


	//   ....[5]....
        /*0050*/ 	.word	0xffffffff


	//   ....[6]....
        /*0054*/ 	.word	0xffffffff


	//   ....[7]....
        /*0058*/ 	.word	0xffffffff


	//   ....[8]....
        /*005c*/ 	.word	0xffffffff


	//   ....[9]....
        /*0060*/ 	.word	0xffffffff


	//   ....[10]....
        /*0064*/ 	.word	0xffffffff


	//   ....[11]....
        /*0068*/ 	.word	0xffffffff


	//   ....[12]....
        /*006c*/ 	.word	0xffffffff


	//   ....[13]....
        /*0070*/ 	.word	0xffffffff


	//   ....[14]....
        /*0074*/ 	.word	0xffffffff


	//   ....[15]....
        /*0078*/ 	.word	0xffffffff


	//   ....[16]....
        /*007c*/ 	.word	0xffffffff


	//   ....[17]....
        /*0080*/ 	.word	0xffffffff


	//   ....[18]....
        /*0084*/ 	.word	0xffffffff


	//   ....[19]....
        /*0088*/ 	.word	0xffffffff


	//----- nvinfo : EIATTR_COOP_GROUP_INSTR_OFFSETS
	.align		4
.L_4091:
        /*008c*/ 	.byte	0x04, 0x28
        /*008e*/ 	.short	(.L_4093 - .L_4092)


	//   ....[0]....
.L_4092:
        /*0090*/ 	.word	0x00001eb0


	//   ....[1]....
        /*0094*/ 	.word	0x00001ed0


	//   ....[2]....
        /*0098*/ 	.word	0x00001ef0


	//   ....[3]....
        /*009c*/ 	.word	0x00001f10


	//   ....[4]....
        /*00a0*/ 	.word	0x00001f30


	//   ....[5]....
        /*00a4*/ 	.word	0x00001f50


	//   ....[6]....
        /*00a8*/ 	.word	0x00001f70


	//   ....[7]....
        /*00ac*/ 	.word	0x00001f90


	//   ....[8]....
        /*00b0*/ 	.word	0x00001fb0


	//   ....[9]....
        /*00b4*/ 	.word	0x00001fd0


	//   ....[10]....
        /*00b8*/ 	.word	0x00004ca0


	//   ....[11]....
        /*00bc*/ 	.word	0x00004d20


	//   ....[12]....
        /*00c0*/ 	.word	0x00004da0


	//   ....[13]....
        /*00c4*/ 	.word	0x00004e10


	//   ....[14]....
        /*00c8*/ 	.word	0x00004e90


	//   ....[15]....
        /*00cc*/ 	.word	0x00004f00


	//   ....[16]....
        /*00d0*/ 	.word	0x00004f80


	//   ....[17]....
        /*00d4*/ 	.word	0x00004ff0


	//   ....[18]....
        /*00d8*/ 	.word	0x00005070


	//   ....[19]....
        /*00dc*/ 	.word	0x000050e0


	//----- nvinfo : EIATTR_EXIT_INSTR_OFFSETS
	.align		4
.L_4093:
        /*00e0*/ 	.byte	0x04, 0x1c
        /*00e2*/ 	.short	(.L_4095 - .L_4094)


	//   ....[0]....
.L_4094:
        /*00e4*/ 	.word	0x00004c40


	//----- nvinfo : EIATTR_MAX_THREADS
	.align		4
.L_4095:
        /*00e8*/ 	.byte	0x04, 0x05
        /*00ea*/ 	.short	(.L_4097 - .L_4096)
.L_4096:
        /*00ec*/ 	.word	0x00000100
        /*00f0*/ 	.word	0x00000001
        /*00f4*/ 	.word	0x00000001


	//----- nvinfo : EIATTR_CRS_STACK_SIZE
	.align		4
.L_4097:
        /*00f8*/ 	.byte	0x04, 0x1e
        /*00fa*/ 	.short	(.L_4099 - .L_4098)
.L_4098:
        /*00fc*/ 	.word	0x00000000
.L_4099:


//--------------------- .nv.info._ZN10layer_norm13ln_bwd_kernelINS_13Kernel_traitsIf6__halffS2_fjLj7168ELj1ELj1ELj8ELj8ENS_18Kernel_traits_baseILj7168EfS2_fS2_fjLj256EEEEELb1ELb1ELb0ELb0EEEvNS_9BwdParamsE --------------------------
	.section	.nv.info._ZN10layer_norm13ln_bwd_kernelINS_13Kernel_traitsIf6__halffS2_fjLj7168ELj1ELj1ELj8ELj8ENS_18Kernel_traits_baseILj7168EfS2_fS2_fjLj256EEEEELb1ELb1ELb0ELb0EEEvNS_9BwdParamsE,"",@"SHT_CUDA_INFO"
	.sectionflags	@""
	.align	4


	//----- nvinfo : EIATTR_CUDA_API_VERSION
	.align		4
        /*0000*/ 	.byte	0x04, 0x37
        /*0002*/ 	.short	(.L_4101 - .L_4100)
.L_4100:
        /*0004*/ 	.word	0x00000082


	//----- nvinfo : EIATTR_SW2861232_WAR
	.align		4
.L_4101:
        /*0008*/ 	.byte	0x01, 0x35
	.zero		2


	//----- nvinfo : EIATTR_PARAM_CBANK
	.align		4
        /*000c*/ 	.byte	0x04, 0x0a
        /*000e*/ 	.short	(.L_4103 - .L_4102)
	.align		4
.L_4102:
        /*0010*/ 	.word	index@(.nv.constant0._ZN10layer_norm13ln_bwd_kernelINS_13Kernel_traitsIf6__halffS2_fjLj7168ELj1ELj1ELj8ELj8ENS_18Kernel_traits_baseILj7168EfS2_fS2_fjLj256EEEEELb1ELb1ELb0ELb0EEEvNS_9BwdParamsE)
        /*0014*/ 	.short	0x0160
        /*0016*/ 	.short	0x0128


	//----- nvinfo : EIATTR_CBANK_PARAM_SIZE
	.align		4
.L_4103:
        /*0018*/ 	.byte	0x03, 0x19
        /*001a*/ 	.short	0x0128


	//----- nvinfo : EIATTR_KPARAM_INFO
	.align		4
        /*001c*/ 	.byte	0x04, 0x17
        /*001e*/ 	.short	(.L_4105 - .L_4104)
.L_4104:
        /*0020*/ 	.word	0x00000000
        /*0024*/ 	.short	0x0000
        /*0026*/ 	.short	0x0000
        /*0028*/ 	.byte	0x00, 0xf0, 0xa1, 0x04


	//----- nvinfo : EIATTR_MAXREG_COUNT
	.align		4
.L_4105:
        /*002c*/ 	.byte	0x03, 0x1b
        /*002e*/ 	.short	0x00ff


	//----- nvinfo : EIATTR_NUM_BARRIERS
	.align		4
        /*0030*/ 	.byte	0x02, 0x4c
        /*0032*/ 	.byte	0x01
	.zero		1


	//----- nvinfo : EIATTR_MERCURY_ISA_VERSION
	.align		4
        /*0034*/ 	.byte	0x03, 0x5f
        /*0036*/ 	.short	0x0000


	//----- nvinfo : EIATTR_COOP_GROUP_MASK_REGIDS
	.align		4
        /*0038*/ 	.byte	0x04, 0x29
        /*003a*/ 	.short	(.L_4107 - .L_4106)


	//   ....[0]....
.L_4106:
        /*003c*/ 	.word	0xffffffff


	//   ....[1]....
        /*0040*/ 	.word	0xffffffff


	//   ....[2]....
        /*0044*/ 	.word	0xffffffff


	//   ....[3]....
        /*0048*/ 	.word	0xffffffff


	//   ....[4]....
        /*004c*/ 	.word	0xffffffff


	//   ....[5]....
        /*0050*/ 	.word	0xffffffff


	//   ....[6]....
        /*0054*/ 	.word	0xffffffff


	//   ....[7]....
        /*0058*/ 	.word	0xffffffff


	//   ....[8]....
        /*005c*/ 	.word	0xffffffff


	//   ....[9]....
        /*0060*/ 	.word	0xffffffff


	//   ....[10]....
        /*0064*/ 	.word	0xffffffff


	//   ....[11]....
        /*0068*/ 	.word	0xffffffff


	//   ....[12]....
        /*006c*/ 	.word	0xffffffff


	//   ....[13]....
        /*0070*/ 	.word	0xffffffff


	//   ....[14]....
        /*0074*/ 	.word	0xffffffff


	//   ....[15]....
        /*0078*/ 	.word	0xffffffff


	//   ....[16]....
        /*007c*/ 	.word	0xffffffff


	//   ....[17]....
        /*0080*/ 	.word	0xffffffff


	//   ....[18]....
        /*0084*/ 	.word	0xffffffff


	//   ....[19]....
        /*0088*/ 	.word	0xffffffff


	//----- nvinfo : EIATTR_COOP_GROUP_INSTR_OFFSETS
	.align		4
.L_4107:
        /*008c*/ 	.byte	0x04, 0x28
        /*008e*/ 	.short	(.L_4109 - .L_4108)


	//   ....[0]....
.L_4108:
        /*0090*/ 	.word	0x00002140


	//   ....[1]....
        /*0094*/ 	.word	0x00002160


	//   ....[2]....
        /*0098*/ 	.word	0x00002180


	//   ....[3]....
        /*009c*/ 	.word	0x000021a0


	//   ....[4]....
        /*00a0*/ 	.word	0x000021c0


	//   ....[5]....
        /*00a4*/ 	.word	0x000021e0


	//   ....[6]....
        /*00a8*/ 	.word	0x00002200


	//   ....[7]....
        /*00ac*/ 	.word	0x00002220


	//   ....[8]....
        /*00b0*/ 	.word	0x00002240


	//   ....[9]....
        /*00b4*/ 	.word	0x00002260


	//   ....[10]....
        /*00b8*/ 	.word	0x00005070


	//   ....[11]....
        /*00bc*/ 	.word	0x000050f0


	//   ....[12]....
        /*00c0*/ 	.word	0x00005170


	//   ....[13]....
        /*00c4*/ 	.word	0x000051e0


	//   ....[14]....
        /*00c8*/ 	.word	0x00005260


	//   ....[15]....
        /*00cc*/ 	.word	0x000052d0


	//   ....[16]....
        /*00d0*/ 	.word	0x00005350


	//   ....[17]....
        /*00d4*/ 	.word	0x000053c0


	//   ....[18]....
        /*00d8*/ 	.word	0x00005440


	//   ....[19]....
        /*00dc*/ 	.word	0x000054b0


	//----- nvinfo : EIATTR_EXIT_INSTR_OFFSETS
	.align		4
.L_4109:
        /*00e0*/ 	.byte	0x04, 0x1c
        /*00e2*/ 	.short	(.L_4111 - .L_4110)


	//   ....[0]....
.L_4110:
        /*00e4*/ 	.word	0x00004f90


	//   ....[1]....
        /*00e8*/ 	.word	0x00005010


	//----- nvinfo : EIATTR_MAX_THREADS
	.align		4
.L_4111:
        /*00ec*/ 	.byte	0x04, 0x05
        /*00ee*/ 	.short	(.L_4113 - .L_4112)
.L_4112:
        /*00f0*/ 	.word	0x00000100
        /*00f4*/ 	.word	0x00000001
        /*00f8*/ 	.word	0x00000001


	//----- nvinfo : EIATTR_CRS_STACK_SIZE
	.align		4
.L_4113:
        /*00fc*/ 	.byte	0x04, 0x1e
        /*00fe*/ 	.short	(.L_4115 - .L_4114)
.L_4114:
        /*0100*/ 	.word	0x00000000
.L_4115:


//--------------------- .nv.info._ZN10layer_norm13ln_bwd_kernelINS_13Kernel_traitsIf6__halffS2_fjLj7168ELj1ELj1ELj8ELj8ENS_18Kernel_traits_baseILj7168EfS2_fS2_fjLj256EEEEELb1ELb1ELb0ELb1EEEvNS_9BwdParamsE --------------------------
	.section	.nv.info._ZN10layer_norm13ln_bwd_kernelINS_13Kernel_traitsIf6__halffS2_fjLj7168ELj1ELj1ELj8ELj8ENS_18Kernel_traits_baseILj7168EfS2_fS2_fjLj256EEEEELb1ELb1ELb0ELb1EEEvNS_9BwdParamsE,"",@"SHT_CUDA_INFO"
	.sectionflags	@""
	.align	4


	//----- nvinfo : EIATTR_CUDA_API_VERSION
	.align		4
        /*0000*/ 	.byte	0x04, 0x37
        /*0002*/ 	.short	(.L_4117 - .L_4116)
.L_4116:
        /*0004*/ 	.word	0x00000082


	//----- nvinfo : EIATTR_SW2861232_WAR
	.align		4
.L_4117:
        /*0008*/ 	.byte	0x01, 0x35
	.zero		2


	//----- nvinfo : EIATTR_PARAM_CBANK
	.align		4
        /*000c*/ 	.byte	0x04, 0x0a
        /*000e*/ 	.short	(.L_4119 - .L_4118)
	.align		4
.L_4118:
        /*0010*/ 	.word	index@(.nv.constant0._ZN10layer_norm13ln_bwd_kernelINS_13Kernel_traitsIf6__halffS2_fjLj7168ELj1ELj1ELj8ELj8ENS_18Kernel_traits_baseILj7168EfS2_fS2_fjLj256EEEEELb1ELb1ELb0ELb1EEEvNS_9BwdParamsE)
        /*0014*/ 	.short	0x0160
        /*0016*/ 	.short	0x0128


	//----- nvinfo : EIATTR_CBANK_PARAM_SIZE
	.align		4
.L_4119:
        /*0018*/ 	.byte	0x03, 0x19
        /*001a*/ 	.short	0x0128


	//----- nvinfo : EIATTR_KPARAM_INFO
	.align		4
        /*001c*/ 	.byte	0x04, 0x17
        /*001e*/ 	.short	(.L_4121 - .L_4120)
.L_4120:
        /*0020*/ 	.word	0x00000000
        /*0024*/ 	.short	0x0000
        /*0026*/ 	.short	0x0000
        /*0028*/ 	.byte	0x00, 0xf0, 0xa1, 0x04


	//----- nvinfo : EIATTR_MAXREG_COUNT
	.align		4
.L_4121:
        /*002c*/ 	.byte	0x03, 0x1b
        /*002e*/ 	.short	0x00ff


	//----- nvinfo : EIATTR_NUM_BARRIERS
	.align		4
        /*0030*/ 	.byte	0x02, 0x4c
        /*0032*/ 	.byte	0x01
	.zero		1


	//----- nvinfo : EIATTR_ANNOTATIONS
	.align		4
        /*0034*/ 	.byte	0x04, 0x55
        /*0036*/ 	.short	(.L_4123 - .L_4122)


	//   ....[0]....
.L_4122:
        /* <DEDUP_REMOVED lines=18> */


	//----- nvinfo : EIATTR_MERCURY_ISA_VERSION
	.align		4
.L_4123:
        /*0140*/ 	.byte	0x03, 0x5f
        /*0142*/ 	.short	0x0000


	//----- nvinfo : EIATTR_COOP_GROUP_MASK_REGIDS
	.align		4
        /*0144*/ 	.byte	0x04, 0x29
        /*0146*/ 	.short	(.L_4125 - .L_4124)


	//   ....[0]....
.L_4124:
        /*0148*/ 	.word	0xffffffff


	//   ....[1]....
        /*014c*/ 	.word	0xffffffff


	//   ....[2]....
        /*0150*/ 	.word	0xffffffff


	//   ....[3]....
        /*0154*/ 	.word	0xffffffff


	//   ....[4]....
        /*0158*/ 	.word	0xffffffff


	//   ....[5]....
        /*015c*/ 	.word	0xffffffff


	//   ....[6]....
        /*0160*/ 	.word	0xffffffff


	//   ....[7]....
        /*0164*/ 	.word	0xffffffff


	//   ....[8]....
        /*0168*/ 	.word	0xffffffff


	//   ....[9]....
        /*016c*/ 	.word	0xffffffff


	//   ....[10]....
        /*0170*/ 	.word	0xffffffff


	//   ....[11]....
        /*0174*/ 	.word	0xffffffff


	//   ....[12]....
        /*0178*/ 	.word	0xffffffff


	//   ....[13]....
        /*017c*/ 	.word	0xffffffff


	//   ....[14]....
        /*0180*/ 	.word	0xffffffff


	//   ....[15]....
        /*0184*/ 	.word	0xffffffff


	//   ....[16]....
        /*0188*/ 	.word	0xffffffff


	//   ....[17]....
        /*018c*/ 	.word	0xffffffff


	//   ....[18]....
        /*0190*/ 	.word	0xffffffff


	//   ....[19]....
        /*0194*/ 	.word	0xffffffff


	//----- nvinfo : EIATTR_COOP_GROUP_INSTR_OFFSETS
	.align		4
.L_4125:
        /*0198*/ 	.byte	0x04, 0x28
        /*019a*/ 	.short	(.L_4127 - .L_4126)


	//   ....[0]....
.L_4126:
        /*019c*/ 	.word	0x00001ec0


	//   ....[1]....
        /*01a0*/ 	.word	0x00001ee0


	//   ....[2]....
        /*01a4*/ 	.word	0x00001f00


	//   ....[3]....
        /*01a8*/ 	.word	0x00001f20


	//   ....[4]....
        /*01ac*/ 	.word	0x00001f40


	//   ....[5]....
        /*01b0*/ 	.word	0x00001f60


	//   ....[6]....
        /*01b4*/ 	.word	0x00001f80


	//   ....[7]....
        /*01b8*/ 	.word	0x00001fa0


	//   ....[8]....
        /*01bc*/ 	.word	0x00001fc0


	//   ....[9]....
        /*01c0*/ 	.word	0x00001fe0


	//   ....[10]....
        /*01c4*/ 	.word	0x00004c60


	//   ....[11]....
        /*01c8*/ 	.word	0x00004ce0


	//   ....[12]....
        /*01cc*/ 	.word	0x00004d60


	//   ....[13]....
        /*01d0*/ 	.word	0x00004dd0


	//   ....[14]....
        /*01d4*/ 	.word	0x00004e50


	//   ....[15]....
        /*01d8*/ 	.word	0x00004ec0


	//   ....[16]....
        /*01dc*/ 	.word	0x00004f40


	//   ....[17]....
        /*01e0*/ 	.word	0x00004fb0


	//   ....[18]....
        /*01e4*/ 	.word	0x00005030


	//   ....[19]....
        /*01e8*/ 	.word	0x000050a0


	//----- nvinfo : EIATTR_EXIT_INSTR_OFFSETS
	.align		4
.L_4127:
        /*01ec*/ 	.byte	0x04, 0x1c
        /*01ee*/ 	.short	(.L_4129 - .L_4128)


	//   ....[0]....
.L_4128:
        /*01f0*/ 	.word	0x00004c00


	//----- nvinfo : EIATTR_MAX_THREADS
	.align		4
.L_4129:
        /*01f4*/ 	.byte	0x04, 0x05
        /*01f6*/ 	.short	(.L_4131 - .L_4130)
.L_4130:
        /*01f8*/ 	.word	0x00000100
        /*01fc*/ 	.word	0x00000001
        /*0200*/ 	.word	0x00000001


	//----- nvinfo : EIATTR_CRS_STACK_SIZE
	.align		4
.L_4131:
        /*0204*/ 	.byte	0x04, 0x1e
        /*0206*/ 	.short	(.L_4133 - .L_4132)
.L_4132:
        /*0208*/ 	.word	0x00000000
.L_4133:


//--------------------- .nv.info._ZN10layer_norm22ln_bwd_finalize_kernelINS_22Kernel_traits_finalizeILj7168Ef6__halffS2_fjLb1ELj1024ELj4ENS_18Kernel_traits_baseILj7168EfS2_fS2_fjLj1024EEEEELb1ELb0EEEvNS_9BwdParamsE --------------------------
	.section	.nv.info._ZN10layer_norm22ln_bwd_finalize_kernelINS_22Kernel_traits_finalizeILj7168Ef6__halffS2_fjLb1ELj1024ELj4ENS_18Kernel_traits_baseILj7168EfS2_fS2_fjLj1024EEEEELb1ELb0EEEvNS_9BwdParamsE,"",@"SHT_CUDA_INFO"
	.sectionflags	@""
	.align	4


	//----- nvinfo : EIATTR_CUDA_API_VERSION
	.align		4
        /*0000*/ 	.byte	0x04, 0x37
        /*0002*/ 	.short	(.L_4135 - .L_4134)
.L_4134:
        /*0004*/ 	.word	0x00000082


	//----- nvinfo : EIATTR_SW2861232_WAR
	.align		4
.L_4135:
        /*0008*/ 	.byte	0x01, 0x35
	.zero		2


	//----- nvinfo : EIATTR_PARAM_CBANK
	.align		4
        /*000c*/ 	.byte	0x04, 0x0a
        /*000e*/ 	.short	(.L_4137 - .L_4136)
	.align		4
.L_4136:
        /*0010*/ 	.word	index@(.nv.constant0._ZN10layer_norm22ln_bwd_finalize_kernelINS_22Kernel_traits_finalizeILj7168Ef6__halffS2_fjLb1ELj1024ELj4ENS_18Kernel_traits_baseILj7168EfS2_fS2_fjLj1024EEEEELb1ELb0EEEvNS_9BwdParamsE)
        /*0014*/ 	.short	0x0160
        /*0016*/ 	.short	0x0128


	//----- nvinfo : EIATTR_CBANK_PARAM_SIZE
	.align		4
.L_4137:
        /*0018*/ 	.byte	0x03, 0x19
        /*001a*/ 	.short	0x0128


	//----- nvinfo : EIATTR_KPARAM_INFO
	.align		4
        /*001c*/ 	.byte	0x04, 0x17
        /*001e*/ 	.short	(.L_4139 - .L_4138)
.L_4138:
        /*0020*/ 	.word	0x00000000
        /*0024*/ 	.short	0x0000
        /*0026*/ 	.short	0x0000
        /*0028*/ 	.byte	0x00, 0xf0, 0xa1, 0x04


	//----- nvinfo : EIATTR_MAXREG_COUNT
	.align		4
.L_4139:
        /*002c*/ 	.byte	0x03, 0x1b
        /*002e*/ 	.short	0x0040


	//----- nvinfo : EIATTR_NUM_BARRIERS
	.align		4
        /*0030*/ 	.byte	0x02, 0x4c
        /*0032*/ 	.byte	0x01
	.zero		1


	//----- nvinfo : EIATTR_MERCURY_ISA_VERSION
	.align		4
        /*0034*/ 	.byte	0x03, 0x5f
        /*0036*/ 	.short	0x0000


	//----- nvinfo : EIATTR_COOP_GROUP_MASK_REGIDS
	.align		4
        /*0038*/ 	.byte	0x04, 0x29
        /*003a*/ 	.short	(.L_4141 - .L_4140)


	//   ....[0]....
.L_4140:
        /*003c*/ 	.word	0xffffffff


	//   ....[1]....
        /*0040*/ 	.word	0xffffffff


	//   ....[2]....
        /*0044*/ 	.word	0xffffffff


	//   ....[3]....
        /*0048*/ 	.word	0xffffffff


	//   ....[4]....
        /*004c*/ 	.word	0xffffffff


	//   ....[5]....
        /*0050*/ 	.word	0xffffffff


	//   ....[6]....
        /*0054*/ 	.word	0xffffffff


	//   ....[7]....
        /*0058*/ 	.word	0xffffffff


	//   ....[8]....
        /*005c*/ 	.word	0xffffffff


	//   ....[9]....
        /*0060*/ 	.word	0xffffffff


	//   ....[10]....
        /*0064*/ 	.word	0xffffffff


	//   ....[11]....
        /*0068*/ 	.word	0xffffffff


	//   ....[12]....
        /*006c*/ 	.word	0xffffffff


	//   ....[13]....
        /*0070*/ 	.word	0xffffffff


	//   ....[14]....
        /*0074*/ 	.word	0xffffffff


	//   ....[15]....
        /*0078*/ 	.word	0xffffffff


	//   ....[16]....
        /*007c*/ 	.word	0xffffffff


	//   ....[17]....
        /*0080*/ 	.word	0xffffffff


	//   ....[18]....
        /*0084*/ 	.word	0xffffffff


	//   ....[19]....
        /*0088*/ 	.word	0xffffffff


	//   ....[20]....
        /*008c*/ 	.word	0xffffffff


	//   ....[21]....
        /*0090*/ 	.word	0xffffffff


	//   ....[22]....
        /*0094*/ 	.word	0xffffffff


	//   ....[23]....
        /*0098*/ 	.word	0xffffffff


	//   ....[24]....
        /*009c*/ 	.word	0xffffffff


	//   ....[25]....
        /*00a0*/ 	.word	0xffffffff


	//   ....[26]....
        /*00a4*/ 	.word	0xffffffff


	//   ....[27]....
        /*00a8*/ 	.word	0xffffffff


	//   ....[28]....
        /*00ac*/ 	.word	0xffffffff


	//   ....[29]....
        /*00b0*/ 	.word	0xffffffff


	//----- nvinfo : EIATTR_COOP_GROUP_INSTR_OFFSETS
	.align		4
.L_4141:
        /*00b4*/ 	.byte	0x04, 0x28
        /*00b6*/ 	.short	(.L_4143 - .L_4142)


	//   ....[0]....
.L_4142:
        /*00b8*/ 	.word	0x000009d0


	//   ....[1]....
        /*00bc*/ 	.word	0x00000a00


	//   ....[2]....
        /*00c0*/ 	.word	0x00000a10


	//   ....[3]....
        /*00c4*/ 	.word	0x00000a30


	//   ....[4]....
        /*00c8*/ 	.word	0x00000a50


	//   ....[5]....
        /*00cc*/ 	.word	0x00000a60


	//   ....[6]....
        /*00d0*/ 	.word	0x00000a90


	//   ....[7]....
        /*00d4*/ 	.word	0x00000ab0


	//   ....[8]....
        /*00d8*/ 	.word	0x00000ac0


	//   ....[9]....
        /*00dc*/ 	.word	0x00000af0


	//   ....[10]....
        /*00e0*/ 	.word	0x00000b10


	//   ....[11]....
        /*00e4*/ 	.word	0x00000b20


	//   ....[12]....
        /*00e8*/ 	.word	0x00000b50


	//   ....[13]....
        /*00ec*/ 	.word	0x00000b70


	//   ....[14]....
        /*00f0*/ 	.word	0x00000b80


	//   ....[15]....
        /*00f4*/ 	.word	0x00000df0


	//   ....[16]....
        /*00f8*/ 	.word	0x00000e50


	//   ....[17]....
        /*00fc*/ 	.word	0x00000eb0


	//   ....[18]....
        /*0100*/ 	.word	0x00000f10


	//   ....[19]....
        /*0104*/ 	.word	0x00000f80


	//   ....[20]....
        /*0108*/ 	.word	0x00000ff0


	//   ....[21]....
        /*010c*/ 	.word	0x00001050


	//   ....[22]....
        /*0110*/ 	.word	0x000010b0


	//   ....[23]....
        /*0114*/ 	.word	0x00001110


	//   ....[24]....
        /*0118*/ 	.word	0x00001180


	//   ....[25]....
        /*011c*/ 	.word	0x000011f0


	//   ....[26]....
        /*0120*/ 	.word	0x00001250


	//   ....[27]....
        /*0124*/ 	.word	0x000012b0


	//   ....[28]....
        /*0128*/ 	.word	0x00001310


	//   ....[29]....
        /*012c*/ 	.word	0x00001370


	//----- nvinfo : EIATTR_EXIT_INSTR_OFFSETS
	.align		4
.L_4143:
        /*0130*/ 	.byte	0x04, 0x1c
        /*0132*/ 	.short	(.L_4145 - .L_4144)


	//   ....[0]....
.L_4144:
        /*0134*/ 	.word	0x00000070


	//   ....[1]....
        /*0138*/ 	.word	0x00000d90


	//----- nvinfo : EIATTR_MAX_THREADS
	.align		4
.L_4145:
        /*013c*/ 	.byte	0x04, 0x05
        /*013e*/ 	.short	(.L_4147 - .L_4146)
.L_4146:
        /*0140*/ 	.word	0x00000400
        /*0144*/ 	.word	0x00000001
        /*0148*/ 	.word	0x00000001


	//----- nvinfo : EIATTR_CRS_STACK_SIZE
	.align		4
.L_4147:
        /*014c*/ 	.byte	0x04, 0x1e
        /*014e*/ 	.short	(.L_4149 - .L_4148)
.L_4148:
        /*0150*/ 	.word	0x00000000
.L_4149:


//--------------------- .nv.info._ZN10layer_norm13ln_bwd_kernelINS_13Kernel_traitsIf6__halffS2_fjLj7168ELj1ELj1ELj8ELj8ENS_18Kernel_traits_baseILj7168EfS2_fS2_fjLj256EEEEELb1ELb1ELb1ELb0EEEvNS_9BwdParamsE --------------------------
	.section	.nv.info._ZN10layer_norm13ln_bwd_kernelINS_13Kernel_traitsIf6__halffS2_fjLj7168ELj1ELj1ELj8ELj8ENS_18Kernel_traits_baseILj7168EfS2_fS2_fjLj256EEEEELb1ELb1ELb1ELb0EEEvNS_9BwdParamsE,"",@"SHT_CUDA_INFO"
	.sectionflags	@""
	.align	4


	//----- nvinfo : EIATTR_CUDA_API_VERSION
	.align		4
        /*0000*/ 	.byte	0x04, 0x37
        /*0002*/ 	.short	(.L_4151 - .L_4150)
.L_4150:
        /*0004*/ 	.word	0x00000082


	//----- nvinfo : EIATTR_SW2861232_WAR
	.align		4
.L_4151:
        /*0008*/ 	.byte	0x01, 0x35
	.zero		2


	//----- nvinfo : EIATTR_PARAM_CBANK
	.align		4
        /*000c*/ 	.byte	0x04, 0x0a
        /*000e*/ 	.short	(.L_4153 - .L_4152)
	.align		4
.L_4152:
        /*0010*/ 	.word	index@(.nv.constant0._ZN10layer_norm13ln_bwd_kernelINS_13Kernel_traitsIf6__halffS2_fjLj7168ELj1ELj1ELj8ELj8ENS_18Kernel_traits_baseILj7168EfS2_fS2_fjLj256EEEEELb1ELb1ELb1ELb0EEEvNS_9BwdParamsE)
        /*0014*/ 	.short	0x0160
        /*0016*/ 	.short	0x0128


	//----- nvinfo : EIATTR_CBANK_PARAM_SIZE
	.align		4
.L_4153:
        /*0018*/ 	.byte	0x03, 0x19
        /*001a*/ 	.short	0x0128


	//----- nvinfo : EIATTR_KPARAM_INFO
	.align		4
        /*001c*/ 	.byte	0x04, 0x17
        /*001e*/ 	.short	(.L_4155 - .L_4154)
.L_4154:
        /*0020*/ 	.word	0x00000000
        /*0024*/ 	.short	0x0000
        /*0026*/ 	.short	0x0000
        /*0028*/ 	.byte	0x00, 0xf0, 0xa1, 0x04


	//----- nvinfo : EIATTR_MAXREG_COUNT
	.align		4
.L_4155:
        /*002c*/ 	.byte	0x03, 0x1b
        /*002e*/ 	.short	0x00ff


	//----- nvinfo : EIATTR_NUM_BARRIERS
	.align		4
        /*0030*/ 	.byte	0x02, 0x4c
        /*0032*/ 	.byte	0x01
	.zero		1


	//----- nvinfo : EIATTR_ANNOTATIONS
	.align		4
        /*0034*/ 	.byte	0x04, 0x55
        /*0036*/ 	.short	(.L_4157 - .L_4156)


	//   ....[0]....
.L_4156:
        /* <DEDUP_REMOVED lines=9> */


	//----- nvinfo : EIATTR_MERCURY_ISA_VERSION
	.align		4
.L_4157:
        /*00b8*/ 	.byte	0x03, 0x5f
        /*00ba*/ 	.short	0x0000


	//----- nvinfo : EIATTR_COOP_GROUP_MASK_REGIDS
	.align		4
        /*00bc*/ 	.byte	0x04, 0x29
        /*00be*/ 	.short	(.L_4159 - .L_4158)


	//   ....[0]....
.L_4158:
        /*00c0*/ 	.word	0xffffffff


	//   ....[1]....
        /*00c4*/ 	.word	0xffffffff


	//   ....[2]....
        /*00c8*/ 	.word	0xffffffff


	//   ....[3]....
        /*00cc*/ 	.word	0xffffffff


	//   ....[4]....
        /*00d0*/ 	.word	0xffffffff


	//   ....[5]....
        /*00d4*/ 	.word	0xffffffff


	//   ....[6]....
        /*00d8*/ 	.word	0xffffffff


	//   ....[7]....
        /*00dc*/ 	.word	0xffffffff


	//   ....[8]....
        /*00e0*/ 	.word	0xffffffff


	//   ....[9]....
        /*00e4*/ 	.word	0xffffffff


	//   ....[10]....
        /*00e8*/ 	.word	0xffffffff


	//   ....[11]....
        /*00ec*/ 	.word	0xffffffff


	//   ....[12]....
        /*00f0*/ 	.word	0xffffffff


	//   ....[13]....
        /*00f4*/ 	.word	0xffffffff


	//   ....[14]....
        /*00f8*/ 	.word	0xffffffff


	//   ....[15]....
        /*00fc*/ 	.word	0xffffffff


	//   ....[16]....
        /*0100*/ 	.word	0xffffffff


	//   ....[17]....
        /*0104*/ 	.word	0xffffffff


	//   ....[18]....
        /*0108*/ 	.word	0xffffffff


	//   ....[19]....
        /*010c*/ 	.word	0xffffffff


	//----- nvinfo : EIATTR_COOP_GROUP_INSTR_OFFSETS
	.align		4
.L_4159:
        /*0110*/ 	.byte	0x04, 0x28
        /*0112*/ 	.short	(.L_4161 - .L_4160)


	//   ....[0]....
.L_4160:
        /*0114*/ 	.word	0x00002890


	//   ....[1]....
        /*0118*/ 	.word	0x000028c0


	//   ....[2]....
        /*011c*/ 	.word	0x000028d0


	//   ....[3]....
        /*0120*/ 	.word	0x00002900


	//   ....[4]....
        /*0124*/ 	.word	0x00002920


	//   ....[5]....
        /*0128*/ 	.word	0x00002940


	//   ....[6]....
        /*012c*/ 	.word	0x00002960


	//   ....[7]....
        /*0130*/ 	.word	0x00002980


	//   ....[8]....
        /*0134*/ 	.word	0x00002990


	//   ....[9]....
        /*0138*/ 	.word	0x000029b0


	//   ....[10]....
        /*013c*/ 	.word	0x00006f00


	//   ....[11]....
        /*0140*/ 	.word	0x00006f80


	//   ....[12]....
        /*0144*/ 	.word	0x00007000


	//   ....[13]....
        /*0148*/ 	.word	0x00007070


	//   ....[14]....
        /*014c*/ 	.word	0x000070f0


	//   ....[15]....
        /*0150*/ 	.word	0x00007160


	//   ....[16]....
        /*0154*/ 	.word	0x000071e0


	//   ....[17]....
        /*0158*/ 	.word	0x00007250


	//   ....[18]....
        /*015c*/ 	.word	0x000072d0


	//   ....[19]....
        /*0160*/ 	.word	0x00007340


	//----- nvinfo : EIATTR_EXIT_INSTR_OFFSETS
	.align		4
.L_4161:
        /*0164*/ 	.byte	0x04, 0x1c
        /*0166*/ 	.short	(.L_4163 - .L_4162)


	//   ....[0]....
.L_4162:
        /*0168*/ 	.word	0x00006e20


	//   ....[1]....
        /*016c*/ 	.word	0x00006ea0


	//----- nvinfo : EIATTR_MAX_THREADS
	.align		4
.L_4163:
        /*0170*/ 	.byte	0x04, 0x05
        /*0172*/ 	.short	(.L_4165 - .L_4164)
.L_4164:
        /*0174*/ 	.word	0x00000100
        /*0178*/ 	.word	0x00000001
        /*017c*/ 	.word	0x00000001


	//----- nvinfo : EIATTR_CRS_STACK_SIZE
	.align		4
.L_4165:
        /*0180*/ 	.byte	0x04, 0x1e
        /*0182*/ 	.short	(.L_4167 - .L_4166)
.L_4166:
        /*0184*/ 	.word	0x00000000
.L_4167:


//--------------------- .nv.info._ZN10layer_norm22ln_bwd_finalize_kernelINS_22Kernel_traits_finalizeILj7168Ef6__halffS2_fjLb1ELj1024ELj4ENS_18Kernel_traits_baseILj7168EfS2_fS2_fjLj1024EEEEELb1ELb1EEEvNS_9BwdParamsE --------------------------
	.section	.nv.info._ZN10layer_norm22ln_bwd_finalize_kernelINS_22Kernel_traits_finalizeILj7168Ef6__halffS2_fjLb1ELj1024ELj4ENS_18Kernel_traits_baseILj7168EfS2_fS2_fjLj1024EEEEELb1ELb1EEEvNS_9BwdParamsE,"",@"SHT_CUDA_INFO"
	.sectionflags	@""
	.align	4


	//----- nvinfo : EIATTR_CUDA_API_VERSION
	.align		4
        /*0000*/ 	.byte	0x04, 0x37
        /*0002*/ 	.short	(.L_4169 - .L_4168)
.L_4168:
        /*0004*/ 	.word	0x00000082


	//----- nvinfo : EIATTR_SW2861232_WAR
	.align		4
.L_4169:
        /*0008*/ 	.byte	0x01, 0x35
	.zero		2


	//----- nvinfo : EIATTR_PARAM_CBANK
	.align		4
        /*000c*/ 	.byte	0x04, 0x0a
        /*000e*/ 	.short	(.L_4171 - .L_4170)
	.align		4
.L_4170:
        /*0010*/ 	.word	index@(.nv.constant0._ZN10layer_norm22ln_bwd_finalize_kernelINS_22Kernel_traits_finalizeILj7168Ef6__halffS2_fjLb1ELj1024ELj4ENS_18Kernel_traits_baseILj7168EfS2_fS2_fjLj1024EEEEELb1ELb1EEEvNS_9BwdParamsE)
        /*0014*/ 	.short	0x0160
        /*0016*/ 	.short	0x0128


	//----- nvinfo : EIATTR_CBANK_PARAM_SIZE
	.align		4
.L_4171:
        /*0018*/ 	.byte	0x03, 0x19
        /*001a*/ 	.short	0x0128


	//----- nvinfo : EIATTR_KPARAM_INFO
	.align		4
        /*001c*/ 	.byte	0x04, 0x17
        /*001e*/ 	.short	(.L_4173 - .L_4172)
.L_4172:
        /*0020*/ 	.word	0x00000000
        /*0024*/ 	.short	0x0000
        /*0026*/ 	.short	0x0000
        /*0028*/ 	.byte	0x00, 0xf0, 0xa1, 0x04


	//----- nvinfo : EIATTR_MAXREG_COUNT
	.align		4
.L_4173:
        /*002c*/ 	.byte	0x03, 0x1b
        /*002e*/ 	.short	0x0040


	//----- nvinfo : EIATTR_NUM_BARRIERS
	.align		4
        /*0030*/ 	.byte	0x02, 0x4c
        /*0032*/ 	.byte	0x01
	.zero		1


	//----- nvinfo : EIATTR_MERCURY_ISA_VERSION
	.align		4
        /*0034*/ 	.byte	0x03, 0x5f
        /*0036*/ 	.short	0x0000


	//----- nvinfo : EIATTR_COOP_GROUP_MASK_REGIDS
	.align		4
        /*0038*/ 	.byte	0x04, 0x29
        /*003a*/ 	.short	(.L_4175 - .L_4174)


	//   ....[0]....
.L_4174:
        /*003c*/ 	.word	0xffffffff


	//   ....[1]....
        /*0040*/ 	.word	0xffffffff


	//   ....[2]....
        /*0044*/ 	.word	0xffffffff


	//   ....[3]....
        /*0048*/ 	.word	0xffffffff


	//   ....[4]....
        /*004c*/ 	.word	0xffffffff


	//   ....[5]....
        /*0050*/ 	.word	0xffffffff


	//   ....[6]....
        /*0054*/ 	.word	0xffffffff


	//   ....[7]....
        /*0058*/ 	.word	0xffffffff


	//   ....[8]....
        /*005c*/ 	.word	0xffffffff


	//   ....[9]....
        /*0060*/ 	.word	0xffffffff


	//   ....[10]....
        /*0064*/ 	.word	0xffffffff


	//   ....[11]....
        /*0068*/ 	.word	0xffffffff


	//   ....[12]....
        /*006c*/ 	.word	0xffffffff


	//   ....[13]....
        /*0070*/ 	.word	0xffffffff


	//   ....[14]....
        /*0074*/ 	.word	0xffffffff


	//   ....[15]....
        /*0078*/ 	.word	0xffffffff


	//   ....[16]....
        /*007c*/ 	.word	0xffffffff


	//   ....[17]....
        /*0080*/ 	.word	0xffffffff


	//   ....[18]....
        /*0084*/ 	.word	0xffffffff


	//   ....[19]....
        /*0088*/ 	.word	0xffffffff


	//   ....[20]....
        /*008c*/ 	.word	0xffffffff


	//   ....[21]....
        /*0090*/ 	.word	0xffffffff


	//   ....[22]....
        /*0094*/ 	.word	0xffffffff


	//   ....[23]....
        /*0098*/ 	.word	0xffffffff


	//   ....[24]....
        /*009c*/ 	.word	0xffffffff


	//   ....[25]....
        /*00a0*/ 	.word	0xffffffff


	//   ....[26]....
        /*00a4*/ 	.word	0xffffffff


	//   ....[27]....
        /*00a8*/ 	.word	0xffffffff


	//   ....[28]....
        /*00ac*/ 	.word	0xffffffff


	//   ....[29]....
        /*00b0*/ 	.word	0xffffffff


	//----- nvinfo : EIATTR_COOP_GROUP_INSTR_OFFSETS
	.align		4
.L_4175:
        /*00b4*/ 	.byte	0x04, 0x28
        /*00b6*/ 	.short	(.L_4177 - .L_4176)


	//   ....[0]....
.L_4176:
        /*00b8*/ 	.word	0x000009a0


	//   ....[1]....
        /*00bc*/ 	.word	0x000009d0


	//   ....[2]....
        /*00c0*/ 	.word	0x000009e0


	//   ....[3]....
        /*00c4*/ 	.word	0x00000a00


	//   ....[4]....
        /*00c8*/ 	.word	0x00000a20


	//   ....[5]....
        /*00cc*/ 	.word	0x00000a30


	//   ....[6]....
        /*00d0*/ 	.word	0x00000a60


	//   ....[7]....
        /*00d4*/ 	.word	0x00000a80


	//   ....[8]....
        /*00d8*/ 	.word	0x00000a90


	//   ....[9]....
        /*00dc*/ 	.word	0x00000ac0


	//   ....[10]....
        /*00e0*/ 	.word	0x00000ae0


	//   ....[11]....
        /*00e4*/ 	.word	0x00000af0


	//   ....[12]....
        /*00e8*/ 	.word	0x00000b20


	//   ....[13]....
        /*00ec*/ 	.word	0x00000b40


	//   ....[14]....
        /*00f0*/ 	.word	0x00000b50


	//   ....[15]....
        /*00f4*/ 	.word	0x00000da0


	//   ....[16]....
        /*00f8*/ 	.word	0x00000e00


	//   ....[17]....
        /*00fc*/ 	.word	0x00000e60


	//   ....[18]....
        /*0100*/ 	.word	0x00000ec0


	//   ....[19]....
        /*0104*/ 	.word	0x00000f30


	//   ....[20]....
        /*0108*/ 	.word	0x00000fa0


	//   ....[21]....
        /*010c*/ 	.word	0x00001000


	//   ....[22]....
        /*0110*/ 	.word	0x00001060


	//   ....[23]....
        /*0114*/ 	.word	0x000010c0


	//   ....[24]....
        /*0118*/ 	.word	0x00001130


	//   ....[25]....
        /*011c*/ 	.word	0x000011a0


	//   ....[26]....
        /*0120*/ 	.word	0x00001200


	//   ....[27]....
        /*0124*/ 	.word	0x00001260


	//   ....[28]....
        /*0128*/ 	.word	0x000012c0


	//   ....[29]....
        /*012c*/ 	.word	0x00001320


	//----- nvinfo : EIATTR_EXIT_INSTR_OFFSETS
	.align		4
.L_4177:
        /*0130*/ 	.byte	0x04, 0x1c
        /*0132*/ 	.short	(.L_4179 - .L_4178)


	//   ....[0]....
.L_4178:
        /*0134*/ 	.word	0x00000070


	//   ....[1]....
        /*0138*/ 	.word	0x00000d40


	//----- nvinfo : EIATTR_MAX_THREADS
	.align		4
.L_4179:
        /*013c*/ 	.byte	0x04, 0x05
        /*013e*/ 	.short	(.L_4181 - .L_4180)
.L_4180:
        /*0140*/ 	.word	0x00000400
        /*0144*/ 	.word	0x00000001
        /*0148*/ 	.word	0x00000001


	//----- nvinfo : EIATTR_CRS_STACK_SIZE
	.align		4
.L_4181:
        /*014c*/ 	.byte	0x04, 0x1e
        /*014e*/ 	.short	(.L_4183 - .L_4182)
.L_4182:
        /*0150*/ 	.word	0x00000000
.L_4183:


//--------------------- .nv.info._ZN10layer_norm13ln_bwd_kernelINS_13Kernel_traitsIf6__halffS2_fjLj7168ELj1ELj1ELj8ELj8ENS_18Kernel_traits_baseILj7168EfS2_fS2_fjLj256EEEEELb1ELb1ELb1ELb1EEEvNS_9BwdParamsE --------------------------
	.section	.nv.info._ZN10layer_norm13ln_bwd_kernelINS_13Kernel_traitsIf6__halffS2_fjLj7168ELj1ELj1ELj8ELj8ENS_18Kernel_traits_baseILj7168EfS2_fS2_fjLj256EEEEELb1ELb1ELb1ELb1EEEvNS_9BwdParamsE,"",@"SHT_CUDA_INFO"
	.sectionflags	@""
	.align	4


	//----- nvinfo : EIATTR_CUDA_API_VERSION
	.align		4
        /*0000*/ 	.byte	0x04, 0x37
        /*0002*/ 	.short	(.L_4185 - .L_4184)
.L_4184:
        /*0004*/ 	.word	0x00000082


	//----- nvinfo : EIATTR_SW2861232_WAR
	.align		4
.L_4185:
        /*0008*/ 	.byte	0x01, 0x35
	.zero		2


	//----- nvinfo : EIATTR_PARAM_CBANK
	.align		4
        /*000c*/ 	.byte	0x04, 0x0a
        /*000e*/ 	.short	(.L_4187 - .L_4186)
	.align		4
.L_4186:
        /*0010*/ 	.word	index@(.nv.constant0._ZN10layer_norm13ln_bwd_kernelINS_13Kernel_traitsIf6__halffS2_fjLj7168ELj1ELj1ELj8ELj8ENS_18Kernel_traits_baseILj7168EfS2_fS2_fjLj256EEEEELb1ELb1ELb1ELb1EEEvNS_9BwdParamsE)
        /*0014*/ 	.short	0x0160
        /*0016*/ 	.short	0x0128


	//----- nvinfo : EIATTR_CBANK_PARAM_SIZE
	.align		4
.L_4187:
        /*0018*/ 	.byte	0x03, 0x19
        /*001a*/ 	.short	0x0128


	//----- nvinfo : EIATTR_KPARAM_INFO
	.align		4
        /*001c*/ 	.byte	0x04, 0x17
        /*001e*/ 	.short	(.L_4189 - .L_4188)
.L_4188:
        /*0020*/ 	.word	0x00000000
        /*0024*/ 	.short	0x0000
        /*0026*/ 	.short	0x0000
        /*0028*/ 	.byte	0x00, 0xf0, 0xa1, 0x04


	//----- nvinfo : EIATTR_MAXREG_COUNT
	.align		4
.L_4189:
        /*002c*/ 	.byte	0x03, 0x1b
        /*002e*/ 	.short	0x00ff


	//----- nvinfo : EIATTR_NUM_BARRIERS
	.align		4
        /*0030*/ 	.byte	0x02, 0x4c
        /*0032*/ 	.byte	0x01
	.zero		1


	//----- nvinfo : EIATTR_ANNOTATIONS
	.align		4
        /*0034*/ 	.byte	0x04, 0x55
        /*0036*/ 	.short	(.L_4191 - .L_4190)


	//   ....[0]....
.L_4190:
        /* <DEDUP_REMOVED lines=35> */


	//----- nvinfo : EIATTR_MERCURY_ISA_VERSION
	.align		4
.L_4191:
        /*0258*/ 	.byte	0x03, 0x5f
        /*025a*/ 	.short	0x0000


	//----- nvinfo : EIATTR_COOP_GROUP_MASK_REGIDS
	.align		4
        /*025c*/ 	.byte	0x04, 0x29
        /*025e*/ 	.short	(.L_4193 - .L_4192)


	//   ....[0]....
.L_4192:
        /*0260*/ 	.word	0xffffffff


	//   ....[1]....
        /*0264*/ 	.word	0xffffffff


	//   ....[2]....
        /*0268*/ 	.word	0xffffffff


	//   ....[3]....
        /*026c*/ 	.word	0xffffffff


	//   ....[4]....
        /*0270*/ 	.word	0xffffffff


	//   ....[5]....
        /*0274*/ 	.word	0xffffffff


	//   ....[6]....
        /*0278*/ 	.word	0xffffffff


	//   ....[7]....
        /*027c*/ 	.word	0xffffffff


	//   ....[8]....
        /*0280*/ 	.word	0xffffffff


	//   ....[9]....
        /*0284*/ 	.word	0xffffffff


	//   ....[10]....
        /*0288*/ 	.word	0xffffffff


	//   ....[11]....
        /*028c*/ 	.word	0xffffffff


	//   ....[12]....
        /*0290*/ 	.word	0xffffffff


	//   ....[13]....
        /*0294*/ 	.word	0xffffffff


	//   ....[14]....
        /*0298*/ 	.word	0xffffffff


	//   ....[15]....
        /*029c*/ 	.word	0xffffffff


	//   ....[16]....
        /*02a0*/ 	.word	0xffffffff


	//   ....[17]....
        /*02a4*/ 	.word	0xffffffff


	//   ....[18]....
        /*02a8*/ 	.word	0xffffffff


	//   ....[19]....
        /*02ac*/ 	.word	0xffffffff


	//----- nvinfo : EIATTR_COOP_GROUP_INSTR_OFFSETS
	.align		4
.L_4193:
        /*02b0*/ 	.byte	0x04, 0x28
        /*02b2*/ 	.short	(.L_4195 - .L_4194)


	//   ....[0]....
.L_4194:
        /*02b4*/ 	.word	0x00002280


	//   ....[1]....
        /*02b8*/ 	.word	0x000022a0


	//   ....[2]....
        /*02bc*/ 	.word	0x000022d0


	//   ....[3]....
        /*02c0*/ 	.word	0x000022f0


	//   ....[4]....
        /*02c4*/ 	.word	0x00002310


	//   ....[5]....
        /*02c8*/ 	.word	0x00002330


	//   ....[6]....
        /*02cc*/ 	.word	0x00002350


	//   ....[7]....
        /*02d0*/ 	.word	0x00002370


	//   ....[8]....
        /*02d4*/ 	.word	0x00002380


	//   ....[9]....
        /*02d8*/ 	.word	0x000023a0


	//   ....[10]....
        /*02dc*/ 	.word	0x00006660


	//   ....[11]....
        /*02e0*/ 	.word	0x000066e0


	//   ....[12]....
        /*02e4*/ 	.word	0x00006760


	//   ....[13]....
        /*02e8*/ 	.word	0x000067d0


	//   ....[14]....
        /*02ec*/ 	.word	0x00006850


	//   ....[15]....
        /*02f0*/ 	.word	0x000068c0


	//   ....[16]....
        /*02f4*/ 	.word	0x00006940


	//   ....[17]....
        /*02f8*/ 	.word	0x000069b0


	//   ....[18]....
        /*02fc*/ 	.word	0x00006a30


	//   ....[19]....
        /*0300*/ 	.word	0x00006aa0


	//----- nvinfo : EIATTR_EXIT_INSTR_OFFSETS
	.align		4
.L_4195:
        /*0304*/ 	.byte	0x04, 0x1c
        /*0306*/ 	.short	(.L_4197 - .L_4196)


	//   ....[0]....
.L_4196:
        /*0308*/ 	.word	0x00006600


	//----- nvinfo : EIATTR_MAX_THREADS
	.align		4
.L_4197:
        /*030c*/ 	.byte	0x04, 0x05
        /*030e*/ 	.short	(.L_4199 - .L_4198)
.L_4198:
        /*0310*/ 	.word	0x00000100
        /*0314*/ 	.word	0x00000001
        /*0318*/ 	.word	0x00000001


	//----- nvinfo : EIATTR_CRS_STACK_SIZE
	.align		4
.L_4199:
        /*031c*/ 	.byte	0x04, 0x1e
        /*031e*/ 	.short	(.L_4201 - .L_4200)
.L_4200:
        /*0320*/ 	.word	0x00000000
.L_4201:


//--------------------- .nv.info._ZN10layer_norm13ln_bwd_kernelINS_13Kernel_traitsI6__halfffffjLj7168ELj1ELj1ELj8ELj16ENS_18Kernel_traits_baseILj7168ES2_ffffjLj256EEEEELb0ELb0ELb0ELb0EEEvNS_9BwdParamsE --------------------------
	.section	.nv.info._ZN10layer_norm13ln_bwd_kernelINS_13Kernel_traitsI6__halfffffjLj7168ELj1ELj1ELj8ELj16ENS_18Kernel_traits_baseILj7168ES2_ffffjLj256EEEEELb0ELb0ELb0ELb0EEEvNS_9BwdParamsE,"",@"SHT_CUDA_INFO"
	.sectionflags	@""
	.align	4


	//----- nvinfo : EIATTR_CUDA_API_VERSION
	.align		4
        /*0000*/ 	.byte	0x04, 0x37
        /*0002*/ 	.short	(.L_4203 - .L_4202)
.L_4202:
        /*0004*/ 	.word	0x00000082


	//----- nvinfo : EIATTR_SW2861232_WAR
	.align		4
.L_4203:
        /*0008*/ 	.byte	0x01, 0x35
	.zero		2


	//----- nvinfo : EIATTR_PARAM_CBANK
	.align		4
        /*000c*/ 	.byte	0x04, 0x0a
        /*000e*/ 	.short	(.L_4205 - .L_4204)
	.align		4
.L_4204:
        /*0010*/ 	.word	index@(.nv.constant0._ZN10layer_norm13ln_bwd_kernelINS_13Kernel_traitsI6__halfffffjLj7168ELj1ELj1ELj8ELj16ENS_18Kernel_traits_baseILj7168ES2_ffffjLj256EEEEELb0ELb0ELb0ELb0EEEvNS_9BwdParamsE)
        /*0014*/ 	.short	0x0160
        /*0016*/ 	.short	0x0128


	//----- nvinfo : EIATTR_CBANK_PARAM_SIZE
	.align		4
.L_4205:
        /*0018*/ 	.byte	0x03, 0x19
        /*001a*/ 	.short	0x0128


	//----- nvinfo : EIATTR_KPARAM_INFO
	.align		4
        /*001c*/ 	.byte	0x04, 0x17
        /*001e*/ 	.short	(.L_4207 - .L_4206)
.L_4206:
        /*0020*/ 	.word	0x00000000
        /*0024*/ 	.short	0x0000
        /*0026*/ 	.short	0x0000
        /*0028*/ 	.byte	0x00, 0xf0, 0xa1, 0x04


	//----- nvinfo : EIATTR_MAXREG_COUNT
	.align		4
.L_4207:
        /*002c*/ 	.byte	0x03, 0x1b
        /*002e*/ 	.short	0x00ff


	//----- nvinfo : EIATTR_NUM_BARRIERS
	.align		4
        /*0030*/ 	.byte	0x02, 0x4c
        /*0032*/ 	.byte	0x01
	.zero		1


	//----- nvinfo : EIATTR_MERCURY_ISA_VERSION
	.align		4
        /*0034*/ 	.byte	0x03, 0x5f
        /*0036*/ 	.short	0x0000


	//----- nvinfo : EIATTR_COOP_GROUP_MASK_REGIDS
	.align		4
        /*0038*/ 	.byte	0x04, 0x29
        /*003a*/ 	.short	(.L_4209 - .L_4208)


	//   ....[0]....
.L_4208:
        /*003c*/ 	.word	0xffffffff


	//   ....[1]....
        /*0040*/ 	.word	0xffffffff


	//   ....[2]....
        /*0044*/ 	.word	0xffffffff


	//   ....[3]....
        /*0048*/ 	.word	0xffffffff


	//   ....[4]....
        /*004c*/ 	.word	0xffffffff


	//   ....[5]....
        /*0050*/ 	.word	0xffffffff


	//   ....[6]....
        /*0054*/ 	.word	0xffffffff


	//   ....[7]....
        /*0058*/ 	.word	0xffffffff


	//   ....[8]....
        /*005c*/ 	.word	0xffffffff


	//   ....[9]....
        /*0060*/ 	.word	0xffffffff


	//   ....[10]....
        /*0064*/ 	.word	0xffffffff


	//   ....[11]....
        /*0068*/ 	.word	0xffffffff


	//   ....[12]....
        /*006c*/ 	.word	0xffffffff


	//   ....[13]....
        /*0070*/ 	.word	0xffffffff


	//   ....[14]....
        /*0074*/ 	.word	0xffffffff


	//   ....[15]....
        /*0078*/ 	.word	0xffffffff


	//   ....[16]....
        /*007c*/ 	.word	0xffffffff


	//   ....[17]....
        /*0080*/ 	.word	0xffffffff


	//   ....[18]....
        /*0084*/ 	.word	0xffffffff


	//   ....[19]....
        /*0088*/ 	.word	0xffffffff


	//----- nvinfo : EIATTR_COOP_GROUP_INSTR_OFFSETS
	.align		4
.L_4209:
        /*008c*/ 	.byte	0x04, 0x28
        /*008e*/ 	.short	(.L_4211 - .L_4210)


	//   ....[0]....
.L_4210:
        /*0090*/ 	.word	0x00001df0


	//   ....[1]....
        /*0094*/ 	.word	0x00001e10


	//   ....[2]....
        /*0098*/ 	.word	0x00001e30


	//   ....[3]....
        /*009c*/ 	.word	0x00001e50


	//   ....[4]....
        /*00a0*/ 	.word	0x00001e70


	//   ....[5]....
        /*00a4*/ 	.word	0x00001e90


	//   ....[6]....
        /*00a8*/ 	.word	0x00001eb0


	//   ....[7]....
        /*00ac*/ 	.word	0x00001ed0


	//   ....[8]....
        /*00b0*/ 	.word	0x00001ef0


	//   ....[9]....
        /*00b4*/ 	.word	0x00001f10


	//   ....[10]....
        /*00b8*/ 	.word	0x00003530


	//   ....[11]....
        /*00bc*/ 	.word	0x000035b0


	//   ....[12]....
        /*00c0*/ 	.word	0x00003630


	//   ....[13]....
        /*00c4*/ 	.word	0x000036a0


	//   ....[14]....
        /*00c8*/ 	.word	0x00003720


	//   ....[15]....
        /*00cc*/ 	.word	0x00003790


	//   ....[16]....
        /*00d0*/ 	.word	0x00003810


	//   ....[17]....
        /*00d4*/ 	.word	0x00003880


	//   ....[18]....
        /*00d8*/ 	.word	0x00003900


	//   ....[19]....
        /*00dc*/ 	.word	0x00003970


	//----- nvinfo : EIATTR_EXIT_INSTR_OFFSETS
	.align		4
.L_4211:
        /*00e0*/ 	.byte	0x04, 0x1c
        /*00e2*/ 	.short	(.L_4213 - .L_4212)


	//   ....[0]....
.L_4212:
        /*00e4*/ 	.word	0x00003470


	//   ....[1]....
        /*00e8*/ 	.word	0x000034d0


	//----- nvinfo : EIATTR_MAX_THREADS
	.align		4
.L_4213:
        /*00ec*/ 	.byte	0x04, 0x05
        /*00ee*/ 	.short	(.L_4215 - .L_4214)
.L_4214:
        /*00f0*/ 	.word	0x00000100
        /*00f4*/ 	.word	0x00000001
        /*00f8*/ 	.word	0x00000001


	//----- nvinfo : EIATTR_CRS_STACK_SIZE
	.align		4
.L_4215:
        /*00fc*/ 	.byte	0x04, 0x1e
        /*00fe*/ 	.short	(.L_4217 - .L_4216)
.L_4216:
        /*0100*/ 	.word	0x00000000
.L_4217:


//--------------------- .nv.info._ZN10layer_norm13ln_bwd_kernelINS_13Kernel_traitsI6__halfffffjLj7168ELj1ELj1ELj8ELj16ENS_18Kernel_traits_baseILj7168ES2_ffffjLj256EEEEELb0ELb0ELb0ELb1EEEvNS_9BwdParamsE --------------------------
	.section	.nv.info._ZN10layer_norm13ln_bwd_kernelINS_13Kernel_traitsI6__halfffffjLj7168ELj1ELj1ELj8ELj16ENS_18Kernel_traits_baseILj7168ES2_ffffjLj256EEEEELb0ELb0ELb0ELb1EEEvNS_9BwdParamsE,"",@"SHT_CUDA_INFO"
	.sectionflags	@""
	.align	4


	//----- nvinfo : EIATTR_CUDA_API_VERSION
	.align		4
        /*0000*/ 	.byte	0x04, 0x37
        /*0002*/ 	.short	(.L_4219 - .L_4218)
.L_4218:
        /*0004*/ 	.word	0x00000082


	//----- nvinfo : EIATTR_SW2861232_WAR
	.align		4
.L_4219:
        /*0008*/ 	.byte	0x01, 0x35
	.zero		2


	//----- nvinfo : EIATTR_PARAM_CBANK
	.align		4
        /*000c*/ 	.byte	0x04, 0x0a
        /*000e*/ 	.short	(.L_4221 - .L_4220)
	.align		4
.L_4220:
        /*0010*/ 	.word	index@(.nv.constant0._ZN10layer_norm13ln_bwd_kernelINS_13Kernel_traitsI6__halfffffjLj7168ELj1ELj1ELj8ELj16ENS_18Kernel_traits_baseILj7168ES2_ffffjLj256EEEEELb0ELb0ELb0ELb1EEEvNS_9BwdParamsE)
        /*0014*/ 	.short	0x0160
        /*0016*/ 	.short	0x0128


	//----- nvinfo : EIATTR_CBANK_PARAM_SIZE
	.align		4
.L_4221:
        /*0018*/ 	.byte	0x03, 0x19
        /*001a*/ 	.short	0x0128


	//----- nvinfo : EIATTR_KPARAM_INFO
	.align		4
        /*001c*/ 	.byte	0x04, 0x17
        /*001e*/ 	.short	(.L_4223 - .L_4222)
.L_4222:
        /*0020*/ 	.word	0x00000000
        /*0024*/ 	.short	0x0000
        /*0026*/ 	.short	0x0000
        /*0028*/ 	.byte	0x00, 0xf0, 0xa1, 0x04


	//----- nvinfo : EIATTR_MAXREG_COUNT
	.align		4
.L_4223:
        /*002c*/ 	.byte	0x03, 0x1b
        /*002e*/ 	.short	0x00ff


	//----- nvinfo : EIATTR_NUM_BARRIERS
	.align		4
        /*0030*/ 	.byte	0x02, 0x4c
        /*0032*/ 	.byte	0x01
	.zero		1


	//----- nvinfo : EIATTR_MERCURY_ISA_VERSION
	.align		4
        /*0034*/ 	.byte	0x03, 0x5f
        /*0036*/ 	.short	0x0000


	//----- nvinfo : EIATTR_COOP_GROUP_MASK_REGIDS
	.align		4
        /*0038*/ 	.byte	0x04, 0x29
        /*003a*/ 	.short	(.L_4225 - .L_4224)


	//   ....[0]....
.L_4224:
        /*003c*/ 	.word	0xffffffff


	//   ....[1]....
        /*0040*/ 	.word	0xffffffff


	//   ....[2]....
        /*0044*/ 	.word	0xffffffff


	//   ....[3]....
        /*0048*/ 	.word	0xffffffff


	//   ....[4]....
        /*004c*/ 	.word	0xffffffff


	//   ....[5]....
        /*0050*/ 	.word	0xffffffff


	//   ....[6]....
        /*0054*/ 	.word	0xffffffff


	//   ....[7]....
        /*0058*/ 	.word	0xffffffff


	//   ....[8]....
        /*005c*/ 	.word	0xffffffff


	//   ....[9]....
        /*0060*/ 	.word	0xffffffff


	//   ....[10]....
        /*0064*/ 	.word	0xffffffff


	//   ....[11]....
        /*0068*/ 	.word	0xffffffff


	//   ....[12]....
        /*006c*/ 	.word	0xffffffff


	//   ....[13]....
        /*0070*/ 	.word	0xffffffff


	//   ....[14]....
        /*0074*/ 	.word	0xffffffff


	//   ....[15]....
        /*0078*/ 	.word	0xffffffff


	//   ....[16]....
        /*007c*/ 	.word	0xffffffff


	//   ....[17]....
        /*0080*/ 	.word	0xffffffff


	//   ....[18]....
        /*0084*/ 	.word	0xffffffff


	//   ....[19]....
        /*0088*/ 	.word	0xffffffff


	//----- nvinfo : EIATTR_COOP_GROUP_INSTR_OFFSETS
	.align		4
.L_4225:
        /*008c*/ 	.byte	0x04, 0x28
        /*008e*/ 	.short	(.L_4227 - .L_4226)


	//   ....[0]....
.L_4226:
        /*0090*/ 	.word	0x000018a0


	//   ....[1]....
        /*0094*/ 	.word	0x000018c0


	//   ....[2]....
        /*0098*/ 	.word	0x000018e0


	//   ....[3]....
        /*009c*/ 	.word	0x00001900


	//   ....[4]....
        /*00a0*/ 	.word	0x00001920


	//   ....[5]....
        /*00a4*/ 	.word	0x00001940


	//   ....[6]....
        /*00a8*/ 	.word	0x00001960


	//   ....[7]....
        /*00ac*/ 	.word	0x00001980


	//   ....[8]....
        /*00b0*/ 	.word	0x000019a0


	//   ....[9]....
        /*00b4*/ 	.word	0x000019c0


	//   ....[10]....
        /*00b8*/ 	.word	0x00002f10


	//   ....[11]....
        /*00bc*/ 	.word	0x00002f90


	//   ....[12]....
        /*00c0*/ 	.word	0x00003010


	//   ....[13]....
        /*00c4*/ 	.word	0x00003080


	//   ....[14]....
        /*00c8*/ 	.word	0x00003100


	//   ....[15]....
        /*00cc*/ 	.word	0x00003170


	//   ....[16]....
        /*00d0*/ 	.word	0x000031f0


	//   ....[17]....
        /*00d4*/ 	.word	0x00003260


	//   ....[18]....
        /*00d8*/ 	.word	0x000032e0


	//   ....[19]....
        /*00dc*/ 	.word	0x00003350


	//----- nvinfo : EIATTR_EXIT_INSTR_OFFSETS
	.align		4
.L_4227:
        /*00e0*/ 	.byte	0x04, 0x1c
        /*00e2*/ 	.short	(.L_4229 - .L_4228)


	//   ....[0]....
.L_4228:
        /*00e4*/ 	.word	0x00002eb0


	//----- nvinfo : EIATTR_MAX_THREADS
	.align		4
.L_4229:
        /*00e8*/ 	.byte	0x04, 0x05
        /*00ea*/ 	.short	(.L_4231 - .L_4230)
.L_4230:
        /*00ec*/ 	.word	0x00000100
        /*00f0*/ 	.word	0x00000001
        /*00f4*/ 	.word	0x00000001


	//----- nvinfo : EIATTR_CRS_STACK_SIZE
	.align		4
.L_4231:
        /*00f8*/ 	.byte	0x04, 0x1e
        /*00fa*/ 	.short	(.L_4233 - .L_4232)
.L_4232:
        /*00fc*/ 	.word	0x00000000
.L_4233:


//--------------------- .nv.info._ZN10layer_norm13ln_bwd_kernelINS_13Kernel_traitsI6__halfffffjLj7168ELj1ELj1ELj8ELj16ENS_18Kernel_traits_baseILj7168ES2_ffffjLj256EEEEELb0ELb0ELb1ELb0EEEvNS_9BwdParamsE --------------------------
	.section	.nv.info._ZN10layer_norm13ln_bwd_kernelINS_13Kernel_traitsI6__halfffffjLj7168ELj1ELj1ELj8ELj16ENS_18Kernel_traits_baseILj7168ES2_ffffjLj256EEEEELb0ELb0ELb1ELb0EEEvNS_9BwdParamsE,"",@"SHT_CUDA_INFO"
	.sectionflags	@""
	.align	4


	//----- nvinfo : EIATTR_CUDA_API_VERSION
	.align		4
        /*0000*/ 	.byte	0x04, 0x37
        /*0002*/ 	.short	(.L_4235 - .L_4234)
.L_4234:
        /*0004*/ 	.word	0x00000082


	//----- nvinfo : EIATTR_SW2861232_WAR
	.align		4
.L_4235:
        /*0008*/ 	.byte	0x01, 0x35
	.zero		2


	//----- nvinfo : EIATTR_PARAM_CBANK
	.align		4
        /*000c*/ 	.byte	0x04, 0x0a
        /*000e*/ 	.short	(.L_4237 - .L_4236)
	.align		4
.L_4236:
        /*0010*/ 	.word	index@(.nv.constant0._ZN10layer_norm13ln_bwd_kernelINS_13Kernel_traitsI6__halfffffjLj7168ELj1ELj1ELj8ELj16ENS_18Kernel_traits_baseILj7168ES2_ffffjLj256EEEEELb0ELb0ELb1ELb0EEEvNS_9BwdParamsE)
        /*0014*/ 	.short	0x0160
        /*0016*/ 	.short	0x0128


	//----- nvinfo : EIATTR_CBANK_PARAM_SIZE
	.align		4
.L_4237:
        /*0018*/ 	.byte	0x03, 0x19
        /*001a*/ 	.short	0x0128


	//----- nvinfo : EIATTR_KPARAM_INFO
	.align		4
        /*001c*/ 	.byte	0x04, 0x17
        /*001e*/ 	.short	(.L_4239 - .L_4238)
.L_4238:
        /*0020*/ 	.word	0x00000000
        /*0024*/ 	.short	0x0000
        /*0026*/ 	.short	0x0000
        /*0028*/ 	.byte	0x00, 0xf0, 0xa1, 0x04


	//----- nvinfo : EIATTR_MAXREG_COUNT
	.align		4
.L_4239:
        /*002c*/ 	.byte	0x03, 0x1b
        /*002e*/ 	.short	0x00ff


	//----- nvinfo : EIATTR_NUM_BARRIERS
	.align		4
        /*0030*/ 	.byte	0x02, 0x4c
        /*0032*/ 	.byte	0x01
	.zero		1


	//----- nvinfo : EIATTR_MERCURY_ISA_VERSION
	.align		4
        /*0034*/ 	.byte	0x03, 0x5f
        /*0036*/ 	.short	0x0000


	//----- nvinfo : EIATTR_COOP_GROUP_MASK_REGIDS
	.align		4
        /*0038*/ 	.byte	0x04, 0x29
        /*003a*/ 	.short	(.L_4241 - .L_4240)


	//   ....[0]....
.L_4240:
        /*003c*/ 	.word	0xffffffff


	//   ....[1]....
        /*0040*/ 	.word	0xffffffff


	//   ....[2]....
        /*0044*/ 	.word	0xffffffff


	//   ....[3]....
        /*0048*/ 	.word	0xffffffff


	//   ....[4]....
        /*004c*/ 	.word	0xffffffff


	//   ....[5]....
        /*0050*/ 	.word	0xffffffff


	//   ....[6]....
        /*0054*/ 	.word	0xffffffff


	//   ....[7]....
        /*0058*/ 	.word	0xffffffff


	//   ....[8]....
        /*005c*/ 	.word	0xffffffff


	//   ....[9]....
        /*0060*/ 	.word	0xffffffff


	//   ....[10]....
        /*0064*/ 	.word	0xffffffff


	//   ....[11]....
        /*0068*/ 	.word	0xffffffff


	//   ....[12]....
        /*006c*/ 	.word	0xffffffff


	//   ....[13]....
        /*0070*/ 	.word	0xffffffff


	//   ....[14]....
        /*0074*/ 	.word	0xffffffff


	//   ....[15]....
        /*0078*/ 	.word	0xffffffff


	//   ....[16]....
        /*007c*/ 	.word	0xffffffff


	//   ....[17]....
        /*0080*/ 	.word	0xffffffff


	//   ....[18]....
        /*0084*/ 	.word	0xffffffff


	//   ....[19]....
        /*0088*/ 	.word	0xffffffff


	//----- nvinfo : EIATTR_COOP_GROUP_INSTR_OFFSETS
	.align		4
.L_4241:
        /*008c*/ 	.byte	0x04, 0x28
        /*008e*/ 	.short	(.L_4243 - .L_4242)


	//   ....[0]....
.L_4242:
        /*0090*/ 	.word	0x000021b0


	//   ....[1]....
        /*0094*/ 	.word	0x000021d0


	//   ....[2]....
        /*0098*/ 	.word	0x000021f0


	//   ....[3]....
        /*009c*/ 	.word	0x00002210


	//   ....[4]....
        /*00a0*/ 	.word	0x00002230


	//   ....[5]....
        /*00a4*/ 	.word	0x00002250


	//   ....[6]....
        /*00a8*/ 	.word	0x00002270


	//   ....[7]....
        /*00ac*/ 	.word	0x00002290


	//   ....[8]....
        /*00b0*/ 	.word	0x000022b0


	//   ....[9]....
        /*00b4*/ 	.word	0x000022d0


	//   ....[10]....
        /*00b8*/ 	.word	0x00004bd0


	//   ....[11]....
        /*00bc*/ 	.word	0x00004c50


	//   ....[12]....
        /*00c0*/ 	.word	0x00004cd0


	//   ....[13]....
        /*00c4*/ 	.word	0x00004d40


	//   ....[14]....
        /*00c8*/ 	.word	0x00004dc0


	//   ....[15]....
        /*00cc*/ 	.word	0x00004e30


	//   ....[16]....
        /*00d0*/ 	.word	0x00004eb0


	//   ....[17]....
        /*00d4*/ 	.word	0x00004f20


	//   ....[18]....
        /*00d8*/ 	.word	0x00004fa0


	//   ....[19]....
        /*00dc*/ 	.word	0x00005010


	//----- nvinfo : EIATTR_EXIT_INSTR_OFFSETS
	.align		4
.L_4243:
        /*00e0*/ 	.byte	0x04, 0x1c
        /*00e2*/ 	.short	(.L_4245 - .L_4244)


	//   ....[0]....
.L_4244:
        /*00e4*/ 	.word	0x00004b10


	//   ....[1]....
        /*00e8*/ 	.word	0x00004b70


	//----- nvinfo : EIATTR_MAX_THREADS
	.align		4
.L_4245:
        /*00ec*/ 	.byte	0x04, 0x05
        /*00ee*/ 	.short	(.L_4247 - .L_4246)
.L_4246:
        /*00f0*/ 	.word	0x00000100
        /*00f4*/ 	.word	0x00000001
        /*00f8*/ 	.word	0x00000001


	//----- nvinfo : EIATTR_CRS_STACK_SIZE
	.align		4
.L_4247:
        /*00fc*/ 	.byte	0x04, 0x1e
        /*00fe*/ 	.short	(.L_4249 - .L_4248)
.L_4248:
        /*0100*/ 	.word	0x00000000
.L_4249:


//--------------------- .nv.info._ZN10layer_norm13ln_bwd_kernelINS_13Kernel_traitsI6__halfffffjLj7168ELj1ELj1ELj8ELj16ENS_18Kernel_traits_baseILj7168ES2_ffffjLj256EEEEELb0ELb0ELb1ELb1EEEvNS_9BwdParamsE --------------------------
	.section	.nv.info._ZN10layer_norm13ln_bwd_kernelINS_13Kernel_traitsI6__halfffffjLj7168ELj1ELj1ELj8ELj16ENS_18Kernel_traits_baseILj7168ES2_ffffjLj256EEEEELb0ELb0ELb1ELb1EEEvNS_9BwdParamsE,"",@"SHT_CUDA_INFO"
	.sectionflags	@""
	.align	4


	//----- nvinfo : EIATTR_CUDA_API_VERSION
	.align		4
        /*0000*/ 	.byte	0x04, 0x37
        /*0002*/ 	.short	(.L_4251 - .L_4250)
.L_4250:
        /*0004*/ 	.word	0x00000082


	//----- nvinfo : EIATTR_SW2861232_WAR
	.align		4
.L_4251:
        /*0008*/ 	.byte	0x01, 0x35
	.zero		2


	//----- nvinfo : EIATTR_PARAM_CBANK
	.align		4
        /*000c*/ 	.byte	0x04, 0x0a
        /*000e*/ 	.short	(.L_4253 - .L_4252)
	.align		4
.L_4252:
        /*0010*/ 	.word	index@(.nv.constant0._ZN10layer_norm13ln_bwd_kernelINS_13Kernel_traitsI6__halfffffjLj7168ELj1ELj1ELj8ELj16ENS_18Kernel_traits_baseILj7168ES2_ffffjLj256EEEEELb0ELb0ELb1ELb1EEEvNS_9BwdParamsE)
        /*0014*/ 	.short	0x0160
        /*0016*/ 	.short	0x0128


	//----- nvinfo : EIATTR_CBANK_PARAM_SIZE
	.align		4
.L_4253:
        /*0018*/ 	.byte	0x03, 0x19
        /*001a*/ 	.short	0x0128


	//----- nvinfo : EIATTR_KPARAM_INFO
	.align		4
        /*001c*/ 	.byte	0x04, 0x17
        /*001e*/ 	.short	(.L_4255 - .L_4254)
.L_4254:
        /*0020*/ 	.word	0x00000000
        /*0024*/ 	.short	0x0000
        /*0026*/ 	.short	0x0000
        /*0028*/ 	.byte	0x00, 0xf0, 0xa1, 0x04


	//----- nvinfo : EIATTR_MAXREG_COUNT
	.align		4
.L_4255:
        /*002c*/ 	.byte	0x03, 0x1b
        /*002e*/ 	.short	0x00ff


	//----- nvinfo : EIATTR_NUM_BARRIERS
	.align		4
        /*0030*/ 	.byte	0x02, 0x4c
        /*0032*/ 	.byte	0x01
	.zero		1


	//----- nvinfo : EIATTR_MERCURY_ISA_VERSION
	.align		4
        /*0034*/ 	.byte	0x03, 0x5f
        /*0036*/ 	.short	0x0000


	//----- nvinfo : EIATTR_COOP_GROUP_MASK_REGIDS
	.align		4
        /*0038*/ 	.byte	0x04, 0x29
        /*003a*/ 	.short	(.L_4257 - .L_4256)


	//   ....[0]....
.L_4256:
        /*003c*/ 	.word	0xffffffff


	//   ....[1]....
        /*0040*/ 	.word	0xffffffff


	//   ....[2]....
        /*0044*/ 	.word	0xffffffff


	//   ....[3]....
        /*0048*/ 	.word	0xffffffff


	//   ....[4]....
        /*004c*/ 	.word	0xffffffff


	//   ....[5]....
        /*0050*/ 	.word	0xffffffff


	//   ....[6]....
        /*0054*/ 	.word	0xffffffff


	//   ....[7]....
        /*0058*/ 	.word	0xffffffff


	//   ....[8]....
        /*005c*/ 	.word	0xffffffff


	//   ....[9]....
        /*0060*/ 	.word	0xffffffff


	//   ....[10]....
        /*0064*/ 	.word	0xffffffff


	//   ....[11]....
        /*0068*/ 	.word	0xffffffff


	//   ....[12]....
        /*006c*/ 	.word	0xffffffff


	//   ....[13]....
        /*0070*/ 	.word	0xffffffff


	//   ....[14]....
        /*0074*/ 	.word	0xffffffff


	//   ....[15]....
        /*0078*/ 	.word	0xffffffff


	//   ....[16]....
        /*007c*/ 	.word	0xffffffff


	//   ....[17]....
        /*0080*/ 	.word	0xffffffff


	//   ....[18]....
        /*0084*/ 	.word	0xffffffff


	//   ....[19]....
        /*0088*/ 	.word	0xffffffff


	//----- nvinfo : EIATTR_COOP_GROUP_INSTR_OFFSETS
	.align		4
.L_4257:
        /*008c*/ 	.byte	0x04, 0x28
        /*008e*/ 	.short	(.L_4259 - .L_4258)


	//   ....[0]....
.L_4258:
        /*0090*/ 	.word	0x00001a60


	//   ....[1]....
        /*0094*/ 	.word	0x00001a80


	//   ....[2]....
        /*0098*/ 	.word	0x00001aa0


	//   ....[3]....
        /*009c*/ 	.word	0x00001ac0


	//   ....[4]....
        /*00a0*/ 	.word	0x00001ae0


	//   ....[5]....
        /*00a4*/ 	.word	0x00001b00


	//   ....[6]....
        /*00a8*/ 	.word	0x00001b20


	//   ....[7]....
        /*00ac*/ 	.word	0x00001b40


	//   ....[8]....
        /*00b0*/ 	.word	0x00001b60


	//   ....[9]....
        /*00b4*/ 	.word	0x00001b80


	//   ....[10]....
        /*00b8*/ 	.word	0x00003f70


	//   ....[11]....
        /*00bc*/ 	.word	0x00003ff0


	//   ....[12]....
        /*00c0*/ 	.word	0x00004070


	//   ....[13]....
        /*00c4*/ 	.word	0x000040e0


	//   ....[14]....
        /*00c8*/ 	.word	0x00004160


	//   ....[15]....
        /*00cc*/ 	.word	0x000041d0


	//   ....[16]....
        /*00d0*/ 	.word	0x00004250


	//   ....[17]....
        /*00d4*/ 	.word	0x000042c0


	//   ....[18]....
        /*00d8*/ 	.word	0x00004340


	//   ....[19]....
        /*00dc*/ 	.word	0x000043b0


	//----- nvinfo : EIATTR_EXIT_INSTR_OFFSETS
	.align		4
.L_4259:
        /*00e0*/ 	.byte	0x04, 0x1c
        /*00e2*/ 	.short	(.L_4261 - .L_4260)


	//   ....[0]....
.L_4260:
        /*00e4*/ 	.word	0x00003f10


	//----- nvinfo : EIATTR_MAX_THREADS
	.align		4
.L_4261:
        /*00e8*/ 	.byte	0x04, 0x05
        /*00ea*/ 	.short	(.L_4263 - .L_4262)
.L_4262:
        /*00ec*/ 	.word	0x00000100
        /*00f0*/ 	.word	0x00000001
        /*00f4*/ 	.word	0x00000001


	//----- nvinfo : EIATTR_CRS_STACK_SIZE
	.align		4
.L_4263:
        /*00f8*/ 	.byte	0x04, 0x1e
        /*00fa*/ 	.short	(.L_4265 - .L_4264)
.L_4264:
        /*00fc*/ 	.word	0x00000000
.L_4265:


//--------------------- .nv.info._ZN10layer_norm13ln_bwd_kernelINS_13Kernel_traitsI6__halfffffjLj7168ELj1ELj1ELj8ELj16ENS_18Kernel_traits_baseILj7168ES2_ffffjLj256EEEEELb0ELb1ELb0ELb0EEEvNS_9BwdParamsE --------------------------
	.section	.nv.info._ZN10layer_norm13ln_bwd_kernelINS_13Kernel_traitsI6__halfffffjLj7168ELj1ELj1ELj8ELj16ENS_18Kernel_traits_baseILj7168ES2_ffffjLj256EEEEELb0ELb1ELb0ELb0EEEvNS_9BwdParamsE,"",@"SHT_CUDA_INFO"
	.sectionflags	@""
	.align	4


	//----- nvinfo : EIATTR_CUDA_API_VERSION
	.align		4
        /*0000*/ 	.byte	0x04, 0x37
        /*0002*/ 	.short	(.L_4267 - .L_4266)
.L_4266:
        /*0004*/ 	.word	0x00000082


	//----- nvinfo : EIATTR_SW2861232_WAR
	.align		4
.L_4267:
        /*0008*/ 	.byte	0x01, 0x35
	.zero		2


	//----- nvinfo : EIATTR_PARAM_CBANK
	.align		4
        /*000c*/ 	.byte	0x04, 0x0a
        /*000e*/ 	.short	(.L_4269 - .L_4268)
	.align		4
.L_4268:
        /*0010*/ 	.word	index@(.nv.constant0._ZN10layer_norm13ln_bwd_kernelINS_13Kernel_traitsI6__halfffffjLj7168ELj1ELj1ELj8ELj16ENS_18Kernel_traits_baseILj7168ES2_ffffjLj256EEEEELb0ELb1ELb0ELb0EEEvNS_9BwdParamsE)
        /*0014*/ 	.short	0x0160
        /*0016*/ 	.short	0x0128


	//----- nvinfo : EIATTR_CBANK_PARAM_SIZE
	.align		4
.L_4269:
        /*0018*/ 	.byte	0x03, 0x19
        /*001a*/ 	.short	0x0128


	//----- nvinfo : EIATTR_KPARAM_INFO
	.align		4
        /*001c*/ 	.byte	0x04, 0x17
        /*001e*/ 	.short	(.L_4271 - .L_4270)
.L_4270:
        /*0020*/ 	.word	0x00000000
        /*0024*/ 	.short	0x0000
        /*0026*/ 	.short	0x0000
        /*0028*/ 	.byte	0x00, 0xf0, 0xa1, 0x04


	//----- nvinfo : EIATTR_MAXREG_COUNT
	.align		4
.L_4271:
        /*002c*/ 	.byte	0x03, 0x1b
        /*002e*/ 	.short	0x00ff


	//----- nvinfo : EIATTR_NUM_BARRIERS
	.align		4
        /*0030*/ 	.byte	0x02, 0x4c
        /*0032*/ 	.byte	0x01
	.zero		1


	//----- nvinfo : EIATTR_MERCURY_ISA_VERSION
	.align		4
        /*0034*/ 	.byte	0x03, 0x5f
        /*0036*/ 	.short	0x0000


	//----- nvinfo : EIATTR_COOP_GROUP_MASK_REGIDS
	.align		4
        /*0038*/ 	.byte	0x04, 0x29
        /*003a*/ 	.short	(.L_4273 - .L_4272)


	//   ....[0]....
.L_4272:
        /*003c*/ 	.word	0xffffffff


	//   ....[1]....
        /*0040*/ 	.word	0xffffffff


	//   ....[2]....
        /*0044*/ 	.word	0xffffffff


	//   ....[3]....
        /*0048*/ 	.word	0xffffffff


	//   ....[4]....
        /*004c*/ 	.word	0xffffffff


	//   ....[5]....
        /*0050*/ 	.word	0xffffffff


	//   ....[6]....
        /*0054*/ 	.word	0xffffffff


	//   ....[7]....
        /*0058*/ 	.word	0xffffffff


	//   ....[8]....
        /*005c*/ 	.word	0xffffffff


	//   ....[9]....
        /*0060*/ 	.word	0xffffffff


	//   ....[10]....
        /*0064*/ 	.word	0xffffffff


	//   ....[11]....
        /*0068*/ 	.word	0xffffffff


	//   ....[12]....
        /*006c*/ 	.word	0xffffffff


	//   ....[13]....
        /*0070*/ 	.word	0xffffffff


	//   ....[14]....
        /*0074*/ 	.word	0xffffffff


	//   ....[15]....
        /*0078*/ 	.word	0xffffffff


	//   ....[16]....
        /*007c*/ 	.word	0xffffffff


	//   ....[17]....
        /*0080*/ 	.word	0xffffffff


	//   ....[18]....
        /*0084*/ 	.word	0xffffffff


	//   ....[19]....
        /*0088*/ 	.word	0xffffffff


	//----- nvinfo : EIATTR_COOP_GROUP_INSTR_OFFSETS
	.align		4
.L_4273:
        /*008c*/ 	.byte	0x04, 0x28
        /*008e*/ 	.short	(.L_4275 - .L_4274)


	//   ....[0]....
.L_4274:
        /*0090*/ 	.word	0x00002320


	//   ....[1]....
        /*0094*/ 	.word	0x00002340


	//   ....[2]....
        /*0098*/ 	.word	0x00002360


	//   ....[3]....
        /*009c*/ 	.word	0x00002380


	//   ....[4]....
        /*00a0*/ 	.word	0x000023a0


	//   ....[5]....
        /*00a4*/ 	.word	0x000023c0


	//   ....[6]....
        /*00a8*/ 	.word	0x000023e0


	//   ....[7]....
        /*00ac*/ 	.word	0x00002400


	//   ....[8]....
        /*00b0*/ 	.word	0x00002420


	//   ....[9]....
        /*00b4*/ 	.word	0x00002440


	//   ....[10]....
        /*00b8*/ 	.word	0x00004200


	//   ....[11]....
        /*00bc*/ 	.word	0x00004280


	//   ....[12]....
        /*00c0*/ 	.word	0x00004300


	//   ....[13]....
        /*00c4*/ 	.word	0x00004370


	//   ....[14]....
        /*00c8*/ 	.word	0x000043f0


	//   ....[15]....
        /*00cc*/ 	.word	0x00004460


	//   ....[16]....
        /*00d0*/ 	.word	0x000044e0


	//   ....[17]....
        /*00d4*/ 	.word	0x00004550


	//   ....[18]....
        /*00d8*/ 	.word	0x000045d0


	//   ....[19]....
        /*00dc*/ 	.word	0x00004640


	//----- nvinfo : EIATTR_EXIT_INSTR_OFFSETS
	.align		4
.L_4275:
        /*00e0*/ 	.byte	0x04, 0x1c
        /*00e2*/ 	.short	(.L_4277 - .L_4276)


	//   ....[0]....
.L_4276:
        /*00e4*/ 	.word	0x00004120


	//   ....[1]....
        /*00e8*/ 	.word	0x000041a0


	//----- nvinfo : EIATTR_MAX_THREADS
	.align		4
.L_4277:
        /*00ec*/ 	.byte	0x04, 0x05
        /*00ee*/ 	.short	(.L_4279 - .L_4278)
.L_4278:
        /*00f0*/ 	.word	0x00000100
        /*00f4*/ 	.word	0x00000001
        /*00f8*/ 	.word	0x00000001


	//----- nvinfo : EIATTR_CRS_STACK_SIZE
	.align		4
.L_4279:
        /*00fc*/ 	.byte	0x04, 0x1e
        /*00fe*/ 	.short	(.L_4281 - .L_4280)
.L_4280:
        /*0100*/ 	.word	0x00000000
.L_4281:


//--------------------- .nv.info._ZN10layer_norm13ln_bwd_kernelINS_13Kernel_traitsI6__halfffffjLj7168ELj1ELj1ELj8ELj16ENS_18Kernel_traits_baseILj7168ES2_ffffjLj256EEEEELb0ELb1ELb0ELb1EEEvNS_9BwdParamsE --------------------------
	.section	.nv.info._ZN10layer_norm13ln_bwd_kernelINS_13Kernel_traitsI6__halfffffjLj7168ELj1ELj1ELj8ELj16ENS_18Kernel_traits_baseILj7168ES2_ffffjLj256EEEEELb0ELb1ELb0ELb1EEEvNS_9BwdParamsE,"",@"SHT_CUDA_INFO"
	.sectionflags	@""
	.align	4


	//----- nvinfo : EIATTR_CUDA_API_VERSION
	.align		4
        /*0000*/ 	.byte	0x04, 0x37
        /*0002*/ 	.short	(.L_4283 - .L_4282)
.L_4282:
        /*0004*/ 	.word	0x00000082


	//----- nvinfo : EIATTR_SW2861232_WAR
	.align		4
.L_4283:
        /*0008*/ 	.byte	0x01, 0x35
	.zero		2


	//----- nvinfo : EIATTR_PARAM_CBANK
	.align		4
        /*000c*/ 	.byte	0x04, 0x0a
        /*000e*/ 	.short	(.L_4285 - .L_4284)
	.align		4
.L_4284:
        /*0010*/ 	.word	index@(.nv.constant0._ZN10layer_norm13ln_bwd_kernelINS_13Kernel_traitsI6__halfffffjLj7168ELj1ELj1ELj8ELj16ENS_18Kernel_traits_baseILj7168ES2_ffffjLj256EEEEELb0ELb1ELb0ELb1EEEvNS_9BwdParamsE)
        /*0014*/ 	.short	0x0160
        /*0016*/ 	.short	0x0128


	//----- nvinfo : EIATTR_CBANK_PARAM_SIZE
	.align		4
.L_4285:
        /*0018*/ 	.byte	0x03, 0x19
        /*001a*/ 	.short	0x0128


	//----- nvinfo : EIATTR_KPARAM_INFO
	.align		4
        /*001c*/ 	.byte	0x04, 0x17
        /*001e*/ 	.short	(.L_4287 - .L_4286)
.L_4286:
        /*0020*/ 	.word	0x00000000
        /*0024*/ 	.short	0x0000
        /*0026*/ 	.short	0x0000
        /*0028*/ 	.byte	0x00, 0xf0, 0xa1, 0x04


	//----- nvinfo : EIATTR_MAXREG_COUNT
	.align		4
.L_4287:
        /*002c*/ 	.byte	0x03, 0x1b
        /*002e*/ 	.short	0x00ff


	//----- nvinfo : EIATTR_NUM_BARRIERS
	.align		4
        /*0030*/ 	.byte	0x02, 0x4c
        /*0032*/ 	.byte	0x01
	.zero		1


	//----- nvinfo : EIATTR_ANNOTATIONS
	.align		4
        /*0034*/ 	.byte	0x04, 0x55
        /*0036*/ 	.short	(.L_4289 - .L_4288)


	//   ....[0]....
.L_4288:
        /* <DEDUP_REMOVED lines=11> */


	//----- nvinfo : EIATTR_MERCURY_ISA_VERSION
	.align		4
.L_4289:
        /*00d8*/ 	.byte	0x03, 0x5f
        /*00da*/ 	.short	0x0000


	//----- nvinfo : EIATTR_COOP_GROUP_MASK_REGIDS
	.align		4
        /*00dc*/ 	.byte	0x04, 0x29
        /*00de*/ 	.short	(.L_4291 - .L_4290)


	//   ....[0]....
.L_4290:
        /*00e0*/ 	.word	0xffffffff


	//   ....[1]....
        /*00e4*/ 	.word	0xffffffff


	//   ....[2]....
        /*00e8*/ 	.word	0xffffffff


	//   ....[3]....
        /*00ec*/ 	.word	0xffffffff


	//   ....[4]....
        /*00f0*/ 	.word	0xffffffff


	//   ....[5]....
        /*00f4*/ 	.word	0xffffffff


	//   ....[6]....
        /*00f8*/ 	.word	0xffffffff


	//   ....[7]....
        /*00fc*/ 	.word	0xffffffff


	//   ....[8]....
        /*0100*/ 	.word	0xffffffff


	//   ....[9]....
        /*0104*/ 	.word	0xffffffff


	//   ....[10]....
        /*0108*/ 	.word	0xffffffff


	//   ....[11]....
        /*010c*/ 	.word	0xffffffff


	//   ....[12]....
        /*0110*/ 	.word	0xffffffff


	//   ....[13]....
        /*0114*/ 	.word	0xffffffff


	//   ....[14]....
        /*0118*/ 	.word	0xffffffff


	//   ....[15]....
        /*011c*/ 	.word	0xffffffff


	//   ....[16]....
        /*0120*/ 	.word	0xffffffff


	//   ....[17]....
        /*0124*/ 	.word	0xffffffff


	//   ....[18]....
        /*0128*/ 	.word	0xffffffff


	//   ....[19]....
        /*012c*/ 	.word	0xffffffff


	//----- nvinfo : EIATTR_COOP_GROUP_INSTR_OFFSETS
	.align		4
.L_4291:
        /*0130*/ 	.byte	0x04, 0x28
        /*0132*/ 	.short	(.L_4293 - .L_4292)


	//   ....[0]....
.L_4292:
        /*0134*/ 	.word	0x00002080


	//   ....[1]....
        /*0138*/ 	.word	0x000020b0


	//   ....[2]....
        /*013c*/ 	.word	0x000020c0


	//   ....[3]....
        /*0140*/ 	.word	0x000020f0


	//   ....[4]....
        /*0144*/ 	.word	0x00002100


	//   ....[5]....
        /*0148*/ 	.word	0x00002130


	//   ....[6]....
        /*014c*/ 	.word	0x00002150


	//   ....[7]....
        /*0150*/ 	.word	0x00002160


	//   ....[8]....
        /*0154*/ 	.word	0x00002190


	//   ....[9]....
        /*0158*/ 	.word	0x000021a0


	//   ....[10]....
        /*015c*/ 	.word	0x00003c70


	//   ....[11]....
        /*0160*/ 	.word	0x00003cf0


	//   ....[12]....
        /*0164*/ 	.word	0x00003d70


	//   ....[13]....
        /*0168*/ 	.word	0x00003de0


	//   ....[14]....
        /*016c*/ 	.word	0x00003e60


	//   ....[15]....
        /*0170*/ 	.word	0x00003ed0


	//   ....[16]....
        /*0174*/ 	.word	0x00003f50


	//   ....[17]....
        /*0178*/ 	.word	0x00003fc0


	//   ....[18]....
        /*017c*/ 	.word	0x00004040


	//   ....[19]....
        /*0180*/ 	.word	0x000040b0


	//----- nvinfo : EIATTR_EXIT_INSTR_OFFSETS
	.align		4
.L_4293:
        /*0184*/ 	.byte	0x04, 0x1c
        /*0186*/ 	.short	(.L_4295 - .L_4294)


	//   ....[0]....
.L_4294:
        /*0188*/ 	.word	0x00003c10


	//----- nvinfo : EIATTR_MAX_THREADS
	.align		4
.L_4295:
        /*018c*/ 	.byte	0x04, 0x05
        /*018e*/ 	.short	(.L_4297 - .L_4296)
.L_4296:
        /*0190*/ 	.word	0x00000100
        /*0194*/ 	.word	0x00000001
        /*0198*/ 	.word	0x00000001


	//----- nvinfo : EIATTR_CRS_STACK_SIZE
	.align		4
.L_4297:
        /*019c*/ 	.byte	0x04, 0x1e
        /*019e*/ 	.short	(.L_4299 - .L_4298)
.L_4298:
        /*01a0*/ 	.word	0x00000000
.L_4299:


//--------------------- .nv.info._ZN10layer_norm13ln_bwd_kernelINS_13Kernel_traitsI6__halfffffjLj7168ELj1ELj1ELj8ELj16ENS_18Kernel_traits_baseILj7168ES2_ffffjLj256EEEEELb0ELb1ELb1ELb0EEEvNS_9BwdParamsE --------------------------
	.section	.nv.info._ZN10layer_norm13ln_bwd_kernelINS_13Kernel_traitsI6__halfffffjLj7168ELj1ELj1ELj8ELj16ENS_18Kernel_traits_baseILj7168ES2_ffffjLj256EEEEELb0ELb1ELb1ELb0EEEvNS_9BwdParamsE,"",@"SHT_CUDA_INFO"
	.sectionflags	@""
	.align	4


	//----- nvinfo : EIATTR_CUDA_API_VERSION
	.align		4
        /*0000*/ 	.byte	0x04, 0x37
        /*0002*/ 	.short	(.L_4301 - .L_4300)
.L_4300:
        /*0004*/ 	.word	0x00000082


	//----- nvinfo : EIATTR_SW2861232_WAR
	.align		4
.L_4301:
        /*0008*/ 	.byte	0x01, 0x35
	.zero		2


	//----- nvinfo : EIATTR_PARAM_CBANK
	.align		4
        /*000c*/ 	.byte	0x04, 0x0a
        /*000e*/ 	.short	(.L_4303 - .L_4302)
	.align		4
.L_4302:
        /*0010*/ 	.word	index@(.nv.constant0._ZN10layer_norm13ln_bwd_kernelINS_13Kernel_traitsI6__halfffffjLj7168ELj1ELj1ELj8ELj16ENS_18Kernel_traits_baseILj7168ES2_ffffjLj256EEEEELb0ELb1ELb1ELb0EEEvNS_9BwdParamsE)
        /*0014*/ 	.short	0x0160
        /*0016*/ 	.short	0x0128


	//----- nvinfo : EIATTR_CBANK_PARAM_SIZE
	.align		4
.L_4303:
        /*0018*/ 	.byte	0x03, 0x19
        /*001a*/ 	.short	0x0128


	//----- nvinfo : EIATTR_KPARAM_INFO
	.align		4
        /*001c*/ 	.byte	0x04, 0x17
        /*001e*/ 	.short	(.L_4305 - .L_4304)
.L_4304:
        /*0020*/ 	.word	0x00000000
        /*0024*/ 	.short	0x0000
        /*0026*/ 	.short	0x0000
        /*0028*/ 	.byte	0x00, 0xf0, 0xa1, 0x04


	//----- nvinfo : EIATTR_MAXREG_COUNT
	.align		4
.L_4305:
        /*002c*/ 	.byte	0x03, 0x1b
        /*002e*/ 	.short	0x00ff


	//----- nvinfo : EIATTR_NUM_BARRIERS
	.align		4
        /*0030*/ 	.byte	0x02, 0x4c
        /*0032*/ 	.byte	0x01
	.zero		1


	//----- nvinfo : EIATTR_ANNOTATIONS
	.align		4
        /*0034*/ 	.byte	0x04, 0x55
        /*0036*/ 	.short	(.L_4307 - .L_4306)


	//   ....[0]....
.L_4306:
        /*0038*/ 	.word	0x00000001
        /*003c*/ 	.byte	0x80, 0x07, 0x00, 0x00, 0x01, 0x00, 0x00, 0x00, 0xc0, 0x07, 0x00, 0x00, 0x01, 0x00, 0x00, 0x00
        /*004c*/ 	.byte	0x00, 0x08, 0x00, 0x00, 0x01, 0x00, 0x00, 0x00, 0x70, 0x08, 0x00, 0x00, 0x01, 0x00, 0x00, 0x00
        /*005c*/ 	.byte	0x00, 0x14, 0x00, 0x00, 0x01, 0x00, 0x00, 0x00, 0x30, 0x14, 0x00, 0x00, 0x01, 0x00, 0x00, 0x00
        /*006c*/ 	.byte	0x40, 0x14, 0x00, 0x00, 0x01, 0x00, 0x00, 0x00, 0x70, 0x14, 0x00, 0x00


	//----- nvinfo : EIATTR_MERCURY_ISA_VERSION
	.align		4
.L_4307:
        /*0078*/ 	.byte	0x03, 0x5f
        /*007a*/ 	.short	0x0000


	//----- nvinfo : EIATTR_COOP_GROUP_MASK_REGIDS
	.align		4
        /*007c*/ 	.byte	0x04, 0x29
        /*007e*/ 	.short	(.L_4309 - .L_4308)


	//   ....[0]....
.L_4308:
        /*0080*/ 	.word	0xffffffff


	//   ....[1]....
        /*0084*/ 	.word	0xffffffff


	//   ....[2]....
        /*0088*/ 	.word	0xffffffff


	//   ....[3]....
        /*008c*/ 	.word	0xffffffff


	//   ....[4]....
        /*0090*/ 	.word	0xffffffff


	//   ....[5]....
        /*0094*/ 	.word	0xffffffff


	//   ....[6]....
        /*0098*/ 	.word	0xffffffff


	//   ....[7]....
        /*009c*/ 	.word	0xffffffff


	//   ....[8]....
        /*00a0*/ 	.word	0xffffffff


	//   ....[9]....
        /*00a4*/ 	.word	0xffffffff


	//   ....[10]....
        /*00a8*/ 	.word	0xffffffff


	//   ....[11]....
        /*00ac*/ 	.word	0xffffffff


	//   ....[12]....
        /*00b0*/ 	.word	0xffffffff


	//   ....[13]....
        /*00b4*/ 	.word	0xffffffff


	//   ....[14]....
        /*00b8*/ 	.word	0xffffffff


	//   ....[15]....
        /*00bc*/ 	.word	0xffffffff


	//   ....[16]....
        /*00c0*/ 	.word	0xffffffff


	//   ....[17]....
        /*00c4*/ 	.word	0xffffffff


	//   ....[18]....
        /*00c8*/ 	.word	0xffffffff


	//   ....[19]....
        /*00cc*/ 	.word	0xffffffff


	//----- nvinfo : EIATTR_COOP_GROUP_INSTR_OFFSETS
	.align		4
.L_4309:
        /*00d0*/ 	.byte	0x04, 0x28
        /*00d2*/ 	.short	(.L_4311 - .L_4310)


	//   ....[0]....
.L_4310:
        /*00d4*/ 	.word	0x00002790


	//   ....[1]....
        /*00d8*/ 	.word	0x000027c0


	//   ....[2]....
        /*00dc*/ 	.word	0x000027d0


	//   ....[3]....
        /*00e0*/ 	.word	0x00002800


	//   ....[4]....
        /*00e4*/ 	.word	0x00002810


	//   ....[5]....
        /*00e8*/ 	.word	0x00002840


	//   ....[6]....
        /*00ec*/ 	.word	0x00002850


	//   ....[7]....
        /*00f0*/ 	.word	0x00002880


	//   ....[8]....
        /*00f4*/ 	.word	0x00002890


	//   ....[9]....
        /*00f8*/ 	.word	0x000028b0


	//   ....[10]....
        /*00fc*/ 	.word	0x000055e0


	//   ....[11]....
        /*0100*/ 	.word	0x00005660


	//   ....[12]....
        /*0104*/ 	.word	0x000056e0


	//   ....[13]....
        /*0108*/ 	.word	0x00005750


	//   ....[14]....
        /*010c*/ 	.word	0x000057d0


	//   ....[15]....
        /*0110*/ 	.word	0x00005840


	//   ....[16]....
        /*0114*/ 	.word	0x000058c0


	//   ....[17]....
        /*0118*/ 	.word	0x00005930


	//   ....[18]....
        /*011c*/ 	.word	0x000059b0


	//   ....[19]....
        /*0120*/ 	.word	0x00005a20


	//----- nvinfo : EIATTR_EXIT_INSTR_OFFSETS
	.align		4
.L_4311:
        /*0124*/ 	.byte	0x04, 0x1c
        /*0126*/ 	.short	(.L_4313 - .L_4312)


	//   ....[0]....
.L_4312:
        /*0128*/ 	.word	0x00005500


	//   ....[1]....
        /*012c*/ 	.word	0x00005580


	//----- nvinfo : EIATTR_MAX_THREADS
	.align		4
.L_4313:
        /*0130*/ 	.byte	0x04, 0x05
        /*0132*/ 	.short	(.L_4315 - .L_4314)
.L_4314:
        /*0134*/ 	.word	0x00000100
        /*0138*/ 	.word	0x00000001
        /*013c*/ 	.word	0x00000001


	//----- nvinfo : EIATTR_CRS_STACK_SIZE
	.align		4
.L_4315:
        /*0140*/ 	.byte	0x04, 0x1e
        /*0142*/ 	.short	(.L_4317 - .L_4316)
.L_4316:
        /*0144*/ 	.word	0x00000000
.L_4317:


//--------------------- .nv.info._ZN10layer_norm13ln_bwd_kernelINS_13Kernel_traitsI6__halfffffjLj7168ELj1ELj1ELj8ELj16ENS_18Kernel_traits_baseILj7168ES2_ffffjLj256EEEEELb0ELb1ELb1ELb1EEEvNS_9BwdParamsE --------------------------
	.section	.nv.info._ZN10layer_norm13ln_bwd_kernelINS_13Kernel_traitsI6__halfffffjLj7168ELj1ELj1ELj8ELj16ENS_18Kernel_traits_baseILj7168ES2_ffffjLj256EEEEELb0ELb1ELb1ELb1EEEvNS_9BwdParamsE,"",@"SHT_CUDA_INFO"
	.sectionflags	@""
	.align	4


	//----- nvinfo : EIATTR_CUDA_API_VERSION
	.align		4
        /*0000*/ 	.byte	0x04, 0x37
        /*0002*/ 	.short	(.L_4319 - .L_4318)
.L_4318:
        /*0004*/ 	.word	0x00000082


	//----- nvinfo : EIATTR_SW2861232_WAR
	.align		4
.L_4319:
        /*0008*/ 	.byte	0x01, 0x35
	.zero		2


	//----- nvinfo : EIATTR_PARAM_CBANK
	.align		4
        /*000c*/ 	.byte	0x04, 0x0a
        /*000e*/ 	.short	(.L_4321 - .L_4320)
	.align		4
.L_4320:
        /*0010*/ 	.word	index@(.nv.constant0._ZN10layer_norm13ln_bwd_kernelINS_13Kernel_traitsI6__halfffffjLj7168ELj1ELj1ELj8ELj16ENS_18Kernel_traits_baseILj7168ES2_ffffjLj256EEEEELb0ELb1ELb1ELb1EEEvNS_9BwdParamsE)
        /*0014*/ 	.short	0x0160
        /*0016*/ 	.short	0x0128


	//----- nvinfo : EIATTR_CBANK_PARAM_SIZE
	.align		4
.L_4321:
        /*0018*/ 	.byte	0x03, 0x19
        /*001a*/ 	.short	0x0128


	//----- nvinfo : EIATTR_KPARAM_INFO
	.align		4
        /*001c*/ 	.byte	0x04, 0x17
        /*001e*/ 	.short	(.L_4323 - .L_4322)
.L_4322:
        /*0020*/ 	.word	0x00000000
        /*0024*/ 	.short	0x0000
        /*0026*/ 	.short	0x0000
        /*0028*/ 	.byte	0x00, 0xf0, 0xa1, 0x04


	//----- nvinfo : EIATTR_MAXREG_COUNT
	.align		4
.L_4323:
        /*002c*/ 	.byte	0x03, 0x1b
        /*002e*/ 	.short	0x00ff


	//----- nvinfo : EIATTR_NUM_BARRIERS
	.align		4
        /*0030*/ 	.byte	0x02, 0x4c
        /*0032*/ 	.byte	0x01
	.zero		1


	//----- nvinfo : EIATTR_ANNOTATIONS
	.align		4
        /*0034*/ 	.byte	0x04, 0x55
        /*0036*/ 	.short	(.L_4325 - .L_4324)


	//   ....[0]....
.L_4324:
        /* <DEDUP_REMOVED lines=18> */


	//----- nvinfo : EIATTR_MERCURY_ISA_VERSION
	.align		4
.L_4325:
        /*0148*/ 	.byte	0x03, 0x5f
        /*014a*/ 	.short	0x0000


	//----- nvinfo : EIATTR_COOP_GROUP_MASK_REGIDS
	.align		4
        /*014c*/ 	.byte	0x04, 0x29
        /*014e*/ 	.short	(.L_4327 - .L_4326)


	//   ....[0]....
.L_4326:
        /*0150*/ 	.word	0xffffffff


	//   ....[1]....
        /*0154*/ 	.word	0xffffffff


	//   ....[2]....
        /*0158*/ 	.word	0xffffffff


	//   ....[3]....
        /*015c*/ 	.word	0xffffffff


	//   ....[4]....
        /*0160*/ 	.word	0xffffffff


	//   ....[5]....
        /*0164*/ 	.word	0xffffffff


	//   ....[6]....
        /*0168*/ 	.word	0xffffffff


	//   ....[7]....
        /*016c*/ 	.word	0xffffffff


	//   ....[8]....
        /*0170*/ 	.word	0xffffffff


	//   ....[9]....
        /*0174*/ 	.word	0xffffffff


	//   ....[10]....
        /*0178*/ 	.word	0xffffffff


	//   ....[11]....
        /*017c*/ 	.word	0xffffffff


	//   ....[12]....
        /*0180*/ 	.word	0xffffffff


	//   ....[13]....
        /*0184*/ 	.word	0xffffffff


	//   ....[14]....
        /*0188*/ 	.word	0xffffffff


	//   ....[15]....
        /*018c*/ 	.word	0xffffffff


	//   ....[16]....
        /*0190*/ 	.word	0xffffffff


	//   ....[17]....
        /*0194*/ 	.word	0xffffffff


	//   ....[18]....
        /*0198*/ 	.word	0xffffffff


	//   ....[19]....
        /*019c*/ 	.word	0xffffffff


	//----- nvinfo : EIATTR_COOP_GROUP_INSTR_OFFSETS
	.align		4
.L_4327:
        /*01a0*/ 	.byte	0x04, 0x28
        /*01a2*/ 	.short	(.L_4329 - .L_4328)


	//   ....[0]....
.L_4328:
        /*01a4*/ 	.word	0x000021a0


	//   ....[1]....
        /*01a8*/ 	.word	0x000021c0


	//   ....[2]....
        /*01ac*/ 	.word	0x000021e0


	//   ....[3]....
        /*01b0*/ 	.word	0x00002200


	//   ....[4]....
        /*01b4*/ 	.word	0x00002220


	//   ....[5]....
        /*01b8*/ 	.word	0x00002240


	//   ....[6]....
        /*01bc*/ 	.word	0x00002260


	//   ....[7]....
        /*01c0*/ 	.word	0x00002280


	//   ....[8]....
        /*01c4*/ 	.word	0x000022a0


	//   ....[9]....
        /*01c8*/ 	.word	0x000022c0


	//   ....[10]....
        /*01cc*/ 	.word	0x000048d0


	//   ....[11]....
        /*01d0*/ 	.word	0x00004950


	//   ....[12]....
        /*01d4*/ 	.word	0x000049d0


	//   ....[13]....
        /*01d8*/ 	.word	0x00004a40


	//   ....[14]....
        /*01dc*/ 	.word	0x00004ac0


	//   ....[15]....
        /*01e0*/ 	.word	0x00004b30


	//   ....[16]....
        /*01e4*/ 	.word	0x00004bb0


	//   ....[17]....
        /*01e8*/ 	.word	0x00004c20


	//   ....[18]....
        /*01ec*/ 	.word	0x00004ca0


	//   ....[19]....
        /*01f0*/ 	.word	0x00004d10


	//----- nvinfo : EIATTR_EXIT_INSTR_OFFSETS
	.align		4
.L_4329:
        /*01f4*/ 	.byte	0x04, 0x1c
        /*01f6*/ 	.short	(.L_4331 - .L_4330)


	//   ....[0]....
.L_4330:
        /*01f8*/ 	.word	0x00004870


	//----- nvinfo : EIATTR_MAX_THREADS
	.align		4
.L_4331:
        /*01fc*/ 	.byte	0x04, 0x05
        /*01fe*/ 	.short	(.L_4333 - .L_4332)
.L_4332:
        /*0200*/ 	.word	0x00000100
        /*0204*/ 	.word	0x00000001
        /*0208*/ 	.word	0x00000001


	//----- nvinfo : EIATTR_CRS_STACK_SIZE
	.align		4
.L_4333:
        /*020c*/ 	.byte	0x04, 0x1e
        /*020e*/ 	.short	(.L_4335 - .L_4334)
.L_4334:
        /*0210*/ 	.word	0x00000000
.L_4335:


//--------------------- .nv.info._ZN10layer_norm13ln_bwd_kernelINS_13Kernel_traitsI6__halfffffjLj7168ELj1ELj1ELj8ELj16ENS_18Kernel_traits_baseILj7168ES2_ffffjLj256EEEEELb1ELb0ELb0ELb0EEEvNS_9BwdParamsE --------------------------
	.section	.nv.info._ZN10layer_norm13ln_bwd_kernelINS_13Kernel_traitsI6__halfffffjLj7168ELj1ELj1ELj8ELj16ENS_18Kernel_traits_baseILj7168ES2_ffffjLj256EEEEELb1ELb0ELb0ELb0EEEvNS_9BwdParamsE,"",@"SHT_CUDA_INFO"
	.sectionflags	@""
	.align	4


	//----- nvinfo : EIATTR_CUDA_API_VERSION
	.align		4
        /*0000*/ 	.byte	0x04, 0x37
        /*0002*/ 	.short	(.L_4337 - .L_4336)
.L_4336:
        /*0004*/ 	.word	0x00000082


	//----- nvinfo : EIATTR_SW2861232_WAR
	.align		4
.L_4337:
        /*0008*/ 	.byte	0x01, 0x35
	.zero		2


	//----- nvinfo : EIATTR_PARAM_CBANK
	.align		4
        /*000c*/ 	.byte	0x04, 0x0a
        /*000e*/ 	.short	(.L_4339 - .L_4338)
	.align		4
.L_4338:
        /*0010*/ 	.word	index@(.nv.constant0._ZN10layer_norm13ln_bwd_kernelINS_13Kernel_traitsI6__halfffffjLj7168ELj1ELj1ELj8ELj16ENS_18Kernel_traits_baseILj7168ES2_ffffjLj256EEEEELb1ELb0ELb0ELb0EEEvNS_9BwdParamsE)
        /*0014*/ 	.short	0x0160
        /*0016*/ 	.short	0x0128


	//----- nvinfo : EIATTR_CBANK_PARAM_SIZE
	.align		4
.L_4339:
        /*0018*/ 	.byte	0x03, 0x19
        /*001a*/ 	.short	0x0128


	//----- nvinfo : EIATTR_KPARAM_INFO
	.align		4
        /*001c*/ 	.byte	0x04, 0x17
        /*001e*/ 	.short	(.L_4341 - .L_4340)
.L_4340:
        /*0020*/ 	.word	0x00000000
        /*0024*/ 	.short	0x0000
        /*0026*/ 	.short	0x0000
        /*0028*/ 	.byte	0x00, 0xf0, 0xa1, 0x04


	//----- nvinfo : EIATTR_MAXREG_COUNT
	.align		4
.L_4341:
        /*002c*/ 	.byte	0x03, 0x1b
        /*002e*/ 	.short	0x00ff


	//----- nvinfo : EIATTR_NUM_BARRIERS
	.align		4
        /*0030*/ 	.byte	0x02, 0x4c
        /*0032*/ 	.byte	0x01
	.zero		1


	//----- nvinfo : EIATTR_MERCURY_ISA_VERSION
	.align		4
        /*0034*/ 	.byte	0x03, 0x5f
        /*0036*/ 	.short	0x0000


	//----- nvinfo : EIATTR_COOP_GROUP_MASK_REGIDS
	.align		4
        /*0038*/ 	.byte	0x04, 0x29
        /*003a*/ 	.short	(.L_4343 - .L_4342)


	//   ....[0]....
.L_4342:
        /*003c*/ 	.word	0xffffffff


	//   ....[1]....
        /*0040*/ 	.word	0xffffffff


	//   ....[2]....
        /*0044*/ 	.word	0xffffffff


	//   ....[3]....
        /*0048*/ 	.word	0xffffffff


	//   ....[4]....
        /*004c*/ 	.word	0xffffffff


	//   ....[5]....
        /*0050*/ 	.word	0xffffffff


	//   ....[6]....
        /*0054*/ 	.word	0xffffffff


	//   ....[7]....
        /*0058*/ 	.word	0xffffffff


	//   ....[8]....
        /*005c*/ 	.word	0xffffffff


	//   ....[9]....
        /*0060*/ 	.word	0xffffffff


	//   ....[10]....
        /*0064*/ 	.word	0xffffffff


	//   ....[11]....
        /*0068*/ 	.word	0xffffffff


	//   ....[12]....
        /*006c*/ 	.word	0xffffffff


	//   ....[13]....
        /*0070*/ 	.word	0xffffffff


	//   ....[14]....
        /*0074*/ 	.word	0xffffffff


	//   ....[15]....
        /*0078*/ 	.word	0xffffffff


	//   ....[16]....
        /*007c*/ 	.word	0xffffffff


	//   ....[17]....
        /*0080*/ 	.word	0xffffffff


	//   ....[18]....
        /*0084*/ 	.word	0xffffffff


	//   ....[19]....
        /*0088*/ 	.word	0xffffffff


	//----- nvinfo : EIATTR_COOP_GROUP_INSTR_OFFSETS
	.align		4
.L_4343:
        /*008c*/ 	.byte	0x04, 0x28
        /*008e*/ 	.short	(.L_4345 - .L_4344)


	//   ....[0]....
.L_4344:
        /*0090*/ 	.word	0x00001f30


	//   ....[1]....
        /*0094*/ 	.word	0x00001f50


	//   ....[2]....
        /*0098*/ 	.word	0x00001f70


	//   ....[3]....
        /*009c*/ 	.word	0x00001f90


	//   ....[4]....
        /*00a0*/ 	.word	0x00001fb0


	//   ....[5]....
        /*00a4*/ 	.word	0x00001fd0


	//   ....[6]....
        /*00a8*/ 	.word	0x00001ff0


	//   ....[7]....
        /*00ac*/ 	.word	0x00002010


	//   ....[8]....
        /*00b0*/ 	.word	0x00002030


	//   ....[9]....
        /*00b4*/ 	.word	0x00002050


	//   ....[10]....
        /*00b8*/ 	.word	0x00003c70


	//   ....[11]....
        /*00bc*/ 	.word	0x00003cf0


	//   ....[12]....
        /*00c0*/ 	.word	0x00003d70


	//   ....[13]....
        /*00c4*/ 	.word	0x00003de0


	//   ....[14]....
        /*00c8*/ 	.word	0x00003e60


	//   ....[15]....
        /*00cc*/ 	.word	0x00003ed0


	//   ....[16]....
        /*00d0*/ 	.word	0x00003f50


	//   ....[17]....
        /*00d4*/ 	.word	0x00003fc0


	//   ....[18]....
        /*00d8*/ 	.word	0x00004040


	//   ....[19]....
        /*00dc*/ 	.word	0x000040b0


	//----- nvinfo : EIATTR_EXIT_INSTR_OFFSETS
	.align		4
.L_4345:
        /*00e0*/ 	.byte	0x04, 0x1c
        /*00e2*/ 	.short	(.L_4347 - .L_4346)


	//   ....[0]....
.L_4346:
        /*00e4*/ 	.word	0x00003bb0


	//   ....[1]....
        /*00e8*/ 	.word	0x00003c10


	//----- nvinfo : EIATTR_MAX_THREADS
	.align		4
.L_4347:
        /*00ec*/ 	.byte	0x04, 0x05
        /*00ee*/ 	.short	(.L_4349 - .L_4348)
.L_4348:
        /*00f0*/ 	.word	0x00000100
        /*00f4*/ 	.word	0x00000001
        /*00f8*/ 	.word	0x00000001


	//----- nvinfo : EIATTR_CRS_STACK_SIZE
	.align		4
.L_4349:
        /*00fc*/ 	.byte	0x04, 0x1e
        /*00fe*/ 	.short	(.L_4351 - .L_4350)
.L_4350:
        /*0100*/ 	.word	0x00000000
.L_4351:


//--------------------- .nv.info._ZN10layer_norm13ln_bwd_kernelINS_13Kernel_traitsI6__halfffffjLj7168ELj1ELj1ELj8ELj16ENS_18Kernel_traits_baseILj7168ES2_ffffjLj256EEEEELb1ELb0ELb0ELb1EEEvNS_9BwdParamsE --------------------------
	.section	.nv.info._ZN10layer_norm13ln_bwd_kernelINS_13Kernel_traitsI6__halfffffjLj7168ELj1ELj1ELj8ELj16ENS_18Kernel_traits_baseILj7168ES2_ffffjLj256EEEEELb1ELb0ELb0ELb1EEEvNS_9BwdParamsE,"",@"SHT_CUDA_INFO"
	.sectionflags	@""
	.align	4


	//----- nvinfo : EIATTR_CUDA_API_VERSION
	.align		4
        /*0000*/ 	.byte	0x04, 0x37
        /*0002*/ 	.short	(.L_4353 - .L_4352)
.L_4352:
        /*0004*/ 	.word	0x00000082


	//----- nvinfo : EIATTR_SW2861232_WAR
	.align		4
.L_4353:
        /*0008*/ 	.byte	0x01, 0x35
	.zero		2


	//----- nvinfo : EIATTR_PARAM_CBANK
	.align		4
        /*000c*/ 	.byte	0x04, 0x0a
        /*000e*/ 	.short	(.L_4355 - .L_4354)
	.align		4
.L_4354:
        /*0010*/ 	.word	index@(.nv.constant0._ZN10layer_norm13ln_bwd_kernelINS_13Kernel_traitsI6__halfffffjLj7168ELj1ELj1ELj8ELj16ENS_18Kernel_traits_baseILj7168ES2_ffffjLj256EEEEELb1ELb0ELb0ELb1EEEvNS_9BwdParamsE)
        /*0014*/ 	.short	0x0160
        /*0016*/ 	.short	0x0128


	//----- nvinfo : EIATTR_CBANK_PARAM_SIZE
	.align		4
.L_4355:
        /*0018*/ 	.byte	0x03, 0x19
        /*001a*/ 	.short	0x0128


	//----- nvinfo : EIATTR_KPARAM_INFO
	.align		4
        /*001c*/ 	.byte	0x04, 0x17
        /*001e*/ 	.short	(.L_4357 - .L_4356)
.L_4356:
        /*0020*/ 	.word	0x00000000
        /*0024*/ 	.short	0x0000
        /*0026*/ 	.short	0x0000
        /*0028*/ 	.byte	0x00, 0xf0, 0xa1, 0x04


	//----- nvinfo : EIATTR_MAXREG_COUNT
	.align		4
.L_4357:
        /*002c*/ 	.byte	0x03, 0x1b
        /*002e*/ 	.short	0x00ff


	//----- nvinfo : EIATTR_NUM_BARRIERS
	.align		4
        /*0030*/ 	.byte	0x02, 0x4c
        /*0032*/ 	.byte	0x01
	.zero		1


	//----- nvinfo : EIATTR_MERCURY_ISA_VERSION
	.align		4
        /*0034*/ 	.byte	0x03, 0x5f
        /*0036*/ 	.short	0x0000


	//----- nvinfo : EIATTR_COOP_GROUP_MASK_REGIDS
	.align		4
        /*0038*/ 	.byte	0x04, 0x29
        /*003a*/ 	.short	(.L_4359 - .L_4358)


	//   ....[0]....
.L_4358:
        /*003c*/ 	.word	0xffffffff


	//   ....[1]....
        /*0040*/ 	.word	0xffffffff


	//   ....[2]....
        /*0044*/ 	.word	0xffffffff


	//   ....[3]....
        /*0048*/ 	.word	0xffffffff


	//   ....[4]....
        /*004c*/ 	.word	0xffffffff


	//   ....[5]....
        /*0050*/ 	.word	0xffffffff


	//   ....[6]....
        /*0054*/ 	.word	0xffffffff


	//   ....[7]....
        /*0058*/ 	.word	0xffffffff


	//   ....[8]....
        /*005c*/ 	.word	0xffffffff


	//   ....[9]....
        /*0060*/ 	.word	0xffffffff


	//   ....[10]....
        /*0064*/ 	.word	0xffffffff


	//   ....[11]....
        /*0068*/ 	.word	0xffffffff


	//   ....[12]....
        /*006c*/ 	.word	0xffffffff


	//   ....[13]....
        /*0070*/ 	.word	0xffffffff


	//   ....[14]....
        /*0074*/ 	.word	0xffffffff


	//   ....[15]....
        /*0078*/ 	.word	0xffffffff


	//   ....[16]....
        /*007c*/ 	.word	0xffffffff


	//   ....[17]....
        /*0080*/ 	.word	0xffffffff


	//   ....[18]....
        /*0084*/ 	.word	0xffffffff


	//   ....[19]....
        /*0088*/ 	.word	0xffffffff


	//----- nvinfo : EIATTR_COOP_GROUP_INSTR_OFFSETS
	.align		4
.L_4359:
        /*008c*/ 	.byte	0x04, 0x28
        /*008e*/ 	.short	(.L_4361 - .L_4360)


	//   ....[0]....
.L_4360:
        /*0090*/ 	.word	0x00001920


	//   ....[1]....
        /*0094*/ 	.word	0x00001940


	//   ....[2]....
        /*0098*/ 	.word	0x00001960


	//   ....[3]....
        /*009c*/ 	.word	0x00001980


	//   ....[4]....
        /*00a0*/ 	.word	0x000019a0


	//   ....[5]....
        /*00a4*/ 	.word	0x000019c0


	//   ....[6]....
        /*00a8*/ 	.word	0x000019e0


	//   ....[7]....
        /*00ac*/ 	.word	0x00001a00


	//   ....[8]....
        /*00b0*/ 	.word	0x00001a20


	//   ....[9]....
        /*00b4*/ 	.word	0x00001a40


	//   ....[10]....
        /*00b8*/ 	.word	0x000034d0


	//   ....[11]....
        /*00bc*/ 	.word	0x00003550


	//   ....[12]....
        /*00c0*/ 	.word	0x000035d0


	//   ....[13]....
        /*00c4*/ 	.word	0x00003640


	//   ....[14]....
        /*00c8*/ 	.word	0x000036c0


	//   ....[15]....
        /*00cc*/ 	.word	0x00003730


	//   ....[16]....
        /*00d0*/ 	.word	0x000037b0


	//   ....[17]....
        /*00d4*/ 	.word	0x00003820


	//   ....[18]....
        /*00d8*/ 	.word	0x000038a0


	//   ....[19]....
        /*00dc*/ 	.word	0x00003910


	//----- nvinfo : EIATTR_EXIT_INSTR_OFFSETS
	.align		4
.L_4361:
        /*00e0*/ 	.byte	0x04, 0x1c
        /*00e2*/ 	.short	(.L_4363 - .L_4362)


	//   ....[0]....
.L_4362:
        /*00e4*/ 	.word	0x00003470


	//----- nvinfo : EIATTR_MAX_THREADS
	.align		4
.L_4363:
        /*00e8*/ 	.byte	0x04, 0x05
        /*00ea*/ 	.short	(.L_4365 - .L_4364)
.L_4364:
        /*00ec*/ 	.word	0x00000100
        /*00f0*/ 	.word	0x00000001
        /*00f4*/ 	.word	0x00000001


	//----- nvinfo : EIATTR_CRS_STACK_SIZE
	.align		4
.L_4365:
        /*00f8*/ 	.byte	0x04, 0x1e
        /*00fa*/ 	.short	(.L_4367 - .L_4366)
.L_4366:
        /*00fc*/ 	.word	0x00000000
.L_4367:


//--------------------- .nv.info._ZN10layer_norm22ln_bwd_finalize_kernelINS_22Kernel_traits_finalizeILj7168E6__halfffffjLb0ELj1024ELj4ENS_18Kernel_traits_baseILj7168ES2_ffffjLj1024EEEEELb0ELb0EEEvNS_9BwdParamsE --------------------------
	.section	.nv.info._ZN10layer_norm22ln_bwd_finalize_kernelINS_22Kernel_traits_finalizeILj7168E6__halfffffjLb0ELj1024ELj4ENS_18Kernel_traits_baseILj7168ES2_ffffjLj1024EEEEELb0ELb0EEEvNS_9BwdParamsE,"",@"SHT_CUDA_INFO"
	.sectionflags	@""
	.align	4


	//----- nvinfo : EIATTR_CUDA_API_VERSION
	.align		4
        /*0000*/ 	.byte	0x04, 0x37
        /*0002*/ 	.short	(.L_4369 - .L_4368)
.L_4368:
        /*0004*/ 	.word	0x00000082


	//----- nvinfo : EIATTR_SW2861232_WAR
	.align		4
.L_4369:
        /*0008*/ 	.byte	0x01, 0x35
	.zero		2


	//----- nvinfo : EIATTR_PARAM_CBANK
	.align		4
        /*000c*/ 	.byte	0x04, 0x0a
        /*000e*/ 	.short	(.L_4371 - .L_4370)
	.align		4
.L_4370:
        /*0010*/ 	.word	index@(.nv.constant0._ZN10layer_norm22ln_bwd_finalize_kernelINS_22Kernel_traits_finalizeILj7168E6__halfffffjLb0ELj1024ELj4ENS_18Kernel_traits_baseILj7168ES2_ffffjLj1024EEEEELb0ELb0EEEvNS_9BwdParamsE)
        /*0014*/ 	.short	0x0160
        /*0016*/ 	.short	0x0128


	//----- nvinfo : EIATTR_CBANK_PARAM_SIZE
	.align		4
.L_4371:
        /*0018*/ 	.byte	0x03, 0x19
        /*001a*/ 	.short	0x0128


	//----- nvinfo : EIATTR_KPARAM_INFO
	.align		4
        /*001c*/ 	.byte	0x04, 0x17
        /*001e*/ 	.short	(.L_4373 - .L_4372)
.L_4372:
        /*0020*/ 	.word	0x00000000
        /*0024*/ 	.short	0x0000
        /*0026*/ 	.short	0x0000
        /*0028*/ 	.byte	0x00, 0xf0, 0xa1, 0x04


	//----- nvinfo : EIATTR_MAXREG_COUNT
	.align		4
.L_4373:
        /*002c*/ 	.byte	0x03, 0x1b
        /*002e*/ 	.short	0x0040


	//----- nvinfo : EIATTR_NUM_BARRIERS
	.align		4
        /*0030*/ 	.byte	0x02, 0x4c
        /*0032*/ 	.byte	0x01
	.zero		1


	//----- nvinfo : EIATTR_MERCURY_ISA_VERSION
	.align		4
        /*0034*/ 	.byte	0x03, 0x5f
        /*0036*/ 	.short	0x0000


	//----- nvinfo : EIATTR_COOP_GROUP_MASK_REGIDS
	.align		4
        /*0038*/ 	.byte	0x04, 0x29
        /*003a*/ 	.short	(.L_4375 - .L_4374)


	//   ....[0]....
.L_4374:
        /*003c*/ 	.word	0xffffffff


	//   ....[1]....
        /*0040*/ 	.word	0xffffffff


	//   ....[2]....
        /*0044*/ 	.word	0xffffffff


	//   ....[3]....
        /*0048*/ 	.word	0xffffffff


	//   ....[4]....
        /*004c*/ 	.word	0xffffffff


	//   ....[5]....
        /*0050*/ 	.word	0xffffffff


	//   ....[6]....
        /*0054*/ 	.word	0xffffffff


	//   ....[7]....
        /*0058*/ 	.word	0xffffffff


	//   ....[8]....
        /*005c*/ 	.word	0xffffffff


	//   ....[9]....
        /*0060*/ 	.word	0xffffffff


	//   ....[10]....
        /*0064*/ 	.word	0xffffffff


	//   ....[11]....
        /*0068*/ 	.word	0xffffffff


	//   ....[12]....
        /*006c*/ 	.word	0xffffffff


	//   ....[13]....
        /*0070*/ 	.word	0xffffffff


	//   ....[14]....
        /*0074*/ 	.word	0xffffffff


	//   ....[15]....
        /*0078*/ 	.word	0xffffffff


	//   ....[16]....
        /*007c*/ 	.word	0xffffffff


	//   ....[17]....
        /*0080*/ 	.word	0xffffffff


	//   ....[18]....
        /*0084*/ 	.word	0xffffffff


	//   ....[19]....
        /*0088*/ 	.word	0xffffffff


	//----- nvinfo : EIATTR_COOP_GROUP_INSTR_OFFSETS
	.align		4
.L_4375:
        /*008c*/ 	.byte	0x04, 0x28
        /*008e*/ 	.short	(.L_4377 - .L_4376)


	//   ....[0]....
.L_4376:
        /*0090*/ 	.word	0x00000820


	//   ....[1]....
        /*0094*/ 	.word	0x00000850


	//   ....[2]....
        /*0098*/ 	.word	0x00000860


	//   ....[3]....
        /*009c*/ 	.word	0x00000890


	//   ....[4]....
        /*00a0*/ 	.word	0x000008a0


	//   ....[5]....
        /*00a4*/ 	.word	0x000008d0


	//   ....[6]....
        /*00a8*/ 	.word	0x000008f0


	//   ....[7]....
        /*00ac*/ 	.word	0x00000900


	//   ....[8]....
        /*00b0*/ 	.word	0x00000930


	//   ....[9]....
        /*00b4*/ 	.word	0x00000940


	//   ....[10]....
        /*00b8*/ 	.word	0x00000b50


	//   ....[11]....
        /*00bc*/ 	.word	0x00000bc0


	//   ....[12]....
        /*00c0*/ 	.word	0x00000c20


	//   ....[13]....
        /*00c4*/ 	.word	0x00000c80


	//   ....[14]....
        /*00c8*/ 	.word	0x00000cf0


	//   ....[15]....
        /*00cc*/ 	.word	0x00000d60


	//   ....[16]....
        /*00d0*/ 	.word	0x00000dc0


	//   ....[17]....
        /*00d4*/ 	.word	0x00000e20


	//   ....[18]....
        /*00d8*/ 	.word	0x00000e80


	//   ....[19]....
        /*00dc*/ 	.word	0x00000ee0


	//----- nvinfo : EIATTR_EXIT_INSTR_OFFSETS
	.align		4
.L_4377:
        /*00e0*/ 	.byte	0x04, 0x1c
        /*00e2*/ 	.short	(.L_4379 - .L_4378)


	//   ....[0]....
.L_4378:
        /*00e4*/ 	.word	0x00000070


	//   ....[1]....
        /*00e8*/ 	.word	0x00000af0


	//----- nvinfo : EIATTR_MAX_THREADS
	.align		4
.L_4379:
        /*00ec*/ 	.byte	0x04, 0x05
        /*00ee*/ 	.short	(.L_4381 - .L_4380)
.L_4380:
        /*00f0*/ 	.word	0x00000400
        /*00f4*/ 	.word	0x00000001
        /*00f8*/ 	.word	0x00000001


	//----- nvinfo : EIATTR_CRS_STACK_SIZE
	.align		4
.L_4381:
        /*00fc*/ 	.byte	0x04, 0x1e
        /*00fe*/ 	.short	(.L_4383 - .L_4382)
.L_4382:
        /*0100*/ 	.word	0x00000000
.L_4383:


//--------------------- .nv.info._ZN10layer_norm13ln_bwd_kernelINS_13Kernel_traitsI6__halfffffjLj7168ELj1ELj1ELj8ELj16ENS_18Kernel_traits_baseILj7168ES2_ffffjLj256EEEEELb1ELb0ELb1ELb0EEEvNS_9BwdParamsE --------------------------
	.section	.nv.info._ZN10layer_norm13ln_bwd_kernelINS_13Kernel_traitsI6__halfffffjLj7168ELj1ELj1ELj8ELj16ENS_18Kernel_traits_baseILj7168ES2_ffffjLj256EEEEELb1ELb0ELb1ELb0EEEvNS_9BwdParamsE,"",@"SHT_CUDA_INFO"
	.sectionflags	@""
	.align	4


	//----- nvinfo : EIATTR_CUDA_API_VERSION
	.align		4
        /*0000*/ 	.byte	0x04, 0x37
        /*0002*/ 	.short	(.L_4385 - .L_4384)
.L_4384:
        /*0004*/ 	.word	0x00000082


	//----- nvinfo : EIATTR_SW2861232_WAR
	.align		4
.L_4385:
        /*0008*/ 	.byte	0x01, 0x35
	.zero		2


	//----- nvinfo : EIATTR_PARAM_CBANK
	.align		4
        /*000c*/ 	.byte	0x04, 0x0a
        /*000e*/ 	.short	(.L_4387 - .L_4386)
	.align		4
.L_4386:
        /*0010*/ 	.word	index@(.nv.constant0._ZN10layer_norm13ln_bwd_kernelINS_13Kernel_traitsI6__halfffffjLj7168ELj1ELj1ELj8ELj16ENS_18Kernel_traits_baseILj7168ES2_ffffjLj256EEEEELb1ELb0ELb1ELb0EEEvNS_9BwdParamsE)
        /*0014*/ 	.short	0x0160
        /*0016*/ 	.short	0x0128


	//----- nvinfo : EIATTR_CBANK_PARAM_SIZE
	.align		4
.L_4387:
        /*0018*/ 	.byte	0x03, 0x19
        /*001a*/ 	.short	0x0128


	//----- nvinfo : EIATTR_KPARAM_INFO
	.align		4
        /*001c*/ 	.byte	0x04, 0x17
        /*001e*/ 	.short	(.L_4389 - .L_4388)
.L_4388:
        /*0020*/ 	.word	0x00000000
        /*0024*/ 	.short	0x0000
        /*0026*/ 	.short	0x0000
        /*0028*/ 	.byte	0x00, 0xf0, 0xa1, 0x04


	//----- nvinfo : EIATTR_MAXREG_COUNT
	.align		4
.L_4389:
        /*002c*/ 	.byte	0x03, 0x1b
        /*002e*/ 	.short	0x00ff


	//----- nvinfo : EIATTR_NUM_BARRIERS
	.align		4
        /*0030*/ 	.byte	0x02, 0x4c
        /*0032*/ 	.byte	0x01
	.zero		1


	//----- nvinfo : EIATTR_MERCURY_ISA_VERSION
	.align		4
        /*0034*/ 	.byte	0x03, 0x5f
        /*0036*/ 	.short	0x0000


	//----- nvinfo : EIATTR_COOP_GROUP_MASK_REGIDS
	.align		4
        /*0038*/ 	.byte	0x04, 0x29
        /*003a*/ 	.short	(.L_4391 - .L_4390)


	//   ....[0]....
.L_4390:
        /*003c*/ 	.word	0xffffffff


	//   ....[1]....
        /*0040*/ 	.word	0xffffffff


	//   ....[2]....
        /*0044*/ 	.word	0xffffffff


	//   ....[3]....
        /*0048*/ 	.word	0xffffffff


	//   ....[4]....
        /*004c*/ 	.word	0xffffffff


	//   ....[5]....
        /*0050*/ 	.word	0xffffffff


	//   ....[6]....
        /*0054*/ 	.word	0xffffffff


	//   ....[7]....
        /*0058*/ 	.word	0xffffffff


	//   ....[8]....
        /*005c*/ 	.word	0xffffffff


	//   ....[9]....
        /*0060*/ 	.word	0xffffffff


	//   ....[10]....
        /*0064*/ 	.word	0xffffffff


	//   ....[11]....
        /*0068*/ 	.word	0xffffffff


	//   ....[12]....
        /*006c*/ 	.word	0xffffffff


	//   ....[13]....
        /*0070*/ 	.word	0xffffffff


	//   ....[14]....
        /*0074*/ 	.word	0xffffffff


	//   ....[15]....
        /*0078*/ 	.word	0xffffffff


	//   ....[16]....
        /*007c*/ 	.word	0xffffffff


	//   ....[17]....
        /*0080*/ 	.word	0xffffffff


	//   ....[18]....
        /*0084*/ 	.word	0xffffffff


	//   ....[19]....
        /*0088*/ 	.word	0xffffffff


	//----- nvinfo : EIATTR_COOP_GROUP_INSTR_OFFSETS
	.align		4
.L_4391:
        /*008c*/ 	.byte	0x04, 0x28
        /*008e*/ 	.short	(.L_4393 - .L_4392)


	//   ....[0]....
.L_4392:
        /*0090*/ 	.word	0x00002490


	//   ....[1]....
        /*0094*/ 	.word	0x000024b0


	//   ....[2]....
        /*0098*/ 	.word	0x000024d0


	//   ....[3]....
        /*009c*/ 	.word	0x000024f0


	//   ....[4]....
        /*00a0*/ 	.word	0x00002510


	//   ....[5]....
        /*00a4*/ 	.word	0x00002530


	//   ....[6]....
        /*00a8*/ 	.word	0x00002550


	//   ....[7]....
        /*00ac*/ 	.word	0x00002570


	//   ....[8]....
        /*00b0*/ 	.word	0x00002590


	//   ....[9]....
        /*00b4*/ 	.word	0x000025b0


	//   ....[10]....
        /*00b8*/ 	.word	0x000051c0


	//   ....[11]....
        /*00bc*/ 	.word	0x00005240


	//   ....[12]....
        /*00c0*/ 	.word	0x000052c0


	//   ....[13]....
        /*00c4*/ 	.word	0x00005330


	//   ....[14]....
        /*00c8*/ 	.word	0x000053b0


	//   ....[15]....
        /*00cc*/ 	.word	0x00005420


	//   ....[16]....
        /*00d0*/ 	.word	0x000054a0


	//   ....[17]....
        /*00d4*/ 	.word	0x00005510


	//   ....[18]....
        /*00d8*/ 	.word	0x00005590


	//   ....[19]....
        /*00dc*/ 	.word	0x00005600


	//----- nvinfo : EIATTR_EXIT_INSTR_OFFSETS
	.align		4
.L_4393:
        /*00e0*/ 	.byte	0x04, 0x1c
        /*00e2*/ 	.short	(.L_4395 - .L_4394)


	//   ....[0]....
.L_4394:
        /*00e4*/ 	.word	0x00005100


	//   ....[1]....
        /*00e8*/ 	.word	0x00005160


	//----- nvinfo : EIATTR_MAX_THREADS
	.align		4
.L_4395:
        /*00ec*/ 	.byte	0x04, 0x05
        /*00ee*/ 	.short	(.L_4397 - .L_4396)
.L_4396:
        /*00f0*/ 	.word	0x00000100
        /*00f4*/ 	.word	0x00000001
        /*00f8*/ 	.word	0x00000001


	//----- nvinfo : EIATTR_CRS_STACK_SIZE
	.align		4
.L_4397:
        /*00fc*/ 	.byte	0x04, 0x1e
        /*00fe*/ 	.short	(.L_4399 - .L_4398)
.L_4398:
        /*0100*/ 	.word	0x00000000
.L_4399:


//--------------------- .nv.info._ZN10layer_norm22ln_bwd_finalize_kernelINS_22Kernel_traits_finalizeILj7168E6__halfffffjLb0ELj1024ELj4ENS_18Kernel_traits_baseILj7168ES2_ffffjLj1024EEEEELb0ELb1EEEvNS_9BwdParamsE --------------------------
	.section	.nv.info._ZN10layer_norm22ln_bwd_finalize_kernelINS_22Kernel_traits_finalizeILj7168E6__halfffffjLb0ELj1024ELj4ENS_18Kernel_traits_baseILj7168ES2_ffffjLj1024EEEEELb0ELb1EEEvNS_9BwdParamsE,"",@"SHT_CUDA_INFO"
	.sectionflags	@""
	.align	4


	//----- nvinfo : EIATTR_CUDA_API_VERSION
	.align		4
        /*0000*/ 	.byte	0x04, 0x37
        /*0002*/ 	.short	(.L_4401 - .L_4400)
.L_4400:
        /*0004*/ 	.word	0x00000082


	//----- nvinfo : EIATTR_SW2861232_WAR
	.align		4
.L_4401:
        /*0008*/ 	.byte	0x01, 0x35
	.zero		2


	//----- nvinfo : EIATTR_PARAM_CBANK
	.align		4
        /*000c*/ 	.byte	0x04, 0x0a
        /*000e*/ 	.short	(.L_4403 - .L_4402)
	.align		4
.L_4402:
        /*0010*/ 	.word	index@(.nv.constant0._ZN10layer_norm22ln_bwd_finalize_kernelINS_22Kernel_traits_finalizeILj7168E6__halfffffjLb0ELj1024ELj4ENS_18Kernel_traits_baseILj7168ES2_ffffjLj1024EEEEELb0ELb1EEEvNS_9BwdParamsE)
        /*0014*/ 	.short	0x0160
        /*0016*/ 	.short	0x0128


	//----- nvinfo : EIATTR_CBANK_PARAM_SIZE
	.align		4
.L_4403:
        /*0018*/ 	.byte	0x03, 0x19
        /*001a*/ 	.short	0x0128


	//----- nvinfo : EIATTR_KPARAM_INFO
	.align		4
        /*001c*/ 	.byte	0x04, 0x17
        /*001e*/ 	.short	(.L_4405 - .L_4404)
.L_4404:
        /*0020*/ 	.word	0x00000000
        /*0024*/ 	.short	0x0000
        /*0026*/ 	.short	0x0000
        /*0028*/ 	.byte	0x00, 0xf0, 0xa1, 0x04


	//----- nvinfo : EIATTR_MAXREG_COUNT
	.align		4
.L_4405:
        /*002c*/ 	.byte	0x03, 0x1b
        /*002e*/ 	.short	0x0040


	//----- nvinfo : EIATTR_NUM_BARRIERS
	.align		4
        /*0030*/ 	.byte	0x02, 0x4c
        /*0032*/ 	.byte	0x01
	.zero		1


	//----- nvinfo : EIATTR_MERCURY_ISA_VERSION
	.align		4
        /*0034*/ 	.byte	0x03, 0x5f
        /*0036*/ 	.short	0x0000


	//----- nvinfo : EIATTR_COOP_GROUP_MASK_REGIDS
	.align		4
        /*0038*/ 	.byte	0x04, 0x29
        /*003a*/ 	.short	(.L_4407 - .L_4406)


	//   ....[0]....
.L_4406:
        /*003c*/ 	.word	0xffffffff


	//   ....[1]....
        /*0040*/ 	.word	0xffffffff


	//   ....[2]....
        /*0044*/ 	.word	0xffffffff


	//   ....[3]....
        /*0048*/ 	.word	0xffffffff


	//   ....[4]....
        /*004c*/ 	.word	0xffffffff


	//   ....[5]....
        /*0050*/ 	.word	0xffffffff


	//   ....[6]....
        /*0054*/ 	.word	0xffffffff


	//   ....[7]....
        /*0058*/ 	.word	0xffffffff


	//   ....[8]....
        /*005c*/ 	.word	0xffffffff


	//   ....[9]....
        /*0060*/ 	.word	0xffffffff


	//   ....[10]....
        /*0064*/ 	.word	0xffffffff


	//   ....[11]....
        /*0068*/ 	.word	0xffffffff


	//   ....[12]....
        /*006c*/ 	.word	0xffffffff


	//   ....[13]....
        /*0070*/ 	.word	0xffffffff


	//   ....[14]....
        /*0074*/ 	.word	0xffffffff


	//   ....[15]....
        /*0078*/ 	.word	0xffffffff


	//   ....[16]....
        /*007c*/ 	.word	0xffffffff


	//   ....[17]....
        /*0080*/ 	.word	0xffffffff


	//   ....[18]....
        /*0084*/ 	.word	0xffffffff


	//   ....[19]....
        /*0088*/ 	.word	0xffffffff


	//----- nvinfo : EIATTR_COOP_GROUP_INSTR_OFFSETS
	.align		4
.L_4407:
        /*008c*/ 	.byte	0x04, 0x28
        /*008e*/ 	.short	(.L_4409 - .L_4408)


	//   ....[0]....
.L_4408:
        /*0090*/ 	.word	0x000007f0


	//   ....[1]....
        /*0094*/ 	.word	0x00000820


	//   ....[2]....
        /*0098*/ 	.word	0x00000840


	//   ....[3]....
        /*009c*/ 	.word	0x00000850


	//   ....[4]....
        /*00a0*/ 	.word	0x00000880


	//   ....[5]....
        /*00a4*/ 	.word	0x00000890


	//   ....[6]....
        /*00a8*/ 	.word	0x000008c0


	//   ....[7]....
        /*00ac*/ 	.word	0x000008d0


	//   ....[8]....
        /*00b0*/ 	.word	0x00000900


	//   ....[9]....
        /*00b4*/ 	.word	0x00000910


	//   ....[10]....
        /*00b8*/ 	.word	0x00000b00


	//   ....[11]....
        /*00bc*/ 	.word	0x00000b80


	//   ....[12]....
        /*00c0*/ 	.word	0x00000be0


	//   ....[13]....
        /*00c4*/ 	.word	0x00000c40


	//   ....[14]....
        /*00c8*/ 	.word	0x00000cb0


	//   ....[15]....
        /*00cc*/ 	.word	0x00000d20


	//   ....[16]....
        /*00d0*/ 	.word	0x00000d80


	//   ....[17]....
        /*00d4*/ 	.word	0x00000de0


	//   ....[18]....
        /*00d8*/ 	.word	0x00000e40


	//   ....[19]....
        /*00dc*/ 	.word	0x00000ea0


	//----- nvinfo : EIATTR_EXIT_INSTR_OFFSETS
	.align		4
.L_4409:
        /*00e0*/ 	.byte	0x04, 0x1c
        /*00e2*/ 	.short	(.L_4411 - .L_4410)


	//   ....[0]....
.L_4410:
        /*00e4*/ 	.word	0x00000070


	//   ....[1]....
        /*00e8*/ 	.word	0x00000aa0


	//----- nvinfo : EIATTR_MAX_THREADS
	.align		4
.L_4411:
        /*00ec*/ 	.byte	0x04, 0x05
        /*00ee*/ 	.short	(.L_4413 - .L_4412)
.L_4412:
        /*00f0*/ 	.word	0x00000400
        /*00f4*/ 	.word	0x00000001
        /*00f8*/ 	.word	0x00000001


	//----- nvinfo : EIATTR_CRS_STACK_SIZE
	.align		4
.L_4413:
        /*00fc*/ 	.byte	0x04, 0x1e
        /*00fe*/ 	.short	(.L_4415 - .L_4414)
.L_4414:
        /*0100*/ 	.word	0x00000000
.L_4415:


//--------------------- .nv.info._ZN10layer_norm13ln_bwd_kernelINS_13Kernel_traitsI6__halfffffjLj7168ELj1ELj1ELj8ELj16ENS_18Kernel_traits_baseILj7168ES2_ffffjLj256EEEEELb1ELb0ELb1ELb1EEEvNS_9BwdParamsE --------------------------
	.section	.nv.info._ZN10layer_norm13ln_bwd_kernelINS_13Kernel_traitsI6__halfffffjLj7168ELj1ELj1ELj8ELj16ENS_18Kernel_traits_baseILj7168ES2_ffffjLj256EEEEELb1ELb0ELb1ELb1EEEvNS_9BwdParamsE,"",@"SHT_CUDA_INFO"
	.sectionflags	@""
	.align	4


	//----- nvinfo : EIATTR_CUDA_API_VERSION
	.align		4
        /*0000*/ 	.byte	0x04, 0x37
        /*0002*/ 	.short	(.L_4417 - .L_4416)
.L_4416:
        /*0004*/ 	.word	0x00000082


	//----- nvinfo : EIATTR_SW2861232_WAR
	.align		4
.L_4417:
        /*0008*/ 	.byte	0x01, 0x35
	.zero		2


	//----- nvinfo : EIATTR_PARAM_CBANK
	.align		4
        /*000c*/ 	.byte	0x04, 0x0a
        /*000e*/ 	.short	(.L_4419 - .L_4418)
	.align		4
.L_4418:
        /*0010*/ 	.word	index@(.nv.constant0._ZN10layer_norm13ln_bwd_kernelINS_13Kernel_traitsI6__halfffffjLj7168ELj1ELj1ELj8ELj16ENS_18Kernel_traits_baseILj7168ES2_ffffjLj256EEEEELb1ELb0ELb1ELb1EEEvNS_9BwdParamsE)
        /*0014*/ 	.short	0x0160
        /*0016*/ 	.short	0x0128


	//----- nvinfo : EIATTR_CBANK_PARAM_SIZE
	.align		4
.L_4419:
        /*0018*/ 	.byte	0x03, 0x19
        /*001a*/ 	.short	0x0128


	//----- nvinfo : EIATTR_KPARAM_INFO
	.align		4
        /*001c*/ 	.byte	0x04, 0x17
        /*001e*/ 	.short	(.L_4421 - .L_4420)
.L_4420:
        /*0020*/ 	.word	0x00000000
        /*0024*/ 	.short	0x0000
        /*0026*/ 	.short	0x0000
        /*0028*/ 	.byte	0x00, 0xf0, 0xa1, 0x04


	//----- nvinfo : EIATTR_MAXREG_COUNT
	.align		4
.L_4421:
        /*002c*/ 	.byte	0x03, 0x1b
        /*002e*/ 	.short	0x00ff


	//----- nvinfo : EIATTR_NUM_BARRIERS
	.align		4
        /*0030*/ 	.byte	0x02, 0x4c
        /*0032*/ 	.byte	0x01
	.zero		1


	//----- nvinfo : EIATTR_MERCURY_ISA_VERSION
	.align		4
        /*0034*/ 	.byte	0x03, 0x5f
        /*0036*/ 	.short	0x0000


	//----- nvinfo : EIATTR_COOP_GROUP_MASK_REGIDS
	.align		4
        /*0038*/ 	.byte	0x04, 0x29
        /*003a*/ 	.short	(.L_4423 - .L_4422)


	//   ....[0]....
.L_4422:
        /*003c*/ 	.word	0xffffffff


	//   ....[1]....
        /*0040*/ 	.word	0xffffffff


	//   ....[2]....
        /*0044*/ 	.word	0xffffffff


	//   ....[3]....
        /*0048*/ 	.word	0xffffffff


	//   ....[4]....
        /*004c*/ 	.word	0xffffffff


	//   ....[5]....
        /*0050*/ 	.word	0xffffffff


	//   ....[6]....
        /*0054*/ 	.word	0xffffffff


	//   ....[7]....
        /*0058*/ 	.word	0xffffffff


	//   ....[8]....
        /*005c*/ 	.word	0xffffffff


	//   ....[9]....
        /*0060*/ 	.word	0xffffffff


	//   ....[10]....
        /*0064*/ 	.word	0xffffffff


	//   ....[11]....
        /*0068*/ 	.word	0xffffffff


	//   ....[12]....
        /*006c*/ 	.word	0xffffffff


	//   ....[13]....
        /*0070*/ 	.word	0xffffffff


	//   ....[14]....
        /*0074*/ 	.word	0xffffffff


	//   ....[15]....
        /*0078*/ 	.word	0xffffffff


	//   ....[16]....
        /*007c*/ 	.word	0xffffffff


	//   ....[17]....
        /*0080*/ 	.word	0xffffffff


	//   ....[18]....
        /*0084*/ 	.word	0xffffffff


	//   ....[19]....
        /*0088*/ 	.word	0xffffffff


	//----- nvinfo : EIATTR_COOP_GROUP_INSTR_OFFSETS
	.align		4
.L_4423:
        /*008c*/ 	.byte	0x04, 0x28
        /*008e*/ 	.short	(.L_4425 - .L_4424)


	//   ....[0]....
.L_4424:
        /*0090*/ 	.word	0x00001da0


	//   ....[1]....
        /*0094*/ 	.word	0x00001dc0


	//   ....[2]....
        /*0098*/ 	.word	0x00001de0


	//   ....[3]....
        /*009c*/ 	.word	0x00001e00


	//   ....[4]....
        /*00a0*/ 	.word	0x00001e20


	//   ....[5]....
        /*00a4*/ 	.word	0x00001e40


	//   ....[6]....
        /*00a8*/ 	.word	0x00001e60


	//   ....[7]....
        /*00ac*/ 	.word	0x00001e80


	//   ....[8]....
        /*00b0*/ 	.word	0x00001ea0


	//   ....[9]....
        /*00b4*/ 	.word	0x00001ec0


	//   ....[10]....
        /*00b8*/ 	.word	0x00004490


	//   ....[11]....
        /*00bc*/ 	.word	0x00004510


	//   ....[12]....
        /*00c0*/ 	.word	0x00004590


	//   ....[13]....
        /*00c4*/ 	.word	0x00004600


	//   ....[14]....
        /*00c8*/ 	.word	0x00004680


	//   ....[15]....
        /*00cc*/ 	.word	0x000046f0


	//   ....[16]....
        /*00d0*/ 	.word	0x00004770


	//   ....[17]....
        /*00d4*/ 	.word	0x000047e0


	//   ....[18]....
        /*00d8*/ 	.word	0x00004860


	//   ....[19]....
        /*00dc*/ 	.word	0x000048d0


	//----- nvinfo : EIATTR_EXIT_INSTR_OFFSETS
	.align		4
.L_4425:
        /*00e0*/ 	.byte	0x04, 0x1c
        /*00e2*/ 	.short	(.L_4427 - .L_4426)


	//   ....[0]....
.L_4426:
        /*00e4*/ 	.word	0x00004430


	//----- nvinfo : EIATTR_MAX_THREADS
	.align		4
.L_4427:
        /*00e8*/ 	.byte	0x04, 0x05
        /*00ea*/ 	.short	(.L_4429 - .L_4428)
.L_4428:
        /*00ec*/ 	.word	0x00000100
        /*00f0*/ 	.word	0x00000001
        /*00f4*/ 	.word	0x00000001


	//----- nvinfo : EIATTR_CRS_STACK_SIZE
	.align		4
.L_4429:
        /*00f8*/ 	.byte	0x04, 0x1e
        /*00fa*/ 	.short	(.L_4431 - .L_4430)
.L_4430:
        /*00fc*/ 	.word	0x00000000
.L_4431:


//--------------------- .nv.info._ZN10layer_norm13ln_bwd_kernelINS_13Kernel_traitsI6__halfffffjLj7168ELj1ELj1ELj8ELj16ENS_18Kernel_traits_baseILj7168ES2_ffffjLj256EEEEELb1ELb1ELb0ELb0EEEvNS_9BwdParamsE --------------------------
	.section	.nv.info._ZN10layer_norm13ln_bwd_kernelINS_13Kernel_traitsI6__halfffffjLj7168ELj1ELj1ELj8ELj16ENS_18Kernel_traits_baseILj7168ES2_ffffjLj256EEEEELb1ELb1ELb0ELb0EEEvNS_9BwdParamsE,"",@"SHT_CUDA_INFO"
	.sectionflags	@""
	.align	4


	//----- nvinfo : EIATTR_CUDA_API_VERSION
	.align		4
        /*0000*/ 	.byte	0x04, 0x37
        /*0002*/ 	.short	(.L_4433 - .L_4432)
.L_4432:
        /*0004*/ 	.word	0x00000082


	//----- nvinfo : EIATTR_SW2861232_WAR
	.align		4
.L_4433:
        /*0008*/ 	.byte	0x01, 0x35
	.zero		2


	//----- nvinfo : EIATTR_PARAM_CBANK
	.align		4
        /*000c*/ 	.byte	0x04, 0x0a
        /*000e*/ 	.short	(.L_4435 - .L_4434)
	.align		4
.L_4434:
        /*0010*/ 	.word	index@(.nv.constant0._ZN10layer_norm13ln_bwd_kernelINS_13Kernel_traitsI6__halfffffjLj7168ELj1ELj1ELj8ELj16ENS_18Kernel_traits_baseILj7168ES2_ffffjLj256EEEEELb1ELb1ELb0ELb0EEEvNS_9BwdParamsE)
        /*0014*/ 	.short	0x0160
        /*0016*/ 	.short	0x0128


	//----- nvinfo : EIATTR_CBANK_PARAM_SIZE
	.align		4
.L_4435:
        /*0018*/ 	.byte	0x03, 0x19
        /*001a*/ 	.short	0x0128


	//----- nvinfo : EIATTR_KPARAM_INFO
	.align		4
        /*001c*/ 	.byte	0x04, 0x17
        /*001e*/ 	.short	(.L_4437 - .L_4436)
.L_4436:
        /*0020*/ 	.word	0x00000000
        /*0024*/ 	.short	0x0000
        /*0026*/ 	.short	0x0000
        /*0028*/ 	.byte	0x00, 0xf0, 0xa1, 0x04


	//----- nvinfo : EIATTR_MAXREG_COUNT
	.align		4
.L_4437:
        /*002c*/ 	.byte	0x03, 0x1b
        /*002e*/ 	.short	0x00ff


	//----- nvinfo : EIATTR_NUM_BARRIERS
	.align		4
        /*0030*/ 	.byte	0x02, 0x4c
        /*0032*/ 	.byte	0x01
	.zero		1


	//----- nvinfo : EIATTR_ANNOTATIONS
	.align		4
        /*0034*/ 	.byte	0x04, 0x55
        /*0036*/ 	.short	(.L_4439 - .L_4438)


	//   ....[0]....
.L_4438:
        /*0038*/ 	.word	0x00000001
        /*003c*/ 	.byte	0xa0, 0x07, 0x00, 0x00, 0x01, 0x00, 0x00, 0x00, 0x10, 0x08, 0x00, 0x00, 0x01, 0x00, 0x00, 0x00
        /*004c*/ 	.byte	0x60, 0x08, 0x00, 0x00, 0x01, 0x00, 0x00, 0x00, 0xa0, 0x08, 0x00, 0x00, 0x01, 0x00, 0x00, 0x00
        /*005c*/ 	.byte	0xd0, 0x0f, 0x00, 0x00, 0x01, 0x00, 0x00, 0x00, 0x00, 0x10, 0x00, 0x00, 0x01, 0x00, 0x00, 0x00
        /*006c*/ 	.byte	0x10, 0x10, 0x00, 0x00, 0x01, 0x00, 0x00, 0x00, 0x20, 0x10, 0x00, 0x00


	//----- nvinfo : EIATTR_MERCURY_ISA_VERSION
	.align		4
.L_4439:
        /*0078*/ 	.byte	0x03, 0x5f
        /*007a*/ 	.short	0x0000


	//----- nvinfo : EIATTR_COOP_GROUP_MASK_REGIDS
	.align		4
        /*007c*/ 	.byte	0x04, 0x29
        /*007e*/ 	.short	(.L_4441 - .L_4440)


	//   ....[0]....
.L_4440:
        /*0080*/ 	.word	0xffffffff


	//   ....[1]....
        /*0084*/ 	.word	0xffffffff


	//   ....[2]....
        /*0088*/ 	.word	0xffffffff


	//   ....[3]....
        /*008c*/ 	.word	0xffffffff


	//   ....[4]....
        /*0090*/ 	.word	0xffffffff


	//   ....[5]....
        /*0094*/ 	.word	0xffffffff


	//   ....[6]....
        /*0098*/ 	.word	0xffffffff


	//   ....[7]....
        /*009c*/ 	.word	0xffffffff


	//   ....[8]....
        /*00a0*/ 	.word	0xffffffff


	//   ....[9]....
        /*00a4*/ 	.word	0xffffffff


	//   ....[10]....
        /*00a8*/ 	.word	0xffffffff


	//   ....[11]....
        /*00ac*/ 	.word	0xffffffff


	//   ....[12]....
        /*00b0*/ 	.word	0xffffffff


	//   ....[13]....
        /*00b4*/ 	.word	0xffffffff


	//   ....[14]....
        /*00b8*/ 	.word	0xffffffff


	//   ....[15]....
        /*00bc*/ 	.word	0xffffffff


	//   ....[16]....
        /*00c0*/ 	.word	0xffffffff


	//   ....[17]....
        /*00c4*/ 	.word	0xffffffff


	//   ....[18]....
        /*00c8*/ 	.word	0xffffffff


	//   ....[19]....
        /*00cc*/ 	.word	0xffffffff


	//----- nvinfo : EIATTR_COOP_GROUP_INSTR_OFFSETS
	.align		4
.L_4441:
        /*00d0*/ 	.byte	0x04, 0x28
        /*00d2*/ 	.short	(.L_4443 - .L_4442)


	//   ....[0]....
.L_4442:
        /*00d4*/ 	.word	0x000025d0


	//   ....[1]....
        /*00d8*/ 	.word	0x000025f0


	//   ....[2]....
        /*00dc*/ 	.word	0x00002610


	//   ....[3]....
        /*00e0*/ 	.word	0x00002630


	//   ....[4]....
        /*00e4*/ 	.word	0x00002650


	//   ....[5]....
        /*00e8*/ 	.word	0x00002670


	//   ....[6]....
        /*00ec*/ 	.word	0x00002690


	//   ....[7]....
        /*00f0*/ 	.word	0x000026b0


	//   ....[8]....
        /*00f4*/ 	.word	0x000026d0


	//   ....[9]....
        /*00f8*/ 	.word	0x000026f0


	//   ....[10]....
        /*00fc*/ 	.word	0x00004e00


	//   ....[11]....
        /*0100*/ 	.word	0x00004e80


	//   ....[12]....
        /*0104*/ 	.word	0x00004f00


	//   ....[13]....
        /*0108*/ 	.word	0x00004f70


	//   ....[14]....
        /*010c*/ 	.word	0x00004ff0


	//   ....[15]....
        /*0110*/ 	.word	0x00005060


	//   ....[16]....
        /*0114*/ 	.word	0x000050e0


	//   ....[17]....
        /*0118*/ 	.word	0x00005150


	//   ....[18]....
        /*011c*/ 	.word	0x000051d0


	//   ....[19]....
        /*0120*/ 	.word	0x00005240


	//----- nvinfo : EIATTR_EXIT_INSTR_OFFSETS
	.align		4
.L_4443:
        /*0124*/ 	.byte	0x04, 0x1c
        /*0126*/ 	.short	(.L_4445 - .L_4444)


	//   ....[0]....
.L_4444:
        /*0128*/ 	.word	0x00004d20


	//   ....[1]....
        /*012c*/ 	.word	0x00004da0


	//----- nvinfo : EIATTR_MAX_THREADS
	.align		4
.L_4445:
        /*0130*/ 	.byte	0x04, 0x05
        /*0132*/ 	.short	(.L_4447 - .L_4446)
.L_4446:
        /*0134*/ 	.word	0x00000100
        /*0138*/ 	.word	0x00000001
        /*013c*/ 	.word	0x00000001


	//----- nvinfo : EIATTR_CRS_STACK_SIZE
	.align		4
.L_4447:
        /*0140*/ 	.byte	0x04, 0x1e
        /*0142*/ 	.short	(.L_4449 - .L_4448)
.L_4448:
        /*0144*/ 	.word	0x00000000
.L_4449:


//--------------------- .nv.info._ZN10layer_norm13ln_bwd_kernelINS_13Kernel_traitsI6__halfffffjLj7168ELj1ELj1ELj8ELj16ENS_18Kernel_traits_baseILj7168ES2_ffffjLj256EEEEELb1ELb1ELb0ELb1EEEvNS_9BwdParamsE --------------------------
	.section	.nv.info._ZN10layer_norm13ln_bwd_kernelINS_13Kernel_traitsI6__halfffffjLj7168ELj1ELj1ELj8ELj16ENS_18Kernel_traits_baseILj7168ES2_ffffjLj256EEEEELb1ELb1ELb0ELb1EEEvNS_9BwdParamsE,"",@"SHT_CUDA_INFO"
	.sectionflags	@""
	.align	4


	//----- nvinfo : EIATTR_CUDA_API_VERSION
	.align		4
        /*0000*/ 	.byte	0x04, 0x37
        /*0002*/ 	.short	(.L_4451 - .L_4450)
.L_4450:
        /*0004*/ 	.word	0x00000082


	//----- nvinfo : EIATTR_SW2861232_WAR
	.align		4
.L_4451:
        /*0008*/ 	.byte	0x01, 0x35
	.zero		2


	//----- nvinfo : EIATTR_PARAM_CBANK
	.align		4
        /*000c*/ 	.byte	0x04, 0x0a
        /*000e*/ 	.short	(.L_4453 - .L_4452)
	.align		4
.L_4452:
        /*0010*/ 	.word	index@(.nv.constant0._ZN10layer_norm13ln_bwd_kernelINS_13Kernel_traitsI6__halfffffjLj7168ELj1ELj1ELj8ELj16ENS_18Kernel_traits_baseILj7168ES2_ffffjLj256EEEEELb1ELb1ELb0ELb1EEEvNS_9BwdParamsE)
        /*0014*/ 	.short	0x0160
        /*0016*/ 	.short	0x0128


	//----- nvinfo : EIATTR_CBANK_PARAM_SIZE
	.align		4
.L_4453:
        /*0018*/ 	.byte	0x03, 0x19
        /*001a*/ 	.short	0x0128


	//----- nvinfo : EIATTR_KPARAM_INFO
	.align		4
        /*001c*/ 	.byte	0x04, 0x17
        /*001e*/ 	.short	(.L_4455 - .L_4454)
.L_4454:
        /*0020*/ 	.word	0x00000000
        /*0024*/ 	.short	0x0000
        /*0026*/ 	.short	0x0000
        /*0028*/ 	.byte	0x00, 0xf0, 0xa1, 0x04


	//----- nvinfo : EIATTR_MAXREG_COUNT
	.align		4
.L_4455:
        /*002c*/ 	.byte	0x03, 0x1b
        /*002e*/ 	.short	0x00ff


	//----- nvinfo : EIATTR_NUM_BARRIERS
	.align		4
        /*0030*/ 	.byte	0x02, 0x4c
        /*0032*/ 	.byte	0x01
	.zero		1


	//----- nvinfo : EIATTR_ANNOTATIONS
	.align		4
        /*0034*/ 	.byte	0x04, 0x55
        /*0036*/ 	.short	(.L_4457 - .L_4456)


	//   ....[0]....
.L_4456:
        /* <DEDUP_REMOVED lines=16> */


	//----- nvinfo : EIATTR_MERCURY_ISA_VERSION
	.align		4
.L_4457:
        /*0128*/ 	.byte	0x03, 0x5f
        /*012a*/ 	.short	0x0000


	//----- nvinfo : EIATTR_COOP_GROUP_MASK_REGIDS
	.align		4
        /*012c*/ 	.byte	0x04, 0x29
        /*012e*/ 	.short	(.L_4459 - .L_4458)


	//   ....[0]....
.L_4458:
        /*0130*/ 	.word	0xffffffff


	//   ....[1]....
        /*0134*/ 	.word	0xffffffff


	//   ....[2]....
        /*0138*/ 	.word	0xffffffff


	//   ....[3]....
        /*013c*/ 	.word	0xffffffff


	//   ....[4]....
        /*0140*/ 	.word	0xffffffff


	//   ....[5]....
        /*0144*/ 	.word	0xffffffff


	//   ....[6]....
        /*0148*/ 	.word	0xffffffff


	//   ....[7]....
        /*014c*/ 	.word	0xffffffff


	//   ....[8]....
        /*0150*/ 	.word	0xffffffff


	//   ....[9]....
        /*0154*/ 	.word	0xffffffff


	//   ....[10]....
        /*0158*/ 	.word	0xffffffff


	//   ....[11]....
        /*015c*/ 	.word	0xffffffff


	//   ....[12]....
        /*0160*/ 	.word	0xffffffff


	//   ....[13]....
        /*0164*/ 	.word	0xffffffff


	//   ....[14]....
        /*0168*/ 	.word	0xffffffff


	//   ....[15]....
        /*016c*/ 	.word	0xffffffff


	//   ....[16]....
        /*0170*/ 	.word	0xffffffff


	//   ....[17]....
        /*0174*/ 	.word	0xffffffff


	//   ....[18]....
        /*0178*/ 	.word	0xffffffff


	//   ....[19]....
        /*017c*/ 	.word	0xffffffff


	//----- nvinfo : EIATTR_COOP_GROUP_INSTR_OFFSETS
	.align		4
.L_4459:
        /*0180*/ 	.byte	0x04, 0x28
        /*0182*/ 	.short	(.L_4461 - .L_4460)


	//   ....[0]....
.L_4460:
        /*0184*/ 	.word	0x000022a0


	//   ....[1]....
        /*0188*/ 	.word	0x000022c0


	//   ....[2]....
        /*018c*/ 	.word	0x000022f0


	//   ....[3]....
        /*0190*/ 	.word	0x00002310


	//   ....[4]....
        /*0194*/ 	.word	0x00002330


	//   ....[5]....
        /*0198*/ 	.word	0x00002350


	//   ....[6]....
        /*019c*/ 	.word	0x00002370


	//   ....[7]....
        /*01a0*/ 	.word	0x00002390


	//   ....[8]....
        /*01a4*/ 	.word	0x000023a0


	//   ....[9]....
        /*01a8*/ 	.word	0x000023c0


	//   ....[10]....
        /*01ac*/ 	.word	0x00004640


	//   ....[11]....
        /*01b0*/ 	.word	0x000046c0


	//   ....[12]....
        /*01b4*/ 	.word	0x00004740


	//   ....[13]....
        /*01b8*/ 	.word	0x000047b0


	//   ....[14]....
        /*01bc*/ 	.word	0x00004830


	//   ....[15]....
        /*01c0*/ 	.word	0x000048a0


	//   ....[16]....
        /*01c4*/ 	.word	0x00004920


	//   ....[17]....
        /*01c8*/ 	.word	0x00004990


	//   ....[18]....
        /*01cc*/ 	.word	0x00004a10


	//   ....[19]....
        /*01d0*/ 	.word	0x00004a80


	//----- nvinfo : EIATTR_EXIT_INSTR_OFFSETS
	.align		4
.L_4461:
        /*01d4*/ 	.byte	0x04, 0x1c
        /*01d6*/ 	.short	(.L_4463 - .L_4462)


	//   ....[0]....
.L_4462:
        /*01d8*/ 	.word	0x000045e0


	//----- nvinfo : EIATTR_MAX_THREADS
	.align		4
.L_4463:
        /*01dc*/ 	.byte	0x04, 0x05
        /*01de*/ 	.short	(.L_4465 - .L_4464)
.L_4464:
        /*01e0*/ 	.word	0x00000100
        /*01e4*/ 	.word	0x00000001
        /*01e8*/ 	.word	0x00000001


	//----- nvinfo : EIATTR_CRS_STACK_SIZE
	.align		4
.L_4465:
        /*01ec*/ 	.byte	0x04, 0x1e
        /*01ee*/ 	.short	(.L_4467 - .L_4466)
.L_4466:
        /*01f0*/ 	.word	0x00000000
.L_4467:


//--------------------- .nv.info._ZN10layer_norm22ln_bwd_finalize_kernelINS_22Kernel_traits_finalizeILj7168E6__halfffffjLb1ELj1024ELj4ENS_18Kernel_traits_baseILj7168ES2_ffffjLj1024EEEEELb1ELb0EEEvNS_9BwdParamsE --------------------------
	.section	.nv.info._ZN10layer_norm22ln_bwd_finalize_kernelINS_22Kernel_traits_finalizeILj7168E6__halfffffjLb1ELj1024ELj4ENS_18Kernel_traits_baseILj7168ES2_ffffjLj1024EEEEELb1ELb0EEEvNS_9BwdParamsE,"",@"SHT_CUDA_INFO"
	.sectionflags	@""
	.align	4


	//----- nvinfo : EIATTR_CUDA_API_VERSION
	.align		4
        /*0000*/ 	.byte	0x04, 0x37
        /*0002*/ 	.short	(.L_4469 - .L_4468)
.L_4468:
        /*0004*/ 	.word	0x00000082


	//----- nvinfo : EIATTR_SW2861232_WAR
	.align		4
.L_4469:
        /*0008*/ 	.byte	0x01, 0x35
	.zero		2


	//----- nvinfo : EIATTR_PARAM_CBANK
	.align		4
        /*000c*/ 	.byte	0x04, 0x0a
        /*000e*/ 	.short	(.L_4471 - .L_4470)
	.align		4
.L_4470:
        /*0010*/ 	.word	index@(.nv.constant0._ZN10layer_norm22ln_bwd_finalize_kernelINS_22Kernel_traits_finalizeILj7168E6__halfffffjLb1ELj1024ELj4ENS_18Kernel_traits_baseILj7168ES2_ffffjLj1024EEEEELb1ELb0EEEvNS_9BwdParamsE)
        /*0014*/ 	.short	0x0160
        /*0016*/ 	.short	0x0128


	//----- nvinfo : EIATTR_CBANK_PARAM_SIZE
	.align		4
.L_4471:
        /*0018*/ 	.byte	0x03, 0x19
        /*001a*/ 	.short	0x0128


	//----- nvinfo : EIATTR_KPARAM_INFO
	.align		4
        /*001c*/ 	.byte	0x04, 0x17
        /*001e*/ 	.short	(.L_4473 - .L_4472)
.L_4472:
        /*0020*/ 	.word	0x00000000
        /*0024*/ 	.short	0x0000
        /*0026*/ 	.short	0x0000
        /*0028*/ 	.byte	0x00, 0xf0, 0xa1, 0x04


	//----- nvinfo : EIATTR_MAXREG_COUNT
	.align		4
.L_4473:
        /*002c*/ 	.byte	0x03, 0x1b
        /*002e*/ 	.short	0x0040


	//----- nvinfo : EIATTR_NUM_BARRIERS
	.align		4
        /*0030*/ 	.byte	0x02, 0x4c
        /*0032*/ 	.byte	0x01
	.zero		1


	//----- nvinfo : EIATTR_MERCURY_ISA_VERSION
	.align		4
        /*0034*/ 	.byte	0x03, 0x5f
        /*0036*/ 	.short	0x0000


	//----- nvinfo : EIATTR_COOP_GROUP_MASK_REGIDS
	.align		4
        /*0038*/ 	.byte	0x04, 0x29
        /*003a*/ 	.short	(.L_4475 - .L_4474)


	//   ....[0]....
.L_4474:
        /*003c*/ 	.word	0xffffffff


	//   ....[1]....
        /*0040*/ 	.word	0xffffffff


	//   ....[2]....
        /*0044*/ 	.word	0xffffffff


	//   ....[3]....
        /*0048*/ 	.word	0xffffffff


	//   ....[4]....
        /*004c*/ 	.word	0xffffffff


	//   ....[5]....
        /*0050*/ 	.word	0xffffffff


	//   ....[6]....
        /*0054*/ 	.word	0xffffffff


	//   ....[7]....
        /*0058*/ 	.word	0xffffffff


	//   ....[8]....
        /*005c*/ 	.word	0xffffffff


	//   ....[9]....
        /*0060*/ 	.word	0xffffffff


	//   ....[10]....
        /*0064*/ 	.word	0xffffffff


	//   ....[11]....
        /*0068*/ 	.word	0xffffffff


	//   ....[12]....
        /*006c*/ 	.word	0xffffffff


	//   ....[13]....
        /*0070*/ 	.word	0xffffffff


	//   ....[14]....
        /*0074*/ 	.word	0xffffffff


	//   ....[15]....
        /*0078*/ 	.word	0xffffffff


	//   ....[16]....
        /*007c*/ 	.word	0xffffffff


	//   ....[17]....
        /*0080*/ 	.word	0xffffffff


	//   ....[18]....
        /*0084*/ 	.word	0xffffffff


	//   ....[19]....
        /*0088*/ 	.word	0xffffffff


	//   ....[20]....
        /*008c*/ 	.word	0xffffffff


	//   ....[21]....
        /*0090*/ 	.word	0xffffffff


	//   ....[22]....
        /*0094*/ 	.word	0xffffffff


	//   ....[23]....
        /*0098*/ 	.word	0xffffffff


	//   ....[24]....
        /*009c*/ 	.word	0xffffffff


	//   ....[25]....
        /*00a0*/ 	.word	0xffffffff


	//   ....[26]....
        /*00a4*/ 	.word	0xffffffff


	//   ....[27]....
        /*00a8*/ 	.word	0xffffffff


	//   ....[28]....
        /*00ac*/ 	.word	0xffffffff


	//   ....[29]....
        /*00b0*/ 	.word	0xffffffff


	//----- nvinfo : EIATTR_COOP_GROUP_INSTR_OFFSETS
	.align		4
.L_4475:
        /*00b4*/ 	.byte	0x04, 0x28
        /*00b6*/ 	.short	(.L_4477 - .L_4476)


	//   ....[0]....
.L_4476:
        /*00b8*/ 	.word	0x000009d0


	//   ....[1]....
        /*00bc*/ 	.word	0x00000a00


	//   ....[2]....
        /*00c0*/ 	.word	0x00000a10


	//   ....[3]....
        /*00c4*/ 	.word	0x00000a30


	//   ....[4]....
        /*00c8*/ 	.word	0x00000a50


	//   ....[5]....
        /*00cc*/ 	.word	0x00000a60


	//   ....[6]....
        /*00d0*/ 	.word	0x00000a90


	//   ....[7]....
        /*00d4*/ 	.word	0x00000ab0


	//   ....[8]....
        /*00d8*/ 	.word	0x00000ac0


	//   ....[9]....
        /*00dc*/ 	.word	0x00000af0


	//   ....[10]....
        /*00e0*/ 	.word	0x00000b10


	//   ....[11]....
        /*00e4*/ 	.word	0x00000b20


	//   ....[12]....
        /*00e8*/ 	.word	0x00000b50


	//   ....[13]....
        /*00ec*/ 	.word	0x00000b70


	//   ....[14]....
        /*00f0*/ 	.word	0x00000b80


	//   ....[15]....
        /*00f4*/ 	.word	0x00000e20


	//   ....[16]....
        /*00f8*/ 	.word	0x00000e80


	//   ....[17]....
        /*00fc*/ 	.word	0x00000ee0


	//   ....[18]....
        /*0100*/ 	.word	0x00000f40


	//   ....[19]....
        /*0104*/ 	.word	0x00000fb0


	//   ....[20]....
        /*0108*/ 	.word	0x00001020


	//   ....[21]....
        /*010c*/ 	.word	0x00001080


	//   ....[22]....
        /*0110*/ 	.word	0x000010e0


	//   ....[23]....
        /*0114*/ 	.word	0x00001140


	//   ....[24]....
        /*0118*/ 	.word	0x000011b0


	//   ....[25]....
        /*011c*/ 	.word	0x00001220


	//   ....[26]....
        /*0120*/ 	.word	0x00001280


	//   ....[27]....
        /*0124*/ 	.word	0x000012e0


	//   ....[28]....
        /*0128*/ 	.word	0x00001340


	//   ....[29]....
        /*012c*/ 	.word	0x000013a0


	//----- nvinfo : EIATTR_EXIT_INSTR_OFFSETS
	.align		4
.L_4477:
        /*0130*/ 	.byte	0x04, 0x1c
        /*0132*/ 	.short	(.L_4479 - .L_4478)


	//   ....[0]....
.L_4478:
        /*0134*/ 	.word	0x00000070


	//   ....[1]....
        /*0138*/ 	.word	0x00000dc0


	//----- nvinfo : EIATTR_MAX_THREADS
	.align		4
.L_4479:
        /*013c*/ 	.byte	0x04, 0x05
        /*013e*/ 	.short	(.L_4481 - .L_4480)
.L_4480:
        /*0140*/ 	.word	0x00000400
        /*0144*/ 	.word	0x00000001
        /*0148*/ 	.word	0x00000001


	//----- nvinfo : EIATTR_CRS_STACK_SIZE
	.align		4
.L_4481:
        /*014c*/ 	.byte	0x04, 0x1e
        /*014e*/ 	.short	(.L_4483 - .L_4482)
.L_4482:
        /*0150*/ 	.word	0x00000000
.L_4483:


//--------------------- .nv.info._ZN10layer_norm13ln_bwd_kernelINS_13Kernel_traitsI6__halfffffjLj7168ELj1ELj1ELj8ELj16ENS_18Kernel_traits_baseILj7168ES2_ffffjLj256EEEEELb1ELb1ELb1ELb0EEEvNS_9BwdParamsE --------------------------
	.section	.nv.info._ZN10layer_norm13ln_bwd_kernelINS_13Kernel_traitsI6__halfffffjLj7168ELj1ELj1ELj8ELj16ENS_18Kernel_traits_baseILj7168ES2_ffffjLj256EEEEELb1ELb1ELb1ELb0EEEvNS_9BwdParamsE,"",@"SHT_CUDA_INFO"
	.sectionflags	@""
	.align	4


	//----- nvinfo : EIATTR_CUDA_API_VERSION
	.align		4
        /*0000*/ 	.byte	0x04, 0x37
        /*0002*/ 	.short	(.L_4485 - .L_4484)
.L_4484:
        /*0004*/ 	.word	0x00000082


	//----- nvinfo : EIATTR_SW2861232_WAR
	.align		4
.L_4485:
        /*0008*/ 	.byte	0x01, 0x35
	.zero		2


	//----- nvinfo : EIATTR_PARAM_CBANK
	.align		4
        /*000c*/ 	.byte	0x04, 0x0a
        /*000e*/ 	.short	(.L_4487 - .L_4486)
	.align		4
.L_4486:
        /*0010*/ 	.word	index@(.nv.constant0._ZN10layer_norm13ln_bwd_kernelINS_13Kernel_traitsI6__halfffffjLj7168ELj1ELj1ELj8ELj16ENS_18Kernel_traits_baseILj7168ES2_ffffjLj256EEEEELb1ELb1ELb1ELb0EEEvNS_9BwdParamsE)
        /*0014*/ 	.short	0x0160
        /*0016*/ 	.short	0x0128


	//----- nvinfo : EIATTR_CBANK_PARAM_SIZE
	.align		4
.L_4487:
        /*0018*/ 	.byte	0x03, 0x19
        /*001a*/ 	.short	0x0128


	//----- nvinfo : EIATTR_KPARAM_INFO
	.align		4
        /*001c*/ 	.byte	0x04, 0x17
        /*001e*/ 	.short	(.L_4489 - .L_4488)
.L_4488:
        /*0020*/ 	.word	0x00000000
        /*0024*/ 	.short	0x0000
        /*0026*/ 	.short	0x0000
        /*0028*/ 	.byte	0x00, 0xf0, 0xa1, 0x04


	//----- nvinfo : EIATTR_MAXREG_COUNT
	.align		4
.L_4489:
        /*002c*/ 	.byte	0x03, 0x1b
        /*002e*/ 	.short	0x00ff


	//----- nvinfo : EIATTR_NUM_BARRIERS
	.align		4
        /*0030*/ 	.byte	0x02, 0x4c
        /*0032*/ 	.byte	0x01
	.zero		1


	//----- nvinfo : EIATTR_ANNOTATIONS
	.align		4
        /*0034*/ 	.byte	0x04, 0x55
        /*0036*/ 	.short	(.L_4491 - .L_4490)


	//   ....[0]....
.L_4490:
        /* <DEDUP_REMOVED lines=13> */


	//----- nvinfo : EIATTR_MERCURY_ISA_VERSION
	.align		4
.L_4491:
        /*00f8*/ 	.byte	0x03, 0x5f
        /*00fa*/ 	.short	0x0000


	//----- nvinfo : EIATTR_COOP_GROUP_MASK_REGIDS
	.align		4
        /*00fc*/ 	.byte	0x04, 0x29
        /*00fe*/ 	.short	(.L_4493 - .L_4492)


	//   ....[0]....
.L_4492:
        /*0100*/ 	.word	0xffffffff


	//   ....[1]....
        /*0104*/ 	.word	0xffffffff


	//   ....[2]....
        /*0108*/ 	.word	0xffffffff


	//   ....[3]....
        /*010c*/ 	.word	0xffffffff


	//   ....[4]....
        /*0110*/ 	.word	0xffffffff


	//   ....[5]....
        /*0114*/ 	.word	0xffffffff


	//   ....[6]....
        /*0118*/ 	.word	0xffffffff


	//   ....[7]....
        /*011c*/ 	.word	0xffffffff


	//   ....[8]....
        /*0120*/ 	.word	0xffffffff


	//   ....[9]....
        /*0124*/ 	.word	0xffffffff


	//   ....[10]....
        /*0128*/ 	.word	0xffffffff


	//   ....[11]....
        /*012c*/ 	.word	0xffffffff


	//   ....[12]....
        /*0130*/ 	.word	0xffffffff


	//   ....[13]....
        /*0134*/ 	.word	0xffffffff


	//   ....[14]....
        /*0138*/ 	.word	0xffffffff


	//   ....[15]....
        /*013c*/ 	.word	0xffffffff


	//   ....[16]....
        /*0140*/ 	.word	0xffffffff


	//   ....[17]....
        /*0144*/ 	.word	0xffffffff


	//   ....[18]....
        /*0148*/ 	.word	0xffffffff


	//   ....[19]....
        /*014c*/ 	.word	0xffffffff


	//----- nvinfo : EIATTR_COOP_GROUP_INSTR_OFFSETS
	.align		4
.L_4493:
        /*0150*/ 	.byte	0x04, 0x28
        /*0152*/ 	.short	(.L_4495 - .L_4494)


	//   ....[0]....
.L_4494:
        /*0154*/ 	.word	0x00002c30


	//   ....[1]....
        /*0158*/ 	.word	0x00002c50


	//   ....[2]....
        /*015c*/ 	.word	0x00002c80


	//   ....[3]....
        /*0160*/ 	.word	0x00002ca0


	//   ....[4]....
        /*0164*/ 	.word	0x00002cc0


	//   ....[5]....
        /*0168*/ 	.word	0x00002ce0


	//   ....[6]....
        /*016c*/ 	.word	0x00002cf0


	//   ....[7]....
        /*0170*/ 	.word	0x00002d20


	//   ....[8]....
        /*0174*/ 	.word	0x00002d30


	//   ....[9]....
        /*0178*/ 	.word	0x00002d50


	//   ....[10]....
        /*017c*/ 	.word	0x000068b0


	//   ....[11]....
        /*0180*/ 	.word	0x00006930


	//   ....[12]....
        /*0184*/ 	.word	0x000069b0


	//   ....[13]....
        /*0188*/ 	.word	0x00006a20


	//   ....[14]....
        /*018c*/ 	.word	0x00006aa0


	//   ....[15]....
        /*0190*/ 	.word	0x00006b10


	//   ....[16]....
        /*0194*/ 	.word	0x00006b90


	//   ....[17]....
        /*0198*/ 	.word	0x00006c00


	//   ....[18]....
        /*019c*/ 	.word	0x00006c80


	//   ....[19]....
        /*01a0*/ 	.word	0x00006cf0


	//----- nvinfo : EIATTR_EXIT_INSTR_OFFSETS
	.align		4
.L_4495:
        /*01a4*/ 	.byte	0x04, 0x1c
        /*01a6*/ 	.short	(.L_4497 - .L_4496)


	//   ....[0]....
.L_4496:
        /*01a8*/ 	.word	0x000067d0


	//   ....[1]....
        /*01ac*/ 	.word	0x00006850


	//----- nvinfo : EIATTR_MAX_THREADS
	.align		4
.L_4497:
        /*01b0*/ 	.byte	0x04, 0x05
        /*01b2*/ 	.short	(.L_4499 - .L_4498)
.L_4498:
        /*01b4*/ 	.word	0x00000100
        /*01b8*/ 	.word	0x00000001
        /*01bc*/ 	.word	0x00000001


	//----- nvinfo : EIATTR_CRS_STACK_SIZE
	.align		4
.L_4499:
        /*01c0*/ 	.byte	0x04, 0x1e
        /*01c2*/ 	.short	(.L_4501 - .L_4500)
.L_4500:
        /*01c4*/ 	.word	0x00000000
.L_4501:


//--------------------- .nv.info._ZN10layer_norm22ln_bwd_finalize_kernelINS_22Kernel_traits_finalizeILj7168E6__halfffffjLb1ELj1024ELj4ENS_18Kernel_traits_baseILj7168ES2_ffffjLj1024EEEEELb1ELb1EEEvNS_9BwdParamsE --------------------------
	.section	.nv.info._ZN10layer_norm22ln_bwd_finalize_kernelINS_22Kernel_traits_finalizeILj7168E6__halfffffjLb1ELj1024ELj4ENS_18Kernel_traits_baseILj7168ES2_ffffjLj1024EEEEELb1ELb1EEEvNS_9BwdParamsE,"",@"SHT_CUDA_INFO"
	.sectionflags	@""
	.align	4


	//----- nvinfo : EIATTR_CUDA_API_VERSION
	.align		4
        /*0000*/ 	.byte	0x04, 0x37
        /*0002*/ 	.short	(.L_4503 - .L_4502)
.L_4502:
        /*0004*/ 	.word	0x00000082


	//----- nvinfo : EIATTR_SW2861232_WAR
	.align		4
.L_4503:
        /*0008*/ 	.byte	0x01, 0x35
	.zero		2


	//----- nvinfo : EIATTR_PARAM_CBANK
	.align		4
        /*000c*/ 	.byte	0x04, 0x0a
        /*000e*/ 	.short	(.L_4505 - .L_4504)
	.align		4
.L_4504:
        /*0010*/ 	.word	index@(.nv.constant0._ZN10layer_norm22ln_bwd_finalize_kernelINS_22Kernel_traits_finalizeILj7168E6__halfffffjLb1ELj1024ELj4ENS_18Kernel_traits_baseILj7168ES2_ffffjLj1024EEEEELb1ELb1EEEvNS_9BwdParamsE)
        /*0014*/ 	.short	0x0160
        /*0016*/ 	.short	0x0128


	//----- nvinfo : EIATTR_CBANK_PARAM_SIZE
	.align		4
.L_4505:
        /*0018*/ 	.byte	0x03, 0x19
        /*001a*/ 	.short	0x0128


	//----- nvinfo : EIATTR_KPARAM_INFO
	.align		4
        /*001c*/ 	.byte	0x04, 0x17
        /*001e*/ 	.short	(.L_4507 - .L_4506)
.L_4506:
        /*0020*/ 	.word	0x00000000
        /*0024*/ 	.short	0x0000
        /*0026*/ 	.short	0x0000
        /*0028*/ 	.byte	0x00, 0xf0, 0xa1, 0x04


	//----- nvinfo : EIATTR_MAXREG_COUNT
	.align		4
.L_4507:
        /*002c*/ 	.byte	0x03, 0x1b
        /*002e*/ 	.short	0x0040


	//----- nvinfo : EIATTR_NUM_BARRIERS
	.align		4
        /*0030*/ 	.byte	0x02, 0x4c
        /*0032*/ 	.byte	0x01
	.zero		1


	//----- nvinfo : EIATTR_MERCURY_ISA_VERSION
	.align		4
        /*0034*/ 	.byte	0x03, 0x5f
        /*0036*/ 	.short	0x0000


	//----- nvinfo : EIATTR_COOP_GROUP_MASK_REGIDS
	.align		4
        /*0038*/ 	.byte	0x04, 0x29
        /*003a*/ 	.short	(.L_4509 - .L_4508)


	//   ....[0]....
.L_4508:
        /*003c*/ 	.word	0xffffffff


	//   ....[1]....
        /*0040*/ 	.word	0xffffffff


	//   ....[2]....
        /*0044*/ 	.word	0xffffffff


	//   ....[3]....
        /*0048*/ 	.word	0xffffffff


	//   ....[4]....
        /*004c*/ 	.word	0xffffffff


	//   ....[5]....
        /*0050*/ 	.word	0xffffffff


	//   ....[6]....
        /*0054*/ 	.word	0xffffffff


	//   ....[7]....
        /*0058*/ 	.word	0xffffffff


	//   ....[8]....
        /*005c*/ 	.word	0xffffffff


	//   ....[9]....
        /*0060*/ 	.word	0xffffffff


	//   ....[10]....
        /*0064*/ 	.word	0xffffffff


	//   ....[11]....
        /*0068*/ 	.word	0xffffffff


	//   ....[12]....
        /*006c*/ 	.word	0xffffffff


	//   ....[13]....
        /*0070*/ 	.word	0xffffffff


	//   ....[14]....
        /*0074*/ 	.word	0xffffffff


	//   ....[15]....
        /*0078*/ 	.word	0xffffffff


	//   ....[16]....
        /*007c*/ 	.word	0xffffffff


	//   ....[17]....
        /*0080*/ 	.word	0xffffffff


	//   ....[18]....
        /*0084*/ 	.word	0xffffffff


	//   ....[19]....
        /*0088*/ 	.word	0xffffffff


	//   ....[20]....
        /*008c*/ 	.word	0xffffffff


	//   ....[21]....
        /*0090*/ 	.word	0xffffffff


	//   ....[22]....
        /*0094*/ 	.word	0xffffffff


	//   ....[23]....
        /*0098*/ 	.word	0xffffffff


	//   ....[24]....
        /*009c*/ 	.word	0xffffffff


	//   ....[25]....
        /*00a0*/ 	.word	0xffffffff


	//   ....[26]....
        /*00a4*/ 	.word	0xffffffff


	//   ....[27]....
        /*00a8*/ 	.word	0xffffffff


	//   ....[28]....
        /*00ac*/ 	.word	0xffffffff


	//   ....[29]....
        /*00b0*/ 	.word	0xffffffff


	//----- nvinfo : EIATTR_COOP_GROUP_INSTR_OFFSETS
	.align		4
.L_4509:
        /*00b4*/ 	.byte	0x04, 0x28
        /*00b6*/ 	.short	(.L_4511 - .L_4510)


	//   ....[0]....
.L_4510:
        /*00b8*/ 	.word	0x000009a0


	//   ....[1]....
        /*00bc*/ 	.word	0x000009d0


	//   ....[2]....
        /*00c0*/ 	.word	0x000009e0


	//   ....[3]....
        /*00c4*/ 	.word	0x00000a00


	//   ....[4]....
        /*00c8*/ 	.word	0x00000a20


	//   ....[5]....
        /*00cc*/ 	.word	0x00000a30


	//   ....[6]....
        /*00d0*/ 	.word	0x00000a60


	//   ....[7]....
        /*00d4*/ 	.word	0x00000a80


	//   ....[8]....
        /*00d8*/ 	.word	0x00000a90


	//   ....[9]....
        /*00dc*/ 	.word	0x00000ac0


	//   ....[10]....
        /*00e0*/ 	.word	0x00000ae0


	//   ....[11]....
        /*00e4*/ 	.word	0x00000af0


	//   ....[12]....
        /*00e8*/ 	.word	0x00000b20


	//   ....[13]....
        /*00ec*/ 	.word	0x00000b40


	//   ....[14]....
        /*00f0*/ 	.word	0x00000b50


	//   ....[15]....
        /*00f4*/ 	.word	0x00000dd0


	//   ....[16]....
        /*00f8*/ 	.word	0x00000e30


	//   ....[17]....
        /*00fc*/ 	.word	0x00000e90


	//   ....[18]....
        /*0100*/ 	.word	0x00000ef0


	//   ....[19]....
        /*0104*/ 	.word	0x00000f60


	//   ....[20]....
        /*0108*/ 	.word	0x00000fd0


	//   ....[21]....
        /*010c*/ 	.word	0x00001030


	//   ....[22]....
        /*0110*/ 	.word	0x00001090


	//   ....[23]....
        /*0114*/ 	.word	0x000010f0


	//   ....[24]....
        /*0118*/ 	.word	0x00001160


	//   ....[25]....
        /*011c*/ 	.word	0x000011d0


	//   ....[26]....
        /*0120*/ 	.word	0x00001230


	//   ....[27]....
        /*0124*/ 	.word	0x00001290


	//   ....[28]....
        /*0128*/ 	.word	0x000012f0


	//   ....[29]....
        /*012c*/ 	.word	0x00001350


	//----- nvinfo : EIATTR_EXIT_INSTR_OFFSETS
	.align		4
.L_4511:
        /*0130*/ 	.byte	0x04, 0x1c
        /*0132*/ 	.short	(.L_4513 - .L_4512)


	//   ....[0]....
.L_4512:
        /*0134*/ 	.word	0x00000070


	//   ....[1]....
        /*0138*/ 	.word	0x00000d70


	//----- nvinfo : EIATTR_MAX_THREADS
	.align		4
.L_4513:
        /*013c*/ 	.byte	0x04, 0x05
        /*013e*/ 	.short	(.L_4515 - .L_4514)
.L_4514:
        /*0140*/ 	.word	0x00000400
        /*0144*/ 	.word	0x00000001
        /*0148*/ 	.word	0x00000001


	//----- nvinfo : EIATTR_CRS_STACK_SIZE
	.align		4
.L_4515:
        /*014c*/ 	.byte	0x04, 0x1e
        /*014e*/ 	.short	(.L_4517 - .L_4516)
.L_4516:
        /*0150*/ 	.word	0x00000000
.L_4517:


//--------------------- .nv.info._ZN10layer_norm13ln_bwd_kernelINS_13Kernel_traitsI6__halfffffjLj7168ELj1ELj1ELj8ELj16ENS_18Kernel_traits_baseILj7168ES2_ffffjLj256EEEEELb1ELb1ELb1ELb1EEEvNS_9BwdParamsE --------------------------
	.section	.nv.info._ZN10layer_norm13ln_bwd_kernelINS_13Kernel_traitsI6__halfffffjLj7168ELj1ELj1ELj8ELj16ENS_18Kernel_traits_baseILj7168ES2_ffffjLj256EEEEELb1ELb1ELb1ELb1EEEvNS_9BwdParamsE,"",@"SHT_CUDA_INFO"
	.sectionflags	@""
	.align	4


	//----- nvinfo : EIATTR_CUDA_API_VERSION
	.align		4
        /*0000*/ 	.byte	0x04, 0x37
        /*0002*/ 	.short	(.L_4519 - .L_4518)
.L_4518:
        /*0004*/ 	.word	0x00000082


	//----- nvinfo : EIATTR_SW2861232_WAR
	.align		4
.L_4519:
        /*0008*/ 	.byte	0x01, 0x35
	.zero		2


	//----- nvinfo : EIATTR_PARAM_CBANK
	.align		4
        /*000c*/ 	.byte	0x04, 0x0a
        /*000e*/ 	.short	(.L_4521 - .L_4520)
	.align		4
.L_4520:
        /*0010*/ 	.word	index@(.nv.constant0._ZN10layer_norm13ln_bwd_kernelINS_13Kernel_traitsI6__halfffffjLj7168ELj1ELj1ELj8ELj16ENS_18Kernel_traits_baseILj7168ES2_ffffjLj256EEEEELb1ELb1ELb1ELb1EEEvNS_9BwdParamsE)
        /*0014*/ 	.short	0x0160
        /*0016*/ 	.short	0x0128


	//----- nvinfo : EIATTR_CBANK_PARAM_SIZE
	.align		4
.L_4521:
        /*0018*/ 	.byte	0x03, 0x19
        /*001a*/ 	.short	0x0128


	//----- nvinfo : EIATTR_KPARAM_INFO
	.align		4
        /*001c*/ 	.byte	0x04, 0x17
        /*001e*/ 	.short	(.L_4523 - .L_4522)
.L_4522:
        /*0020*/ 	.word	0x00000000
        /*0024*/ 	.short	0x0000
        /*0026*/ 	.short	0x0000
        /*0028*/ 	.byte	0x00, 0xf0, 0xa1, 0x04


	//----- nvinfo : EIATTR_MAXREG_COUNT
	.align		4
.L_4523:
        /*002c*/ 	.byte	0x03, 0x1b
        /*002e*/ 	.short	0x00ff


	//----- nvinfo : EIATTR_NUM_BARRIERS
	.align		4
        /*0030*/ 	.byte	0x02, 0x4c
        /*0032*/ 	.byte	0x01
	.zero		1


	//----- nvinfo : EIATTR_ANNOTATIONS
	.align		4
        /*0034*/ 	.byte	0x04, 0x55
        /*0036*/ 	.short	(.L_4525 - .L_4524)


	//   ....[0]....
.L_4524:
        /* <DEDUP_REMOVED lines=16> */


	//----- nvinfo : EIATTR_MERCURY_ISA_VERSION
	.align		4
.L_4525:
        /*0128*/ 	.byte	0x03, 0x5f
        /*012a*/ 	.short	0x0000


	//----- nvinfo : EIATTR_COOP_GROUP_MASK_REGIDS
	.align		4
        /*012c*/ 	.byte	0x04, 0x29
        /*012e*/ 	.short	(.L_4527 - .L_4526)


	//   ....[0]....
.L_4526:
        /*0130*/ 	.word	0xffffffff


	//   ....[1]....
        /*0134*/ 	.word	0xffffffff


	//   ....[2]....
        /*0138*/ 	.word	0xffffffff


	//   ....[3]....
        /*013c*/ 	.word	0xffffffff


	//   ....[4]....
        /*0140*/ 	.word	0xffffffff


	//   ....[5]....
        /*0144*/ 	.word	0xffffffff


	//   ....[6]....
        /*0148*/ 	.word	0xffffffff


	//   ....[7]....
        /*014c*/ 	.word	0xffffffff


	//   ....[8]....
        /*0150*/ 	.word	0xffffffff


	//   ....[9]....
        /*0154*/ 	.word	0xffffffff


	//   ....[10]....
        /*0158*/ 	.word	0xffffffff


	//   ....[11]....
        /*015c*/ 	.word	0xffffffff


	//   ....[12]....
        /*0160*/ 	.word	0xffffffff


	//   ....[13]....
        /*0164*/ 	.word	0xffffffff


	//   ....[14]....
        /*0168*/ 	.word	0xffffffff


	//   ....[15]....
        /*016c*/ 	.word	0xffffffff


	//   ....[16]....
        /*0170*/ 	.word	0xffffffff


	//   ....[17]....
        /*0174*/ 	.word	0xffffffff


	//   ....[18]....
        /*0178*/ 	.word	0xffffffff


	//   ....[19]....
        /*017c*/ 	.word	0xffffffff


	//----- nvinfo : EIATTR_COOP_GROUP_INSTR_OFFSETS
	.align		4
.L_4527:
        /*0180*/ 	.byte	0x04, 0x28
        /*0182*/ 	.short	(.L_4529 - .L_4528)


	//   ....[0]....
.L_4528:
        /*0184*/ 	.word	0x000024b0


	//   ....[1]....
        /*0188*/ 	.word	0x000024d0


	//   ....[2]....
        /*018c*/ 	.word	0x00002500


	//   ....[3]....
        /*0190*/ 	.word	0x00002520


	//   ....[4]....
        /*0194*/ 	.word	0x00002540


	//   ....[5]....
        /*0198*/ 	.word	0x00002560


	//   ....[6]....
        /*019c*/ 	.word	0x00002580


	//   ....[7]....
        /*01a0*/ 	.word	0x000025a0


	//   ....[8]....
        /*01a4*/ 	.word	0x000025b0


	//   ....[9]....
        /*01a8*/ 	.word	0x000025d0


	//   ....[10]....
        /*01ac*/ 	.word	0x00005b10


	//   ....[11]....
        /*01b0*/ 	.word	0x00005b90


	//   ....[12]....
        /*01b4*/ 	.word	0x00005c10


	//   ....[13]....
        /*01b8*/ 	.word	0x00005c80


	//   ....[14]....
        /*01bc*/ 	.word	0x00005d00


	//   ....[15]....
        /*01c0*/ 	.word	0x00005d70


	//   ....[16]....
        /*01c4*/ 	.word	0x00005df0


	//   ....[17]....
        /*01c8*/ 	.word	0x00005e60


	//   ....[18]....
        /*01cc*/ 	.word	0x00005ee0


	//   ....[19]....
        /*01d0*/ 	.word	0x00005f50


	//----- nvinfo : EIATTR_EXIT_INSTR_OFFSETS
	.align		4
.L_4529:
        /*01d4*/ 	.byte	0x04, 0x1c
        /*01d6*/ 	.short	(.L_4531 - .L_4530)


	//   ....[0]....
.L_4530:
        /*01d8*/ 	.word	0x00005ab0


	//----- nvinfo : EIATTR_MAX_THREADS
	.align		4
.L_4531:
        /*01dc*/ 	.byte	0x04, 0x05
        /*01de*/ 	.short	(.L_4533 - .L_4532)
.L_4532:
        /*01e0*/ 	.word	0x00000100
        /*01e4*/ 	.word	0x00000001
        /*01e8*/ 	.word	0x00000001


	//----- nvinfo : EIATTR_CRS_STACK_SIZE
	.align		4
.L_4533:
        /*01ec*/ 	.byte	0x04, 0x1e
        /*01ee*/ 	.short	(.L_4535 - .L_4534)
.L_4534:
        /*01f0*/ 	.word	0x00000000
.L_4535:


//--------------------- .nv.info._ZN10layer_norm13ln_bwd_kernelINS_13Kernel_traitsIfffffjLj7168ELj1ELj1ELj8ELj16ENS_18Kernel_traits_baseILj7168EfffffjLj256EEEEELb0ELb0ELb0ELb0EEEvNS_9BwdParamsE --------------------------
	.section	.nv.info._ZN10layer_norm13ln_bwd_kernelINS_13Kernel_traitsIfffffjLj7168ELj1ELj1ELj8ELj16ENS_18Kernel_traits_baseILj7168EfffffjLj256EEEEELb0ELb0ELb0ELb0EEEvNS_9BwdParamsE,"",@"SHT_CUDA_INFO"
	.sectionflags	@""
	.align	4


	//----- nvinfo : EIATTR_CUDA_API_VERSION
	.align		4
        /*0000*/ 	.byte	0x04, 0x37
        /*0002*/ 	.short	(.L_4537 - .L_4536)
.L_4536:
        /*0004*/ 	.word	0x00000082


	//----- nvinfo : EIATTR_SW2861232_WAR
	.align		4
.L_4537:
        /*0008*/ 	.byte	0x01, 0x35
	.zero		2


	//----- nvinfo : EIATTR_PARAM_CBANK
	.align		4
        /*000c*/ 	.byte	0x04, 0x0a
        /*000e*/ 	.short	(.L_4539 - .L_4538)
	.align		4
.L_4538:
        /*0010*/ 	.word	index@(.nv.constant0._ZN10layer_norm13ln_bwd_kernelINS_13Kernel_traitsIfffffjLj7168ELj1ELj1ELj8ELj16ENS_18Kernel_traits_baseILj7168EfffffjLj256EEEEELb0ELb0ELb0ELb0EEEvNS_9BwdParamsE)
        /*0014*/ 	.short	0x0160
        /*0016*/ 	.short	0x0128


	//----- nvinfo : EIATTR_CBANK_PARAM_SIZE
	.align		4
.L_4539:
        /*0018*/ 	.byte	0x03, 0x19
        /*001a*/ 	.short	0x0128


	//----- nvinfo : EIATTR_KPARAM_INFO
	.align		4
        /*001c*/ 	.byte	0x04, 0x17
        /*001e*/ 	.short	(.L_4541 - .L_4540)
.L_4540:
        /*0020*/ 	.word	0x00000000
        /*0024*/ 	.short	0x0000
        /*0026*/ 	.short	0x0000
        /*0028*/ 	.byte	0x00, 0xf0, 0xa1, 0x04


	//----- nvinfo : EIATTR_MAXREG_COUNT
	.align		4
.L_4541:
        /*002c*/ 	.byte	0x03, 0x1b
        /*002e*/ 	.short	0x00ff


	//----- nvinfo : EIATTR_NUM_BARRIERS
	.align		4
        /*0030*/ 	.byte	0x02, 0x4c
        /*0032*/ 	.byte	0x01
	.zero		1


	//----- nvinfo : EIATTR_MERCURY_ISA_VERSION
	.align		4
        /*0034*/ 	.byte	0x03, 0x5f
        /*0036*/ 	.short	0x0000


	//----- nvinfo : EIATTR_COOP_GROUP_MASK_REGIDS
	.align		4
        /*0038*/ 	.byte	0x04, 0x29
        /*003a*/ 	.short	(.L_4543 - .L_4542)


	//   ....[0]....
.L_4542:
        /*003c*/ 	.word	0xffffffff


	//   ....[1]....
        /*0040*/ 	.word	0xffffffff


	//   ....[2]....
        /*0044*/ 	.word	0xffffffff


	//   ....[3]....
        /*0048*/ 	.word	0xffffffff


	//   ....[4]....
        /*004c*/ 	.word	0xffffffff


	//   ....[5]....
        /*0050*/ 	.word	0xffffffff


	//   ....[6]....
        /*0054*/ 	.word	0xffffffff


	//   ....[7]....
        /*0058*/ 	.word	0xffffffff


	//   ....[8]....
        /*005c*/ 	.word	0xffffffff


	//   ....[9]....
        /*0060*/ 	.word	0xffffffff


	//   ....[10]....
        /*0064*/ 	.word	0xffffffff


	//   ....[11]....
        /*0068*/ 	.word	0xffffffff


	//   ....[12]....
        /*006c*/ 	.word	0xffffffff


	//   ....[13]....
        /*0070*/ 	.word	0xffffffff


	//   ....[14]....
        /*0074*/ 	.word	0xffffffff


	//   ....[15]....
        /*0078*/ 	.word	0xffffffff


	//   ....[16]....
        /*007c*/ 	.word	0xffffffff


	//   ....[17]....
        /*0080*/ 	.word	0xffffffff


	//   ....[18]....
        /*0084*/ 	.word	0xffffffff


	//   ....[19]....
        /*0088*/ 	.word	0xffffffff


	//----- nvinfo : EIATTR_COOP_GROUP_INSTR_OFFSETS
	.align		4
.L_4543:
        /*008c*/ 	.byte	0x04, 0x28
        /*008e*/ 	.short	(.L_4545 - .L_4544)


	//   ....[0]....
.L_4544:
        /*0090*/ 	.word	0x00001a50


	//   ....[1]....
        /*0094*/ 	.word	0x00001a70


	//   ....[2]....
        /*0098*/ 	.word	0x00001a90


	//   ....[3]....
        /*009c*/ 	.word	0x00001ab0


	//   ....[4]....
        /*00a0*/ 	.word	0x00001ad0


	//   ....[5]....
        /*00a4*/ 	.word	0x00001af0


	//   ....[6]....
        /*00a8*/ 	.word	0x00001b10


	//   ....[7]....
        /*00ac*/ 	.word	0x00001b30


	//   ....[8]....
        /*00b0*/ 	.word	0x00001b50


	//   ....[9]....
        /*00b4*/ 	.word	0x00001b70


	//   ....[10]....
        /*00b8*/ 	.word	0x00003190


	//   ....[11]....
        /*00bc*/ 	.word	0x00003210


	//   ....[12]....
        /*00c0*/ 	.word	0x00003290


	//   ....[13]....
        /*00c4*/ 	.word	0x00003300


	//   ....[14]....
        /*00c8*/ 	.word	0x00003380


	//   ....[15]....
        /*00cc*/ 	.word	0x000033f0


	//   ....[16]....
        /*00d0*/ 	.word	0x00003470


	//   ....[17]....
        /*00d4*/ 	.word	0x000034e0


	//   ....[18]....
        /*00d8*/ 	.word	0x00003560


	//   ....[19]....
        /*00dc*/ 	.word	0x000035d0


	//----- nvinfo : EIATTR_EXIT_INSTR_OFFSETS
	.align		4
.L_4545:
        /*00e0*/ 	.byte	0x04, 0x1c
        /*00e2*/ 	.short	(.L_4547 - .L_4546)


	//   ....[0]....
.L_4546:
        /*00e4*/ 	.word	0x000030d0


	//   ....[1]....
        /*00e8*/ 	.word	0x00003130


	//----- nvinfo : EIATTR_MAX_THREADS
	.align		4
.L_4547:
        /*00ec*/ 	.byte	0x04, 0x05
        /*00ee*/ 	.short	(.L_4549 - .L_4548)
.L_4548:
        /*00f0*/ 	.word	0x00000100
        /*00f4*/ 	.word	0x00000001
        /*00f8*/ 	.word	0x00000001


	//----- nvinfo : EIATTR_CRS_STACK_SIZE
	.align		4
.L_4549:
        /*00fc*/ 	.byte	0x04, 0x1e
        /*00fe*/ 	.short	(.L_4551 - .L_4550)
.L_4550:
        /*0100*/ 	.word	0x00000000
.L_4551:


//--------------------- .nv.info._ZN10layer_norm13ln_bwd_kernelINS_13Kernel_traitsIfffffjLj7168ELj1ELj1ELj8ELj16ENS_18Kernel_traits_baseILj7168EfffffjLj256EEEEELb0ELb0ELb0ELb1EEEvNS_9BwdParamsE --------------------------
	.section	.nv.info._ZN10layer_norm13ln_bwd_kernelINS_13Kernel_traitsIfffffjLj7168ELj1ELj1ELj8ELj16ENS_18Kernel_traits_baseILj7168EfffffjLj256EEEEELb0ELb0ELb0ELb1EEEvNS_9BwdParamsE,"",@"SHT_CUDA_INFO"
	.sectionflags	@""
	.align	4


	//----- nvinfo : EIATTR_CUDA_API_VERSION
	.align		4
        /*0000*/ 	.byte	0x04, 0x37
        /*0002*/ 	.short	(.L_4553 - .L_4552)
.L_4552:
        /*0004*/ 	.word	0x00000082


	//----- nvinfo : EIATTR_SW2861232_WAR
	.align		4
.L_4553:
        /*0008*/ 	.byte	0x01, 0x35
	.zero		2


	//----- nvinfo : EIATTR_PARAM_CBANK
	.align		4
        /*000c*/ 	.byte	0x04, 0x0a
        /*000e*/ 	.short	(.L_4555 - .L_4554)
	.align		4
.L_4554:
        /*0010*/ 	.word	index@(.nv.constant0._ZN10layer_norm13ln_bwd_kernelINS_13Kernel_traitsIfffffjLj7168ELj1ELj1ELj8ELj16ENS_18Kernel_traits_baseILj7168EfffffjLj256EEEEELb0ELb0ELb0ELb1EEEvNS_9BwdParamsE)
        /*0014*/ 	.short	0x0160
        /*0016*/ 	.short	0x0128


	//----- nvinfo : EIATTR_CBANK_PARAM_SIZE
	.align		4
.L_4555:
        /*0018*/ 	.byte	0x03, 0x19
        /*001a*/ 	.short	0x0128


	//----- nvinfo : EIATTR_KPARAM_INFO
	.align		4
        /*001c*/ 	.byte	0x04, 0x17
        /*001e*/ 	.short	(.L_4557 - .L_4556)
.L_4556:
        /*0020*/ 	.word	0x00000000
        /*0024*/ 	.short	0x0000
        /*0026*/ 	.short	0x0000
        /*0028*/ 	.byte	0x00, 0xf0, 0xa1, 0x04


	//----- nvinfo : EIATTR_MAXREG_COUNT
	.align		4
.L_4557:
        /*002c*/ 	.byte	0x03, 0x1b
        /*002e*/ 	.short	0x00ff


	//----- nvinfo : EIATTR_NUM_BARRIERS
	.align		4
        /*0030*/ 	.byte	0x02, 0x4c
        /*0032*/ 	.byte	0x01
	.zero		1


	//----- nvinfo : EIATTR_MERCURY_ISA_VERSION
	.align		4
        /*0034*/ 	.byte	0x03, 0x5f
        /*0036*/ 	.short	0x0000


	//----- nvinfo : EIATTR_COOP_GROUP_MASK_REGIDS
	.align		4
        /*0038*/ 	.byte	0x04, 0x29
        /*003a*/ 	.short	(.L_4559 - .L_4558)


	//   ....[0]....
.L_4558:
        /*003c*/ 	.word	0xffffffff


	//   ....[1]....
        /*0040*/ 	.word	0xffffffff


	//   ....[2]....
        /*0044*/ 	.word	0xffffffff


	//   ....[3]....
        /*0048*/ 	.word	0xffffffff


	//   ....[4]....
        /*004c*/ 	.word	0xffffffff


	//   ....[5]....
        /*0050*/ 	.word	0xffffffff


	//   ....[6]....
        /*0054*/ 	.word	0xffffffff


	//   ....[7]....
        /*0058*/ 	.word	0xffffffff


	//   ....[8]....
        /*005c*/ 	.word	0xffffffff


	//   ....[9]....
        /*0060*/ 	.word	0xffffffff


	//   ....[10]....
        /*0064*/ 	.word	0xffffffff


	//   ....[11]....
        /*0068*/ 	.word	0xffffffff


	//   ....[12]....
        /*006c*/ 	.word	0xffffffff


	//   ....[13]....
        /*0070*/ 	.word	0xffffffff


	//   ....[14]....
        /*0074*/ 	.word	0xffffffff


	//   ....[15]....
        /*0078*/ 	.word	0xffffffff


	//   ....[16]....
        /*007c*/ 	.word	0xffffffff


	//   ....[17]....
        /*0080*/ 	.word	0xffffffff


	//   ....[18]....
        /*0084*/ 	.word	0xffffffff


	//   ....[19]....
        /*0088*/ 	.word	0xffffffff


	//----- nvinfo : EIATTR_COOP_GROUP_INSTR_OFFSETS
	.align		4
.L_4559:
        /*008c*/ 	.byte	0x04, 0x28
        /*008e*/ 	.short	(.L_4561 - .L_4560)


	//   ....[0]....
.L_4560:
        /*0090*/ 	.word	0x000015d0


	//   ....[1]....
        /*0094*/ 	.word	0x000015f0


	//   ....[2]....
        /*0098*/ 	.word	0x00001610


	//   ....[3]....
        /*009c*/ 	.word	0x00001630


	//   ....[4]....
        /*00a0*/ 	.word	0x00001650


	//   ....[5]....
        /*00a4*/ 	.word	0x00001670


	//   ....[6]....
        /*00a8*/ 	.word	0x00001690


	//   ....[7]....
        /*00ac*/ 	.word	0x000016b0


	//   ....[8]....
        /*00b0*/ 	.word	0x000016d0


	//   ....[9]....
        /*00b4*/ 	.word	0x000016f0


	//   ....[10]....
        /*00b8*/ 	.word	0x00002c40


	//   ....[11]....
        /*00bc*/ 	.word	0x00002cc0


	//   ....[12]....
        /*00c0*/ 	.word	0x00002d40


	//   ....[13]....
        /*00c4*/ 	.word	0x00002db0


	//   ....[14]....
        /*00c8*/ 	.word	0x00002e30


	//   ....[15]....
        /*00cc*/ 	.word	0x00002ea0


	//   ....[16]....
        /*00d0*/ 	.word	0x00002f20


	//   ....[17]....
        /*00d4*/ 	.word	0x00002f90


	//   ....[18]....
        /*00d8*/ 	.word	0x00003010


	//   ....[19]....
        /*00dc*/ 	.word	0x00003080


	//----- nvinfo : EIATTR_EXIT_INSTR_OFFSETS
	.align		4
.L_4561:
        /*00e0*/ 	.byte	0x04, 0x1c
        /*00e2*/ 	.short	(.L_4563 - .L_4562)


	//   ....[0]....
.L_4562:
        /*00e4*/ 	.word	0x00002be0


	//----- nvinfo : EIATTR_MAX_THREADS
	.align		4
.L_4563:
        /*00e8*/ 	.byte	0x04, 0x05
        /*00ea*/ 	.short	(.L_4565 - .L_4564)
.L_4564:
        /*00ec*/ 	.word	0x00000100
        /*00f0*/ 	.word	0x00000001
        /*00f4*/ 	.word	0x00000001


	//----- nvinfo : EIATTR_CRS_STACK_SIZE
	.align		4
.L_4565:
        /*00f8*/ 	.byte	0x04, 0x1e
        /*00fa*/ 	.short	(.L_4567 - .L_4566)
.L_4566:
        /*00fc*/ 	.word	0x00000000
.L_4567:


//--------------------- .nv.info._ZN10layer_norm13ln_bwd_kernelINS_13Kernel_traitsIfffffjLj7168ELj1ELj1ELj8ELj16ENS_18Kernel_traits_baseILj7168EfffffjLj256EEEEELb0ELb0ELb1ELb0EEEvNS_9BwdParamsE --------------------------
	.section	.nv.info._ZN10layer_norm13ln_bwd_kernelINS_13Kernel_traitsIfffffjLj7168ELj1ELj1ELj8ELj16ENS_18Kernel_traits_baseILj7168EfffffjLj256EEEEELb0ELb0ELb1ELb0EEEvNS_9BwdParamsE,"",@"SHT_CUDA_INFO"
	.sectionflags	@""
	.align	4


	//----- nvinfo : EIATTR_CUDA_API_VERSION
	.align		4
        /*0000*/ 	.byte	0x04, 0x37
        /*0002*/ 	.short	(.L_4569 - .L_4568)
.L_4568:
        /*0004*/ 	.word	0x00000082


	//----- nvinfo : EIATTR_SW2861232_WAR
	.align		4
.L_4569:
        /*0008*/ 	.byte	0x01, 0x35
	.zero		2


	//----- nvinfo : EIATTR_PARAM_CBANK
	.align		4
        /*000c*/ 	.byte	0x04, 0x0a
        /*000e*/ 	.short	(.L_4571 - .L_4570)
	.align		4
.L_4570:
        /*0010*/ 	.word	index@(.nv.constant0._ZN10layer_norm13ln_bwd_kernelINS_13Kernel_traitsIfffffjLj7168ELj1ELj1ELj8ELj16ENS_18Kernel_traits_baseILj7168EfffffjLj256EEEEELb0ELb0ELb1ELb0EEEvNS_9BwdParamsE)
        /*0014*/ 	.short	0x0160
        /*0016*/ 	.short	0x0128


	//----- nvinfo : EIATTR_CBANK_PARAM_SIZE
	.align		4
.L_4571:
        /*0018*/ 	.byte	0x03, 0x19
        /*001a*/ 	.short	0x0128


	//----- nvinfo : EIATTR_KPARAM_INFO
	.align		4
        /*001c*/ 	.byte	0x04, 0x17
        /*001e*/ 	.short	(.L_4573 - .L_4572)
.L_4572:
        /*0020*/ 	.word	0x00000000
        /*0024*/ 	.short	0x0000
        /*0026*/ 	.short	0x0000
        /*0028*/ 	.byte	0x00, 0xf0, 0xa1, 0x04


	//----- nvinfo : EIATTR_MAXREG_COUNT
	.align		4
.L_4573:
        /*002c*/ 	.byte	0x03, 0x1b
        /*002e*/ 	.short	0x00ff


	//----- nvinfo : EIATTR_NUM_BARRIERS
	.align		4
        /*0030*/ 	.byte	0x02, 0x4c
        /*0032*/ 	.byte	0x01
	.zero		1


	//----- nvinfo : EIATTR_MERCURY_ISA_VERSION
	.align		4
        /*0034*/ 	.byte	0x03, 0x5f
        /*0036*/ 	.short	0x0000


	//----- nvinfo : EIATTR_COOP_GROUP_MASK_REGIDS
	.align		4
        /*0038*/ 	.byte	0x04, 0x29
        /*003a*/ 	.short	(.L_4575 - .L_4574)


	//   ....[0]....
.L_4574:
        /*003c*/ 	.word	0xffffffff


	//   ....[1]....
        /*0040*/ 	.word	0xffffffff


	//   ....[2]....
        /*0044*/ 	.word	0xffffffff


	//   ....[3]....
        /*0048*/ 	.word	0xffffffff


	//   ....[4]....
        /*004c*/ 	.word	0xffffffff


	//   ....[5]....
        /*0050*/ 	.word	0xffffffff


	//   ....[6]....
        /*0054*/ 	.word	0xffffffff


	//   ....[7]....
        /*0058*/ 	.word	0xffffffff


	//   ....[8]....
        /*005c*/ 	.word	0xffffffff


	//   ....[9]....
        /*0060*/ 	.word	0xffffffff


	//   ....[10]....
        /*0064*/ 	.word	0xffffffff


	//   ....[11]....
        /*0068*/ 	.word	0xffffffff


	//   ....[12]....
        /*006c*/ 	.word	0xffffffff


	//   ....[13]....
        /*0070*/ 	.word	0xffffffff


	//   ....[14]....
        /*0074*/ 	.word	0xffffffff


	//   ....[15]....
        /*0078*/ 	.word	0xffffffff


	//   ....[16]....
        /*007c*/ 	.word	0xffffffff


	//   ....[17]....
        /*0080*/ 	.word	0xffffffff


	//   ....[18]....
        /*0084*/ 	.word	0xffffffff


	//   ....[19]....
        /*0088*/ 	.word	0xffffffff


	//----- nvinfo : EIATTR_COOP_GROUP_INSTR_OFFSETS
	.align		4
.L_4575:
        /*008c*/ 	.byte	0x04, 0x28
        /*008e*/ 	.short	(.L_4577 - .L_4576)


	//   ....[0]....
.L_4576:
        /*0090*/ 	.word	0x00001e00


	//   ....[1]....
        /*0094*/ 	.word	0x00001e20


	//   ....[2]....
        /*0098*/ 	.word	0x00001e40


	//   ....[3]....
        /*009c*/ 	.word	0x00001e60


	//   ....[4]....
        /*00a0*/ 	.word	0x00001e80


	//   ....[5]....
        /*00a4*/ 	.word	0x00001ea0


	//   ....[6]....
        /*00a8*/ 	.word	0x00001ec0


	//   ....[7]....
        /*00ac*/ 	.word	0x00001ee0


	//   ....[8]....
        /*00b0*/ 	.word	0x00001f00


	//   ....[9]....
        /*00b4*/ 	.word	0x00001f20


	//   ....[10]....
        /*00b8*/ 	.word	0x00004820


	//   ....[11]....
        /*00bc*/ 	.word	0x000048a0


	//   ....[12]....
        /*00c0*/ 	.word	0x00004920


	//   ....[13]....
        /*00c4*/ 	.word	0x00004990


	//   ....[14]....
        /*00c8*/ 	.word	0x00004a10


	//   ....[15]....
        /*00cc*/ 	.word	0x00004a80


	//   ....[16]....
        /*00d0*/ 	.word	0x00004b00


	//   ....[17]....
        /*00d4*/ 	.word	0x00004b70


	//   ....[18]....
        /*00d8*/ 	.word	0x00004bf0


	//   ....[19]....
        /*00dc*/ 	.word	0x00004c60


	//----- nvinfo : EIATTR_EXIT_INSTR_OFFSETS
	.align		4
.L_4577:
        /*00e0*/ 	.byte	0x04, 0x1c
        /*00e2*/ 	.short	(.L_4579 - .L_4578)


	//   ....[0]....
.L_4578:
        /*00e4*/ 	.word	0x00004760


	//   ....[1]....
        /*00e8*/ 	.word	0x000047c0


	//----- nvinfo : EIATTR_MAX_THREADS
	.align		4
.L_4579:
        /*00ec*/ 	.byte	0x04, 0x05
        /*00ee*/ 	.short	(.L_4581 - .L_4580)
.L_4580:
        /*00f0*/ 	.word	0x00000100
        /*00f4*/ 	.word	0x00000001
        /*00f8*/ 	.word	0x00000001


	//----- nvinfo : EIATTR_CRS_STACK_SIZE
	.align		4
.L_4581:
        /*00fc*/ 	.byte	0x04, 0x1e
        /*00fe*/ 	.short	(.L_4583 - .L_4582)
.L_4582:
        /*0100*/ 	.word	0x00000000
.L_4583:


//--------------------- .nv.info._ZN10layer_norm13ln_bwd_kernelINS_13Kernel_traitsIfffffjLj7168ELj1ELj1ELj8ELj16ENS_18Kernel_traits_baseILj7168EfffffjLj256EEEEELb0ELb0ELb1ELb1EEEvNS_9BwdParamsE --------------------------
	.section	.nv.info._ZN10layer_norm13ln_bwd_kernelINS_13Kernel_traitsIfffffjLj7168ELj1ELj1ELj8ELj16ENS_18Kernel_traits_baseILj7168EfffffjLj256EEEEELb0ELb0ELb1ELb1EEEvNS_9BwdParamsE,"",@"SHT_CUDA_INFO"
	.sectionflags	@""
	.align	4


	//----- nvinfo : EIATTR_CUDA_API_VERSION
	.align		4
        /*0000*/ 	.byte	0x04, 0x37
        /*0002*/ 	.short	(.L_4585 - .L_4584)
.L_4584:
        /*0004*/ 	.word	0x00000082


	//----- nvinfo : EIATTR_SW2861232_WAR
	.align		4
.L_4585:
        /*0008*/ 	.byte	0x01, 0x35
	.zero		2


	//----- nvinfo : EIATTR_PARAM_CBANK
	.align		4
        /*000c*/ 	.byte	0x04, 0x0a
        /*000e*/ 	.short	(.L_4587 - .L_4586)
	.align		4
.L_4586:
        /*0010*/ 	.word	index@(.nv.constant0._ZN10layer_norm13ln_bwd_kernelINS_13Kernel_traitsIfffffjLj7168ELj1ELj1ELj8ELj16ENS_18Kernel_traits_baseILj7168EfffffjLj256EEEEELb0ELb0ELb1ELb1EEEvNS_9BwdParamsE)
        /*0014*/ 	.short	0x0160
        /*0016*/ 	.short	0x0128


	//----- nvinfo : EIATTR_CBANK_PARAM_SIZE
	.align		4
.L_4587:
        /*0018*/ 	.byte	0x03, 0x19
        /*001a*/ 	.short	0x0128


	//----- nvinfo : EIATTR_KPARAM_INFO
	.align		4
        /*001c*/ 	.byte	0x04, 0x17
        /*001e*/ 	.short	(.L_4589 - .L_4588)
.L_4588:
        /*0020*/ 	.word	0x00000000
        /*0024*/ 	.short	0x0000
        /*0026*/ 	.short	0x0000
        /*0028*/ 	.byte	0x00, 0xf0, 0xa1, 0x04


	//----- nvinfo : EIATTR_MAXREG_COUNT
	.align		4
.L_4589:
        /*002c*/ 	.byte	0x03, 0x1b
        /*002e*/ 	.short	0x00ff


	//----- nvinfo : EIATTR_NUM_BARRIERS
	.align		4
        /*0030*/ 	.byte	0x02, 0x4c
        /*0032*/ 	.byte	0x01
	.zero		1


	//----- nvinfo : EIATTR_MERCURY_ISA_VERSION
	.align		4
        /*0034*/ 	.byte	0x03, 0x5f
        /*0036*/ 	.short	0x0000


	//----- nvinfo : EIATTR_COOP_GROUP_MASK_REGIDS
	.align		4
        /*0038*/ 	.byte	0x04, 0x29
        /*003a*/ 	.short	(.L_4591 - .L_4590)


	//   ....[0]....
.L_4590:
        /*003c*/ 	.word	0xffffffff


	//   ....[1]....
        /*0040*/ 	.word	0xffffffff


	//   ....[2]....
        /*0044*/ 	.word	0xffffffff


	//   ....[3]....
        /*0048*/ 	.word	0xffffffff


	//   ....[4]....
        /*004c*/ 	.word	0xffffffff


	//   ....[5]....
        /*0050*/ 	.word	0xffffffff


	//   ....[6]....
        /*0054*/ 	.word	0xffffffff


	//   ....[7]....
        /*0058*/ 	.word	0xffffffff


	//   ....[8]....
        /*005c*/ 	.word	0xffffffff


	//   ....[9]....
        /*0060*/ 	.word	0xffffffff


	//   ....[10]....
        /*0064*/ 	.word	0xffffffff


	//   ....[11]....
        /*0068*/ 	.word	0xffffffff


	//   ....[12]....
        /*006c*/ 	.word	0xffffffff


	//   ....[13]....
        /*0070*/ 	.word	0xffffffff


	//   ....[14]....
        /*0074*/ 	.word	0xffffffff


	//   ....[15]....
        /*0078*/ 	.word	0xffffffff


	//   ....[16]....
        /*007c*/ 	.word	0xffffffff


	//   ....[17]....
        /*0080*/ 	.word	0xffffffff


	//   ....[18]....
        /*0084*/ 	.word	0xffffffff


	//   ....[19]....
        /*0088*/ 	.word	0xffffffff


	//----- nvinfo : EIATTR_COOP_GROUP_INSTR_OFFSETS
	.align		4
.L_4591:
        /*008c*/ 	.byte	0x04, 0x28
        /*008e*/ 	.short	(.L_4593 - .L_4592)


	//   ....[0]....
.L_4592:
        /*0090*/ 	.word	0x000017d0


	//   ....[1]....
        /*0094*/ 	.word	0x000017f0


	//   ....[2]....
        /*0098*/ 	.word	0x00001810


	//   ....[3]....
        /*009c*/ 	.word	0x00001830


	//   ....[4]....
        /*00a0*/ 	.word	0x00001850


	//   ....[5]....
        /*00a4*/ 	.word	0x00001870


	//   ....[6]....
        /*00a8*/ 	.word	0x00001890


	//   ....[7]....
        /*00ac*/ 	.word	0x000018b0


	//   ....[8]....
        /*00b0*/ 	.word	0x000018d0


	//   ....[9]....
        /*00b4*/ 	.word	0x000018f0


	//   ....[10]....
        /*00b8*/ 	.word	0x00003ce0


	//   ....[11]....
        /*00bc*/ 	.word	0x00003d60


	//   ....[12]....
        /*00c0*/ 	.word	0x00003de0


	//   ....[13]....
        /*00c4*/ 	.word	0x00003e50


	//   ....[14]....
        /*00c8*/ 	.word	0x00003ed0


	//   ....[15]....
        /*00cc*/ 	.word	0x00003f40


	//   ....[16]....
        /*00d0*/ 	.word	0x00003fc0


	//   ....[17]....
        /*00d4*/ 	.word	0x00004030


	//   ....[18]....
        /*00d8*/ 	.word	0x000040b0


	//   ....[19]....
        /*00dc*/ 	.word	0x00004120


	//----- nvinfo : EIATTR_EXIT_INSTR_OFFSETS
	.align		4
.L_4593:
        /*00e0*/ 	.byte	0x04, 0x1c
        /*00e2*/ 	.short	(.L_4595 - .L_4594)


	//   ....[0]....
.L_4594:
        /*00e4*/ 	.word	0x00003c80


	//----- nvinfo : EIATTR_MAX_THREADS
	.align		4
.L_4595:
        /*00e8*/ 	.byte	0x04, 0x05
        /*00ea*/ 	.short	(.L_4597 - .L_4596)
.L_4596:
        /*00ec*/ 	.word	0x00000100
        /*00f0*/ 	.word	0x00000001
        /*00f4*/ 	.word	0x00000001


	//----- nvinfo : EIATTR_CRS_STACK_SIZE
	.align		4
.L_4597:
        /*00f8*/ 	.byte	0x04, 0x1e
        /*00fa*/ 	.short	(.L_4599 - .L_4598)
.L_4598:
        /*00fc*/ 	.word	0x00000000
.L_4599:


//--------------------- .nv.info._ZN10layer_norm13ln_bwd_kernelINS_13Kernel_traitsIfffffjLj7168ELj1ELj1ELj8ELj16ENS_18Kernel_traits_baseILj7168EfffffjLj256EEEEELb0ELb1ELb0ELb0EEEvNS_9BwdParamsE --------------------------
	.section	.nv.info._ZN10layer_norm13ln_bwd_kernelINS_13Kernel_traitsIfffffjLj7168ELj1ELj1ELj8ELj16ENS_18Kernel_traits_baseILj7168EfffffjLj256EEEEELb0ELb1ELb0ELb0EEEvNS_9BwdParamsE,"",@"SHT_CUDA_INFO"
	.sectionflags	@""
	.align	4


	//----- nvinfo : EIATTR_CUDA_API_VERSION
	.align		4
        /*0000*/ 	.byte	0x04, 0x37
        /*0002*/ 	.short	(.L_4601 - .L_4600)
.L_4600:
        /*0004*/ 	.word	0x00000082


	//----- nvinfo : EIATTR_SW2861232_WAR
	.align		4
.L_4601:
        /*0008*/ 	.byte	0x01, 0x35
	.zero		2


	//----- nvinfo : EIATTR_PARAM_CBANK
	.align		4
        /*000c*/ 	.byte	0x04, 0x0a
        /*000e*/ 	.short	(.L_4603 - .L_4602)
	.align		4
.L_4602:
        /*0010*/ 	.word	index@(.nv.constant0._ZN10layer_norm13ln_bwd_kernelINS_13Kernel_traitsIfffffjLj7168ELj1ELj1ELj8ELj16ENS_18Kernel_traits_baseILj7168EfffffjLj256EEEEELb0ELb1ELb0ELb0EEEvNS_9BwdParamsE)
        /*0014*/ 	.short	0x0160
        /*0016*/ 	.short	0x0128


	//----- nvinfo : EIATTR_CBANK_PARAM_SIZE
	.align		4
.L_4603:
        /*0018*/ 	.byte	0x03, 0x19
        /*001a*/ 	.short	0x0128


	//----- nvinfo : EIATTR_KPARAM_INFO
	.align		4
        /*001c*/ 	.byte	0x04, 0x17
        /*001e*/ 	.short	(.L_4605 - .L_4604)
.L_4604:
        /*0020*/ 	.word	0x00000000
        /*0024*/ 	.short	0x0000
        /*0026*/ 	.short	0x0000
        /*0028*/ 	.byte	0x00, 0xf0, 0xa1, 0x04


	//----- nvinfo : EIATTR_MAXREG_COUNT
	.align		4
.L_4605:
        /*002c*/ 	.byte	0x03, 0x1b
        /*002e*/ 	.short	0x00ff


	//----- nvinfo : EIATTR_NUM_BARRIERS
	.align		4
        /*0030*/ 	.byte	0x02, 0x4c
        /*0032*/ 	.byte	0x01
	.zero		1


	//----- nvinfo : EIATTR_MERCURY_ISA_VERSION
	.align		4
        /*0034*/ 	.byte	0x03, 0x5f
        /*0036*/ 	.short	0x0000


	//----- nvinfo : EIATTR_COOP_GROUP_MASK_REGIDS
	.align		4
        /*0038*/ 	.byte	0x04, 0x29
        /*003a*/ 	.short	(.L_4607 - .L_4606)


	//   ....[0]....
.L_4606:
        /*003c*/ 	.word	0xffffffff


	//   ....[1]....
        /*0040*/ 	.word	0xffffffff


	//   ....[2]....
        /*0044*/ 	.word	0xffffffff


	//   ....[3]....
        /*0048*/ 	.word	0xffffffff


	//   ....[4]....
        /*004c*/ 	.word	0xffffffff


	//   ....[5]....
        /*0050*/ 	.word	0xffffffff


	//   ....[6]....
        /*0054*/ 	.word	0xffffffff


	//   ....[7]....
        /*0058*/ 	.word	0xffffffff


	//   ....[8]....
        /*005c*/ 	.word	0xffffffff


	//   ....[9]....
        /*0060*/ 	.word	0xffffffff


	//   ....[10]....
        /*0064*/ 	.word	0xffffffff


	//   ....[11]....
        /*0068*/ 	.word	0xffffffff


	//   ....[12]....
        /*006c*/ 	.word	0xffffffff


	//   ....[13]....
        /*0070*/ 	.word	0xffffffff


	//   ....[14]....
        /*0074*/ 	.word	0xffffffff


	//   ....[15]....
        /*0078*/ 	.word	0xffffffff


	//   ....[16]....
        /*007c*/ 	.word	0xffffffff


	//   ....[17]....
        /*0080*/ 	.word	0xffffffff


	//   ....[18]....
        /*0084*/ 	.word	0xffffffff


	//   ....[19]....
        /*0088*/ 	.word	0xffffffff


	//----- nvinfo : EIATTR_COOP_GROUP_INSTR_OFFSETS
	.align		4
.L_4607:
        /*008c*/ 	.byte	0x04, 0x28
        /*008e*/ 	.short	(.L_4609 - .L_4608)


	//   ....[0]....
.L_4608:
        /*0090*/ 	.word	0x00001c20


	//   ....[1]....
        /*0094*/ 	.word	0x00001c40


	//   ....[2]....
        /*0098*/ 	.word	0x00001c60


	//   ....[3]....
        /*009c*/ 	.word	0x00001c80


	//   ....[4]....
        /*00a0*/ 	.word	0x00001ca0


	//   ....[5]....
        /*00a4*/ 	.word	0x00001cc0


	//   ....[6]....
        /*00a8*/ 	.word	0x00001ce0


	//   ....[7]....
        /*00ac*/ 	.word	0x00001d00


	//   ....[8]....
        /*00b0*/ 	.word	0x00001d20


	//   ....[9]....
        /*00b4*/ 	.word	0x00001d40


	//   ....[10]....
        /*00b8*/ 	.word	0x00003b00


	//   ....[11]....
        /*00bc*/ 	.word	0x00003b80


	//   ....[12]....
        /*00c0*/ 	.word	0x00003c00


	//   ....[13]....
        /*00c4*/ 	.word	0x00003c70


	//   ....[14]....
        /*00c8*/ 	.word	0x00003cf0


	//   ....[15]....
        /*00cc*/ 	.word	0x00003d60


	//   ....[16]....
        /*00d0*/ 	.word	0x00003de0


	//   ....[17]....
        /*00d4*/ 	.word	0x00003e50


	//   ....[18]....
        /*00d8*/ 	.word	0x00003ed0


	//   ....[19]....
        /*00dc*/ 	.word	0x00003f40


	//----- nvinfo : EIATTR_EXIT_INSTR_OFFSETS
	.align		4
.L_4609:
        /*00e0*/ 	.byte	0x04, 0x1c
        /*00e2*/ 	.short	(.L_4611 - .L_4610)


	//   ....[0]....
.L_4610:
        /*00e4*/ 	.word	0x00003a20


	//   ....[1]....
        /*00e8*/ 	.word	0x00003aa0


	//----- nvinfo : EIATTR_MAX_THREADS
	.align		4
.L_4611:
        /*00ec*/ 	.byte	0x04, 0x05
        /*00ee*/ 	.short	(.L_4613 - .L_4612)
.L_4612:
        /*00f0*/ 	.word	0x00000100
        /*00f4*/ 	.word	0x00000001
        /*00f8*/ 	.word	0x00000001


	//----- nvinfo : EIATTR_CRS_STACK_SIZE
	.align		4
.L_4613:
        /*00fc*/ 	.byte	0x04, 0x1e
        /*00fe*/ 	.short	(.L_4615 - .L_4614)
.L_4614:
        /*0100*/ 	.word	0x00000000
.L_4615:


//--------------------- .nv.info._ZN10layer_norm13ln_bwd_kernelINS_13Kernel_traitsIfffffjLj7168ELj1ELj1ELj8ELj16ENS_18Kernel_traits_baseILj7168EfffffjLj256EEEEELb0ELb1ELb0ELb1EEEvNS_9BwdParamsE --------------------------
	.section	.nv.info._ZN10layer_norm13ln_bwd_kernelINS_13Kernel_traitsIfffffjLj7168ELj1ELj1ELj8ELj16ENS_18Kernel_traits_baseILj7168EfffffjLj256EEEEELb0ELb1ELb0ELb1EEEvNS_9BwdParamsE,"",@"SHT_CUDA_INFO"
	.sectionflags	@""
	.align	4


	//----- nvinfo : EIATTR_CUDA_API_VERSION
	.align		4
        /*0000*/ 	.byte	0x04, 0x37
        /*0002*/ 	.short	(.L_4617 - .L_4616)
.L_4616:
        /*0004*/ 	.word	0x00000082


	//----- nvinfo : EIATTR_SW2861232_WAR
	.align		4
.L_4617:
        /*0008*/ 	.byte	0x01, 0x35
	.zero		2


	//----- nvinfo : EIATTR_PARAM_CBANK
	.align		4
        /*000c*/ 	.byte	0x04, 0x0a
        /*000e*/ 	.short	(.L_4619 - .L_4618)
	.align		4
.L_4618:
        /*0010*/ 	.word	index@(.nv.constant0._ZN10layer_norm13ln_bwd_kernelINS_13Kernel_traitsIfffffjLj7168ELj1ELj1ELj8ELj16ENS_18Kernel_traits_baseILj7168EfffffjLj256EEEEELb0ELb1ELb0ELb1EEEvNS_9BwdParamsE)
        /*0014*/ 	.short	0x0160
        /*0016*/ 	.short	0x0128


	//----- nvinfo : EIATTR_CBANK_PARAM_SIZE
	.align		4
.L_4619:
        /*0018*/ 	.byte	0x03, 0x19
        /*001a*/ 	.short	0x0128


	//----- nvinfo : EIATTR_KPARAM_INFO
	.align		4
        /*001c*/ 	.byte	0x04, 0x17
        /*001e*/ 	.short	(.L_4621 - .L_4620)
.L_4620:
        /*0020*/ 	.word	0x00000000
        /*0024*/ 	.short	0x0000
        /*0026*/ 	.short	0x0000
        /*0028*/ 	.byte	0x00, 0xf0, 0xa1, 0x04


	//----- nvinfo : EIATTR_MAXREG_COUNT
	.align		4
.L_4621:
        /*002c*/ 	.byte	0x03, 0x1b
        /*002e*/ 	.short	0x00ff


	//----- nvinfo : EIATTR_NUM_BARRIERS
	.align		4
        /*0030*/ 	.byte	0x02, 0x4c
        /*0032*/ 	.byte	0x01
	.zero		1


	//----- nvinfo : EIATTR_ANNOTATIONS
	.align		4
        /*0034*/ 	.byte	0x04, 0x55
        /*0036*/ 	.short	(.L_4623 - .L_4622)


	//   ....[0]....
.L_4622:
        /* <DEDUP_REMOVED lines=25> */


	//----- nvinfo : EIATTR_MERCURY_ISA_VERSION
	.align		4
.L_4623:
        /*01b8*/ 	.byte	0x03, 0x5f
        /*01ba*/ 	.short	0x0000


	//----- nvinfo : EIATTR_COOP_GROUP_MASK_REGIDS
	.align		4
        /*01bc*/ 	.byte	0x04, 0x29
        /*01be*/ 	.short	(.L_4625 - .L_4624)


	//   ....[0]....
.L_4624:
        /*01c0*/ 	.word	0xffffffff


	//   ....[1]....
        /*01c4*/ 	.word	0xffffffff


	//   ....[2]....
        /*01c8*/ 	.word	0xffffffff


	//   ....[3]....
        /*01cc*/ 	.word	0xffffffff


	//   ....[4]....
        /*01d0*/ 	.word	0xffffffff


	//   ....[5]....
        /*01d4*/ 	.word	0xffffffff


	//   ....[6]....
        /*01d8*/ 	.word	0xffffffff


	//   ....[7]....
        /*01dc*/ 	.word	0xffffffff


	//   ....[8]....
        /*01e0*/ 	.word	0xffffffff


	//   ....[9]....
        /*01e4*/ 	.word	0xffffffff


	//   ....[10]....
        /*01e8*/ 	.word	0xffffffff


	//   ....[11]....
        /*01ec*/ 	.word	0xffffffff


	//   ....[12]....
        /*01f0*/ 	.word	0xffffffff


	//   ....[13]....
        /*01f4*/ 	.word	0xffffffff


	//   ....[14]....
        /*01f8*/ 	.word	0xffffffff


	//   ....[15]....
        /*01fc*/ 	.word	0xffffffff


	//   ....[16]....
        /*0200*/ 	.word	0xffffffff


	//   ....[17]....
        /*0204*/ 	.word	0xffffffff


	//   ....[18]....
        /*0208*/ 	.word	0xffffffff


	//   ....[19]....
        /*020c*/ 	.word	0xffffffff


	//----- nvinfo : EIATTR_COOP_GROUP_INSTR_OFFSETS
	.align		4
.L_4625:
        /*0210*/ 	.byte	0x04, 0x28
        /*0212*/ 	.short	(.L_4627 - .L_4626)


	//   ....[0]....
.L_4626:
        /*0214*/ 	.word	0x00001a90


	//   ....[1]....
        /*0218*/ 	.word	0x00001ac0


	//   ....[2]....
        /*021c*/ 	.word	0x00001ad0


	//   ....[3]....
        /*0220*/ 	.word	0x00001b00


	//   ....[4]....
        /*0224*/ 	.word	0x00001b10


	//   ....[5]....
        /*0228*/ 	.word	0x00001b40


	//   ....[6]....
        /*022c*/ 	.word	0x00001b50


	//   ....[7]....
        /*0230*/ 	.word	0x00001b80


	//   ....[8]....
        /*0234*/ 	.word	0x00001b90


	//   ....[9]....
        /*0238*/ 	.word	0x00001bb0


	//   ....[10]....
        /*023c*/ 	.word	0x00003990


	//   ....[11]....
        /*0240*/ 	.word	0x00003a10


	//   ....[12]....
        /*0244*/ 	.word	0x00003a90


	//   ....[13]....
        /*0248*/ 	.word	0x00003b00


	//   ....[14]....
        /*024c*/ 	.word	0x00003b80


	//   ....[15]....
        /*0250*/ 	.word	0x00003bf0


	//   ....[16]....
        /*0254*/ 	.word	0x00003c70


	//   ....[17]....
        /*0258*/ 	.word	0x00003ce0


	//   ....[18]....
        /*025c*/ 	.word	0x00003d60


	//   ....[19]....
        /*0260*/ 	.word	0x00003dd0


	//----- nvinfo : EIATTR_EXIT_INSTR_OFFSETS
	.align		4
.L_4627:
        /*0264*/ 	.byte	0x04, 0x1c
        /*0266*/ 	.short	(.L_4629 - .L_4628)


	//   ....[0]....
.L_4628:
        /*0268*/ 	.word	0x00003930


	//----- nvinfo : EIATTR_MAX_THREADS
	.align		4
.L_4629:
        /*026c*/ 	.byte	0x04, 0x05
        /*026e*/ 	.short	(.L_4631 - .L_4630)
.L_4630:
        /*0270*/ 	.word	0x00000100
        /*0274*/ 	.word	0x00000001
        /*0278*/ 	.word	0x00000001


	//----- nvinfo : EIATTR_CRS_STACK_SIZE
	.align		4
.L_4631:
        /*027c*/ 	.byte	0x04, 0x1e
        /*027e*/ 	.short	(.L_4633 - .L_4632)
.L_4632:
        /*0280*/ 	.word	0x00000000
.L_4633:


//--------------------- .nv.info._ZN10layer_norm13ln_bwd_kernelINS_13Kernel_traitsIfffffjLj7168ELj1ELj1ELj8ELj16ENS_18Kernel_traits_baseILj7168EfffffjLj256EEEEELb0ELb1ELb1ELb0EEEvNS_9BwdParamsE --------------------------
	.section	.nv.info._ZN10layer_norm13ln_bwd_kernelINS_13Kernel_traitsIfffffjLj7168ELj1ELj1ELj8ELj16ENS_18Kernel_traits_baseILj7168EfffffjLj256EEEEELb0ELb1ELb1ELb0EEEvNS_9BwdParamsE,"",@"SHT_CUDA_INFO"
	.sectionflags	@""
	.align	4


	//----- nvinfo : EIATTR_CUDA_API_VERSION
	.align		4
        /*0000*/ 	.byte	0x04, 0x37
        /*0002*/ 	.short	(.L_4635 - .L_4634)
.L_4634:
        /*0004*/ 	.word	0x00000082


	//----- nvinfo : EIATTR_SW2861232_WAR
	.align		4
.L_4635:
        /*0008*/ 	.byte	0x01, 0x35
	.zero		2


	//----- nvinfo : EIATTR_PARAM_CBANK
	.align		4
        /*000c*/ 	.byte	0x04, 0x0a
        /*000e*/ 	.short	(.L_4637 - .L_4636)
	.align		4
.L_4636:
        /*0010*/ 	.word	index@(.nv.constant0._ZN10layer_norm13ln_bwd_kernelINS_13Kernel_traitsIfffffjLj7168ELj1ELj1ELj8ELj16ENS_18Kernel_traits_baseILj7168EfffffjLj256EEEEELb0ELb1ELb1ELb0EEEvNS_9BwdParamsE)
        /*0014*/ 	.short	0x0160
        /*0016*/ 	.short	0x0128


	//----- nvinfo : EIATTR_CBANK_PARAM_SIZE
	.align		4
.L_4637:
        /*0018*/ 	.byte	0x03, 0x19
        /*001a*/ 	.short	0x0128


	//----- nvinfo : EIATTR_KPARAM_INFO
	.align		4
        /*001c*/ 	.byte	0x04, 0x17
        /*001e*/ 	.short	(.L_4639 - .L_4638)
.L_4638:
        /*0020*/ 	.word	0x00000000
        /*0024*/ 	.short	0x0000
        /*0026*/ 	.short	0x0000
        /*0028*/ 	.byte	0x00, 0xf0, 0xa1, 0x04


	//----- nvinfo : EIATTR_MAXREG_COUNT
	.align		4
.L_4639:
        /*002c*/ 	.byte	0x03, 0x1b
        /*002e*/ 	.short	0x00ff


	//----- nvinfo : EIATTR_NUM_BARRIERS
	.align		4
        /*0030*/ 	.byte	0x02, 0x4c
        /*0032*/ 	.byte	0x01
	.zero		1


	//----- nvinfo : EIATTR_ANNOTATIONS
	.align		4
        /*0034*/ 	.byte	0x04, 0x55
        /*0036*/ 	.short	(.L_4641 - .L_4640)


	//   ....[0]....
.L_4640:
        /*0038*/ 	.word	0x00000001
        /*003c*/ 	.byte	0xa0, 0x06, 0x00, 0x00, 0x01, 0x00, 0x00, 0x00, 0xe0, 0x07, 0x00, 0x00, 0x01, 0x00, 0x00, 0x00
        /*004c*/ 	.byte	0x50, 0x0e, 0x00, 0x00, 0x01, 0x00, 0x00, 0x00, 0x60, 0x20, 0x00, 0x00, 0x01, 0x00, 0x00, 0x00
        /*005c*/ 	.byte	0x10, 0x22, 0x00, 0x00, 0x01, 0x00, 0x00, 0x00, 0xe0, 0x26, 0x00, 0x00, 0x01, 0x00, 0x00, 0x00
        /*006c*/ 	.byte	0x70, 0x4a, 0x00, 0x00, 0x01, 0x00, 0x00, 0x00, 0xc0, 0x4a, 0x00, 0x00


	//----- nvinfo : EIATTR_MERCURY_ISA_VERSION
	.align		4
.L_4641:
        /*0078*/ 	.byte	0x03, 0x5f
        /*007a*/ 	.short	0x0000


	//----- nvinfo : EIATTR_COOP_GROUP_MASK_REGIDS
	.align		4
        /*007c*/ 	.byte	0x04, 0x29
        /*007e*/ 	.short	(.L_4643 - .L_4642)


	//   ....[0]....
.L_4642:
        /*0080*/ 	.word	0xffffffff


	//   ....[1]....
        /*0084*/ 	.word	0xffffffff


	//   ....[2]....
        /*0088*/ 	.word	0xffffffff


	//   ....[3]....
        /*008c*/ 	.word	0xffffffff


	//   ....[4]....
        /*0090*/ 	.word	0xffffffff


	//   ....[5]....
        /*0094*/ 	.word	0xffffffff


	//   ....[6]....
        /*0098*/ 	.word	0xffffffff


	//   ....[7]....
        /*009c*/ 	.word	0xffffffff


	//   ....[8]....
        /*00a0*/ 	.word	0xffffffff


	//   ....[9]....
        /*00a4*/ 	.word	0xffffffff


	//   ....[10]....
        /*00a8*/ 	.word	0xffffffff


	//   ....[11]....
        /*00ac*/ 	.word	0xffffffff


	//   ....[12]....
        /*00b0*/ 	.word	0xffffffff


	//   ....[13]....
        /*00b4*/ 	.word	0xffffffff


	//   ....[14]....
        /*00b8*/ 	.word	0xffffffff


	//   ....[15]....
        /*00bc*/ 	.word	0xffffffff


	//   ....[16]....
        /*00c0*/ 	.word	0xffffffff


	//   ....[17]....
        /*00c4*/ 	.word	0xffffffff


	//   ....[18]....
        /*00c8*/ 	.word	0xffffffff


	//   ....[19]....
        /*00cc*/ 	.word	0xffffffff


	//----- nvinfo : EIATTR_COOP_GROUP_INSTR_OFFSETS
	.align		4
.L_4643:
        /*00d0*/ 	.byte	0x04, 0x28
        /*00d2*/ 	.short	(.L_4645 - .L_4644)


	//   ....[0]....
.L_4644:
        /*00d4*/ 	.word	0x000020e0


	//   ....[1]....
        /*00d8*/ 	.word	0x00002110


	//   ....[2]....
        /*00dc*/ 	.word	0x00002120


	//   ....[3]....
        /*00e0*/ 	.word	0x00002150


	//   ....[4]....
        /*00e4*/ 	.word	0x00002160


	//   ....[5]....
        /*00e8*/ 	.word	0x00002190


	//   ....[6]....
        /*00ec*/ 	.word	0x000021a0


	//   ....[7]....
        /*00f0*/ 	.word	0x000021d0


	//   ....[8]....
        /*00f4*/ 	.word	0x000021e0


	//   ....[9]....
        /*00f8*/ 	.word	0x00002200


	//   ....[10]....
        /*00fc*/ 	.word	0x00004f70


	//   ....[11]....
        /*0100*/ 	.word	0x00004ff0


	//   ....[12]....
        /*0104*/ 	.word	0x00005070


	//   ....[13]....
        /*0108*/ 	.word	0x000050e0


	//   ....[14]....
        /*010c*/ 	.word	0x00005160


	//   ....[15]....
        /*0110*/ 	.word	0x000051d0


	//   ....[16]....
        /*0114*/ 	.word	0x00005250


	//   ....[17]....
        /*0118*/ 	.word	0x000052c0


	//   ....[18]....
        /*011c*/ 	.word	0x00005340


	//   ....[19]....
        /*0120*/ 	.word	0x000053b0


	//----- nvinfo : EIATTR_EXIT_INSTR_OFFSETS
	.align		4
.L_4645:
        /*0124*/ 	.byte	0x04, 0x1c
        /*0126*/ 	.short	(.L_4647 - .L_4646)


	//   ....[0]....
.L_4646:
        /*0128*/ 	.word	0x00004e90


	//   ....[1]....
        /*012c*/ 	.word	0x00004f10


	//----- nvinfo : EIATTR_MAX_THREADS
	.align		4
.L_4647:
        /*0130*/ 	.byte	0x04, 0x05
        /*0132*/ 	.short	(.L_4649 - .L_4648)
.L_4648:
        /*0134*/ 	.word	0x00000100
        /*0138*/ 	.word	0x00000001
        /*013c*/ 	.word	0x00000001


	//----- nvinfo : EIATTR_CRS_STACK_SIZE
	.align		4
.L_4649:
        /*0140*/ 	.byte	0x04, 0x1e
        /*0142*/ 	.short	(.L_4651 - .L_4650)
.L_4650:
        /*0144*/ 	.word	0x00000000
.L_4651:


//--------------------- .nv.info._ZN10layer_norm13ln_bwd_kernelINS_13Kernel_traitsIfffffjLj7168ELj1ELj1ELj8ELj16ENS_18Kernel_traits_baseILj7168EfffffjLj256EEEEELb0ELb1ELb1ELb1EEEvNS_9BwdParamsE --------------------------
	.section	.nv.info._ZN10layer_norm13ln_bwd_kernelINS_13Kernel_traitsIfffffjLj7168ELj1ELj1ELj8ELj16ENS_18Kernel_traits_baseILj7168EfffffjLj256EEEEELb0ELb1ELb1ELb1EEEvNS_9BwdParamsE,"",@"SHT_CUDA_INFO"
	.sectionflags	@""
	.align	4


	//----- nvinfo : EIATTR_CUDA_API_VERSION
	.align		4
        /*0000*/ 	.byte	0x04, 0x37
        /*0002*/ 	.short	(.L_4653 - .L_4652)
.L_4652:
        /*0004*/ 	.word	0x00000082


	//----- nvinfo : EIATTR_SW2861232_WAR
	.align		4
.L_4653:
        /*0008*/ 	.byte	0x01, 0x35
	.zero		2


	//----- nvinfo : EIATTR_PARAM_CBANK
	.align		4
        /*000c*/ 	.byte	0x04, 0x0a
        /*000e*/ 	.short	(.L_4655 - .L_4654)
	.align		4
.L_4654:
        /*0010*/ 	.word	index@(.nv.constant0._ZN10layer_norm13ln_bwd_kernelINS_13Kernel_traitsIfffffjLj7168ELj1ELj1ELj8ELj16ENS_18Kernel_traits_baseILj7168EfffffjLj256EEEEELb0ELb1ELb1ELb1EEEvNS_9BwdParamsE)
        /*0014*/ 	.short	0x0160
        /*0016*/ 	.short	0x0128


	//----- nvinfo : EIATTR_CBANK_PARAM_SIZE
	.align		4
.L_4655:
        /*0018*/ 	.byte	0x03, 0x19
        /*001a*/ 	.short	0x0128


	//----- nvinfo : EIATTR_KPARAM_INFO
	.align		4
        /*001c*/ 	.byte	0x04, 0x17
        /*001e*/ 	.short	(.L_4657 - .L_4656)
.L_4656:
        /*0020*/ 	.word	0x00000000
        /*0024*/ 	.short	0x0000
        /*0026*/ 	.short	0x0000
        /*0028*/ 	.byte	0x00, 0xf0, 0xa1, 0x04


	//----- nvinfo : EIATTR_MAXREG_COUNT
	.align		4
.L_4657:
        /*002c*/ 	.byte	0x03, 0x1b
        /*002e*/ 	.short	0x00ff


	//----- nvinfo : EIATTR_NUM_BARRIERS
	.align		4
        /*0030*/ 	.byte	0x02, 0x4c
        /*0032*/ 	.byte	0x01
	.zero		1


	//----- nvinfo : EIATTR_ANNOTATIONS
	.align		4
        /*0034*/ 	.byte	0x04, 0x55
        /*0036*/ 	.short	(.L_4659 - .L_4658)


	//   ....[0]....
.L_4658:
        /* <DEDUP_REMOVED lines=9> */


	//----- nvinfo : EIATTR_MERCURY_ISA_VERSION
	.align		4
.L_4659:
        /*00b8*/ 	.byte	0x03, 0x5f
        /*00ba*/ 	.short	0x0000


	//----- nvinfo : EIATTR_COOP_GROUP_MASK_REGIDS
	.align		4
        /*00bc*/ 	.byte	0x04, 0x29
        /*00be*/ 	.short	(.L_4661 - .L_4660)


	//   ....[0]....
.L_4660:
        /*00c0*/ 	.word	0xffffffff


	//   ....[1]....
        /*00c4*/ 	.word	0xffffffff


	//   ....[2]....
        /*00c8*/ 	.word	0xffffffff


	//   ....[3]....
        /*00cc*/ 	.word	0xffffffff


	//   ....[4]....
        /*00d0*/ 	.word	0xffffffff


	//   ....[5]....
        /*00d4*/ 	.word	0xffffffff


	//   ....[6]....
        /*00d8*/ 	.word	0xffffffff


	//   ....[7]....
        /*00dc*/ 	.word	0xffffffff


	//   ....[8]....
        /*00e0*/ 	.word	0xffffffff


	//   ....[9]....
        /*00e4*/ 	.word	0xffffffff


	//   ....[10]....
        /*00e8*/ 	.word	0xffffffff


	//   ....[11]....
        /*00ec*/ 	.word	0xffffffff


	//   ....[12]....
        /*00f0*/ 	.word	0xffffffff


	//   ....[13]....
        /*00f4*/ 	.word	0xffffffff


	//   ....[14]....
        /*00f8*/ 	.word	0xffffffff


	//   ....[15]....
        /*00fc*/ 	.word	0xffffffff


	//   ....[16]....
        /*0100*/ 	.word	0xffffffff


	//   ....[17]....
        /*0104*/ 	.word	0xffffffff


	//   ....[18]....
        /*0108*/ 	.word	0xffffffff


	//   ....[19]....
        /*010c*/ 	.word	0xffffffff


	//----- nvinfo : EIATTR_COOP_GROUP_INSTR_OFFSETS
	.align		4
.L_4661:
        /*0110*/ 	.byte	0x04, 0x28
        /*0112*/ 	.short	(.L_4663 - .L_4662)


	//   ....[0]....
.L_4662:
        /*0114*/ 	.word	0x00001b50


	//   ....[1]....
        /*0118*/ 	.word	0x00001b70


	//   ....[2]....
        /*011c*/ 	.word	0x00001b90


	//   ....[3]....
        /*0120*/ 	.word	0x00001bb0


	//   ....[4]....
        /*0124*/ 	.word	0x00001bd0


	//   ....[5]....
        /*0128*/ 	.word	0x00001bf0


	//   ....[6]....
        /*012c*/ 	.word	0x00001c10


	//   ....[7]....
        /*0130*/ 	.word	0x00001c30


	//   ....[8]....
        /*0134*/ 	.word	0x00001c50


	//   ....[9]....
        /*0138*/ 	.word	0x00001c70


	//   ....[10]....
        /*013c*/ 	.word	0x00004300


	//   ....[11]....
        /*0140*/ 	.word	0x00004380


	//   ....[12]....
        /*0144*/ 	.word	0x00004400


	//   ....[13]....
        /*0148*/ 	.word	0x00004470


	//   ....[14]....
        /*014c*/ 	.word	0x000044f0


	//   ....[15]....
        /*0150*/ 	.word	0x00004560


	//   ....[16]....
        /*0154*/ 	.word	0x000045e0


	//   ....[17]....
        /*0158*/ 	.word	0x00004650


	//   ....[18]....
        /*015c*/ 	.word	0x000046d0


	//   ....[19]....
        /*0160*/ 	.word	0x00004740


	//----- nvinfo : EIATTR_EXIT_INSTR_OFFSETS
	.align		4
.L_4663:
        /*0164*/ 	.byte	0x04, 0x1c
        /*0166*/ 	.short	(.L_4665 - .L_4664)


	//   ....[0]....
.L_4664:
        /*0168*/ 	.word	0x000042a0


	//----- nvinfo : EIATTR_MAX_THREADS
	.align		4
.L_4665:
        /*016c*/ 	.byte	0x04, 0x05
        /*016e*/ 	.short	(.L_4667 - .L_4666)
.L_4666:
        /*0170*/ 	.word	0x00000100
        /*0174*/ 	.word	0x00000001
        /*0178*/ 	.word	0x00000001


	//----- nvinfo : EIATTR_CRS_STACK_SIZE
	.align		4
.L_4667:
        /*017c*/ 	.byte	0x04, 0x1e
        /*017e*/ 	.short	(.L_4669 - .L_4668)
.L_4668:
        /*0180*/ 	.word	0x00000000
.L_4669:


//--------------------- .nv.info._ZN10layer_norm13ln_bwd_kernelINS_13Kernel_traitsIfffffjLj7168ELj1ELj1ELj8ELj16ENS_18Kernel_traits_baseILj7168EfffffjLj256EEEEELb1ELb0ELb0ELb0EEEvNS_9BwdParamsE --------------------------
	.section	.nv.info._ZN10layer_norm13ln_bwd_kernelINS_13Kernel_traitsIfffffjLj7168ELj1ELj1ELj8ELj16ENS_18Kernel_traits_baseILj7168EfffffjLj256EEEEELb1ELb0ELb0ELb0EEEvNS_9BwdParamsE,"",@"SHT_CUDA_INFO"
	.sectionflags	@""
	.align	4


	//----- nvinfo : EIATTR_CUDA_API_VERSION
	.align		4
        /*0000*/ 	.byte	0x04, 0x37
        /*0002*/ 	.short	(.L_4671 - .L_4670)
.L_4670:
        /*0004*/ 	.word	0x00000082


	//----- nvinfo : EIATTR_SW2861232_WAR
	.align		4
.L_4671:
        /*0008*/ 	.byte	0x01, 0x35
	.zero		2


	//----- nvinfo : EIATTR_PARAM_CBANK
	.align		4
        /*000c*/ 	.byte	0x04, 0x0a
        /*000e*/ 	.short	(.L_4673 - .L_4672)
	.align		4
.L_4672:
        /*0010*/ 	.word	index@(.nv.constant0._ZN10layer_norm13ln_bwd_kernelINS_13Kernel_traitsIfffffjLj7168ELj1ELj1ELj8ELj16ENS_18Kernel_traits_baseILj7168EfffffjLj256EEEEELb1ELb0ELb0ELb0EEEvNS_9BwdParamsE)
        /*0014*/ 	.short	0x0160
        /*0016*/ 	.short	0x0128


	//----- nvinfo : EIATTR_CBANK_PARAM_SIZE
	.align		4
.L_4673:
        /*0018*/ 	.byte	0x03, 0x19
        /*001a*/ 	.short	0x0128


	//----- nvinfo : EIATTR_KPARAM_INFO
	.align		4
        /*001c*/ 	.byte	0x04, 0x17
        /*001e*/ 	.short	(.L_4675 - .L_4674)
.L_4674:
        /*0020*/ 	.word	0x00000000
        /*0024*/ 	.short	0x0000
        /*0026*/ 	.short	0x0000
        /*0028*/ 	.byte	0x00, 0xf0, 0xa1, 0x04


	//----- nvinfo : EIATTR_MAXREG_COUNT
	.align		4
.L_4675:
        /*002c*/ 	.byte	0x03, 0x1b
        /*002e*/ 	.short	0x00ff


	//----- nvinfo : EIATTR_NUM_BARRIERS
	.align		4
        /*0030*/ 	.byte	0x02, 0x4c
        /*0032*/ 	.byte	0x01
	.zero		1


	//----- nvinfo : EIATTR_MERCURY_ISA_VERSION
	.align		4
        /*0034*/ 	.byte	0x03, 0x5f
        /*0036*/ 	.short	0x0000


	//----- nvinfo : EIATTR_COOP_GROUP_MASK_REGIDS
	.align		4
        /*0038*/ 	.byte	0x04, 0x29
        /*003a*/ 	.short	(.L_4677 - .L_4676)


	//   ....[0]....
.L_4676:
        /*003c*/ 	.word	0xffffffff


	//   ....[1]....
        /*0040*/ 	.word	0xffffffff


	//   ....[2]....
        /*0044*/ 	.word	0xffffffff


	//   ....[3]....
        /*0048*/ 	.word	0xffffffff


	//   ....[4]....
        /*004c*/ 	.word	0xffffffff


	//   ....[5]....
        /*0050*/ 	.word	0xffffffff


	//   ....[6]....
        /*0054*/ 	.word	0xffffffff


	//   ....[7]....
        /*0058*/ 	.word	0xffffffff


	//   ....[8]....
        /*005c*/ 	.word	0xffffffff


	//   ....[9]....
        /*0060*/ 	.word	0xffffffff


	//   ....[10]....
        /*0064*/ 	.word	0xffffffff


	//   ....[11]....
        /*0068*/ 	.word	0xffffffff


	//   ....[12]....
        /*006c*/ 	.word	0xffffffff


	//   ....[13]....
        /*0070*/ 	.word	0xffffffff


	//   ....[14]....
        /*0074*/ 	.word	0xffffffff


	//   ....[15]....
        /*0078*/ 	.word	0xffffffff


	//   ....[16]....
        /*007c*/ 	.word	0xffffffff


	//   ....[17]....
        /*0080*/ 	.word	0xffffffff


	//   ....[18]....
        /*0084*/ 	.word	0xffffffff


	//   ....[19]....
        /*0088*/ 	.word	0xffffffff


	//----- nvinfo : EIATTR_COOP_GROUP_INSTR_OFFSETS
	.align		4
.L_4677:
        /*008c*/ 	.byte	0x04, 0x28
        /*008e*/ 	.short	(.L_4679 - .L_4678)


	//   ....[0]....
.L_4678:
        /*0090*/ 	.word	0x00001bb0


	//   ....[1]....
        /*0094*/ 	.word	0x00001bd0


	//   ....[2]....
        /*0098*/ 	.word	0x00001bf0


	//   ....[3]....
        /*009c*/ 	.word	0x00001c10


	//   ....[4]....
        /*00a0*/ 	.word	0x00001c30


	//   ....[5]....
        /*00a4*/ 	.word	0x00001c50


	//   ....[6]....
        /*00a8*/ 	.word	0x00001c70


	//   ....[7]....
        /*00ac*/ 	.word	0x00001c90


	//   ....[8]....
        /*00b0*/ 	.word	0x00001cb0


	//   ....[9]....
        /*00b4*/ 	.word	0x00001cd0


	//   ....[10]....
        /*00b8*/ 	.word	0x000038f0


	//   ....[11]....
        /*00bc*/ 	.word	0x00003970


	//   ....[12]....
        /*00c0*/ 	.word	0x000039f0


	//   ....[13]....
        /*00c4*/ 	.word	0x00003a60


	//   ....[14]....
        /*00c8*/ 	.word	0x00003ae0


	//   ....[15]....
        /*00cc*/ 	.word	0x00003b50


	//   ....[16]....
        /*00d0*/ 	.word	0x00003bd0


	//   ....[17]....
        /*00d4*/ 	.word	0x00003c40


	//   ....[18]....
        /*00d8*/ 	.word	0x00003cc0


	//   ....[19]....
        /*00dc*/ 	.word	0x00003d30


	//----- nvinfo : EIATTR_EXIT_INSTR_OFFSETS
	.align		4
.L_4679:
        /*00e0*/ 	.byte	0x04, 0x1c
        /*00e2*/ 	.short	(.L_4681 - .L_4680)


	//   ....[0]....
.L_4680:
        /*00e4*/ 	.word	0x00003830


	//   ....[1]....
        /*00e8*/ 	.word	0x00003890


	//----- nvinfo : EIATTR_MAX_THREADS
	.align		4
.L_4681:
        /*00ec*/ 	.byte	0x04, 0x05
        /*00ee*/ 	.short	(.L_4683 - .L_4682)
.L_4682:
        /*00f0*/ 	.word	0x00000100
        /*00f4*/ 	.word	0x00000001
        /*00f8*/ 	.word	0x00000001


	//----- nvinfo : EIATTR_CRS_STACK_SIZE
	.align		4
.L_4683:
        /*00fc*/ 	.byte	0x04, 0x1e
        /*00fe*/ 	.short	(.L_4685 - .L_4684)
.L_4684:
        /*0100*/ 	.word	0x00000000
.L_4685:


//--------------------- .nv.info._ZN10layer_norm13ln_bwd_kernelINS_13Kernel_traitsIfffffjLj7168ELj1ELj1ELj8ELj16ENS_18Kernel_traits_baseILj7168EfffffjLj256EEEEELb1ELb0ELb0ELb1EEEvNS_9BwdParamsE --------------------------
	.section	.nv.info._ZN10layer_norm13ln_bwd_kernelINS_13Kernel_traitsIfffffjLj7168ELj1ELj1ELj8ELj16ENS_18Kernel_traits_baseILj7168EfffffjLj256EEEEELb1ELb0ELb0ELb1EEEvNS_9BwdParamsE,"",@"SHT_CUDA_INFO"
	.sectionflags	@""
	.align	4


	//----- nvinfo : EIATTR_CUDA_API_VERSION
	.align		4
        /*0000*/ 	.byte	0x04, 0x37
        /*0002*/ 	.short	(.L_4687 - .L_4686)
.L_4686:
        /*0004*/ 	.word	0x00000082


	//----- nvinfo : EIATTR_SW2861232_WAR
	.align		4
.L_4687:
        /*0008*/ 	.byte	0x01, 0x35
	.zero		2


	//----- nvinfo : EIATTR_PARAM_CBANK
	.align		4
        /*000c*/ 	.byte	0x04, 0x0a
        /*000e*/ 	.short	(.L_4689 - .L_4688)
	.align		4
.L_4688:
        /*0010*/ 	.word	index@(.nv.constant0._ZN10layer_norm13ln_bwd_kernelINS_13Kernel_traitsIfffffjLj7168ELj1ELj1ELj8ELj16ENS_18Kernel_traits_baseILj7168EfffffjLj256EEEEELb1ELb0ELb0ELb1EEEvNS_9BwdParamsE)
        /*0014*/ 	.short	0x0160
        /*0016*/ 	.short	0x0128


	//----- nvinfo : EIATTR_CBANK_PARAM_SIZE
	.align		4
.L_4689:
        /*0018*/ 	.byte	0x03, 0x19
        /*001a*/ 	.short	0x0128


	//----- nvinfo : EIATTR_KPARAM_INFO
	.align		4
        /*001c*/ 	.byte	0x04, 0x17
        /*001e*/ 	.short	(.L_4691 - .L_4690)
.L_4690:
        /*0020*/ 	.word	0x00000000
        /*0024*/ 	.short	0x0000
        /*0026*/ 	.short	0x0000
        /*0028*/ 	.byte	0x00, 0xf0, 0xa1, 0x04


	//----- nvinfo : EIATTR_MAXREG_COUNT
	.align		4
.L_4691:
        /*002c*/ 	.byte	0x03, 0x1b
        /*002e*/ 	.short	0x00ff


	//----- nvinfo : EIATTR_NUM_BARRIERS
	.align		4
        /*0030*/ 	.byte	0x02, 0x4c
        /*0032*/ 	.byte	0x01
	.zero		1


	//----- nvinfo : EIATTR_MERCURY_ISA_VERSION
	.align		4
        /*0034*/ 	.byte	0x03, 0x5f
        /*0036*/ 	.short	0x0000


	//----- nvinfo : EIATTR_COOP_GROUP_MASK_REGIDS
	.align		4
        /*0038*/ 	.byte	0x04, 0x29
        /*003a*/ 	.short	(.L_4693 - .L_4692)


	//   ....[0]....
.L_4692:
        /*003c*/ 	.word	0xffffffff


	//   ....[1]....
        /*0040*/ 	.word	0xffffffff


	//   ....[2]....
        /*0044*/ 	.word	0xffffffff


	//   ....[3]....
        /*0048*/ 	.word	0xffffffff


	//   ....[4]....
        /*004c*/ 	.word	0xffffffff


	//   ....[5]....
        /*0050*/ 	.word	0xffffffff


	//   ....[6]....
        /*0054*/ 	.word	0xffffffff


	//   ....[7]....
        /*0058*/ 	.word	0xffffffff


	//   ....[8]....
        /*005c*/ 	.word	0xffffffff


	//   ....[9]....
        /*0060*/ 	.word	0xffffffff


	//   ....[10]....
        /*0064*/ 	.word	0xffffffff


	//   ....[11]....
        /*0068*/ 	.word	0xffffffff


	//   ....[12]....
        /*006c*/ 	.word	0xffffffff


	//   ....[13]....
        /*0070*/ 	.word	0xffffffff


	//   ....[14]....
        /*0074*/ 	.word	0xffffffff


	//   ....[15]....
        /*0078*/ 	.word	0xffffffff


	//   ....[16]....
        /*007c*/ 	.word	0xffffffff


	//   ....[17]....
        /*0080*/ 	.word	0xffffffff


	//   ....[18]....
        /*0084*/ 	.word	0xffffffff


	//   ....[19]....
        /*0088*/ 	.word	0xffffffff


	//----- nvinfo : EIATTR_COOP_GROUP_INSTR_OFFSETS
	.align		4
.L_4693:
        /*008c*/ 	.byte	0x04, 0x28
        /*008e*/ 	.short	(.L_4695 - .L_4694)


	//   ....[0]....
.L_4694:
        /*0090*/ 	.word	0x00001690


	//   ....[1]....
        /*0094*/ 	.word	0x000016b0


	//   ....[2]....
        /*0098*/ 	.word	0x000016d0


	//   ....[3]....
        /*009c*/ 	.word	0x000016f0


	//   ....[4]....
        /*00a0*/ 	.word	0x00001710


	//   ....[5]....
        /*00a4*/ 	.word	0x00001730


	//   ....[6]....
        /*00a8*/ 	.word	0x00001750


	//   ....[7]....
        /*00ac*/ 	.word	0x00001770


	//   ....[8]....
        /*00b0*/ 	.word	0x00001790


	//   ....[9]....
        /*00b4*/ 	.word	0x000017b0


	//   ....[10]....
        /*00b8*/ 	.word	0x00003220


	//   ....[11]....
        /*00bc*/ 	.word	0x000032a0


	//   ....[12]....
        /*00c0*/ 	.word	0x00003320


	//   ....[13]....
        /*00c4*/ 	.word	0x00003390


	//   ....[14]....
        /*00c8*/ 	.word	0x00003410


	//   ....[15]....
        /*00cc*/ 	.word	0x00003480


	//   ....[16]....
        /*00d0*/ 	.word	0x00003500


	//   ....[17]....
        /*00d4*/ 	.word	0x00003570


	//   ....[18]....
        /*00d8*/ 	.word	0x000035f0


	//   ....[19]....
        /*00dc*/ 	.word	0x00003660


	//----- nvinfo : EIATTR_EXIT_INSTR_OFFSETS
	.align		4
.L_4695:
        /*00e0*/ 	.byte	0x04, 0x1c
        /*00e2*/ 	.short	(.L_4697 - .L_4696)


	//   ....[0]....
.L_4696:
        /*00e4*/ 	.word	0x000031c0


	//----- nvinfo : EIATTR_MAX_THREADS
	.align		4
.L_4697:
        /*00e8*/ 	.byte	0x04, 0x05
        /*00ea*/ 	.short	(.L_4699 - .L_4698)
.L_4698:
        /*00ec*/ 	.word	0x00000100
        /*00f0*/ 	.word	0x00000001
        /*00f4*/ 	.word	0x00000001


	//----- nvinfo : EIATTR_CRS_STACK_SIZE
	.align		4
.L_4699:
        /*00f8*/ 	.byte	0x04, 0x1e
        /*00fa*/ 	.short	(.L_4701 - .L_4700)
.L_4700:
        /*00fc*/ 	.word	0x00000000
.L_4701:


//--------------------- .nv.info._ZN10layer_norm22ln_bwd_finalize_kernelINS_22Kernel_traits_finalizeILj7168EfffffjLb0ELj1024ELj4ENS_18Kernel_traits_baseILj7168EfffffjLj1024EEEEELb0ELb0EEEvNS_9BwdParamsE --------------------------
	.section	.nv.info._ZN10layer_norm22ln_bwd_finalize_kernelINS_22Kernel_traits_finalizeILj7168EfffffjLb0ELj1024ELj4ENS_18Kernel_traits_baseILj7168EfffffjLj1024EEEEELb0ELb0EEEvNS_9BwdParamsE,"",@"SHT_CUDA_INFO"
	.sectionflags	@""
	.align	4


	//----- nvinfo : EIATTR_CUDA_API_VERSION
	.align		4
        /*0000*/ 	.byte	0x04, 0x37
        /*0002*/ 	.short	(.L_4703 - .L_4702)
.L_4702:
        /*0004*/ 	.word	0x00000082


	//----- nvinfo : EIATTR_SW2861232_WAR
	.align		4
.L_4703:
        /*0008*/ 	.byte	0x01, 0x35
	.zero		2


	//----- nvinfo : EIATTR_PARAM_CBANK
	.align		4
        /*000c*/ 	.byte	0x04, 0x0a
        /*000e*/ 	.short	(.L_4705 - .L_4704)
	.align		4
.L_4704:
        /*0010*/ 	.word	index@(.nv.constant0._ZN10layer_norm22ln_bwd_finalize_kernelINS_22Kernel_traits_finalizeILj7168EfffffjLb0ELj1024ELj4ENS_18Kernel_traits_baseILj7168EfffffjLj1024EEEEELb0ELb0EEEvNS_9BwdParamsE)
        /*0014*/ 	.short	0x0160
        /*0016*/ 	.short	0x0128


	//----- nvinfo : EIATTR_CBANK_PARAM_SIZE
	.align		4
.L_4705:
        /*0018*/ 	.byte	0x03, 0x19
        /*001a*/ 	.short	0x0128


	//----- nvinfo : EIATTR_KPARAM_INFO
	.align		4
        /*001c*/ 	.byte	0x04, 0x17
        /*001e*/ 	.short	(.L_4707 - .L_4706)
.L_4706:
        /*0020*/ 	.word	0x00000000
        /*0024*/ 	.short	0x0000
        /*0026*/ 	.short	0x0000
        /*0028*/ 	.byte	0x00, 0xf0, 0xa1, 0x04


	//----- nvinfo : EIATTR_MAXREG_COUNT
	.align		4
.L_4707:
        /*002c*/ 	.byte	0x03, 0x1b
        /*002e*/ 	.short	0x0040


	//----- nvinfo : EIATTR_NUM_BARRIERS
	.align		4
        /*0030*/ 	.byte	0x02, 0x4c
        /*0032*/ 	.byte	0x01
	.zero		1


	//----- nvinfo : EIATTR_MERCURY_ISA_VERSION
	.align		4
        /*0034*/ 	.byte	0x03, 0x5f
        /*0036*/ 	.short	0x0000


	//----- nvinfo : EIATTR_COOP_GROUP_MASK_REGIDS
	.align		4
        /*0038*/ 	.byte	0x04, 0x29
        /*003a*/ 	.short	(.L_4709 - .L_4708)


	//   ....[0]....
.L_4708:
        /*003c*/ 	.word	0xffffffff


	//   ....[1]....
        /*0040*/ 	.word	0xffffffff


	//   ....[2]....
        /*0044*/ 	.word	0xffffffff


	//   ....[3]....
        /*0048*/ 	.word	0xffffffff


	//   ....[4]....
        /*004c*/ 	.word	0xffffffff


	//   ....[5]....
        /*0050*/ 	.word	0xffffffff


	//   ....[6]....
        /*0054*/ 	.word	0xffffffff


	//   ....[7]....
        /*0058*/ 	.word	0xffffffff


	//   ....[8]....
        /*005c*/ 	.word	0xffffffff


	//   ....[9]....
        /*0060*/ 	.word	0xffffffff


	//   ....[10]....
        /*0064*/ 	.word	0xffffffff


	//   ....[11]....
        /*0068*/ 	.word	0xffffffff


	//   ....[12]....
        /*006c*/ 	.word	0xffffffff


	//   ....[13]....
        /*0070*/ 	.word	0xffffffff


	//   ....[14]....
        /*0074*/ 	.word	0xffffffff


	//   ....[15]....
        /*0078*/ 	.word	0xffffffff


	//   ....[16]....
        /*007c*/ 	.word	0xffffffff


	//   ....[17]....
        /*0080*/ 	.word	0xffffffff


	//   ....[18]....
        /*0084*/ 	.word	0xffffffff


	//   ....[19]....
        /*0088*/ 	.word	0xffffffff


	//----- nvinfo : EIATTR_COOP_GROUP_INSTR_OFFSETS
	.align		4
.L_4709:
        /*008c*/ 	.byte	0x04, 0x28
        /*008e*/ 	.short	(.L_4711 - .L_4710)


	//   ....[0]....
.L_4710:
        /*0090*/ 	.word	0x00000820


	//   ....[1]....
        /*0094*/ 	.word	0x00000850


	//   ....[2]....
        /*0098*/ 	.word	0x00000860


	//   ....[3]....
        /*009c*/ 	.word	0x00000890


	//   ....[4]....
        /*00a0*/ 	.word	0x000008a0


	//   ....[5]....
        /*00a4*/ 	.word	0x000008d0


	//   ....[6]....
        /*00a8*/ 	.word	0x000008f0


	//   ....[7]....
        /*00ac*/ 	.word	0x00000900


	//   ....[8]....
        /*00b0*/ 	.word	0x00000930


	//   ....[9]....
        /*00b4*/ 	.word	0x00000940


	//   ....[10]....
        /*00b8*/ 	.word	0x00000b30


	//   ....[11]....
        /*00bc*/ 	.word	0x00000ba0


	//   ....[12]....
        /*00c0*/ 	.word	0x00000c00


	//   ....[13]....
        /*00c4*/ 	.word	0x00000c60


	//   ....[14]....
        /*00c8*/ 	.word	0x00000cd0


	//   ....[15]....
        /*00cc*/ 	.word	0x00000d40


	//   ....[16]....
        /*00d0*/ 	.word	0x00000da0


	//   ....[17]....
        /*00d4*/ 	.word	0x00000e00


	//   ....[18]....
        /*00d8*/ 	.word	0x00000e60


	//   ....[19]....
        /*00dc*/ 	.word	0x00000ec0


	//----- nvinfo : EIATTR_EXIT_INSTR_OFFSETS
	.align		4
.L_4711:
        /*00e0*/ 	.byte	0x04, 0x1c
        /*00e2*/ 	.short	(.L_4713 - .L_4712)


	//   ....[0]....
.L_4712:
        /*00e4*/ 	.word	0x00000070


	//   ....[1]....
        /*00e8*/ 	.word	0x00000ad0


	//----- nvinfo : EIATTR_MAX_THREADS
	.align		4
.L_4713:
        /*00ec*/ 	.byte	0x04, 0x05
        /*00ee*/ 	.short	(.L_4715 - .L_4714)
.L_4714:
        /*00f0*/ 	.word	0x00000400
        /*00f4*/ 	.word	0x00000001
        /*00f8*/ 	.word	0x00000001


	//----- nvinfo : EIATTR_CRS_STACK_SIZE
	.align		4
.L_4715:
        /*00fc*/ 	.byte	0x04, 0x1e
        /*00fe*/ 	.short	(.L_4717 - .L_4716)
.L_4716:
        /*0100*/ 	.word	0x00000000
.L_4717:


//--------------------- .nv.info._ZN10layer_norm13ln_bwd_kernelINS_13Kernel_traitsIfffffjLj7168ELj1ELj1ELj8ELj16ENS_18Kernel_traits_baseILj7168EfffffjLj256EEEEELb1ELb0ELb1ELb0EEEvNS_9BwdParamsE --------------------------
	.section	.nv.info._ZN10layer_norm13ln_bwd_kernelINS_13Kernel_traitsIfffffjLj7168ELj1ELj1ELj8ELj16ENS_18Kernel_traits_baseILj7168EfffffjLj256EEEEELb1ELb0ELb1ELb0EEEvNS_9BwdParamsE,"",@"SHT_CUDA_INFO"
	.sectionflags	@""
	.align	4


	//----- nvinfo : EIATTR_CUDA_API_VERSION
	.align		4
        /*0000*/ 	.byte	0x04, 0x37
        /*0002*/ 	.short	(.L_4719 - .L_4718)
.L_4718:
        /*0004*/ 	.word	0x00000082


	//----- nvinfo : EIATTR_SW2861232_WAR
	.align		4
.L_4719:
        /*0008*/ 	.byte	0x01, 0x35
	.zero		2


	//----- nvinfo : EIATTR_PARAM_CBANK
	.align		4
        /*000c*/ 	.byte	0x04, 0x0a
        /*000e*/ 	.short	(.L_4721 - .L_4720)
	.align		4
.L_4720:
        /*0010*/ 	.word	index@(.nv.constant0._ZN10layer_norm13ln_bwd_kernelINS_13Kernel_traitsIfffffjLj7168ELj1ELj1ELj8ELj16ENS_18Kernel_traits_baseILj7168EfffffjLj256EEEEELb1ELb0ELb1ELb0EEEvNS_9BwdParamsE)
        /*0014*/ 	.short	0x0160
        /*0016*/ 	.short	0x0128


	//----- nvinfo : EIATTR_CBANK_PARAM_SIZE
	.align		4
.L_4721:
        /*0018*/ 	.byte	0x03, 0x19
        /*001a*/ 	.short	0x0128


	//----- nvinfo : EIATTR_KPARAM_INFO
	.align		4
        /*001c*/ 	.byte	0x04, 0x17
        /*001e*/ 	.short	(.L_4723 - .L_4722)
.L_4722:
        /*0020*/ 	.word	0x00000000
        /*0024*/ 	.short	0x0000
        /*0026*/ 	.short	0x0000
        /*0028*/ 	.byte	0x00, 0xf0, 0xa1, 0x04


	//----- nvinfo : EIATTR_MAXREG_COUNT
	.align		4
.L_4723:
        /*002c*/ 	.byte	0x03, 0x1b
        /*002e*/ 	.short	0x00ff


	//----- nvinfo : EIATTR_NUM_BARRIERS
	.align		4
        /*0030*/ 	.byte	0x02, 0x4c
        /*0032*/ 	.byte	0x01
	.zero		1


	//----- nvinfo : EIATTR_MERCURY_ISA_VERSION
	.align		4
        /*0034*/ 	.byte	0x03, 0x5f
        /*0036*/ 	.short	0x0000


	//----- nvinfo : EIATTR_COOP_GROUP_MASK_REGIDS
	.align		4
        /*0038*/ 	.byte	0x04, 0x29
        /*003a*/ 	.short	(.L_4725 - .L_4724)


	//   ....[0]....
.L_4724:
        /*003c*/ 	.word	0xffffffff


	//   ....[1]....
        /*0040*/ 	.word	0xffffffff


	//   ....[2]....
        /*0044*/ 	.word	0xffffffff


	//   ....[3]....
        /*0048*/ 	.word	0xffffffff


	//   ....[4]....
        /*004c*/ 	.word	0xffffffff


	//   ....[5]....
        /*0050*/ 	.word	0xffffffff


	//   ....[6]....
        /*0054*/ 	.word	0xffffffff


	//   ....[7]....
        /*0058*/ 	.word	0xffffffff


	//   ....[8]....
        /*005c*/ 	.word	0xffffffff


	//   ....[9]....
        /*0060*/ 	.word	0xffffffff


	//   ....[10]....
        /*0064*/ 	.word	0xffffffff


	//   ....[11]....
        /*0068*/ 	.word	0xffffffff


	//   ....[12]....
        /*006c*/ 	.word	0xffffffff


	//   ....[13]....
        /*0070*/ 	.word	0xffffffff


	//   ....[14]....
        /*0074*/ 	.word	0xffffffff


	//   ....[15]....
        /*0078*/ 	.word	0xffffffff


	//   ....[16]....
        /*007c*/ 	.word	0xffffffff


	//   ....[17]....
        /*0080*/ 	.word	0xffffffff


	//   ....[18]....
        /*0084*/ 	.word	0xffffffff


	//   ....[19]....
        /*0088*/ 	.word	0xffffffff


	//----- nvinfo : EIATTR_COOP_GROUP_INSTR_OFFSETS
	.align		4
.L_4725:
        /*008c*/ 	.byte	0x04, 0x28
        /*008e*/ 	.short	(.L_4727 - .L_4726)


	//   ....[0]....
.L_4726:
        /*0090*/ 	.word	0x00002110


	//   ....[1]....
        /*0094*/ 	.word	0x00002130


	//   ....[2]....
        /*0098*/ 	.word	0x00002150


	//   ....[3]....
        /*009c*/ 	.word	0x00002170


	//   ....[4]....
        /*00a0*/ 	.word	0x00002190


	//   ....[5]....
        /*00a4*/ 	.word	0x000021b0


	//   ....[6]....
        /*00a8*/ 	.word	0x000021d0


	//   ....[7]....
        /*00ac*/ 	.word	0x000021f0


	//   ....[8]....
        /*00b0*/ 	.word	0x00002210


	//   ....[9]....
        /*00b4*/ 	.word	0x00002230


	//   ....[10]....
        /*00b8*/ 	.word	0x00004e40


	//   ....[11]....
        /*00bc*/ 	.word	0x00004ec0


	//   ....[12]....
        /*00c0*/ 	.word	0x00004f40


	//   ....[13]....
        /*00c4*/ 	.word	0x00004fb0


	//   ....[14]....
        /*00c8*/ 	.word	0x00005030


	//   ....[15]....
        /*00cc*/ 	.word	0x000050a0


	//   ....[16]....
        /*00d0*/ 	.word	0x00005120


	//   ....[17]....
        /*00d4*/ 	.word	0x00005190


	//   ....[18]....
        /*00d8*/ 	.word	0x00005210


	//   ....[19]....
        /*00dc*/ 	.word	0x00005280


	//----- nvinfo : EIATTR_EXIT_INSTR_OFFSETS
	.align		4
.L_4727:
        /*00e0*/ 	.byte	0x04, 0x1c
        /*00e2*/ 	.short	(.L_4729 - .L_4728)


	//   ....[0]....
.L_4728:
        /*00e4*/ 	.word	0x00004d80


	//   ....[1]....
        /*00e8*/ 	.word	0x00004de0


	//----- nvinfo : EIATTR_MAX_THREADS
	.align		4
.L_4729:
        /*00ec*/ 	.byte	0x04, 0x05
        /*00ee*/ 	.short	(.L_4731 - .L_4730)
.L_4730:
        /*00f0*/ 	.word	0x00000100
        /*00f4*/ 	.word	0x00000001
        /*00f8*/ 	.word	0x00000001


	//----- nvinfo : EIATTR_CRS_STACK_SIZE
	.align		4
.L_4731:
        /*00fc*/ 	.byte	0x04, 0x1e
        /*00fe*/ 	.short	(.L_4733 - .L_4732)
.L_4732:
        /*0100*/ 	.word	0x00000000
.L_4733:


//--------------------- .nv.info._ZN10layer_norm22ln_bwd_finalize_kernelINS_22Kernel_traits_finalizeILj7168EfffffjLb0ELj1024ELj4ENS_18Kernel_traits_baseILj7168EfffffjLj1024EEEEELb0ELb1EEEvNS_9BwdParamsE --------------------------
	.section	.nv.info._ZN10layer_norm22ln_bwd_finalize_kernelINS_22Kernel_traits_finalizeILj7168EfffffjLb0ELj1024ELj4ENS_18Kernel_traits_baseILj7168EfffffjLj1024EEEEELb0ELb1EEEvNS_9BwdParamsE,"",@"SHT_CUDA_INFO"
	.sectionflags	@""
	.align	4


	//----- nvinfo : EIATTR_CUDA_API_VERSION
	.align		4
        /*0000*/ 	.byte	0x04, 0x37
        /*0002*/ 	.short	(.L_4735 - .L_4734)
.L_4734:
        /*0004*/ 	.word	0x00000082


	//----- nvinfo : EIATTR_SW2861232_WAR
	.align		4
.L_4735:
        /*0008*/ 	.byte	0x01, 0x35
	.zero		2


	//----- nvinfo : EIATTR_PARAM_CBANK
	.align		4
        /*000c*/ 	.byte	0x04, 0x0a
        /*000e*/ 	.short	(.L_4737 - .L_4736)
	.align		4
.L_4736:
        /*0010*/ 	.word	index@(.nv.constant0._ZN10layer_norm22ln_bwd_finalize_kernelINS_22Kernel_traits_finalizeILj7168EfffffjLb0ELj1024ELj4ENS_18Kernel_traits_baseILj7168EfffffjLj1024EEEEELb0ELb1EEEvNS_9BwdParamsE)
        /*0014*/ 	.short	0x0160
        /*0016*/ 	.short	0x0128


	//----- nvinfo : EIATTR_CBANK_PARAM_SIZE
	.align		4
.L_4737:
        /*0018*/ 	.byte	0x03, 0x19
        /*001a*/ 	.short	0x0128


	//----- nvinfo : EIATTR_KPARAM_INFO
	.align		4
        /*001c*/ 	.byte	0x04, 0x17
        /*001e*/ 	.short	(.L_4739 - .L_4738)
.L_4738:
        /*0020*/ 	.word	0x00000000
        /*0024*/ 	.short	0x0000
        /*0026*/ 	.short	0x0000
        /*0028*/ 	.byte	0x00, 0xf0, 0xa1, 0x04


	//----- nvinfo : EIATTR_MAXREG_COUNT
	.align		4
.L_4739:
        /*002c*/ 	.byte	0x03, 0x1b
        /*002e*/ 	.short	0x0040


	//----- nvinfo : EIATTR_NUM_BARRIERS
	.align		4
        /*0030*/ 	.byte	0x02, 0x4c
        /*0032*/ 	.byte	0x01
	.zero		1


	//----- nvinfo : EIATTR_MERCURY_ISA_VERSION
	.align		4
        /*0034*/ 	.byte	0x03, 0x5f
        /*0036*/ 	.short	0x0000


	//----- nvinfo : EIATTR_COOP_GROUP_MASK_REGIDS
	.align		4
        /*0038*/ 	.byte	0x04, 0x29
        /*003a*/ 	.short	(.L_4741 - .L_4740)


	//   ....[0]....
.L_4740:
        /*003c*/ 	.word	0xffffffff


	//   ....[1]....
        /*0040*/ 	.word	0xffffffff


	//   ....[2]....
        /*0044*/ 	.word	0xffffffff


	//   ....[3]....
        /*0048*/ 	.word	0xffffffff


	//   ....[4]....
        /*004c*/ 	.word	0xffffffff


	//   ....[5]....
        /*0050*/ 	.word	0xffffffff


	//   ....[6]....
        /*0054*/ 	.word	0xffffffff


	//   ....[7]....
        /*0058*/ 	.word	0xffffffff


	//   ....[8]....
        /*005c*/ 	.word	0xffffffff


	//   ....[9]....
        /*0060*/ 	.word	0xffffffff


	//   ....[10]....
        /*0064*/ 	.word	0xffffffff


	//   ....[11]....
        /*0068*/ 	.word	0xffffffff


	//   ....[12]....
        /*006c*/ 	.word	0xffffffff


	//   ....[13]....
        /*0070*/ 	.word	0xffffffff


	//   ....[14]....
        /*0074*/ 	.word	0xffffffff


	//   ....[15]....
        /*0078*/ 	.word	0xffffffff


	//   ....[16]....
        /*007c*/ 	.word	0xffffffff


	//   ....[17]....
        /*0080*/ 	.word	0xffffffff


	//   ....[18]....
        /*0084*/ 	.word	0xffffffff


	//   ....[19]....
        /*0088*/ 	.word	0xffffffff


	//----- nvinfo : EIATTR_COOP_GROUP_INSTR_OFFSETS
	.align		4
.L_4741:
        /*008c*/ 	.byte	0x04, 0x28
        /*008e*/ 	.short	(.L_4743 - .L_4742)


	//   ....[0]....
.L_4742:
        /*0090*/ 	.word	0x000007f0


	//   ....[1]....
        /*0094*/ 	.word	0x00000820


	//   ....[2]....
        /*0098*/ 	.word	0x00000840


	//   ....[3]....
        /*009c*/ 	.word	0x00000850


	//   ....[4]....
        /*00a0*/ 	.word	0x00000880


	//   ....[5]....
        /*00a4*/ 	.word	0x00000890


	//   ....[6]....
        /*00a8*/ 	.word	0x000008c0


	//   ....[7]....
        /*00ac*/ 	.word	0x000008d0


	//   ....[8]....
        /*00b0*/ 	.word	0x00000900


	//   ....[9]....
        /*00b4*/ 	.word	0x00000910


	//   ....[10]....
        /*00b8*/ 	.word	0x00000ab0


	//   ....[11]....
        /*00bc*/ 	.word	0x00000b30


	//   ....[12]....
        /*00c0*/ 	.word	0x00000b90


	//   ....[13]....
        /*00c4*/ 	.word	0x00000bf0


	//   ....[14]....
        /*00c8*/ 	.word	0x00000c60


	//   ....[15]....
        /*00cc*/ 	.word	0x00000cd0


	//   ....[16]....
        /*00d0*/ 	.word	0x00000d30


	//   ....[17]....
        /*00d4*/ 	.word	0x00000d90


	//   ....[18]....
        /*00d8*/ 	.word	0x00000df0


	//   ....[19]....
        /*00dc*/ 	.word	0x00000e50


	//----- nvinfo : EIATTR_EXIT_INSTR_OFFSETS
	.align		4
.L_4743:
        /*00e0*/ 	.byte	0x04, 0x1c
        /*00e2*/ 	.short	(.L_4745 - .L_4744)


	//   ....[0]....
.L_4744:
        /*00e4*/ 	.word	0x00000070


	//   ....[1]....
        /*00e8*/ 	.word	0x00000a50


	//----- nvinfo : EIATTR_MAX_THREADS
	.align		4
.L_4745:
        /*00ec*/ 	.byte	0x04, 0x05
        /*00ee*/ 	.short	(.L_4747 - .L_4746)
.L_4746:
        /*00f0*/ 	.word	0x00000400
        /*00f4*/ 	.word	0x00000001
        /*00f8*/ 	.word	0x00000001


	//----- nvinfo : EIATTR_CRS_STACK_SIZE
	.align		4
.L_4747:
        /*00fc*/ 	.byte	0x04, 0x1e
        /*00fe*/ 	.short	(.L_4749 - .L_4748)
.L_4748:
        /*0100*/ 	.word	0x00000000
.L_4749:


//--------------------- .nv.info._ZN10layer_norm13ln_bwd_kernelINS_13Kernel_traitsIfffffjLj7168ELj1ELj1ELj8ELj16ENS_18Kernel_traits_baseILj7168EfffffjLj256EEEEELb1ELb0ELb1ELb1EEEvNS_9BwdParamsE --------------------------
	.section	.nv.info._ZN10layer_norm13ln_bwd_kernelINS_13Kernel_traitsIfffffjLj7168ELj1ELj1ELj8ELj16ENS_18Kernel_traits_baseILj7168EfffffjLj256EEEEELb1ELb0ELb1ELb1EEEvNS_9BwdParamsE,"",@"SHT_CUDA_INFO"
	.sectionflags	@""
	.align	4


	//----- nvinfo : EIATTR_CUDA_API_VERSION
	.align		4
        /*0000*/ 	.byte	0x04, 0x37
        /*0002*/ 	.short	(.L_4751 - .L_4750)
.L_4750:
        /*0004*/ 	.word	0x00000082


	//----- nvinfo : EIATTR_SW2861232_WAR
	.align		4
.L_4751:
        /*0008*/ 	.byte	0x01, 0x35
	.zero		2


	//----- nvinfo : EIATTR_PARAM_CBANK
	.align		4
        /*000c*/ 	.byte	0x04, 0x0a
        /*000e*/ 	.short	(.L_4753 - .L_4752)
	.align		4
.L_4752:
        /*0010*/ 	.word	index@(.nv.constant0._ZN10layer_norm13ln_bwd_kernelINS_13Kernel_traitsIfffffjLj7168ELj1ELj1ELj8ELj16ENS_18Kernel_traits_baseILj7168EfffffjLj256EEEEELb1ELb0ELb1ELb1EEEvNS_9BwdParamsE)
        /*0014*/ 	.short	0x0160
        /*0016*/ 	.short	0x0128


	//----- nvinfo : EIATTR_CBANK_PARAM_SIZE
	.align		4
.L_4753:
        /*0018*/ 	.byte	0x03, 0x19
        /*001a*/ 	.short	0x0128


	//----- nvinfo : EIATTR_KPARAM_INFO
	.align		4
        /*001c*/ 	.byte	0x04, 0x17
        /*001e*/ 	.short	(.L_4755 - .L_4754)
.L_4754:
        /*0020*/ 	.word	0x00000000
        /*0024*/ 	.short	0x0000
        /*0026*/ 	.short	0x0000
        /*0028*/ 	.byte	0x00, 0xf0, 0xa1, 0x04


	//----- nvinfo : EIATTR_MAXREG_COUNT
	.align		4
.L_4755:
        /*002c*/ 	.byte	0x03, 0x1b
        /*002e*/ 	.short	0x00ff


	//----- nvinfo : EIATTR_NUM_BARRIERS
	.align		4
        /*0030*/ 	.byte	0x02, 0x4c
        /*0032*/ 	.byte	0x01
	.zero		1


	//----- nvinfo : EIATTR_MERCURY_ISA_VERSION
	.align		4
        /*0034*/ 	.byte	0x03, 0x5f
        /*0036*/ 	.short	0x0000


	//----- nvinfo : EIATTR_COOP_GROUP_MASK_REGIDS
	.align		4
        /*0038*/ 	.byte	0x04, 0x29
        /*003a*/ 	.short	(.L_4757 - .L_4756)


	//   ....[0]....
.L_4756:
        /*003c*/ 	.word	0xffffffff


	//   ....[1]....
        /*0040*/ 	.word	0xffffffff


	//   ....[2]....
        /*0044*/ 	.word	0xffffffff


	//   ....[3]....
        /*0048*/ 	.word	0xffffffff


	//   ....[4]....
        /*004c*/ 	.word	0xffffffff


	//   ....[5]....
        /*0050*/ 	.word	0xffffffff


	//   ....[6]....
        /*0054*/ 	.word	0xffffffff


	//   ....[7]....
        /*0058*/ 	.word	0xffffffff


	//   ....[8]....
        /*005c*/ 	.word	0xffffffff


	//   ....[9]....
        /*0060*/ 	.word	0xffffffff


	//   ....[10]....
        /*0064*/ 	.word	0xffffffff


	//   ....[11]....
        /*0068*/ 	.word	0xffffffff


	//   ....[12]....
        /*006c*/ 	.word	0xffffffff


	//   ....[13]....
        /*0070*/ 	.word	0xffffffff


	//   ....[14]....
        /*0074*/ 	.word	0xffffffff


	//   ....[15]....
        /*0078*/ 	.word	0xffffffff


	//   ....[16]....
        /*007c*/ 	.word	0xffffffff


	//   ....[17]....
        /*0080*/ 	.word	0xffffffff


	//   ....[18]....
        /*0084*/ 	.word	0xffffffff


	//   ....[19]....
        /*0088*/ 	.word	0xffffffff


	//----- nvinfo : EIATTR_COOP_GROUP_INSTR_OFFSETS
	.align		4
.L_4757:
        /*008c*/ 	.byte	0x04, 0x28
        /*008e*/ 	.short	(.L_4759 - .L_4758)


	//   ....[0]....
.L_4758:
        /*0090*/ 	.word	0x00001af0


	//   ....[1]....
        /*0094*/ 	.word	0x00001b10


	//   ....[2]....
        /*0098*/ 	.word	0x00001b30


	//   ....[3]....
        /*009c*/ 	.word	0x00001b50


	//   ....[4]....
        /*00a0*/ 	.word	0x00001b70


	//   ....[5]....
        /*00a4*/ 	.word	0x00001b90


	//   ....[6]....
        /*00a8*/ 	.word	0x00001bb0


	//   ....[7]....
        /*00ac*/ 	.word	0x00001bd0


	//   ....[8]....
        /*00b0*/ 	.word	0x00001bf0


	//   ....[9]....
        /*00b4*/ 	.word	0x00001c10


	//   ....[10]....
        /*00b8*/ 	.word	0x000041e0


	//   ....[11]....
        /*00bc*/ 	.word	0x00004260


	//   ....[12]....
        /*00c0*/ 	.word	0x000042e0


	//   ....[13]....
        /*00c4*/ 	.word	0x00004350


	//   ....[14]....
        /*00c8*/ 	.word	0x000043d0


	//   ....[15]....
        /*00cc*/ 	.word	0x00004440


	//   ....[16]....
        /*00d0*/ 	.word	0x000044c0


	//   ....[17]....
        /*00d4*/ 	.word	0x00004530


	//   ....[18]....
        /*00d8*/ 	.word	0x000045b0


	//   ....[19]....
        /*00dc*/ 	.word	0x00004620


	//----- nvinfo : EIATTR_EXIT_INSTR_OFFSETS
	.align		4
.L_4759:
        /*00e0*/ 	.byte	0x04, 0x1c
        /*00e2*/ 	.short	(.L_4761 - .L_4760)


	//   ....[0]....
.L_4760:
        /*00e4*/ 	.word	0x00004180


	//----- nvinfo : EIATTR_MAX_THREADS
	.align		4
.L_4761:
        /*00e8*/ 	.byte	0x04, 0x05
        /*00ea*/ 	.short	(.L_4763 - .L_4762)
.L_4762:
        /*00ec*/ 	.word	0x00000100
        /*00f0*/ 	.word	0x00000001
        /*00f4*/ 	.word	0x00000001


	//----- nvinfo : EIATTR_CRS_STACK_SIZE
	.align		4
.L_4763:
        /*00f8*/ 	.byte	0x04, 0x1e
        /*00fa*/ 	.short	(.L_4765 - .L_4764)
.L_4764:
        /*00fc*/ 	.word	0x00000000
.L_4765:


//--------------------- .nv.info._ZN10layer_norm13ln_bwd_kernelINS_13Kernel_traitsIfffffjLj7168ELj1ELj1ELj8ELj16ENS_18Kernel_traits_baseILj7168EfffffjLj256EEEEELb1ELb1ELb0ELb0EEEvNS_9BwdParamsE --------------------------
	.section	.nv.info._ZN10layer_norm13ln_bwd_kernelINS_13Kernel_traitsIfffffjLj7168ELj1ELj1ELj8ELj16ENS_18Kernel_traits_baseILj7168EfffffjLj256EEEEELb1ELb1ELb0ELb0EEEvNS_9BwdParamsE,"",@"SHT_CUDA_INFO"
	.sectionflags	@""
	.align	4


	//----- nvinfo : EIATTR_CUDA_API_VERSION
	.align		4
        /*0000*/ 	.byte	0x04, 0x37
        /*0002*/ 	.short	(.L_4767 - .L_4766)
.L_4766:
        /*0004*/ 	.word	0x00000082


	//----- nvinfo : EIATTR_SW2861232_WAR
	.align		4
.L_4767:
        /*0008*/ 	.byte	0x01, 0x35
	.zero		2


	//----- nvinfo : EIATTR_PARAM_CBANK
	.align		4
        /*000c*/ 	.byte	0x04, 0x0a
        /*000e*/ 	.short	(.L_4769 - .L_4768)
	.align		4
.L_4768:
        /*0010*/ 	.word	index@(.nv.constant0._ZN10layer_norm13ln_bwd_kernelINS_13Kernel_traitsIfffffjLj7168ELj1ELj1ELj8ELj16ENS_18Kernel_traits_baseILj7168EfffffjLj256EEEEELb1ELb1ELb0ELb0EEEvNS_9BwdParamsE)
        /*0014*/ 	.short	0x0160
        /*0016*/ 	.short	0x0128


	//----- nvinfo : EIATTR_CBANK_PARAM_SIZE
	.align		4
.L_4769:
        /*0018*/ 	.byte	0x03, 0x19
        /*001a*/ 	.short	0x0128


	//----- nvinfo : EIATTR_KPARAM_INFO
	.align		4
        /*001c*/ 	.byte	0x04, 0x17
        /*001e*/ 	.short	(.L_4771 - .L_4770)
.L_4770:
        /*0020*/ 	.word	0x00000000
        /*0024*/ 	.short	0x0000
        /*0026*/ 	.short	0x0000
        /*0028*/ 	.byte	0x00, 0xf0, 0xa1, 0x04


	//----- nvinfo : EIATTR_MAXREG_COUNT
	.align		4
.L_4771:
        /*002c*/ 	.byte	0x03, 0x1b
        /*002e*/ 	.short	0x00ff


	//----- nvinfo : EIATTR_NUM_BARRIERS
	.align		4
        /*0030*/ 	.byte	0x02, 0x4c
        /*0032*/ 	.byte	0x01
	.zero		1


	//----- nvinfo : EIATTR_ANNOTATIONS
	.align		4
        /*0034*/ 	.byte	0x04, 0x55
        /*0036*/ 	.short	(.L_4773 - .L_4772)


	//   ....[0]....
.L_4772:
        /*0038*/ 	.word	0x00000001
        /*003c*/ 	.byte	0xa0, 0x06, 0x00, 0x00, 0x01, 0x00, 0x00, 0x00, 0xa0, 0x1d, 0x00, 0x00, 0x01, 0x00, 0x00, 0x00
        /*004c*/ 	.byte	0x40, 0x41, 0x00, 0x00, 0x01, 0x00, 0x00, 0x00, 0x90, 0x41, 0x00, 0x00


	//----- nvinfo : EIATTR_MERCURY_ISA_VERSION
	.align		4
.L_4773:
        /*0058*/ 	.byte	0x03, 0x5f
        /*005a*/ 	.short	0x0000


	//----- nvinfo : EIATTR_COOP_GROUP_MASK_REGIDS
	.align		4
        /*005c*/ 	.byte	0x04, 0x29
        /*005e*/ 	.short	(.L_4775 - .L_4774)


	//   ....[0]....
.L_4774:
        /*0060*/ 	.word	0xffffffff


	//   ....[1]....
        /*0064*/ 	.word	0xffffffff


	//   ....[2]....
        /*0068*/ 	.word	0xffffffff


	//   ....[3]....
        /*006c*/ 	.word	0xffffffff


	//   ....[4]....
        /*0070*/ 	.word	0xffffffff


	//   ....[5]....
        /*0074*/ 	.word	0xffffffff


	//   ....[6]....
        /*0078*/ 	.word	0xffffffff


	//   ....[7]....
        /*007c*/ 	.word	0xffffffff


	//   ....[8]....
        /*0080*/ 	.word	0xffffffff


	//   ....[9]....
        /*0084*/ 	.word	0xffffffff


	//   ....[10]....
        /*0088*/ 	.word	0xffffffff


	//   ....[11]....
        /*008c*/ 	.word	0xffffffff


	//   ....[12]....
        /*0090*/ 	.word	0xffffffff


	//   ....[13]....
        /*0094*/ 	.word	0xffffffff


	//   ....[14]....
        /*0098*/ 	.word	0xffffffff


	//   ....[15]....
        /*009c*/ 	.word	0xffffffff


	//   ....[16]....
        /*00a0*/ 	.word	0xffffffff


	//   ....[17]....
        /*00a4*/ 	.word	0xffffffff


	//   ....[18]....
        /*00a8*/ 	.word	0xffffffff


	//   ....[19]....
        /*00ac*/ 	.word	0xffffffff


	//----- nvinfo : EIATTR_COOP_GROUP_INSTR_OFFSETS
	.align		4
.L_4775:
        /*00b0*/ 	.byte	0x04, 0x28
        /*00b2*/ 	.short	(.L_4777 - .L_4776)


	//   ....[0]....
.L_4776:
        /*00b4*/ 	.word	0x00001e20


	//   ....[1]....
        /*00b8*/ 	.word	0x00001e40


	//   ....[2]....
        /*00bc*/ 	.word	0x00001e60


	//   ....[3]....
        /*00c0*/ 	.word	0x00001e80


	//   ....[4]....
        /*00c4*/ 	.word	0x00001ea0


	//   ....[5]....
        /*00c8*/ 	.word	0x00001ec0


	//   ....[6]....
        /*00cc*/ 	.word	0x00001ee0


	//   ....[7]....
        /*00d0*/ 	.word	0x00001f00


	//   ....[8]....
        /*00d4*/ 	.word	0x00001f20


	//   ....[9]....
        /*00d8*/ 	.word	0x00001f40


	//   ....[10]....
        /*00dc*/ 	.word	0x00004650


	//   ....[11]....
        /*00e0*/ 	.word	0x000046d0


	//   ....[12]....
        /*00e4*/ 	.word	0x00004750


	//   ....[13]....
        /*00e8*/ 	.word	0x000047c0


	//   ....[14]....
        /*00ec*/ 	.word	0x00004840


	//   ....[15]....
        /*00f0*/ 	.word	0x000048b0


	//   ....[16]....
        /*00f4*/ 	.word	0x00004930


	//   ....[17]....
        /*00f8*/ 	.word	0x000049a0


	//   ....[18]....
        /*00fc*/ 	.word	0x00004a20


	//   ....[19]....
        /*0100*/ 	.word	0x00004a90


	//----- nvinfo : EIATTR_EXIT_INSTR_OFFSETS
	.align		4
.L_4777:
        /*0104*/ 	.byte	0x04, 0x1c
        /*0106*/ 	.short	(.L_4779 - .L_4778)


	//   ....[0]....
.L_4778:
        /*0108*/ 	.word	0x00004570


	//   ....[1]....
        /*010c*/ 	.word	0x000045f0


	//----- nvinfo : EIATTR_MAX_THREADS
	.align		4
.L_4779:
        /*0110*/ 	.byte	0x04, 0x05
        /*0112*/ 	.short	(.L_4781 - .L_4780)
.L_4780:
        /*0114*/ 	.word	0x00000100
        /*0118*/ 	.word	0x00000001
        /*011c*/ 	.word	0x00000001


	//----- nvinfo : EIATTR_CRS_STACK_SIZE
	.align		4
.L_4781:
        /*0120*/ 	.byte	0x04, 0x1e
        /*0122*/ 	.short	(.L_4783 - .L_4782)
.L_4782:
        /*0124*/ 	.word	0x00000000
.L_4783:


//--------------------- .nv.info._ZN10layer_norm13ln_bwd_kernelINS_13Kernel_traitsIfffffjLj7168ELj1ELj1ELj8ELj16ENS_18Kernel_traits_baseILj7168EfffffjLj256EEEEELb1ELb1ELb0ELb1EEEvNS_9BwdParamsE --------------------------
	.section	.nv.info._ZN10layer_norm13ln_bwd_kernelINS_13Kernel_traitsIfffffjLj7168ELj1ELj1ELj8ELj16ENS_18Kernel_traits_baseILj7168EfffffjLj256EEEEELb1ELb1ELb0ELb1EEEvNS_9BwdParamsE,"",@"SHT_CUDA_INFO"
	.sectionflags	@""
	.align	4


	//----- nvinfo : EIATTR_CUDA_API_VERSION
	.align		4
        /*0000*/ 	.byte	0x04, 0x37
        /*0002*/ 	.short	(.L_4785 - .L_4784)
.L_4784:
        /*0004*/ 	.word	0x00000082


	//----- nvinfo : EIATTR_SW2861232_WAR
	.align		4
.L_4785:
        /*0008*/ 	.byte	0x01, 0x35
	.zero		2


	//----- nvinfo : EIATTR_PARAM_CBANK
	.align		4
        /*000c*/ 	.byte	0x04, 0x0a
        /*000e*/ 	.short	(.L_4787 - .L_4786)
	.align		4
.L_4786:
        /*0010*/ 	.word	index@(.nv.constant0._ZN10layer_norm13ln_bwd_kernelINS_13Kernel_traitsIfffffjLj7168ELj1ELj1ELj8ELj16ENS_18Kernel_traits_baseILj7168EfffffjLj256EEEEELb1ELb1ELb0ELb1EEEvNS_9BwdParamsE)
        /*0014*/ 	.short	0x0160
        /*0016*/ 	.short	0x0128


	//----- nvinfo : EIATTR_CBANK_PARAM_SIZE
	.align		4
.L_4787:
        /*0018*/ 	.byte	0x03, 0x19
        /*001a*/ 	.short	0x0128


	//----- nvinfo : EIATTR_KPARAM_INFO
	.align		4
        /*001c*/ 	.byte	0x04, 0x17
        /*001e*/ 	.short	(.L_4789 - .L_4788)
.L_4788:
        /*0020*/ 	.word	0x00000000
        /*0024*/ 	.short	0x0000
        /*0026*/ 	.short	0x0000
        /*0028*/ 	.byte	0x00, 0xf0, 0xa1, 0x04


	//----- nvinfo : EIATTR_MAXREG_COUNT
	.align		4
.L_4789:
        /*002c*/ 	.byte	0x03, 0x1b
        /*002e*/ 	.short	0x00ff


	//----- nvinfo : EIATTR_NUM_BARRIERS
	.align		4
        /*0030*/ 	.byte	0x02, 0x4c
        /*0032*/ 	.byte	0x01
	.zero		1


	//----- nvinfo : EIATTR_ANNOTATIONS
	.align		4
        /*0034*/ 	.byte	0x04, 0x55
        /*0036*/ 	.short	(.L_4791 - .L_4790)


	//   ....[0]....
.L_4790:
        /* <DEDUP_REMOVED lines=24> */


	//----- nvinfo : EIATTR_MERCURY_ISA_VERSION
	.align		4
.L_4791:
        /*01a0*/ 	.byte	0x03, 0x5f
        /*01a2*/ 	.short	0x0000


	//----- nvinfo : EIATTR_COOP_GROUP_MASK_REGIDS
	.align		4
        /*01a4*/ 	.byte	0x04, 0x29
        /*01a6*/ 	.short	(.L_4793 - .L_4792)


	//   ....[0]....
.L_4792:
        /*01a8*/ 	.word	0xffffffff


	//   ....[1]....
        /*01ac*/ 	.word	0xffffffff


	//   ....[2]....
        /*01b0*/ 	.word	0xffffffff


	//   ....[3]....
        /*01b4*/ 	.word	0xffffffff


	//   ....[4]....
        /*01b8*/ 	.word	0xffffffff


	//   ....[5]....
        /*01bc*/ 	.word	0xffffffff


	//   ....[6]....
        /*01c0*/ 	.word	0xffffffff


	//   ....[7]....
        /*01c4*/ 	.word	0xffffffff


	//   ....[8]....
        /*01c8*/ 	.word	0xffffffff


	//   ....[9]....
        /*01cc*/ 	.word	0xffffffff


	//   ....[10]....
        /*01d0*/ 	.word	0xffffffff


	//   ....[11]....
        /*01d4*/ 	.word	0xffffffff


	//   ....[12]....
        /*01d8*/ 	.word	0xffffffff


	//   ....[13]....
        /*01dc*/ 	.word	0xffffffff


	//   ....[14]....
        /*01e0*/ 	.word	0xffffffff


	//   ....[15]....
        /*01e4*/ 	.word	0xffffffff


	//   ....[16]....
        /*01e8*/ 	.word	0xffffffff


	//   ....[17]....
        /*01ec*/ 	.word	0xffffffff


	//   ....[18]....
        /*01f0*/ 	.word	0xffffffff


	//   ....[19]....
        /*01f4*/ 	.word	0xffffffff


	//----- nvinfo : EIATTR_COOP_GROUP_INSTR_OFFSETS
	.align		4
.L_4793:
        /*01f8*/ 	.byte	0x04, 0x28
        /*01fa*/ 	.short	(.L_4795 - .L_4794)


	//   ....[0]....
.L_4794:
        /*01fc*/ 	.word	0x00001bc0


	//   ....[1]....
        /*0200*/ 	.word	0x00001be0


	//   ....[2]....
        /*0204*/ 	.word	0x00001c10


	//   ....[3]....
        /*0208*/ 	.word	0x00001c30


	//   ....[4]....
        /*020c*/ 	.word	0x00001c50


	//   ....[5]....
        /*0210*/ 	.word	0x00001c70


	//   ....[6]....
        /*0214*/ 	.word	0x00001c90


	//   ....[7]....
        /*0218*/ 	.word	0x00001cb0


	//   ....[8]....
        /*021c*/ 	.word	0x00001cc0


	//   ....[9]....
        /*0220*/ 	.word	0x00001ce0


	//   ....[10]....
        /*0224*/ 	.word	0x00004450


	//   ....[11]....
        /*0228*/ 	.word	0x000044d0


	//   ....[12]....
        /*022c*/ 	.word	0x00004550


	//   ....[13]....
        /*0230*/ 	.word	0x000045c0


	//   ....[14]....
        /*0234*/ 	.word	0x00004640


	//   ....[15]....
        /*0238*/ 	.word	0x000046b0


	//   ....[16]....
        /*023c*/ 	.word	0x00004730


	//   ....[17]....
        /*0240*/ 	.word	0x000047a0


	//   ....[18]....
        /*0244*/ 	.word	0x00004820


	//   ....[19]....
        /*0248*/ 	.word	0x00004890


	//----- nvinfo : EIATTR_EXIT_INSTR_OFFSETS
	.align		4
.L_4795:
        /*024c*/ 	.byte	0x04, 0x1c
        /*024e*/ 	.short	(.L_4797 - .L_4796)


	//   ....[0]....
.L_4796:
        /*0250*/ 	.word	0x000043f0


	//----- nvinfo : EIATTR_MAX_THREADS
	.align		4
.L_4797:
        /*0254*/ 	.byte	0x04, 0x05
        /*0256*/ 	.short	(.L_4799 - .L_4798)
.L_4798:
        /*0258*/ 	.word	0x00000100
        /*025c*/ 	.word	0x00000001
        /*0260*/ 	.word	0x00000001


	//----- nvinfo : EIATTR_CRS_STACK_SIZE
	.align		4
.L_4799:
        /*0264*/ 	.byte	0x04, 0x1e
        /*0266*/ 	.short	(.L_4801 - .L_4800)
.L_4800:
        /*0268*/ 	.word	0x00000000
.L_4801:


//--------------------- .nv.info._ZN10layer_norm22ln_bwd_finalize_kernelINS_22Kernel_traits_finalizeILj7168EfffffjLb1ELj1024ELj4ENS_18Kernel_traits_baseILj7168EfffffjLj1024EEEEELb1ELb0EEEvNS_9BwdParamsE --------------------------
	.section	.nv.info._ZN10layer_norm22ln_bwd_finalize_kernelINS_22Kernel_traits_finalizeILj7168EfffffjLb1ELj1024ELj4ENS_18Kernel_traits_baseILj7168EfffffjLj1024EEEEELb1ELb0EEEvNS_9BwdParamsE,"",@"SHT_CUDA_INFO"
	.sectionflags	@""
	.align	4


	//----- nvinfo : EIATTR_CUDA_API_VERSION
	.align		4
        /*0000*/ 	.byte	0x04, 0x37
        /*0002*/ 	.short	(.L_4803 - .L_4802)
.L_4802:
        /*0004*/ 	.word	0x00000082


	//----- nvinfo : EIATTR_SW2861232_WAR
	.align		4
.L_4803:
        /*0008*/ 	.byte	0x01, 0x35
	.zero		2


	//----- nvinfo : EIATTR_PARAM_CBANK
	.align		4
        /*000c*/ 	.byte	0x04, 0x0a
        /*000e*/ 	.short	(.L_4805 - .L_4804)
	.align		4
.L_4804:
        /*0010*/ 	.word	index@(.nv.constant0._ZN10layer_norm22ln_bwd_finalize_kernelINS_22Kernel_traits_finalizeILj7168EfffffjLb1ELj1024ELj4ENS_18Kernel_traits_baseILj7168EfffffjLj1024EEEEELb1ELb0EEEvNS_9BwdParamsE)
        /*0014*/ 	.short	0x0160
        /*0016*/ 	.short	0x0128


	//----- nvinfo : EIATTR_CBANK_PARAM_SIZE
	.align		4
.L_4805:
        /*0018*/ 	.byte	0x03, 0x19
        /*001a*/ 	.short	0x0128


	//----- nvinfo : EIATTR_KPARAM_INFO
	.align		4
        /*001c*/ 	.byte	0x04, 0x17
        /*001e*/ 	.short	(.L_4807 - .L_4806)
.L_4806:
        /*0020*/ 	.word	0x00000000
        /*0024*/ 	.short	0x0000
        /*0026*/ 	.short	0x0000
        /*0028*/ 	.byte	0x00, 0xf0, 0xa1, 0x04


	//----- nvinfo : EIATTR_MAXREG_COUNT
	.align		4
.L_4807:
        /*002c*/ 	.byte	0x03, 0x1b
        /*002e*/ 	.short	0x0040


	//----- nvinfo : EIATTR_NUM_BARRIERS
	.align		4
        /*0030*/ 	.byte	0x02, 0x4c
        /*0032*/ 	.byte	0x01
	.zero		1


	//----- nvinfo : EIATTR_MERCURY_ISA_VERSION
	.align		4
        /*0034*/ 	.byte	0x03, 0x5f
        /*0036*/ 	.short	0x0000


	//----- nvinfo : EIATTR_COOP_GROUP_MASK_REGIDS
	.align		4
        /*0038*/ 	.byte	0x04, 0x29
        /*003a*/ 	.short	(.L_4809 - .L_4808)


	//   ....[0]....
.L_4808:
        /*003c*/ 	.word	0xffffffff


	//   ....[1]....
        /*0040*/ 	.word	0xffffffff


	//   ....[2]....
        /*0044*/ 	.word	0xffffffff


	//   ....[3]....
        /*0048*/ 	.word	0xffffffff


	//   ....[4]....
        /*004c*/ 	.word	0xffffffff


	//   ....[5]....
        /*0050*/ 	.word	0xffffffff


	//   ....[6]....
        /*0054*/ 	.word	0xffffffff


	//   ....[7]....
        /*0058*/ 	.word	0xffffffff


	//   ....[8]....
        /*005c*/ 	.word	0xffffffff


	//   ....[9]....
        /*0060*/ 	.word	0xffffffff


	//   ....[10]....
        /*0064*/ 	.word	0xffffffff


	//   ....[11]....
        /*0068*/ 	.word	0xffffffff


	//   ....[12]....
        /*006c*/ 	.word	0xffffffff


	//   ....[13]....
        /*0070*/ 	.word	0xffffffff


	//   ....[14]....
        /*0074*/ 	.word	0xffffffff


	//   ....[15]....
        /*0078*/ 	.word	0xffffffff


	//   ....[16]....
        /*007c*/ 	.word	0xffffffff


	//   ....[17]....
        /*0080*/ 	.word	0xffffffff


	//   ....[18]....
        /*0084*/ 	.word	0xffffffff


	//   ....[19]....
        /*0088*/ 	.word	0xffffffff


	//   ....[20]....
        /*008c*/ 	.word	0xffffffff


	//   ....[21]....
        /*0090*/ 	.word	0xffffffff


	//   ....[22]....
        /*0094*/ 	.word	0xffffffff


	//   ....[23]....
        /*0098*/ 	.word	0xffffffff


	//   ....[24]....
        /*009c*/ 	.word	0xffffffff


	//   ....[25]....
        /*00a0*/ 	.word	0xffffffff


	//   ....[26]....
        /*00a4*/ 	.word	0xffffffff


	//   ....[27]....
        /*00a8*/ 	.word	0xffffffff


	//   ....[28]....
        /*00ac*/ 	.word	0xffffffff


	//   ....[29]....
        /*00b0*/ 	.word	0xffffffff


	//----- nvinfo : EIATTR_COOP_GROUP_INSTR_OFFSETS
	.align		4
.L_4809:
        /*00b4*/ 	.byte	0x04, 0x28
        /*00b6*/ 	.short	(.L_4811 - .L_4810)


	//   ....[0]....
.L_4810:
        /*00b8*/ 	.word	0x000009d0


	//   ....[1]....
        /*00bc*/ 	.word	0x00000a00


	//   ....[2]....
        /*00c0*/ 	.word	0x00000a10


	//   ....[3]....
        /*00c4*/ 	.word	0x00000a30


	//   ....[4]....
        /*00c8*/ 	.word	0x00000a50


	//   ....[5]....
        /*00cc*/ 	.word	0x00000a60


	//   ....[6]....
        /*00d0*/ 	.word	0x00000a90


	//   ....[7]....
        /*00d4*/ 	.word	0x00000ab0


	//   ....[8]....
        /*00d8*/ 	.word	0x00000ac0


	//   ....[9]....
        /*00dc*/ 	.word	0x00000af0


	//   ....[10]....
        /*00e0*/ 	.word	0x00000b10


	//   ....[11]....
        /*00e4*/ 	.word	0x00000b20


	//   ....[12]....
        /*00e8*/ 	.word	0x00000b50


	//   ....[13]....
        /*00ec*/ 	.word	0x00000b70


	//   ....[14]....
        /*00f0*/ 	.word	0x00000b80


	//   ....[15]....
        /*00f4*/ 	.word	0x00000df0


	//   ....[16]....
        /*00f8*/ 	.word	0x00000e50


	//   ....[17]....
        /*00fc*/ 	.word	0x00000eb0


	//   ....[18]....
        /*0100*/ 	.word	0x00000f10


	//   ....[19]....
        /*0104*/ 	.word	0x00000f80


	//   ....[20]....
        /*0108*/ 	.word	0x00000ff0


	//   ....[21]....
        /*010c*/ 	.word	0x00001050


	//   ....[22]....
        /*0110*/ 	.word	0x000010b0


	//   ....[23]....
        /*0114*/ 	.word	0x00001110


	//   ....[24]....
        /*0118*/ 	.word	0x00001180


	//   ....[25]....
        /*011c*/ 	.word	0x000011f0


	//   ....[26]....
        /*0120*/ 	.word	0x00001250


	//   ....[27]....
        /*0124*/ 	.word	0x000012b0


	//   ....[28]....
        /*0128*/ 	.word	0x00001310


	//   ....[29]....
        /*012c*/ 	.word	0x00001370


	//----- nvinfo : EIATTR_EXIT_INSTR_OFFSETS
	.align		4
.L_4811:
        /*0130*/ 	.byte	0x04, 0x1c
        /*0132*/ 	.short	(.L_4813 - .L_4812)


	//   ....[0]....
.L_4812:
        /*0134*/ 	.word	0x00000070


	//   ....[1]....
        /*0138*/ 	.word	0x00000d90


	//----- nvinfo : EIATTR_MAX_THREADS
	.align		4
.L_4813:
        /*013c*/ 	.byte	0x04, 0x05
        /*013e*/ 	.short	(.L_4815 - .L_4814)
.L_4814:
        /*0140*/ 	.word	0x00000400
        /*0144*/ 	.word	0x00000001
        /*0148*/ 	.word	0x00000001


	//----- nvinfo : EIATTR_CRS_STACK_SIZE
	.align		4
.L_4815:
        /*014c*/ 	.byte	0x04, 0x1e
        /*014e*/ 	.short	(.L_4817 - .L_4816)
.L_4816:
        /*0150*/ 	.word	0x00000000
.L_4817:


//--------------------- .nv.info._ZN10layer_norm13ln_bwd_kernelINS_13Kernel_traitsIfffffjLj7168ELj1ELj1ELj8ELj16ENS_18Kernel_traits_baseILj7168EfffffjLj256EEEEELb1ELb1ELb1ELb0EEEvNS_9BwdParamsE --------------------------
	.section	.nv.info._ZN10layer_norm13ln_bwd_kernelINS_13Kernel_traitsIfffffjLj7168ELj1ELj1ELj8ELj16ENS_18Kernel_traits_baseILj7168EfffffjLj256EEEEELb1ELb1ELb1ELb0EEEvNS_9BwdParamsE,"",@"SHT_CUDA_INFO"
	.sectionflags	@""
	.align	4


	//----- nvinfo : EIATTR_CUDA_API_VERSION
	.align		4
        /*0000*/ 	.byte	0x04, 0x37
        /*0002*/ 	.short	(.L_4819 - .L_4818)
.L_4818:
        /*0004*/ 	.word	0x00000082


	//----- nvinfo : EIATTR_SW2861232_WAR
	.align		4
.L_4819:
        /*0008*/ 	.byte	0x01, 0x35
	.zero		2


	//----- nvinfo : EIATTR_PARAM_CBANK
	.align		4
        /*000c*/ 	.byte	0x04, 0x0a
        /*000e*/ 	.short	(.L_4821 - .L_4820)
	.align		4
.L_4820:
        /*0010*/ 	.word	index@(.nv.constant0._ZN10layer_norm13ln_bwd_kernelINS_13Kernel_traitsIfffffjLj7168ELj1ELj1ELj8ELj16ENS_18Kernel_traits_baseILj7168EfffffjLj256EEEEELb1ELb1ELb1ELb0EEEvNS_9BwdParamsE)
        /*0014*/ 	.short	0x0160
        /*0016*/ 	.short	0x0128


	//----- nvinfo : EIATTR_CBANK_PARAM_SIZE
	.align		4
.L_4821:
        /*0018*/ 	.byte	0x03, 0x19
        /*001a*/ 	.short	0x0128


	//----- nvinfo : EIATTR_KPARAM_INFO
	.align		4
        /*001c*/ 	.byte	0x04, 0x17
        /*001e*/ 	.short	(.L_4823 - .L_4822)
.L_4822:
        /*0020*/ 	.word	0x00000000
        /*0024*/ 	.short	0x0000
        /*0026*/ 	.short	0x0000
        /*0028*/ 	.byte	0x00, 0xf0, 0xa1, 0x04


	//----- nvinfo : EIATTR_MAXREG_COUNT
	.align		4
.L_4823:
        /*002c*/ 	.byte	0x03, 0x1b
        /*002e*/ 	.short	0x00ff


	//----- nvinfo : EIATTR_NUM_BARRIERS
	.align		4
        /*0030*/ 	.byte	0x02, 0x4c
        /*0032*/ 	.byte	0x01
	.zero		1


	//----- nvinfo : EIATTR_ANNOTATIONS
	.align		4
        /*0034*/ 	.byte	0x04, 0x55
        /*0036*/ 	.short	(.L_4825 - .L_4824)


	//   ....[0]....
.L_4824:
        /* <DEDUP_REMOVED lines=15> */


	//----- nvinfo : EIATTR_MERCURY_ISA_VERSION
	.align		4
.L_4825:
        /*0118*/ 	.byte	0x03, 0x5f
        /*011a*/ 	.short	0x0000


	//----- nvinfo : EIATTR_COOP_GROUP_MASK_REGIDS
	.align		4
        /*011c*/ 	.byte	0x04, 0x29
        /*011e*/ 	.short	(.L_4827 - .L_4826)


	//   ....[0]....
.L_4826:
        /*0120*/ 	.word	0xffffffff


	//   ....[1]....
        /*0124*/ 	.word	0xffffffff


	//   ....[2]....
        /*0128*/ 	.word	0xffffffff


	//   ....[3]....
        /*012c*/ 	.word	0xffffffff


	//   ....[4]....
        /*0130*/ 	.word	0xffffffff


	//   ....[5]....
        /*0134*/ 	.word	0xffffffff


	//   ....[6]....
        /*0138*/ 	.word	0xffffffff


	//   ....[7]....
        /*013c*/ 	.word	0xffffffff


	//   ....[8]....
        /*0140*/ 	.word	0xffffffff


	//   ....[9]....
        /*0144*/ 	.word	0xffffffff


	//   ....[10]....
        /*0148*/ 	.word	0xffffffff


	//   ....[11]....
        /*014c*/ 	.word	0xffffffff


	//   ....[12]....
        /*0150*/ 	.word	0xffffffff


	//   ....[13]....
        /*0154*/ 	.word	0xffffffff


	//   ....[14]....
        /*0158*/ 	.word	0xffffffff


	//   ....[15]....
        /*015c*/ 	.word	0xffffffff


	//   ....[16]....
        /*0160*/ 	.word	0xffffffff


	//   ....[17]....
        /*0164*/ 	.word	0xffffffff


	//   ....[18]....
        /*0168*/ 	.word	0xffffffff


	//   ....[19]....
        /*016c*/ 	.word	0xffffffff


	//----- nvinfo : EIATTR_COOP_GROUP_INSTR_OFFSETS
	.align		4
.L_4827:
        /*0170*/ 	.byte	0x04, 0x28
        /*0172*/ 	.short	(.L_4829 - .L_4828)


	//   ....[0]....
.L_4828:
        /*0174*/ 	.word	0x000024e0


	//   ....[1]....
        /*0178*/ 	.word	0x00002510


	//   ....[2]....
        /*017c*/ 	.word	0x00002520


	//   ....[3]....
        /*0180*/ 	.word	0x00002550


	//   ....[4]....
        /*0184*/ 	.word	0x00002570


	//   ....[5]....
        /*0188*/ 	.word	0x00002590


	//   ....[6]....
        /*018c*/ 	.word	0x000025a0


	//   ....[7]....
        /*0190*/ 	.word	0x000025d0


	//   ....[8]....
        /*0194*/ 	.word	0x000025e0


	//   ....[9]....
        /*0198*/ 	.word	0x00002600


	//   ....[10]....
        /*019c*/ 	.word	0x00005cd0


	//   ....[11]....
        /*01a0*/ 	.word	0x00005d50


	//   ....[12]....
        /*01a4*/ 	.word	0x00005dd0


	//   ....[13]....
        /*01a8*/ 	.word	0x00005e40


	//   ....[14]....
        /*01ac*/ 	.word	0x00005ec0


	//   ....[15]....
        /*01b0*/ 	.word	0x00005f30


	//   ....[16]....
        /*01b4*/ 	.word	0x00005fb0


	//   ....[17]....
        /*01b8*/ 	.word	0x00006020


	//   ....[18]....
        /*01bc*/ 	.word	0x000060a0


	//   ....[19]....
        /*01c0*/ 	.word	0x00006110


	//----- nvinfo : EIATTR_EXIT_INSTR_OFFSETS
	.align		4
.L_4829:
        /*01c4*/ 	.byte	0x04, 0x1c
        /*01c6*/ 	.short	(.L_4831 - .L_4830)


	//   ....[0]....
.L_4830:
        /*01c8*/ 	.word	0x00005bf0


	//   ....[1]....
        /*01cc*/ 	.word	0x00005c70


	//----- nvinfo : EIATTR_MAX_THREADS
	.align		4
.L_4831:
        /*01d0*/ 	.byte	0x04, 0x05
        /*01d2*/ 	.short	(.L_4833 - .L_4832)
.L_4832:
        /*01d4*/ 	.word	0x00000100
        /*01d8*/ 	.word	0x00000001
        /*01dc*/ 	.word	0x00000001


	//----- nvinfo : EIATTR_CRS_STACK_SIZE
	.align		4
.L_4833:
        /*01e0*/ 	.byte	0x04, 0x1e
        /*01e2*/ 	.short	(.L_4835 - .L_4834)
.L_4834:
        /*01e4*/ 	.word	0x00000000
.L_4835:


//--------------------- .nv.info._ZN10layer_norm22ln_bwd_finalize_kernelINS_22Kernel_traits_finalizeILj7168EfffffjLb1ELj1024ELj4ENS_18Kernel_traits_baseILj7168EfffffjLj1024EEEEELb1ELb1EEEvNS_9BwdParamsE --------------------------
	.section	.nv.info._ZN10layer_norm22ln_bwd_finalize_kernelINS_22Kernel_traits_finalizeILj7168EfffffjLb1ELj1024ELj4ENS_18Kernel_traits_baseILj7168EfffffjLj1024EEEEELb1ELb1EEEvNS_9BwdParamsE,"",@"SHT_CUDA_INFO"
	.sectionflags	@""
	.align	4


	//----- nvinfo : EIATTR_CUDA_API_VERSION
	.align		4
        /*0000*/ 	.byte	0x04, 0x37
        /*0002*/ 	.short	(.L_4837 - .L_4836)
.L_4836:
        /*0004*/ 	.word	0x00000082


	//----- nvinfo : EIATTR_SW2861232_WAR
	.align		4
.L_4837:
        /*0008*/ 	.byte	0x01, 0x35
	.zero		2


	//----- nvinfo : EIATTR_PARAM_CBANK
	.align		4
        /*000c*/ 	.byte	0x04, 0x0a
        /*000e*/ 	.short	(.L_4839 - .L_4838)
	.align		4
.L_4838:
        /*0010*/ 	.word	index@(.nv.constant0._ZN10layer_norm22ln_bwd_finalize_kernelINS_22Kernel_traits_finalizeILj7168EfffffjLb1ELj1024ELj4ENS_18Kernel_traits_baseILj7168EfffffjLj1024EEEEELb1ELb1EEEvNS_9BwdParamsE)
        /*0014*/ 	.short	0x0160
        /*0016*/ 	.short	0x0128


	//----- nvinfo : EIATTR_CBANK_PARAM_SIZE
	.align		4
.L_4839:
        /*0018*/ 	.byte	0x03, 0x19
        /*001a*/ 	.short	0x0128


	//----- nvinfo : EIATTR_KPARAM_INFO
	.align		4
        /*001c*/ 	.byte	0x04, 0x17
        /*001e*/ 	.short	(.L_4841 - .L_4840)
.L_4840:
        /*0020*/ 	.word	0x00000000
        /*0024*/ 	.short	0x0000
        /*0026*/ 	.short	0x0000
        /*0028*/ 	.byte	0x00, 0xf0, 0xa1, 0x04


	//----- nvinfo : EIATTR_MAXREG_COUNT
	.align		4
.L_4841:
        /*002c*/ 	.byte	0x03, 0x1b
        /*002e*/ 	.short	0x0040


	//----- nvinfo : EIATTR_NUM_BARRIERS
	.align		4
        /*0030*/ 	.byte	0x02, 0x4c
        /*0032*/ 	.byte	0x01
	.zero		1


	//----- nvinfo : EIATTR_MERCURY_ISA_VERSION
	.align		4
        /*0034*/ 	.byte	0x03, 0x5f
        /*0036*/ 	.short	0x0000


	//----- nvinfo : EIATTR_COOP_GROUP_MASK_REGIDS
	.align		4
        /*0038*/ 	.byte	0x04, 0x29
        /*003a*/ 	.short	(.L_4843 - .L_4842)


	//   ....[0]....
.L_4842:
        /*003c*/ 	.word	0xffffffff


	//   ....[1]....
        /*0040*/ 	.word	0xffffffff


	//   ....[2]....
        /*0044*/ 	.word	0xffffffff


	//   ....[3]....
        /*0048*/ 	.word	0xffffffff


	//   ....[4]....
        /*004c*/ 	.word	0xffffffff


	//   ....[5]....
        /*0050*/ 	.word	0xffffffff


	//   ....[6]....
        /*0054*/ 	.word	0xffffffff


	//   ....[7]....
        /*0058*/ 	.word	0xffffffff


	//   ....[8]....
        /*005c*/ 	.word	0xffffffff


	//   ....[9]....
        /*0060*/ 	.word	0xffffffff


	//   ....[10]....
        /*0064*/ 	.word	0xffffffff


	//   ....[11]....
        /*0068*/ 	.word	0xffffffff


	//   ....[12]....
        /*006c*/ 	.word	0xffffffff


	//   ....[13]....
        /*0070*/ 	.word	0xffffffff


	//   ....[14]....
        /*0074*/ 	.word	0xffffffff


	//   ....[15]....
        /*0078*/ 	.word	0xffffffff


	//   ....[16]....
        /*007c*/ 	.word	0xffffffff


	//   ....[17]....
        /*0080*/ 	.word	0xffffffff


	//   ....[18]....
        /*0084*/ 	.word	0xffffffff


	//   ....[19]....
        /*0088*/ 	.word	0xffffffff


	//   ....[20]....
        /*008c*/ 	.word	0xffffffff


	//   ....[21]....
        /*0090*/ 	.word	0xffffffff


	//   ....[22]....
        /*0094*/ 	.word	0xffffffff


	//   ....[23]....
        /*0098*/ 	.word	0xffffffff


	//   ....[24]....
        /*009c*/ 	.word	0xffffffff


	//   ....[25]....
        /*00a0*/ 	.word	0xffffffff


	//   ....[26]....
        /*00a4*/ 	.word	0xffffffff


	//   ....[27]....
        /*00a8*/ 	.word	0xffffffff


	//   ....[28]....
        /*00ac*/ 	.word	0xffffffff


	//   ....[29]....
        /*00b0*/ 	.word	0xffffffff


	//----- nvinfo : EIATTR_COOP_GROUP_INSTR_OFFSETS
	.align		4
.L_4843:
        /*00b4*/ 	.byte	0x04, 0x28
        /*00b6*/ 	.short	(.L_4845 - .L_4844)


	//   ....[0]....
.L_4844:
        /*00b8*/ 	.word	0x000009a0


	//   ....[1]....
        /*00bc*/ 	.word	0x000009d0


	//   ....[2]....
        /*00c0*/ 	.word	0x000009e0


	//   ....[3]....
        /*00c4*/ 	.word	0x00000a00


	//   ....[4]....
        /*00c8*/ 	.word	0x00000a20


	//   ....[5]....
        /*00cc*/ 	.word	0x00000a30


	//   ....[6]....
        /*00d0*/ 	.word	0x00000a60


	//   ....[7]....
        /*00d4*/ 	.word	0x00000a80


	//   ....[8]....
        /*00d8*/ 	.word	0x00000a90


	//   ....[9]....
        /*00dc*/ 	.word	0x00000ac0


	//   ....[10]....
        /*00e0*/ 	.word	0x00000ae0


	//   ....[11]....
        /*00e4*/ 	.word	0x00000af0


	//   ....[12]....
        /*00e8*/ 	.word	0x00000b20


	//   ....[13]....
        /*00ec*/ 	.word	0x00000b40


	//   ....[14]....
        /*00f0*/ 	.word	0x00000b50


	//   ....[15]....
        /*00f4*/ 	.word	0x00000da0


	//   ....[16]....
        /*00f8*/ 	.word	0x00000e00


	//   ....[17]....
        /*00fc*/ 	.word	0x00000e60


	//   ....[18]....
        /*0100*/ 	.word	0x00000ec0


	//   ....[19]....
        /*0104*/ 	.word	0x00000f30


	//   ....[20]....
        /*0108*/ 	.word	0x00000fa0


	//   ....[21]....
        /*010c*/ 	.word	0x00001000


	//   ....[22]....
        /*0110*/ 	.word	0x00001060


	//   ....[23]....
        /*0114*/ 	.word	0x000010c0


	//   ....[24]....
        /*0118*/ 	.word	0x00001130


	//   ....[25]....
        /*011c*/ 	.word	0x000011a0


	//   ....[26]....
        /*0120*/ 	.word	0x00001200


	//   ....[27]....
        /*0124*/ 	.word	0x00001260


	//   ....[28]....
        /*0128*/ 	.word	0x000012c0


	//   ....[29]....
        /*012c*/ 	.word	0x00001320


	//----- nvinfo : EIATTR_EXIT_INSTR_OFFSETS
	.align		4
.L_4845:
        /*0130*/ 	.byte	0x04, 0x1c
        /*0132*/ 	.short	(.L_4847 - .L_4846)


	//   ....[0]....
.L_4846:
        /*0134*/ 	.word	0x00000070


	//   ....[1]....
        /*0138*/ 	.word	0x00000d40


	//----- nvinfo : EIATTR_MAX_THREADS
	.align		4
.L_4847:
        /*013c*/ 	.byte	0x04, 0x05
        /*013e*/ 	.short	(.L_4849 - .L_4848)
.L_4848:
        /*0140*/ 	.word	0x00000400
        /*0144*/ 	.word	0x00000001
        /*0148*/ 	.word	0x00000001


	//----- nvinfo : EIATTR_CRS_STACK_SIZE
	.align		4
.L_4849:
        /*014c*/ 	.byte	0x04, 0x1e
        /*014e*/ 	.short	(.L_4851 - .L_4850)
.L_4850:
        /*0150*/ 	.word	0x00000000
.L_4851:


//--------------------- .nv.info._ZN10layer_norm13ln_bwd_kernelINS_13Kernel_traitsIfffffjLj7168ELj1ELj1ELj8ELj16ENS_18Kernel_traits_baseILj7168EfffffjLj256EEEEELb1ELb1ELb1ELb1EEEvNS_9BwdParamsE --------------------------
	.section	.nv.info._ZN10layer_norm13ln_bwd_kernelINS_13Kernel_traitsIfffffjLj7168ELj1ELj1ELj8ELj16ENS_18Kernel_traits_baseILj7168EfffffjLj256EEEEELb1ELb1ELb1ELb1EEEvNS_9BwdParamsE,"",@"SHT_CUDA_INFO"
	.sectionflags	@""
	.align	4


	//----- nvinfo : EIATTR_CUDA_API_VERSION
	.align		4
        /*0000*/ 	.byte	0x04, 0x37
        /*0002*/ 	.short	(.L_4853 - .L_4852)
.L_4852:
        /*0004*/ 	.word	0x00000082


	//----- nvinfo : EIATTR_SW2861232_WAR
	.align		4
.L_4853:
        /*0008*/ 	.byte	0x01, 0x35
	.zero		2


	//----- nvinfo : EIATTR_PARAM_CBANK
	.align		4
        /*000c*/ 	.byte	0x04, 0x0a
        /*000e*/ 	.short	(.L_4855 - .L_4854)
	.align		4
.L_4854:
        /*0010*/ 	.word	index@(.nv.constant0._ZN10layer_norm13ln_bwd_kernelINS_13Kernel_traitsIfffffjLj7168ELj1ELj1ELj8ELj16ENS_18Kernel_traits_baseILj7168EfffffjLj256EEEEELb1ELb1ELb1ELb1EEEvNS_9BwdParamsE)
        /*0014*/ 	.short	0x0160
        /*0016*/ 	.short	0x0128


	//----- nvinfo : EIATTR_CBANK_PARAM_SIZE
	.align		4
.L_4855:
        /*0018*/ 	.byte	0x03, 0x19
        /*001a*/ 	.short	0x0128


	//----- nvinfo : EIATTR_KPARAM_INFO
	.align		4
        /*001c*/ 	.byte	0x04, 0x17
        /*001e*/ 	.short	(.L_4857 - .L_4856)
.L_4856:
        /*0020*/ 	.word	0x00000000
        /*0024*/ 	.short	0x0000
        /*0026*/ 	.short	0x0000
        /*0028*/ 	.byte	0x00, 0xf0, 0xa1, 0x04


	//----- nvinfo : EIATTR_MAXREG_COUNT
	.align		4
.L_4857:
        /*002c*/ 	.byte	0x03, 0x1b
        /*002e*/ 	.short	0x00ff


	//----- nvinfo : EIATTR_NUM_BARRIERS
	.align		4
        /*0030*/ 	.byte	0x02, 0x4c
        /*0032*/ 	.byte	0x01
	.zero		1


	//----- nvinfo : EIATTR_ANNOTATIONS
	.align		4
        /*0034*/ 	.byte	0x04, 0x55
        /*0036*/ 	.short	(.L_4859 - .L_4858)


	//   ....[0]....
.L_4858:
        /* <DEDUP_REMOVED lines=26> */


	//----- nvinfo : EIATTR_MERCURY_ISA_VERSION
	.align		4
.L_4859:
        /*01c8*/ 	.byte	0x03, 0x5f
        /*01ca*/ 	.short	0x0000


	//----- nvinfo : EIATTR_COOP_GROUP_MASK_REGIDS
	.align		4
        /*01cc*/ 	.byte	0x04, 0x29
        /*01ce*/ 	.short	(.L_4861 - .L_4860)


	//   ....[0]....
.L_4860:
        /*01d0*/ 	.word	0xffffffff


	//   ....[1]....
        /*01d4*/ 	.word	0xffffffff


	//   ....[2]....
        /*01d8*/ 	.word	0xffffffff


	//   ....[3]....
        /*01dc*/ 	.word	0xffffffff


	//   ....[4]....
        /*01e0*/ 	.word	0xffffffff


	//   ....[5]....
        /*01e4*/ 	.word	0xffffffff


	//   ....[6]....
        /*01e8*/ 	.word	0xffffffff


	//   ....[7]....
        /*01ec*/ 	.word	0xffffffff


	//   ....[8]....
        /*01f0*/ 	.word	0xffffffff


	//   ....[9]....
        /*01f4*/ 	.word	0xffffffff


	//   ....[10]....
        /*01f8*/ 	.word	0xffffffff


	//   ....[11]....
        /*01fc*/ 	.word	0xffffffff


	//   ....[12]....
        /*0200*/ 	.word	0xffffffff


	//   ....[13]....
        /*0204*/ 	.word	0xffffffff


	//   ....[14]....
        /*0208*/ 	.word	0xffffffff


	//   ....[15]....
        /*020c*/ 	.word	0xffffffff


	//   ....[16]....
        /*0210*/ 	.word	0xffffffff


	//   ....[17]....
        /*0214*/ 	.word	0xffffffff


	//   ....[18]....
        /*0218*/ 	.word	0xffffffff


	//   ....[19]....
        /*021c*/ 	.word	0xffffffff


	//----- nvinfo : EIATTR_COOP_GROUP_INSTR_OFFSETS
	.align		4
.L_4861:
        /*0220*/ 	.byte	0x04, 0x28
        /*0222*/ 	.short	(.L_4863 - .L_4862)


	//   ....[0]....
.L_4862:
        /*0224*/ 	.word	0x00002060


	//   ....[1]....
        /*0228*/ 	.word	0x00002080


	//   ....[2]....
        /*022c*/ 	.word	0x000020b0


	//   ....[3]....
        /*0230*/ 	.word	0x000020d0


	//   ....[4]....
        /*0234*/ 	.word	0x000020f0


	//   ....[5]....
        /*0238*/ 	.word	0x00002110


	//   ....[6]....
        /*023c*/ 	.word	0x00002130


	//   ....[7]....
        /*0240*/ 	.word	0x00002150


	//   ....[8]....
        /*0244*/ 	.word	0x00002160


	//   ....[9]....
        /*0248*/ 	.word	0x00002180


	//   ....[10]....
        /*024c*/ 	.word	0x00005190


	//   ....[11]....
        /*0250*/ 	.word	0x00005210


	//   ....[12]....
        /*0254*/ 	.word	0x00005290


	//   ....[13]....
        /*0258*/ 	.word	0x00005300


	//   ....[14]....
        /*025c*/ 	.word	0x00005380


	//   ....[15]....
        /*0260*/ 	.word	0x000053f0


	//   ....[16]....
        /*0264*/ 	.word	0x00005470


	//   ....[17]....
        /*0268*/ 	.word	0x000054e0


	//   ....[18]....
        /*026c*/ 	.word	0x00005560


	//   ....[19]....
        /*0270*/ 	.word	0x000055d0


	//----- nvinfo : EIATTR_EXIT_INSTR_OFFSETS
	.align		4
.L_4863:
        /*0274*/ 	.byte	0x04, 0x1c
        /*0276*/ 	.short	(.L_4865 - .L_4864)


	//   ....[0]....
.L_4864:
        /*0278*/ 	.word	0x00005130


	//----- nvinfo : EIATTR_MAX_THREADS
	.align		4
.L_4865:
        /*027c*/ 	.byte	0x04, 0x05
        /*027e*/ 	.short	(.L_4867 - .L_4866)
.L_4866:
        /*0280*/ 	.word	0x00000100
        /*0284*/ 	.word	0x00000001
        /*0288*/ 	.word	0x00000001


	//----- nvinfo : EIATTR_CRS_STACK_SIZE
	.align		4
.L_4867:
        /*028c*/ 	.byte	0x04, 0x1e
        /*028e*/ 	.short	(.L_4869 - .L_4868)
.L_4868:
        /*0290*/ 	.word	0x00000000
.L_4869:


//--------------------- .nv.callgraph             --------------------------
	.section	.nv.callgraph,"",@"SHT_CUDA_CALLGRAPH"
	.align	4
	.sectionentsize	8
	.align		4
        /*0000*/ 	.word	0x00000000
	.align		4
        /*0004*/ 	.word	0xffffffff
	.align		4
        /*0008*/ 	.word	0x00000000
	.align		4
        /*000c*/ 	.word	0xfffffffe
	.align		4
        /*0010*/ 	.word	0x00000000
	.align		4
        /*0014*/ 	.word	0xfffffffd
	.align		4
        /*0018*/ 	.word	0x00000000
	.align		4
        /*001c*/ 	.word	0xfffffffc


//--------------------- .nv.rel.action            --------------------------
	.section	.nv.rel.action,"",@"SHT_CUDA_RELOCINFO"
	.align	8
	.sectionentsize	8
        /*0000*/ 	.byte	0x73, 0x00, 0x00, 0x00, 0x00, 0x00, 0x00, 0x00, 0x00, 0x00, 0x00, 0x11, 0x25, 0x00, 0x05, 0x36


//--------------------- .nv.constant0._ZN10layer_norm13ln_bwd_kernelINS_13Kernel_traitsI13__nv_bfloat16S2_S2_S2_fjLj7168ELj1ELj1ELj8ELj8ENS_18Kernel_traits_baseILj7168ES2_S2_S2_S2_fjLj256EEEEELb0ELb0ELb0ELb0EEEvNS_9BwdParamsE --------------------------
	.section	.nv.constant0._ZN10layer_norm13ln_bwd_kernelINS_13Kernel_traitsI13__nv_bfloat16S2_S2_S2_fjLj7168ELj1ELj1ELj8ELj8ENS_18Kernel_traits_baseILj7168ES2_S2_S2_S2_fjLj256EEEEELb0ELb0ELb0ELb0EEEvNS_9BwdParamsE,"a",@progbits
	.sectionflags	@""
	.align	4
.nv.constant0._ZN10layer_norm13ln_bwd_kernelINS_13Kernel_traitsI13__nv_bfloat16S2_S2_S2_fjLj7168ELj1ELj1ELj8ELj8ENS_18Kernel_traits_baseILj7168ES2_S2_S2_S2_fjLj256EEEEELb0ELb0ELb0ELb0EEEvNS_9BwdParamsE:
	.zero		648


//--------------------- .nv.constant0._ZN10layer_norm13ln_bwd_kernelINS_13Kernel_traitsI13__nv_bfloat16S2_S2_S2_fjLj7168ELj1ELj1ELj8ELj8ENS_18Kernel_traits_baseILj7168ES2_S2_S2_S2_fjLj256EEEEELb0ELb0ELb0ELb1EEEvNS_9BwdParamsE --------------------------
	.section	.nv.constant0._ZN10layer_norm13ln_bwd_kernelINS_13Kernel_traitsI13__nv_bfloat16S2_S2_S2_fjLj7168ELj1ELj1ELj8ELj8ENS_18Kernel_traits_baseILj7168ES2_S2_S2_S2_fjLj256EEEEELb0ELb0ELb0ELb1EEEvNS_9BwdParamsE,"a",@progbits
	.sectionflags	@""
	.align	4
.nv.constant0._ZN10layer_norm13ln_bwd_kernelINS_13Kernel_traitsI13__nv_bfloat16S2_S2_S2_fjLj7168ELj1ELj1ELj8ELj8ENS_18Kernel_traits_baseILj7168ES2_S2_S2_S2_fjLj256EEEEELb0ELb0ELb0ELb1EEEvNS_9BwdParamsE:
	.zero		648


//--------------------- .nv.constant0._ZN10layer_norm13ln_bwd_kernelINS_13Kernel_traitsI13__nv_bfloat16S2_S2_S2_fjLj7168ELj1ELj1ELj8ELj8ENS_18Kernel_traits_baseILj7168ES2_S2_S2_S2_fjLj256EEEEELb0ELb0ELb1ELb0EEEvNS_9BwdParamsE --------------------------
	.section	.nv.constant0._ZN10layer_norm13ln_bwd_kernelINS_13Kernel_traitsI13__nv_bfloat16S2_S2_S2_fjLj7168ELj1ELj1ELj8ELj8ENS_18Kernel_traits_baseILj7168ES2_S2_S2_S2_fjLj256EEEEELb0ELb0ELb1ELb0EEEvNS_9BwdParamsE,"a",@progbits
	.sectionflags	@""
	.align	4
.nv.constant0._ZN10layer_norm13ln_bwd_kernelINS_13Kernel_traitsI13__nv_bfloat16S2_S2_S2_fjLj7168ELj1ELj1ELj8ELj8ENS_18Kernel_traits_baseILj7168ES2_S2_S2_S2_fjLj256EEEEELb0ELb0ELb1ELb0EEEvNS_9BwdParamsE:
	.zero		648


//--------------------- .nv.constant0._ZN10layer_norm13ln_bwd_kernelINS_13Kernel_traitsI13__nv_bfloat16S2_S2_S2_fjLj7168ELj1ELj1ELj8ELj8ENS_18Kernel_traits_baseILj7168ES2_S2_S2_S2_fjLj256EEEEELb0ELb0ELb1ELb1EEEvNS_9BwdParamsE --------------------------
	.section	.nv.constant0._ZN10layer_norm13ln_bwd_kernelINS_13Kernel_traitsI13__nv_bfloat16S2_S2_S2_fjLj7168ELj1ELj1ELj8ELj8ENS_18Kernel_traits_baseILj7168ES2_S2_S2_S2_fjLj256EEEEELb0ELb0ELb1ELb1EEEvNS_9BwdParamsE,"a",@progbits
	.sectionflags	@""
	.align	4
.nv.constant0._ZN10layer_norm13ln_bwd_kernelINS_13Kernel_traitsI13__nv_bfloat16S2_S2_S2_fjLj7168ELj1ELj1ELj8ELj8ENS_18Kernel_traits_baseILj7168ES2_S2_S2_S2_fjLj256EEEEELb0ELb0ELb1ELb1EEEvNS_9BwdParamsE:
	.zero		648


//--------------------- .nv.constant0._ZN10layer_norm13ln_bwd_kernelINS_13Kernel_traitsI13__nv_bfloat16S2_S2_S2_fjLj7168ELj1ELj1ELj8ELj8ENS_18Kernel_traits_baseILj7168ES2_S2_S2_S2_fjLj256EEEEELb0ELb1ELb0ELb0EEEvNS_9BwdParamsE --------------------------
	.section	.nv.constant0._ZN10layer_norm13ln_bwd_kernelINS_13Kernel_traitsI13__nv_bfloat16S2_S2_S2_fjLj7168ELj1ELj1ELj8ELj8ENS_18Kernel_traits_baseILj7168ES2_S2_S2_S2_fjLj256EEEEELb0ELb1ELb0ELb0EEEvNS_9BwdParamsE,"a",@progbits
	.sectionflags	@""
	.align	4
.nv.constant0._ZN10layer_norm13ln_bwd_kernelINS_13Kernel_traitsI13__nv_bfloat16S2_S2_S2_fjLj7168ELj1ELj1ELj8ELj8ENS_18Kernel_traits_baseILj7168ES2_S2_S2_S2_fjLj256EEEEELb0ELb1ELb0ELb0EEEvNS_9BwdParamsE:
	.zero		648


//--------------------- .nv.constant0._ZN10layer_norm13ln_bwd_kernelINS_13Kernel_traitsI13__nv_bfloat16S2_S2_S2_fjLj7168ELj1ELj1ELj8ELj8ENS_18Kernel_traits_baseILj7168ES2_S2_S2_S2_fjLj256EEEEELb0ELb1ELb0ELb1EEEvNS_9BwdParamsE --------------------------
	.section	.nv.constant0._ZN10layer_norm13ln_bwd_kernelINS_13Kernel_traitsI13__nv_bfloat16S2_S2_S2_fjLj7168ELj1ELj1ELj8ELj8ENS_18Kernel_traits_baseILj7168ES2_S2_S2_S2_fjLj256EEEEELb0ELb1ELb0ELb1EEEvNS_9BwdParamsE,"a",@progbits
	.sectionflags	@""
	.align	4
.nv.constant0._ZN10layer_norm13ln_bwd_kernelINS_13Kernel_traitsI13__nv_bfloat16S2_S2_S2_fjLj7168ELj1ELj1ELj8ELj8ENS_18Kernel_traits_baseILj7168ES2_S2_S2_S2_fjLj256EEEEELb0ELb1ELb0ELb1EEEvNS_9BwdParamsE:
	.zero		648


//--------------------- .nv.constant0._ZN10layer_norm13ln_bwd_kernelINS_13Kernel_traitsI13__nv_bfloat16S2_S2_S2_fjLj7168ELj1ELj1ELj8ELj8ENS_18Kernel_traits_baseILj7168ES2_S2_S2_S2_fjLj256EEEEELb0ELb1ELb1ELb0EEEvNS_9BwdParamsE --------------------------
	.section	.nv.constant0._ZN10layer_norm13ln_bwd_kernelINS_13Kernel_traitsI13__nv_bfloat16S2_S2_S2_fjLj7168ELj1ELj1ELj8ELj8ENS_18Kernel_traits_baseILj7168ES2_S2_S2_S2_fjLj256EEEEELb0ELb1ELb1ELb0EEEvNS_9BwdParamsE,"a",@progbits
	.sectionflags	@""
	.align	4
.nv.constant0._ZN10layer_norm13ln_bwd_kernelINS_13Kernel_traitsI13__nv_bfloat16S2_S2_S2_fjLj7168ELj1ELj1ELj8ELj8ENS_18Kernel_traits_baseILj7168ES2_S2_S2_S2_fjLj256EEEEELb0ELb1ELb1ELb0EEEvNS_9BwdParamsE:
	.zero		648


//--------------------- .nv.constant0._ZN10layer_norm13ln_bwd_kernelINS_13Kernel_traitsI13__nv_bfloat16S2_S2_S2_fjLj7168ELj1ELj1ELj8ELj8ENS_18Kernel_traits_baseILj7168ES2_S2_S2_S2_fjLj256EEEEELb0ELb1ELb1ELb1EEEvNS_9BwdParamsE --------------------------
	.section	.nv.constant0._ZN10layer_norm13ln_bwd_kernelINS_13Kernel_traitsI13__nv_bfloat16S2_S2_S2_fjLj7168ELj1ELj1ELj8ELj8ENS_18Kernel_traits_baseILj7168ES2_S2_S2_S2_fjLj256EEEEELb0ELb1ELb1ELb1EEEvNS_9BwdParamsE,"a",@progbits
	.sectionflags	@""
	.align	4
.nv.constant0._ZN10layer_norm13ln_bwd_kernelINS_13Kernel_traitsI13__nv_bfloat16S2_S2_S2_fjLj7168ELj1ELj1ELj8ELj8ENS_18Kernel_traits_baseILj7168ES2_S2_S2_S2_fjLj256EEEEELb0ELb1ELb1ELb1EEEvNS_9BwdParamsE:
	.zero		648


//--------------------- .nv.constant0._ZN10layer_norm13ln_bwd_kernelINS_13Kernel_traitsI13__nv_bfloat16S2_S2_S2_fjLj7168ELj1ELj1ELj8ELj8ENS_18Kernel_traits_baseILj7168ES2_S2_S2_S2_fjLj256EEEEELb1ELb0ELb0ELb0EEEvNS_9BwdParamsE --------------------------
	.section	.nv.constant0._ZN10layer_norm13ln_bwd_kernelINS_13Kernel_traitsI13__nv_bfloat16S2_S2_S2_fjLj7168ELj1ELj1ELj8ELj8ENS_18Kernel_traits_baseILj7168ES2_S2_S2_S2_fjLj256EEEEELb1ELb0ELb0ELb0EEEvNS_9BwdParamsE,"a",@progbits
	.sectionflags	@""
	.align	4
.nv.constant0._ZN10layer_norm13ln_bwd_kernelINS_13Kernel_traitsI13__nv_bfloat16S2_S2_S2_fjLj7168ELj1ELj1ELj8ELj8ENS_18Kernel_traits_baseILj7168ES2_S2_S2_S2_fjLj256EEEEELb1ELb0ELb0ELb0EEEvNS_9BwdParamsE:
	.zero		648


//--------------------- .nv.constant0._ZN10layer_norm13ln_bwd_kernelINS_13Kernel_traitsI13__nv_bfloat16S2_S2_S2_fjLj7168ELj1ELj1ELj8ELj8ENS_18Kernel_traits_baseILj7168ES2_S2_S2_S2_fjLj256EEEEELb1ELb0ELb0ELb1EEEvNS_9BwdParamsE --------------------------
	.section	.nv.constant0._ZN10layer_norm13ln_bwd_kernelINS_13Kernel_traitsI13__nv_bfloat16S2_S2_S2_fjLj7168ELj1ELj1ELj8ELj8ENS_18Kernel_traits_baseILj7168ES2_S2_S2_S2_fjLj256EEEEELb1ELb0ELb0ELb1EEEvNS_9BwdParamsE,"a",@progbits
	.sectionflags	@""
	.align	4
.nv.constant0._ZN10layer_norm13ln_bwd_kernelINS_13Kernel_traitsI13__nv_bfloat16S2_S2_S2_fjLj7168ELj1ELj1ELj8ELj8ENS_18Kernel_traits_baseILj7168ES2_S2_S2_S2_fjLj256EEEEELb1ELb0ELb0ELb1EEEvNS_9BwdParamsE:
	.zero		648


//--------------------- .nv.constant0._ZN10layer_norm22ln_bwd_finalize_kernelINS_22Kernel_traits_finalizeILj7168E13__nv_bfloat16S2_S2_S2_fjLb0ELj1024ELj4ENS_18Kernel_traits_baseILj7168ES2_S2_S2_S2_fjLj1024EEEEELb0ELb0EEEvNS_9BwdParamsE --------------------------
	.section	.nv.constant0._ZN10layer_norm22ln_bwd_finalize_kernelINS_22Kernel_traits_finalizeILj7168E13__nv_bfloat16S2_S2_S2_fjLb0ELj1024ELj4ENS_18Kernel_traits_baseILj7168ES2_S2_S2_S2_fjLj1024EEEEELb0ELb0EEEvNS_9BwdParamsE,"a",@progbits
	.sectionflags	@""
	.align	4
.nv.constant0._ZN10layer_norm22ln_bwd_finalize_kernelINS_22Kernel_traits_finalizeILj7168E13__nv_bfloat16S2_S2_S2_fjLb0ELj1024ELj4ENS_18Kernel_traits_baseILj7168ES2_S2_S2_S2_fjLj1024EEEEELb0ELb0EEEvNS_9BwdParamsE:
	.zero		648


//--------------------- .nv.constant0._ZN10layer_norm13ln_bwd_kernelINS_13Kernel_traitsI13__nv_bfloat16S2_S2_S2_fjLj7168ELj1ELj1ELj8ELj8ENS_18Kernel_traits_baseILj7168ES2_S2_S2_S2_fjLj256EEEEELb1ELb0ELb1ELb0EEEvNS_9BwdParamsE --------------------------
	.section	.nv.constant0._ZN10layer_norm13ln_bwd_kernelINS_13Kernel_traitsI13__nv_bfloat16S2_S2_S2_fjLj7168ELj1ELj1ELj8ELj8ENS_18Kernel_traits_baseILj7168ES2_S2_S2_S2_fjLj256EEEEELb1ELb0ELb1ELb0EEEvNS_9BwdParamsE,"a",@progbits
	.sectionflags	@""
	.align	4
.nv.constant0._ZN10layer_norm13ln_bwd_kernelINS_13Kernel_traitsI13__nv_bfloat16S2_S2_S2_fjLj7168ELj1ELj1ELj8ELj8ENS_18Kernel_traits_baseILj7168ES2_S2_S2_S2_fjLj256EEEEELb1ELb0ELb1ELb0EEEvNS_9BwdParamsE:
	.zero		648


//--------------------- .nv.constant0._ZN10layer_norm22ln_bwd_finalize_kernelINS_22Kernel_traits_finalizeILj7168E13__nv_bfloat16S2_S2_S2_fjLb0ELj1024ELj4ENS_18Kernel_traits_baseILj7168ES2_S2_S2_S2_fjLj1024EEEEELb0ELb1EEEvNS_9BwdParamsE --------------------------
	.section	.nv.constant0._ZN10layer_norm22ln_bwd_finalize_kernelINS_22Kernel_traits_finalizeILj7168E13__nv_bfloat16S2_S2_S2_fjLb0ELj1024ELj4ENS_18Kernel_traits_baseILj7168ES2_S2_S2_S2_fjLj1024EEEEELb0ELb1EEEvNS_9BwdParamsE,"a",@progbits
	.sectionflags	@""
	.align	4
.nv.constant0._ZN10layer_norm22ln_bwd_finalize_kernelINS_22Kernel_traits_finalizeILj7168E13__nv_bfloat16S2_S2_S2_fjLb0ELj1024ELj4ENS_18Kernel_traits_baseILj7168ES2_S2_S2_S2_fjLj1024EEEEELb0ELb1EEEvNS_9BwdParamsE:
	.zero		648


//--------------------- .nv.constant0._ZN10layer_norm13ln_bwd_kernelINS_13Kernel_traitsI13__nv_bfloat16S2_S2_S2_fjLj7168ELj1ELj1ELj8ELj8ENS_18Kernel_traits_baseILj7168ES2_S2_S2_S2_fjLj256EEEEELb1ELb0ELb1ELb1EEEvNS_9BwdParamsE --------------------------
	.section	.nv.constant0._ZN10layer_norm13ln_bwd_kernelINS_13Kernel_traitsI13__nv_bfloat16S2_S2_S2_fjLj7168ELj1ELj1ELj8ELj8ENS_18Kernel_traits_baseILj7168ES2_S2_S2_S2_fjLj256EEEEELb1ELb0ELb1ELb1EEEvNS_9BwdParamsE,"a",@progbits
	.sectionflags	@""
	.align	4
.nv.constant0._ZN10layer_norm13ln_bwd_kernelINS_13Kernel_traitsI13__nv_bfloat16S2_S2_S2_fjLj7168ELj1ELj1ELj8ELj8ENS_18Kernel_traits_baseILj7168ES2_S2_S2_S2_fjLj256EEEEELb1ELb0ELb1ELb1EEEvNS_9BwdParamsE:
	.zero		648


//--------------------- .nv.constant0._ZN10layer_norm13ln_bwd_kernelINS_13Kernel_traitsI13__nv_bfloat16S2_S2_S2_fjLj7168ELj1ELj1ELj8ELj8ENS_18Kernel_traits_baseILj7168ES2_S2_S2_S2_fjLj256EEEEELb1ELb1ELb0ELb0EEEvNS_9BwdParamsE --------------------------
	.section	.nv.constant0._ZN10layer_norm13ln_bwd_kernelINS_13Kernel_traitsI13__nv_bfloat16S2_S2_S2_fjLj7168ELj1ELj1ELj8ELj8ENS_18Kernel_traits_baseILj7168ES2_S2_S2_S2_fjLj256EEEEELb1ELb1ELb0ELb0EEEvNS_9BwdParamsE,"a",@progbits
	.sectionflags	@""
	.align	4
.nv.constant0._ZN10layer_norm13ln_bwd_kernelINS_13Kernel_traitsI13__nv_bfloat16S2_S2_S2_fjLj7168ELj1ELj1ELj8ELj8ENS_18Kernel_traits_baseILj7168ES2_S2_S2_S2_fjLj256EEEEELb1ELb1ELb0ELb0EEEvNS_9BwdParamsE:
	.zero		648


//--------------------- .nv.constant0._ZN10layer_norm13ln_bwd_kernelINS_13Kernel_traitsI13__nv_bfloat16S2_S2_S2_fjLj7168ELj1ELj1ELj8ELj8ENS_18Kernel_traits_baseILj7168ES2_S2_S2_S2_fjLj256EEEEELb1ELb1ELb0ELb1EEEvNS_9BwdParamsE --------------------------
	.section	.nv.constant0._ZN10layer_norm13ln_bwd_kernelINS_13Kernel_traitsI13__nv_bfloat16S2_S2_S2_fjLj7168ELj1ELj1ELj8ELj8ENS_18Kernel_traits_baseILj7168ES2_S2_S2_S2_fjLj256EEEEELb1ELb1ELb0ELb1EEEvNS_9BwdParamsE,"a",@progbits
	.sectionflags	@""
	.align	4
.nv.constant0._ZN10layer_norm13ln_bwd_kernelINS_13Kernel_traitsI13__nv_bfloat16S2_S2_S2_fjLj7168ELj1ELj1ELj8ELj8ENS_18Kernel_traits_baseILj7168ES2_S2_S2_S2_fjLj256EEEEELb1ELb1ELb0ELb1EEEvNS_9BwdParamsE:
	.zero		648


//--------------------- .nv.constant0._ZN10layer_norm22ln_bwd_finalize_kernelINS_22Kernel_traits_finalizeILj7168E13__nv_bfloat16S2_S2_S2_fjLb1ELj1024ELj4ENS_18Kernel_traits_baseILj7168ES2_S2_S2_S2_fjLj1024EEEEELb1ELb0EEEvNS_9BwdParamsE --------------------------
	.section	.nv.constant0._ZN10layer_norm22ln_bwd_finalize_kernelINS_22Kernel_traits_finalizeILj7168E13__nv_bfloat16S2_S2_S2_fjLb1ELj1024ELj4ENS_18Kernel_traits_baseILj7168ES2_S2_S2_S2_fjLj1024EEEEELb1ELb0EEEvNS_9BwdParamsE,"a",@progbits
	.sectionflags	@""
	.align	4
.nv.constant0._ZN10layer_norm22ln_bwd_finalize_kernelINS_22Kernel_traits_finalizeILj7168E13__nv_bfloat16S2_S2_S2_fjLb1ELj1024ELj4ENS_18Kernel_traits_baseILj7168ES2_S2_S2_S2_fjLj1024EEEEELb1ELb0EEEvNS_9BwdParamsE:
	.zero		648


//--------------------- .nv.constant0._ZN10layer_norm13ln_bwd_kernelINS_13Kernel_traitsI13__nv_bfloat16S2_S2_S2_fjLj7168ELj1ELj1ELj8ELj8ENS_18Kernel_traits_baseILj7168ES2_S2_S2_S2_fjLj256EEEEELb1ELb1ELb1ELb0EEEvNS_9BwdParamsE --------------------------
	.section	.nv.constant0._ZN10layer_norm13ln_bwd_kernelINS_13Kernel_traitsI13__nv_bfloat16S2_S2_S2_fjLj7168ELj1ELj1ELj8ELj8ENS_18Kernel_traits_baseILj7168ES2_S2_S2_S2_fjLj256EEEEELb1ELb1ELb1ELb0EEEvNS_9BwdParamsE,"a",@progbits
	.sectionflags	@""
	.align	4
.nv.constant0._ZN10layer_norm13ln_bwd_kernelINS_13Kernel_traitsI13__nv_bfloat16S2_S2_S2_fjLj7168ELj1ELj1ELj8ELj8ENS_18Kernel_traits_baseILj7168ES2_S2_S2_S2_fjLj256EEEEELb1ELb1ELb1ELb0EEEvNS_9BwdParamsE:
	.zero		648


//--------------------- .nv.constant0._ZN10layer_norm22ln_bwd_finalize_kernelINS_22Kernel_traits_finalizeILj7168E13__nv_bfloat16S2_S2_S2_fjLb1ELj1024ELj4ENS_18Kernel_traits_baseILj7168ES2_S2_S2_S2_fjLj1024EEEEELb1ELb1EEEvNS_9BwdParamsE --------------------------
	.section	.nv.constant0._ZN10layer_norm22ln_bwd_finalize_kernelINS_22Kernel_traits_finalizeILj7168E13__nv_bfloat16S2_S2_S2_fjLb1ELj1024ELj4ENS_18Kernel_traits_baseILj7168ES2_S2_S2_S2_fjLj1024EEEEELb1ELb1EEEvNS_9BwdParamsE,"a",@progbits
	.sectionflags	@""
	.align	4
.nv.constant0._ZN10layer_norm22ln_bwd_finalize_kernelINS_22Kernel_traits_finalizeILj7168E13__nv_bfloat16S2_S2_S2_fjLb1ELj1024ELj4ENS_18Kernel_traits_baseILj7168ES2_S2_S2_S2_fjLj1024EEEEELb1ELb1EEEvNS_9BwdParamsE:
	.zero		648


//--------------------- .nv.constant0._ZN10layer_norm13ln_bwd_kernelINS_13Kernel_traitsI13__nv_bfloat16S2_S2_S2_fjLj7168ELj1ELj1ELj8ELj8ENS_18Kernel_traits_baseILj7168ES2_S2_S2_S2_fjLj256EEEEELb1ELb1ELb1ELb1EEEvNS_9BwdParamsE --------------------------
	.section	.nv.constant0._ZN10layer_norm13ln_bwd_kernelINS_13Kernel_traitsI13__nv_bfloat16S2_S2_S2_fjLj7168ELj1ELj1ELj8ELj8ENS_18Kernel_traits_baseILj7168ES2_S2_S2_S2_fjLj256EEEEELb1ELb1ELb1ELb1EEEvNS_9BwdParamsE,"a",@progbits
	.sectionflags	@""
	.align	4
.nv.constant0._ZN10layer_norm13ln_bwd_kernelINS_13Kernel_traitsI13__nv_bfloat16S2_S2_S2_fjLj7168ELj1ELj1ELj8ELj8ENS_18Kernel_traits_baseILj7168ES2_S2_S2_S2_fjLj256EEEEELb1ELb1ELb1ELb1EEEvNS_9BwdParamsE:
	.zero		648


//--------------------- .nv.constant0._ZN10layer_norm13ln_bwd_kernelINS_13Kernel_traitsI6__halfS2_S2_S2_fjLj7168ELj1ELj1ELj8ELj8ENS_18Kernel_traits_baseILj7168ES2_S2_S2_S2_fjLj256EEEEELb0ELb0ELb0ELb0EEEvNS_9BwdParamsE --------------------------
	.section	.nv.constant0._ZN10layer_norm13ln_bwd_kernelINS_13Kernel_traitsI6__halfS2_S2_S2_fjLj7168ELj1ELj1ELj8ELj8ENS_18Kernel_traits_baseILj7168ES2_S2_S2_S2_fjLj256EEEEELb0ELb0ELb0ELb0EEEvNS_9BwdParamsE,"a",@progbits
	.sectionflags	@""
	.align	4
.nv.constant0._ZN10layer_norm13ln_bwd_kernelINS_13Kernel_traitsI6__halfS2_S2_S2_fjLj7168ELj1ELj1ELj8ELj8ENS_18Kernel_traits_baseILj7168ES2_S2_S2_S2_fjLj256EEEEELb0ELb0ELb0ELb0EEEvNS_9BwdParamsE:
	.zero		648


//--------------------- .nv.constant0._ZN10layer_norm13ln_bwd_kernelINS_13Kernel_traitsI6__halfS2_S2_S2_fjLj7168ELj1ELj1ELj8ELj8ENS_18Kernel_traits_baseILj7168ES2_S2_S2_S2_fjLj256EEEEELb0ELb0ELb0ELb1EEEvNS_9BwdParamsE --------------------------
	.section	.nv.constant0._ZN10layer_norm13ln_bwd_kernelINS_13Kernel_traitsI6__halfS2_S2_S2_fjLj7168ELj1ELj1ELj8ELj8ENS_18Kernel_traits_baseILj7168ES2_S2_S2_S2_fjLj256EEEEELb0ELb0ELb0ELb1EEEvNS_9BwdParamsE,"a",@progbits
	.sectionflags	@""
	.align	4
.nv.constant0._ZN10layer_norm13ln_bwd_kernelINS_13Kernel_traitsI6__halfS2_S2_S2_fjLj7168ELj1ELj1ELj8ELj8ENS_18Kernel_traits_baseILj7168ES2_S2_S2_S2_fjLj256EEEEELb0ELb0ELb0ELb1EEEvNS_9BwdParamsE:
	.zero		648


//--------------------- .nv.constant0._ZN10layer_norm13ln_bwd_kernelINS_13Kernel_traitsI6__halfS2_S2_S2_fjLj7168ELj1ELj1ELj8ELj8ENS_18Kernel_traits_baseILj7168ES2_S2_S2_S2_fjLj256EEEEELb0ELb0ELb1ELb0EEEvNS_9BwdParamsE --------------------------
	.section	.nv.constant0._ZN10layer_norm13ln_bwd_kernelINS_13Kernel_traitsI6__halfS2_S2_S2_fjLj7168ELj1ELj1ELj8ELj8ENS_18Kernel_traits_baseILj7168ES2_S2_S2_S2_fjLj256EEEEELb0ELb0ELb1ELb0EEEvNS_9BwdParamsE,"a",@progbits
	.sectionflags	@""
	.align	4
.nv.constant0._ZN10layer_norm13ln_bwd_kernelINS_13Kernel_traitsI6__halfS2_S2_S2_fjLj7168ELj1ELj1ELj8ELj8ENS_18Kernel_traits_baseILj7168ES2_S2_S2_S2_fjLj256EEEEELb0ELb0ELb1ELb0EEEvNS_9BwdParamsE:
	.zero		648


//--------------------- .nv.constant0._ZN10layer_norm13ln_bwd_kernelINS_13Kernel_traitsI6__halfS2_S2_S2_fjLj7168ELj1ELj1ELj8ELj8ENS_18Kernel_traits_baseILj7168ES2_S2_S2_S2_fjLj256EEEEELb0ELb0ELb1ELb1EEEvNS_9BwdParamsE --------------------------
	.section	.nv.constant0._ZN10layer_norm13ln_bwd_kernelINS_13Kernel_traitsI6__halfS2_S2_S2_fjLj7168ELj1ELj1ELj8ELj8ENS_18Kernel_traits_baseILj7168ES2_S2_S2_S2_fjLj256EEEEELb0ELb0ELb1ELb1EEEvNS_9BwdParamsE,"a",@progbits
	.sectionflags	@""
	.align	4
.nv.constant0._ZN10layer_norm13ln_bwd_kernelINS_13Kernel_traitsI6__halfS2_S2_S2_fjLj7168ELj1ELj1ELj8ELj8ENS_18Kernel_traits_baseILj7168ES2_S2_S2_S2_fjLj256EEEEELb0ELb0ELb1ELb1EEEvNS_9BwdParamsE:
	.zero		648


//--------------------- .nv.constant0._ZN10layer_norm13ln_bwd_kernelINS_13Kernel_traitsI6__halfS2_S2_S2_fjLj7168ELj1ELj1ELj8ELj8ENS_18Kernel_traits_baseILj7168ES2_S2_S2_S2_fjLj256EEEEELb0ELb1ELb0ELb0EEEvNS_9BwdParamsE --------------------------
	.section	.nv.constant0._ZN10layer_norm13ln_bwd_kernelINS_13Kernel_traitsI6__halfS2_S2_S2_fjLj7168ELj1ELj1ELj8ELj8ENS_18Kernel_traits_baseILj7168ES2_S2_S2_S2_fjLj256EEEEELb0ELb1ELb0ELb0EEEvNS_9BwdParamsE,"a",@progbits
	.sectionflags	@""
	.align	4
.nv.constant0._ZN10layer_norm13ln_bwd_kernelINS_13Kernel_traitsI6__halfS2_S2_S2_fjLj7168ELj1ELj1ELj8ELj8ENS_18Kernel_traits_baseILj7168ES2_S2_S2_S2_fjLj256EEEEELb0ELb1ELb0ELb0EEEvNS_9BwdParamsE:
	.zero		648


//--------------------- .nv.constant0._ZN10layer_norm13ln_bwd_kernelINS_13Kernel_traitsI6__halfS2_S2_S2_fjLj7168ELj1ELj1ELj8ELj8ENS_18Kernel_traits_baseILj7168ES2_S2_S2_S2_fjLj256EEEEELb0ELb1ELb0ELb1EEEvNS_9BwdParamsE --------------------------
	.section	.nv.constant0._ZN10layer_norm13ln_bwd_kernelINS_13Kernel_traitsI6__halfS2_S2_S2_fjLj7168ELj1ELj1ELj8ELj8ENS_18Kernel_traits_baseILj7168ES2_S2_S2_S2_fjLj256EEEEELb0ELb1ELb0ELb1EEEvNS_9BwdParamsE,"a",@progbits
	.sectionflags	@""
	.align	4
.nv.constant0._ZN10layer_norm13ln_bwd_kernelINS_13Kernel_traitsI6__halfS2_S2_S2_fjLj7168ELj1ELj1ELj8ELj8ENS_18Kernel_traits_baseILj7168ES2_S2_S2_S2_fjLj256EEEEELb0ELb1ELb0ELb1EEEvNS_9BwdParamsE:
	.zero		648


//--------------------- .nv.constant0._ZN10layer_norm13ln_bwd_kernelINS_13Kernel_traitsI6__halfS2_S2_S2_fjLj7168ELj1ELj1ELj8ELj8ENS_18Kernel_traits_baseILj7168ES2_S2_S2_S2_fjLj256EEEEELb0ELb1ELb1ELb0EEEvNS_9BwdParamsE --------------------------
	.section	.nv.constant0._ZN10layer_norm13ln_bwd_kernelINS_13Kernel_traitsI6__halfS2_S2_S2_fjLj7168ELj1ELj1ELj8ELj8ENS_18Kernel_traits_baseILj7168ES2_S2_S2_S2_fjLj256EEEEELb0ELb1ELb1ELb0EEEvNS_9BwdParamsE,"a",@progbits
	.sectionflags	@""
	.align	4
.nv.constant0._ZN10layer_norm13ln_bwd_kernelINS_13Kernel_traitsI6__halfS2_S2_S2_fjLj7168ELj1ELj1ELj8ELj8ENS_18Kernel_traits_baseILj7168ES2_S2_S2_S2_fjLj256EEEEELb0ELb1ELb1ELb0EEEvNS_9BwdParamsE:
	.zero		648


//--------------------- .nv.constant0._ZN10layer_norm13ln_bwd_kernelINS_13Kernel_traitsI6__halfS2_S2_S2_fjLj7168ELj1ELj1ELj8ELj8ENS_18Kernel_traits_baseILj7168ES2_S2_S2_S2_fjLj256EEEEELb0ELb1ELb1ELb1EEEvNS_9BwdParamsE --------------------------
	.section	.nv.constant0._ZN10layer_norm13ln_bwd_kernelINS_13Kernel_traitsI6__halfS2_S2_S2_fjLj7168ELj1ELj1ELj8ELj8ENS_18Kernel_traits_baseILj7168ES2_S2_S2_S2_fjLj256EEEEELb0ELb1ELb1ELb1EEEvNS_9BwdParamsE,"a",@progbits
	.sectionflags	@""
	.align	4
.nv.constant0._ZN10layer_norm13ln_bwd_kernelINS_13Kernel_traitsI6__halfS2_S2_S2_fjLj7168ELj1ELj1ELj8ELj8ENS_18Kernel_traits_baseILj7168ES2_S2_S2_S2_fjLj256EEEEELb0ELb1ELb1ELb1EEEvNS_9BwdParamsE:
	.zero		648


//--------------------- .nv.constant0._ZN10layer_norm13ln_bwd_kernelINS_13Kernel_traitsI6__halfS2_S2_S2_fjLj7168ELj1ELj1ELj8ELj8ENS_18Kernel_traits_baseILj7168ES2_S2_S2_S2_fjLj256EEEEELb1ELb0ELb0ELb0EEEvNS_9BwdParamsE --------------------------
	.section	.nv.constant0._ZN10layer_norm13ln_bwd_kernelINS_13Kernel_traitsI6__halfS2_S2_S2_fjLj7168ELj1ELj1ELj8ELj8ENS_18Kernel_traits_baseILj7168ES2_S2_S2_S2_fjLj256EEEEELb1ELb0ELb0ELb0EEEvNS_9BwdParamsE,"a",@progbits
	.sectionflags	@""
	.align	4
.nv.constant0._ZN10layer_norm13ln_bwd_kernelINS_13Kernel_traitsI6__halfS2_S2_S2_fjLj7168ELj1ELj1ELj8ELj8ENS_18Kernel_traits_baseILj7168ES2_S2_S2_S2_fjLj256EEEEELb1ELb0ELb0ELb0EEEvNS_9BwdParamsE:
	.zero		648


//--------------------- .nv.constant0._ZN10layer_norm13ln_bwd_kernelINS_13Kernel_traitsI6__halfS2_S2_S2_fjLj7168ELj1ELj1ELj8ELj8ENS_18Kernel_traits_baseILj7168ES2_S2_S2_S2_fjLj256EEEEELb1ELb0ELb0ELb1EEEvNS_9BwdParamsE --------------------------
	.section	.nv.constant0._ZN10layer_norm13ln_bwd_kernelINS_13Kernel_traitsI6__halfS2_S2_S2_fjLj7168ELj1ELj1ELj8ELj8ENS_18Kernel_traits_baseILj7168ES2_S2_S2_S2_fjLj256EEEEELb1ELb0ELb0ELb1EEEvNS_9BwdParamsE,"a",@progbits
	.sectionflags	@""
	.align	4
.nv.constant0._ZN10layer_norm13ln_bwd_kernelINS_13Kernel_traitsI6__halfS2_S2_S2_fjLj7168ELj1ELj1ELj8ELj8ENS_18Kernel_traits_baseILj7168ES2_S2_S2_S2_fjLj256EEEEELb1ELb0ELb0ELb1EEEvNS_9BwdParamsE:
	.zero		648


//--------------------- .nv.constant0._ZN10layer_norm22ln_bwd_finalize_kernelINS_22Kernel_traits_finalizeILj7168E6__halfS2_S2_S2_fjLb0ELj1024ELj4ENS_18Kernel_traits_baseILj7168ES2_S2_S2_S2_fjLj1024EEEEELb0ELb0EEEvNS_9BwdParamsE --------------------------
	.section	.nv.constant0._ZN10layer_norm22ln_bwd_finalize_kernelINS_22Kernel_traits_finalizeILj7168E6__halfS2_S2_S2_fjLb0ELj1024ELj4ENS_18Kernel_traits_baseILj7168ES2_S2_S2_S2_fjLj1024EEEEELb0ELb0EEEvNS_9BwdParamsE,"a",@progbits
	.sectionflags	@""
	.align	4
.nv.constant0._ZN10layer_norm22ln_bwd_finalize_kernelINS_22Kernel_traits_finalizeILj7168E6__halfS2_S2_S2_fjLb0ELj1024ELj4ENS_18Kernel_traits_baseILj7168ES2_S2_S2_S2_fjLj1024EEEEELb0ELb0EEEvNS_9BwdParamsE:
	.zero		648


//--------------------- .nv.constant0._ZN10layer_norm13ln_bwd_kernelINS_13Kernel_traitsI6__halfS2_S2_S2_fjLj7168ELj1ELj1ELj8ELj8ENS_18Kernel_traits_baseILj7168ES2_S2_S2_S2_fjLj256EEEEELb1ELb0ELb1ELb0EEEvNS_9BwdParamsE --------------------------
	.section	.nv.constant0._ZN10layer_norm13ln_bwd_kernelINS_13Kernel_traitsI6__halfS2_S2_S2_fjLj7168ELj1ELj1ELj8ELj8ENS_18Kernel_traits_baseILj7168ES2_S2_S2_S2_fjLj256EEEEELb1ELb0ELb1ELb0EEEvNS_9BwdParamsE,"a",@progbits
	.sectionflags	@""
	.align	4
.nv.constant0._ZN10layer_norm13ln_bwd_kernelINS_13Kernel_traitsI6__halfS2_S2_S2_fjLj7168ELj1ELj1ELj8ELj8ENS_18Kernel_traits_baseILj7168ES2_S2_S2_S2_fjLj256EEEEELb1ELb0ELb1ELb0EEEvNS_9BwdParamsE:
	.zero		648


//--------------------- .nv.constant0._ZN10layer_norm22ln_bwd_finalize_kernelINS_22Kernel_traits_finalizeILj7168E6__halfS2_S2_S2_fjLb0ELj1024ELj4ENS_18Kernel_traits_baseILj7168ES2_S2_S2_S2_fjLj1024EEEEELb0ELb1EEEvNS_9BwdParamsE --------------------------
	.section	.nv.constant0._ZN10layer_norm22ln_bwd_finalize_kernelINS_22Kernel_traits_finalizeILj7168E6__halfS2_S2_S2_fjLb0ELj1024ELj4ENS_18Kernel_traits_baseILj7168ES2_S2_S2_S2_fjLj1024EEEEELb0ELb1EEEvNS_9BwdParamsE,"a",@progbits
	.sectionflags	@""
	.align	4
.nv.constant0._ZN10layer_norm22ln_bwd_finalize_kernelINS_22Kernel_traits_finalizeILj7168E6__halfS2_S2_S2_fjLb0ELj1024ELj4ENS_18Kernel_traits_baseILj7168ES2_S2_S2_S2_fjLj1024EEEEELb0ELb1EEEvNS_9BwdParamsE:
	.zero		648


//--------------------- .nv.constant0._ZN10layer_norm13ln_bwd_kernelINS_13Kernel_traitsI6__halfS2_S2_S2_fjLj7168ELj1ELj1ELj8ELj8ENS_18Kernel_traits_baseILj7168ES2_S2_S2_S2_fjLj256EEEEELb1ELb0ELb1ELb1EEEvNS_9BwdParamsE --------------------------
	.section	.nv.constant0._ZN10layer_norm13ln_bwd_kernelINS_13Kernel_traitsI6__halfS2_S2_S2_fjLj7168ELj1ELj1ELj8ELj8ENS_18Kernel_traits_baseILj7168ES2_S2_S2_S2_fjLj256EEEEELb1ELb0ELb1ELb1EEEvNS_9BwdParamsE,"a",@progbits
	.sectionflags	@""
	.align	4
.nv.constant0._ZN10layer_norm13ln_bwd_kernelINS_13Kernel_traitsI6__halfS2_S2_S2_fjLj7168ELj1ELj1ELj8ELj8ENS_18Kernel_traits_baseILj7168ES2_S2_S2_S2_fjLj256EEEEELb1ELb0ELb1ELb1EEEvNS_9BwdParamsE:
	.zero		648


//--------------------- .nv.constant0._ZN10layer_norm13ln_bwd_kernelINS_13Kernel_traitsI6__halfS2_S2_S2_fjLj7168ELj1ELj1ELj8ELj8ENS_18Kernel_traits_baseILj7168ES2_S2_S2_S2_fjLj256EEEEELb1ELb1ELb0ELb0EEEvNS_9BwdParamsE --------------------------
	.section	.nv.constant0._ZN10layer_norm13ln_bwd_kernelINS_13Kernel_traitsI6__halfS2_S2_S2_fjLj7168ELj1ELj1ELj8ELj8ENS_18Kernel_traits_baseILj7168ES2_S2_S2_S2_fjLj256EEEEELb1ELb1ELb0ELb0EEEvNS_9BwdParamsE,"a",@progbits
	.sectionflags	@""
	.align	4
.nv.constant0._ZN10layer_norm13ln_bwd_kernelINS_13Kernel_traitsI6__halfS2_S2_S2_fjLj7168ELj1ELj1ELj8ELj8ENS_18Kernel_traits_baseILj7168ES2_S2_S2_S2_fjLj256EEEEELb1ELb1ELb0ELb0EEEvNS_9BwdParamsE:
	.zero		648


//--------------------- .nv.constant0._ZN10layer_norm13ln_bwd_kernelINS_13Kernel_traitsI6__halfS2_S2_S2_fjLj7168ELj1ELj1ELj8ELj8ENS_18Kernel_traits_baseILj7168ES2_S2_S2_S2_fjLj256EEEEELb1ELb1ELb0ELb1EEEvNS_9BwdParamsE --------------------------
	.section	.nv.constant0._ZN10layer_norm13ln_bwd_kernelINS_13Kernel_traitsI6__halfS2_S2_S2_fjLj7168ELj1ELj1ELj8ELj8ENS_18Kernel_traits_baseILj7168ES2_S2_S2_S2_fjLj256EEEEELb1ELb1ELb0ELb1EEEvNS_9BwdParamsE,"a",@progbits
	.sectionflags	@""
	.align	4
.nv.constant0._ZN10layer_norm13ln_bwd_kernelINS_13Kernel_traitsI6__halfS2_S2_S2_fjLj7168ELj1ELj1ELj8ELj8ENS_18Kernel_traits_baseILj7168ES2_S2_S2_S2_fjLj256EEEEELb1ELb1ELb0ELb1EEEvNS_9BwdParamsE:
	.zero		648


//--------------------- .nv.constant0._ZN10layer_norm22ln_bwd_finalize_kernelINS_22Kernel_traits_finalizeILj7168E6__halfS2_S2_S2_fjLb1ELj1024ELj4ENS_18Kernel_traits_baseILj7168ES2_S2_S2_S2_fjLj1024EEEEELb1ELb0EEEvNS_9BwdParamsE --------------------------
	.section	.nv.constant0._ZN10layer_norm22ln_bwd_finalize_kernelINS_22Kernel_traits_finalizeILj7168E6__halfS2_S2_S2_fjLb1ELj1024ELj4ENS_18Kernel_traits_baseILj7168ES2_S2_S2_S2_fjLj1024EEEEELb1ELb0EEEvNS_9BwdParamsE,"a",@progbits
	.sectionflags	@""
	.align	4
.nv.constant0._ZN10layer_norm22ln_bwd_finalize_kernelINS_22Kernel_traits_finalizeILj7168E6__halfS2_S2_S2_fjLb1ELj1024ELj4ENS_18Kernel_traits_baseILj7168ES2_S2_S2_S2_fjLj1024EEEEELb1ELb0EEEvNS_9BwdParamsE:
	.zero		648


//--------------------- .nv.constant0._ZN10layer_norm13ln_bwd_kernelINS_13Kernel_traitsI6__halfS2_S2_S2_fjLj7168ELj1ELj1ELj8ELj8ENS_18Kernel_traits_baseILj7168ES2_S2_S2_S2_fjLj256EEEEELb1ELb1ELb1ELb0EEEvNS_9BwdParamsE --------------------------
	.section	.nv.constant0._ZN10layer_norm13ln_bwd_kernelINS_13Kernel_traitsI6__halfS2_S2_S2_fjLj7168ELj1ELj1ELj8ELj8ENS_18Kernel_traits_baseILj7168ES2_S2_S2_S2_fjLj256EEEEELb1ELb1ELb1ELb0EEEvNS_9BwdParamsE,"a",@progbits
	.sectionflags	@""
	.align	4
.nv.constant0._ZN10layer_norm13ln_bwd_kernelINS_13Kernel_traitsI6__halfS2_S2_S2_fjLj7168ELj1ELj1ELj8ELj8ENS_18Kernel_traits_baseILj7168ES2_S2_S2_S2_fjLj256EEEEELb1ELb1ELb1ELb0EEEvNS_9BwdParamsE:
	.zero		648


//--------------------- .nv.constant0._ZN10layer_norm22ln_bwd_finalize_kernelINS_22Kernel_traits_finalizeILj7168E6__halfS2_S2_S2_fjLb1ELj1024ELj4ENS_18Kernel_traits_baseILj7168ES2_S2_S2_S2_fjLj1024EEEEELb1ELb1EEEvNS_9BwdParamsE --------------------------
	.section	.nv.constant0._ZN10layer_norm22ln_bwd_finalize_kernelINS_22Kernel_traits_finalizeILj7168E6__halfS2_S2_S2_fjLb1ELj1024ELj4ENS_18Kernel_traits_baseILj7168ES2_S2_S2_S2_fjLj1024EEEEELb1ELb1EEEvNS_9BwdParamsE,"a",@progbits
	.sectionflags	@""
	.align	4
.nv.constant0._ZN10layer_norm22ln_bwd_finalize_kernelINS_22Kernel_traits_finalizeILj7168E6__halfS2_S2_S2_fjLb1ELj1024ELj4ENS_18Kernel_traits_baseILj7168ES2_S2_S2_S2_fjLj1024EEEEELb1ELb1EEEvNS_9BwdParamsE:
	.zero		648


//--------------------- .nv.constant0._ZN10layer_norm13ln_bwd_kernelINS_13Kernel_traitsI6__halfS2_S2_S2_fjLj7168ELj1ELj1ELj8ELj8ENS_18Kernel_traits_baseILj7168ES2_S2_S2_S2_fjLj256EEEEELb1ELb1ELb1ELb1EEEvNS_9BwdParamsE --------------------------
	.section	.nv.constant0._ZN10layer_norm13ln_bwd_kernelINS_13Kernel_traitsI6__halfS2_S2_S2_fjLj7168ELj1ELj1ELj8ELj8ENS_18Kernel_traits_baseILj7168ES2_S2_S2_S2_fjLj256EEEEELb1ELb1ELb1ELb1EEEvNS_9BwdParamsE,"a",@progbits
	.sectionflags	@""
	.align	4
.nv.constant0._ZN10layer_norm13ln_bwd_kernelINS_13Kernel_traitsI6__halfS2_S2_S2_fjLj7168ELj1ELj1ELj8ELj8ENS_18Kernel_traits_baseILj7168ES2_S2_S2_S2_fjLj256EEEEELb1ELb1ELb1ELb1EEEvNS_9BwdParamsE:
	.zero		648


//--------------------- .nv.constant0._ZN10layer_norm13ln_bwd_kernelINS_13Kernel_traitsIf13__nv_bfloat16S2_S2_fjLj7168ELj1ELj1ELj8ELj8ENS_18Kernel_traits_baseILj7168EfS2_S2_S2_fjLj256EEEEELb0ELb0ELb0ELb0EEEvNS_9BwdParamsE --------------------------
	.section	.nv.constant0._ZN10layer_norm13ln_bwd_kernelINS_13Kernel_traitsIf13__nv_bfloat16S2_S2_fjLj7168ELj1ELj1ELj8ELj8ENS_18Kernel_traits_baseILj7168EfS2_S2_S2_fjLj256EEEEELb0ELb0ELb0ELb0EEEvNS_9BwdParamsE,"a",@progbits
	.sectionflags	@""
	.align	4
.nv.constant0._ZN10layer_norm13ln_bwd_kernelINS_13Kernel_traitsIf13__nv_bfloat16S2_S2_fjLj7168ELj1ELj1ELj8ELj8ENS_18Kernel_traits_baseILj7168EfS2_S2_S2_fjLj256EEEEELb0ELb0ELb0ELb0EEEvNS_9BwdParamsE:
	.zero		648


//--------------------- .nv.constant0._ZN10layer_norm13ln_bwd_kernelINS_13Kernel_traitsIf13__nv_bfloat16S2_S2_fjLj7168ELj1ELj1ELj8ELj8ENS_18Kernel_traits_baseILj7168EfS2_S2_S2_fjLj256EEEEELb0ELb0ELb0ELb1EEEvNS_9BwdParamsE --------------------------
	.section	.nv.constant0._ZN10layer_norm13ln_bwd_kernelINS_13Kernel_traitsIf13__nv_bfloat16S2_S2_fjLj7168ELj1ELj1ELj8ELj8ENS_18Kernel_traits_baseILj7168EfS2_S2_S2_fjLj256EEEEELb0ELb0ELb0ELb1EEEvNS_9BwdParamsE,"a",@progbits
	.sectionflags	@""
	.align	4
.nv.constant0._ZN10layer_norm13ln_bwd_kernelINS_13Kernel_traitsIf13__nv_bfloat16S2_S2_fjLj7168ELj1ELj1ELj8ELj8ENS_18Kernel_traits_baseILj7168EfS2_S2_S2_fjLj256EEEEELb0ELb0ELb0ELb1EEEvNS_9BwdParamsE:
	.zero		648


//--------------------- .nv.constant0._ZN10layer_norm13ln_bwd_kernelINS_13Kernel_traitsIf13__nv_bfloat16S2_S2_fjLj7168ELj1ELj1ELj8ELj8ENS_18Kernel_traits_baseILj7168EfS2_S2_S2_fjLj256EEEEELb0ELb0ELb1ELb0EEEvNS_9BwdParamsE --------------------------
	.section	.nv.constant0._ZN10layer_norm13ln_bwd_kernelINS_13Kernel_traitsIf13__nv_bfloat16S2_S2_fjLj7168ELj1ELj1ELj8ELj8ENS_18Kernel_traits_baseILj7168EfS2_S2_S2_fjLj256EEEEELb0ELb0ELb1ELb0EEEvNS_9BwdParamsE,"a",@progbits
	.sectionflags	@""
	.align	4
.nv.constant0._ZN10layer_norm13ln_bwd_kernelINS_13Kernel_traitsIf13__nv_bfloat16S2_S2_fjLj7168ELj1ELj1ELj8ELj8ENS_18Kernel_traits_baseILj7168EfS2_S2_S2_fjLj256EEEEELb0ELb0ELb1ELb0EEEvNS_9BwdParamsE:
	.zero		648


//--------------------- .nv.constant0._ZN10layer_norm13ln_bwd_kernelINS_13Kernel_traitsIf13__nv_bfloat16S2_S2_fjLj7168ELj1ELj1ELj8ELj8ENS_18Kernel_traits_baseILj7168EfS2_S2_S2_fjLj256EEEEELb0ELb0ELb1ELb1EEEvNS_9BwdParamsE --------------------------
	.section	.nv.constant0._ZN10layer_norm13ln_bwd_kernelINS_13Kernel_traitsIf13__nv_bfloat16S2_S2_fjLj7168ELj1ELj1ELj8ELj8ENS_18Kernel_traits_baseILj7168EfS2_S2_S2_fjLj256EEEEELb0ELb0ELb1ELb1EEEvNS_9BwdParamsE,"a",@progbits
	.sectionflags	@""
	.align	4
.nv.constant0._ZN10layer_norm13ln_bwd_kernelINS_13Kernel_traitsIf13__nv_bfloat16S2_S2_fjLj7168ELj1ELj1ELj8ELj8ENS_18Kernel_traits_baseILj7168EfS2_S2_S2_fjLj256EEEEELb0ELb0ELb1ELb1EEEvNS_9BwdParamsE:
	.zero		648


//--------------------- .nv.constant0._ZN10layer_norm13ln_bwd_kernelINS_13Kernel_traitsIf13__nv_bfloat16S2_S2_fjLj7168ELj1ELj1ELj8ELj8ENS_18Kernel_traits_baseILj7168EfS2_S2_S2_fjLj256EEEEELb0ELb1ELb0ELb0EEEvNS_9BwdParamsE --------------------------
	.section	.nv.constant0._ZN10layer_norm13ln_bwd_kernelINS_13Kernel_traitsIf13__nv_bfloat16S2_S2_fjLj7168ELj1ELj1ELj8ELj8ENS_18Kernel_traits_baseILj7168EfS2_S2_S2_fjLj256EEEEELb0ELb1ELb0ELb0EEEvNS_9BwdParamsE,"a",@progbits
	.sectionflags	@""
	.align	4
.nv.constant0._ZN10layer_norm13ln_bwd_kernelINS_13Kernel_traitsIf13__nv_bfloat16S2_S2_fjLj7168ELj1ELj1ELj8ELj8ENS_18Kernel_traits_baseILj7168EfS2_S2_S2_fjLj256EEEEELb0ELb1ELb0ELb0EEEvNS_9BwdParamsE:
	.zero		648


//--------------------- .nv.constant0._ZN10layer_norm13ln_bwd_kernelINS_13Kernel_traitsIf13__nv_bfloat16S2_S2_fjLj7168ELj1ELj1ELj8ELj8ENS_18Kernel_traits_baseILj7168EfS2_S2_S2_fjLj256EEEEELb0ELb1ELb0ELb1EEEvNS_9BwdParamsE --------------------------
	.section	.nv.constant0._ZN10layer_norm13ln_bwd_kernelINS_13Kernel_traitsIf13__nv_bfloat16S2_S2_fjLj7168ELj1ELj1ELj8ELj8ENS_18Kernel_traits_baseILj7168EfS2_S2_S2_fjLj256EEEEELb0ELb1ELb0ELb1EEEvNS_9BwdParamsE,"a",@progbits
	.sectionflags	@""
	.align	4
.nv.constant0._ZN10layer_norm13ln_bwd_kernelINS_13Kernel_traitsIf13__nv_bfloat16S2_S2_fjLj7168ELj1ELj1ELj8ELj8ENS_18Kernel_traits_baseILj7168EfS2_S2_S2_fjLj256EEEEELb0ELb1ELb0ELb1EEEvNS_9BwdParamsE:
	.zero		648


//--------------------- .nv.constant0._ZN10layer_norm13ln_bwd_kernelINS_13Kernel_traitsIf13__nv_bfloat16S2_S2_fjLj7168ELj1ELj1ELj8ELj8ENS_18Kernel_traits_baseILj7168EfS2_S2_S2_fjLj256EEEEELb0ELb1ELb1ELb0EEEvNS_9BwdParamsE --------------------------
	.section	.nv.constant0._ZN10layer_norm13ln_bwd_kernelINS_13Kernel_traitsIf13__nv_bfloat16S2_S2_fjLj7168ELj1ELj1ELj8ELj8ENS_18Kernel_traits_baseILj7168EfS2_S2_S2_fjLj256EEEEELb0ELb1ELb1ELb0EEEvNS_9BwdParamsE,"a",@progbits
	.sectionflags	@""
	.align	4
.nv.constant0._ZN10layer_norm13ln_bwd_kernelINS_13Kernel_traitsIf13__nv_bfloat16S2_S2_fjLj7168ELj1ELj1ELj8ELj8ENS_18Kernel_traits_baseILj7168EfS2_S2_S2_fjLj256EEEEELb0ELb1ELb1ELb0EEEvNS_9BwdParamsE:
	.zero		648


//--------------------- .nv.constant0._ZN10layer_norm13ln_bwd_kernelINS_13Kernel_traitsIf13__nv_bfloat16S2_S2_fjLj7168ELj1ELj1ELj8ELj8ENS_18Kernel_traits_baseILj7168EfS2_S2_S2_fjLj256EEEEELb0ELb1ELb1ELb1EEEvNS_9BwdParamsE --------------------------
	.section	.nv.constant0._ZN10layer_norm13ln_bwd_kernelINS_13Kernel_traitsIf13__nv_bfloat16S2_S2_fjLj7168ELj1ELj1ELj8ELj8ENS_18Kernel_traits_baseILj7168EfS2_S2_S2_fjLj256EEEEELb0ELb1ELb1ELb1EEEvNS_9BwdParamsE,"a",@progbits
	.sectionflags	@""
	.align	4
.nv.constant0._ZN10layer_norm13ln_bwd_kernelINS_13Kernel_traitsIf13__nv_bfloat16S2_S2_fjLj7168ELj1ELj1ELj8ELj8ENS_18Kernel_traits_baseILj7168EfS2_S2_S2_fjLj256EEEEELb0ELb1ELb1ELb1EEEvNS_9BwdParamsE:
	.zero		648


//--------------------- .nv.constant0._ZN10layer_norm13ln_bwd_kernelINS_13Kernel_traitsIf13__nv_bfloat16S2_S2_fjLj7168ELj1ELj1ELj8ELj8ENS_18Kernel_traits_baseILj7168EfS2_S2_S2_fjLj256EEEEELb1ELb0ELb0ELb0EEEvNS_9BwdParamsE --------------------------
	.section	.nv.constant0._ZN10layer_norm13ln_bwd_kernelINS_13Kernel_traitsIf13__nv_bfloat16S2_S2_fjLj7168ELj1ELj1ELj8ELj8ENS_18Kernel_traits_baseILj7168EfS2_S2_S2_fjLj256EEEEELb1ELb0ELb0ELb0EEEvNS_9BwdParamsE,"a",@progbits
	.sectionflags	@""
	.align	4
.nv.constant0._ZN10layer_norm13ln_bwd_kernelINS_13Kernel_traitsIf13__nv_bfloat16S2_S2_fjLj7168ELj1ELj1ELj8ELj8ENS_18Kernel_traits_baseILj7168EfS2_S2_S2_fjLj256EEEEELb1ELb0ELb0ELb0EEEvNS_9BwdParamsE:
	.zero		648


//--------------------- .nv.constant0._ZN10layer_norm13ln_bwd_kernelINS_13Kernel_traitsIf13__nv_bfloat16S2_S2_fjLj7168ELj1ELj1ELj8ELj8ENS_18Kernel_traits_baseILj7168EfS2_S2_S2_fjLj256EEEEELb1ELb0ELb0ELb1EEEvNS_9BwdParamsE --------------------------
	.section	.nv.constant0._ZN10layer_norm13ln_bwd_kernelINS_13Kernel_traitsIf13__nv_bfloat16S2_S2_fjLj7168ELj1ELj1ELj8ELj8ENS_18Kernel_traits_baseILj7168EfS2_S2_S2_fjLj256EEEEELb1ELb0ELb0ELb1EEEvNS_9BwdParamsE,"a",@progbits
	.sectionflags	@""
	.align	4
.nv.constant0._ZN10layer_norm13ln_bwd_kernelINS_13Kernel_traitsIf13__nv_bfloat16S2_S2_fjLj7168ELj1ELj1ELj8ELj8ENS_18Kernel_traits_baseILj7168EfS2_S2_S2_fjLj256EEEEELb1ELb0ELb0ELb1EEEvNS_9BwdParamsE:
	.zero		648


//--------------------- .nv.constant0._ZN10layer_norm22ln_bwd_finalize_kernelINS_22Kernel_traits_finalizeILj7168Ef13__nv_bfloat16S2_S2_fjLb0ELj1024ELj4ENS_18Kernel_traits_baseILj7168EfS2_S2_S2_fjLj1024EEEEELb0ELb0EEEvNS_9BwdParamsE --------------------------
	.section	.nv.constant0._ZN10layer_norm22ln_bwd_finalize_kernelINS_22Kernel_traits_finalizeILj7168Ef13__nv_bfloat16S2_S2_fjLb0ELj1024ELj4ENS_18Kernel_traits_baseILj7168EfS2_S2_S2_fjLj1024EEEEELb0ELb0EEEvNS_9BwdParamsE,"a",@progbits
	.sectionflags	@""
	.align	4
.nv.constant0._ZN10layer_norm22ln_bwd_finalize_kernelINS_22Kernel_traits_finalizeILj7168Ef13__nv_bfloat16S2_S2_fjLb0ELj1024ELj4ENS_18Kernel_traits_baseILj7168EfS2_S2_S2_fjLj1024EEEEELb0ELb0EEEvNS_9BwdParamsE:
	.zero		648


//--------------------- .nv.constant0._ZN10layer_norm13ln_bwd_kernelINS_13Kernel_traitsIf13__nv_bfloat16S2_S2_fjLj7168ELj1ELj1ELj8ELj8ENS_18Kernel_traits_baseILj7168EfS2_S2_S2_fjLj256EEEEELb1ELb0ELb1ELb0EEEvNS_9BwdParamsE --------------------------
	.section	.nv.constant0._ZN10layer_norm13ln_bwd_kernelINS_13Kernel_traitsIf13__nv_bfloat16S2_S2_fjLj7168ELj1ELj1ELj8ELj8ENS_18Kernel_traits_baseILj7168EfS2_S2_S2_fjLj256EEEEELb1ELb0ELb1ELb0EEEvNS_9BwdParamsE,"a",@progbits
	.sectionflags	@""
	.align	4
.nv.constant0._ZN10layer_norm13ln_bwd_kernelINS_13Kernel_traitsIf13__nv_bfloat16S2_S2_fjLj7168ELj1ELj1ELj8ELj8ENS_18Kernel_traits_baseILj7168EfS2_S2_S2_fjLj256EEEEELb1ELb0ELb1ELb0EEEvNS_9BwdParamsE:
	.zero		648


//--------------------- .nv.constant0._ZN10layer_norm22ln_bwd_finalize_kernelINS_22Kernel_traits_finalizeILj7168Ef13__nv_bfloat16S2_S2_fjLb0ELj1024ELj4ENS_18Kernel_traits_baseILj7168EfS2_S2_S2_fjLj1024EEEEELb0ELb1EEEvNS_9BwdParamsE --------------------------
	.section	.nv.constant0._ZN10layer_norm22ln_bwd_finalize_kernelINS_22Kernel_traits_finalizeILj7168Ef13__nv_bfloat16S2_S2_fjLb0ELj1024ELj4ENS_18Kernel_traits_baseILj7168EfS2_S2_S2_fjLj1024EEEEELb0ELb1EEEvNS_9BwdParamsE,"a",@progbits
	.sectionflags	@""
	.align	4
.nv.constant0._ZN10layer_norm22ln_bwd_finalize_kernelINS_22Kernel_traits_finalizeILj7168Ef13__nv_bfloat16S2_S2_fjLb0ELj1024ELj4ENS_18Kernel_traits_baseILj7168EfS2_S2_S2_fjLj1024EEEEELb0ELb1EEEvNS_9BwdParamsE:
	.zero		648


//--------------------- .nv.constant0._ZN10layer_norm13ln_bwd_kernelINS_13Kernel_traitsIf13__nv_bfloat16S2_S2_fjLj7168ELj1ELj1ELj8ELj8ENS_18Kernel_traits_baseILj7168EfS2_S2_S2_fjLj256EEEEELb1ELb0ELb1ELb1EEEvNS_9BwdParamsE --------------------------
	.section	.nv.constant0._ZN10layer_norm13ln_bwd_kernelINS_13Kernel_traitsIf13__nv_bfloat16S2_S2_fjLj7168ELj1ELj1ELj8ELj8ENS_18Kernel_traits_baseILj7168EfS2_S2_S2_fjLj256EEEEELb1ELb0ELb1ELb1EEEvNS_9BwdParamsE,"a",@progbits
	.sectionflags	@""
	.align	4
.nv.constant0._ZN10layer_norm13ln_bwd_kernelINS_13Kernel_traitsIf13__nv_bfloat16S2_S2_fjLj7168ELj1ELj1ELj8ELj8ENS_18Kernel_traits_baseILj7168EfS2_S2_S2_fjLj256EEEEELb1ELb0ELb1ELb1EEEvNS_9BwdParamsE:
	.zero		648


//--------------------- .nv.constant0._ZN10layer_norm13ln_bwd_kernelINS_13Kernel_traitsIf13__nv_bfloat16S2_S2_fjLj7168ELj1ELj1ELj8ELj8ENS_18Kernel_traits_baseILj7168EfS2_S2_S2_fjLj256EEEEELb1ELb1ELb0ELb0EEEvNS_9BwdParamsE --------------------------
	.section	.nv.constant0._ZN10layer_norm13ln_bwd_kernelINS_13Kernel_traitsIf13__nv_bfloat16S2_S2_fjLj7168ELj1ELj1ELj8ELj8ENS_18Kernel_traits_baseILj7168EfS2_S2_S2_fjLj256EEEEELb1ELb1ELb0ELb0EEEvNS_9BwdParamsE,"a",@progbits
	.sectionflags	@""
	.align	4
.nv.constant0._ZN10layer_norm13ln_bwd_kernelINS_13Kernel_traitsIf13__nv_bfloat16S2_S2_fjLj7168ELj1ELj1ELj8ELj8ENS_18Kernel_traits_baseILj7168EfS2_S2_S2_fjLj256EEEEELb1ELb1ELb0ELb0EEEvNS_9BwdParamsE:
	.zero		648


//--------------------- .nv.constant0._ZN10layer_norm13ln_bwd_kernelINS_13Kernel_traitsIf13__nv_bfloat16S2_S2_fjLj7168ELj1ELj1ELj8ELj8ENS_18Kernel_traits_baseILj7168EfS2_S2_S2_fjLj256EEEEELb1ELb1ELb0ELb1EEEvNS_9BwdParamsE --------------------------
	.section	.nv.constant0._ZN10layer_norm13ln_bwd_kernelINS_13Kernel_traitsIf13__nv_bfloat16S2_S2_fjLj7168ELj1ELj1ELj8ELj8ENS_18Kernel_traits_baseILj7168EfS2_S2_S2_fjLj256EEEEELb1ELb1ELb0ELb1EEEvNS_9BwdParamsE,"a",@progbits
	.sectionflags	@""
	.align	4
.nv.constant0._ZN10layer_norm13ln_bwd_kernelINS_13Kernel_traitsIf13__nv_bfloat16S2_S2_fjLj7168ELj1ELj1ELj8ELj8ENS_18Kernel_traits_baseILj7168EfS2_S2_S2_fjLj256EEEEELb1ELb1ELb0ELb1EEEvNS_9BwdParamsE:
	.zero		648


//--------------------- .nv.constant0._ZN10layer_norm22ln_bwd_finalize_kernelINS_22Kernel_traits_finalizeILj7168Ef13__nv_bfloat16S2_S2_fjLb1ELj1024ELj4ENS_18Kernel_traits_baseILj7168EfS2_S2_S2_fjLj1024EEEEELb1ELb0EEEvNS_9BwdParamsE --------------------------
	.section	.nv.constant0._ZN10layer_norm22ln_bwd_finalize_kernelINS_22Kernel_traits_finalizeILj7168Ef13__nv_bfloat16S2_S2_fjLb1ELj1024ELj4ENS_18Kernel_traits_baseILj7168EfS2_S2_S2_fjLj1024EEEEELb1ELb0EEEvNS_9BwdParamsE,"a",@progbits
	.sectionflags	@""
	.align	4
.nv.constant0._ZN10layer_norm22ln_bwd_finalize_kernelINS_22Kernel_traits_finalizeILj7168Ef13__nv_bfloat16S2_S2_fjLb1ELj1024ELj4ENS_18Kernel_traits_baseILj7168EfS2_S2_S2_fjLj1024EEEEELb1ELb0EEEvNS_9BwdParamsE:
	.zero		648


//--------------------- .nv.constant0._ZN10layer_norm13ln_bwd_kernelINS_13Kernel_traitsIf13__nv_bfloat16S2_S2_fjLj7168ELj1ELj1ELj8ELj8ENS_18Kernel_traits_baseILj7168EfS2_S2_S2_fjLj256EEEEELb1ELb1ELb1ELb0EEEvNS_9BwdParamsE --------------------------
	.section	.nv.constant0._ZN10layer_norm13ln_bwd_kernelINS_13Kernel_traitsIf13__nv_bfloat16S2_S2_fjLj7168ELj1ELj1ELj8ELj8ENS_18Kernel_traits_baseILj7168EfS2_S2_S2_fjLj256EEEEELb1ELb1ELb1ELb0EEEvNS_9BwdParamsE,"a",@progbits
	.sectionflags	@""
	.align	4
.nv.constant0._ZN10layer_norm13ln_bwd_kernelINS_13Kernel_traitsIf13__nv_bfloat16S2_S2_fjLj7168ELj1ELj1ELj8ELj8ENS_18Kernel_traits_baseILj7168EfS2_S2_S2_fjLj256EEEEELb1ELb1ELb1ELb0EEEvNS_9BwdParamsE:
	.zero		648


//--------------------- .nv.constant0._ZN10layer_norm22ln_bwd_finalize_kernelINS_22Kernel_traits_finalizeILj7168Ef13__nv_bfloat16S2_S2_fjLb1ELj1024ELj4ENS_18Kernel_traits_baseILj7168EfS2_S2_S2_fjLj1024EEEEELb1ELb1EEEvNS_9BwdParamsE --------------------------
	.section	.nv.constant0._ZN10layer_norm22ln_bwd_finalize_kernelINS_22Kernel_traits_finalizeILj7168Ef13__nv_bfloat16S2_S2_fjLb1ELj1024ELj4ENS_18Kernel_traits_baseILj7168EfS2_S2_S2_fjLj1024EEEEELb1ELb1EEEvNS_9BwdParamsE,"a",@progbits
	.sectionflags	@""
	.align	4
.nv.constant0._ZN10layer_norm22ln_bwd_finalize_kernelINS_22Kernel_traits_finalizeILj7168Ef13__nv_bfloat16S2_S2_fjLb1ELj1024ELj4ENS_18Kernel_traits_baseILj7168EfS2_S2_S2_fjLj1024EEEEELb1ELb1EEEvNS_9BwdParamsE:
	.zero		648


//--------------------- .nv.constant0._ZN10layer_norm13ln_bwd_kernelINS_13Kernel_traitsIf13__nv_bfloat16S2_S2_fjLj7168ELj1ELj1ELj8ELj8ENS_18Kernel_traits_baseILj7168EfS2_S2_S2_fjLj256EEEEELb1ELb1ELb1ELb1EEEvNS_9BwdParamsE --------------------------
	.section	.nv.constant0._ZN10layer_norm13ln_bwd_kernelINS_13Kernel_traitsIf13__nv_bfloat16S2_S2_fjLj7168ELj1ELj1ELj8ELj8ENS_18Kernel_traits_baseILj7168EfS2_S2_S2_fjLj256EEEEELb1ELb1ELb1ELb1EEEvNS_9BwdParamsE,"a",@progbits
	.sectionflags	@""
	.align	4
.nv.constant0._ZN10layer_norm13ln_bwd_kernelINS_13Kernel_traitsIf13__nv_bfloat16S2_S2_fjLj7168ELj1ELj1ELj8ELj8ENS_18Kernel_traits_baseILj7168EfS2_S2_S2_fjLj256EEEEELb1ELb1ELb1ELb1EEEvNS_9BwdParamsE:
	.zero		648


//--------------------- .nv.constant0._ZN10layer_norm13ln_bwd_kernelINS_13Kernel_traitsI13__nv_bfloat16S2_fS2_fjLj7168ELj1ELj1ELj8ELj8ENS_18Kernel_traits_baseILj7168ES2_S2_fS2_fjLj256EEEEELb0ELb0ELb0ELb0EEEvNS_9BwdParamsE --------------------------
	.section	.nv.constant0._ZN10layer_norm13ln_bwd_kernelINS_13Kernel_traitsI13__nv_bfloat16S2_fS2_fjLj7168ELj1ELj1ELj8ELj8ENS_18Kernel_traits_baseILj7168ES2_S2_fS2_fjLj256EEEEELb0ELb0ELb0ELb0EEEvNS_9BwdParamsE,"a",@progbits
	.sectionflags	@""
	.align	4
.nv.constant0._ZN10layer_norm13ln_bwd_kernelINS_13Kernel_traitsI13__nv_bfloat16S2_fS2_fjLj7168ELj1ELj1ELj8ELj8ENS_18Kernel_traits_baseILj7168ES2_S2_fS2_fjLj256EEEEELb0ELb0ELb0ELb0EEEvNS_9BwdParamsE:
	.zero		648


//--------------------- .nv.constant0._ZN10layer_norm13ln_bwd_kernelINS_13Kernel_traitsI13__nv_bfloat16S2_fS2_fjLj7168ELj1ELj1ELj8ELj8ENS_18Kernel_traits_baseILj7168ES2_S2_fS2_fjLj256EEEEELb0ELb0ELb0ELb1EEEvNS_9BwdParamsE --------------------------
	.section	.nv.constant0._ZN10layer_norm13ln_bwd_kernelINS_13Kernel_traitsI13__nv_bfloat16S2_fS2_fjLj7168ELj1ELj1ELj8ELj8ENS_18Kernel_traits_baseILj7168ES2_S2_fS2_fjLj256EEEEELb0ELb0ELb0ELb1EEEvNS_9BwdParamsE,"a",@progbits
	.sectionflags	@""
	.align	4
.nv.constant0._ZN10layer_norm13ln_bwd_kernelINS_13Kernel_traitsI13__nv_bfloat16S2_fS2_fjLj7168ELj1ELj1ELj8ELj8ENS_18Kernel_traits_baseILj7168ES2_S2_fS2_fjLj256EEEEELb0ELb0ELb0ELb1EEEvNS_9BwdParamsE:
	.zero		648


//--------------------- .nv.constant0._ZN10layer_norm13ln_bwd_kernelINS_13Kernel_traitsI13__nv_bfloat16S2_fS2_fjLj7168ELj1ELj1ELj8ELj8ENS_18Kernel_traits_baseILj7168ES2_S2_fS2_fjLj256EEEEELb0ELb0ELb1ELb0EEEvNS_9BwdParamsE --------------------------
	.section	.nv.constant0._ZN10layer_norm13ln_bwd_kernelINS_13Kernel_traitsI13__nv_bfloat16S2_fS2_fjLj7168ELj1ELj1ELj8ELj8ENS_18Kernel_traits_baseILj7168ES2_S2_fS2_fjLj256EEEEELb0ELb0ELb1ELb0EEEvNS_9BwdParamsE,"a",@progbits
	.sectionflags	@""
	.align	4
.nv.constant0._ZN10layer_norm13ln_bwd_kernelINS_13Kernel_traitsI13__nv_bfloat16S2_fS2_fjLj7168ELj1ELj1ELj8ELj8ENS_18Kernel_traits_baseILj7168ES2_S2_fS2_fjLj256EEEEELb0ELb0ELb1ELb0EEEvNS_9BwdParamsE:
	.zero		648


//--------------------- .nv.constant0._ZN10layer_norm13ln_bwd_kernelINS_13Kernel_traitsI13__nv_bfloat16S2_fS2_fjLj7168ELj1ELj1ELj8ELj8ENS_18Kernel_traits_baseILj7168ES2_S2_fS2_fjLj256EEEEELb0ELb0ELb1ELb1EEEvNS_9BwdParamsE --------------------------
	.section	.nv.constant0._ZN10layer_norm13ln_bwd_kernelINS_13Kernel_traitsI13__nv_bfloat16S2_fS2_fjLj7168ELj1ELj1ELj8ELj8ENS_18Kernel_traits_baseILj7168ES2_S2_fS2_fjLj256EEEEELb0ELb0ELb1ELb1EEEvNS_9BwdParamsE,"a",@progbits
	.sectionflags	@""
	.align	4
.nv.constant0._ZN10layer_norm13ln_bwd_kernelINS_13Kernel_traitsI13__nv_bfloat16S2_fS2_fjLj7168ELj1ELj1ELj8ELj8ENS_18Kernel_traits_baseILj7168ES2_S2_fS2_fjLj256EEEEELb0ELb0ELb1ELb1EEEvNS_9BwdParamsE:
	.zero		648


//--------------------- .nv.constant0._ZN10layer_norm13ln_bwd_kernelINS_13Kernel_traitsI13__nv_bfloat16S2_fS2_fjLj7168ELj1ELj1ELj8ELj8ENS_18Kernel_traits_baseILj7168ES2_S2_fS2_fjLj256EEEEELb0ELb1ELb0ELb0EEEvNS_9BwdParamsE --------------------------
	.section	.nv.constant0._ZN10layer_norm13ln_bwd_kernelINS_13Kernel_traitsI13__nv_bfloat16S2_fS2_fjLj7168ELj1ELj1ELj8ELj8ENS_18Kernel_traits_baseILj7168ES2_S2_fS2_fjLj256EEEEELb0ELb1ELb0ELb0EEEvNS_9BwdParamsE,"a",@progbits
	.sectionflags	@""
	.align	4
.nv.constant0._ZN10layer_norm13ln_bwd_kernelINS_13Kernel_traitsI13__nv_bfloat16S2_fS2_fjLj7168ELj1ELj1ELj8ELj8ENS_18Kernel_traits_baseILj7168ES2_S2_fS2_fjLj256EEEEELb0ELb1ELb0ELb0EEEvNS_9BwdParamsE:
	.zero		648


//--------------------- .nv.constant0._ZN10layer_norm13ln_bwd_kernelINS_13Kernel_traitsI13__nv_bfloat16S2_fS2_fjLj7168ELj1ELj1ELj8ELj8ENS_18Kernel_traits_baseILj7168ES2_S2_fS2_fjLj256EEEEELb0ELb1ELb0ELb1EEEvNS_9BwdParamsE --------------------------
	.section	.nv.constant0._ZN10layer_norm13ln_bwd_kernelINS_13Kernel_traitsI13__nv_bfloat16S2_fS2_fjLj7168ELj1ELj1ELj8ELj8ENS_18Kernel_traits_baseILj7168ES2_S2_fS2_fjLj256EEEEELb0ELb1ELb0ELb1EEEvNS_9BwdParamsE,"a",@progbits
	.sectionflags	@""
	.align	4
.nv.constant0._ZN10layer_norm13ln_bwd_kernelINS_13Kernel_traitsI13__nv_bfloat16S2_fS2_fjLj7168ELj1ELj1ELj8ELj8ENS_18Kernel_traits_baseILj7168ES2_S2_fS2_fjLj256EEEEELb0ELb1ELb0ELb1EEEvNS_9BwdParamsE:
	.zero		648


//--------------------- .nv.constant0._ZN10layer_norm13ln_bwd_kernelINS_13Kernel_traitsI13__nv_bfloat16S2_fS2_fjLj7168ELj1ELj1ELj8ELj8ENS_18Kernel_traits_baseILj7168ES2_S2_fS2_fjLj256EEEEELb0ELb1ELb1ELb0EEEvNS_9BwdParamsE --------------------------
	.section	.nv.constant0._ZN10layer_norm13ln_bwd_kernelINS_13Kernel_traitsI13__nv_bfloat16S2_fS2_fjLj7168ELj1ELj1ELj8ELj8ENS_18Kernel_traits_baseILj7168ES2_S2_fS2_fjLj256EEEEELb0ELb1ELb1ELb0EEEvNS_9BwdParamsE,"a",@progbits
	.sectionflags	@""
	.align	4
.nv.constant0._ZN10layer_norm13ln_bwd_kernelINS_13Kernel_traitsI13__nv_bfloat16S2_fS2_fjLj7168ELj1ELj1ELj8ELj8ENS_18Kernel_traits_baseILj7168ES2_S2_fS2_fjLj256EEEEELb0ELb1ELb1ELb0EEEvNS_9BwdParamsE:
	.zero		648


//--------------------- .nv.constant0._ZN10layer_norm13ln_bwd_kernelINS_13Kernel_traitsI13__nv_bfloat16S2_fS2_fjLj7168ELj1ELj1ELj8ELj8ENS_18Kernel_traits_baseILj7168ES2_S2_fS2_fjLj256EEEEELb0ELb1ELb1ELb1EEEvNS_9BwdParamsE --------------------------
	.section	.nv.constant0._ZN10layer_norm13ln_bwd_kernelINS_13Kernel_traitsI13__nv_bfloat16S2_fS2_fjLj7168ELj1ELj1ELj8ELj8ENS_18Kernel_traits_baseILj7168ES2_S2_fS2_fjLj256EEEEELb0ELb1ELb1ELb1EEEvNS_9BwdParamsE,"a",@progbits
	.sectionflags	@""
	.align	4
.nv.constant0._ZN10layer_norm13ln_bwd_kernelINS_13Kernel_traitsI13__nv_bfloat16S2_fS2_fjLj7168ELj1ELj1ELj8ELj8ENS_18Kernel_traits_baseILj7168ES2_S2_fS2_fjLj256EEEEELb0ELb1ELb1ELb1EEEvNS_9BwdParamsE:
	.zero		648


//--------------------- .nv.constant0._ZN10layer_norm13ln_bwd_kernelINS_13Kernel_traitsI13__nv_bfloat16S2_fS2_fjLj7168ELj1ELj1ELj8ELj8ENS_18Kernel_traits_baseILj7168ES2_S2_fS2_fjLj256EEEEELb1ELb0ELb0ELb0EEEvNS_9BwdParamsE --------------------------
	.section	.nv.constant0._ZN10layer_norm13ln_bwd_kernelINS_13Kernel_traitsI13__nv_bfloat16S2_fS2_fjLj7168ELj1ELj1ELj8ELj8ENS_18Kernel_traits_baseILj7168ES2_S2_fS2_fjLj256EEEEELb1ELb0ELb0ELb0EEEvNS_9BwdParamsE,"a",@progbits
	.sectionflags	@""
	.align	4
.nv.constant0._ZN10layer_norm13ln_bwd_kernelINS_13Kernel_traitsI13__nv_bfloat16S2_fS2_fjLj7168ELj1ELj1ELj8ELj8ENS_18Kernel_traits_baseILj7168ES2_S2_fS2_fjLj256EEEEELb1ELb0ELb0ELb0EEEvNS_9BwdParamsE:
	.zero		648


//--------------------- .nv.constant0._ZN10layer_norm13ln_bwd_kernelINS_13Kernel_traitsI13__nv_bfloat16S2_fS2_fjLj7168ELj1ELj1ELj8ELj8ENS_18Kernel_traits_baseILj7168ES2_S2_fS2_fjLj256EEEEELb1ELb0ELb0ELb1EEEvNS_9BwdParamsE --------------------------
	.section	.nv.constant0._ZN10layer_norm13ln_bwd_kernelINS_13Kernel_traitsI13__nv_bfloat16S2_fS2_fjLj7168ELj1ELj1ELj8ELj8ENS_18Kernel_traits_baseILj7168ES2_S2_fS2_fjLj256EEEEELb1ELb0ELb0ELb1EEEvNS_9BwdParamsE,"a",@progbits
	.sectionflags	@""
	.align	4
.nv.constant0._ZN10layer_norm13ln_bwd_kernelINS_13Kernel_traitsI13__nv_bfloat16S2_fS2_fjLj7168ELj1ELj1ELj8ELj8ENS_18Kernel_traits_baseILj7168ES2_S2_fS2_fjLj256EEEEELb1ELb0ELb0ELb1EEEvNS_9BwdParamsE:
	.zero		648


//--------------------- .nv.constant0._ZN10layer_norm22ln_bwd_finalize_kernelINS_22Kernel_traits_finalizeILj7168E13__nv_bfloat16S2_fS2_fjLb0ELj1024ELj4ENS_18Kernel_traits_baseILj7168ES2_S2_fS2_fjLj1024EEEEELb0ELb0EEEvNS_9BwdParamsE --------------------------
	.section	.nv.constant0._ZN10layer_norm22ln_bwd_finalize_kernelINS_22Kernel_traits_finalizeILj7168E13__nv_bfloat16S2_fS2_fjLb0ELj1024ELj4ENS_18Kernel_traits_baseILj7168ES2_S2_fS2_fjLj1024EEEEELb0ELb0EEEvNS_9BwdParamsE,"a",@progbits
	.sectionflags	@""
	.align	4
.nv.constant0._ZN10layer_norm22ln_bwd_finalize_kernelINS_22Kernel_traits_finalizeILj7168E13__nv_bfloat16S2_fS2_fjLb0ELj1024ELj4ENS_18Kernel_traits_baseILj7168ES2_S2_fS2_fjLj1024EEEEELb0ELb0EEEvNS_9BwdParamsE:
	.zero		648


//--------------------- .nv.constant0._ZN10layer_norm13ln_bwd_kernelINS_13Kernel_traitsI13__nv_bfloat16S2_fS2_fjLj7168ELj1ELj1ELj8ELj8ENS_18Kernel_traits_baseILj7168ES2_S2_fS2_fjLj256EEEEELb1ELb0ELb1ELb0EEEvNS_9BwdParamsE --------------------------
	.section	.nv.constant0._ZN10layer_norm13ln_bwd_kernelINS_13Kernel_traitsI13__nv_bfloat16S2_fS2_fjLj7168ELj1ELj1ELj8ELj8ENS_18Kernel_traits_baseILj7168ES2_S2_fS2_fjLj256EEEEELb1ELb0ELb1ELb0EEEvNS_9BwdParamsE,"a",@progbits
	.sectionflags	@""
	.align	4
.nv.constant0._ZN10layer_norm13ln_bwd_kernelINS_13Kernel_traitsI13__nv_bfloat16S2_fS2_fjLj7168ELj1ELj1ELj8ELj8ENS_18Kernel_traits_baseILj7168ES2_S2_fS2_fjLj256EEEEELb1ELb0ELb1ELb0EEEvNS_9BwdParamsE:
	.zero		648


//--------------------- .nv.constant0._ZN10layer_norm22ln_bwd_finalize_kernelINS_22Kernel_traits_finalizeILj7168E13__nv_bfloat16S2_fS2_fjLb0ELj1024ELj4ENS_18Kernel_traits_baseILj7168ES2_S2_fS2_fjLj1024EEEEELb0ELb1EEEvNS_9BwdParamsE --------------------------
	.section	.nv.constant0._ZN10layer_norm22ln_bwd_finalize_kernelINS_22Kernel_traits_finalizeILj7168E13__nv_bfloat16S2_fS2_fjLb0ELj1024ELj4ENS_18Kernel_traits_baseILj7168ES2_S2_fS2_fjLj1024EEEEELb0ELb1EEEvNS_9BwdParamsE,"a",@progbits
	.sectionflags	@""
	.align	4
.nv.constant0._ZN10layer_norm22ln_bwd_finalize_kernelINS_22Kernel_traits_finalizeILj7168E13__nv_bfloat16S2_fS2_fjLb0ELj1024ELj4ENS_18Kernel_traits_baseILj7168ES2_S2_fS2_fjLj1024EEEEELb0ELb1EEEvNS_9BwdParamsE:
	.zero		648


//--------------------- .nv.constant0._ZN10layer_norm13ln_bwd_kernelINS_13Kernel_traitsI13__nv_bfloat16S2_fS2_fjLj7168ELj1ELj1ELj8ELj8ENS_18Kernel_traits_baseILj7168ES2_S2_fS2_fjLj256EEEEELb1ELb0ELb1ELb1EEEvNS_9BwdParamsE --------------------------
	.section	.nv.constant0._ZN10layer_norm13ln_bwd_kernelINS_13Kernel_traitsI13__nv_bfloat16S2_fS2_fjLj7168ELj1ELj1ELj8ELj8ENS_18Kernel_traits_baseILj7168ES2_S2_fS2_fjLj256EEEEELb1ELb0ELb1ELb1EEEvNS_9BwdParamsE,"a",@progbits
	.sectionflags	@""
	.align	4
.nv.constant0._ZN10layer_norm13ln_bwd_kernelINS_13Kernel_traitsI13__nv_bfloat16S2_fS2_fjLj7168ELj1ELj1ELj8ELj8ENS_18Kernel_traits_baseILj7168ES2_S2_fS2_fjLj256EEEEELb1ELb0ELb1ELb1EEEvNS_9BwdParamsE:
	.zero		648


//--------------------- .nv.constant0._ZN10layer_norm13ln_bwd_kernelINS_13Kernel_traitsI13__nv_bfloat16S2_fS2_fjLj7168ELj1ELj1ELj8ELj8ENS_18Kernel_traits_baseILj7168ES2_S2_fS2_fjLj256EEEEELb1ELb1ELb0ELb0EEEvNS_9BwdParamsE --------------------------
	.section	.nv.constant0._ZN10layer_norm13ln_bwd_kernelINS_13Kernel_traitsI13__nv_bfloat16S2_fS2_fjLj7168ELj1ELj1ELj8ELj8ENS_18Kernel_traits_baseILj7168ES2_S2_fS2_fjLj256EEEEELb1ELb1ELb0ELb0EEEvNS_9BwdParamsE,"a",@progbits
	.sectionflags	@""
	.align	4
.nv.constant0._ZN10layer_norm13ln_bwd_kernelINS_13Kernel_traitsI13__nv_bfloat16S2_fS2_fjLj7168ELj1ELj1ELj8ELj8ENS_18Kernel_traits_baseILj7168ES2_S2_fS2_fjLj256EEEEELb1ELb1ELb0ELb0EEEvNS_9BwdParamsE:
	.zero		648


//--------------------- .nv.constant0._ZN10layer_norm13ln_bwd_kernelINS_13Kernel_traitsI13__nv_bfloat16S2_fS2_fjLj7168ELj1ELj1ELj8ELj8ENS_18Kernel_traits_baseILj7168ES2_S2_fS2_fjLj256EEEEELb1ELb1ELb0ELb1EEEvNS_9BwdParamsE --------------------------
	.section	.nv.constant0._ZN10layer_norm13ln_bwd_kernelINS_13Kernel_traitsI13__nv_bfloat16S2_fS2_fjLj7168ELj1ELj1ELj8ELj8ENS_18Kernel_traits_baseILj7168ES2_S2_fS2_fjLj256EEEEELb1ELb1ELb0ELb1EEEvNS_9BwdParamsE,"a",@progbits
	.sectionflags	@""
	.align	4
.nv.constant0._ZN10layer_norm13ln_bwd_kernelINS_13Kernel_traitsI13__nv_bfloat16S2_fS2_fjLj7168ELj1ELj1ELj8ELj8ENS_18Kernel_traits_baseILj7168ES2_S2_fS2_fjLj256EEEEELb1ELb1ELb0ELb1EEEvNS_9BwdParamsE:
	.zero		648


//--------------------- .nv.constant0._ZN10layer_norm22ln_bwd_finalize_kernelINS_22Kernel_traits_finalizeILj7168E13__nv_bfloat16S2_fS2_fjLb1ELj1024ELj4ENS_18Kernel_traits_baseILj7168ES2_S2_fS2_fjLj1024EEEEELb1ELb0EEEvNS_9BwdParamsE --------------------------
	.section	.nv.constant0._ZN10layer_norm22ln_bwd_finalize_kernelINS_22Kernel_traits_finalizeILj7168E13__nv_bfloat16S2_fS2_fjLb1ELj1024ELj4ENS_18Kernel_traits_baseILj7168ES2_S2_fS2_fjLj1024EEEEELb1ELb0EEEvNS_9BwdParamsE,"a",@progbits
	.sectionflags	@""
	.align	4
.nv.constant0._ZN10layer_norm22ln_bwd_finalize_kernelINS_22Kernel_traits_finalizeILj7168E13__nv_bfloat16S2_fS2_fjLb1ELj1024ELj4ENS_18Kernel_traits_baseILj7168ES2_S2_fS2_fjLj1024EEEEELb1ELb0EEEvNS_9BwdParamsE:
	.zero		648


//--------------------- .nv.constant0._ZN10layer_norm13ln_bwd_kernelINS_13Kernel_traitsI13__nv_bfloat16S2_fS2_fjLj7168ELj1ELj1ELj8ELj8ENS_18Kernel_traits_baseILj7168ES2_S2_fS2_fjLj256EEEEELb1ELb1ELb1ELb0EEEvNS_9BwdParamsE --------------------------
	.section	.nv.constant0._ZN10layer_norm13ln_bwd_kernelINS_13Kernel_traitsI13__nv_bfloat16S2_fS2_fjLj7168ELj1ELj1ELj8ELj8ENS_18Kernel_traits_baseILj7168ES2_S2_fS2_fjLj256EEEEELb1ELb1ELb1ELb0EEEvNS_9BwdParamsE,"a",@progbits
	.sectionflags	@""
	.align	4
.nv.constant0._ZN10layer_norm13ln_bwd_kernelINS_13Kernel_traitsI13__nv_bfloat16S2_fS2_fjLj7168ELj1ELj1ELj8ELj8ENS_18Kernel_traits_baseILj7168ES2_S2_fS2_fjLj256EEEEELb1ELb1ELb1ELb0EEEvNS_9BwdParamsE:
	.zero		648


//--------------------- .nv.constant0._ZN10layer_norm22ln_bwd_finalize_kernelINS_22Kernel_traits_finalizeILj7168E13__nv_bfloat16S2_fS2_fjLb1ELj1024ELj4ENS_18Kernel_traits_baseILj7168ES2_S2_fS2_fjLj1024EEEEELb1ELb1EEEvNS_9BwdParamsE --------------------------
	.section	.nv.constant0._ZN10layer_norm22ln_bwd_finalize_kernelINS_22Kernel_traits_finalizeILj7168E13__nv_bfloat16S2_fS2_fjLb1ELj1024ELj4ENS_18Kernel_traits_baseILj7168ES2_S2_fS2_fjLj1024EEEEELb1ELb1EEEvNS_9BwdParamsE,"a",@progbits
	.sectionflags	@""
	.align	4
.nv.constant0._ZN10layer_norm22ln_bwd_finalize_kernelINS_22Kernel_traits_finalizeILj7168E13__nv_bfloat16S2_fS2_fjLb1ELj1024ELj4ENS_18Kernel_traits_baseILj7168ES2_S2_fS2_fjLj1024EEEEELb1ELb1EEEvNS_9BwdParamsE:
	.zero		648


//--------------------- .nv.constant0._ZN10layer_norm13ln_bwd_kernelINS_13Kernel_traitsI13__nv_bfloat16S2_fS2_fjLj7168ELj1ELj1ELj8ELj8ENS_18Kernel_traits_baseILj7168ES2_S2_fS2_fjLj256EEEEELb1ELb1ELb1ELb1EEEvNS_9BwdParamsE --------------------------
	.section	.nv.constant0._ZN10layer_norm13ln_bwd_kernelINS_13Kernel_traitsI13__nv_bfloat16S2_fS2_fjLj7168ELj1ELj1ELj8ELj8ENS_18Kernel_traits_baseILj7168ES2_S2_fS2_fjLj256EEEEELb1ELb1ELb1ELb1EEEvNS_9BwdParamsE,"a",@progbits
	.sectionflags	@""
	.align	4
.nv.constant0._ZN10layer_norm13ln_bwd_kernelINS_13Kernel_traitsI13__nv_bfloat16S2_fS2_fjLj7168ELj1ELj1ELj8ELj8ENS_18Kernel_traits_baseILj7168ES2_S2_fS2_fjLj256EEEEELb1ELb1ELb1ELb1EEEvNS_9BwdParamsE:
	.zero		648


//--------------------- .nv.constant0._ZN10layer_norm13ln_bwd_kernelINS_13Kernel_traitsIf13__nv_bfloat16fS2_fjLj7168ELj1ELj1ELj8ELj8ENS_18Kernel_traits_baseILj7168EfS2_fS2_fjLj256EEEEELb0ELb0ELb0ELb0EEEvNS_9BwdParamsE --------------------------
	.section	.nv.constant0._ZN10layer_norm13ln_bwd_kernelINS_13Kernel_traitsIf13__nv_bfloat16fS2_fjLj7168ELj1ELj1ELj8ELj8ENS_18Kernel_traits_baseILj7168EfS2_fS2_fjLj256EEEEELb0ELb0ELb0ELb0EEEvNS_9BwdParamsE,"a",@progbits
	.sectionflags	@""
	.align	4
.nv.constant0._ZN10layer_norm13ln_bwd_kernelINS_13Kernel_traitsIf13__nv_bfloat16fS2_fjLj7168ELj1ELj1ELj8ELj8ENS_18Kernel_traits_baseILj7168EfS2_fS2_fjLj256EEEEELb0ELb0ELb0ELb0EEEvNS_9BwdParamsE:
	.zero		648


//--------------------- .nv.constant0._ZN10layer_norm13ln_bwd_kernelINS_13Kernel_traitsIf13__nv_bfloat16fS2_fjLj7168ELj1ELj1ELj8ELj8ENS_18Kernel_traits_baseILj7168EfS2_fS2_fjLj256EEEEELb0ELb0ELb0ELb1EEEvNS_9BwdParamsE --------------------------
	.section	.nv.constant0._ZN10layer_norm13ln_bwd_kernelINS_13Kernel_traitsIf13__nv_bfloat16fS2_fjLj7168ELj1ELj1ELj8ELj8ENS_18Kernel_traits_baseILj7168EfS2_fS2_fjLj256EEEEELb0ELb0ELb0ELb1EEEvNS_9BwdParamsE,"a",@progbits
	.sectionflags	@""
	.align	4
.nv.constant0._ZN10layer_norm13ln_bwd_kernelINS_13Kernel_traitsIf13__nv_bfloat16fS2_fjLj7168ELj1ELj1ELj8ELj8ENS_18Kernel_traits_baseILj7168EfS2_fS2_fjLj256EEEEELb0ELb0ELb0ELb1EEEvNS_9BwdParamsE:
	.zero		648


//--------------------- .nv.constant0._ZN10layer_norm13ln_bwd_kernelINS_13Kernel_traitsIf13__nv_bfloat16fS2_fjLj7168ELj1ELj1ELj8ELj8ENS_18Kernel_traits_baseILj7168EfS2_fS2_fjLj256EEEEELb0ELb0ELb1ELb0EEEvNS_9BwdParamsE --------------------------
	.section	.nv.constant0._ZN10layer_norm13ln_bwd_kernelINS_13Kernel_traitsIf13__nv_bfloat16fS2_fjLj7168ELj1ELj1ELj8ELj8ENS_18Kernel_traits_baseILj7168EfS2_fS2_fjLj256EEEEELb0ELb0ELb1ELb0EEEvNS_9BwdParamsE,"a",@progbits
	.sectionflags	@""
	.align	4
.nv.constant0._ZN10layer_norm13ln_bwd_kernelINS_13Kernel_traitsIf13__nv_bfloat16fS2_fjLj7168ELj1ELj1ELj8ELj8ENS_18Kernel_traits_baseILj7168EfS2_fS2_fjLj256EEEEELb0ELb0ELb1ELb0EEEvNS_9BwdParamsE:
	.zero		648


//--------------------- .nv.constant0._ZN10layer_norm13ln_bwd_kernelINS_13Kernel_traitsIf13__nv_bfloat16fS2_fjLj7168ELj1ELj1ELj8ELj8ENS_18Kernel_traits_baseILj7168EfS2_fS2_fjLj256EEEEELb0ELb0ELb1ELb1EEEvNS_9BwdParamsE --------------------------
	.section	.nv.constant0._ZN10layer_norm13ln_bwd_kernelINS_13Kernel_traitsIf13__nv_bfloat16fS2_fjLj7168ELj1ELj1ELj8ELj8ENS_18Kernel_traits_baseILj7168EfS2_fS2_fjLj256EEEEELb0ELb0ELb1ELb1EEEvNS_9BwdParamsE,"a",@progbits
	.sectionflags	@""
	.align	4
.nv.constant0._ZN10layer_norm13ln_bwd_kernelINS_13Kernel_traitsIf13__nv_bfloat16fS2_fjLj7168ELj1ELj1ELj8ELj8ENS_18Kernel_traits_baseILj7168EfS2_fS2_fjLj256EEEEELb0ELb0ELb1ELb1EEEvNS_9BwdParamsE:
	.zero		648


//--------------------- .nv.constant0._ZN10layer_norm13ln_bwd_kernelINS_13Kernel_traitsIf13__nv_bfloat16fS2_fjLj7168ELj1ELj1ELj8ELj8ENS_18Kernel_traits_baseILj7168EfS2_fS2_fjLj256EEEEELb0ELb1ELb0ELb0EEEvNS_9BwdParamsE --------------------------
	.section	.nv.constant0._ZN10layer_norm13ln_bwd_kernelINS_13Kernel_traitsIf13__nv_bfloat16fS2_fjLj7168ELj1ELj1ELj8ELj8ENS_18Kernel_traits_baseILj7168EfS2_fS2_fjLj256EEEEELb0ELb1ELb0ELb0EEEvNS_9BwdParamsE,"a",@progbits
	.sectionflags	@""
	.align	4
.nv.constant0._ZN10layer_norm13ln_bwd_kernelINS_13Kernel_traitsIf13__nv_bfloat16fS2_fjLj7168ELj1ELj1ELj8ELj8ENS_18Kernel_traits_baseILj7168EfS2_fS2_fjLj256EEEEELb0ELb1ELb0ELb0EEEvNS_9BwdParamsE:
	.zero		648


//--------------------- .nv.constant0._ZN10layer_norm13ln_bwd_kernelINS_13Kernel_traitsIf13__nv_bfloat16fS2_fjLj7168ELj1ELj1ELj8ELj8ENS_18Kernel_traits_baseILj7168EfS2_fS2_fjLj256EEEEELb0ELb1ELb0ELb1EEEvNS_9BwdParamsE --------------------------
	.section	.nv.constant0._ZN10layer_norm13ln_bwd_kernelINS_13Kernel_traitsIf13__nv_bfloat16fS2_fjLj7168ELj1ELj1ELj8ELj8ENS_18Kernel_traits_baseILj7168EfS2_fS2_fjLj256EEEEELb0ELb1ELb0ELb1EEEvNS_9BwdParamsE,"a",@progbits
	.sectionflags	@""
	.align	4
.nv.constant0._ZN10layer_norm13ln_bwd_kernelINS_13Kernel_traitsIf13__nv_bfloat16fS2_fjLj7168ELj1ELj1ELj8ELj8ENS_18Kernel_traits_baseILj7168EfS2_fS2_fjLj256EEEEELb0ELb1ELb0ELb1EEEvNS_9BwdParamsE:
	.zero		648


//--------------------- .nv.constant0._ZN10layer_norm13ln_bwd_kernelINS_13Kernel_traitsIf13__nv_bfloat16fS2_fjLj7168ELj1ELj1ELj8ELj8ENS_18Kernel_traits_baseILj7168EfS2_fS2_fjLj256EEEEELb0ELb1ELb1ELb0EEEvNS_9BwdParamsE --------------------------
	.section	.nv.constant0._ZN10layer_norm13ln_bwd_kernelINS_13Kernel_traitsIf13__nv_bfloat16fS2_fjLj7168ELj1ELj1ELj8ELj8ENS_18Kernel_traits_baseILj7168EfS2_fS2_fjLj256EEEEELb0ELb1ELb1ELb0EEEvNS_9BwdParamsE,"a",@progbits
	.sectionflags	@""
	.align	4
.nv.constant0._ZN10layer_norm13ln_bwd_kernelINS_13Kernel_traitsIf13__nv_bfloat16fS2_fjLj7168ELj1ELj1ELj8ELj8ENS_18Kernel_traits_baseILj7168EfS2_fS2_fjLj256EEEEELb0ELb1ELb1ELb0EEEvNS_9BwdParamsE:
	.zero		648


//--------------------- .nv.constant0._ZN10layer_norm13ln_bwd_kernelINS_13Kernel_traitsIf13__nv_bfloat16fS2_fjLj7168ELj1ELj1ELj8ELj8ENS_18Kernel_traits_baseILj7168EfS2_fS2_fjLj256EEEEELb0ELb1ELb1ELb1EEEvNS_9BwdParamsE --------------------------
	.section	.nv.constant0._ZN10layer_norm13ln_bwd_kernelINS_13Kernel_traitsIf13__nv_bfloat16fS2_fjLj7168ELj1ELj1ELj8ELj8ENS_18Kernel_traits_baseILj7168EfS2_fS2_fjLj256EEEEELb0ELb1ELb1ELb1EEEvNS_9BwdParamsE,"a",@progbits
	.sectionflags	@""
	.align	4
.nv.constant0._ZN10layer_norm13ln_bwd_kernelINS_13Kernel_traitsIf13__nv_bfloat16fS2_fjLj7168ELj1ELj1ELj8ELj8ENS_18Kernel_traits_baseILj7168EfS2_fS2_fjLj256EEEEELb0ELb1ELb1ELb1EEEvNS_9BwdParamsE:
	.zero		648


//--------------------- .nv.constant0._ZN10layer_norm13ln_bwd_kernelINS_13Kernel_traitsIf13__nv_bfloat16fS2_fjLj7168ELj1ELj1ELj8ELj8ENS_18Kernel_traits_baseILj7168EfS2_fS2_fjLj256EEEEELb1ELb0ELb0ELb0EEEvNS_9BwdParamsE --------------------------
	.section	.nv.constant0._ZN10layer_norm13ln_bwd_kernelINS_13Kernel_traitsIf13__nv_bfloat16fS2_fjLj7168ELj1ELj1ELj8ELj8ENS_18Kernel_traits_baseILj7168EfS2_fS2_fjLj256EEEEELb1ELb0ELb0ELb0EEEvNS_9BwdParamsE,"a",@progbits
	.sectionflags	@""
	.align	4
.nv.constant0._ZN10layer_norm13ln_bwd_kernelINS_13Kernel_traitsIf13__nv_bfloat16fS2_fjLj7168ELj1ELj1ELj8ELj8ENS_18Kernel_traits_baseILj7168EfS2_fS2_fjLj256EEEEELb1ELb0ELb0ELb0EEEvNS_9BwdParamsE:
	.zero		648


//--------------------- .nv.constant0._ZN10layer_norm13ln_bwd_kernelINS_13Kernel_traitsIf13__nv_bfloat16fS2_fjLj7168ELj1ELj1ELj8ELj8ENS_18Kernel_traits_baseILj7168EfS2_fS2_fjLj256EEEEELb1ELb0ELb0ELb1EEEvNS_9BwdParamsE --------------------------
	.section	.nv.constant0._ZN10layer_norm13ln_bwd_kernelINS_13Kernel_traitsIf13__nv_bfloat16fS2_fjLj7168ELj1ELj1ELj8ELj8ENS_18Kernel_traits_baseILj7168EfS2_fS2_fjLj256EEEEELb1ELb0ELb0ELb1EEEvNS_9BwdParamsE,"a",@progbits
	.sectionflags	@""
	.align	4
.nv.constant0._ZN10layer_norm13ln_bwd_kernelINS_13Kernel_traitsIf13__nv_bfloat16fS2_fjLj7168ELj1ELj1ELj8ELj8ENS_18Kernel_traits_baseILj7168EfS2_fS2_fjLj256EEEEELb1ELb0ELb0ELb1EEEvNS_9BwdParamsE:
	.zero		648


//--------------------- .nv.constant0._ZN10layer_norm22ln_bwd_finalize_kernelINS_22Kernel_traits_finalizeILj7168Ef13__nv_bfloat16fS2_fjLb0ELj1024ELj4ENS_18Kernel_traits_baseILj7168EfS2_fS2_fjLj1024EEEEELb0ELb0EEEvNS_9BwdParamsE --------------------------
	.section	.nv.constant0._ZN10layer_norm22ln_bwd_finalize_kernelINS_22Kernel_traits_finalizeILj7168Ef13__nv_bfloat16fS2_fjLb0ELj1024ELj4ENS_18Kernel_traits_baseILj7168EfS2_fS2_fjLj1024EEEEELb0ELb0EEEvNS_9BwdParamsE,"a",@progbits
	.sectionflags	@""
	.align	4
.nv.constant0._ZN10layer_norm22ln_bwd_finalize_kernelINS_22Kernel_traits_finalizeILj7168Ef13__nv_bfloat16fS2_fjLb0ELj1024ELj4ENS_18Kernel_traits_baseILj7168EfS2_fS2_fjLj1024EEEEELb0ELb0EEEvNS_9BwdParamsE:
	.zero		648


//--------------------- .nv.constant0._ZN10layer_norm13ln_bwd_kernelINS_13Kernel_traitsIf13__nv_bfloat16fS2_fjLj7168ELj1ELj1ELj8ELj8ENS_18Kernel_traits_baseILj7168EfS2_fS2_fjLj256EEEEELb1ELb0ELb1ELb0EEEvNS_9BwdParamsE --------------------------
	.section	.nv.constant0._ZN10layer_norm13ln_bwd_kernelINS_13Kernel_traitsIf13__nv_bfloat16fS2_fjLj7168ELj1ELj1ELj8ELj8ENS_18Kernel_traits_baseILj7168EfS2_fS2_fjLj256EEEEELb1ELb0ELb1ELb0EEEvNS_9BwdParamsE,"a",@progbits
	.sectionflags	@""
	.align	4
.nv.constant0._ZN10layer_norm13ln_bwd_kernelINS_13Kernel_traitsIf13__nv_bfloat16fS2_fjLj7168ELj1ELj1ELj8ELj8ENS_18Kernel_traits_baseILj7168EfS2_fS2_fjLj256EEEEELb1ELb0ELb1ELb0EEEvNS_9BwdParamsE:
	.zero		648


//--------------------- .nv.constant0._ZN10layer_norm22ln_bwd_finalize_kernelINS_22Kernel_traits_finalizeILj7168Ef13__nv_bfloat16fS2_fjLb0ELj1024ELj4ENS_18Kernel_traits_baseILj7168EfS2_fS2_fjLj1024EEEEELb0ELb1EEEvNS_9BwdParamsE --------------------------
	.section	.nv.constant0._ZN10layer_norm22ln_bwd_finalize_kernelINS_22Kernel_traits_finalizeILj7168Ef13__nv_bfloat16fS2_fjLb0ELj1024ELj4ENS_18Kernel_traits_baseILj7168EfS2_fS2_fjLj1024EEEEELb0ELb1EEEvNS_9BwdParamsE,"a",@progbits
	.sectionflags	@""
	.align	4
.nv.constant0._ZN10layer_norm22ln_bwd_finalize_kernelINS_22Kernel_traits_finalizeILj7168Ef13__nv_bfloat16fS2_fjLb0ELj1024ELj4ENS_18Kernel_traits_baseILj7168EfS2_fS2_fjLj1024EEEEELb0ELb1EEEvNS_9BwdParamsE:
	.zero		648


//--------------------- .nv.constant0._ZN10layer_norm13ln_bwd_kernelINS_13Kernel_traitsIf13__nv_bfloat16fS2_fjLj7168ELj1ELj1ELj8ELj8ENS_18Kernel_traits_baseILj7168EfS2_fS2_fjLj256EEEEELb1ELb0ELb1ELb1EEEvNS_9BwdParamsE --------------------------
	.section	.nv.constant0._ZN10layer_norm13ln_bwd_kernelINS_13Kernel_traitsIf13__nv_bfloat16fS2_fjLj7168ELj1ELj1ELj8ELj8ENS_18Kernel_traits_baseILj7168EfS2_fS2_fjLj256EEEEELb1ELb0ELb1ELb1EEEvNS_9BwdParamsE,"a",@progbits
	.sectionflags	@""
	.align	4
.nv.constant0._ZN10layer_norm13ln_bwd_kernelINS_13Kernel_traitsIf13__nv_bfloat16fS2_fjLj7168ELj1ELj1ELj8ELj8ENS_18Kernel_traits_baseILj7168EfS2_fS2_fjLj256EEEEELb1ELb0ELb1ELb1EEEvNS_9BwdParamsE:
	.zero		648


//--------------------- .nv.constant0._ZN10layer_norm13ln_bwd_kernelINS_13Kernel_traitsIf13__nv_bfloat16fS2_fjLj7168ELj1ELj1ELj8ELj8ENS_18Kernel_traits_baseILj7168EfS2_fS2_fjLj256EEEEELb1ELb1ELb0ELb0EEEvNS_9BwdParamsE --------------------------
	.section	.nv.constant0._ZN10layer_norm13ln_bwd_kernelINS_13Kernel_traitsIf13__nv_bfloat16fS2_fjLj7168ELj1ELj1ELj8ELj8ENS_18Kernel_traits_baseILj7168EfS2_fS2_fjLj256EEEEELb1ELb1ELb0ELb0EEEvNS_9BwdParamsE,"a",@progbits
	.sectionflags	@""
	.align	4
.nv.constant0._ZN10layer_norm13ln_bwd_kernelINS_13Kernel_traitsIf13__nv_bfloat16fS2_fjLj7168ELj1ELj1ELj8ELj8ENS_18Kernel_traits_baseILj7168EfS2_fS2_fjLj256EEEEELb1ELb1ELb0ELb0EEEvNS_9BwdParamsE:
	.zero		648


//--------------------- .nv.constant0._ZN10layer_norm13ln_bwd_kernelINS_13Kernel_traitsIf13__nv_bfloat16fS2_fjLj7168ELj1ELj1ELj8ELj8ENS_18Kernel_traits_baseILj7168EfS2_fS2_fjLj256EEEEELb1ELb1ELb0ELb1EEEvNS_9BwdParamsE --------------------------
	.section	.nv.constant0._ZN10layer_norm13ln_bwd_kernelINS_13Kernel_traitsIf13__nv_bfloat16fS2_fjLj7168ELj1ELj1ELj8ELj8ENS_18Kernel_traits_baseILj7168EfS2_fS2_fjLj256EEEEELb1ELb1ELb0ELb1EEEvNS_9BwdParamsE,"a",@progbits
	.sectionflags	@""
	.align	4
.nv.constant0._ZN10layer_norm13ln_bwd_kernelINS_13Kernel_traitsIf13__nv_bfloat16fS2_fjLj7168ELj1ELj1ELj8ELj8ENS_18Kernel_traits_baseILj7168EfS2_fS2_fjLj256EEEEELb1ELb1ELb0ELb1EEEvNS_9BwdParamsE:
	.zero		648


//--------------------- .nv.constant0._ZN10layer_norm22ln_bwd_finalize_kernelINS_22Kernel_traits_finalizeILj7168Ef13__nv_bfloat16fS2_fjLb1ELj1024ELj4ENS_18Kernel_traits_baseILj7168EfS2_fS2_fjLj1024EEEEELb1ELb0EEEvNS_9BwdParamsE --------------------------
	.section	.nv.constant0._ZN10layer_norm22ln_bwd_finalize_kernelINS_22Kernel_traits_finalizeILj7168Ef13__nv_bfloat16fS2_fjLb1ELj1024ELj4ENS_18Kernel_traits_baseILj7168EfS2_fS2_fjLj1024EEEEELb1ELb0EEEvNS_9BwdParamsE,"a",@progbits
	.sectionflags	@""
	.align	4
.nv.constant0._ZN10layer_norm22ln_bwd_finalize_kernelINS_22Kernel_traits_finalizeILj7168Ef13__nv_bfloat16fS2_fjLb1ELj1024ELj4ENS_18Kernel_traits_baseILj7168EfS2_fS2_fjLj1024EEEEELb1ELb0EEEvNS_9BwdParamsE:
	.zero		648


//--------------------- .nv.constant0._ZN10layer_norm13ln_bwd_kernelINS_13Kernel_traitsIf13__nv_bfloat16fS2_fjLj7168ELj1ELj1ELj8ELj8ENS_18Kernel_traits_baseILj7168EfS2_fS2_fjLj256EEEEELb1ELb1ELb1ELb0EEEvNS_9BwdParamsE --------------------------
	.section	.nv.constant0._ZN10layer_norm13ln_bwd_kernelINS_13Kernel_traitsIf13__nv_bfloat16fS2_fjLj7168ELj1ELj1ELj8ELj8ENS_18Kernel_traits_baseILj7168EfS2_fS2_fjLj256EEEEELb1ELb1ELb1ELb0EEEvNS_9BwdParamsE,"a",@progbits
	.sectionflags	@""
	.align	4
.nv.constant0._ZN10layer_norm13ln_bwd_kernelINS_13Kernel_traitsIf13__nv_bfloat16fS2_fjLj7168ELj1ELj1ELj8ELj8ENS_18Kernel_traits_baseILj7168EfS2_fS2_fjLj256EEEEELb1ELb1ELb1ELb0EEEvNS_9BwdParamsE:
	.zero		648


//--------------------- .nv.constant0._ZN10layer_norm22ln_bwd_finalize_kernelINS_22Kernel_traits_finalizeILj7168Ef13__nv_bfloat16fS2_fjLb1ELj1024ELj4ENS_18Kernel_traits_baseILj7168EfS2_fS2_fjLj1024EEEEELb1ELb1EEEvNS_9BwdParamsE --------------------------
	.section	.nv.constant0._ZN10layer_norm22ln_bwd_finalize_kernelINS_22Kernel_traits_finalizeILj7168Ef13__nv_bfloat16fS2_fjLb1ELj1024ELj4ENS_18Kernel_traits_baseILj7168EfS2_fS2_fjLj1024EEEEELb1ELb1EEEvNS_9BwdParamsE,"a",@progbits
	.sectionflags	@""
	.align	4
.nv.constant0._ZN10layer_norm22ln_bwd_finalize_kernelINS_22Kernel_traits_finalizeILj7168Ef13__nv_bfloat16fS2_fjLb1ELj1024ELj4ENS_18Kernel_traits_baseILj7168EfS2_fS2_fjLj1024EEEEELb1ELb1EEEvNS_9BwdParamsE:
	.zero		648


//--------------------- .nv.constant0._ZN10layer_norm13ln_bwd_kernelINS_13Kernel_traitsIf13__nv_bfloat16fS2_fjLj7168ELj1ELj1ELj8ELj8ENS_18Kernel_traits_baseILj7168EfS2_fS2_fjLj256EEEEELb1ELb1ELb1ELb1EEEvNS_9BwdParamsE --------------------------
	.section	.nv.constant0._ZN10layer_norm13ln_bwd_kernelINS_13Kernel_traitsIf13__nv_bfloat16fS2_fjLj7168ELj1ELj1ELj8ELj8ENS_18Kernel_traits_baseILj7168EfS2_fS2_fjLj256EEEEELb1ELb1ELb1ELb1EEEvNS_9BwdParamsE,"a",@progbits
	.sectionflags	@""
	.align	4
.nv.constant0._ZN10layer_norm13ln_bwd_kernelINS_13Kernel_traitsIf13__nv_bfloat16fS2_fjLj7168ELj1ELj1ELj8ELj8ENS_18Kernel_traits_baseILj7168EfS2_fS2_fjLj256EEEEELb1ELb1ELb1ELb1EEEvNS_9BwdParamsE:
	.zero		648


//--------------------- .nv.constant0._ZN10layer_norm13ln_bwd_kernelINS_13Kernel_traitsIf6__halfS2_S2_fjLj7168ELj1ELj1ELj8ELj8ENS_18Kernel_traits_baseILj7168EfS2_S2_S2_fjLj256EEEEELb0ELb0ELb0ELb0EEEvNS_9BwdParamsE --------------------------
	.section	.nv.constant0._ZN10layer_norm13ln_bwd_kernelINS_13Kernel_traitsIf6__halfS2_S2_fjLj7168ELj1ELj1ELj8ELj8ENS_18Kernel_traits_baseILj7168EfS2_S2_S2_fjLj256EEEEELb0ELb0ELb0ELb0EEEvNS_9BwdParamsE,"a",@progbits
	.sectionflags	@""
	.align	4
.nv.constant0._ZN10layer_norm13ln_bwd_kernelINS_13Kernel_traitsIf6__halfS2_S2_fjLj7168ELj1ELj1ELj8ELj8ENS_18Kernel_traits_baseILj7168EfS2_S2_S2_fjLj256EEEEELb0ELb0ELb0ELb0EEEvNS_9BwdParamsE:
	.zero		648


//--------------------- .nv.constant0._ZN10layer_norm13ln_bwd_kernelINS_13Kernel_traitsIf6__halfS2_S2_fjLj7168ELj1ELj1ELj8ELj8ENS_18Kernel_traits_baseILj7168EfS2_S2_S2_fjLj256EEEEELb0ELb0ELb0ELb1EEEvNS_9BwdParamsE --------------------------
	.section	.nv.constant0._ZN10layer_norm13ln_bwd_kernelINS_13Kernel_traitsIf6__halfS2_S2_fjLj7168ELj1ELj1ELj8ELj8ENS_18Kernel_traits_baseILj7168EfS2_S2_S2_fjLj256EEEEELb0ELb0ELb0ELb1EEEvNS_9BwdParamsE,"a",@progbits
	.sectionflags	@""
	.align	4
.nv.constant0._ZN10layer_norm13ln_bwd_kernelINS_13Kernel_traitsIf6__halfS2_S2_fjLj7168ELj1ELj1ELj8ELj8ENS_18Kernel_traits_baseILj7168EfS2_S2_S2_fjLj256EEEEELb0ELb0ELb0ELb1EEEvNS_9BwdParamsE:
	.zero		648


//--------------------- .nv.constant0._ZN10layer_norm13ln_bwd_kernelINS_13Kernel_traitsIf6__halfS2_S2_fjLj7168ELj1ELj1ELj8ELj8ENS_18Kernel_traits_baseILj7168EfS2_S2_S2_fjLj256EEEEELb0ELb0ELb1ELb0EEEvNS_9BwdParamsE --------------------------
	.section	.nv.constant0._ZN10layer_norm13ln_bwd_kernelINS_13Kernel_traitsIf6__halfS2_S2_fjLj7168ELj1ELj1ELj8ELj8ENS_18Kernel_traits_baseILj7168EfS2_S2_S2_fjLj256EEEEELb0ELb0ELb1ELb0EEEvNS_9BwdParamsE,"a",@progbits
	.sectionflags	@""
	.align	4
.nv.constant0._ZN10layer_norm13ln_bwd_kernelINS_13Kernel_traitsIf6__halfS2_S2_fjLj7168ELj1ELj1ELj8ELj8ENS_18Kernel_traits_baseILj7168EfS2_S2_S2_fjLj256EEEEELb0ELb0ELb1ELb0EEEvNS_9BwdParamsE:
	.zero		648


//--------------------- .nv.constant0._ZN10layer_norm13ln_bwd_kernelINS_13Kernel_traitsIf6__halfS2_S2_fjLj7168ELj1ELj1ELj8ELj8ENS_18Kernel_traits_baseILj7168EfS2_S2_S2_fjLj256EEEEELb0ELb0ELb1ELb1EEEvNS_9BwdParamsE --------------------------
	.section	.nv.constant0._ZN10layer_norm13ln_bwd_kernelINS_13Kernel_traitsIf6__halfS2_S2_fjLj7168ELj1ELj1ELj8ELj8ENS_18Kernel_traits_baseILj7168EfS2_S2_S2_fjLj256EEEEELb0ELb0ELb1ELb1EEEvNS_9BwdParamsE,"a",@progbits
	.sectionflags	@""
	.align	4
.nv.constant0._ZN10layer_norm13ln_bwd_kernelINS_13Kernel_traitsIf6__halfS2_S2_fjLj7168ELj1ELj1ELj8ELj8ENS_18Kernel_traits_baseILj7168EfS2_S2_S2_fjLj256EEEEELb0ELb0ELb1ELb1EEEvNS_9BwdParamsE:
	.zero		648


//--------------------- .nv.constant0._ZN10layer_norm13ln_bwd_kernelINS_13Kernel_traitsIf6__halfS2_S2_fjLj7168ELj1ELj1ELj8ELj8ENS_18Kernel_traits_baseILj7168EfS2_S2_S2_fjLj256EEEEELb0ELb1ELb0ELb0EEEvNS_9BwdParamsE --------------------------
	.section	.nv.constant0._ZN10layer_norm13ln_bwd_kernelINS_13Kernel_traitsIf6__halfS2_S2_fjLj7168ELj1ELj1ELj8ELj8ENS_18Kernel_traits_baseILj7168EfS2_S2_S2_fjLj256EEEEELb0ELb1ELb0ELb0EEEvNS_9BwdParamsE,"a",@progbits
	.sectionflags	@""
	.align	4
.nv.constant0._ZN10layer_norm13ln_bwd_kernelINS_13Kernel_traitsIf6__halfS2_S2_fjLj7168ELj1ELj1ELj8ELj8ENS_18Kernel_traits_baseILj7168EfS2_S2_S2_fjLj256EEEEELb0ELb1ELb0ELb0EEEvNS_9BwdParamsE:
	.zero		648


//--------------------- .nv.constant0._ZN10layer_norm13ln_bwd_kernelINS_13Kernel_traitsIf6__halfS2_S2_fjLj7168ELj1ELj1ELj8ELj8ENS_18Kernel_traits_baseILj7168EfS2_S2_S2_fjLj256EEEEELb0ELb1ELb0ELb1EEEvNS_9BwdParamsE --------------------------
	.section	.nv.constant0._ZN10layer_norm13ln_bwd_kernelINS_13Kernel_traitsIf6__halfS2_S2_fjLj7168ELj1ELj1ELj8ELj8ENS_18Kernel_traits_baseILj7168EfS2_S2_S2_fjLj256EEEEELb0ELb1ELb0ELb1EEEvNS_9BwdParamsE,"a",@progbits
	.sectionflags	@""
	.align	4
.nv.constant0._ZN10layer_norm13ln_bwd_kernelINS_13Kernel_traitsIf6__halfS2_S2_fjLj7168ELj1ELj1ELj8ELj8ENS_18Kernel_traits_baseILj7168EfS2_S2_S2_fjLj256EEEEELb0ELb1ELb0ELb1EEEvNS_9BwdParamsE:
	.zero		648


//--------------------- .nv.constant0._ZN10layer_norm13ln_bwd_kernelINS_13Kernel_traitsIf6__halfS2_S2_fjLj7168ELj1ELj1ELj8ELj8ENS_18Kernel_traits_baseILj7168EfS2_S2_S2_fjLj256EEEEELb0ELb1ELb1ELb0EEEvNS_9BwdParamsE --------------------------
	.section	.nv.constant0._ZN10layer_norm13ln_bwd_kernelINS_13Kernel_traitsIf6__halfS2_S2_fjLj7168ELj1ELj1ELj8ELj8ENS_18Kernel_traits_baseILj7168EfS2_S2_S2_fjLj256EEEEELb0ELb1ELb1ELb0EEEvNS_9BwdParamsE,"a",@progbits
	.sectionflags	@""
	.align	4
.nv.constant0._ZN10layer_norm13ln_bwd_kernelINS_13Kernel_traitsIf6__halfS2_S2_fjLj7168ELj1ELj1ELj8ELj8ENS_18Kernel_traits_baseILj7168EfS2_S2_S2_fjLj256EEEEELb0ELb1ELb1ELb0EEEvNS_9BwdParamsE:
	.zero		648


//--------------------- .nv.constant0._ZN10layer_norm13ln_bwd_kernelINS_13Kernel_traitsIf6__halfS2_S2_fjLj7168ELj1ELj1ELj8ELj8ENS_18Kernel_traits_baseILj7168EfS2_S2_S2_fjLj256EEEEELb0ELb1ELb1ELb1EEEvNS_9BwdParamsE --------------------------
	.section	.nv.constant0._ZN10layer_norm13ln_bwd_kernelINS_13Kernel_traitsIf6__halfS2_S2_fjLj7168ELj1ELj1ELj8ELj8ENS_18Kernel_traits_baseILj7168EfS2_S2_S2_fjLj256EEEEELb0ELb1ELb1ELb1EEEvNS_9BwdParamsE,"a",@progbits
	.sectionflags	@""
	.align	4
.nv.constant0._ZN10layer_norm13ln_bwd_kernelINS_13Kernel_traitsIf6__halfS2_S2_fjLj7168ELj1ELj1ELj8ELj8ENS_18Kernel_traits_baseILj7168EfS2_S2_S2_fjLj256EEEEELb0ELb1ELb1ELb1EEEvNS_9BwdParamsE:
	.zero		648


//--------------------- .nv.constant0._ZN10layer_norm13ln_bwd_kernelINS_13Kernel_traitsIf6__halfS2_S2_fjLj7168ELj1ELj1ELj8ELj8ENS_18Kernel_traits_baseILj7168EfS2_S2_S2_fjLj256EEEEELb1ELb0ELb0ELb0EEEvNS_9BwdParamsE --------------------------
	.section	.nv.constant0._ZN10layer_norm13ln_bwd_kernelINS_13Kernel_traitsIf6__halfS2_S2_fjLj7168ELj1ELj1ELj8ELj8ENS_18Kernel_traits_baseILj7168EfS2_S2_S2_fjLj256EEEEELb1ELb0ELb0ELb0EEEvNS_9BwdParamsE,"a",@progbits
	.sectionflags	@""
	.align	4
.nv.constant0._ZN10layer_norm13ln_bwd_kernelINS_13Kernel_traitsIf6__halfS2_S2_fjLj7168ELj1ELj1ELj8ELj8ENS_18Kernel_traits_baseILj7168EfS2_S2_S2_fjLj256EEEEELb1ELb0ELb0ELb0EEEvNS_9BwdParamsE:
	.zero		648


//--------------------- .nv.constant0._ZN10layer_norm13ln_bwd_kernelINS_13Kernel_traitsIf6__halfS2_S2_fjLj7168ELj1ELj1ELj8ELj8ENS_18Kernel_traits_baseILj7168EfS2_S2_S2_fjLj256EEEEELb1ELb0ELb0ELb1EEEvNS_9BwdParamsE --------------------------
	.section	.nv.constant0._ZN10layer_norm13ln_bwd_kernelINS_13Kernel_traitsIf6__halfS2_S2_fjLj7168ELj1ELj1ELj8ELj8ENS_18Kernel_traits_baseILj7168EfS2_S2_S2_fjLj256EEEEELb1ELb0ELb0ELb1EEEvNS_9BwdParamsE,"a",@progbits
	.sectionflags	@""
	.align	4
.nv.constant0._ZN10layer_norm13ln_bwd_kernelINS_13Kernel_traitsIf6__halfS2_S2_fjLj7168ELj1ELj1ELj8ELj8ENS_18Kernel_traits_baseILj7168EfS2_S2_S2_fjLj256EEEEELb1ELb0ELb0ELb1EEEvNS_9BwdParamsE:
	.zero		648


//--------------------- .nv.constant0._ZN10layer_norm22ln_bwd_finalize_kernelINS_22Kernel_traits_finalizeILj7168Ef6__halfS2_S2_fjLb0ELj1024ELj4ENS_18Kernel_traits_baseILj7168EfS2_S2_S2_fjLj1024EEEEELb0ELb0EEEvNS_9BwdParamsE --------------------------
	.section	.nv.constant0._ZN10layer_norm22ln_bwd_finalize_kernelINS_22Kernel_traits_finalizeILj7168Ef6__halfS2_S2_fjLb0ELj1024ELj4ENS_18Kernel_traits_baseILj7168EfS2_S2_S2_fjLj1024EEEEELb0ELb0EEEvNS_9BwdParamsE,"a",@progbits
	.sectionflags	@""
	.align	4
.nv.constant0._ZN10layer_norm22ln_bwd_finalize_kernelINS_22Kernel_traits_finalizeILj7168Ef6__halfS2_S2_fjLb0ELj1024ELj4ENS_18Kernel_traits_baseILj7168EfS2_S2_S2_fjLj1024EEEEELb0ELb0EEEvNS_9BwdParamsE:
	.zero		648


//--------------------- .nv.constant0._ZN10layer_norm13ln_bwd_kernelINS_13Kernel_traitsIf6__halfS2_S2_fjLj7168ELj1ELj1ELj8ELj8ENS_18Kernel_traits_baseILj7168EfS2_S2_S2_fjLj256EEEEELb1ELb0ELb1ELb0EEEvNS_9BwdParamsE --------------------------
	.section	.nv.constant0._ZN10layer_norm13ln_bwd_kernelINS_13Kernel_traitsIf6__halfS2_S2_fjLj7168ELj1ELj1ELj8ELj8ENS_18Kernel_traits_baseILj7168EfS2_S2_S2_fjLj256EEEEELb1ELb0ELb1ELb0EEEvNS_9BwdParamsE,"a",@progbits
	.sectionflags	@""
	.align	4
.nv.constant0._ZN10layer_norm13ln_bwd_kernelINS_13Kernel_traitsIf6__halfS2_S2_fjLj7168ELj1ELj1ELj8ELj8ENS_18Kernel_traits_baseILj7168EfS2_S2_S2_fjLj256EEEEELb1ELb0ELb1ELb0EEEvNS_9BwdParamsE:
	.zero		648


//--------------------- .nv.constant0._ZN10layer_norm22ln_bwd_finalize_kernelINS_22Kernel_traits_finalizeILj7168Ef6__halfS2_S2_fjLb0ELj1024ELj4ENS_18Kernel_traits_baseILj7168EfS2_S2_S2_fjLj1024EEEEELb0ELb1EEEvNS_9BwdParamsE --------------------------
	.section	.nv.constant0._ZN10layer_norm22ln_bwd_finalize_kernelINS_22Kernel_traits_finalizeILj7168Ef6__halfS2_S2_fjLb0ELj1024ELj4ENS_18Kernel_traits_baseILj7168EfS2_S2_S2_fjLj1024EEEEELb0ELb1EEEvNS_9BwdParamsE,"a",@progbits
	.sectionflags	@""
	.align	4
.nv.constant0._ZN10layer_norm22ln_bwd_finalize_kernelINS_22Kernel_traits_finalizeILj7168Ef6__halfS2_S2_fjLb0ELj1024ELj4ENS_18Kernel_traits_baseILj7168EfS2_S2_S2_fjLj1024EEEEELb0ELb1EEEvNS_9BwdParamsE:
	.zero		648


//--------------------- .nv.constant0._ZN10layer_norm13ln_bwd_kernelINS_13Kernel_traitsIf6__halfS2_S2_fjLj7168ELj1ELj1ELj8ELj8ENS_18Kernel_traits_baseILj7168EfS2_S2_S2_fjLj256EEEEELb1ELb0ELb1ELb1EEEvNS_9BwdParamsE --------------------------
	.section	.nv.constant0._ZN10layer_norm13ln_bwd_kernelINS_13Kernel_traitsIf6__halfS2_S2_fjLj7168ELj1ELj1ELj8ELj8ENS_18Kernel_traits_baseILj7168EfS2_S2_S2_fjLj256EEEEELb1ELb0ELb1ELb1EEEvNS_9BwdParamsE,"a",@progbits
	.sectionflags	@""
	.align	4
.nv.constant0._ZN10layer_norm13ln_bwd_kernelINS_13Kernel_traitsIf6__halfS2_S2_fjLj7168ELj1ELj1ELj8ELj8ENS_18Kernel_traits_baseILj7168EfS2_S2_S2_fjLj256EEEEELb1ELb0ELb1ELb1EEEvNS_9BwdParamsE:
	.zero		648


//--------------------- .nv.constant0._ZN10layer_norm13ln_bwd_kernelINS_13Kernel_traitsIf6__halfS2_S2_fjLj7168ELj1ELj1ELj8ELj8ENS_18Kernel_traits_baseILj7168EfS2_S2_S2_fjLj256EEEEELb1ELb1ELb0ELb0EEEvNS_9BwdParamsE --------------------------
	.section	.nv.constant0._ZN10layer_norm13ln_bwd_kernelINS_13Kernel_traitsIf6__halfS2_S2_fjLj7168ELj1ELj1ELj8ELj8ENS_18Kernel_traits_baseILj7168EfS2_S2_S2_fjLj256EEEEELb1ELb1ELb0ELb0EEEvNS_9BwdParamsE,"a",@progbits
	.sectionflags	@""
	.align	4
.nv.constant0._ZN10layer_norm13ln_bwd_kernelINS_13Kernel_traitsIf6__halfS2_S2_fjLj7168ELj1ELj1ELj8ELj8ENS_18Kernel_traits_baseILj7168EfS2_S2_S2_fjLj256EEEEELb1ELb1ELb0ELb0EEEvNS_9BwdParamsE:
	.zero		648


//--------------------- .nv.constant0._ZN10layer_norm13ln_bwd_kernelINS_13Kernel_traitsIf6__halfS2_S2_fjLj7168ELj1ELj1ELj8ELj8ENS_18Kernel_traits_baseILj7168EfS2_S2_S2_fjLj256EEEEELb1ELb1ELb0ELb1EEEvNS_9BwdParamsE --------------------------
	.section	.nv.constant0._ZN10layer_norm13ln_bwd_kernelINS_13Kernel_traitsIf6__halfS2_S2_fjLj7168ELj1ELj1ELj8ELj8ENS_18Kernel_traits_baseILj7168EfS2_S2_S2_fjLj256EEEEELb1ELb1ELb0ELb1EEEvNS_9BwdParamsE,"a",@progbits
	.sectionflags	@""
	.align	4
.nv.constant0._ZN10layer_norm13ln_bwd_kernelINS_13Kernel_traitsIf6__halfS2_S2_fjLj7168ELj1ELj1ELj8ELj8ENS_18Kernel_traits_baseILj7168EfS2_S2_S2_fjLj256EEEEELb1ELb1ELb0ELb1EEEvNS_9BwdParamsE:
	.zero		648


//--------------------- .nv.constant0._ZN10layer_norm22ln_bwd_finalize_kernelINS_22Kernel_traits_finalizeILj7168Ef6__halfS2_S2_fjLb1ELj1024ELj4ENS_18Kernel_traits_baseILj7168EfS2_S2_S2_fjLj1024EEEEELb1ELb0EEEvNS_9BwdParamsE --------------------------
	.section	.nv.constant0._ZN10layer_norm22ln_bwd_finalize_kernelINS_22Kernel_traits_finalizeILj7168Ef6__halfS2_S2_fjLb1ELj1024ELj4ENS_18Kernel_traits_baseILj7168EfS2_S2_S2_fjLj1024EEEEELb1ELb0EEEvNS_9BwdParamsE,"a",@progbits
	.sectionflags	@""
	.align	4
.nv.constant0._ZN10layer_norm22ln_bwd_finalize_kernelINS_22Kernel_traits_finalizeILj7168Ef6__halfS2_S2_fjLb1ELj1024ELj4ENS_18Kernel_traits_baseILj7168EfS2_S2_S2_fjLj1024EEEEELb1ELb0EEEvNS_9BwdParamsE:
	.zero		648


//--------------------- .nv.constant0._ZN10layer_norm13ln_bwd_kernelINS_13Kernel_traitsIf6__halfS2_S2_fjLj7168ELj1ELj1ELj8ELj8ENS_18Kernel_traits_baseILj7168EfS2_S2_S2_fjLj256EEEEELb1ELb1ELb1ELb0EEEvNS_9BwdParamsE --------------------------
	.section	.nv.constant0._ZN10layer_norm13ln_bwd_kernelINS_13Kernel_traitsIf6__halfS2_S2_fjLj7168ELj1ELj1ELj8ELj8ENS_18Kernel_traits_baseILj7168EfS2_S2_S2_fjLj256EEEEELb1ELb1ELb1ELb0EEEvNS_9BwdParamsE,"a",@progbits
	.sectionflags	@""
	.align	4
.nv.constant0._ZN10layer_norm13ln_bwd_kernelINS_13Kernel_traitsIf6__halfS2_S2_fjLj7168ELj1ELj1ELj8ELj8ENS_18Kernel_traits_baseILj7168EfS2_S2_S2_fjLj256EEEEELb1ELb1ELb1ELb0EEEvNS_9BwdParamsE:
	.zero		648


//--------------------- .nv.constant0._ZN10layer_norm22ln_bwd_finalize_kernelINS_22Kernel_traits_finalizeILj7168Ef6__halfS2_S2_fjLb1ELj1024ELj4ENS_18Kernel_traits_baseILj7168EfS2_S2_S2_fjLj1024EEEEELb1ELb1EEEvNS_9BwdParamsE --------------------------
	.section	.nv.constant0._ZN10layer_norm22ln_bwd_finalize_kernelINS_22Kernel_traits_finalizeILj7168Ef6__halfS2_S2_fjLb1ELj1024ELj4ENS_18Kernel_traits_baseILj7168EfS2_S2_S2_fjLj1024EEEEELb1ELb1EEEvNS_9BwdParamsE,"a",@progbits
	.sectionflags	@""
	.align	4
.nv.constant0._ZN10layer_norm22ln_bwd_finalize_kernelINS_22Kernel_traits_finalizeILj7168Ef6__halfS2_S2_fjLb1ELj1024ELj4ENS_18Kernel_traits_baseILj7168EfS2_S2_S2_fjLj1024EEEEELb1ELb1EEEvNS_9BwdParamsE:
	.zero		648


//--------------------- .nv.constant0._ZN10layer_norm13ln_bwd_kernelINS_13Kernel_traitsIf6__halfS2_S2_fjLj7168ELj1ELj1ELj8ELj8ENS_18Kernel_traits_baseILj7168EfS2_S2_S2_fjLj256EEEEELb1ELb1ELb1ELb1EEEvNS_9BwdParamsE --------------------------
	.section	.nv.constant0._ZN10layer_norm13ln_bwd_kernelINS_13Kernel_traitsIf6__halfS2_S2_fjLj7168ELj1ELj1ELj8ELj8ENS_18Kernel_traits_baseILj7168EfS2_S2_S2_fjLj256EEEEELb1ELb1ELb1ELb1EEEvNS_9BwdParamsE,"a",@progbits
	.sectionflags	@""
	.align	4
.nv.constant0._ZN10layer_norm13ln_bwd_kernelINS_13Kernel_traitsIf6__halfS2_S2_fjLj7168ELj1ELj1ELj8ELj8ENS_18Kernel_traits_baseILj7168EfS2_S2_S2_fjLj256EEEEELb1ELb1ELb1ELb1EEEvNS_9BwdParamsE:
	.zero		648


//--------------------- .nv.constant0._ZN10layer_norm13ln_bwd_kernelINS_13Kernel_traitsI6__halfS2_fS2_fjLj7168ELj1ELj1ELj8ELj8ENS_18Kernel_traits_baseILj7168ES2_S2_fS2_fjLj256EEEEELb0ELb0ELb0ELb0EEEvNS_9BwdParamsE --------------------------
	.section	.nv.constant0._ZN10layer_norm13ln_bwd_kernelINS_13Kernel_traitsI6__halfS2_fS2_fjLj7168ELj1ELj1ELj8ELj8ENS_18Kernel_traits_baseILj7168ES2_S2_fS2_fjLj256EEEEELb0ELb0ELb0ELb0EEEvNS_9BwdParamsE,"a",@progbits
	.sectionflags	@""
	.align	4
.nv.constant0._ZN10layer_norm13ln_bwd_kernelINS_13Kernel_traitsI6__halfS2_fS2_fjLj7168ELj1ELj1ELj8ELj8ENS_18Kernel_traits_baseILj7168ES2_S2_fS2_fjLj256EEEEELb0ELb0ELb0ELb0EEEvNS_9BwdParamsE:
	.zero		648


//--------------------- .nv.constant0._ZN10layer_norm13ln_bwd_kernelINS_13Kernel_traitsI6__halfS2_fS2_fjLj7168ELj1ELj1ELj8ELj8ENS_18Kernel_traits_baseILj7168ES2_S2_fS2_fjLj256EEEEELb0ELb0ELb0ELb1EEEvNS_9BwdParamsE --------------------------
	.section	.nv.constant0._ZN10layer_norm13ln_bwd_kernelINS_13Kernel_traitsI6__halfS2_fS2_fjLj7168ELj1ELj1ELj8ELj8ENS_18Kernel_traits_baseILj7168ES2_S2_fS2_fjLj256EEEEELb0ELb0ELb0ELb1EEEvNS_9BwdParamsE,"a",@progbits
	.sectionflags	@""
	.align	4
.nv.constant0._ZN10layer_norm13ln_bwd_kernelINS_13Kernel_traitsI6__halfS2_fS2_fjLj7168ELj1ELj1ELj8ELj8ENS_18Kernel_traits_baseILj7168ES2_S2_fS2_fjLj256EEEEELb0ELb0ELb0ELb1EEEvNS_9BwdParamsE:
	.zero		648


//--------------------- .nv.constant0._ZN10layer_norm13ln_bwd_kernelINS_13Kernel_traitsI6__halfS2_fS2_fjLj7168ELj1ELj1ELj8ELj8ENS_18Kernel_traits_baseILj7168ES2_S2_fS2_fjLj256EEEEELb0ELb0ELb1ELb0EEEvNS_9BwdParamsE --------------------------
	.section	.nv.constant0._ZN10layer_norm13ln_bwd_kernelINS_13Kernel_traitsI6__halfS2_fS2_fjLj7168ELj1ELj1ELj8ELj8ENS_18Kernel_traits_baseILj7168ES2_S2_fS2_fjLj256EEEEELb0ELb0ELb1ELb0EEEvNS_9BwdParamsE,"a",@progbits
	.sectionflags	@""
	.align	4
.nv.constant0._ZN10layer_norm13ln_bwd_kernelINS_13Kernel_traitsI6__halfS2_fS2_fjLj7168ELj1ELj1ELj8ELj8ENS_18Kernel_traits_baseILj7168ES2_S2_fS2_fjLj256EEEEELb0ELb0ELb1ELb0EEEvNS_9BwdParamsE:
	.zero		648


//--------------------- .nv.constant0._ZN10layer_norm13ln_bwd_kernelINS_13Kernel_traitsI6__halfS2_fS2_fjLj7168ELj1ELj1ELj8ELj8ENS_18Kernel_traits_baseILj7168ES2_S2_fS2_fjLj256EEEEELb0ELb0ELb1ELb1EEEvNS_9BwdParamsE --------------------------
	.section	.nv.constant0._ZN10layer_norm13ln_bwd_kernelINS_13Kernel_traitsI6__halfS2_fS2_fjLj7168ELj1ELj1ELj8ELj8ENS_18Kernel_traits_baseILj7168ES2_S2_fS2_fjLj256EEEEELb0ELb0ELb1ELb1EEEvNS_9BwdParamsE,"a",@progbits
	.sectionflags	@""
	.align	4
.nv.constant0._ZN10layer_norm13ln_bwd_kernelINS_13Kernel_traitsI6__halfS2_fS2_fjLj7168ELj1ELj1ELj8ELj8ENS_18Kernel_traits_baseILj7168ES2_S2_fS2_fjLj256EEEEELb0ELb0ELb1ELb1EEEvNS_9BwdParamsE:
	.zero		648


//--------------------- .nv.constant0._ZN10layer_norm13ln_bwd_kernelINS_13Kernel_traitsI6__halfS2_fS2_fjLj7168ELj1ELj1ELj8ELj8ENS_18Kernel_traits_baseILj7168ES2_S2_fS2_fjLj256EEEEELb0ELb1ELb0ELb0EEEvNS_9BwdParamsE --------------------------
	.section	.nv.constant0._ZN10layer_norm13ln_bwd_kernelINS_13Kernel_traitsI6__halfS2_fS2_fjLj7168ELj1ELj1ELj8ELj8ENS_18Kernel_traits_baseILj7168ES2_S2_fS2_fjLj256EEEEELb0ELb1ELb0ELb0EEEvNS_9BwdParamsE,"a",@progbits
	.sectionflags	@""
	.align	4
.nv.constant0._ZN10layer_norm13ln_bwd_kernelINS_13Kernel_traitsI6__halfS2_fS2_fjLj7168ELj1ELj1ELj8ELj8ENS_18Kernel_traits_baseILj7168ES2_S2_fS2_fjLj256EEEEELb0ELb1ELb0ELb0EEEvNS_9BwdParamsE:
	.zero		648


//--------------------- .nv.constant0._ZN10layer_norm13ln_bwd_kernelINS_13Kernel_traitsI6__halfS2_fS2_fjLj7168ELj1ELj1ELj8ELj8ENS_18Kernel_traits_baseILj7168ES2_S2_fS2_fjLj256EEEEELb0ELb1ELb0ELb1EEEvNS_9BwdParamsE --------------------------
	.section	.nv.constant0._ZN10layer_norm13ln_bwd_kernelINS_13Kernel_traitsI6__halfS2_fS2_fjLj7168ELj1ELj1ELj8ELj8ENS_18Kernel_traits_baseILj7168ES2_S2_fS2_fjLj256EEEEELb0ELb1ELb0ELb1EEEvNS_9BwdParamsE,"a",@progbits
	.sectionflags	@""
	.align	4
.nv.constant0._ZN10layer_norm13ln_bwd_kernelINS_13Kernel_traitsI6__halfS2_fS2_fjLj7168ELj1ELj1ELj8ELj8ENS_18Kernel_traits_baseILj7168ES2_S2_fS2_fjLj256EEEEELb0ELb1ELb0ELb1EEEvNS_9BwdParamsE:
	.zero		648


//--------------------- .nv.constant0._ZN10layer_norm13ln_bwd_kernelINS_13Kernel_traitsI6__halfS2_fS2_fjLj7168ELj1ELj1ELj8ELj8ENS_18Kernel_traits_baseILj7168ES2_S2_fS2_fjLj256EEEEELb0ELb1ELb1ELb0EEEvNS_9BwdParamsE --------------------------
	.section	.nv.constant0._ZN10layer_norm13ln_bwd_kernelINS_13Kernel_traitsI6__halfS2_fS2_fjLj7168ELj1ELj1ELj8ELj8ENS_18Kernel_traits_baseILj7168ES2_S2_fS2_fjLj256EEEEELb0ELb1ELb1ELb0EEEvNS_9BwdParamsE,"a",@progbits
	.sectionflags	@""
	.align	4
.nv.constant0._ZN10layer_norm13ln_bwd_kernelINS_13Kernel_traitsI6__halfS2_fS2_fjLj7168ELj1ELj1ELj8ELj8ENS_18Kernel_traits_baseILj7168ES2_S2_fS2_fjLj256EEEEELb0ELb1ELb1ELb0EEEvNS_9BwdParamsE:
	.zero		648


//--------------------- .nv.constant0._ZN10layer_norm13ln_bwd_kernelINS_13Kernel_traitsI6__halfS2_fS2_fjLj7168ELj1ELj1ELj8ELj8ENS_18Kernel_traits_baseILj7168ES2_S2_fS2_fjLj256EEEEELb0ELb1ELb1ELb1EEEvNS_9BwdParamsE --------------------------
	.section	.nv.constant0._ZN10layer_norm13ln_bwd_kernelINS_13Kernel_traitsI6__halfS2_fS2_fjLj7168ELj1ELj1ELj8ELj8ENS_18Kernel_traits_baseILj7168ES2_S2_fS2_fjLj256EEEEELb0ELb1ELb1ELb1EEEvNS_9BwdParamsE,"a",@progbits
	.sectionflags	@""
	.align	4
.nv.constant0._ZN10layer_norm13ln_bwd_kernelINS_13Kernel_traitsI6__halfS2_fS2_fjLj7168ELj1ELj1ELj8ELj8ENS_18Kernel_traits_baseILj7168ES2_S2_fS2_fjLj256EEEEELb0ELb1ELb1ELb1EEEvNS_9BwdParamsE:
	.zero		648


//--------------------- .nv.constant0._ZN10layer_norm13ln_bwd_kernelINS_13Kernel_traitsI6__halfS2_fS2_fjLj7168ELj1ELj1ELj8ELj8ENS_18Kernel_traits_baseILj7168ES2_S2_fS2_fjLj256EEEEELb1ELb0ELb0ELb0EEEvNS_9BwdParamsE --------------------------
	.section	.nv.constant0._ZN10layer_norm13ln_bwd_kernelINS_13Kernel_traitsI6__halfS2_fS2_fjLj7168ELj1ELj1ELj8ELj8ENS_18Kernel_traits_baseILj7168ES2_S2_fS2_fjLj256EEEEELb1ELb0ELb0ELb0EEEvNS_9BwdParamsE,"a",@progbits
	.sectionflags	@""
	.align	4
.nv.constant0._ZN10layer_norm13ln_bwd_kernelINS_13Kernel_traitsI6__halfS2_fS2_fjLj7168ELj1ELj1ELj8ELj8ENS_18Kernel_traits_baseILj7168ES2_S2_fS2_fjLj256EEEEELb1ELb0ELb0ELb0EEEvNS_9BwdParamsE:
	.zero		648


//--------------------- .nv.constant0._ZN10layer_norm13ln_bwd_kernelINS_13Kernel_traitsI6__halfS2_fS2_fjLj7168ELj1ELj1ELj8ELj8ENS_18Kernel_traits_baseILj7168ES2_S2_fS2_fjLj256EEEEELb1ELb0ELb0ELb1EEEvNS_9BwdParamsE --------------------------
	.section	.nv.constant0._ZN10layer_norm13ln_bwd_kernelINS_13Kernel_traitsI6__halfS2_fS2_fjLj7168ELj1ELj1ELj8ELj8ENS_18Kernel_traits_baseILj7168ES2_S2_fS2_fjLj256EEEEELb1ELb0ELb0ELb1EEEvNS_9BwdParamsE,"a",@progbits
	.sectionflags	@""
	.align	4
.nv.constant0._ZN10layer_norm13ln_bwd_kernelINS_13Kernel_traitsI6__halfS2_fS2_fjLj7168ELj1ELj1ELj8ELj8ENS_18Kernel_traits_baseILj7168ES2_S2_fS2_fjLj256EEEEELb1ELb0ELb0ELb1EEEvNS_9BwdParamsE:
	.zero		648


//--------------------- .nv.constant0._ZN10layer_norm22ln_bwd_finalize_kernelINS_22Kernel_traits_finalizeILj7168E6__halfS2_fS2_fjLb0ELj1024ELj4ENS_18Kernel_traits_baseILj7168ES2_S2_fS2_fjLj1024EEEEELb0ELb0EEEvNS_9BwdParamsE --------------------------
	.section	.nv.constant0._ZN10layer_norm22ln_bwd_finalize_kernelINS_22Kernel_traits_finalizeILj7168E6__halfS2_fS2_fjLb0ELj1024ELj4ENS_18Kernel_traits_baseILj7168ES2_S2_fS2_fjLj1024EEEEELb0ELb0EEEvNS_9BwdParamsE,"a",@progbits
	.sectionflags	@""
	.align	4
.nv.constant0._ZN10layer_norm22ln_bwd_finalize_kernelINS_22Kernel_traits_finalizeILj7168E6__halfS2_fS2_fjLb0ELj1024ELj4ENS_18Kernel_traits_baseILj7168ES2_S2_fS2_fjLj1024EEEEELb0ELb0EEEvNS_9BwdParamsE:
	.zero		648


//--------------------- .nv.constant0._ZN10layer_norm13ln_bwd_kernelINS_13Kernel_traitsI6__halfS2_fS2_fjLj7168ELj1ELj1ELj8ELj8ENS_18Kernel_traits_baseILj7168ES2_S2_fS2_fjLj256EEEEELb1ELb0ELb1ELb0EEEvNS_9BwdParamsE --------------------------
	.section	.nv.constant0._ZN10layer_norm13ln_bwd_kernelINS_13Kernel_traitsI6__halfS2_fS2_fjLj7168ELj1ELj1ELj8ELj8ENS_18Kernel_traits_baseILj7168ES2_S2_fS2_fjLj256EEEEELb1ELb0ELb1ELb0EEEvNS_9BwdParamsE,"a",@progbits
	.sectionflags	@""
	.align	4
.nv.constant0._ZN10layer_norm13ln_bwd_kernelINS_13Kernel_traitsI6__halfS2_fS2_fjLj7168ELj1ELj1ELj8ELj8ENS_18Kernel_traits_baseILj7168ES2_S2_fS2_fjLj256EEEEELb1ELb0ELb1ELb0EEEvNS_9BwdParamsE:
	.zero		648


//--------------------- .nv.constant0._ZN10layer_norm22ln_bwd_finalize_kernelINS_22Kernel_traits_finalizeILj7168E6__halfS2_fS2_fjLb0ELj1024ELj4ENS_18Kernel_traits_baseILj7168ES2_S2_fS2_fjLj1024EEEEELb0ELb1EEEvNS_9BwdParamsE --------------------------
	.section	.nv.constant0._ZN10layer_norm22ln_bwd_finalize_kernelINS_22Kernel_traits_finalizeILj7168E6__halfS2_fS2_fjLb0ELj1024ELj4ENS_18Kernel_traits_baseILj7168ES2_S2_fS2_fjLj1024EEEEELb0ELb1EEEvNS_9BwdParamsE,"a",@progbits
	.sectionflags	@""
	.align	4
.nv.constant0._ZN10layer_norm22ln_bwd_finalize_kernelINS_22Kernel_traits_finalizeILj7168E6__halfS2_fS2_fjLb0ELj1024ELj4ENS_18Kernel_traits_baseILj7168ES2_S2_fS2_fjLj1024EEEEELb0ELb1EEEvNS_9BwdParamsE:
	.zero		648


//--------------------- .nv.constant0._ZN10layer_norm13ln_bwd_kernelINS_13Kernel_traitsI6__halfS2_fS2_fjLj7168ELj1ELj1ELj8ELj8ENS_18Kernel_traits_baseILj7168ES2_S2_fS2_fjLj256EEEEELb1ELb0ELb1ELb1EEEvNS_9BwdParamsE --------------------------
	.section	.nv.constant0._ZN10layer_norm13ln_bwd_kernelINS_13Kernel_traitsI6__halfS2_fS2_fjLj7168ELj1ELj1ELj8ELj8ENS_18Kernel_traits_baseILj7168ES2_S2_fS2_fjLj256EEEEELb1ELb0ELb1ELb1EEEvNS_9BwdParamsE,"a",@progbits
	.sectionflags	@""
	.align	4
.nv.constant0._ZN10layer_norm13ln_bwd_kernelINS_13Kernel_traitsI6__halfS2_fS2_fjLj7168ELj1ELj1ELj8ELj8ENS_18Kernel_traits_baseILj7168ES2_S2_fS2_fjLj256EEEEELb1ELb0ELb1ELb1EEEvNS_9BwdParamsE:
	.zero		648


//--------------------- .nv.constant0._ZN10layer_norm13ln_bwd_kernelINS_13Kernel_traitsI6__halfS2_fS2_fjLj7168ELj1ELj1ELj8ELj8ENS_18Kernel_traits_baseILj7168ES2_S2_fS2_fjLj256EEEEELb1ELb1ELb0ELb0EEEvNS_9BwdParamsE --------------------------
	.section	.nv.constant0._ZN10layer_norm13ln_bwd_kernelINS_13Kernel_traitsI6__halfS2_fS2_fjLj7168ELj1ELj1ELj8ELj8ENS_18Kernel_traits_baseILj7168ES2_S2_fS2_fjLj256EEEEELb1ELb1ELb0ELb0EEEvNS_9BwdParamsE,"a",@progbits
	.sectionflags	@""
	.align	4
.nv.constant0._ZN10layer_norm13ln_bwd_kernelINS_13Kernel_traitsI6__halfS2_fS2_fjLj7168ELj1ELj1ELj8ELj8ENS_18Kernel_traits_baseILj7168ES2_S2_fS2_fjLj256EEEEELb1ELb1ELb0ELb0EEEvNS_9BwdParamsE:
	.zero		648


//--------------------- .nv.constant0._ZN10layer_norm13ln_bwd_kernelINS_13Kernel_traitsI6__halfS2_fS2_fjLj7168ELj1ELj1ELj8ELj8ENS_18Kernel_traits_baseILj7168ES2_S2_fS2_fjLj256EEEEELb1ELb1ELb0ELb1EEEvNS_9BwdParamsE --------------------------
	.section	.nv.constant0._ZN10layer_norm13ln_bwd_kernelINS_13Kernel_traitsI6__halfS2_fS2_fjLj7168ELj1ELj1ELj8ELj8ENS_18Kernel_traits_baseILj7168ES2_S2_fS2_fjLj256EEEEELb1ELb1ELb0ELb1EEEvNS_9BwdParamsE,"a",@progbits
	.sectionflags	@""
	.align	4
.nv.constant0._ZN10layer_norm13ln_bwd_kernelINS_13Kernel_traitsI6__halfS2_fS2_fjLj7168ELj1ELj1ELj8ELj8ENS_18Kernel_traits_baseILj7168ES2_S2_fS2_fjLj256EEEEELb1ELb1ELb0ELb1EEEvNS_9BwdParamsE:
	.zero		648


//--------------------- .nv.constant0._ZN10layer_norm22ln_bwd_finalize_kernelINS_22Kernel_traits_finalizeILj7168E6__halfS2_fS2_fjLb1ELj1024ELj4ENS_18Kernel_traits_baseILj7168ES2_S2_fS2_fjLj1024EEEEELb1ELb0EEEvNS_9BwdParamsE --------------------------
	.section	.nv.constant0._ZN10layer_norm22ln_bwd_finalize_kernelINS_22Kernel_traits_finalizeILj7168E6__halfS2_fS2_fjLb1ELj1024ELj4ENS_18Kernel_traits_baseILj7168ES2_S2_fS2_fjLj1024EEEEELb1ELb0EEEvNS_9BwdParamsE,"a",@progbits
	.sectionflags	@""
	.align	4
.nv.constant0._ZN10layer_norm22ln_bwd_finalize_kernelINS_22Kernel_traits_finalizeILj7168E6__halfS2_fS2_fjLb1ELj1024ELj4ENS_18Kernel_traits_baseILj7168ES2_S2_fS2_fjLj1024EEEEELb1ELb0EEEvNS_9BwdParamsE:
	.zero		648


//--------------------- .nv.constant0._ZN10layer_norm13ln_bwd_kernelINS_13Kernel_traitsI6__halfS2_fS2_fjLj7168ELj1ELj1ELj8ELj8ENS_18Kernel_traits_baseILj7168ES2_S2_fS2_fjLj256EEEEELb1ELb1ELb1ELb0EEEvNS_9BwdParamsE --------------------------
	.section	.nv.constant0._ZN10layer_norm13ln_bwd_kernelINS_13Kernel_traitsI6__halfS2_fS2_fjLj7168ELj1ELj1ELj8ELj8ENS_18Kernel_traits_baseILj7168ES2_S2_fS2_fjLj256EEEEELb1ELb1ELb1ELb0EEEvNS_9BwdParamsE,"a",@progbits
	.sectionflags	@""
	.align	4
.nv.constant0._ZN10layer_norm13ln_bwd_kernelINS_13Kernel_traitsI6__halfS2_fS2_fjLj7168ELj1ELj1ELj8ELj8ENS_18Kernel_traits_baseILj7168ES2_S2_fS2_fjLj256EEEEELb1ELb1ELb1ELb0EEEvNS_9BwdParamsE:
	.zero		648


//--------------------- .nv.constant0._ZN10layer_norm22ln_bwd_finalize_kernelINS_22Kernel_traits_finalizeILj7168E6__halfS2_fS2_fjLb1ELj1024ELj4ENS_18Kernel_traits_baseILj7168ES2_S2_fS2_fjLj1024EEEEELb1ELb1EEEvNS_9BwdParamsE --------------------------
	.section	.nv.constant0._ZN10layer_norm22ln_bwd_finalize_kernelINS_22Kernel_traits_finalizeILj7168E6__halfS2_fS2_fjLb1ELj1024ELj4ENS_18Kernel_traits_baseILj7168ES2_S2_fS2_fjLj1024EEEEELb1ELb1EEEvNS_9BwdParamsE,"a",@progbits
	.sectionflags	@""
	.align	4
.nv.constant0._ZN10layer_norm22ln_bwd_finalize_kernelINS_22Kernel_traits_finalizeILj7168E6__halfS2_fS2_fjLb1ELj1024ELj4ENS_18Kernel_traits_baseILj7168ES2_S2_fS2_fjLj1024EEEEELb1ELb1EEEvNS_9BwdParamsE:
	.zero		648


//--------------------- .nv.constant0._ZN10layer_norm13ln_bwd_kernelINS_13Kernel_traitsI6__halfS2_fS2_fjLj7168ELj1ELj1ELj8ELj8ENS_18Kernel_traits_baseILj7168ES2_S2_fS2_fjLj256EEEEELb1ELb1ELb1ELb1EEEvNS_9BwdParamsE --------------------------
	.section	.nv.constant0._ZN10layer_norm13ln_bwd_kernelINS_13Kernel_traitsI6__halfS2_fS2_fjLj7168ELj1ELj1ELj8ELj8ENS_18Kernel_traits_baseILj7168ES2_S2_fS2_fjLj256EEEEELb1ELb1ELb1ELb1EEEvNS_9BwdParamsE,"a",@progbits
	.sectionflags	@""
	.align	4
.nv.constant0._ZN10layer_norm13ln_bwd_kernelINS_13Kernel_traitsI6__halfS2_fS2_fjLj7168ELj1ELj1ELj8ELj8ENS_18Kernel_traits_baseILj7168ES2_S2_fS2_fjLj256EEEEELb1ELb1ELb1ELb1EEEvNS_9BwdParamsE:
	.zero		648


//--------------------- .nv.constant0._ZN10layer_norm13ln_bwd_kernelINS_13Kernel_traitsIf6__halffS2_fjLj7168ELj1ELj1ELj8ELj8ENS_18Kernel_traits_baseILj7168EfS2_fS2_fjLj256EEEEELb0ELb0ELb0ELb0EEEvNS_9BwdParamsE --------------------------
	.section	.nv.constant0._ZN10layer_norm13ln_bwd_kernelINS_13Kernel_traitsIf6__halffS2_fjLj7168ELj1ELj1ELj8ELj8ENS_18Kernel_traits_baseILj7168EfS2_fS2_fjLj256EEEEELb0ELb0ELb0ELb0EEEvNS_9BwdParamsE,"a",@progbits
	.sectionflags	@""
	.align	4
.nv.constant0._ZN10layer_norm13ln_bwd_kernelINS_13Kernel_traitsIf6__halffS2_fjLj7168ELj1ELj1ELj8ELj8ENS_18Kernel_traits_baseILj7168EfS2_fS2_fjLj256EEEEELb0ELb0ELb0ELb0EEEvNS_9BwdParamsE:
	.zero		648


//--------------------- .nv.constant0._ZN10layer_norm13ln_bwd_kernelINS_13Kernel_traitsIf6__halffS2_fjLj7168ELj1ELj1ELj8ELj8ENS_18Kernel_traits_baseILj7168EfS2_fS2_fjLj256EEEEELb0ELb0ELb0ELb1EEEvNS_9BwdParamsE --------------------------
	.section	.nv.constant0._ZN10layer_norm13ln_bwd_kernelINS_13Kernel_traitsIf6__halffS2_fjLj7168ELj1ELj1ELj8ELj8ENS_18Kernel_traits_baseILj7168EfS2_fS2_fjLj256EEEEELb0ELb0ELb0ELb1EEEvNS_9BwdParamsE,"a",@progbits
	.sectionflags	@""
	.align	4
.nv.constant0._ZN10layer_norm13ln_bwd_kernelINS_13Kernel_traitsIf6__halffS2_fjLj7168ELj1ELj1ELj8ELj8ENS_18Kernel_traits_baseILj7168EfS2_fS2_fjLj256EEEEELb0ELb0ELb0ELb1EEEvNS_9BwdParamsE:
	.zero		648


//--------------------- .nv.constant0._ZN10layer_norm13ln_bwd_kernelINS_13Kernel_traitsIf6__halffS2_fjLj7168ELj1ELj1ELj8ELj8ENS_18Kernel_traits_baseILj7168EfS2_fS2_fjLj256EEEEELb0ELb0ELb1ELb0EEEvNS_9BwdParamsE --------------------------
	.section	.nv.constant0._ZN10layer_norm13ln_bwd_kernelINS_13Kernel_traitsIf6__halffS2_fjLj7168ELj1ELj1ELj8ELj8ENS_18Kernel_traits_baseILj7168EfS2_fS2_fjLj256EEEEELb0ELb0ELb1ELb0EEEvNS_9BwdParamsE,"a",@progbits
	.sectionflags	@""
	.align	4
.nv.constant0._ZN10layer_norm13ln_bwd_kernelINS_13Kernel_traitsIf6__halffS2_fjLj7168ELj1ELj1ELj8ELj8ENS_18Kernel_traits_baseILj7168EfS2_fS2_fjLj256EEEEELb0ELb0ELb1ELb0EEEvNS_9BwdParamsE:
	.zero		648


//--------------------- .nv.constant0._ZN10layer_norm13ln_bwd_kernelINS_13Kernel_traitsIf6__halffS2_fjLj7168ELj1ELj1ELj8ELj8ENS_18Kernel_traits_baseILj7168EfS2_fS2_fjLj256EEEEELb0ELb0ELb1ELb1EEEvNS_9BwdParamsE --------------------------
	.section	.nv.constant0._ZN10layer_norm13ln_bwd_kernelINS_13Kernel_traitsIf6__halffS2_fjLj7168ELj1ELj1ELj8ELj8ENS_18Kernel_traits_baseILj7168EfS2_fS2_fjLj256EEEEELb0ELb0ELb1ELb1EEEvNS_9BwdParamsE,"a",@progbits
	.sectionflags	@""
	.align	4
.nv.constant0._ZN10layer_norm13ln_bwd_kernelINS_13Kernel_traitsIf6__halffS2_fjLj7168ELj1ELj1ELj8ELj8ENS_18Kernel_traits_baseILj7168EfS2_fS2_fjLj256EEEEELb0ELb0ELb1ELb1EEEvNS_9BwdParamsE:
	.zero		648


//--------------------- .nv.constant0._ZN10layer_norm13ln_bwd_kernelINS_13Kernel_traitsIf6__halffS2_fjLj7168ELj1ELj1ELj8ELj8ENS_18Kernel_traits_baseILj7168EfS2_fS2_fjLj256EEEEELb0ELb1ELb0ELb0EEEvNS_9BwdParamsE --------------------------
	.section	.nv.constant0._ZN10layer_norm13ln_bwd_kernelINS_13Kernel_traitsIf6__halffS2_fjLj7168ELj1ELj1ELj8ELj8ENS_18Kernel_traits_baseILj7168EfS2_fS2_fjLj256EEEEELb0ELb1ELb0ELb0EEEvNS_9BwdParamsE,"a",@progbits
	.sectionflags	@""
	.align	4
.nv.constant0._ZN10layer_norm13ln_bwd_kernelINS_13Kernel_traitsIf6__halffS2_fjLj7168ELj1ELj1ELj8ELj8ENS_18Kernel_traits_baseILj7168EfS2_fS2_fjLj256EEEEELb0ELb1ELb0ELb0EEEvNS_9BwdParamsE:
	.zero		648


//--------------------- .nv.constant0._ZN10layer_norm13ln_bwd_kernelINS_13Kernel_traitsIf6__halffS2_fjLj7168ELj1ELj1ELj8ELj8ENS_18Kernel_traits_baseILj7168EfS2_fS2_fjLj256EEEEELb0ELb1ELb0ELb1EEEvNS_9BwdParamsE --------------------------
	.section	.nv.constant0._ZN10layer_norm13ln_bwd_kernelINS_13Kernel_traitsIf6__halffS2_fjLj7168ELj1ELj1ELj8ELj8ENS_18Kernel_traits_baseILj7168EfS2_fS2_fjLj256EEEEELb0ELb1ELb0ELb1EEEvNS_9BwdParamsE,"a",@progbits
	.sectionflags	@""
	.align	4
.nv.constant0._ZN10layer_norm13ln_bwd_kernelINS_13Kernel_traitsIf6__halffS2_fjLj7168ELj1ELj1ELj8ELj8ENS_18Kernel_traits_baseILj7168EfS2_fS2_fjLj256EEEEELb0ELb1ELb0ELb1EEEvNS_9BwdParamsE:
	.zero		648


//--------------------- .nv.constant0._ZN10layer_norm13ln_bwd_kernelINS_13Kernel_traitsIf6__halffS2_fjLj7168ELj1ELj1ELj8ELj8ENS_18Kernel_traits_baseILj7168EfS2_fS2_fjLj256EEEEELb0ELb1ELb1ELb0EEEvNS_9BwdParamsE --------------------------
	.section	.nv.constant0._ZN10layer_norm13ln_bwd_kernelINS_13Kernel_traitsIf6__halffS2_fjLj7168ELj1ELj1ELj8ELj8ENS_18Kernel_traits_baseILj7168EfS2_fS2_fjLj256EEEEELb0ELb1ELb1ELb0EEEvNS_9BwdParamsE,"a",@progbits
	.sectionflags	@""
	.align	4
.nv.constant0._ZN10layer_norm13ln_bwd_kernelINS_13Kernel_traitsIf6__halffS2_fjLj7168ELj1ELj1ELj8ELj8ENS_18Kernel_traits_baseILj7168EfS2_fS2_fjLj256EEEEELb0ELb1ELb1ELb0EEEvNS_9BwdParamsE:
	.zero		648


//--------------------- .nv.constant0._ZN10layer_norm13ln_bwd_kernelINS_13Kernel_traitsIf6__halffS2_fjLj7168ELj1ELj1ELj8ELj8ENS_18Kernel_traits_baseILj7168EfS2_fS2_fjLj256EEEEELb0ELb1ELb1ELb1EEEvNS_9BwdParamsE --------------------------
	.section	.nv.constant0._ZN10layer_norm13ln_bwd_kernelINS_13Kernel_traitsIf6__halffS2_fjLj7168ELj1ELj1ELj8ELj8ENS_18Kernel_traits_baseILj7168EfS2_fS2_fjLj256EEEEELb0ELb1ELb1ELb1EEEvNS_9BwdParamsE,"a",@progbits
	.sectionflags	@""
	.align	4
.nv.constant0._ZN10layer_norm13ln_bwd_kernelINS_13Kernel_traitsIf6__halffS2_fjLj7168ELj1ELj1ELj8ELj8ENS_18Kernel_traits_baseILj7168EfS2_fS2_fjLj256EEEEELb0ELb1ELb1ELb1EEEvNS_9BwdParamsE:
	.zero		648


//--------------------- .nv.constant0._ZN10layer_norm13ln_bwd_kernelINS_13Kernel_traitsIf6__halffS2_fjLj7168ELj1ELj1ELj8ELj8ENS_18Kernel_traits_baseILj7168EfS2_fS2_fjLj256EEEEELb1ELb0ELb0ELb0EEEvNS_9BwdParamsE --------------------------
	.section	.nv.constant0._ZN10layer_norm13ln_bwd_kernelINS_13Kernel_traitsIf6__halffS2_fjLj7168ELj1ELj1ELj8ELj8ENS_18Kernel_traits_baseILj7168EfS2_fS2_fjLj256EEEEELb1ELb0ELb0ELb0EEEvNS_9BwdParamsE,"a",@progbits
	.sectionflags	@""
	.align	4
.nv.constant0._ZN10layer_norm13ln_bwd_kernelINS_13Kernel_traitsIf6__halffS2_fjLj7168ELj1ELj1ELj8ELj8ENS_18Kernel_traits_baseILj7168EfS2_fS2_fjLj256EEEEELb1ELb0ELb0ELb0EEEvNS_9BwdParamsE:
	.zero		648


//--------------------- .nv.constant0._ZN10layer_norm13ln_bwd_kernelINS_13Kernel_traitsIf6__halffS2_fjLj7168ELj1ELj1ELj8ELj8ENS_18Kernel_traits_baseILj7168EfS2_fS2_fjLj256EEEEELb1ELb0ELb0ELb1EEEvNS_9BwdParamsE --------------------------
	.section	.nv.constant0._ZN10layer_norm13ln_bwd_kernelINS_13Kernel_traitsIf6__halffS2_fjLj7168ELj1ELj1ELj8ELj8ENS_18Kernel_traits_baseILj7168EfS2_fS2_fjLj256EEEEELb1ELb0ELb0ELb1EEEvNS_9BwdParamsE,"a",@progbits
	.sectionflags	@""
	.align	4
.nv.constant0._ZN10layer_norm13ln_bwd_kernelINS_13Kernel_traitsIf6__halffS2_fjLj7168ELj1ELj1ELj8ELj8ENS_18Kernel_traits_baseILj7168EfS2_fS2_fjLj256EEEEELb1ELb0ELb0ELb1EEEvNS_9BwdParamsE:
	.zero		648


//--------------------- .nv.constant0._ZN10layer_norm22ln_bwd_finalize_kernelINS_22Kernel_traits_finalizeILj7168Ef6__halffS2_fjLb0ELj1024ELj4ENS_18Kernel_traits_baseILj7168EfS2_fS2_fjLj1024EEEEELb0ELb0EEEvNS_9BwdParamsE --------------------------
	.section	.nv.constant0._ZN10layer_norm22ln_bwd_finalize_kernelINS_22Kernel_traits_finalizeILj7168Ef6__halffS2_fjLb0ELj1024ELj4ENS_18Kernel_traits_baseILj7168EfS2_fS2_fjLj1024EEEEELb0ELb0EEEvNS_9BwdParamsE,"a",@progbits
	.sectionflags	@""
	.align	4
.nv.constant0._ZN10layer_norm22ln_bwd_finalize_kernelINS_22Kernel_traits_finalizeILj7168Ef6__halffS2_fjLb0ELj1024ELj4ENS_18Kernel_traits_baseILj7168EfS2_fS2_fjLj1024EEEEELb0ELb0EEEvNS_9BwdParamsE:
	.zero		648


//--------------------- .nv.constant0._ZN10layer_norm13ln_bwd_kernelINS_13Kernel_traitsIf6__halffS2_fjLj7168ELj1ELj1ELj8ELj8ENS_18Kernel_traits_baseILj7168EfS2_fS2_fjLj256EEEEELb1ELb0ELb1ELb0EEEvNS_9BwdParamsE --------------------------
	.section	.nv.constant0._ZN10layer_norm13ln_bwd_kernelINS_13Kernel_traitsIf6__halffS2_fjLj7168ELj1ELj1ELj8ELj8ENS_18Kernel_traits_baseILj7168EfS2_fS2_fjLj256EEEEELb1ELb0ELb1ELb0EEEvNS_9BwdParamsE,"a",@progbits
	.sectionflags	@""
	.align	4
.nv.constant0._ZN10layer_norm13ln_bwd_kernelINS_13Kernel_traitsIf6__halffS2_fjLj7168ELj1ELj1ELj8ELj8ENS_18Kernel_traits_baseILj7168EfS2_fS2_fjLj256EEEEELb1ELb0ELb1ELb0EEEvNS_9BwdParamsE:
	.zero		648


//--------------------- .nv.constant0._ZN10layer_norm22ln_bwd_finalize_kernelINS_22Kernel_traits_finalizeILj7168Ef6__halffS2_fjLb0ELj1024ELj4ENS_18Kernel_traits_baseILj7168EfS2_fS2_fjLj1024EEEEELb0ELb1EEEvNS_9BwdParamsE --------------------------
	.section	.nv.constant0._ZN10layer_norm22ln_bwd_finalize_kernelINS_22Kernel_traits_finalizeILj7168Ef6__halffS2_fjLb0ELj1024ELj4ENS_18Kernel_traits_baseILj7168EfS2_fS2_fjLj1024EEEEELb0ELb1EEEvNS_9BwdParamsE,"a",@progbits
	.sectionflags	@""
	.align	4
.nv.constant0._ZN10layer_norm22ln_bwd_finalize_kernelINS_22Kernel_traits_finalizeILj7168Ef6__halffS2_fjLb0ELj1024ELj4ENS_18Kernel_traits_baseILj7168EfS2_fS2_fjLj1024EEEEELb0ELb1EEEvNS_9BwdParamsE:
	.zero		648


//--------------------- .nv.constant0._ZN10layer_norm13ln_bwd_kernelINS_13Kernel_traitsIf6__halffS2_fjLj7168ELj1ELj1ELj8ELj8ENS_18Kernel_traits_baseILj7168EfS2_fS2_fjLj256EEEEELb1ELb0ELb1ELb1EEEvNS_9BwdParamsE --------------------------
	.section	.nv.constant0._ZN10layer_norm13ln_bwd_kernelINS_13Kernel_traitsIf6__halffS2_fjLj7168ELj1ELj1ELj8ELj8ENS_18Kernel_traits_baseILj7168EfS2_fS2_fjLj256EEEEELb1ELb0ELb1ELb1EEEvNS_9BwdParamsE,"a",@progbits
	.sectionflags	@""
	.align	4
.nv.constant0._ZN10layer_norm13ln_bwd_kernelINS_13Kernel_traitsIf6__halffS2_fjLj7168ELj1ELj1ELj8ELj8ENS_18Kernel_traits_baseILj7168EfS2_fS2_fjLj256EEEEELb1ELb0ELb1ELb1EEEvNS_9BwdParamsE:
	.zero		648


//--------------------- .nv.constant0._ZN10layer_norm13ln_bwd_kernelINS_13Kernel_traitsIf6__halffS2_fjLj7168ELj1ELj1ELj8ELj8ENS_18Kernel_traits_baseILj7168EfS2_fS2_fjLj256EEEEELb1ELb1ELb0ELb0EEEvNS_9BwdParamsE --------------------------
	.section	.nv.constant0._ZN10layer_norm13ln_bwd_kernelINS_13Kernel_traitsIf6__halffS2_fjLj7168ELj1ELj1ELj8ELj8ENS_18Kernel_traits_baseILj7168EfS2_fS2_fjLj256EEEEELb1ELb1ELb0ELb0EEEvNS_9BwdParamsE,"a",@progbits
	.sectionflags	@""
	.align	4
.nv.constant0._ZN10layer_norm13ln_bwd_kernelINS_13Kernel_traitsIf6__halffS2_fjLj7168ELj1ELj1ELj8ELj8ENS_18Kernel_traits_baseILj7168EfS2_fS2_fjLj256EEEEELb1ELb1ELb0ELb0EEEvNS_9BwdParamsE:
	.zero		648


//--------------------- .nv.constant0._ZN10layer_norm13ln_bwd_kernelINS_13Kernel_traitsIf6__halffS2_fjLj7168ELj1ELj1ELj8ELj8ENS_18Kernel_traits_baseILj7168EfS2_fS2_fjLj256EEEEELb1ELb1ELb0ELb1EEEvNS_9BwdParamsE --------------------------
	.section	.nv.constant0._ZN10layer_norm13ln_bwd_kernelINS_13Kernel_traitsIf6__halffS2_fjLj7168ELj1ELj1ELj8ELj8ENS_18Kernel_traits_baseILj7168EfS2_fS2_fjLj256EEEEELb1ELb1ELb0ELb1EEEvNS_9BwdParamsE,"a",@progbits
	.sectionflags	@""
	.align	4
.nv.constant0._ZN10layer_norm13ln_bwd_kernelINS_13Kernel_traitsIf6__halffS2_fjLj7168ELj1ELj1ELj8ELj8ENS_18Kernel_traits_baseILj7168EfS2_fS2_fjLj256EEEEELb1ELb1ELb0ELb1EEEvNS_9BwdParamsE:
	.zero		648


//--------------------- .nv.constant0._ZN10layer_norm22ln_bwd_finalize_kernelINS_22Kernel_traits_finalizeILj7168Ef6__halffS2_fjLb1ELj1024ELj4ENS_18Kernel_traits_baseILj7168EfS2_fS2_fjLj1024EEEEELb1ELb0EEEvNS_9BwdParamsE --------------------------
	.section	.nv.constant0._ZN10layer_norm22ln_bwd_finalize_kernelINS_22Kernel_traits_finalizeILj7168Ef6__halffS2_fjLb1ELj1024ELj4ENS_18Kernel_traits_baseILj7168EfS2_fS2_fjLj1024EEEEELb1ELb0EEEvNS_9BwdParamsE,"a",@progbits
	.sectionflags	@""
	.align	4
.nv.constant0._ZN10layer_norm22ln_bwd_finalize_kernelINS_22Kernel_traits_finalizeILj7168Ef6__halffS2_fjLb1ELj1024ELj4ENS_18Kernel_traits_baseILj7168EfS2_fS2_fjLj1024EEEEELb1ELb0EEEvNS_9BwdParamsE:
	.zero		648


//--------------------- .nv.constant0._ZN10layer_norm13ln_bwd_kernelINS_13Kernel_traitsIf6__halffS2_fjLj7168ELj1ELj1ELj8ELj8ENS_18Kernel_traits_baseILj7168EfS2_fS2_fjLj256EEEEELb1ELb1ELb1ELb0EEEvNS_9BwdParamsE --------------------------
	.section	.nv.constant0._ZN10layer_norm13ln_bwd_kernelINS_13Kernel_traitsIf6__halffS2_fjLj7168ELj1ELj1ELj8ELj8ENS_18Kernel_traits_baseILj7168EfS2_fS2_fjLj256EEEEELb1ELb1ELb1ELb0EEEvNS_9BwdParamsE,"a",@progbits
	.sectionflags	@""
	.align	4
.nv.constant0._ZN10layer_norm13ln_bwd_kernelINS_13Kernel_traitsIf6__halffS2_fjLj7168ELj1ELj1ELj8ELj8ENS_18Kernel_traits_baseILj7168EfS2_fS2_fjLj256EEEEELb1ELb1ELb1ELb0EEEvNS_9BwdParamsE:
	.zero		648


//--------------------- .nv.constant0._ZN10layer_norm22ln_bwd_finalize_kernelINS_22Kernel_traits_finalizeILj7168Ef6__halffS2_fjLb1ELj1024ELj4ENS_18Kernel_traits_baseILj7168EfS2_fS2_fjLj1024EEEEELb1ELb1EEEvNS_9BwdParamsE --------------------------
	.section	.nv.constant0._ZN10layer_norm22ln_bwd_finalize_kernelINS_22Kernel_traits_finalizeILj7168Ef6__halffS2_fjLb1ELj1024ELj4ENS_18Kernel_traits_baseILj7168EfS2_fS2_fjLj1024EEEEELb1ELb1EEEvNS_9BwdParamsE,"a",@progbits
	.sectionflags	@""
	.align	4
.nv.constant0._ZN10layer_norm22ln_bwd_finalize_kernelINS_22Kernel_traits_finalizeILj7168Ef6__halffS2_fjLb1ELj1024ELj4ENS_18Kernel_traits_baseILj7168EfS2_fS2_fjLj1024EEEEELb1ELb1EEEvNS_9BwdParamsE:
	.zero		648


//--------------------- .nv.constant0._ZN10layer_norm13ln_bwd_kernelINS_13Kernel_traitsIf6__halffS2_fjLj7168ELj1ELj1ELj8ELj8ENS_18Kernel_traits_baseILj7168EfS2_fS2_fjLj256EEEEELb1ELb1ELb1ELb1EEEvNS_9BwdParamsE --------------------------
	.section	.nv.constant0._ZN10layer_norm13ln_bwd_kernelINS_13Kernel_traitsIf6__halffS2_fjLj7168ELj1ELj1ELj8ELj8ENS_18Kernel_traits_baseILj7168EfS2_fS2_fjLj256EEEEELb1ELb1ELb1ELb1EEEvNS_9BwdParamsE,"a",@progbits
	.sectionflags	@""
	.align	4
.nv.constant0._ZN10layer_norm13ln_bwd_kernelINS_13Kernel_traitsIf6__halffS2_fjLj7168ELj1ELj1ELj8ELj8ENS_18Kernel_traits_baseILj7168EfS2_fS2_fjLj256EEEEELb1ELb1ELb1ELb1EEEvNS_9BwdParamsE:
	.zero		648


//--------------------- .nv.constant0._ZN10layer_norm13ln_bwd_kernelINS_13Kernel_traitsI6__halfffffjLj7168ELj1ELj1ELj8ELj16ENS_18Kernel_traits_baseILj7168ES2_ffffjLj256EEEEELb0ELb0ELb0ELb0EEEvNS_9BwdParamsE --------------------------
	.section	.nv.constant0._ZN10layer_norm13ln_bwd_kernelINS_13Kernel_traitsI6__halfffffjLj7168ELj1ELj1ELj8ELj16ENS_18Kernel_traits_baseILj7168ES2_ffffjLj256EEEEELb0ELb0ELb0ELb0EEEvNS_9BwdParamsE,"a",@progbits
	.sectionflags	@""
	.align	4
.nv.constant0._ZN10layer_norm13ln_bwd_kernelINS_13Kernel_traitsI6__halfffffjLj7168ELj1ELj1ELj8ELj16ENS_18Kernel_traits_baseILj7168ES2_ffffjLj256EEEEELb0ELb0ELb0ELb0EEEvNS_9BwdParamsE:
	.zero		648


//--------------------- .nv.constant0._ZN10layer_norm13ln_bwd_kernelINS_13Kernel_traitsI6__halfffffjLj7168ELj1ELj1ELj8ELj16ENS_18Kernel_traits_baseILj7168ES2_ffffjLj256EEEEELb0ELb0ELb0ELb1EEEvNS_9BwdParamsE --------------------------
	.section	.nv.constant0._ZN10layer_norm13ln_bwd_kernelINS_13Kernel_traitsI6__halfffffjLj7168ELj1ELj1ELj8ELj16ENS_18Kernel_traits_baseILj7168ES2_ffffjLj256EEEEELb0ELb0ELb0ELb1EEEvNS_9BwdParamsE,"a",@progbits
	.sectionflags	@""
	.align	4
.nv.constant0._ZN10layer_norm13ln_bwd_kernelINS_13Kernel_traitsI6__halfffffjLj7168ELj1ELj1ELj8ELj16ENS_18Kernel_traits_baseILj7168ES2_ffffjLj256EEEEELb0ELb0ELb0ELb1EEEvNS_9BwdParamsE:
	.zero		648


//--------------------- .nv.constant0._ZN10layer_norm13ln_bwd_kernelINS_13Kernel_traitsI6__halfffffjLj7168ELj1ELj1ELj8ELj16ENS_18Kernel_traits_baseILj7168ES2_ffffjLj256EEEEELb0ELb0ELb1ELb0EEEvNS_9BwdParamsE --------------------------
	.section	.nv.constant0._ZN10layer_norm13ln_bwd_kernelINS_13Kernel_traitsI6__halfffffjLj7168ELj1ELj1ELj8ELj16ENS_18Kernel_traits_baseILj7168ES2_ffffjLj256EEEEELb0ELb0ELb1ELb0EEEvNS_9BwdParamsE,"a",@progbits
	.sectionflags	@""
	.align	4
.nv.constant0._ZN10layer_norm13ln_bwd_kernelINS_13Kernel_traitsI6__halfffffjLj7168ELj1ELj1ELj8ELj16ENS_18Kernel_traits_baseILj7168ES2_ffffjLj256EEEEELb0ELb0ELb1ELb0EEEvNS_9BwdParamsE:
	.zero		648


//--------------------- .nv.constant0._ZN10layer_norm13ln_bwd_kernelINS_13Kernel_traitsI6__halfffffjLj7168ELj1ELj1ELj8ELj16ENS_18Kernel_traits_baseILj7168ES2_ffffjLj256EEEEELb0ELb0ELb1ELb1EEEvNS_9BwdParamsE --------------------------
	.section	.nv.constant0._ZN10layer_norm13ln_bwd_kernelINS_13Kernel_traitsI6__halfffffjLj7168ELj1ELj1ELj8ELj16ENS_18Kernel_traits_baseILj7168ES2_ffffjLj256EEEEELb0ELb0ELb1ELb1EEEvNS_9BwdParamsE,"a",@progbits
	.sectionflags	@""
	.align	4
.nv.constant0._ZN10layer_norm13ln_bwd_kernelINS_13Kernel_traitsI6__halfffffjLj7168ELj1ELj1ELj8ELj16ENS_18Kernel_traits_baseILj7168ES2_ffffjLj256EEEEELb0ELb0ELb1ELb1EEEvNS_9BwdParamsE:
	.zero		648


//--------------------- .nv.constant0._ZN10layer_norm13ln_bwd_kernelINS_13Kernel_traitsI6__halfffffjLj7168ELj1ELj1ELj8ELj16ENS_18Kernel_traits_baseILj7168ES2_ffffjLj256EEEEELb0ELb1ELb0ELb0EEEvNS_9BwdParamsE --------------------------
	.section	.nv.constant0._ZN10layer_norm13ln_bwd_kernelINS_13Kernel_traitsI6__halfffffjLj7168ELj1ELj1ELj8ELj16ENS_18Kernel_traits_baseILj7168ES2_ffffjLj256EEEEELb0ELb1ELb0ELb0EEEvNS_9BwdParamsE,"a",@progbits
	.sectionflags	@""
	.align	4
.nv.constant0._ZN10layer_norm13ln_bwd_kernelINS_13Kernel_traitsI6__halfffffjLj7168ELj1ELj1ELj8ELj16ENS_18Kernel_traits_baseILj7168ES2_ffffjLj256EEEEELb0ELb1ELb0ELb0EEEvNS_9BwdParamsE:
	.zero		648


//--------------------- .nv.constant0._ZN10layer_norm13ln_bwd_kernelINS_13Kernel_traitsI6__halfffffjLj7168ELj1ELj1ELj8ELj16ENS_18Kernel_traits_baseILj7168ES2_ffffjLj256EEEEELb0ELb1ELb0ELb1EEEvNS_9BwdParamsE --------------------------
	.section	.nv.constant0._ZN10layer_norm13ln_bwd_kernelINS_13Kernel_traitsI6__halfffffjLj7168ELj1ELj1ELj8ELj16ENS_18Kernel_traits_baseILj7168ES2_ffffjLj256EEEEELb0ELb1ELb0ELb1EEEvNS_9BwdParamsE,"a",@progbits
	.sectionflags	@""
	.align	4
.nv.constant0._ZN10layer_norm13ln_bwd_kernelINS_13Kernel_traitsI6__halfffffjLj7168ELj1ELj1ELj8ELj16ENS_18Kernel_traits_baseILj7168ES2_ffffjLj256EEEEELb0ELb1ELb0ELb1EEEvNS_9BwdParamsE:
	.zero		648


//--------------------- .nv.constant0._ZN10layer_norm13ln_bwd_kernelINS_13Kernel_traitsI6__halfffffjLj7168ELj1ELj1ELj8ELj16ENS_18Kernel_traits_baseILj7168ES2_ffffjLj256EEEEELb0ELb1ELb1ELb0EEEvNS_9BwdParamsE --------------------------
	.section	.nv.constant0._ZN10layer_norm13ln_bwd_kernelINS_13Kernel_traitsI6__halfffffjLj7168ELj1ELj1ELj8ELj16ENS_18Kernel_traits_baseILj7168ES2_ffffjLj256EEEEELb0ELb1ELb1ELb0EEEvNS_9BwdParamsE,"a",@progbits
	.sectionflags	@""
	.align	4
.nv.constant0._ZN10layer_norm13ln_bwd_kernelINS_13Kernel_traitsI6__halfffffjLj7168ELj1ELj1ELj8ELj16ENS_18Kernel_traits_baseILj7168ES2_ffffjLj256EEEEELb0ELb1ELb1ELb0EEEvNS_9BwdParamsE:
	.zero		648


//--------------------- .nv.constant0._ZN10layer_norm13ln_bwd_kernelINS_13Kernel_traitsI6__halfffffjLj7168ELj1ELj1ELj8ELj16ENS_18Kernel_traits_baseILj7168ES2_ffffjLj256EEEEELb0ELb1ELb1ELb1EEEvNS_9BwdParamsE --------------------------
	.section	.nv.constant0._ZN10layer_norm13ln_bwd_kernelINS_13Kernel_traitsI6__halfffffjLj7168ELj1ELj1ELj8ELj16ENS_18Kernel_traits_baseILj7168ES2_ffffjLj256EEEEELb0ELb1ELb1ELb1EEEvNS_9BwdParamsE,"a",@progbits
	.sectionflags	@""
	.align	4
.nv.constant0._ZN10layer_norm13ln_bwd_kernelINS_13Kernel_traitsI6__halfffffjLj7168ELj1ELj1ELj8ELj16ENS_18Kernel_traits_baseILj7168ES2_ffffjLj256EEEEELb0ELb1ELb1ELb1EEEvNS_9BwdParamsE:
	.zero		648


//--------------------- .nv.constant0._ZN10layer_norm13ln_bwd_kernelINS_13Kernel_traitsI6__halfffffjLj7168ELj1ELj1ELj8ELj16ENS_18Kernel_traits_baseILj7168ES2_ffffjLj256EEEEELb1ELb0ELb0ELb0EEEvNS_9BwdParamsE --------------------------
	.section	.nv.constant0._ZN10layer_norm13ln_bwd_kernelINS_13Kernel_traitsI6__halfffffjLj7168ELj1ELj1ELj8ELj16ENS_18Kernel_traits_baseILj7168ES2_ffffjLj256EEEEELb1ELb0ELb0ELb0EEEvNS_9BwdParamsE,"a",@progbits
	.sectionflags	@""
	.align	4
.nv.constant0._ZN10layer_norm13ln_bwd_kernelINS_13Kernel_traitsI6__halfffffjLj7168ELj1ELj1ELj8ELj16ENS_18Kernel_traits_baseILj7168ES2_ffffjLj256EEEEELb1ELb0ELb0ELb0EEEvNS_9BwdParamsE:
	.zero		648


//--------------------- .nv.constant0._ZN10layer_norm13ln_bwd_kernelINS_13Kernel_traitsI6__halfffffjLj7168ELj1ELj1ELj8ELj16ENS_18Kernel_traits_baseILj7168ES2_ffffjLj256EEEEELb1ELb0ELb0ELb1EEEvNS_9BwdParamsE --------------------------
	.section	.nv.constant0._ZN10layer_norm13ln_bwd_kernelINS_13Kernel_traitsI6__halfffffjLj7168ELj1ELj1ELj8ELj16ENS_18Kernel_traits_baseILj7168ES2_ffffjLj256EEEEELb1ELb0ELb0ELb1EEEvNS_9BwdParamsE,"a",@progbits
	.sectionflags	@""
	.align	4
.nv.constant0._ZN10layer_norm13ln_bwd_kernelINS_13Kernel_traitsI6__halfffffjLj7168ELj1ELj1ELj8ELj16ENS_18Kernel_traits_baseILj7168ES2_ffffjLj256EEEEELb1ELb0ELb0ELb1EEEvNS_9BwdParamsE:
	.zero		648


//--------------------- .nv.constant0._ZN10layer_norm22ln_bwd_finalize_kernelINS_22Kernel_traits_finalizeILj7168E6__halfffffjLb0ELj1024ELj4ENS_18Kernel_traits_baseILj7168ES2_ffffjLj1024EEEEELb0ELb0EEEvNS_9BwdParamsE --------------------------
	.section	.nv.constant0._ZN10layer_norm22ln_bwd_finalize_kernelINS_22Kernel_traits_finalizeILj7168E6__halfffffjLb0ELj1024ELj4ENS_18Kernel_traits_baseILj7168ES2_ffffjLj1024EEEEELb0ELb0EEEvNS_9BwdParamsE,"a",@progbits
	.sectionflags	@""
	.align	4
.nv.constant0._ZN10layer_norm22ln_bwd_finalize_kernelINS_22Kernel_traits_finalizeILj7168E6__halfffffjLb0ELj1024ELj4ENS_18Kernel_traits_baseILj7168ES2_ffffjLj1024EEEEELb0ELb0EEEvNS_9BwdParamsE:
	.zero		648


//--------------------- .nv.constant0._ZN10layer_norm13ln_bwd_kernelINS_13Kernel_traitsI6__halfffffjLj7168ELj1ELj1ELj8ELj16ENS_18Kernel_traits_baseILj7168ES2_ffffjLj256EEEEELb1ELb0ELb1ELb0EEEvNS_9BwdParamsE --------------------------
	.section	.nv.constant0._ZN10layer_norm13ln_bwd_kernelINS_13Kernel_traitsI6__halfffffjLj7168ELj1ELj1ELj8ELj16ENS_18Kernel_traits_baseILj7168ES2_ffffjLj256EEEEELb1ELb0ELb1ELb0EEEvNS_9BwdParamsE,"a",@progbits
	.sectionflags	@""
	.align	4
.nv.constant0._ZN10layer_norm13ln_bwd_kernelINS_13Kernel_traitsI6__halfffffjLj7168ELj1ELj1ELj8ELj16ENS_18Kernel_traits_baseILj7168ES2_ffffjLj256EEEEELb1ELb0ELb1ELb0EEEvNS_9BwdParamsE:
	.zero		648


//--------------------- .nv.constant0._ZN10layer_norm22ln_bwd_finalize_kernelINS_22Kernel_traits_finalizeILj7168E6__halfffffjLb0ELj1024ELj4ENS_18Kernel_traits_baseILj7168ES2_ffffjLj1024EEEEELb0ELb1EEEvNS_9BwdParamsE --------------------------
	.section	.nv.constant0._ZN10layer_norm22ln_bwd_finalize_kernelINS_22Kernel_traits_finalizeILj7168E6__halfffffjLb0ELj1024ELj4ENS_18Kernel_traits_baseILj7168ES2_ffffjLj1024EEEEELb0ELb1EEEvNS_9BwdParamsE,"a",@progbits
	.sectionflags	@""
	.align	4
.nv.constant0._ZN10layer_norm22ln_bwd_finalize_kernelINS_22Kernel_traits_finalizeILj7168E6__halfffffjLb0ELj1024ELj4ENS_18Kernel_traits_baseILj7168ES2_ffffjLj1024EEEEELb0ELb1EEEvNS_9BwdParamsE:
	.zero		648


//--------------------- .nv.constant0._ZN10layer_norm13ln_bwd_kernelINS_13Kernel_traitsI6__halfffffjLj7168ELj1ELj1ELj8ELj16ENS_18Kernel_traits_baseILj7168ES2_ffffjLj256EEEEELb1ELb0ELb1ELb1EEEvNS_9BwdParamsE --------------------------
	.section	.nv.constant0._ZN10layer_norm13ln_bwd_kernelINS_13Kernel_traitsI6__halfffffjLj7168ELj1ELj1ELj8ELj16ENS_18Kernel_traits_baseILj7168ES2_ffffjLj256EEEEELb1ELb0ELb1ELb1EEEvNS_9BwdParamsE,"a",@progbits
	.sectionflags	@""
	.align	4
.nv.constant0._ZN10layer_norm13ln_bwd_kernelINS_13Kernel_traitsI6__halfffffjLj7168ELj1ELj1ELj8ELj16ENS_18Kernel_traits_baseILj7168ES2_ffffjLj256EEEEELb1ELb0ELb1ELb1EEEvNS_9BwdParamsE:
	.zero		648


//--------------------- .nv.constant0._ZN10layer_norm13ln_bwd_kernelINS_13Kernel_traitsI6__halfffffjLj7168ELj1ELj1ELj8ELj16ENS_18Kernel_traits_baseILj7168ES2_ffffjLj256EEEEELb1ELb1ELb0ELb0EEEvNS_9BwdParamsE --------------------------
	.section	.nv.constant0._ZN10layer_norm13ln_bwd_kernelINS_13Kernel_traitsI6__halfffffjLj7168ELj1ELj1ELj8ELj16ENS_18Kernel_traits_baseILj7168ES2_ffffjLj256EEEEELb1ELb1ELb0ELb0EEEvNS_9BwdParamsE,"a",@progbits
	.sectionflags	@""
	.align	4
.nv.constant0._ZN10layer_norm13ln_bwd_kernelINS_13Kernel_traitsI6__halfffffjLj7168ELj1ELj1ELj8ELj16ENS_18Kernel_traits_baseILj7168ES2_ffffjLj256EEEEELb1ELb1ELb0ELb0EEEvNS_9BwdParamsE:
	.zero		648


//--------------------- .nv.constant0._ZN10layer_norm13ln_bwd_kernelINS_13Kernel_traitsI6__halfffffjLj7168ELj1ELj1ELj8ELj16ENS_18Kernel_traits_baseILj7168ES2_ffffjLj256EEEEELb1ELb1ELb0ELb1EEEvNS_9BwdParamsE --------------------------
	.section	.nv.constant0._ZN10layer_norm13ln_bwd_kernelINS_13Kernel_traitsI6__halfffffjLj7168ELj1ELj1ELj8ELj16ENS_18Kernel_traits_baseILj7168ES2_ffffjLj256EEEEELb1ELb1ELb0ELb1EEEvNS_9BwdParamsE,"a",@progbits
	.sectionflags	@""
	.align	4
.nv.constant0._ZN10layer_norm13ln_bwd_kernelINS_13Kernel_traitsI6__halfffffjLj7168ELj1ELj1ELj8ELj16ENS_18Kernel_traits_baseILj7168ES2_ffffjLj256EEEEELb1ELb1ELb0ELb1EEEvNS_9BwdParamsE:
	.zero		648


//--------------------- .nv.constant0._ZN10layer_norm22ln_bwd_finalize_kernelINS_22Kernel_traits_finalizeILj7168E6__halfffffjLb1ELj1024ELj4ENS_18Kernel_traits_baseILj7168ES2_ffffjLj1024EEEEELb1ELb0EEEvNS_9BwdParamsE --------------------------
	.section	.nv.constant0._ZN10layer_norm22ln_bwd_finalize_kernelINS_22Kernel_traits_finalizeILj7168E6__halfffffjLb1ELj1024ELj4ENS_18Kernel_traits_baseILj7168ES2_ffffjLj1024EEEEELb1ELb0EEEvNS_9BwdParamsE,"a",@progbits
	.sectionflags	@""
	.align	4
.nv.constant0._ZN10layer_norm22ln_bwd_finalize_kernelINS_22Kernel_traits_finalizeILj7168E6__halfffffjLb1ELj1024ELj4ENS_18Kernel_traits_baseILj7168ES2_ffffjLj1024EEEEELb1ELb0EEEvNS_9BwdParamsE:
	.zero		648


//--------------------- .nv.constant0._ZN10layer_norm13ln_bwd_kernelINS_13Kernel_traitsI6__halfffffjLj7168ELj1ELj1ELj8ELj16ENS_18Kernel_traits_baseILj7168ES2_ffffjLj256EEEEELb1ELb1ELb1ELb0EEEvNS_9BwdParamsE --------------------------
	.section	.nv.constant0._ZN10layer_norm13ln_bwd_kernelINS_13Kernel_traitsI6__halfffffjLj7168ELj1ELj1ELj8ELj16ENS_18Kernel_traits_baseILj7168ES2_ffffjLj256EEEEELb1ELb1ELb1ELb0EEEvNS_9BwdParamsE,"a",@progbits
	.sectionflags	@""
	.align	4
.nv.constant0._ZN10layer_norm13ln_bwd_kernelINS_13Kernel_traitsI6__halfffffjLj7168ELj1ELj1ELj8ELj16ENS_18Kernel_traits_baseILj7168ES2_ffffjLj256EEEEELb1ELb1ELb1ELb0EEEvNS_9BwdParamsE:
	.zero		648


//--------------------- .nv.constant0._ZN10layer_norm22ln_bwd_finalize_kernelINS_22Kernel_traits_finalizeILj7168E6__halfffffjLb1ELj1024ELj4ENS_18Kernel_traits_baseILj7168ES2_ffffjLj1024EEEEELb1ELb1EEEvNS_9BwdParamsE --------------------------
	.section	.nv.constant0._ZN10layer_norm22ln_bwd_finalize_kernelINS_22Kernel_traits_finalizeILj7168E6__halfffffjLb1ELj1024ELj4ENS_18Kernel_traits_baseILj7168ES2_ffffjLj1024EEEEELb1ELb1EEEvNS_9BwdParamsE,"a",@progbits
	.sectionflags	@""
	.align	4
.nv.constant0._ZN10layer_norm22ln_bwd_finalize_kernelINS_22Kernel_traits_finalizeILj7168E6__halfffffjLb1ELj1024ELj4ENS_18Kernel_traits_baseILj7168ES2_ffffjLj1024EEEEELb1ELb1EEEvNS_9BwdParamsE:
	.zero		648


//--------------------- .nv.constant0._ZN10layer_norm13ln_bwd_kernelINS_13Kernel_traitsI6__halfffffjLj7168ELj1ELj1ELj8ELj16ENS_18Kernel_traits_baseILj7168ES2_ffffjLj256EEEEELb1ELb1ELb1ELb1EEEvNS_9BwdParamsE --------------------------
	.section	.nv.constant0._ZN10layer_norm13ln_bwd_kernelINS_13Kernel_traitsI6__halfffffjLj7168ELj1ELj1ELj8ELj16ENS_18Kernel_traits_baseILj7168ES2_ffffjLj256EEEEELb1ELb1ELb1ELb1EEEvNS_9BwdParamsE,"a",@progbits
	.sectionflags	@""
	.align	4
.nv.constant0._ZN10layer_norm13ln_bwd_kernelINS_13Kernel_traitsI6__halfffffjLj7168ELj1ELj1ELj8ELj16ENS_18Kernel_traits_baseILj7168ES2_ffffjLj256EEEEELb1ELb1ELb1ELb1EEEvNS_9BwdParamsE:
	.zero		648


//--------------------- .nv.constant0._ZN10layer_norm13ln_bwd_kernelINS_13Kernel_traitsIfffffjLj7168ELj1ELj1ELj8ELj16ENS_18Kernel_traits_baseILj7168EfffffjLj256EEEEELb0ELb0ELb0ELb0EEEvNS_9BwdParamsE --------------------------
	.section	.nv.constant0._ZN10layer_norm13ln_bwd_kernelINS_13Kernel_traitsIfffffjLj7168ELj1ELj1ELj8ELj16ENS_18Kernel_traits_baseILj7168EfffffjLj256EEEEELb0ELb0ELb0ELb0EEEvNS_9BwdParamsE,"a",@progbits
	.sectionflags	@""
	.align	4
.nv.constant0._ZN10layer_norm13ln_bwd_kernelINS_13Kernel_traitsIfffffjLj7168ELj1ELj1ELj8ELj16ENS_18Kernel_traits_baseILj7168EfffffjLj256EEEEELb0ELb0ELb0ELb0EEEvNS_9BwdParamsE:
	.zero		648


//--------------------- .nv.constant0._ZN10layer_norm13ln_bwd_kernelINS_13Kernel_traitsIfffffjLj7168ELj1ELj1ELj8ELj16ENS_18Kernel_traits_baseILj7168EfffffjLj256EEEEELb0ELb0ELb0ELb1EEEvNS_9BwdParamsE --------------------------
	.section	.nv.constant0._ZN10layer_norm13ln_bwd_kernelINS_13Kernel_traitsIfffffjLj7168ELj1ELj1ELj8ELj16ENS_18Kernel_traits_baseILj7168EfffffjLj256EEEEELb0ELb0ELb0ELb1EEEvNS_9BwdParamsE,"a",@progbits
	.sectionflags	@""
	.align	4
.nv.constant0._ZN10layer_norm13ln_bwd_kernelINS_13Kernel_traitsIfffffjLj7168ELj1ELj1ELj8ELj16ENS_18Kernel_traits_baseILj7168EfffffjLj256EEEEELb0ELb0ELb0ELb1EEEvNS_9BwdParamsE:
	.zero		648


//--------------------- .nv.constant0._ZN10layer_norm13ln_bwd_kernelINS_13Kernel_traitsIfffffjLj7168ELj1ELj1ELj8ELj16ENS_18Kernel_traits_baseILj7168EfffffjLj256EEEEELb0ELb0ELb1ELb0EEEvNS_9BwdParamsE --------------------------
	.section	.nv.constant0._ZN10layer_norm13ln_bwd_kernelINS_13Kernel_traitsIfffffjLj7168ELj1ELj1ELj8ELj16ENS_18Kernel_traits_baseILj7168EfffffjLj256EEEEELb0ELb0ELb1ELb0EEEvNS_9BwdParamsE,"a",@progbits
	.sectionflags	@""
	.align	4
.nv.constant0._ZN10layer_norm13ln_bwd_kernelINS_13Kernel_traitsIfffffjLj7168ELj1ELj1ELj8ELj16ENS_18Kernel_traits_baseILj7168EfffffjLj256EEEEELb0ELb0ELb1ELb0EEEvNS_9BwdParamsE:
	.zero		648


//--------------------- .nv.constant0._ZN10layer_norm13ln_bwd_kernelINS_13Kernel_traitsIfffffjLj7168ELj1ELj1ELj8ELj16ENS_18Kernel_traits_baseILj7168EfffffjLj256EEEEELb0ELb0ELb1ELb1EEEvNS_9BwdParamsE --------------------------
	.section	.nv.constant0._ZN10layer_norm13ln_bwd_kernelINS_13Kernel_traitsIfffffjLj7168ELj1ELj1ELj8ELj16ENS_18Kernel_traits_baseILj7168EfffffjLj256EEEEELb0ELb0ELb1ELb1EEEvNS_9BwdParamsE,"a",@progbits
	.sectionflags	@""
	.align	4
.nv.constant0._ZN10layer_norm13ln_bwd_kernelINS_13Kernel_traitsIfffffjLj7168ELj1ELj1ELj8ELj16ENS_18Kernel_traits_baseILj7168EfffffjLj256EEEEELb0ELb0ELb1ELb1EEEvNS_9BwdParamsE:
	.zero		648


//--------------------- .nv.constant0._ZN10layer_norm13ln_bwd_kernelINS_13Kernel_traitsIfffffjLj7168ELj1ELj1ELj8ELj16ENS_18Kernel_traits_baseILj7168EfffffjLj256EEEEELb0ELb1ELb0ELb0EEEvNS_9BwdParamsE --------------------------
	.section	.nv.constant0._ZN10layer_norm13ln_bwd_kernelINS_13Kernel_traitsIfffffjLj7168ELj1ELj1ELj8ELj16ENS_18Kernel_traits_baseILj7168EfffffjLj256EEEEELb0ELb1ELb0ELb0EEEvNS_9BwdParamsE,"a",@progbits
	.sectionflags	@""
	.align	4
.nv.constant0._ZN10layer_norm13ln_bwd_kernelINS_13Kernel_traitsIfffffjLj7168ELj1ELj1ELj8ELj16ENS_18Kernel_traits_baseILj7168EfffffjLj256EEEEELb0ELb1ELb0ELb0EEEvNS_9BwdParamsE:
	.zero		648


//--------------------- .nv.constant0._ZN10layer_norm13ln_bwd_kernelINS_13Kernel_traitsIfffffjLj7168ELj1ELj1ELj8ELj16ENS_18Kernel_traits_baseILj7168EfffffjLj256EEEEELb0ELb1ELb0ELb1EEEvNS_9BwdParamsE --------------------------
	.section	.nv.constant0._ZN10layer_norm13ln_bwd_kernelINS_13Kernel_traitsIfffffjLj7168ELj1ELj1ELj8ELj16ENS_18Kernel_traits_baseILj7168EfffffjLj256EEEEELb0ELb1ELb0ELb1EEEvNS_9BwdParamsE,"a",@progbits
	.sectionflags	@""
	.align	4
.nv.constant0._ZN10layer_norm13ln_bwd_kernelINS_13Kernel_traitsIfffffjLj7168ELj1ELj1ELj8ELj16ENS_18Kernel_traits_baseILj7168EfffffjLj256EEEEELb0ELb1ELb0ELb1EEEvNS_9BwdParamsE:
	.zero		648


//--------------------- .nv.constant0._ZN10layer_norm13ln_bwd_kernelINS_13Kernel_traitsIfffffjLj7168ELj1ELj1ELj8ELj16ENS_18Kernel_traits_baseILj7168EfffffjLj256EEEEELb0ELb1ELb1ELb0EEEvNS_9BwdParamsE --------------------------
	.section	.nv.constant0._ZN10layer_norm13ln_bwd_kernelINS_13Kernel_traitsIfffffjLj7168ELj1ELj1ELj8ELj16ENS_18Kernel_traits_baseILj7168EfffffjLj256EEEEELb0ELb1ELb1ELb0EEEvNS_9BwdParamsE,"a",@progbits
	.sectionflags	@""
	.align	4
.nv.constant0._ZN10layer_norm13ln_bwd_kernelINS_13Kernel_traitsIfffffjLj7168ELj1ELj1ELj8ELj16ENS_18Kernel_traits_baseILj7168EfffffjLj256EEEEELb0ELb1ELb1ELb0EEEvNS_9BwdParamsE:
	.zero		648


//--------------------- .nv.constant0._ZN10layer_norm13ln_bwd_kernelINS_13Kernel_traitsIfffffjLj7168ELj1ELj1ELj8ELj16ENS_18Kernel_traits_baseILj7168EfffffjLj256EEEEELb0ELb1ELb1ELb1EEEvNS_9BwdParamsE --------------------------
	.section	.nv.constant0._ZN10layer_norm13ln_bwd_kernelINS_13Kernel_traitsIfffffjLj7168ELj1ELj1ELj8ELj16ENS_18Kernel_traits_baseILj7168EfffffjLj256EEEEELb0ELb1ELb1ELb1EEEvNS_9BwdParamsE,"a",@progbits
	.sectionflags	@""
	.align	4
.nv.constant0._ZN10layer_norm13ln_bwd_kernelINS_13Kernel_traitsIfffffjLj7168ELj1ELj1ELj8ELj16ENS_18Kernel_traits_baseILj7168EfffffjLj256EEEEELb0ELb1ELb1ELb1EEEvNS_9BwdParamsE:
	.zero		648


//--------------------- .nv.constant0._ZN10layer_norm13ln_bwd_kernelINS_13Kernel_traitsIfffffjLj7168ELj1ELj1ELj8ELj16ENS_18Kernel_traits_baseILj7168EfffffjLj256EEEEELb1ELb0ELb0ELb0EEEvNS_9BwdParamsE --------------------------
	.section	.nv.constant0._ZN10layer_norm13ln_bwd_kernelINS_13Kernel_traitsIfffffjLj7168ELj1ELj1ELj8ELj16ENS_18Kernel_traits_baseILj7168EfffffjLj256EEEEELb1ELb0ELb0ELb0EEEvNS_9BwdParamsE,"a",@progbits
	.sectionflags	@""
	.align	4
.nv.constant0._ZN10layer_norm13ln_bwd_kernelINS_13Kernel_traitsIfffffjLj7168ELj1ELj1ELj8ELj16ENS_18Kernel_traits_baseILj7168EfffffjLj256EEEEELb1ELb0ELb0ELb0EEEvNS_9BwdParamsE:
	.zero		648


//--------------------- .nv.constant0._ZN10layer_norm13ln_bwd_kernelINS_13Kernel_traitsIfffffjLj7168ELj1ELj1ELj8ELj16ENS_18Kernel_traits_baseILj7168EfffffjLj256EEEEELb1ELb0ELb0ELb1EEEvNS_9BwdParamsE --------------------------
	.section	.nv.constant0._ZN10layer_norm13ln_bwd_kernelINS_13Kernel_traitsIfffffjLj7168ELj1ELj1ELj8ELj16ENS_18Kernel_traits_baseILj7168EfffffjLj256EEEEELb1ELb0ELb0ELb1EEEvNS_9BwdParamsE,"a",@progbits
	.sectionflags	@""
	.align	4
.nv.constant0._ZN10layer_norm13ln_bwd_kernelINS_13Kernel_traitsIfffffjLj7168ELj1ELj1ELj8ELj16ENS_18Kernel_traits_baseILj7168EfffffjLj256EEEEELb1ELb0ELb0ELb1EEEvNS_9BwdParamsE:
	.zero		648


//--------------------- .nv.constant0._ZN10layer_norm22ln_bwd_finalize_kernelINS_22Kernel_traits_finalizeILj7168EfffffjLb0ELj1024ELj4ENS_18Kernel_traits_baseILj7168EfffffjLj1024EEEEELb0ELb0EEEvNS_9BwdParamsE --------------------------
	.section	.nv.constant0._ZN10layer_norm22ln_bwd_finalize_kernelINS_22Kernel_traits_finalizeILj7168EfffffjLb0ELj1024ELj4ENS_18Kernel_traits_baseILj7168EfffffjLj1024EEEEELb0ELb0EEEvNS_9BwdParamsE,"a",@progbits
	.sectionflags	@""
	.align	4
.nv.constant0._ZN10layer_norm22ln_bwd_finalize_kernelINS_22Kernel_traits_finalizeILj7168EfffffjLb0ELj1024ELj4ENS_18Kernel_traits_baseILj7168EfffffjLj1024EEEEELb0ELb0EEEvNS_9BwdParamsE:
	.zero		648


//--------------------- .nv.constant0._ZN10layer_norm13ln_bwd_kernelINS_13Kernel_traitsIfffffjLj7168ELj1ELj1ELj8ELj16ENS_18Kernel_traits_baseILj7168EfffffjLj256EEEEELb1ELb0ELb1ELb0EEEvNS_9BwdParamsE --------------------------
	.section	.nv.constant0._ZN10layer_norm13ln_bwd_kernelINS_13Kernel_traitsIfffffjLj7168ELj1ELj1ELj8ELj16ENS_18Kernel_traits_baseILj7168EfffffjLj256EEEEELb1ELb0ELb1ELb0EEEvNS_9BwdParamsE,"a",@progbits
	.sectionflags	@""
	.align	4
.nv.constant0._ZN10layer_norm13ln_bwd_kernelINS_13Kernel_traitsIfffffjLj7168ELj1ELj1ELj8ELj16ENS_18Kernel_traits_baseILj7168EfffffjLj256EEEEELb1ELb0ELb1ELb0EEEvNS_9BwdParamsE:
	.zero		648


//--------------------- .nv.constant0._ZN10layer_norm22ln_bwd_finalize_kernelINS_22Kernel_traits_finalizeILj7168EfffffjLb0ELj1024ELj4ENS_18Kernel_traits_baseILj7168EfffffjLj1024EEEEELb0ELb1EEEvNS_9BwdParamsE --------------------------
	.section	.nv.constant0._ZN10layer_norm22ln_bwd_finalize_kernelINS_22Kernel_traits_finalizeILj7168EfffffjLb0ELj1024ELj4ENS_18Kernel_traits_baseILj7168EfffffjLj1024EEEEELb0ELb1EEEvNS_9BwdParamsE,"a",@progbits
	.sectionflags	@""
	.align	4
.nv.constant0._ZN10layer_norm22ln_bwd_finalize_kernelINS_22Kernel_traits_finalizeILj7168EfffffjLb0ELj1024ELj4ENS_18Kernel_traits_baseILj7168EfffffjLj1024EEEEELb0ELb1EEEvNS_9BwdParamsE:
	.zero		648


//--------------------- .nv.constant0._ZN10layer_norm13ln_bwd_kernelINS_13Kernel_traitsIfffffjLj7168ELj1ELj1ELj8ELj16ENS_18Kernel_traits_baseILj7168EfffffjLj256EEEEELb1ELb0ELb1ELb1EEEvNS_9BwdParamsE --------------------------
	.section	.nv.constant0._ZN10layer_norm13ln_bwd_kernelINS_13Kernel_traitsIfffffjLj7168ELj1ELj1ELj8ELj16ENS_18Kernel_traits_baseILj7168EfffffjLj256EEEEELb1ELb0ELb1ELb1EEEvNS_9BwdParamsE,"a",@progbits
	.sectionflags	@""
	.align	4
.nv.constant0._ZN10layer_norm13ln_bwd_kernelINS_13Kernel_traitsIfffffjLj7168ELj1ELj1ELj8ELj16ENS_18Kernel_traits_baseILj7168EfffffjLj256EEEEELb1ELb0ELb1ELb1EEEvNS_9BwdParamsE:
	.zero		648


//--------------------- .nv.constant0._ZN10layer_norm13ln_bwd_kernelINS_13Kernel_traitsIfffffjLj7168ELj1ELj1ELj8ELj16ENS_18Kernel_traits_baseILj7168EfffffjLj256EEEEELb1ELb1ELb0ELb0EEEvNS_9BwdParamsE --------------------------
	.section	.nv.constant0._ZN10layer_norm13ln_bwd_kernelINS_13Kernel_traitsIfffffjLj7168ELj1ELj1ELj8ELj16ENS_18Kernel_traits_baseILj7168EfffffjLj256EEEEELb1ELb1ELb0ELb0EEEvNS_9BwdParamsE,"a",@progbits
	.sectionflags	@""
	.align	4
.nv.constant0._ZN10layer_norm13ln_bwd_kernelINS_13Kernel_traitsIfffffjLj7168ELj1ELj1ELj8ELj16ENS_18Kernel_traits_baseILj7168EfffffjLj256EEEEELb1ELb1ELb0ELb0EEEvNS_9BwdParamsE:
	.zero		648


//--------------------- .nv.constant0._ZN10layer_norm13ln_bwd_kernelINS_13Kernel_traitsIfffffjLj7168ELj1ELj1ELj8ELj16ENS_18Kernel_traits_baseILj7168EfffffjLj256EEEEELb1ELb1ELb0ELb1EEEvNS_9BwdParamsE --------------------------
	.section	.nv.constant0._ZN10layer_norm13ln_bwd_kernelINS_13Kernel_traitsIfffffjLj7168ELj1ELj1ELj8ELj16ENS_18Kernel_traits_baseILj7168EfffffjLj256EEEEELb1ELb1ELb0ELb1EEEvNS_9BwdParamsE,"a",@progbits
	.sectionflags	@""
	.align	4
.nv.constant0._ZN10layer_norm13ln_bwd_kernelINS_13Kernel_traitsIfffffjLj7168ELj1ELj1ELj8ELj16ENS_18Kernel_traits_baseILj7168EfffffjLj256EEEEELb1ELb1ELb0ELb1EEEvNS_9BwdParamsE:
	.zero		648


//--------------------- .nv.constant0._ZN10layer_norm22ln_bwd_finalize_kernelINS_22Kernel_traits_finalizeILj7168EfffffjLb1ELj1024ELj4ENS_18Kernel_traits_baseILj7168EfffffjLj1024EEEEELb1ELb0EEEvNS_9BwdParamsE --------------------------
	.section	.nv.constant0._ZN10layer_norm22ln_bwd_finalize_kernelINS_22Kernel_traits_finalizeILj7168EfffffjLb1ELj1024ELj4ENS_18Kernel_traits_baseILj7168EfffffjLj1024EEEEELb1ELb0EEEvNS_9BwdParamsE,"a",@progbits
	.sectionflags	@""
	.align	4
.nv.constant0._ZN10layer_norm22ln_bwd_finalize_kernelINS_22Kernel_traits_finalizeILj7168EfffffjLb1ELj1024ELj4ENS_18Kernel_traits_baseILj7168EfffffjLj1024EEEEELb1ELb0EEEvNS_9BwdParamsE:
	.zero		648


//--------------------- .nv.constant0._ZN10layer_norm13ln_bwd_kernelINS_13Kernel_traitsIfffffjLj7168ELj1ELj1ELj8ELj16ENS_18Kernel_traits_baseILj7168EfffffjLj256EEEEELb1ELb1ELb1ELb0EEEvNS_9BwdParamsE --------------------------
	.section	.nv.constant0._ZN10layer_norm13ln_bwd_kernelINS_13Kernel_traitsIfffffjLj7168ELj1ELj1ELj8ELj16ENS_18Kernel_traits_baseILj7168EfffffjLj256EEEEELb1ELb1ELb1ELb0EEEvNS_9BwdParamsE,"a",@progbits
	.sectionflags	@""
	.align	4
.nv.constant0._ZN10layer_norm13ln_bwd_kernelINS_13Kernel_traitsIfffffjLj7168ELj1ELj1ELj8ELj16ENS_18Kernel_traits_baseILj7168EfffffjLj256EEEEELb1ELb1ELb1ELb0EEEvNS_9BwdParamsE:
	.zero		648


//--------------------- .nv.constant0._ZN10layer_norm22ln_bwd_finalize_kernelINS_22Kernel_traits_finalizeILj7168EfffffjLb1ELj1024ELj4ENS_18Kernel_traits_baseILj7168EfffffjLj1024EEEEELb1ELb1EEEvNS_9BwdParamsE --------------------------
	.section	.nv.constant0._ZN10layer_norm22ln_bwd_finalize_kernelINS_22Kernel_traits_finalizeILj7168EfffffjLb1ELj1024ELj4ENS_18Kernel_traits_baseILj7168EfffffjLj1024EEEEELb1ELb1EEEvNS_9BwdParamsE,"a",@progbits
	.sectionflags	@""
	.align	4
.nv.constant0._ZN10layer_norm22ln_bwd_finalize_kernelINS_22Kernel_traits_finalizeILj7168EfffffjLb1ELj1024ELj4ENS_18Kernel_traits_baseILj7168EfffffjLj1024EEEEELb1ELb1EEEvNS_9BwdParamsE:
	.zero		648


//--------------------- .nv.constant0._ZN10layer_norm13ln_bwd_kernelINS_13Kernel_traitsIfffffjLj7168ELj1ELj1ELj8ELj16ENS_18Kernel_traits_baseILj7168EfffffjLj256EEEEELb1ELb1ELb1ELb1EEEvNS_9BwdParamsE --------------------------
	.section	.nv.constant0._ZN10layer_norm13ln_bwd_kernelINS_13Kernel_traitsIfffffjLj7168ELj1ELj1ELj8ELj16ENS_18Kernel_traits_baseILj7168EfffffjLj256EEEEELb1ELb1ELb1ELb1EEEvNS_9BwdParamsE,"a",@progbits
	.sectionflags	@""
	.align	4
.nv.constant0._ZN10layer_norm13ln_bwd_kernelINS_13Kernel_traitsIfffffjLj7168ELj1ELj1ELj8ELj16ENS_18Kernel_traits_baseILj7168EfffffjLj256EEEEELb1ELb1ELb1ELb1EEEvNS_9BwdParamsE:
	.zero		648


//--------------------- .text._ZN10layer_norm13ln_bwd_kernelINS_13Kernel_traitsI13__nv_bfloat16S2_S2_S2_fjLj7168ELj1ELj1ELj8ELj8ENS_18Kernel_traits_baseILj7168ES2_S2_S2_S2_fjLj256EEEEELb0ELb0ELb0ELb0EEEvNS_9BwdParamsE --------------------------
	.section	.text._ZN10layer_norm13ln_bwd_kernelINS_13Kernel_traitsI13__nv_bfloat16S2_S2_S2_fjLj7168ELj1ELj1ELj8ELj8ENS_18Kernel_traits_baseILj7168ES2_S2_S2_S2_fjLj256EEEEELb0ELb0ELb0ELb0EEEvNS_9BwdParamsE,"ax",@progbits
	.sectioninfo	@"SHI_REGISTERS=190"
	.align	128
        .global         _ZN10layer_norm13ln_bwd_kernelINS_13Kernel_traitsI13__nv_bfloat16S2_S2_S2_fjLj7168ELj1ELj1ELj8ELj8ENS_18Kernel_traits_baseILj7168ES2_S2_S2_S2_fjLj256EEEEELb0ELb0ELb0ELb0EEEvNS_9BwdParamsE
        .type           _ZN10layer_norm13ln_bwd_kernelINS_13Kernel_traitsI13__nv_bfloat16S2_S2_S2_fjLj7168ELj1ELj1ELj8ELj8ENS_18Kernel_traits_baseILj7168ES2_S2_S2_S2_fjLj256EEEEELb0ELb0ELb0ELb0EEEvNS_9BwdParamsE,@function
        .size           _ZN10layer_norm13ln_bwd_kernelINS_13Kernel_traitsI13__nv_bfloat16S2_S2_S2_fjLj7168ELj1ELj1ELj8ELj8ENS_18Kernel_traits_baseILj7168ES2_S2_S2_S2_fjLj256EEEEELb0ELb0ELb0ELb0EEEvNS_9BwdParamsE,(.L_x_12876 - _ZN10layer_norm13ln_bwd_kernelINS_13Kernel_traitsI13__nv_bfloat16S2_S2_S2_fjLj7168ELj1ELj1ELj8ELj8ENS_18Kernel_traits_baseILj7168ES2_S2_S2_S2_fjLj256EEEEELb0ELb0ELb0ELb0EEEvNS_9BwdParamsE)
        .other          _ZN10layer_norm13ln_bwd_kernelINS_13Kernel_traitsI13__nv_bfloat16S2_S2_S2_fjLj7168ELj1ELj1ELj8ELj8ENS_18Kernel_traits_baseILj7168ES2_S2_S2_S2_fjLj256EEEEELb0ELb0ELb0ELb0EEEvNS_9BwdParamsE,@"STO_CUDA_ENTRY STV_DEFAULT"
_ZN10layer_norm13ln_bwd_kernelINS_13Kernel_traitsI13__nv_bfloat16S2_S2_S2_fjLj7168ELj1ELj1ELj8ELj8ENS_18Kernel_traits_baseILj7168ES2_S2_S2_S2_fjLj256EEEEELb0ELb0ELb0ELb0EEEvNS_9BwdParamsE:
.text._ZN10layer_norm13ln_bwd_kernelINS_13Kernel_traitsI13__nv_bfloat16S2_S2_S2_fjLj7168ELj1ELj1ELj8ELj8ENS_18Kernel_traits_baseILj7168ES2_S2_S2_S2_fjLj256EEEEELb0ELb0ELb0ELb0EEEvNS_9BwdParamsE:
[----:B------:R-:W-:Y:S02]  /*0000*/  IMAD.MOV.U32 R1, RZ, RZ, c[0x0][0x28] ;  /* 0x00000a00ff017624 */ /* 0x000fe400078e00ff */
[----:B------:R-:W0:Y:S01]  /*0010*/  S2R R0, SR_TID.X ;  /* 0x0000000000007919 */ /* 0x000e220000002100 */
[----:B------:R-:W-:Y:S01]  /*0020*/  IMAD.MOV.U32 R2, RZ, RZ, c[0x0][0x168] ;  /* 0x00005a00ff027624 */ /* 0x000fe200078e00ff */
[----:B------:R-:W-:-:S04]  /*0030*/  ULDC.64 UR4, c[0x0][0x118] ;  /* 0x0000460000047ab9 */ /* 0x000fc80000000a00 */
[----:B------:R-:W-:-:S04]  /*0040*/  SHF.R.S32.HI R2, RZ, 0x1f, R2 ;  /* 0x0000001fff027819 */ /* 0x000fc80000011402 */
[----:B------:R-:W-:Y:S02]  /*0050*/  LEA.HI R2, R2, c[0x0][0x168], RZ, 0x2 ;  /* 0x00005a0002027a11 */ /* 0x000fe400078f10ff */
[C---:B0-----:R-:W-:Y:S02]  /*0060*/  LOP3.LUT R33, R0.reuse, 0xff, RZ, 0xc, !PT ;  /* 0x000000ff00217812 */ /* 0x041fe400078e0cff */
[----:B------:R-:W-:Y:S02]  /*0070*/  LOP3.LUT R16, R0, 0xff, RZ, 0xc0, !PT ;  /* 0x000000ff00107812 */ /* 0x000fe400078ec0ff */
[----:B------:R-:W-:-:S04]  /*0080*/  LEA.HI.SX32 R33, R2, R33, 0x1e ;  /* 0x0000002102217211 */ /* 0x000fc800078ff2ff */
[C---:B------:R-:W-:Y:S02]  /*0090*/  LOP3.LUT P6, RZ, R33.reuse, 0xffffff00, RZ, 0xc0, !PT ;  /* 0xffffff0021ff7812 */ /* 0x040fe400078cc0ff */
[C---:B------:R-:W-:Y:S02]  /*00a0*/  ISETP.GE.U32.AND P0, PT, R33.reuse, 0x200, PT ;  /* 0x000002002100780c */ /* 0x040fe40003f06070 */
[C---:B------:R-:W-:Y:S02]  /*00b0*/  ISETP.GE.U32.AND P1, PT, R33.reuse, 0x300, PT ;  /* 0x000003002100780c */ /* 0x040fe40003f26070 */
[----:B------:R-:W-:Y:S02]  /*00c0*/  P2R R2, PR, RZ, 0x40 ;  /* 0x00000040ff027803 */ /* 0x000fe40000000000 */
[C---:B------:R-:W-:Y:S02]  /*00d0*/  ISETP.GE.U32.AND P2, PT, R33.reuse, 0x400, PT ;  /* 0x000004002100780c */ /* 0x040fe40003f46070 */
[----:B------:R-:W-:-:S02]  /*00e0*/  ISETP.GE.U32.AND P3, PT, R33, 0x500, PT ;  /* 0x000005002100780c */ /* 0x000fc40003f66070 */
[C---:B------:R-:W-:Y:S02]  /*00f0*/  ISETP.GE.U32.AND P4, PT, R33.reuse, 0x600, PT ;  /* 0x000006002100780c */ /* 0x040fe40003f86070 */
[----:B------:R-:W-:Y:S01]  /*0100*/  @P6 MOV R3, 0x8 ;  /* 0x0000000800036802 */ /* 0x000fe20000000f00 */
[----:B------:R-:W-:Y:S01]  /*0110*/  @P0 IMAD.MOV.U32 R21, RZ, RZ, 0x8 ;  /* 0x00000008ff150424 */ /* 0x000fe200078e00ff */
[----:B------:R-:W0:Y:S01]  /*0120*/  S2UR UR6, SR_CTAID.X ;  /* 0x00000000000679c3 */ /* 0x000e220000002500 */
[----:B------:R-:W-:Y:S01]  /*0130*/  @P1 IMAD.MOV.U32 R23, RZ, RZ, 0x8 ;  /* 0x00000008ff171424 */ /* 0x000fe200078e00ff */
[----:B------:R-:W-:Y:S01]  /*0140*/  ISETP.GE.U32.AND P5, PT, R33, 0x700, PT ;  /* 0x000007002100780c */ /* 0x000fe20003fa6070 */
[C---:B------:R-:W-:Y:S01]  /*0150*/  @P6 IMAD.WIDE.U32 R2, R16.reuse, R3, c[0x0][0x1b0] ;  /* 0x00006c0010026625 */ /* 0x040fe200078e0003 */
[----:B------:R-:W-:Y:S02]  /*0160*/  @P6 LOP3.LUT R16, R16, 0x100, RZ, 0xfc, !PT ;  /* 0x0000010010106812 */ /* 0x000fe400078efcff */
[----:B------:R-:W-:Y:S01]  /*0170*/  @P2 MOV R25, 0x8 ;  /* 0x0000000800192802 */ /* 0x000fe20000000f00 */
[----:B------:R-:W-:Y:S01]  /*0180*/  @P3 IMAD.MOV.U32 R27, RZ, RZ, 0x8 ;  /* 0x00000008ff1b3424 */ /* 0x000fe200078e00ff */
[----:B------:R-:W-:Y:S01]  /*0190*/  P2R R17, PR, RZ, 0x20 ;  /* 0x00000020ff117803 */ /* 0x000fe20000000000 */
[C---:B------:R-:W-:Y:S01]  /*01a0*/  @P0 IMAD.WIDE.U32 R20, R16.reuse, R21, c[0x0][0x1b0] ;  /* 0x00006c0010140625 */ /* 0x040fe200078e0015 */
[----:B------:R-:W-:Y:S01]  /*01b0*/  @P0 IADD3 R16, R16, 0x100, RZ ;  /* 0x0000010010100810 */ /* 0x000fe20007ffe0ff */
[----:B------:R0:W5:Y:S02]  /*01c0*/  @P6 LDG.E.64 R4, [R2.64] ;  /* 0x0000000402046981 */ /* 0x000164000c1e1b00 */
[----:B------:R-:W-:-:S02]  /*01d0*/  @P4 IMAD.MOV.U32 R29, RZ, RZ, 0x8 ;  /* 0x00000008ff1d4424 */ /* 0x000fc400078e00ff */
[C---:B------:R-:W-:Y:S01]  /*01e0*/  @P1 IMAD.WIDE.U32 R22, R16.reuse, R23, c[0x0][0x1b0] ;  /* 0x00006c0010161625 */ /* 0x040fe200078e0017 */
[----:B------:R-:W-:Y:S01]  /*01f0*/  @P1 IADD3 R16, R16, 0x100, RZ ;  /* 0x0000010010101810 */ /* 0x000fe20007ffe0ff */
[----:B------:R1:W5:Y:S01]  /*0200*/  @P0 LDG.E.64 R6, [R20.64] ;  /* 0x0000000414060981 */ /* 0x000362000c1e1b00 */
[----:B------:R-:W-:-:S03]  /*0210*/  @P5 MOV R17, 0x8 ;  /* 0x0000000800115802 */ /* 0x000fc60000000f00 */
[C---:B------:R-:W-:Y:S01]  /*0220*/  @P2 IMAD.WIDE.U32 R24, R16.reuse, R25, c[0x0][0x1b0] ;  /* 0x00006c0010182625 */ /* 0x040fe200078e0019 */
[----:B------:R-:W-:Y:S01]  /*0230*/  @P2 IADD3 R16, R16, 0x100, RZ ;  /* 0x0000010010102810 */ /* 0x000fe20007ffe0ff */
[----:B------:R1:W5:Y:S04]  /*0240*/  @P1 LDG.E.64 R8, [R22.64] ;  /* 0x0000000416081981 */ /* 0x000368000c1e1b00 */
[C---:B------:R-:W-:Y:S01]  /*0250*/  @P3 IMAD.WIDE.U32 R26, R16.reuse, R27, c[0x0][0x1b0] ;  /* 0x00006c00101a3625 */ /* 0x040fe200078e001b */
[----:B------:R-:W-:Y:S01]  /*0260*/  @P3 IADD3 R16, R16, 0x100, RZ ;  /* 0x0000010010103810 */ /* 0x000fe20007ffe0ff */
[----:B------:R1:W5:Y:S04]  /*0270*/  @P2 LDG.E.64 R10, [R24.64] ;  /* 0x00000004180a2981 */ /* 0x000368000c1e1b00 */
[C---:B------:R-:W-:Y:S01]  /*0280*/  @P4 IMAD.WIDE.U32 R28, R16.reuse, R29, c[0x0][0x1b0] ;  /* 0x00006c00101c4625 */ /* 0x040fe200078e001d */
[----:B------:R1:W5:Y:S01]  /*0290*/  @P3 LDG.E.64 R12, [R26.64] ;  /* 0x000000041a0c3981 */ /* 0x000362000c1e1b00 */
[----:B------:R-:W-:-:S03]  /*02a0*/  @P4 IADD3 R16, R16, 0x100, RZ ;  /* 0x0000010010104810 */ /* 0x000fc60007ffe0ff */
[----:B------:R1:W5:Y:S02]  /*02b0*/  @P4 LDG.E.64 R14, [R28.64] ;  /* 0x000000041c0e4981 */ /* 0x000364000c1e1b00 */
[----:B------:R-:W-:Y:S01]  /*02c0*/  @P5 IMAD.WIDE.U32 R16, R16, R17, c[0x0][0x1b0] ;  /* 0x00006c0010105625 */ /* 0x000fe200078e0011 */
[----:B0-----:R-:W-:-:S04]  /*02d0*/  LEA.HI R2, R0, UR6, RZ, 0x18 ;  /* 0x0000000600027c11 */ /* 0x001fc8000f8fc0ff */
[----:B------:R1:W5:Y:S01]  /*02e0*/  @P5 LDG.E.64 R18, [R16.64] ;  /* 0x0000000410125981 */ /* 0x000362000c1e1b00 */
[----:B------:R-:W-:Y:S01]  /*02f0*/  ISETP.GE.AND P5, PT, R2, c[0x0][0x164], PT ;  /* 0x0000590002007a0c */ /* 0x000fe20003fa6270 */
[----:B------:R-:W-:Y:S01]  /*0300*/  CS2R R100, SRZ ;  /* 0x0000000000647805 */ /* 0x000fe2000001ff00 */
        /* <DEDUP_REMOVED lines=27> */
[----:B------:R-:W-:Y:S05]  /*04c0*/  @P5 BRA `(.L_x_0) ;  /* 0x0000407000005947 */ /* 0x000fea0003800000 */
[----:B-1----:R-:W0:Y:S01]  /*04d0*/  LDC.U8 R3, c[0x0][0x1f0] ;  /* 0x00007c00ff037b82 */ /* 0x002e220000000000 */
[----:B------:R-:W-:Y:S01]  /*04e0*/  HFMA2.MMA R47, -RZ, RZ, 0, 5.9604644775390625e-08 ;  /* 0x00000001ff2f7435 */ /* 0x000fe200000001ff */
[----:B-----5:R-:W-:Y:S01]  /*04f0*/  IMAD.MOV.U32 R22, RZ, RZ, R8 ;  /* 0x000000ffff167224 */ /* 0x020fe200078e0008 */
[----:B------:R-:W-:Y:S01]  /*0500*/  MOV R20, R6 ;  /* 0x0000000600147202 */ /* 0x000fe20000000f00 */
[----:B------:R-:W-:Y:S01]  /*0510*/  IMAD.MOV.U32 R16, RZ, RZ, R4 ;  /* 0x000000ffff107224 */ /* 0x000fe200078e0004 */
[----:B------:R-:W-:Y:S01]  /*0520*/  MOV R29, R15 ;  /* 0x0000000f001d7202 */ /* 0x000fe20000000f00 */
[----:B------:R-:W-:Y:S01]  /*0530*/  IMAD.MOV.U32 R27, RZ, RZ, R13 ;  /* 0x000000ffff1b7224 */ /* 0x000fe200078e000d */
[----:B------:R-:W-:Y:S01]  /*0540*/  MOV R23, R9 ;  /* 0x0000000900177202 */ /* 0x000fe20000000f00 */
[----:B------:R-:W-:Y:S01]  /*0550*/  IMAD.MOV.U32 R24, RZ, RZ, R10 ;  /* 0x000000ffff187224 */ /* 0x000fe200078e000a */
[----:B------:R-:W-:Y:S01]  /*0560*/  MOV R26, R12 ;  /* 0x0000000c001a7202 */ /* 0x000fe20000000f00 */
[----:B------:R-:W-:Y:S01]  /*0570*/  IMAD.MOV.U32 R17, RZ, RZ, R5 ;  /* 0x000000ffff117224 */ /* 0x000fe200078e0005 */
[----:B------:R-:W-:Y:S01]  /*0580*/  SHF.R.U64 R38, R12, 0x10, R13 ;  /* 0x000000100c267819 */ /* 0x000fe2000000120d */
[----:B------:R-:W-:Y:S01]  /*0590*/  IMAD.MOV.U32 R21, RZ, RZ, R7 ;  /* 0x000000ffff157224 */ /* 0x000fe200078e0007 */
[----:B------:R-:W-:Y:S01]  /*05a0*/  SHF.R.U64 R46, R4, 0x10, R5 ;  /* 0x00000010042e7819 */ /* 0x000fe20000001205 */
[----:B------:R-:W-:Y:S01]  /*05b0*/  IMAD.MOV.U32 R25, RZ, RZ, R11 ;  /* 0x000000ffff197224 */ /* 0x000fe200078e000b */
[----:B------:R-:W-:Y:S01]  /*05c0*/  SHF.R.U32.HI R45, RZ, 0x10, R5 ;  /* 0x00000010ff2d7819 */ /* 0x000fe20000011605 */
[----:B------:R-:W-:Y:S01]  /*05d0*/  IMAD.MOV.U32 R28, RZ, RZ, R14 ;  /* 0x000000ffff1c7224 */ /* 0x000fe200078e000e */
[--C-:B------:R-:W-:Y:S01]  /*05e0*/  SHF.R.U64 R44, R6, 0x10, R7.reuse ;  /* 0x00000010062c7819 */ /* 0x100fe20000001207 */
[----:B------:R-:W-:Y:S01]  /*05f0*/  IMAD.MOV.U32 R30, RZ, RZ, R18 ;  /* 0x000000ffff1e7224 */ /* 0x000fe200078e0012 */
[----:B------:R-:W-:Y:S01]  /*0600*/  SHF.R.U32.HI R43, RZ, 0x10, R7 ;  /* 0x00000010ff2b7819 */ /* 0x000fe20000011607 */
[----:B------:R-:W-:Y:S01]  /*0610*/  IMAD.MOV.U32 R31, RZ, RZ, R19 ;  /* 0x000000ffff1f7224 */ /* 0x000fe200078e0013 */
[--C-:B------:R-:W-:Y:S01]  /*0620*/  SHF.R.U64 R42, R8, 0x10, R9.reuse ;  /* 0x00000010082a7819 */ /* 0x100fe20000001209 */
[----:B------:R-:W-:Y:S01]  /*0630*/  IMAD.MOV.U32 R101, RZ, RZ, RZ ;  /* 0x000000ffff657224 */ /* 0x000fe200078e00ff */
[----:B------:R-:W-:-:S02]  /*0640*/  SHF.R.U32.HI R41, RZ, 0x10, R9 ;  /* 0x00000010ff297819 */ /* 0x000fc40000011609 */
[--C-:B------:R-:W-:Y:S02]  /*0650*/  SHF.R.U64 R40, R10, 0x10, R11.reuse ;  /* 0x000000100a287819 */ /* 0x100fe4000000120b */
[----:B------:R-:W-:Y:S02]  /*0660*/  SHF.R.U32.HI R39, RZ, 0x10, R11 ;  /* 0x00000010ff277819 */ /* 0x000fe4000001160b */
[----:B------:R-:W-:Y:S02]  /*0670*/  SHF.R.U32.HI R37, RZ, 0x10, R13 ;  /* 0x00000010ff257819 */ /* 0x000fe4000001160d */
[--C-:B------:R-:W-:Y:S02]  /*0680*/  SHF.R.U64 R36, R14, 0x10, R15.reuse ;  /* 0x000000100e247819 */ /* 0x100fe4000000120f */
[----:B------:R-:W-:Y:S02]  /*0690*/  SHF.R.U32.HI R35, RZ, 0x10, R15 ;  /* 0x00000010ff237819 */ /* 0x000fe4000001160f */
[----:B------:R-:W-:-:S02]  /*06a0*/  SHF.R.U64 R34, R18, 0x10, R19 ;  /* 0x0000001012227819 */ /* 0x000fc40000001213 */
[----:B------:R-:W-:Y:S02]  /*06b0*/  SHF.R.U32.HI R32, RZ, 0x10, R19 ;  /* 0x00000010ff207819 */ /* 0x000fe40000011613 */
[----:B------:R-:W-:Y:S02]  /*06c0*/  PRMT R12, RZ, 0x5410, R22 ;  /* 0x00005410ff0c7816 */ /* 0x000fe40000000016 */
[----:B------:R-:W-:Y:S02]  /*06d0*/  PRMT R4, RZ, 0x5410, R16 ;  /* 0x00005410ff047816 */ /* 0x000fe40000000010 */
[----:B------:R-:W-:Y:S02]  /*06e0*/  PRMT R22, RZ, 0x5410, R27 ;  /* 0x00005410ff167816 */ /* 0x000fe4000000001b */
[----:B------:R-:W-:Y:S02]  /*06f0*/  PRMT R8, RZ, 0x5410, R20 ;  /* 0x00005410ff087816 */ /* 0x000fe40000000014 */
[----:B------:R-:W-:-:S02]  /*0700*/  PRMT R16, RZ, 0x5410, R24 ;  /* 0x00005410ff107816 */ /* 0x000fc40000000018 */
[----:B------:R-:W-:Y:S02]  /*0710*/  PRMT R27, RZ, 0x5410, R29 ;  /* 0x00005410ff1b7816 */ /* 0x000fe4000000001d */
        /* <DEDUP_REMOVED lines=17> */
[----:B------:R-:W-:Y:S02]  /*0830*/  PRMT R25, R47, 0x7610, R25 ;  /* 0x000076102f197816 */ /* 0x000fe40000000019 */
[----:B------:R-:W-:Y:S02]  /*0840*/  PRMT R26, RZ, 0x5410, R36 ;  /* 0x00005410ff1a7816 */ /* 0x000fe40000000024 */
[----:B------:R-:W-:Y:S02]  /*0850*/  PRMT R28, RZ, 0x5410, R35 ;  /* 0x00005410ff1c7816 */ /* 0x000fe40000000023 */
[----:B------:R-:W-:Y:S02]  /*0860*/  PRMT R30, RZ, 0x5410, R34 ;  /* 0x00005410ff1e7816 */ /* 0x000fe40000000022 */
[----:B------:R-:W-:Y:S02]  /*0870*/  PRMT R31, RZ, 0x5410, R31 ;  /* 0x00005410ff1f7816 */ /* 0x000fe4000000001f */
[----:B0-----:R-:W-:-:S02]  /*0880*/  PRMT R32, RZ, 0x5410, R32 ;  /* 0x00005410ff207816 */ /* 0x001fc40000000020 */
.L_x_38:
[----:B------:R-:W-:Y:S02]  /*0890*/  ISETP.NE.U32.AND P5, PT, RZ, c[0x0][0x1c0], PT ;  /* 0x00007000ff007a0c */ /* 0x000fe40003fa5070 */
[----:B------:R-:W-:-:S02]  /*08a0*/  SHF.R.S32.HI R105, RZ, 0x1f, R2 ;  /* 0x0000001fff697819 */ /* 0x000fc40000011402 */
[----:B------:R-:W-:Y:S02]  /*08b0*/  ISETP.NE.AND.EX P5, PT, RZ, c[0x0][0x1c4], PT, P5 ;  /* 0x00007100ff007a0c */ /* 0x000fe40003fa5350 */
[----:B------:R-:W-:Y:S02]  /*08c0*/  MOV R185, 0x4 ;  /* 0x0000000400b97802 */ /* 0x000fe40000000f00 */
[----:B------:R-:W-:Y:S01]  /*08d0*/  SHF.R.U32.HI R110, RZ, 0x5, R0 ;  /* 0x00000005ff6e7819 */ /* 0x000fe20000011600 */
[----:B------:R-:W-:-:S03]  /*08e0*/  IMAD R108, R2, c[0x0][0x168], RZ ;  /* 0x00005a00026c7a24 */ /* 0x000fc600078e02ff */
[----:B------:R-:W-:-:S05]  /*08f0*/  LOP3.LUT R186, R110, 0x7fffff8, RZ, 0xc0, !PT ;  /* 0x07fffff86eba7812 */ /* 0x000fca00078ec0ff */
[----:B------:R-:W-:-:S04]  /*0900*/  @P5 LEA R106, P6, R2, c[0x0][0x1c0], 0x1 ;  /* 0x00007000026a5a11 */ /* 0x000fc800078c08ff */
[C---:B------:R-:W-:Y:S01]  /*0910*/  @P5 LEA.HI.X R107, R2.reuse, c[0x0][0x1c4], R105, 0x1, P6 ;  /* 0x00007100026b5a11 */ /* 0x040fe200030f0c69 */
[----:B------:R-:W-:Y:S01]  /*0920*/  IMAD.WIDE R104, R2, R185, c[0x0][0x1a0] ;  /* 0x0000680002687625 */ /* 0x000fe200078e02b9 */
[----:B------:R-:W-:-:S03]  /*0930*/  LOP3.LUT P6, RZ, R25, 0xff, RZ, 0xc0, !PT ;  /* 0x000000ff19ff7812 */ /* 0x000fc600078cc0ff */
[----:B------:R-:W-:Y:S01]  /*0940*/  IMAD.WIDE R184, R2, R185, c[0x0][0x1a8] ;  /* 0x00006a0002b87625 */ /* 0x000fe200078e02b9 */
[----:B------:R-:W2:Y:S04]  /*0950*/  @P5 LDG.E.U16 R106, [R106.64] ;  /* 0x000000046a6a5981 */ /* 0x000ea8000c1e1500 */
[----:B------:R0:W5:Y:S04]  /*0960*/  LDG.E R111, [R104.64] ;  /* 0x00000004686f7981 */ /* 0x000168000c1e1900 */
[----:B------:R0:W5:Y:S01]  /*0970*/  LDG.E R184, [R184.64] ;  /* 0x00000004b8b87981 */ /* 0x000162000c1e1900 */
[----:B------:R-:W-:-:S02]  /*0980*/  @!P6 IADD3 R186, R186, 0x8, RZ ;  /* 0x00000008babae810 */ /* 0x000fc40007ffe0ff */
[----:B------:R-:W-:Y:S02]  /*0990*/  LOP3.LUT P6, RZ, R33, 0xffffff00, RZ, 0xc0, !PT ;  /* 0xffffff0021ff7812 */ /* 0x000fe400078cc0ff */
[----:B------:R-:W-:Y:S02]  /*09a0*/  SHF.R.S32.HI R109, RZ, 0x1f, R108 ;  /* 0x0000001fff6d7819 */ /* 0x000fe4000001146c */
[----:B------:R-:W-:Y:S02]  /*09b0*/  LOP3.LUT R182, R0, 0xff, RZ, 0xc0, !PT ;  /* 0x000000ff00b67812 */ /* 0x000fe400078ec0ff */
[----:B------:R-:W-:Y:S01]  /*09c0*/  LEA.HI R109, R109, R108, RZ, 0x2 ;  /* 0x0000006c6d6d7211 */ /* 0x000fe200078f10ff */
[----:B------:R-:W-:Y:S03]  /*09d0*/  BSSY B0, `(.L_x_1) ;  /* 0x000003f000007945 */ /* 0x000fe60003800000 */
[----:B------:R-:W-:Y:S01]  /*09e0*/  LEA.HI.SX32 R182, R109, R182, 0x1e ;  /* 0x000000b66db67211 */ /* 0x000fe200078ff2ff */
[----:B------:R-:W-:Y:S01]  /*09f0*/  IMAD.MOV.U32 R183, RZ, RZ, 0x3f800000 ;  /* 0x3f800000ffb77424 */ /* 0x000fe200078e00ff */
[----:B------:R-:W-:-:S03]  /*0a00*/  CS2R R112, SRZ ;  /* 0x0000000000707805 */ /* 0x000fc6000001ff00 */
[----:B------:R-:W-:Y:S01]  /*0a10*/  IMAD.MOV.U32 R114, RZ, RZ, R182 ;  /* 0x000000ffff727224 */ /* 0x000fe200078e00b6 */
[----:B--2---:R-:W-:Y:S01]  /*0a20*/  @P5 PRMT R183, RZ, 0x5410, R106 ;  /* 0x00005410ffb75816 */ /* 0x004fe2000000006a */
[----:B------:R-:W-:Y:S05]  /*0a30*/  @!P6 BRA `(.L_x_2) ;  /* 0x000003800000e947 */ /* 0x000fea0003800000 */
[----:B0-----:R-:W-:Y:S01]  /*0a40*/  LEA R36, P5, R182, c[0x0][0x188], 0x3 ;  /* 0x00006200b6247a11 */ /* 0x001fe200078a18ff */
[----:B------:R-:W-:-:S03]  /*0a50*/  IMAD.MOV.U32 R35, RZ, RZ, 0x8 ;  /* 0x00000008ff237424 */ /* 0x000fc600078e00ff */
[C---:B------:R-:W-:Y:S01]  /*0a60*/  LEA.HI.X R37, R182.reuse, c[0x0][0x18c], RZ, 0x3, P5 ;  /* 0x00006300b6257a11 */ /* 0x040fe200028f1cff */
[----:B------:R-:W-:Y:S01]  /*0a70*/  IMAD.WIDE.U32 R34, R182, R35, c[0x0][0x208] ;  /* 0x00008200b6227625 */ /* 0x000fe200078e0023 */
[----:B------:R-:W-:-:S04]  /*0a80*/  ISETP.NE.U32.AND P5, PT, RZ, c[0x0][0x218], PT ;  /* 0x00008600ff007a0c */ /* 0x000fc80003fa5070 */
[----:B------:R-:W2:Y:S01]  /*0a90*/  LDG.E.64 R36, [R36.64] ;  /* 0x0000000424247981 */ /* 0x000ea2000c1e1b00 */
[----:B------:R-:W-:-:S03]  /*0aa0*/  ISETP.NE.AND.EX P5, PT, RZ, c[0x0][0x21c], PT, P5 ;  /* 0x00008700ff007a0c */ /* 0x000fc60003fa5350 */
[----:B------:R-:W3:Y:S10]  /*0ab0*/  LDG.E.64 R34, [R34.64] ;  /* 0x0000000422227981 */ /* 0x000ef4000c1e1b00 */
[----:B------:R-:W-:-:S04]  /*0ac0*/  @P5 LEA R38, P6, R182, c[0x0][0x218], 0x3 ;  /* 0x00008600b6265a11 */ /* 0x000fc800078c18ff */
[----:B------:R-:W-:Y:S02]  /*0ad0*/  @P5 LEA.HI.X R39, R182, c[0x0][0x21c], RZ, 0x3, P6 ;  /* 0x00008700b6275a11 */ /* 0x000fe400030f1cff */
[----:B------:R-:W-:-:S03]  /*0ae0*/  ISETP.NE.AND P6, PT, R3, RZ, PT ;  /* 0x000000ff0300720c */ /* 0x000fc60003fc5270 */
[----:B------:R0:W5:Y:S02]  /*0af0*/  @P5 LDG.E.64 R168, [R38.64] ;  /* 0x0000000426a85981 */ /* 0x000164000c1e1b00 */
[----:B-----5:R-:W-:Y:S02]  /*0b00*/  FSEL R104, R111, RZ, !P6 ;  /* 0x000000ff6f687208 */ /* 0x020fe40007000000 */
[----:B------:R-:W-:Y:S02]  /*0b10*/  IADD3 R114, R182, 0x100, RZ ;  /* 0x00000100b6727810 */ /* 0x000fe40007ffe0ff */
[--C-:B--2---:R-:W-:Y:S02]  /*0b20*/  SHF.R.U64 R105, R36, 0x10, R37.reuse ;  /* 0x0000001024697819 */ /* 0x104fe40000001225 */
[----:B------:R-:W-:Y:S02]  /*0b30*/  SHF.R.U32.HI R107, RZ, 0x10, R37 ;  /* 0x00000010ff6b7819 */ /* 0x000fe40000011625 */
[--C-:B---3--:R-:W-:Y:S01]  /*0b40*/  SHF.R.U64 R106, R34, 0x10, R35.reuse ;  /* 0x00000010226a7819 */ /* 0x108fe20000001223 */
[--C-:B------:R-:W-:Y:S01]  /*0b50*/  IMAD.MOV.U32 R41, RZ, RZ, R35.reuse ;  /* 0x000000ffff297224 */ /* 0x100fe200078e0023 */
[----:B------:R-:W-:-:S02]  /*0b60*/  SHF.R.U32.HI R108, RZ, 0x10, R35 ;  /* 0x00000010ff6c7819 */ /* 0x000fc40000011623 */
[----:B------:R-:W-:Y:S02]  /*0b70*/  PRMT R35, RZ, 0x5410, R36 ;  /* 0x00005410ff237816 */ /* 0x000fe40000000024 */
[----:B0-----:R-:W-:Y:S02]  /*0b80*/  PRMT R39, RZ, 0x5410, R37 ;  /* 0x00005410ff277816 */ /* 0x001fe40000000025 */
[----:B------:R-:W-:Y:S01]  /*0b90*/  PRMT R37, RZ, 0x5410, R105 ;  /* 0x00005410ff257816 */ /* 0x000fe20000000069 */
[C---:B------:R-:W-:Y:S01]  /*0ba0*/  FADD.FTZ R35, -R104.reuse, R35 ;  /* 0x0000002368237221 */ /* 0x040fe20000010100 */
[----:B------:R-:W-:Y:S01]  /*0bb0*/  MOV R40, R34 ;  /* 0x0000002200287202 */ /* 0x000fe20000000f00 */
[C---:B------:R-:W-:Y:S02]  /*0bc0*/  FADD.FTZ R105, -R104.reuse, R39 ;  /* 0x0000002768697221 */ /* 0x040fe40000010100 */
[----:B------:R-:W-:Y:S01]  /*0bd0*/  FADD.FTZ R39, -R104, R37 ;  /* 0x0000002568277221 */ /* 0x000fe20000010100 */
[----:B------:R-:W-:Y:S01]  /*0be0*/  PRMT R37, RZ, 0x5410, R40 ;  /* 0x00005410ff257816 */ /* 0x000fe20000000028 */
[C---:B------:R-:W-:Y:S01]  /*0bf0*/  FMUL.FTZ R34, R184.reuse, R35 ;  /* 0x00000023b8227220 */ /* 0x040fe20000410000 */
[----:B------:R-:W-:Y:S01]  /*0c00*/  PRMT R107, RZ, 0x5410, R107 ;  /* 0x00005410ff6b7816 */ /* 0x000fe2000000006b */
[----:B------:R-:W-:Y:S01]  /*0c10*/  FMUL.FTZ R35, R184, R39 ;  /* 0x00000027b8237220 */ /* 0x000fe20000410000 */
[----:B------:R-:W-:Y:S01]  /*0c20*/  PRMT R36, RZ, 0x5410, R106 ;  /* 0x00005410ff247816 */ /* 0x000fe2000000006a */
[----:B------:R-:W-:-:S02]  /*0c30*/  FADD.FTZ R72, R72, R37 ;  /* 0x0000002548487221 */ /* 0x000fc40000010000 */
[-C--:B------:R-:W-:Y:S02]  /*0c40*/  FFMA.FTZ R100, R34, R37.reuse, R100 ;  /* 0x0000002522647223 */ /* 0x080fe40000010064 */
[----:B------:R-:W-:Y:S02]  /*0c50*/  FMUL.FTZ R37, R4, R37 ;  /* 0x0000002504257220 */ /* 0x000fe40000410000 */
[----:B------:R-:W-:Y:S01]  /*0c60*/  FADD.FTZ R109, -R104, R107 ;  /* 0x0000006b686d7221 */ /* 0x000fe20000010100 */
[----:B------:R-:W-:Y:S01]  /*0c70*/  PRMT R107, RZ, 0x5410, R41 ;  /* 0x00005410ff6b7816 */ /* 0x000fe20000000029 */
[----:B------:R-:W-:Y:S02]  /*0c80*/  FADD.FTZ R73, R73, R36 ;  /* 0x0000002449497221 */ /* 0x000fe40000010000 */
[-C--:B------:R-:W-:Y:S02]  /*0c90*/  FFMA.FTZ R101, R35, R36.reuse, R101 ;  /* 0x0000002423657223 */ /* 0x080fe40000010065 */
[----:B------:R-:W-:-:S02]  /*0ca0*/  FMUL.FTZ R36, R5, R36 ;  /* 0x0000002405247220 */ /* 0x000fc40000410000 */
[----:B------:R-:W-:Y:S02]  /*0cb0*/  FADD.FTZ R41, RZ, R37 ;  /* 0x00000025ff297221 */ /* 0x000fe40000010000 */
[----:B------:R-:W-:Y:S01]  /*0cc0*/  FFMA.FTZ R104, R34, R37, RZ ;  /* 0x0000002522687223 */ /* 0x000fe200000100ff */
[----:B------:R-:W-:Y:S01]  /*0cd0*/  PRMT R108, RZ, 0x5410, R108 ;  /* 0x00005410ff6c7816 */ /* 0x000fe2000000006c */
[----:B------:R-:W-:Y:S02]  /*0ce0*/  FMUL.FTZ R38, R184, R105 ;  /* 0x00000069b8267220 */ /* 0x000fe40000410000 */
[----:B------:R-:W-:Y:S02]  /*0cf0*/  FMUL.FTZ R39, R6, R107 ;  /* 0x0000006b06277220 */ /* 0x000fe40000410000 */
[----:B------:R-:W-:Y:S02]  /*0d00*/  FADD.FTZ R106, R41, R36 ;  /* 0x00000024296a7221 */ /* 0x000fe40000010000 */
[----:B------:R-:W-:-:S02]  /*0d10*/  FFMA.FTZ R104, R35, R36, R104 ;  /* 0x0000002423687223 */ /* 0x000fc40000010068 */
[----:B------:R-:W-:Y:S02]  /*0d20*/  FMUL.FTZ R40, R7, R108 ;  /* 0x0000006c07287220 */ /* 0x000fe40000410000 */
[----:B------:R-:W-:Y:S02]  /*0d30*/  FMUL.FTZ R41, R184, R109 ;  /* 0x0000006db8297220 */ /* 0x000fe40000410000 */
[----:B------:R-:W-:Y:S02]  /*0d40*/  FADD.FTZ R113, R106, R39 ;  /* 0x000000276a717221 */ /* 0x000fe40000010000 */
[----:B------:R-:W-:Y:S02]  /*0d50*/  FFMA.FTZ R104, R38, R39, R104 ;  /* 0x0000002726687223 */ /* 0x000fe40000010068 */
[----:B------:R-:W-:Y:S02]  /*0d60*/  FADD.FTZ R74, R74, R107 ;  /* 0x0000006b4a4a7221 */ /* 0x000fe40000010000 */
[----:B------:R-:W-:-:S02]  /*0d70*/  FFMA.FTZ R102, R38, R107, R102 ;  /* 0x0000006b26667223 */ /* 0x000fc40000010066 */
[----:B------:R-:W-:Y:S02]  /*0d80*/  FADD.FTZ R75, R75, R108 ;  /* 0x0000006c4b4b7221 */ /* 0x000fe40000010000 */
[----:B------:R-:W-:Y:S02]  /*0d90*/  FFMA.FTZ R103, R41, R108, R103 ;  /* 0x0000006c29677223 */ /* 0x000fe40000010067 */
[----:B------:R-:W-:Y:S02]  /*0da0*/  FADD.FTZ R113, R113, R40 ;  /* 0x0000002871717221 */ /* 0x000fe40000010000 */
[----:B------:R-:W-:Y:S02]  /*0db0*/  FFMA.FTZ R112, R41, R40, R104 ;  /* 0x0000002829707223 */ /* 0x000fe40000010068 */
.L_x_2:
[----:B0-----:R-:W-:Y:S05]  /*0dc0*/  BSYNC B0 ;  /* 0x0000000000007941 */ /* 0x001fea0003800000 */
.L_x_1:
[----:B------:R-:W-:Y:S01]  /*0dd0*/  BSSY B0, `(.L_x_3) ;  /* 0x000003a000007945 */ /* 0x000fe20003800000 */
[----:B------:R-:W-:Y:S05]  /*0de0*/  @!P0 BRA `(.L_x_4) ;  /* 0x0000038000008947 */ /* 0x000fea0003800000 */
[----:B------:R-:W-:Y:S01]  /*0df0*/  LEA R42, P5, R114, c[0x0][0x188], 0x3 ;  /* 0x00006200722a7a11 */ /* 0x000fe200078a18ff */
        /* <DEDUP_REMOVED lines=13> */
[----:B--2---:R-:W-:Y:S02]  /*0ed0*/  SHF.R.U64 R107, R42, 0x10, R43 ;  /* 0x000000102a6b7819 */ /* 0x004fe4000000122b */
[----:B------:R-:W-:Y:S02]  /*0ee0*/  PRMT R42, RZ, 0x5410, R42 ;  /* 0x00005410ff2a7816 */ /* 0x000fe4000000002a */
[--C-:B---3--:R-:W-:Y:S01]  /*0ef0*/  SHF.R.U64 R109, R44, 0x10, R45.reuse ;  /* 0x000000102c6d7819 */ /* 0x108fe2000000122d */
[--C-:B------:R-:W-:Y:S01]  /*0f00*/  IMAD.MOV.U32 R105, RZ, RZ, R45.reuse ;  /* 0x000000ffff697224 */ /* 0x100fe200078e002d */
[----:B------:R-:W-:-:S02]  /*0f10*/  SHF.R.U32.HI R108, RZ, 0x10, R45 ;  /* 0x00000010ff6c7819 */ /* 0x000fc4000001162d */
[--C-:B------:R-:W-:Y:S02]  /*0f20*/  PRMT R45, RZ, 0x5410, R43.reuse ;  /* 0x00005410ff2d7816 */ /* 0x100fe4000000002b */
[----:B------:R-:W-:Y:S02]  /*0f30*/  MOV R104, R44 ;  /* 0x0000002c00687202 */ /* 0x000fe40000000f00 */
[----:B------:R-:W-:Y:S01]  /*0f40*/  SHF.R.U32.HI R106, RZ, 0x10, R43 ;  /* 0x00000010ff6a7819 */ /* 0x000fe2000001162b */
[C---:B------:R-:W-:Y:S01]  /*0f50*/  FADD.FTZ R43, -R121.reuse, R42 ;  /* 0x0000002a792b7221 */ /* 0x040fe20000010100 */
[----:B------:R-:W-:Y:S01]  /*0f60*/  PRMT R44, RZ, 0x5410, R107 ;  /* 0x00005410ff2c7816 */ /* 0x000fe2000000006b */
[C---:B------:R-:W-:Y:S01]  /*0f70*/  FADD.FTZ R107, -R121.reuse, R45 ;  /* 0x0000002d796b7221 */ /* 0x040fe20000010100 */
[----:B------:R-:W-:Y:S01]  /*0f80*/  PRMT R45, RZ, 0x5410, R104 ;  /* 0x00005410ff2d7816 */ /* 0x000fe20000000068 */
[----:B------:R-:W-:Y:S02]  /*0f90*/  FMUL.FTZ R42, R184, R43 ;  /* 0x0000002bb82a7220 */ /* 0x000fe40000410000 */
[----:B0-----:R-:W-:Y:S01]  /*0fa0*/  FADD.FTZ R47, -R121, R44 ;  /* 0x0000002c792f7221 */ /* 0x001fe20000010100 */
[----:B------:R-:W-:Y:S01]  /*0fb0*/  PRMT R44, RZ, 0x5410, R109 ;  /* 0x00005410ff2c7816 */ /* 0x000fe2000000006d */
[----:B------:R-:W-:-:S02]  /*0fc0*/  FADD.FTZ R68, R68, R45 ;  /* 0x0000002d44447221 */ /* 0x000fc40000010000 */
[----:B------:R-:W-:Y:S02]  /*0fd0*/  FMUL.FTZ R43, R184, R47 ;  /* 0x0000002fb82b7220 */ /* 0x000fe40000410000 */
[-C--:B------:R-:W-:Y:S02]  /*0fe0*/  FFMA.FTZ R96, R42, R45.reuse, R96 ;  /* 0x0000002d2a607223 */ /* 0x080fe40000010060 */
[----:B------:R-:W-:Y:S01]  /*0ff0*/  FMUL.FTZ R45, R8, R45 ;  /* 0x0000002d082d7220 */ /* 0x000fe20000410000 */
[----:B------:R-:W-:Y:S01]  /*1000*/  PRMT R46, RZ, 0x5410, R106 ;  /* 0x00005410ff2e7816 */ /* 0x000fe2000000006a */
[----:B------:R-:W-:Y:S01]  /*1010*/  FADD.FTZ R69, R69, R44 ;  /* 0x0000002c45457221 */ /* 0x000fe20000010000 */
[----:B------:R-:W-:Y:S01]  /*1020*/  PRMT R105, RZ, 0x5410, R105 ;  /* 0x00005410ff697816 */ /* 0x000fe20000000069 */
[-C--:B------:R-:W-:Y:S02]  /*1030*/  FFMA.FTZ R97, R43, R44.reuse, R97 ;  /* 0x0000002c2b617223 */ /* 0x080fe40000010061 */
[----:B------:R-:W-:-:S02]  /*1040*/  FMUL.FTZ R44, R9, R44 ;  /* 0x0000002c092c7220 */ /* 0x000fc40000410000 */
[----:B------:R-:W-:Y:S02]  /*1050*/  FADD.FTZ R113, R113, R45 ;  /* 0x0000002d71717221 */ /* 0x000fe40000010000 */
[----:B------:R-:W-:Y:S01]  /*1060*/  FFMA.FTZ R112, R42, R45, R112 ;  /* 0x0000002d2a707223 */ /* 0x000fe20000010070 */
[----:B------:R-:W-:Y:S01]  /*1070*/  PRMT R104, RZ, 0x5410, R108 ;  /* 0x00005410ff687816 */ /* 0x000fe2000000006c */
[----:B------:R-:W-:Y:S02]  /*1080*/  FADD.FTZ R121, -R121, R46 ;  /* 0x0000002e79797221 */ /* 0x000fe40000010100 */
[----:B------:R-:W-:Y:S02]  /*1090*/  FMUL.FTZ R47, R184, R107 ;  /* 0x0000006bb82f7220 */ /* 0x000fe40000410000 */
[----:B------:R-:W-:Y:S02]  /*10a0*/  FMUL.FTZ R46, R10, R105 ;  /* 0x000000690a2e7220 */ /* 0x000fe40000410000 */
[----:B------:R-:W-:-:S02]  /*10b0*/  FADD.FTZ R113, R113, R44 ;  /* 0x0000002c71717221 */ /* 0x000fc40000010000 */
[----:B------:R-:W-:Y:S02]  /*10c0*/  FFMA.FTZ R112, R43, R44, R112 ;  /* 0x0000002c2b707223 */ /* 0x000fe40000010070 */
[----:B------:R-:W-:Y:S02]  /*10d0*/  FMUL.FTZ R120, R11, R104 ;  /* 0x000000680b787220 */ /* 0x000fe40000410000 */
[----:B------:R-:W-:Y:S02]  /*10e0*/  FMUL.FTZ R121, R184, R121 ;  /* 0x00000079b8797220 */ /* 0x000fe40000410000 */
[----:B------:R-:W-:Y:S02]  /*10f0*/  FADD.FTZ R113, R113, R46 ;  /* 0x0000002e71717221 */ /* 0x000fe40000010000 */
[----:B------:R-:W-:Y:S02]  /*1100*/  FFMA.FTZ R112, R47, R46, R112 ;  /* 0x0000002e2f707223 */ /* 0x000fe40000010070 */
[----:B------:R-:W-:-:S02]  /*1110*/  FADD.FTZ R70, R70, R105 ;  /* 0x0000006946467221 */ /* 0x000fc40000010000 */
[----:B------:R-:W-:Y:S02]  /*1120*/  FFMA.FTZ R98, R47, R105, R98 ;  /* 0x000000692f627223 */ /* 0x000fe40000010062 */
[----:B------:R-:W-:Y:S02]  /*1130*/  FADD.FTZ R71, R71, R104 ;  /* 0x0000006847477221 */ /* 0x000fe40000010000 */
[----:B------:R-:W-:Y:S02]  /*1140*/  FFMA.FTZ R99, R121, R104, R99 ;  /* 0x0000006879637223 */ /* 0x000fe40000010063 */
[----:B------:R-:W-:Y:S02]  /*1150*/  FADD.FTZ R113, R113, R120 ;  /* 0x0000007871717221 */ /* 0x000fe40000010000 */
[----:B------:R-:W-:Y:S02]  /*1160*/  FFMA.FTZ R112, R121, R120, R112 ;  /* 0x0000007879707223 */ /* 0x000fe40000010070 */
.L_x_4:
[----:B------:R-:W-:Y:S05]  /*1170*/  BSYNC B0 ;  /* 0x0000000000007941 */ /* 0x000fea0003800000 */
.L_x_3:
        /* <DEDUP_REMOVED lines=18> */
[----:B---3--:R-:W-:-:S02]  /*12a0*/  MOV R115, R106 ;  /* 0x0000006a00737202 */ /* 0x008fc40000000f00 */
[----:B------:R-:W-:Y:S02]  /*12b0*/  SHF.R.U64 R122, R106, 0x10, R107 ;  /* 0x000000106a7a7819 */ /* 0x000fe4000000126b */
[----:B------:R-:W-:Y:S02]  /*12c0*/  PRMT R106, RZ, 0x5410, R105 ;  /* 0x00005410ff6a7816 */ /* 0x000fe40000000069 */
[----:B------:R-:W-:Y:S02]  /*12d0*/  PRMT R105, RZ, 0x5410, R118 ;  /* 0x00005410ff697816 */ /* 0x000fe40000000076 */
[----:B------:R-:W-:Y:S01]  /*12e0*/  PRMT R104, RZ, 0x5410, R104 ;  /* 0x00005410ff687816 */ /* 0x000fe20000000068 */
[----:B------:R-:W-:Y:S01]  /*12f0*/  IMAD.MOV.U32 R116, RZ, RZ, R107 ;  /* 0x000000ffff747224 */ /* 0x000fe200078e006b */
[----:B------:R-:W-:Y:S01]  /*1300*/  PRMT R115, RZ, 0x5410, R115 ;  /* 0x00005410ff737816 */ /* 0x000fe20000000073 */
[C---:B------:R-:W-:Y:S01]  /*1310*/  FADD.FTZ R105, -R129.reuse, R105 ;  /* 0x0000006981697221 */ /* 0x040fe20000010100 */
[----:B------:R-:W-:Y:S01]  /*1320*/  SHF.R.U32.HI R119, RZ, 0x10, R107 ;  /* 0x00000010ff777819 */ /* 0x000fe2000001166b */
[----:B------:R-:W-:Y:S01]  /*1330*/  FADD.FTZ R123, -R129, R104 ;  /* 0x00000068817b7221 */ /* 0x000fe20000010100 */
[----:B------:R-:W-:-:S02]  /*1340*/  PRMT R107, RZ, 0x5410, R117 ;  /* 0x00005410ff6b7816 */ /* 0x000fc40000000075 */
[----:B------:R-:W-:Y:S01]  /*1350*/  PRMT R104, RZ, 0x5410, R122 ;  /* 0x00005410ff687816 */ /* 0x000fe2000000007a */
[C---:B------:R-:W-:Y:S02]  /*1360*/  FMUL.FTZ R122, R184.reuse, R105 ;  /* 0x00000069b87a7220 */ /* 0x040fe40000410000 */
[----:B------:R-:W-:Y:S02]  /*1370*/  FMUL.FTZ R123, R184, R123 ;  /* 0x0000007bb87b7220 */ /* 0x000fe40000410000 */
[----:B------:R-:W-:Y:S02]  /*1380*/  FMUL.FTZ R124, R12, R115 ;  /* 0x000000730c7c7220 */ /* 0x000fe40000410000 */
[C---:B------:R-:W-:Y:S02]  /*1390*/  FADD.FTZ R127, -R129.reuse, R106 ;  /* 0x0000006a817f7221 */ /* 0x040fe40000010100 */
[----:B------:R-:W-:Y:S01]  /*13a0*/  FADD.FTZ R129, -R129, R107 ;  /* 0x0000006b81817221 */ /* 0x000fe20000010100 */
[----:B------:R-:W-:Y:S01]  /*13b0*/  PRMT R107, RZ, 0x5410, R116 ;  /* 0x00005410ff6b7816 */ /* 0x000fe20000000074 */
[----:B------:R-:W-:-:S02]  /*13c0*/  FADD.FTZ R65, R65, R104 ;  /* 0x0000006841417221 */ /* 0x000fc40000010000 */
[-C--:B------:R-:W-:Y:S02]  /*13d0*/  FFMA.FTZ R93, R122, R104.reuse, R93 ;  /* 0x000000687a5d7223 */ /* 0x080fe4000001005d */
[----:B------:R-:W-:Y:S02]  /*13e0*/  FMUL.FTZ R125, R13, R104 ;  /* 0x000000680d7d7220 */ /* 0x000fe40000410000 */
[----:B------:R-:W-:Y:S02]  /*13f0*/  FADD.FTZ R104, R113, R124 ;  /* 0x0000007c71687221 */ /* 0x000fe40000010000 */
[----:B------:R-:W-:Y:S01]  /*1400*/  FFMA.FTZ R112, R123, R124, R112 ;  /* 0x0000007c7b707223 */ /* 0x000fe20000010070 */
[----:B------:R-:W-:Y:S01]  /*1410*/  PRMT R106, RZ, 0x5410, R119 ;  /* 0x00005410ff6a7816 */ /* 0x000fe20000000077 */
[----:B------:R-:W-:Y:S02]  /*1420*/  FMUL.FTZ R127, R184, R127 ;  /* 0x0000007fb87f7220 */ /* 0x000fe40000410000 */
[----:B------:R-:W-:-:S02]  /*1430*/  FMUL.FTZ R126, R14, R107 ;  /* 0x0000006b0e7e7220 */ /* 0x000fc40000410000 */
[----:B------:R-:W-:Y:S02]  /*1440*/  FADD.FTZ R105, R104, R125 ;  /* 0x0000007d68697221 */ /* 0x000fe40000010000 */
[----:B------:R-:W-:Y:S02]  /*1450*/  FFMA.FTZ R112, R122, R125, R112 ;  /* 0x0000007d7a707223 */ /* 0x000fe40000010070 */
[----:B------:R-:W-:Y:S02]  /*1460*/  FMUL.FTZ R128, R15, R106 ;  /* 0x0000006a0f807220 */ /* 0x000fe40000410000 */
[----:B------:R-:W-:Y:S02]  /*1470*/  FMUL.FTZ R129, R184, R129 ;  /* 0x00000081b8817220 */ /* 0x000fe40000410000 */
[----:B------:R-:W-:Y:S02]  /*1480*/  FADD.FTZ R105, R105, R126 ;  /* 0x0000007e69697221 */ /* 0x000fe40000010000 */
[----:B------:R-:W-:-:S02]  /*1490*/  FFMA.FTZ R112, R127, R126, R112 ;  /* 0x0000007e7f707223 */ /* 0x000fc40000010070 */
[----:B------:R-:W-:Y:S02]  /*14a0*/  FADD.FTZ R64, R64, R115 ;  /* 0x0000007340407221 */ /* 0x000fe40000010000 */
[----:B------:R-:W-:Y:S02]  /*14b0*/  FFMA.FTZ R92, R123, R115, R92 ;  /* 0x000000737b5c7223 */ /* 0x000fe4000001005c */
[----:B------:R-:W-:Y:S02]  /*14c0*/  FADD.FTZ R66, R66, R107 ;  /* 0x0000006b42427221 */ /* 0x000fe40000010000 */
[----:B------:R-:W-:Y:S02]  /*14d0*/  FFMA.FTZ R94, R127, R107, R94 ;  /* 0x0000006b7f5e7223 */ /* 0x000fe4000001005e */
[----:B------:R-:W-:Y:S02]  /*14e0*/  FADD.FTZ R67, R67, R106 ;  /* 0x0000006a43437221 */ /* 0x000fe40000010000 */
[----:B------:R-:W-:-:S02]  /*14f0*/  FFMA.FTZ R95, R129, R106, R95 ;  /* 0x0000006a815f7223 */ /* 0x000fc4000001005f */
[----:B------:R-:W-:Y:S02]  /*1500*/  FADD.FTZ R113, R105, R128 ;  /* 0x0000008069717221 */ /* 0x000fe40000010000 */
[----:B------:R-:W-:Y:S02]  /*1510*/  FFMA.FTZ R112, R129, R128, R112 ;  /* 0x0000008081707223 */ /* 0x000fe40000010070 */
.L_x_6:
[----:B0-----:R-:W-:Y:S05]  /*1520*/  BSYNC B0 ;  /* 0x0000000000007941 */ /* 0x001fea0003800000 */
.L_x_5:
        /* <DEDUP_REMOVED lines=58> */
.L_x_8:
[----:B0-----:R-:W-:Y:S05]  /*18d0*/  BSYNC B0 ;  /* 0x0000000000007941 */ /* 0x001fea0003800000 */
.L_x_7:
        /* <DEDUP_REMOVED lines=58> */
.L_x_10:
[----:B0-----:R-:W-:Y:S05]  /*1c80*/  BSYNC B0 ;  /* 0x0000000000007941 */ /* 0x001fea0003800000 */
.L_x_9:
        /* <DEDUP_REMOVED lines=21> */
[----:B------:R-:W-:Y:S01]  /*1de0*/  PRMT R105, RZ, 0x5410, R118 ;  /* 0x00005410ff697816 */ /* 0x000fe20000000076 */
[--C-:B------:R-:W-:Y:S01]  /*1df0*/  IMAD.MOV.U32 R116, RZ, RZ, R107.reuse ;  /* 0x000000ffff747224 */ /* 0x100fe200078e006b */
[----:B------:R-:W-:Y:S02]  /*1e00*/  PRMT R104, RZ, 0x5410, R104 ;  /* 0x00005410ff687816 */ /* 0x000fe40000000068 */
[----:B------:R-:W-:Y:S02]  /*1e10*/  SHF.R.U32.HI R119, RZ, 0x10, R107 ;  /* 0x00000010ff777819 */ /* 0x000fe4000001166b */
[----:B------:R-:W-:Y:S01]  /*1e20*/  PRMT R107, RZ, 0x5410, R117 ;  /* 0x00005410ff6b7816 */ /* 0x000fe20000000075 */
[C---:B------:R-:W-:Y:S01]  /*1e30*/  FADD.FTZ R105, -R146.reuse, R105 ;  /* 0x0000006992697221 */ /* 0x040fe20000010100 */
[----:B------:R-:W-:Y:S01]  /*1e40*/  PRMT R115, RZ, 0x5410, R115 ;  /* 0x00005410ff737816 */ /* 0x000fe20000000073 */
[C---:B------:R-:W-:Y:S01]  /*1e50*/  FADD.FTZ R147, -R146.reuse, R104 ;  /* 0x0000006892937221 */ /* 0x040fe20000010100 */
[----:B------:R-:W-:Y:S01]  /*1e60*/  PRMT R149, RZ, 0x5410, R149 ;  /* 0x00005410ff957816 */ /* 0x000fe20000000095 */
[----:B------:R-:W-:-:S02]  /*1e70*/  FADD.FTZ R151, -R146, R106 ;  /* 0x0000006a92977221 */ /* 0x000fc40000010100 */
[----:B------:R-:W-:Y:S02]  /*1e80*/  FADD.FTZ R107, -R146, R107 ;  /* 0x0000006b926b7221 */ /* 0x000fe40000010100 */
[C---:B------:R-:W-:Y:S02]  /*1e90*/  FMUL.FTZ R146, R184.reuse, R105 ;  /* 0x00000069b8927220 */ /* 0x040fe40000410000 */
[----:B------:R-:W-:Y:S02]  /*1ea0*/  FMUL.FTZ R147, R184, R147 ;  /* 0x00000093b8937220 */ /* 0x000fe40000410000 */
[----:B------:R-:W-:Y:S01]  /*1eb0*/  FMUL.FTZ R148, R24, R115 ;  /* 0x0000007318947220 */ /* 0x000fe20000410000 */
[----:B------:R-:W-:Y:S01]  /*1ec0*/  PRMT R116, RZ, 0x5410, R116 ;  /* 0x00005410ff747816 */ /* 0x000fe20000000074 */
[----:B------:R-:W-:Y:S02]  /*1ed0*/  FADD.FTZ R53, R53, R149 ;  /* 0x0000009535357221 */ /* 0x000fe40000010000 */
[----:B------:R-:W-:-:S02]  /*1ee0*/  FFMA.FTZ R81, R146, R149, R81 ;  /* 0x0000009592517223 */ /* 0x000fc40000010051 */
[----:B------:R-:W-:Y:S02]  /*1ef0*/  FMUL.FTZ R149, R26, R149 ;  /* 0x000000951a957220 */ /* 0x000fe40000410000 */
[----:B------:R-:W-:Y:S02]  /*1f00*/  FADD.FTZ R104, R113, R148 ;  /* 0x0000009471687221 */ /* 0x000fe40000010000 */
[----:B------:R-:W-:Y:S01]  /*1f10*/  FFMA.FTZ R112, R147, R148, R112 ;  /* 0x0000009493707223 */ /* 0x000fe20000010070 */
[----:B------:R-:W-:Y:S01]  /*1f20*/  PRMT R106, RZ, 0x5410, R119 ;  /* 0x00005410ff6a7816 */ /* 0x000fe20000000077 */
        /* <DEDUP_REMOVED lines=14> */
[----:B------:R-:W-:-:S02]  /*2010*/  FADD.FTZ R113, R105, R152 ;  /* 0x0000009869717221 */ /* 0x000fc40000010000 */
[----:B------:R-:W-:Y:S02]  /*2020*/  FFMA.FTZ R112, R153, R152, R112 ;  /* 0x0000009899707223 */ /* 0x000fe40000010070 */
.L_x_12:
[----:B0-----:R-:W-:Y:S05]  /*2030*/  BSYNC B0 ;  /* 0x0000000000007941 */ /* 0x001fea0003800000 */
.L_x_11:
[----:B------:R-:W-:Y:S01]  /*2040*/  ISETP.GE.U32.AND P5, PT, R33, 0x700, PT ;  /* 0x000007002100780c */ /* 0x000fe20003fa6070 */
[----:B------:R-:W-:-:S12]  /*2050*/  BSSY B0, `(.L_x_13) ;  /* 0x0000039000007945 */ /* 0x000fd80003800000 */
[----:B------:R-:W-:Y:S05]  /*2060*/  @!P5 BRA `(.L_x_14) ;  /* 0x000003700000d947 */ /* 0x000fea0003800000 */
[----:B------:R-:W-:-:S04]  /*2070*/  ISETP.NE.AND P5, PT, R3, RZ, PT ;  /* 0x000000ff0300720c */ /* 0x000fc80003fa5270 */
[----:B-----5:R-:W-:Y:S02]  /*2080*/  FSEL R175, R111, RZ, !P5 ;  /* 0x000000ff6faf7208 */ /* 0x020fe40006800000 */
[----:B------:R-:W-:-:S04]  /*2090*/  ISETP.NE.U32.AND P5, PT, RZ, c[0x0][0x218], PT ;  /* 0x00008600ff007a0c */ /* 0x000fc80003fa5070 */
[----:B------:R-:W-:-:S13]  /*20a0*/  ISETP.NE.AND.EX P5, PT, RZ, c[0x0][0x21c], PT, P5 ;  /* 0x00008700ff007a0c */ /* 0x000fda0003fa5350 */
[----:B------:R-:W-:-:S04]  /*20b0*/  @P5 LEA R108, P6, R114, c[0x0][0x218], 0x3 ;  /* 0x00008600726c5a11 */ /* 0x000fc800078c18ff */
[C---:B------:R-:W-:Y:S02]  /*20c0*/  @P5 LEA.HI.X R109, R114.reuse, c[0x0][0x21c], RZ, 0x3, P6 ;  /* 0x00008700726d5a11 */ /* 0x040fe400030f1cff */
[C---:B------:R-:W-:Y:S01]  /*20d0*/  LEA R104, P6, R114.reuse, c[0x0][0x188], 0x3 ;  /* 0x0000620072687a11 */ /* 0x040fe200078c18ff */
[----:B------:R-:W-:Y:S02]  /*20e0*/  IMAD.MOV.U32 R107, RZ, RZ, 0x8 ;  /* 0x00000008ff6b7424 */ /* 0x000fe400078e00ff */
[----:B------:R0:W5:Y:S01]  /*20f0*/  @P5 LDG.E.64 R156, [R108.64] ;  /* 0x000000046c9c5981 */ /* 0x000162000c1e1b00 */
[C---:B------:R-:W-:Y:S01]  /*2100*/  LEA.HI.X R105, R114.reuse, c[0x0][0x18c], RZ, 0x3, P6 ;  /* 0x0000630072697a11 */ /* 0x040fe200030f1cff */
[----:B------:R-:W-:-:S05]  /*2110*/  IMAD.WIDE.U32 R106, R114, R107, c[0x0][0x208] ;  /* 0x00008200726a7625 */ /* 0x000fca00078e006b */
[----:B------:R-:W2:Y:S04]  /*2120*/  LDG.E.64 R104, [R104.64] ;  /* 0x0000000468687981 */ /* 0x000ea8000c1e1b00 */
[----:B------:R-:W3:Y:S01]  /*2130*/  LDG.E.64 R106, [R106.64] ;  /* 0x000000046a6a7981 */ /* 0x000ee2000c1e1b00 */
[--C-:B--2---:R-:W-:Y:S02]  /*2140*/  SHF.R.U64 R115, R104, 0x10, R105.reuse ;  /* 0x0000001068737819 */ /* 0x104fe40000001269 */
[----:B------:R-:W-:Y:S02]  /*2150*/  PRMT R104, RZ, 0x5410, R104 ;  /* 0x00005410ff687816 */ /* 0x000fe40000000068 */
[--C-:B0-----:R-:W-:Y:S02]  /*2160*/  SHF.R.U32.HI R108, RZ, 0x10, R105.reuse ;  /* 0x00000010ff6c7819 */ /* 0x101fe40000011669 */
[----:B------:R-:W-:Y:S01]  /*2170*/  PRMT R105, RZ, 0x5410, R105 ;  /* 0x00005410ff697816 */ /* 0x000fe20000000069 */
[----:B------:R-:W-:Y:S01]  /*2180*/  FADD.FTZ R155, -R175, R104 ;  /* 0x00000068af9b7221 */ /* 0x000fe20000010100 */
[----:B------:R-:W-:-:S02]  /*2190*/  PRMT R104, RZ, 0x5410, R115 ;  /* 0x00005410ff687816 */ /* 0x000fc40000000073 */
[----:B---3--:R-:W-:Y:S01]  /*21a0*/  MOV R111, R106 ;  /* 0x0000006a006f7202 */ /* 0x008fe20000000f00 */
[C---:B------:R-:W-:Y:S01]  /*21b0*/  FADD.FTZ R173, -R175.reuse, R105 ;  /* 0x00000069afad7221 */ /* 0x040fe20000010100 */
[----:B------:R-:W-:Y:S01]  /*21c0*/  SHF.R.U64 R171, R106, 0x10, R107 ;  /* 0x000000106aab7819 */ /* 0x000fe2000000126b */
[----:B------:R-:W-:Y:S01]  /*21d0*/  FADD.FTZ R105, -R175, R104 ;  /* 0x00000068af697221 */ /* 0x000fe20000010100 */
[----:B------:R-:W-:Y:S01]  /*21e0*/  PRMT R111, RZ, 0x5410, R111 ;  /* 0x00005410ff6f7816 */ /* 0x000fe2000000006f */
[----:B------:R-:W-:Y:S01]  /*21f0*/  IMAD.MOV.U32 R114, RZ, RZ, R107 ;  /* 0x000000ffff727224 */ /* 0x000fe200078e006b */
[----:B------:R-:W-:Y:S01]  /*2200*/  PRMT R171, RZ, 0x5410, R171 ;  /* 0x00005410ffab7816 */ /* 0x000fe200000000ab */
[C---:B------:R-:W-:Y:S01]  /*2210*/  FMUL.FTZ R154, R184.reuse, R105 ;  /* 0x00000069b89a7220 */ /* 0x040fe20000410000 */
[----:B------:R-:W-:Y:S01]  /*2220*/  PRMT R106, RZ, 0x5410, R108 ;  /* 0x00005410ff6a7816 */ /* 0x000fe2000000006c */
[----:B------:R-:W-:Y:S02]  /*2230*/  FMUL.FTZ R155, R184, R155 ;  /* 0x0000009bb89b7220 */ /* 0x000fe40000410000 */
[----:B------:R-:W-:Y:S01]  /*2240*/  FMUL.FTZ R170, R29, R111 ;  /* 0x0000006f1daa7220 */ /* 0x000fe20000410000 */
[----:B------:R-:W-:Y:S01]  /*2250*/  SHF.R.U32.HI R116, RZ, 0x10, R107 ;  /* 0x00000010ff747819 */ /* 0x000fe2000001166b */
[----:B------:R-:W-:Y:S01]  /*2260*/  FADD.FTZ R49, R49, R171 ;  /* 0x000000ab31317221 */ /* 0x000fe20000010000 */
[----:B------:R-:W-:Y:S01]  /*2270*/  PRMT R114, RZ, 0x5410, R114 ;  /* 0x00005410ff727816 */ /* 0x000fe20000000072 */
[----:B------:R-:W-:-:S02]  /*2280*/  FFMA.FTZ R77, R154, R171, R77 ;  /* 0x000000ab9a4d7223 */ /* 0x000fc4000001004d */
[----:B------:R-:W-:Y:S02]  /*2290*/  FMUL.FTZ R171, R30, R171 ;  /* 0x000000ab1eab7220 */ /* 0x000fe40000410000 */
[----:B------:R-:W-:Y:S02]  /*22a0*/  FADD.FTZ R104, R113, R170 ;  /* 0x000000aa71687221 */ /* 0x000fe40000010000 */
[----:B------:R-:W-:Y:S02]  /*22b0*/  FFMA.FTZ R112, R155, R170, R112 ;  /* 0x000000aa9b707223 */ /* 0x000fe40000010070 */
[----:B------:R-:W-:Y:S01]  /*22c0*/  FADD.FTZ R175, -R175, R106 ;  /* 0x0000006aafaf7221 */ /* 0x000fe20000010100 */
        /* <DEDUP_REMOVED lines=17> */
.L_x_14:
[----:B------:R-:W-:Y:S05]  /*23e0*/  BSYNC B0 ;  /* 0x0000000000007941 */ /* 0x000fea0003800000 */
.L_x_13:
[----:B------:R-:W-:Y:S01]  /*23f0*/  LOP3.LUT P5, RZ, R0, 0x1f, RZ, 0xc0, !PT ;  /* 0x0000001f00ff7812 */ /* 0x000fe200078ac0ff */
[----:B------:R-:W-:Y:S10]  /*2400*/  BRA.DIV ~URZ, `(.L_x_15) ;  /* 0x000024627f007947 */ /* 0x000ff4000b800000 */
[----:B------:R0:W1:Y:S02]  /*2410*/  SHFL.DOWN PT, R106, R113, 0x10, 0x1f ;  /* 0x0a001f00716a7f89 */ /* 0x00006400000e0000 */
.L_x_39:
[----:B------:R-:W-:Y:S05]  /*2420*/  BRA.DIV ~URZ, `(.L_x_16) ;  /* 0x000024c27f007947 */ /* 0x000fea000b800000 */
[----:B------:R-:W2:Y:S01]  /*2430*/  SHFL.DOWN PT, R105, R112, 0x10, 0x1f ;  /* 0x0a001f0070697f89 */ /* 0x000ea200000e0000 */
[----:B01----:R-:W-:-:S05]  /*2440*/  FADD.FTZ R113, R106, R113 ;  /* 0x000000716a717221 */ /* 0x003fca0000010000 */
[----:B------:R-:W0:Y:S01]  /*2450*/  SHFL.DOWN PT, R104, R113, 0x8, 0x1f ;  /* 0x09001f0071687f89 */ /* 0x000e2200000e0000 */
[----:B--2---:R-:W-:-:S05]  /*2460*/  FADD.FTZ R105, R105, R112 ;  /* 0x0000007069697221 */ /* 0x004fca0000010000 */
[----:B------:R-:W1:Y:S01]  /*2470*/  SHFL.DOWN PT, R106, R105, 0x8, 0x1f ;  /* 0x09001f00696a7f89 */ /* 0x000e6200000e0000 */
[----:B0-----:R-:W-:-:S05]  /*2480*/  FADD.FTZ R104, R104, R113 ;  /* 0x0000007168687221 */ /* 0x001fca0000010000 */
[----:B------:R-:W0:Y:S01]  /*2490*/  SHFL.DOWN PT, R107, R104, 0x4, 0x1f ;  /* 0x08801f00686b7f89 */ /* 0x000e2200000e0000 */
[----:B-1----:R-:W-:-:S05]  /*24a0*/  FADD.FTZ R106, R105, R106 ;  /* 0x0000006a696a7221 */ /* 0x002fca0000010000 */
[----:B------:R-:W1:Y:S01]  /*24b0*/  SHFL.DOWN PT, R109, R106, 0x4, 0x1f ;  /* 0x08801f006a6d7f89 */ /* 0x000e6200000e0000 */
[----:B0-----:R-:W-:-:S05]  /*24c0*/  FADD.FTZ R107, R104, R107 ;  /* 0x0000006b686b7221 */ /* 0x001fca0000010000 */
[----:B------:R-:W0:Y:S01]  /*24d0*/  SHFL.DOWN PT, R108, R107, 0x2, 0x1f ;  /* 0x08401f006b6c7f89 */ /* 0x000e2200000e0000 */
[----:B-1----:R-:W-:-:S05]  /*24e0*/  FADD.FTZ R109, R106, R109 ;  /* 0x0000006d6a6d7221 */ /* 0x002fca0000010000 */
[----:B------:R-:W1:Y:S01]  /*24f0*/  SHFL.DOWN PT, R112, R109, 0x2, 0x1f ;  /* 0x08401f006d707f89 */ /* 0x000e6200000e0000 */
[----:B0-----:R-:W-:-:S05]  /*2500*/  FADD.FTZ R108, R107, R108 ;  /* 0x0000006c6b6c7221 */ /* 0x001fca0000010000 */
[----:B-----5:R0:W2:Y:S01]  /*2510*/  SHFL.DOWN PT, R111, R108, 0x1, 0x1f ;  /* 0x08201f006c6f7f89 */ /* 0x0200a200000e0000 */
[----:B-1----:R-:W-:-:S05]  /*2520*/  FADD.FTZ R112, R109, R112 ;  /* 0x000000706d707221 */ /* 0x002fca0000010000 */
[----:B------:R0:W1:Y:S02]  /*2530*/  SHFL.DOWN PT, R177, R112, 0x1, 0x1f ;  /* 0x08201f0070b17f89 */ /* 0x00006400000e0000 */
.L_x_40:
[----:B------:R-:W-:Y:S01]  /*2540*/  @!P5 LOP3.LUT R105, R110, 0x7, RZ, 0xc0, !PT ;  /* 0x000000076e69d812 */ /* 0x000fe200078ec0ff */
[----:B--2---:R-:W-:Y:S01]  /*2550*/  FADD.FTZ R176, R111, R108 ;  /* 0x0000006c6fb07221 */ /* 0x004fe20000010000 */
[----:B------:R-:W-:Y:S01]  /*2560*/  WARPSYNC 0xffffffff ;  /* 0xffffffff00007948 */ /* 0x000fe20003800000 */
[----:B-1----:R-:W-:Y:S01]  /*2570*/  FADD.FTZ R177, R177, R112 ;  /* 0x00000070b1b17221 */ /* 0x002fe20000010000 */
[----:B------:R-:W-:Y:S01]  /*2580*/  LOP3.LUT P6, RZ, R33, 0xffffff00, RZ, 0xc0, !PT ;  /* 0xffffff0021ff7812 */ /* 0x000fe200078cc0ff */
[----:B------:R-:W-:Y:S01]  /*2590*/  @!P5 IMAD.IADD R185, R186, 0x1, R105 ;  /* 0x00000001bab9d824 */ /* 0x000fe200078e0269 */
[----:B------:R-:W-:Y:S04]  /*25a0*/  BSSY B0, `(.L_x_17) ;  /* 0x000005b000007945 */ /* 0x000fe80003800000 */
[----:B------:R-:W-:Y:S04]  /*25b0*/  @!P5 STS.64 [R185.X8+0x7000], R176 ;  /* 0x007000b0b900d388 */ /* 0x000fe80000008a00 */
[----:B------:R-:W-:Y:S06]  /*25c0*/  BAR.SYNC.DEFER_BLOCKING 0x0 ;  /* 0x0000000000007b1d */ /* 0x000fec0000010000 */
[----:B------:R-:W1:Y:S04]  /*25d0*/  LDS.128 R104, [R186.X8+0x7000] ;  /* 0x00700000ba687984 */ /* 0x000e680000008c00 */
[----:B0-----:R-:W0:Y:S04]  /*25e0*/  LDS.128 R108, [R186.X8+0x7010] ;  /* 0x00701000ba6c7984 */ /* 0x001e280000008c00 */
[----:B------:R-:W2:Y:S04]  /*25f0*/  LDS.128 R112, [R186.X8+0x7020] ;  /* 0x00702000ba707984 */ /* 0x000ea80000008c00 */
[----:B------:R-:W3:Y:S01]  /*2600*/  LDS.128 R116, [R186.X8+0x7030] ;  /* 0x00703000ba747984 */ /* 0x000ee20000008c00 */
[----:B-1----:R-:W-:-:S02]  /*2610*/  FADD.FTZ R187, RZ, R104 ;  /* 0x00000068ffbb7221 */ /* 0x002fc40000010000 */
[----:B------:R-:W-:Y:S02]  /*2620*/  FADD.FTZ R104, RZ, R105 ;  /* 0x00000069ff687221 */ /* 0x000fe40000010000 */
[----:B------:R-:W-:Y:S02]  /*2630*/  FADD.FTZ R187, R106, R187 ;  /* 0x000000bb6abb7221 */ /* 0x000fe40000010000 */
[----:B------:R-:W-:Y:S02]  /*2640*/  FADD.FTZ R104, R107, R104 ;  /* 0x000000686b687221 */ /* 0x000fe40000010000 */
[----:B0-----:R-:W-:Y:S02]  /*2650*/  FADD.FTZ R187, R187, R108 ;  /* 0x0000006cbbbb7221 */ /* 0x001fe40000010000 */
[----:B------:R-:W-:Y:S02]  /*2660*/  FADD.FTZ R104, R104, R109 ;  /* 0x0000006d68687221 */ /* 0x000fe40000010000 */
[----:B------:R-:W-:-:S02]  /*2670*/  FADD.FTZ R187, R110, R187 ;  /* 0x000000bb6ebb7221 */ /* 0x000fc40000010000 */
[----:B------:R-:W-:Y:S02]  /*2680*/  FADD.FTZ R104, R111, R104 ;  /* 0x000000686f687221 */ /* 0x000fe40000010000 */
[----:B--2---:R-:W-:Y:S02]  /*2690*/  FADD.FTZ R187, R187, R112 ;  /* 0x00000070bbbb7221 */ /* 0x004fe40000010000 */
[----:B------:R-:W-:Y:S02]  /*26a0*/  FADD.FTZ R104, R104, R113 ;  /* 0x0000007168687221 */ /* 0x000fe40000010000 */
[----:B------:R-:W-:Y:S02]  /*26b0*/  FADD.FTZ R187, R114, R187 ;  /* 0x000000bb72bb7221 */ /* 0x000fe40000010000 */
[----:B------:R-:W-:Y:S02]  /*26c0*/  FADD.FTZ R104, R115, R104 ;  /* 0x0000006873687221 */ /* 0x000fe40000010000 */
[----:B---3--:R-:W-:-:S02]  /*26d0*/  FADD.FTZ R187, R187, R116 ;  /* 0x00000074bbbb7221 */ /* 0x008fc40000010000 */
[----:B------:R-:W-:Y:S02]  /*26e0*/  FADD.FTZ R104, R104, R117 ;  /* 0x0000007568687221 */ /* 0x000fe40000010000 */
[----:B------:R-:W-:Y:S02]  /*26f0*/  FADD.FTZ R112, R118, R187 ;  /* 0x000000bb76707221 */ /* 0x000fe40000010000 */
[----:B------:R-:W-:Y:S02]  /*2700*/  FADD.FTZ R104, R119, R104 ;  /* 0x0000006877687221 */ /* 0x000fe40000010000 */
[----:B------:R-:W-:Y:S02]  /*2710*/  FMUL.FTZ R112, R112, c[0x0][0x1e0] ;  /* 0x0000780070707a20 */ /* 0x000fe40000410000 */
[----:B------:R-:W-:Y:S01]  /*2720*/  FMUL.FTZ R114, R104, c[0x0][0x1e0] ;  /* 0x0000780068727a20 */ /* 0x000fe20000410000 */
[----:B------:R-:W-:Y:S05]  /*2730*/  @!P6 BRA `(.L_x_18) ;  /* 0x000004100000e947 */ /* 0x000fea0003800000 */
[----:B------:R-:W-:-:S04]  /*2740*/  ISETP.NE.AND P5, PT, R3, RZ, PT ;  /* 0x000000ff0300720c */ /* 0x000fc80003fa5270 */
[----:B------:R-:W-:Y:S02]  /*2750*/  FSEL R109, R112, RZ, !P5 ;  /* 0x000000ff706d7208 */ /* 0x000fe40006800000 */
[----:B------:R-:W-:-:S03]  /*2760*/  ISETP.NE.U32.AND P5, PT, RZ, c[0x0][0x218], PT ;  /* 0x00008600ff007a0c */ /* 0x000fc60003fa5070 */
[-CC-:B------:R-:W-:Y:S01]  /*2770*/  FFMA.FTZ R104, R34, R114.reuse, R109.reuse ;  /* 0x0000007222687223 */ /* 0x180fe2000001006d */
[----:B------:R-:W-:Y:S01]  /*2780*/  ISETP.NE.AND.EX P5, PT, RZ, c[0x0][0x21c], PT, P5 ;  /* 0x00008700ff007a0c */ /* 0x000fe20003fa5350 */
[-C--:B------:R-:W-:Y:S02]  /*2790*/  FFMA.FTZ R107, R35, R114.reuse, R109 ;  /* 0x00000072236b7223 */ /* 0x080fe4000001006d */
[----:B------:R-:W-:Y:S02]  /*27a0*/  FADD.FTZ R105, R37, -R104 ;  /* 0x8000006825697221 */ /* 0x000fe40000010000 */
[----:B------:R-:W-:Y:S02]  /*27b0*/  FADD.FTZ R107, R36, -R107 ;  /* 0x8000006b246b7221 */ /* 0x000fe40000010000 */
[----:B------:R-:W-:Y:S02]  /*27c0*/  FMUL.FTZ R104, R184, R105 ;  /* 0x00000069b8687220 */ /* 0x000fe40000410000 */
[----:B------:R-:W-:-:S04]  /*27d0*/  FFMA.FTZ R108, R38, R114, R109 ;  /* 0x00000072266c7223 */ /* 0x000fc8000001006d */
[----:B------:R-:W-:Y:S01]  /*27e0*/  @P5 MOV R106, R168 ;  /* 0x000000a8006a5202 */ /* 0x000fe20000000f00 */
[--C-:B------:R-:W-:Y:S01]  /*27f0*/  @P5 IMAD.MOV.U32 R110, RZ, RZ, R169.reuse ;  /* 0x000000ffff6e5224 */ /* 0x100fe200078e00a9 */
[--C-:B------:R-:W-:Y:S02]  /*2800*/  @P5 SHF.R.U64 R113, R168, 0x10, R169.reuse ;  /* 0x00000010a8715819 */ /* 0x100fe400000012a9 */
[----:B------:R-:W-:Y:S01]  /*2810*/  @P5 PRMT R105, RZ, 0x5410, R106 ;  /* 0x00005410ff695816 */ /* 0x000fe2000000006a */
[----:B------:R-:W-:Y:S01]  /*2820*/  FMUL.FTZ R106, R184, R107 ;  /* 0x0000006bb86a7220 */ /* 0x000fe20000410000 */
[----:B------:R-:W-:-:S03]  /*2830*/  @P5 SHF.R.U32.HI R111, RZ, 0x10, R169 ;  /* 0x00000010ff6f5819 */ /* 0x000fc600000116a9 */
[----:B------:R-:W-:Y:S02]  /*2840*/  @P5 FADD.FTZ R104, R104, R105 ;  /* 0x0000006968685221 */ /* 0x000fe40000010000 */
[----:B------:R-:W-:Y:S02]  /*2850*/  FFMA.FTZ R105, R41, R114, R109 ;  /* 0x0000007229697223 */ /* 0x000fe4000001006d */
[----:B------:R-:W-:Y:S02]  /*2860*/  FADD.FTZ R109, R39, -R108 ;  /* 0x8000006c276d7221 */ /* 0x000fe40000010000 */
[----:B------:R-:W-:Y:S01]  /*2870*/  FADD.FTZ R107, R40, -R105 ;  /* 0x80000069286b7221 */ /* 0x000fe20000010000 */
[----:B------:R-:W-:Y:S01]  /*2880*/  @P5 PRMT R105, RZ, 0x5410, R113 ;  /* 0x00005410ff695816 */ /* 0x000fe20000000071 */
[C---:B------:R-:W-:Y:S01]  /*2890*/  FMUL.FTZ R108, R184.reuse, R109 ;  /* 0x0000006db86c7220 */ /* 0x040fe20000410000 */
[----:B------:R-:W-:Y:S01]  /*28a0*/  HFMA2.MMA R113, -RZ, RZ, 0, 4.76837158203125e-07 ;  /* 0x00000008ff717435 */ /* 0x000fe200000001ff */
[----:B------:R-:W-:-:S02]  /*28b0*/  FMUL.FTZ R116, R184, R107 ;  /* 0x0000006bb8747220 */ /* 0x000fc40000410000 */
[----:B------:R-:W-:Y:S01]  /*28c0*/  @P5 FADD.FTZ R106, R106, R105 ;  /* 0x000000696a6a5221 */ /* 0x000fe20000010000 */
[----:B------:R-:W-:-:S05]  /*28d0*/  @P5 PRMT R105, RZ, 0x5410, R110 ;  /* 0x00005410ff695816 */ /* 0x000fca000000006e */
[----:B------:R-:W-:Y:S01]  /*28e0*/  @P5 FADD.FTZ R108, R108, R105 ;  /* 0x000000696c6c5221 */ /* 0x000fe20000010000 */
[----:B------:R-:W-:-:S05]  /*28f0*/  @P5 PRMT R105, RZ, 0x5410, R111 ;  /* 0x00005410ff695816 */ /* 0x000fca000000006f */
[----:B------:R-:W-:Y:S01]  /*2900*/  @P5 FADD.FTZ R116, R116, R105 ;  /* 0x0000006974745221 */ /* 0x000fe20000010000 */
[----:B------:R-:W-:-:S04]  /*2910*/  ISETP.NE.U32.AND P5, PT, RZ, c[0x0][0x258], PT ;  /* 0x00009600ff007a0c */ /* 0x000fc80003fa5070 */
[----:B------:R-:W-:-:S13]  /*2920*/  ISETP.NE.AND.EX P5, PT, RZ, c[0x0][0x25c], PT, P5 ;  /* 0x00009700ff007a0c */ /* 0x000fda0003fa5350 */
[----:B------:R-:W-:Y:S02]  /*2930*/  @P5 F2FP.BF16.PACK_AB R105, RZ, R104 ;  /* 0x00000068ff69523e */ /* 0x000fe400000010ff */
[----:B------:R-:W-:Y:S01]  /*2940*/  @P5 F2FP.BF16.PACK_AB R107, RZ, R106 ;  /* 0x0000006aff6b523e */ /* 0x000fe200000010ff */
[-C--:B------:R-:W-:Y:S01]  /*2950*/  FMUL.FTZ R106, R106, R183.reuse ;  /* 0x000000b76a6a7220 */ /* 0x080fe20000410000 */
[----:B------:R-:W-:Y:S02]  /*2960*/  @P5 F2FP.BF16.PACK_AB R109, RZ, R108 ;  /* 0x0000006cff6d523e */ /* 0x000fe400000010ff */
[----:B------:R-:W-:Y:S01]  /*2970*/  @P5 F2FP.BF16.PACK_AB R110, RZ, R116 ;  /* 0x00000074ff6e523e */ /* 0x000fe200000010ff */
[-C--:B------:R-:W-:Y:S01]  /*2980*/  FMUL.FTZ R116, R116, R183.reuse ;  /* 0x000000b774747220 */ /* 0x080fe20000410000 */
[----:B------:R-:W-:Y:S01]  /*2990*/  @P5 PRMT R178, R107, 0x7610, R178 ;  /* 0x000076106bb25816 */ /* 0x000fe200000000b2 */
[-C--:B------:R-:W-:Y:S01]  /*29a0*/  FMUL.FTZ R107, R108, R183.reuse ;  /* 0x000000b76c6b7220 */ /* 0x080fe20000410000 */
[----:B------:R-:W-:Y:S01]  /*29b0*/  @P5 PRMT R179, R105, 0x7610, R179 ;  /* 0x0000761069b35816 */ /* 0x000fe200000000b3 */
[----:B------:R-:W-:Y:S01]  /*29c0*/  FMUL.FTZ R108, R104, R183 ;  /* 0x000000b7686c7220 */ /* 0x000fe20000410000 */
[----:B------:R-:W-:Y:S01]  /*29d0*/  @P5 PRMT R180, R109, 0x7610, R180 ;  /* 0x000076106db45816 */ /* 0x000fe200000000b4 */
[----:B------:R-:W0:Y:S01]  /*29e0*/  F2F.BF16.F32 R105, R106 ;  /* 0x0000006a00697304 */ /* 0x000e220000202000 */
[----:B------:R-:W-:-:S02]  /*29f0*/  @P5 PRMT R181, R110, 0x7610, R181 ;  /* 0x000076106eb55816 */ /* 0x000fc400000000b5 */
[----:B------:R-:W-:-:S04]  /*2a00*/  ISETP.NE.U32.AND P5, PT, RZ, c[0x0][0x258], PT ;  /* 0x00009600ff007a0c */ /* 0x000fc80003fa5070 */
[----:B------:R-:W-:Y:S01]  /*2a10*/  ISETP.NE.AND.EX P5, PT, RZ, c[0x0][0x25c], PT, P5 ;  /* 0x00009700ff007a0c */ /* 0x000fe20003fa5350 */
[----:B------:R-:W1:Y:S08]  /*2a20*/  F2F.BF16.F32 R109, R116 ;  /* 0x00000074006d7304 */ /* 0x000e700000202000 */
[----:B------:R-:W2:Y:S01]  /*2a30*/  F2F.BF16.F32 R107, R107 ;  /* 0x0000006b006b7304 */ /* 0x000ea20000202000 */
[----:B0-----:R-:W-:-:S07]  /*2a40*/  IMAD.WIDE.U32 R104, R105, 0x10000, RZ ;  /* 0x0001000069687825 */ /* 0x001fce00078e00ff */
[----:B------:R-:W0:Y:S01]  /*2a50*/  F2F.BF16.F32 R111, R108 ;  /* 0x0000006c006f7304 */ /* 0x000e220000202000 */
[----:B-1----:R-:W-:-:S05]  /*2a60*/  IMAD.U32 R109, R109, 0x10000, RZ ;  /* 0x000100006d6d7824 */ /* 0x002fca00078e00ff */
[----:B--2---:R-:W-:Y:S01]  /*2a70*/  LOP3.LUT R105, R105, R109, R107, 0xfe, !PT ;  /* 0x0000006d69697212 */ /* 0x004fe200078efe6b */
[----:B------:R-:W-:Y:S01]  /*2a80*/  IMAD.WIDE.U32 R106, R182, R113, c[0x0][0x248] ;  /* 0x00009200b66a7625 */ /* 0x000fe200078e0071 */
[----:B0-----:R-:W-:Y:S01]  /*2a90*/  LOP3.LUT R104, R104, R111, RZ, 0xfc, !PT ;  /* 0x0000006f68687212 */ /* 0x001fe200078efcff */
[----:B------:R-:W-:Y:S05]  /*2aa0*/  @!P5 BRA `(.L_x_19) ;  /* 0x000000800000d947 */ /* 0x000fea0003800000 */
[----:B------:R-:W-:Y:S01]  /*2ab0*/  LOP3.LUT R108, R178, 0xffff, RZ, 0xc0, !PT ;  /* 0x0000ffffb26c7812 */ /* 0x000fe200078ec0ff */
[----:B------:R-:W-:Y:S01]  /*2ac0*/  IMAD.MOV.U32 R113, RZ, RZ, 0x8 ;  /* 0x00000008ff717424 */ /* 0x000fe200078e00ff */
[----:B------:R-:W-:-:S03]  /*2ad0*/  PRMT R111, R180, 0x5410, R181 ;  /* 0x00005410b46f7816 */ /* 0x000fc600000000b5 */
[----:B------:R-:W-:-:S05]  /*2ae0*/  IMAD.WIDE.U32 R108, R108, 0x10000, RZ ;  /* 0x000100006c6c7825 */ /* 0x000fca00078e00ff */
[----:B------:R-:W-:Y:S01]  /*2af0*/  LOP3.LUT R109, R111, R109, RZ, 0xfc, !PT ;  /* 0x0000006d6f6d7212 */ /* 0x000fe200078efcff */
[----:B------:R-:W-:Y:S01]  /*2b00*/  IMAD.WIDE.U32 R110, R182, R113, c[0x0][0x258] ;  /* 0x00009600b66e7625 */ /* 0x000fe200078e0071 */
[----:B------:R-:W-:-:S05]  /*2b10*/  LOP3.LUT R108, R108, 0xffff, R179, 0xf8, !PT ;  /* 0x0000ffff6c6c7812 */ /* 0x000fca00078ef8b3 */
[----:B------:R0:W-:Y:S02]  /*2b20*/  STG.E.64 [R110.64], R108 ;  /* 0x0000006c6e007986 */ /* 0x0001e4000c101b04 */
.L_x_19:
[----:B------:R1:W-:Y:S01]  /*2b30*/  STG.E.64 [R106.64], R104 ;  /* 0x000000686a007986 */ /* 0x0003e2000c101b04 */
[----:B------:R-:W-:-:S03]  /*2b40*/  IADD3 R182, R182, 0x100, RZ ;  /* 0x00000100b6b67810 */ /* 0x000fc60007ffe0ff */
.L_x_18:
[----:B------:R-:W-:Y:S05]  /*2b50*/  BSYNC B0 ;  /* 0x0000000000007941 */ /* 0x000fea0003800000 */
.L_x_17:
[----:B------:R-:W-:Y:S01]  /*2b60*/  BSSY B0, `(.L_x_20) ;  /* 0x0000043000007945 */ /* 0x000fe20003800000 */
[----:B------:R-:W-:Y:S05]  /*2b70*/  @!P0 BRA `(.L_x_21) ;  /* 0x0000041000008947 */ /* 0x000fea0003800000 */
[----:B------:R-:W-:Y:S01]  /*2b80*/  ISETP.NE.AND P5, PT, R3, RZ, PT ;  /* 0x000000ff0300720c */ /* 0x000fe20003fa5270 */
[----:B------:R-:W-:-:S03]  /*2b90*/  IMAD.MOV.U32 R113, RZ, RZ, 0x8 ;  /* 0x00000008ff717424 */ /* 0x000fc600078e00ff */
[----:B0-----:R-:W-:Y:S02]  /*2ba0*/  FSEL R111, R112, RZ, !P5 ;  /* 0x000000ff706f7208 */ /* 0x001fe40006800000 */
[----:B------:R-:W-:-:S03]  /*2bb0*/  ISETP.NE.U32.AND P5, PT, RZ, c[0x0][0x218], PT ;  /* 0x00008600ff007a0c */ /* 0x000fc60003fa5070 */
[-CC-:B-1----:R-:W-:Y:S01]  /*2bc0*/  FFMA.FTZ R104, R42, R114.reuse, R111.reuse ;  /* 0x000000722a687223 */ /* 0x182fe2000001006f */
[----:B------:R-:W-:Y:S01]  /*2bd0*/  ISETP.NE.AND.EX P5, PT, RZ, c[0x0][0x21c], PT, P5 ;  /* 0x00008700ff007a0c */ /* 0x000fe20003fa5350 */
[-C--:B------:R-:W-:Y:S02]  /*2be0*/  FFMA.FTZ R107, R43, R114.reuse, R111 ;  /* 0x000000722b6b7223 */ /* 0x080fe4000001006f */
[----:B------:R-:W-:Y:S02]  /*2bf0*/  FADD.FTZ R105, R45, -R104 ;  /* 0x800000682d697221 */ /* 0x000fe40000010000 */
[----:B------:R-:W-:Y:S02]  /*2c00*/  FADD.FTZ R107, R44, -R107 ;  /* 0x8000006b2c6b7221 */ /* 0x000fe40000010000 */
[----:B------:R-:W-:Y:S02]  /*2c10*/  FMUL.FTZ R104, R184, R105 ;  /* 0x00000069b8687220 */ /* 0x000fe40000410000 */
[----:B------:R-:W-:-:S04]  /*2c20*/  FFMA.FTZ R109, R47, R114, R111 ;  /* 0x000000722f6d7223 */ /* 0x000fc8000001006f */
[----:B------:R-:W-:Y:S01]  /*2c30*/  @P5 IMAD.MOV.U32 R106, RZ, RZ, R166 ;  /* 0x000000ffff6a5224 */ /* 0x000fe200078e00a6 */
[----:B------:R-:W-:Y:S01]  /*2c40*/  @P5 SHF.R.U64 R108, R166, 0x10, R167 ;  /* 0x00000010a66c5819 */ /* 0x000fe200000012a7 */
[----:B------:R-:W-:Y:S01]  /*2c50*/  FADD.FTZ R109, R46, -R109 ;  /* 0x8000006d2e6d7221 */ /* 0x000fe20000010000 */
[----:B------:R-:W-:Y:S02]  /*2c60*/  @P5 MOV R110, R167 ;  /* 0x000000a7006e5202 */ /* 0x000fe40000000f00 */
[----:B------:R-:W-:Y:S01]  /*2c70*/  @P5 PRMT R105, RZ, 0x5410, R106 ;  /* 0x00005410ff695816 */ /* 0x000fe2000000006a */
[----:B------:R-:W-:-:S04]  /*2c80*/  FMUL.FTZ R106, R184, R107 ;  /* 0x0000006bb86a7220 */ /* 0x000fc80000410000 */
[----:B------:R-:W-:Y:S02]  /*2c90*/  @P5 FADD.FTZ R104, R104, R105 ;  /* 0x0000006968685221 */ /* 0x000fe40000010000 */
[----:B------:R-:W-:Y:S01]  /*2ca0*/  FFMA.FTZ R105, R121, R114, R111 ;  /* 0x0000007279697223 */ /* 0x000fe2000001006f */
[----:B------:R-:W-:-:S03]  /*2cb0*/  @P5 SHF.R.U32.HI R111, RZ, 0x10, R167 ;  /* 0x00000010ff6f5819 */ /* 0x000fc600000116a7 */
[----:B------:R-:W-:Y:S01]  /*2cc0*/  FADD.FTZ R107, R120, -R105 ;  /* 0x80000069786b7221 */ /* 0x000fe20000010000 */
[----:B------:R-:W-:Y:S01]  /*2cd0*/  @P5 PRMT R105, RZ, 0x5410, R108 ;  /* 0x00005410ff695816 */ /* 0x000fe2000000006c */
[C---:B------:R-:W-:Y:S02]  /*2ce0*/  FMUL.FTZ R108, R184.reuse, R109 ;  /* 0x0000006db86c7220 */ /* 0x040fe40000410000 */
[----:B------:R-:W-:Y:S02]  /*2cf0*/  FMUL.FTZ R116, R184, R107 ;  /* 0x0000006bb8747220 */ /* 0x000fe40000410000 */
        /* <DEDUP_REMOVED lines=32> */
[----:B------:R-:W-:Y:S01]  /*2f00*/  HFMA2.MMA R113, -RZ, RZ, 0, 4.76837158203125e-07 ;  /* 0x00000008ff717435 */ /* 0x000fe200000001ff */
[----:B------:R-:W-:-:S03]  /*2f10*/  PRMT R111, R180, 0x5410, R181 ;  /* 0x00005410b46f7816 */ /* 0x000fc600000000b5 */
[----:B------:R-:W-:-:S05]  /*2f20*/  IMAD.WIDE.U32 R108, R108, 0x10000, RZ ;  /* 0x000100006c6c7825 */ /* 0x000fca00078e00ff */
[----:B------:R-:W-:Y:S01]  /*2f30*/  LOP3.LUT R109, R111, R109, RZ, 0xfc, !PT ;  /* 0x0000006d6f6d7212 */ /* 0x000fe200078efcff */
[----:B------:R-:W-:Y:S01]  /*2f40*/  IMAD.WIDE.U32 R110, R182, R113, c[0x0][0x258] ;  /* 0x00009600b66e7625 */ /* 0x000fe200078e0071 */
[----:B------:R-:W-:-:S05]  /*2f50*/  LOP3.LUT R108, R108, 0xffff, R179, 0xf8, !PT ;  /* 0x0000ffff6c6c7812 */ /* 0x000fca00078ef8b3 */
[----:B------:R0:W-:Y:S02]  /*2f60*/  STG.E.64 [R110.64], R108 ;  /* 0x0000006c6e007986 */ /* 0x0001e4000c101b04 */
.L_x_22:
[----:B------:R1:W-:Y:S01]  /*2f70*/  STG.E.64 [R106.64], R104 ;  /* 0x000000686a007986 */ /* 0x0003e2000c101b04 */
[----:B------:R-:W-:-:S03]  /*2f80*/  IADD3 R182, R182, 0x100, RZ ;  /* 0x00000100b6b67810 */ /* 0x000fc60007ffe0ff */
.L_x_21:
[----:B------:R-:W-:Y:S05]  /*2f90*/  BSYNC B0 ;  /* 0x0000000000007941 */ /* 0x000fea0003800000 */
.L_x_20:
[----:B------:R-:W-:Y:S01]  /*2fa0*/  BSSY B0, `(.L_x_23) ;  /* 0x0000043000007945 */ /* 0x000fe20003800000 */
[----:B------:R-:W-:Y:S05]  /*2fb0*/  @!P1 BRA `(.L_x_24) ;  /* 0x0000041000009947 */ /* 0x000fea0003800000 */
[----:B------:R-:W-:-:S04]  /*2fc0*/  ISETP.NE.AND P5, PT, R3, RZ, PT ;  /* 0x000000ff0300720c */ /* 0x000fc80003fa5270 */
[----:B0-----:R-:W-:Y:S02]  /*2fd0*/  FSEL R111, R112, RZ, !P5 ;  /* 0x000000ff706f7208 */ /* 0x001fe40006800000 */
[----:B------:R-:W-:-:S03]  /*2fe0*/  ISETP.NE.U32.AND P5, PT, RZ, c[0x0][0x218], PT ;  /* 0x00008600ff007a0c */ /* 0x000fc60003fa5070 */
[-CC-:B-1----:R-:W-:Y:S01]  /*2ff0*/  FFMA.FTZ R105, R123, R114.reuse, R111.reuse ;  /* 0x000000727b697223 */ /* 0x182fe2000001006f */
[----:B------:R-:W-:Y:S01]  /*3000*/  ISETP.NE.AND.EX P5, PT, RZ, c[0x0][0x21c], PT, P5 ;  /* 0x00008700ff007a0c */ /* 0x000fe20003fa5350 */
[-C--:B------:R-:W-:Y:S02]  /*3010*/  FFMA.FTZ R108, R122, R114.reuse, R111 ;  /* 0x000000727a6c7223 */ /* 0x080fe4000001006f */
[----:B------:R-:W-:Y:S02]  /*3020*/  FADD.FTZ R105, R124, -R105 ;  /* 0x800000697c697221 */ /* 0x000fe40000010000 */
[----:B------:R-:W-:Y:S02]  /*3030*/  FFMA.FTZ R107, R127, R114, R111 ;  /* 0x000000727f6b7223 */ /* 0x000fe4000001006f */
[----:B------:R-:W-:Y:S02]  /*3040*/  FMUL.FTZ R104, R184, R105 ;  /* 0x00000069b8687220 */ /* 0x000fe40000410000 */
[----:B------:R-:W-:-:S02]  /*3050*/  FADD.FTZ R107, R126, -R107 ;  /* 0x8000006b7e6b7221 */ /* 0x000fc40000010000 */
[----:B------:R-:W-:Y:S02]  /*3060*/  FFMA.FTZ R111, R129, R114, R111 ;  /* 0x00000072816f7223 */ /* 0x000fe4000001006f */
[----:B------:R-:W-:Y:S01]  /*3070*/  @P5 IMAD.MOV.U32 R106, RZ, RZ, R164 ;  /* 0x000000ffff6a5224 */ /* 0x000fe200078e00a4 */
[--C-:B------:R-:W-:Y:S01]  /*3080*/  @P5 SHF.R.U64 R110, R164, 0x10, R165.reuse ;  /* 0x00000010a46e5819 */ /* 0x100fe200000012a5 */
[--C-:B------:R-:W-:Y:S01]  /*3090*/  @P5 IMAD.MOV.U32 R109, RZ, RZ, R165.reuse ;  /* 0x000000ffff6d5224 */ /* 0x100fe200078e00a5 */
[----:B------:R-:W-:Y:S01]  /*30a0*/  @P5 SHF.R.U32.HI R113, RZ, 0x10, R165 ;  /* 0x00000010ff715819 */ /* 0x000fe200000116a5 */
[----:B------:R-:W-:Y:S01]  /*30b0*/  FADD.FTZ R111, R128, -R111 ;  /* 0x8000006f806f7221 */ /* 0x000fe20000010000 */
[----:B------:R-:W-:-:S05]  /*30c0*/  @P5 PRMT R105, RZ, 0x5410, R106 ;  /* 0x00005410ff695816 */ /* 0x000fca000000006a */
[----:B------:R-:W-:Y:S02]  /*30d0*/  @P5 FADD.FTZ R104, R104, R105 ;  /* 0x0000006968685221 */ /* 0x000fe40000010000 */
[----:B------:R-:W-:Y:S02]  /*30e0*/  FADD.FTZ R105, R125, -R108 ;  /* 0x8000006c7d697221 */ /* 0x000fe40000010000 */
[C---:B------:R-:W-:Y:S02]  /*30f0*/  FMUL.FTZ R108, R184.reuse, R107 ;  /* 0x0000006bb86c7220 */ /* 0x040fe40000410000 */
[C---:B------:R-:W-:Y:S01]  /*3100*/  FMUL.FTZ R106, R184.reuse, R105 ;  /* 0x00000069b86a7220 */ /* 0x040fe20000410000 */
[----:B------:R-:W-:Y:S01]  /*3110*/  @P5 PRMT R105, RZ, 0x5410, R110 ;  /* 0x00005410ff695816 */ /* 0x000fe2000000006e */
[----:B------:R-:W-:-:S04]  /*3120*/  FMUL.FTZ R110, R184, R111 ;  /* 0x0000006fb86e7220 */ /* 0x000fc80000410000 */
[----:B------:R-:W-:Y:S01]  /*3130*/  @P5 FADD.FTZ R106, R106, R105 ;  /* 0x000000696a6a5221 */ /* 0x000fe20000010000 */
[----:B------:R-:W-:-:S05]  /*3140*/  @P5 PRMT R105, RZ, 0x5410, R109 ;  /* 0x00005410ff695816 */ /* 0x000fca000000006d */
[----:B------:R-:W-:Y:S01]  /*3150*/  @P5 FADD.FTZ R108, R108, R105 ;  /* 0x000000696c6c5221 */ /* 0x000fe20000010000 */
[----:B------:R-:W-:Y:S01]  /*3160*/  @P5 PRMT R105, RZ, 0x5410, R113 ;  /* 0x00005410ff695816 */ /* 0x000fe20000000071 */
[----:B------:R-:W-:-:S04]  /*3170*/  IMAD.MOV.U32 R113, RZ, RZ, 0x8 ;  /* 0x00000008ff717424 */ /* 0x000fc800078e00ff */
        /* <DEDUP_REMOVED lines=22> */
[----:B-1----:R-:W-:-:S04]  /*32e0*/  SHF.L.U32 R109, R109, 0x10, RZ ;  /* 0x000000106d6d7819 */ /* 0x002fc800000006ff */
        /* <DEDUP_REMOVED lines=12> */
.L_x_25:
[----:B------:R1:W-:Y:S01]  /*33b0*/  STG.E.64 [R106.64], R104 ;  /* 0x000000686a007986 */ /* 0x0003e2000c101b04 */
[----:B------:R-:W-:-:S03]  /*33c0*/  IADD3 R182, R182, 0x100, RZ ;  /* 0x00000100b6b67810 */ /* 0x000fc60007ffe0ff */
.L_x_24:
[----:B------:R-:W-:Y:S05]  /*33d0*/  BSYNC B0 ;  /* 0x0000000000007941 */ /* 0x000fea0003800000 */
.L_x_23:
        /* <DEDUP_REMOVED lines=13> */
[----:B------:R-:W-:Y:S01]  /*34b0*/  @P5 MOV R106, R162 ;  /* 0x000000a2006a5202 */ /* 0x000fe20000000f00 */
[--C-:B------:R-:W-:Y:S01]  /*34c0*/  @P5 IMAD.MOV.U32 R109, RZ, RZ, R163.reuse ;  /* 0x000000ffff6d5224 */ /* 0x100fe200078e00a3 */
[----:B------:R-:W-:Y:S01]  /*34d0*/  @P5 SHF.R.U64 R110, R162, 0x10, R163 ;  /* 0x00000010a26e5819 */ /* 0x000fe200000012a3 */
[----:B------:R-:W-:Y:S01]  /*34e0*/  FADD.FTZ R111, R136, -R111 ;  /* 0x8000006f886f7221 */ /* 0x000fe20000010000 */
[----:B------:R-:W-:Y:S02]  /*34f0*/  @P5 PRMT R105, RZ, 0x5410, R106 ;  /* 0x00005410ff695816 */ /* 0x000fe4000000006a */
[----:B------:R-:W-:-:S03]  /*3500*/  @P5 SHF.R.U32.HI R113, RZ, 0x10, R163 ;  /* 0x00000010ff715819 */ /* 0x000fc600000116a3 */
        /* <DEDUP_REMOVED lines=10> */
[----:B------:R-:W-:-:S04]  /*35b0*/  HFMA2.MMA R113, -RZ, RZ, 0, 4.76837158203125e-07 ;  /* 0x00000008ff717435 */ /* 0x000fc800000001ff */
        /* <DEDUP_REMOVED lines=35> */
.L_x_28:
[----:B------:R1:W-:Y:S01]  /*37f0*/  STG.E.64 [R106.64], R104 ;  /* 0x000000686a007986 */ /* 0x0003e2000c101b04 */
[----:B------:R-:W-:-:S03]  /*3800*/  IADD3 R182, R182, 0x100, RZ ;  /* 0x00000100b6b67810 */ /* 0x000fc60007ffe0ff */
.L_x_27:
[----:B------:R-:W-:Y:S05]  /*3810*/  BSYNC B0 ;  /* 0x0000000000007941 */ /* 0x000fea0003800000 */
.L_x_26:
        /* <DEDUP_REMOVED lines=14> */
[----:B------:R-:W-:Y:S01]  /*3900*/  @P5 SHF.R.U64 R110, R160, 0x10, R161 ;  /* 0x00000010a06e5819 */ /* 0x000fe200000012a1 */
[----:B------:R-:W-:Y:S01]  /*3910*/  FADD.FTZ R111, R144, -R111 ;  /* 0x8000006f906f7221 */ /* 0x000fe20000010000 */
[----:B------:R-:W-:Y:S02]  /*3920*/  @P5 MOV R109, R161 ;  /* 0x000000a1006d5202 */ /* 0x000fe40000000f00 */
        /* <DEDUP_REMOVED lines=48> */
.L_x_31:
[----:B------:R1:W-:Y:S01]  /*3c30*/  STG.E.64 [R106.64], R104 ;  /* 0x000000686a007986 */ /* 0x0003e2000c101b04 */
[----:B------:R-:W-:-:S03]  /*3c40*/  IADD3 R182, R182, 0x100, RZ ;  /* 0x00000100b6b67810 */ /* 0x000fc60007ffe0ff */
.L_x_30:
[----:B------:R-:W-:Y:S05]  /*3c50*/  BSYNC B0 ;  /* 0x0000000000007941 */ /* 0x000fea0003800000 */
.L_x_29:
        /* <DEDUP_REMOVED lines=65> */
.L_x_34:
[----:B------:R1:W-:Y:S01]  /*4070*/  STG.E.64 [R106.64], R104 ;  /* 0x000000686a007986 */ /* 0x0003e2000c101b04 */
[----:B------:R-:W-:-:S03]  /*4080*/  IADD3 R182, R182, 0x100, RZ ;  /* 0x00000100b6b67810 */ /* 0x000fc60007ffe0ff */
.L_x_33:
[----:B------:R-:W-:Y:S05]  /*4090*/  BSYNC B0 ;  /* 0x0000000000007941 */ /* 0x000fea0003800000 */
.L_x_32:
[----:B------:R-:W-:Y:S01]  /*40a0*/  ISETP.GE.U32.AND P5, PT, R33, 0x700, PT ;  /* 0x000007002100780c */ /* 0x000fe20003fa6070 */
[----:B------:R-:W-:-:S12]  /*40b0*/  BSSY B0, `(.L_x_35) ;  /* 0x0000042000007945 */ /* 0x000fd80003800000 */
[----:B------:R-:W-:Y:S05]  /*40c0*/  @!P5 BRA `(.L_x_36) ;  /* 0x000004000000d947 */ /* 0x000fea0003800000 */
[----:B------:R-:W-:-:S04]  /*40d0*/  ISETP.NE.AND P5, PT, R3, RZ, PT ;  /* 0x000000ff0300720c */ /* 0x000fc80003fa5270 */
[----:B0-----:R-:W-:Y:S02]  /*40e0*/  FSEL R111, R112, RZ, !P5 ;  /* 0x000000ff706f7208 */ /* 0x001fe40006800000 */
[----:B------:R-:W-:-:S03]  /*40f0*/  ISETP.NE.U32.AND P5, PT, RZ, c[0x0][0x218], PT ;  /* 0x00008600ff007a0c */ /* 0x000fc60003fa5070 */
[-CC-:B-1----:R-:W-:Y:S01]  /*4100*/  FFMA.FTZ R105, R155, R114.reuse, R111.reuse ;  /* 0x000000729b697223 */ /* 0x182fe2000001006f */
[----:B------:R-:W-:Y:S01]  /*4110*/  ISETP.NE.AND.EX P5, PT, RZ, c[0x0][0x21c], PT, P5 ;  /* 0x00008700ff007a0c */ /* 0x000fe20003fa5350 */
[-CC-:B------:R-:W-:Y:S02]  /*4120*/  FFMA.FTZ R109, R173, R114.reuse, R111.reuse ;  /* 0x00000072ad6d7223 */ /* 0x180fe4000001006f */
[----:B------:R-:W-:Y:S02]  /*4130*/  FFMA.FTZ R104, R154, R114, R111 ;  /* 0x000000729a687223 */ /* 0x000fe4000001006f */
[----:B------:R-:W-:Y:S02]  /*4140*/  FADD.FTZ R105, R170, -R105 ;  /* 0x80000069aa697221 */ /* 0x000fe40000010000 */
[----:B------:R-:W-:Y:S02]  /*4150*/  FADD.FTZ R109, R172, -R109 ;  /* 0x8000006dac6d7221 */ /* 0x000fe40000010000 */
[----:B------:R-:W-:-:S02]  /*4160*/  FADD.FTZ R107, R171, -R104 ;  /* 0x80000068ab6b7221 */ /* 0x000fc40000010000 */
[C---:B------:R-:W-:Y:S02]  /*4170*/  FMUL.FTZ R104, R184.reuse, R105 ;  /* 0x00000069b8687220 */ /* 0x040fe40000410000 */
[----:B------:R-:W-:Y:S02]  /*4180*/  @P5 IMAD.MOV.U32 R106, RZ, RZ, R156 ;  /* 0x000000ffff6a5224 */ /* 0x000fe400078e009c */
[----:B------:R-:W-:Y:S01]  /*4190*/  FMUL.FTZ R110, R184, R109 ;  /* 0x0000006db86e7220 */ /* 0x000fe20000410000 */
[----:B------:R-:W-:Y:S01]  /*41a0*/  @P5 SHF.R.U64 R109, R156, 0x10, R157 ;  /* 0x000000109c6d5819 */ /* 0x000fe2000000129d */
[----:B------:R-:W-:Y:S01]  /*41b0*/  FMUL.FTZ R108, R184, R107 ;  /* 0x0000006bb86c7220 */ /* 0x000fe20000410000 */
[----:B------:R-:W-:Y:S01]  /*41c0*/  @P5 PRMT R105, RZ, 0x5410, R106 ;  /* 0x00005410ff695816 */ /* 0x000fe2000000006a */
[----:B------:R-:W-:Y:S01]  /*41d0*/  FFMA.FTZ R111, R175, R114, R111 ;  /* 0x00000072af6f7223 */ /* 0x000fe2000001006f */
[----:B------:R-:W-:Y:S02]  /*41e0*/  @P5 MOV R107, R157 ;  /* 0x0000009d006b5202 */ /* 0x000fe40000000f00 */
[----:B------:R-:W-:Y:S01]  /*41f0*/  @P5 SHF.R.U32.HI R106, RZ, 0x10, R157 ;  /* 0x00000010ff6a5819 */ /* 0x000fe2000001169d */
[----:B------:R-:W-:Y:S01]  /*4200*/  @P5 FADD.FTZ R104, R104, R105 ;  /* 0x0000006968685221 */ /* 0x000fe20000010000 */
[----:B------:R-:W-:Y:S01]  /*4210*/  @P5 PRMT R105, RZ, 0x5410, R109 ;  /* 0x00005410ff695816 */ /* 0x000fe2000000006d */
[----:B------:R-:W-:-:S04]  /*4220*/  FADD.FTZ R111, R174, -R111 ;  /* 0x8000006fae6f7221 */ /* 0x000fc80000010000 */
[----:B------:R-:W-:Y:S01]  /*4230*/  @P5 FADD.FTZ R108, R108, R105 ;  /* 0x000000696c6c5221 */ /* 0x000fe20000010000 */
[----:B------:R-:W-:Y:S01]  /*4240*/  @P5 PRMT R105, RZ, 0x5410, R107 ;  /* 0x00005410ff695816 */ /* 0x000fe2000000006b */
[----:B------:R-:W-:-:S04]  /*4250*/  FMUL.FTZ R184, R184, R111 ;  /* 0x0000006fb8b87220 */ /* 0x000fc80000410000 */
        /* <DEDUP_REMOVED lines=8> */
[----:B------:R-:W-:Y:S01]  /*42e0*/  @P5 F2FP.BF16.PACK_AB R106, RZ, R108 ;  /* 0x0000006cff6a523e */ /* 0x000fe200000010ff */
[-C--:B------:R-:W-:Y:S01]  /*42f0*/  FMUL.FTZ R108, R108, R183.reuse ;  /* 0x000000b76c6c7220 */ /* 0x080fe20000410000 */
[----:B------:R-:W-:Y:S01]  /*4300*/  @P5 F2FP.BF16.PACK_AB R109, RZ, R184 ;  /* 0x000000b8ff6d523e */ /* 0x000fe200000010ff */
[-C--:B------:R-:W-:Y:S01]  /*4310*/  FMUL.FTZ R184, R184, R183.reuse ;  /* 0x000000b7b8b87220 */ /* 0x080fe20000410000 */
[----:B------:R-:W-:Y:S01]  /*4320*/  @P5 PRMT R179, R105, 0x7610, R179 ;  /* 0x0000761069b35816 */ /* 0x000fe200000000b3 */
[----:B------:R-:W-:Y:S01]  /*4330*/  FMUL.FTZ R183, R104, R183 ;  /* 0x000000b768b77220 */ /* 0x000fe20000410000 */
[----:B------:R-:W-:Y:S01]  /*4340*/  @P5 PRMT R180, R107, 0x7610, R180 ;  /* 0x000076106bb45816 */ /* 0x000fe200000000b4 */
[----:B------:R-:W0:Y:S01]  /*4350*/  F2F.BF16.F32 R105, R108 ;  /* 0x0000006c00697304 */ /* 0x000e220000202000 */
[----:B------:R-:W-:-:S02]  /*4360*/  @P5 PRMT R178, R106, 0x7610, R178 ;  /* 0x000076106ab25816 */ /* 0x000fc400000000b2 */
[----:B------:R-:W-:Y:S01]  /*4370*/  @P5 PRMT R181, R109, 0x7610, R181 ;  /* 0x000076106db55816 */ /* 0x000fe200000000b5 */
[----:B------:R-:W-:Y:S01]  /*4380*/  HFMA2.MMA R109, -RZ, RZ, 0, 4.76837158203125e-07 ;  /* 0x00000008ff6d7435 */ /* 0x000fe200000001ff */
[----:B------:R-:W-:-:S03]  /*4390*/  ISETP.NE.U32.AND P5, PT, RZ, c[0x0][0x258], PT ;  /* 0x00009600ff007a0c */ /* 0x000fc60003fa5070 */
[----:B------:R-:W1:Y:S01]  /*43a0*/  F2F.BF16.F32 R107, R184 ;  /* 0x000000b8006b7304 */ /* 0x000e620000202000 */
[----:B------:R-:W-:-:S07]  /*43b0*/  ISETP.NE.AND.EX P5, PT, RZ, c[0x0][0x25c], PT, P5 ;  /* 0x00009700ff007a0c */ /* 0x000fce0003fa5350 */
        /* <DEDUP_REMOVED lines=16> */
.L_x_37:
[----:B------:R1:W-:Y:S02]  /*44c0*/  STG.E.64 [R106.64], R104 ;  /* 0x000000686a007986 */ /* 0x0003e4000c101b04 */
.L_x_36:
[----:B------:R-:W-:Y:S05]  /*44d0*/  BSYNC B0 ;  /* 0x0000000000007941 */ /* 0x000fea0003800000 */
.L_x_35:
[----:B------:R-:W-:Y:S02]  /*44e0*/  LOP3.LUT P5, RZ, R25, 0xff, RZ, 0xc0, !PT ;  /* 0x000000ff19ff7812 */ /* 0x000fe400078ac0ff */
[----:B------:R-:W-:Y:S02]  /*44f0*/  IADD3 R2, R2, c[0x0][0x160], RZ ;  /* 0x0000580002027a10 */ /* 0x000fe40007ffe0ff */
[----:B------:R-:W-:Y:S02]  /*4500*/  SEL R25, RZ, 0x1, P5 ;  /* 0x00000001ff197807 */ /* 0x000fe40002800000 */
[----:B------:R-:W-:-:S13]  /*4510*/  ISETP.GE.AND P5, PT, R2, c[0x0][0x164], PT ;  /* 0x0000590002007a0c */ /* 0x000fda0003fa6270 */
[----:B01----:R-:W-:Y:S01]  /*4520*/  @P5 CALL.REL.NOINC `(.L_x_0) ;  /* 0x0000001000005944 */ /* 0x003fe20003c00000 */
[----:B------:R-:W-:Y:S05]  /*4530*/  BRA `(.L_x_38) ;  /* 0xffffc35000007947 */ /* 0x000fea000383ffff */
.L_x_0:
[----:B-1----:R-:W0:Y:S01]  /*4540*/  S2UR UR6, SR_CTAID.X ;  /* 0x00000000000679c3 */ /* 0x002e220000002500 */
[----:B------:R-:W0:Y:S01]  /*4550*/  S2R R2, SR_TID.X ;  /* 0x0000000000027919 */ /* 0x000e220000002100 */
[----:B------:R-:W-:Y:S01]  /*4560*/  LOP3.LUT P5, RZ, R33, 0xffffff00, RZ, 0xc0, !PT ;  /* 0xffffff0021ff7812 */ /* 0x000fe200078ac0ff */
[----:B-----5:R-:W-:Y:S01]  /*4570*/  @P0 IMAD.MOV.U32 R9, RZ, RZ, 0x10 ;  /* 0x00000010ff090424 */ /* 0x020fe200078e00ff */
[----:B------:R-:W-:Y:S01]  /*4580*/  @P1 MOV R13, 0x10 ;  /* 0x00000010000d1802 */ /* 0x000fe20000000f00 */
[----:B------:R-:W-:Y:S01]  /*4590*/  @P2 IMAD.MOV.U32 R17, RZ, RZ, 0x10 ;  /* 0x00000010ff112424 */ /* 0x000fe200078e00ff */
[----:B------:R-:W-:Y:S01]  /*45a0*/  @P3 MOV R21, 0x10 ;  /* 0x0000001000153802 */ /* 0x000fe20000000f00 */
[----:B------:R-:W-:-:S08]  /*45b0*/  @P4 IMAD.MOV.U32 R23, RZ, RZ, 0x10 ;  /* 0x00000010ff174424 */ /* 0x000fd000078e00ff */
[----:B------:R-:W-:Y:S02]  /*45c0*/  @P5 MOV R5, 0x10 ;  /* 0x0000001000055802 */ /* 0x000fe40000000f00 */
[C---:B0-----:R-:W-:Y:S02]  /*45d0*/  LEA.HI R0, R2.reuse, UR6, RZ, 0x18 ;  /* 0x0000000602007c11 */ /* 0x041fe4000f8fc0ff */
[----:B------:R-:W-:-:S03]  /*45e0*/  LOP3.LUT R3, R2, 0xff, RZ, 0xc0, !PT ;  /* 0x000000ff02037812 */ /* 0x000fc600078ec0ff */
[----:B------:R-:W-:-:S05]  /*45f0*/  IMAD R0, R0, c[0x0][0x168], RZ ;  /* 0x00005a0000007a24 */ /* 0x000fca00078e02ff */
[----:B------:R-:W-:-:S05]  /*4600*/  LEA.HI R0, R0, R3, RZ, 0x1e ;  /* 0x0000000300007211 */ /* 0x000fca00078ff0ff */
[----:B------:R-:W-:-:S04]  /*4610*/  @P5 IMAD.WIDE.U32 R2, R0, R5, c[0x0][0x220] ;  /* 0x0000880000025625 */ /* 0x000fc800078e0005 */
[C---:B------:R-:W-:Y:S01]  /*4620*/  @P5 IMAD.WIDE.U32 R4, R0.reuse, R5, c[0x0][0x228] ;  /* 0x00008a0000045625 */ /* 0x040fe200078e0005 */
[----:B------:R-:W-:Y:S01]  /*4630*/  @P5 IADD3 R0, R0, 0x100, RZ ;  /* 0x0000010000005810 */ /* 0x000fe20007ffe0ff */
[----:B------:R0:W-:Y:S04]  /*4640*/  @P5 STG.E.128 [R2.64], R72 ;  /* 0x0000004802005986 */ /* 0x0001e8000c101d04 */
[CC--:B------:R-:W-:Y:S01]  /*4650*/  @P0 IMAD.WIDE.U32 R6, R0.reuse, R9.reuse, c[0x0][0x220] ;  /* 0x0000880000060625 */ /* 0x0c0fe200078e0009 */
[----:B------:R1:W-:Y:S01]  /*4660*/  @P5 STG.E.128 [R4.64], R100 ;  /* 0x0000006404005986 */ /* 0x0003e2000c101d04 */
[----:B------:R-:W-:Y:S02]  /*4670*/  ISETP.GE.U32.AND P5, PT, R33, 0x700, PT ;  /* 0x000007002100780c */ /* 0x000fe40003fa6070 */
[C---:B------:R-:W-:Y:S01]  /*4680*/  @P0 IMAD.WIDE.U32 R8, R0.reuse, R9, c[0x0][0x228] ;  /* 0x00008a0000080625 */ /* 0x040fe200078e0009 */
[----:B------:R-:W-:Y:S01]  /*4690*/  @P0 IADD3 R0, R0, 0x100, RZ ;  /* 0x0000010000000810 */ /* 0x000fe20007ffe0ff */
[----:B------:R2:W-:Y:S04]  /*46a0*/  @P0 STG.E.128 [R6.64], R68 ;  /* 0x0000004406000986 */ /* 0x0005e8000c101d04 */
[CC--:B------:R-:W-:Y:S01]  /*46b0*/  @P1 IMAD.WIDE.U32 R10, R0.reuse, R13.reuse, c[0x0][0x220] ;  /* 0x00008800000a1625 */ /* 0x0c0fe200078e000d */
[----:B------:R2:W-:Y:S03]  /*46c0*/  @P0 STG.E.128 [R8.64], R96 ;  /* 0x0000006008000986 */ /* 0x0005e6000c101d04 */
        /* <DEDUP_REMOVED lines=13> */
[CC--:B0-----:R-:W-:Y:S01]  /*47a0*/  @P4 IMAD.WIDE.U32 R2, R0.reuse, R23.reuse, c[0x0][0x220] ;  /* 0x0000880000024625 */ /* 0x0c1fe200078e0017 */
[----:B------:R2:W-:Y:S03]  /*47b0*/  @P3 STG.E.128 [R20.64], R84 ;  /* 0x0000005414003986 */ /* 0x0005e6000c101d04 */
[C---:B-1----:R-:W-:Y:S01]  /*47c0*/  @P4 IMAD.WIDE.U32 R4, R0.reuse, R23, c[0x0][0x228] ;  /* 0x00008a0000044625 */ /* 0x042fe200078e0017 */
[----:B------:R2:W-:Y:S01]  /*47d0*/  @P4 STG.E.128 [R2.64], R52 ;  /* 0x0000003402004986 */ /* 0x0005e2000c101d04 */
[----:B------:R-:W-:-:S03]  /*47e0*/  @P4 IADD3 R0, R0, 0x100, RZ ;  /* 0x0000010000004810 */ /* 0x000fc60007ffe0ff */
[----:B------:R2:W-:Y:S01]  /*47f0*/  @P4 STG.E.128 [R4.64], R80 ;  /* 0x0000005004004986 */ /* 0x0005e2000c101d04 */
[----:B------:R-:W-:Y:S05]  /*4800*/  @!P5 EXIT ;  /* 0x000000000000d94d */ /* 0x000fea0003800000 */
[----:B--2---:R-:W-:-:S10]  /*4810*/  HFMA2.MMA R5, -RZ, RZ, 0, 9.5367431640625e-07 ;  /* 0x00000010ff057435 */ /* 0x004fd400000001ff */
[----:B------:R-:W-:-:S04]  /*4820*/  IMAD.WIDE.U32 R2, R0, R5, c[0x0][0x220] ;  /* 0x0000880000027625 */ /* 0x000fc800078e0005 */
[----:B------:R-:W-:Y:S01]  /*4830*/  IMAD.WIDE.U32 R4, R0, R5, c[0x0][0x228] ;  /* 0x00008a0000047625 */ /* 0x000fe200078e0005 */
[----:B------:R-:W-:Y:S04]  /*4840*/  STG.E.128 [R2.64], R48 ;  /* 0x0000003002007986 */ /* 0x000fe8000c101d04 */
[----:B------:R-:W-:Y:S01]  /*4850*/  STG.E.128 [R4.64], R76 ;  /* 0x0000004c04007986 */ /* 0x000fe2000c101d04 */
[----:B------:R-:W-:Y:S05]  /*4860*/  EXIT ;  /* 0x000000000000794d */ /* 0x000fea0003800000 */
.L_x_15:
[----:B------:R-:W-:Y:S01]  /*4870*/  IMAD.MOV.U32 R107, RZ, RZ, R113 ;  /* 0x000000ffff6b7224 */ /* 0x000fe200078e0071 */
[----:B------:R-:W-:Y:S01]  /*4880*/  MOV R114, 0x10 ;  /* 0x0000001000727802 */ /* 0x000fe20000000f00 */
[----:B------:R-:W-:Y:S01]  /*4890*/  IMAD.MOV.U32 R177, RZ, RZ, 0x1f ;  /* 0x0000001fffb17424 */ /* 0x000fe200078e00ff */
[----:B------:R-:W-:Y:S02]  /*48a0*/  MOV R116, 0xffffffff ;  /* 0xffffffff00747802 */ /* 0x000fe40000000f00 */
[----:B------:R-:W-:-:S02]  /*48b0*/  MOV R104, 0x48d0 ;  /* 0x000048d000687802 */ /* 0x000fc40000000f00 */
[----:B-----5:R-:W-:Y:S05]  /*48c0*/  CALL.REL.NOINC `($__internal_0_$__cuda_sm70_shflsync_down_p) ;  /* 0x0000045000007944 */ /* 0x020fea0003c00000 */
[----:B-1----:R-:W-:Y:S01]  /*48d0*/  IMAD.MOV.U32 R106, RZ, RZ, R177 ;  /* 0x000000ffff6a7224 */ /* 0x002fe200078e00b1 */
[----:B0-----:R-:W-:Y:S05]  /*48e0*/  BRA `(.L_x_39) ;  /* 0xffffdb3000007947 */ /* 0x001fea000383ffff */
.L_x_16:
[----:B------:R-:W-:Y:S01]  /*48f0*/  HFMA2.MMA R177, -RZ, RZ, 0, 1.847743988037109375e-06 ;  /* 0x0000001fffb17435 */ /* 0x000fe200000001ff */
[----:B------:R-:W-:Y:S01]  /*4900*/  MOV R107, R112 ;  /* 0x00000070006b7202 */ /* 0x000fe20000000f00 */
[----:B------:R-:W-:Y:S01]  /*4910*/  IMAD.MOV.U32 R114, RZ, RZ, 0x10 ;  /* 0x00000010ff727424 */ /* 0x000fe200078e00ff */
[----:B------:R-:W-:Y:S01]  /*4920*/  MOV R104, 0x4950 ;  /* 0x0000495000687802 */ /* 0x000fe20000000f00 */
[----:B------:R-:W-:-:S02]  /*4930*/  IMAD.MOV.U32 R116, RZ, RZ, -0x1 ;  /* 0xffffffffff747424 */ /* 0x000fc400078e00ff */
[----:B01---5:R-:W-:Y:S05]  /*4940*/  CALL.REL.NOINC `($__internal_0_$__cuda_sm70_shflsync_down_p) ;  /* 0x000003d000007944 */ /* 0x023fea0003c00000 */
[----:B------:R-:W-:Y:S01]  /*4950*/  FADD.FTZ R113, R106, R113 ;  /* 0x000000716a717221 */ /* 0x000fe20000010000 */
[----:B0-----:R-:W-:Y:S01]  /*4960*/  MOV R114, 0x8 ;  /* 0x0000000800727802 */ /* 0x001fe20000000f00 */
[----:B-1----:R-:W-:Y:S01]  /*4970*/  FADD.FTZ R112, R112, R177 ;  /* 0x000000b170707221 */ /* 0x002fe20000010000 */
[----:B------:R-:W-:Y:S01]  /*4980*/  MOV R116, 0xffffffff ;  /* 0xffffffff00747802 */ /* 0x000fe20000000f00 */
[----:B------:R-:W-:Y:S01]  /*4990*/  IMAD.MOV.U32 R177, RZ, RZ, 0x1f ;  /* 0x0000001fffb17424 */ /* 0x000fe200078e00ff */
[----:B------:R-:W-:Y:S01]  /*49a0*/  MOV R104, 0x49d0 ;  /* 0x000049d000687802 */ /* 0x000fe20000000f00 */
[----:B------:R-:W-:-:S02]  /*49b0*/  IMAD.MOV.U32 R107, RZ, RZ, R113 ;  /* 0x000000ffff6b7224 */ /* 0x000fc400078e0071 */
[----:B------:R-:W-:Y:S05]  /*49c0*/  CALL.REL.NOINC `($__internal_0_$__cuda_sm70_shflsync_down_p) ;  /* 0x0000035000007944 */ /* 0x000fea0003c00000 */
[----:B0-----:R-:W-:Y:S01]  /*49d0*/  HFMA2.MMA R114, -RZ, RZ, 0, 4.76837158203125e-07 ;  /* 0x00000008ff727435 */ /* 0x001fe200000001ff */
[----:B-1----:R-:W-:Y:S01]  /*49e0*/  MOV R106, R177 ;  /* 0x000000b1006a7202 */ /* 0x002fe20000000f00 */
[----:B------:R-:W-:Y:S01]  /*49f0*/  IMAD.MOV.U32 R107, RZ, RZ, R112 ;  /* 0x000000ffff6b7224 */ /* 0x000fe200078e0070 */
[----:B------:R-:W-:Y:S01]  /*4a00*/  MOV R116, 0xffffffff ;  /* 0xffffffff00747802 */ /* 0x000fe20000000f00 */
[----:B------:R-:W-:Y:S01]  /*4a10*/  IMAD.MOV.U32 R177, RZ, RZ, 0x1f ;  /* 0x0000001fffb17424 */ /* 0x000fe200078e00ff */
[----:B------:R-:W-:-:S02]  /*4a20*/  MOV R104, 0x4a40 ;  /* 0x00004a4000687802 */ /* 0x000fc40000000f00 */
[----:B------:R-:W-:Y:S05]  /*4a30*/  CALL.REL.NOINC `($__internal_0_$__cuda_sm70_shflsync_down_p) ;  /* 0x000002e000007944 */ /* 0x000fea0003c00000 */
[----:B------:R-:W-:Y:S01]  /*4a40*/  FADD.FTZ R113, R106, R113 ;  /* 0x000000716a717221 */ /* 0x000fe20000010000 */
[----:B------:R-:W-:Y:S01]  /*4a50*/  MOV R104, 0x4ac0 ;  /* 0x00004ac000687802 */ /* 0x000fe20000000f00 */
[----:B-1----:R-:W-:Y:S01]  /*4a60*/  FADD.FTZ R112, R112, R177 ;  /* 0x000000b170707221 */ /* 0x002fe20000010000 */
[----:B------:R-:W-:Y:S01]  /*4a70*/  HFMA2.MMA R177, -RZ, RZ, 0, 1.847743988037109375e-06 ;  /* 0x0000001fffb17435 */ /* 0x000fe200000001ff */
[----:B0-----:R-:W-:Y:S01]  /*4a80*/  IMAD.MOV.U32 R114, RZ, RZ, 0x4 ;  /* 0x00000004ff727424 */ /* 0x001fe200078e00ff */
[----:B------:R-:W-:Y:S01]  /*4a90*/  MOV R107, R113 ;  /* 0x00000071006b7202 */ /* 0x000fe20000000f00 */
[----:B------:R-:W-:-:S03]  /*4aa0*/  IMAD.MOV.U32 R116, RZ, RZ, -0x1 ;  /* 0xffffffffff747424 */ /* 0x000fc600078e00ff */
[----:B------:R-:W-:Y:S05]  /*4ab0*/  CALL.REL.NOINC `($__internal_0_$__cuda_sm70_shflsync_down_p) ;  /* 0x0000026000007944 */ /* 0x000fea0003c00000 */
[----:B-1----:R-:W-:Y:S01]  /*4ac0*/  IMAD.MOV.U32 R106, RZ, RZ, R177 ;  /* 0x000000ffff6a7224 */ /* 0x002fe200078e00b1 */
[----:B------:R-:W-:Y:S01]  /*4ad0*/  HFMA2.MMA R177, -RZ, RZ, 0, 1.847743988037109375e-06 ;  /* 0x0000001fffb17435 */ /* 0x000fe200000001ff */
[----:B0-----:R-:W-:Y:S01]  /*4ae0*/  MOV R107, R112 ;  /* 0x00000070006b7202 */ /* 0x001fe20000000f00 */
[----:B------:R-:W-:Y:S01]  /*4af0*/  IMAD.MOV.U32 R114, RZ, RZ, 0x4 ;  /* 0x00000004ff727424 */ /* 0x000fe200078e00ff */
[----:B------:R-:W-:Y:S01]  /*4b00*/  MOV R104, 0x4b30 ;  /* 0x00004b3000687802 */ /* 0x000fe20000000f00 */
[----:B------:R-:W-:-:S02]  /*4b10*/  IMAD.MOV.U32 R116, RZ, RZ, -0x1 ;  /* 0xffffffffff747424 */ /* 0x000fc400078e00ff */
[----:B------:R-:W-:Y:S05]  /*4b20*/  CALL.REL.NOINC `($__internal_0_$__cuda_sm70_shflsync_down_p) ;  /* 0x000001f000007944 */ /* 0x000fea0003c00000 */
        /* <DEDUP_REMOVED lines=8> */
[----:B0-----:R-:W-:Y:S01]  /*4bb0*/  HFMA2.MMA R114, -RZ, RZ, 0, 1.1920928955078125e-07 ;  /* 0x00000002ff727435 */ /* 0x001fe200000001ff */
        /* <DEDUP_REMOVED lines=21> */
[----:B01----:R-:W-:Y:S05]  /*4d10*/  BRA `(.L_x_40) ;  /* 0xffffd82000007947 */ /* 0x003fea000383ffff */
        .weak           $__internal_0_$__cuda_sm70_shflsync_down_p
        .type           $__internal_0_$__cuda_sm70_shflsync_down_p,@function
        .size           $__internal_0_$__cuda_sm70_shflsync_down_p,(.L_x_12876 - $__internal_0_$__cuda_sm70_shflsync_down_p)
$__internal_0_$__cuda_sm70_shflsync_down_p:
[----:B------:R-:W-:Y:S01]  /*4d20*/  MOV R105, 0x0 ;  /* 0x0000000000697802 */ /* 0x000fe20000000f00 */
[----:B------:R-:W-:Y:S04]  /*4d30*/  WARPSYNC R116 ;  /* 0x0000007400007348 */ /* 0x000fe80003800000 */
[----:B------:R0:W1:Y:S01]  /*4d40*/  SHFL.DOWN PT, R177, R107, R114, R177 ;  /* 0x080000726bb17389 */ /* 0x00006200000e00b1 */
[----:B------:R-:W-:Y:S05]  /*4d50*/  RET.REL.NODEC R104 `(_ZN10layer_norm13ln_bwd_kernelINS_13Kernel_traitsI13__nv_bfloat16S2_S2_S2_fjLj7168ELj1ELj1ELj8ELj8ENS_18Kernel_traits_baseILj7168ES2_S2_S2_S2_fjLj256EEEEELb0ELb0ELb0ELb0EEEvNS_9BwdParamsE) ;  /* 0xffffb2a068007950 */ /* 0x000fea0003c3ffff */
.L_x_41:
[----:B------:R-:W-:-:S00]  /*4d60*/  BRA `(.L_x_41) ;  /* 0xfffffff000007947 */ /* 0x000fc0000383ffff */
[----:B------:R-:W-:-:S00]  /*4d70*/  NOP ;  /* 0x0000000000007918 */ /* 0x000fc00000000000 */
        /* <DEDUP_REMOVED lines=8> */
.L_x_12876:


//--------------------- .text._ZN10layer_norm13ln_bwd_kernelINS_13Kernel_traitsI13__nv_bfloat16S2_S2_S2_fjLj7168ELj1ELj1ELj8ELj8ENS_18Kernel_traits_baseILj7168ES2_S2_S2_S2_fjLj256EEEEELb0ELb0ELb0ELb1EEEvNS_9BwdParamsE --------------------------
	.section	.text._ZN10layer_norm13ln_bwd_kernelINS_13Kernel_traitsI13__nv_bfloat16S2_S2_S2_fjLj7168ELj1ELj1ELj8ELj8ENS_18Kernel_traits_baseILj7168ES2_S2_S2_S2_fjLj256EEEEELb0ELb0ELb0ELb1EEEvNS_9BwdParamsE,"ax",@progbits
	.sectioninfo	@"SHI_REGISTERS=204"
	.align	128
        .global         _ZN10layer_norm13ln_bwd_kernelINS_13Kernel_traitsI13__nv_bfloat16S2_S2_S2_fjLj7168ELj1ELj1ELj8ELj8ENS_18Kernel_traits_baseILj7168ES2_S2_S2_S2_fjLj256EEEEELb0ELb0ELb0ELb1EEEvNS_9BwdParamsE
        .type           _ZN10layer_norm13ln_bwd_kernelINS_13Kernel_traitsI13__nv_bfloat16S2_S2_S2_fjLj7168ELj1ELj1ELj8ELj8ENS_18Kernel_traits_baseILj7168ES2_S2_S2_S2_fjLj256EEEEELb0ELb0ELb0ELb1EEEvNS_9BwdParamsE,@function
        .size           _ZN10layer_norm13ln_bwd_kernelINS_13Kernel_traitsI13__nv_bfloat16S2_S2_S2_fjLj7168ELj1ELj1ELj8ELj8ENS_18Kernel_traits_baseILj7168ES2_S2_S2_S2_fjLj256EEEEELb0ELb0ELb0ELb1EEEvNS_9BwdParamsE,(.L_x_12877 - _ZN10layer_norm13ln_bwd_kernelINS_13Kernel_traitsI13__nv_bfloat16S2_S2_S2_fjLj7168ELj1ELj1ELj8ELj8ENS_18Kernel_traits_baseILj7168ES2_S2_S2_S2_fjLj256EEEEELb0ELb0ELb0ELb1EEEvNS_9BwdParamsE)
        .other          _ZN10layer_norm13ln_bwd_kernelINS_13Kernel_traitsI13__nv_bfloat16S2_S2_S2_fjLj7168ELj1ELj1ELj8ELj8ENS_18Kernel_traits_baseILj7168ES2_S2_S2_S2_fjLj256EEEEELb0ELb0ELb0ELb1EEEvNS_9BwdParamsE,@"STO_CUDA_ENTRY STV_DEFAULT"
_ZN10layer_norm13ln_bwd_kernelINS_13Kernel_traitsI13__nv_bfloat16S2_S2_S2_fjLj7168ELj1ELj1ELj8ELj8ENS_18Kernel_traits_baseILj7168ES2_S2_S2_S2_fjLj256EEEEELb0ELb0ELb0ELb1EEEvNS_9BwdParamsE:
.text._ZN10layer_norm13ln_bwd_kernelINS_13Kernel_traitsI13__nv_bfloat16S2_S2_S2_fjLj7168ELj1ELj1ELj8ELj8ENS_18Kernel_traits_baseILj7168ES2_S2_S2_S2_fjLj256EEEEELb0ELb0ELb0ELb1EEEvNS_9BwdParamsE:
[----:B------:R-:W-:Y:S02]  /*0000*/  MOV R1, c[0x0][0x28] ;  /* 0x00000a0000017a02 */ /* 0x000fe40000000f00 */
[----:B------:R-:W0:Y:S01]  /*0010*/  S2UR UR4, SR_CTAID.X ;  /* 0x00000000000479c3 */ /* 0x000e220000002500 */
[----:B------:R-:W0:Y:S02]  /*0020*/  S2R R143, SR_TID.X ;  /* 0x00000000008f7919 */ /* 0x000e240000002100 */
[----:B0-----:R-:W-:Y:S01]  /*0030*/  LEA.HI R142, R143, UR4, RZ, 0x18 ;  /* 0x000000048f8e7c11 */ /* 0x001fe2000f8fc0ff */
[----:B------:R-:W-:-:S03]  /*0040*/  ULDC.64 UR4, c[0x0][0x118] ;  /* 0x0000460000047ab9 */ /* 0x000fc60000000a00 */
[----:B------:R-:W-:-:S13]  /*0050*/  ISETP.GE.AND P0, PT, R142, c[0x0][0x164], PT ;  /* 0x000059008e007a0c */ /* 0x000fda0003f06270 */
[----:B------:R-:W-:Y:S05]  /*0060*/  @!P0 BRA `(.L_x_42) ;  /* 0x000001d000008947 */ /* 0x000fea0003800000 */
        /* <DEDUP_REMOVED lines=28> */
[----:B------:R-:W-:Y:S05]  /*0230*/  BRA `(.L_x_43) ;  /* 0x00003be000007947 */ /* 0x000fea0003800000 */
.L_x_42:
[----:B------:R-:W-:-:S04]  /*0240*/  SHF.L.U32 R0, R143, 0x3, RZ ;  /* 0x000000038f007819 */ /* 0x000fc800000006ff */
[----:B------:R-:W-:-:S04]  /*0250*/  LOP3.LUT R0, R0, 0x7f8, RZ, 0xc0, !PT ;  /* 0x000007f800007812 */ /* 0x000fc800078ec0ff */
[----:B------:R-:W-:-:S04]  /*0260*/  IADD3 R2, P0, R0, c[0x0][0x1b0], RZ ;  /* 0x00006c0000027a10 */ /* 0x000fc80007f1e0ff */
[----:B------:R-:W-:-:S05]  /*0270*/  IADD3.X R3, RZ, c[0x0][0x1b4], RZ, P0, !PT ;  /* 0x00006d00ff037a10 */ /* 0x000fca00007fe4ff */
[----:B------:R-:W2:Y:S04]  /*0280*/  LDG.E.64 R4, [R2.64] ;  /* 0x0000000402047981 */ /* 0x000ea8000c1e1b00 */
[----:B------:R-:W3:Y:S04]  /*0290*/  LDG.E.64 R6, [R2.64+0x800] ;  /* 0x0008000402067981 */ /* 0x000ee8000c1e1b00 */
[----:B------:R-:W4:Y:S04]  /*02a0*/  LDG.E.64 R8, [R2.64+0x1000] ;  /* 0x0010000402087981 */ /* 0x000f28000c1e1b00 */
[----:B------:R-:W5:Y:S04]  /*02b0*/  LDG.E.64 R10, [R2.64+0x1800] ;  /* 0x00180004020a7981 */ /* 0x000f68000c1e1b00 */
[----:B------:R-:W5:Y:S04]  /*02c0*/  LDG.E.64 R12, [R2.64+0x2000] ;  /* 0x00200004020c7981 */ /* 0x000f68000c1e1b00 */
[----:B------:R-:W5:Y:S04]  /*02d0*/  LDG.E.64 R14, [R2.64+0x2800] ;  /* 0x00280004020e7981 */ /* 0x000f68000c1e1b00 */
[----:B------:R-:W5:Y:S01]  /*02e0*/  LDG.E.64 R16, [R2.64+0x3000] ;  /* 0x0030000402107981 */ /* 0x000f62000c1e1b00 */
[----:B------:R-:W-:Y:S01]  /*02f0*/  HFMA2.MMA R151, -RZ, RZ, 0, 5.9604644775390625e-08 ;  /* 0x00000001ff977435 */ /* 0x000fe200000001ff */
        /* <DEDUP_REMOVED lines=28> */
[----:B--2---:R-:W-:-:S02]  /*04c0*/  SHF.R.U64 R71, R4, 0x10, R5 ;  /* 0x0000001004477819 */ /* 0x004fc40000001205 */
[----:B------:R-:W-:Y:S02]  /*04d0*/  SHF.R.U32.HI R70, RZ, 0x10, R5 ;  /* 0x00000010ff467819 */ /* 0x000fe40000011605 */
[--C-:B---3--:R-:W-:Y:S02]  /*04e0*/  SHF.R.U64 R69, R6, 0x10, R7.reuse ;  /* 0x0000001006457819 */ /* 0x108fe40000001207 */
[----:B------:R-:W-:Y:S02]  /*04f0*/  SHF.R.U32.HI R68, RZ, 0x10, R7 ;  /* 0x00000010ff447819 */ /* 0x000fe40000011607 */
[--C-:B----4-:R-:W-:Y:S02]  /*0500*/  SHF.R.U64 R67, R8, 0x10, R9.reuse ;  /* 0x0000001008437819 */ /* 0x110fe40000001209 */
[----:B------:R-:W-:Y:S02]  /*0510*/  SHF.R.U32.HI R66, RZ, 0x10, R9 ;  /* 0x00000010ff427819 */ /* 0x000fe40000011609 */
[----:B-----5:R-:W-:-:S02]  /*0520*/  SHF.R.U64 R65, R10, 0x10, R11 ;  /* 0x000000100a417819 */ /* 0x020fc4000000120b */
[----:B------:R-:W-:Y:S02]  /*0530*/  SHF.R.U32.HI R64, RZ, 0x10, R11 ;  /* 0x00000010ff407819 */ /* 0x000fe4000001160b */
[--C-:B------:R-:W-:Y:S02]  /*0540*/  SHF.R.U64 R63, R12, 0x10, R13.reuse ;  /* 0x000000100c3f7819 */ /* 0x100fe4000000120d */
        /* <DEDUP_REMOVED lines=33> */
.L_x_54:
[----:B------:R-:W-:Y:S01]  /*0760*/  IMAD R0, R142, c[0x0][0x168], RZ ;  /* 0x00005a008e007a24 */ /* 0x000fe200078e02ff */
[----:B------:R-:W-:Y:S02]  /*0770*/  LOP3.LUT R4, R143, 0xff, RZ, 0xc0, !PT ;  /* 0x000000ff8f047812 */ /* 0x000fe400078ec0ff */
[----:B------:R-:W-:-:S02]  /*0780*/  MOV R53, 0x8 ;  /* 0x0000000800357802 */ /* 0x000fc40000000f00 */
[----:B------:R-:W-:-:S04]  /*0790*/  SHF.R.S32.HI R5, RZ, 0x1f, R0 ;  /* 0x0000001fff057819 */ /* 0x000fc80000011400 */
[----:B------:R-:W-:-:S04]  /*07a0*/  LEA.HI R5, R5, R0, RZ, 0x2 ;  /* 0x0000000005057211 */ /* 0x000fc800078f10ff */
[----:B------:R-:W-:-:S04]  /*07b0*/  LEA.HI.SX32 R57, R5, R4, 0x1e ;  /* 0x0000000405397211 */ /* 0x000fc800078ff2ff */
[C---:B------:R-:W-:Y:S01]  /*07c0*/  IADD3 R55, R57.reuse, 0x400, RZ ;  /* 0x0000040039377810 */ /* 0x040fe20007ffe0ff */
[CC--:B------:R-:W-:Y:S01]  /*07d0*/  IMAD.WIDE.U32 R40, R57.reuse, R53.reuse, c[0x0][0x208] ;  /* 0x0000820039287625 */ /* 0x0c0fe200078e0035 */
[C---:B------:R-:W-:Y:S02]  /*07e0*/  IADD3 R149, R57.reuse, 0x100, RZ ;  /* 0x0000010039957810 */ /* 0x040fe40007ffe0ff */
[C---:B------:R-:W-:Y:S01]  /*07f0*/  IADD3 R56, R57.reuse, 0x300, RZ ;  /* 0x0000030039387810 */ /* 0x040fe20007ffe0ff */
[CC--:B------:R-:W-:Y:S01]  /*0800*/  IMAD.WIDE.U32 R38, R57.reuse, R53.reuse, c[0x0][0x188] ;  /* 0x0000620039267625 */ /* 0x0c0fe200078e0035 */
[C---:B------:R-:W-:Y:S01]  /*0810*/  IADD3 R0, R57.reuse, 0x600, RZ ;  /* 0x0000060039007810 */ /* 0x040fe20007ffe0ff */
[----:B------:R-:W2:Y:S01]  /*0820*/  LDG.E.64 R40, [R40.64] ;  /* 0x0000000428287981 */ /* 0x000ea2000c1e1b00 */
[----:B------:R-:W-:Y:S01]  /*0830*/  IADD3 R148, R57, 0x200, RZ ;  /* 0x0000020039947810 */ /* 0x000fe20007ffe0ff */
[----:B------:R-:W-:Y:S02]  /*0840*/  IMAD.MOV.U32 R47, RZ, RZ, 0x4 ;  /* 0x00000004ff2f7424 */ /* 0x000fe400078e00ff */
[-C--:B------:R-:W-:Y:S01]  /*0850*/  IMAD.WIDE.U32 R16, R55, R53.reuse, c[0x0][0x208] ;  /* 0x0000820037107625 */ /* 0x080fe200078e0035 */
[----:B------:R-:W-:Y:S01]  /*0860*/  IADD3 R54, R57, 0x500, RZ ;  /* 0x0000050039367810 */ /* 0x000fe20007ffe0ff */
[----:B------:R-:W3:Y:S02]  /*0870*/  LDG.E.64 R38, [R38.64] ;  /* 0x0000000426267981 */ /* 0x000ee4000c1e1b00 */
[----:B------:R-:W-:-:S02]  /*0880*/  IMAD.WIDE.U32 R36, R149, R53, c[0x0][0x208] ;  /* 0x0000820095247625 */ /* 0x000fc400078e0035 */
[----:B------:R-:W4:Y:S02]  /*0890*/  LDG.E.64 R16, [R16.64] ;  /* 0x0000000410107981 */ /* 0x000f24000c1e1b00 */
[-C--:B------:R-:W-:Y:S02]  /*08a0*/  IMAD.WIDE.U32 R4, R56, R53.reuse, c[0x0][0x188] ;  /* 0x0000620038047625 */ /* 0x080fe400078e0035 */
[----:B------:R-:W4:Y:S02]  /*08b0*/  LDG.E.64 R36, [R36.64] ;  /* 0x0000000424247981 */ /* 0x000f24000c1e1b00 */
[----:B------:R-:W-:Y:S02]  /*08c0*/  IMAD.WIDE.U32 R8, R149, R53, c[0x0][0x188] ;  /* 0x0000620095087625 */ /* 0x000fe400078e0035 */
[----:B------:R-:W4:Y:S02]  /*08d0*/  LDG.E.64 R4, [R4.64] ;  /* 0x0000000404047981 */ /* 0x000f24000c1e1b00 */
[----:B------:R-:W-:-:S02]  /*08e0*/  IMAD.WIDE R44, R142, R47, c[0x0][0x1a0] ;  /* 0x000068008e2c7625 */ /* 0x000fc400078e022f */
[----:B------:R-:W4:Y:S02]  /*08f0*/  LDG.E.64 R8, [R8.64] ;  /* 0x0000000408087981 */ /* 0x000f24000c1e1b00 */
[-C--:B------:R-:W-:Y:S02]  /*0900*/  IMAD.WIDE.U32 R32, R0, R53.reuse, c[0x0][0x188] ;  /* 0x0000620000207625 */ /* 0x080fe400078e0035 */
[----:B------:R0:W4:Y:S02]  /*0910*/  LDG.E R166, [R44.64] ;  /* 0x000000042ca67981 */ /* 0x000124000c1e1900 */
[-C--:B------:R-:W-:Y:S02]  /*0920*/  IMAD.WIDE.U32 R6, R148, R53.reuse, c[0x0][0x188] ;  /* 0x0000620094067625 */ /* 0x080fe400078e0035 */
[----:B------:R-:W4:Y:S02]  /*0930*/  LDG.E.64 R32, [R32.64] ;  /* 0x0000000420207981 */ /* 0x000f24000c1e1b00 */
[----:B------:R-:W-:-:S02]  /*0940*/  IMAD.WIDE.U32 R42, R55, R53, c[0x0][0x188] ;  /* 0x00006200372a7625 */ /* 0x000fc400078e0035 */
[----:B------:R-:W4:Y:S02]  /*0950*/  LDG.E.64 R6, [R6.64] ;  /* 0x0000000406067981 */ /* 0x000f24000c1e1b00 */
[-C--:B------:R-:W-:Y:S02]  /*0960*/  IMAD.WIDE.U32 R18, R56, R53.reuse, c[0x0][0x208] ;  /* 0x0000820038127625 */ /* 0x080fe400078e0035 */
[----:B------:R-:W4:Y:S02]  /*0970*/  LDG.E.64 R42, [R42.64] ;  /* 0x000000042a2a7981 */ /* 0x000f24000c1e1b00 */
[-C--:B------:R-:W-:Y:S02]  /*0980*/  IMAD.WIDE.U32 R12, R54, R53.reuse, c[0x0][0x208] ;  /* 0x00008200360c7625 */ /* 0x080fe400078e0035 */
[----:B------:R-:W4:Y:S02]  /*0990*/  LDG.E.64 R18, [R18.64] ;  /* 0x0000000412127981 */ /* 0x000f24000c1e1b00 */
[----:B------:R-:W-:-:S02]  /*09a0*/  IMAD.WIDE.U32 R34, R148, R53, c[0x0][0x208] ;  /* 0x0000820094227625 */ /* 0x000fc400078e0035 */
[----:B------:R-:W4:Y:S02]  /*09b0*/  LDG.E.64 R12, [R12.64] ;  /* 0x000000040c0c7981 */ /* 0x000f24000c1e1b00 */
[----:B------:R-:W-:Y:S02]  /*09c0*/  IMAD.WIDE.U32 R10, R0, R53, c[0x0][0x208] ;  /* 0x00008200000a7625 */ /* 0x000fe400078e0035 */
[----:B------:R-:W4:Y:S02]  /*09d0*/  LDG.E.64 R34, [R34.64] ;  /* 0x0000000422227981 */ /* 0x000f24000c1e1b00 */
[----:B------:R-:W-:Y:S02]  /*09e0*/  IMAD.WIDE R46, R142, R47, c[0x0][0x1a8] ;  /* 0x00006a008e2e7625 */ /* 0x000fe400078e022f */
[----:B------:R-:W4:Y:S04]  /*09f0*/  LDG.E.64 R10, [R10.64] ;  /* 0x000000040a0a7981 */ /* 0x000f28000c1e1b00 */
[----:B------:R1:W4:Y:S01]  /*0a00*/  LDG.E R150, [R46.64] ;  /* 0x000000042e967981 */ /* 0x000322000c1e1900 */
[----:B------:R-:W-:-:S06]  /*0a10*/  IMAD.WIDE.U32 R14, R54, R53, c[0x0][0x188] ;  /* 0x00006200360e7625 */ /* 0x000fcc00078e0035 */
[----:B------:R-:W4:Y:S01]  /*0a20*/  LDG.E.64 R14, [R14.64] ;  /* 0x000000040e0e7981 */ /* 0x000f22000c1e1b00 */
[----:B------:R-:W-:-:S04]  /*0a30*/  ISETP.NE.U32.AND P0, PT, RZ, c[0x0][0x1c0], PT ;  /* 0x00007000ff007a0c */ /* 0x000fc80003f05070 */
[----:B------:R-:W-:Y:S02]  /*0a40*/  ISETP.NE.AND.EX P0, PT, RZ, c[0x0][0x1c4], PT, P0 ;  /* 0x00007100ff007a0c */ /* 0x000fe40003f05300 */
[----:B------:R-:W-:-:S11]  /*0a50*/  SHF.R.S32.HI R49, RZ, 0x1f, R142 ;  /* 0x0000001fff317819 */ /* 0x000fd6000001148e */
[----:B------:R-:W-:-:S04]  /*0a60*/  @P0 LEA R152, P2, R142, c[0x0][0x1c0], 0x1 ;  /* 0x000070008e980a11 */ /* 0x000fc800078408ff */
[----:B------:R-:W-:-:S05]  /*0a70*/  @P0 LEA.HI.X R153, R142, c[0x0][0x1c4], R49, 0x1, P2 ;  /* 0x000071008e990a11 */ /* 0x000fca00010f0c31 */
[----:B------:R0:W4:Y:S01]  /*0a80*/  @P0 LDG.E.U16 R152, [R152.64] ;  /* 0x0000000498980981 */ /* 0x000122000c1e1500 */
[----:B------:R-:W-:-:S04]  /*0a90*/  ISETP.NE.U32.AND P1, PT, RZ, c[0x0][0x218], PT ;  /* 0x00008600ff007a0c */ /* 0x000fc80003f25070 */
[----:B------:R-:W-:Y:S01]  /*0aa0*/  ISETP.NE.AND.EX P1, PT, RZ, c[0x0][0x21c], PT, P1 ;  /* 0x00008700ff007a0c */ /* 0x000fe20003f25310 */
[----:B------:R-:W-:Y:S02]  /*0ab0*/  ULDC.U8 UR6, c[0x0][0x1f0] ;  /* 0x00007c0000067ab9 */ /* 0x000fe40000000000 */
[----:B------:R-:W-:-:S10]  /*0ac0*/  ISETP.NE.AND P2, PT, RZ, UR6, PT ;  /* 0x00000006ff007c0c */ /* 0x000fd4000bf45270 */
[----:B-1----:R-:W-:-:S04]  /*0ad0*/  @P1 IMAD.WIDE.U32 R46, R56, R53, c[0x0][0x218] ;  /* 0x00008600382e1625 */ /* 0x002fc800078e0035 */
[-C--:B------:R-:W-:Y:S01]  /*0ae0*/  @P1 IMAD.WIDE.U32 R48, R55, R53.reuse, c[0x0][0x218] ;  /* 0x0000860037301625 */ /* 0x080fe200078e0035 */
[----:B------:R1:W5:Y:S03]  /*0af0*/  @P1 LDG.E.64 R24, [R46.64] ;  /* 0x000000042e181981 */ /* 0x000366000c1e1b00 */
[-C--:B------:R-:W-:Y:S01]  /*0b00*/  @P1 IMAD.WIDE.U32 R156, R149, R53.reuse, c[0x0][0x218] ;  /* 0x00008600959c1625 */ /* 0x080fe200078e0035 */
[----:B------:R4:W5:Y:S03]  /*0b10*/  @P1 LDG.E.64 R26, [R48.64] ;  /* 0x00000004301a1981 */ /* 0x000966000c1e1b00 */
[-C--:B------:R-:W-:Y:S01]  /*0b20*/  @P1 IMAD.WIDE.U32 R154, R57, R53.reuse, c[0x0][0x218] ;  /* 0x00008600399a1625 */ /* 0x080fe200078e0035 */
[----:B------:R1:W5:Y:S03]  /*0b30*/  @P1 LDG.E.64 R20, [R156.64] ;  /* 0x000000049c141981 */ /* 0x000366000c1e1b00 */
[-C--:B0-----:R-:W-:Y:S01]  /*0b40*/  @P1 IMAD.WIDE.U32 R44, R148, R53.reuse, c[0x0][0x218] ;  /* 0x00008600942c1625 */ /* 0x081fe200078e0035 */
[----:B------:R0:W5:Y:S03]  /*0b50*/  @P1 LDG.E.64 R2, [R154.64] ;  /* 0x000000049a021981 */ /* 0x000166000c1e1b00 */
[-C--:B------:R-:W-:Y:S01]  /*0b60*/  @P1 IMAD.WIDE.U32 R50, R54, R53.reuse, c[0x0][0x218] ;  /* 0x0000860036321625 */ /* 0x080fe200078e0035 */
[----:B------:R0:W5:Y:S03]  /*0b70*/  @P1 LDG.E.64 R22, [R44.64] ;  /* 0x000000042c161981 */ /* 0x000166000c1e1b00 */
[----:B------:R-:W-:Y:S01]  /*0b80*/  @P1 IMAD.WIDE.U32 R52, R0, R53, c[0x0][0x218] ;  /* 0x0000860000341625 */ /* 0x000fe200078e0035 */
[----:B------:R0:W5:Y:S04]  /*0b90*/  @P1 LDG.E.64 R28, [R50.64] ;  /* 0x00000004321c1981 */ /* 0x000168000c1e1b00 */
[----:B------:R0:W5:Y:S01]  /*0ba0*/  @P1 LDG.E.64 R30, [R52.64] ;  /* 0x00000004341e1981 */ /* 0x000162000c1e1b00 */
[----:B--2---:R-:W-:-:S02]  /*0bb0*/  SHF.R.U64 R182, R40, 0x10, R41 ;  /* 0x0000001028b67819 */ /* 0x004fc40000001229 */
[----:B------:R-:W-:Y:S02]  /*0bc0*/  MOV R165, R41 ;  /* 0x0000002900a57202 */ /* 0x000fe40000000f00 */
[----:B------:R-:W-:Y:S02]  /*0bd0*/  SHF.R.U32.HI R180, RZ, 0x10, R41 ;  /* 0x00000010ffb47819 */ /* 0x000fe40000011629 */
[----:B---3--:R-:W-:Y:S02]  /*0be0*/  SHF.R.U64 R41, R38, 0x10, R39 ;  /* 0x0000001026297819 */ /* 0x008fe40000001227 */
[--C-:B----4-:R-:W-:Y:S02]  /*0bf0*/  SHF.R.U64 R49, R16, 0x10, R17.reuse ;  /* 0x0000001010317819 */ /* 0x110fe40000001211 */
[----:B-1----:R-:W-:Y:S02]  /*0c00*/  MOV R47, R17 ;  /* 0x00000011002f7202 */ /* 0x002fe40000000f00 */
[----:B------:R-:W-:-:S02]  /*0c10*/  SHF.R.U32.HI R48, RZ, 0x10, R17 ;  /* 0x00000010ff307819 */ /* 0x000fc40000011611 */
[--C-:B------:R-:W-:Y:S02]  /*0c20*/  SHF.R.U64 R159, R36, 0x10, R37.reuse ;  /* 0x00000010249f7819 */ /* 0x100fe40000001225 */
[----:B------:R-:W-:Y:S02]  /*0c30*/  MOV R157, R37 ;  /* 0x00000025009d7202 */ /* 0x000fe40000000f00 */
[----:B------:R-:W-:Y:S02]  /*0c40*/  SHF.R.U32.HI R160, RZ, 0x10, R37 ;  /* 0x00000010ffa07819 */ /* 0x000fe40000011625 */
[----:B------:R-:W-:Y:S02]  /*0c50*/  SHF.R.U64 R174, R4, 0x10, R5 ;  /* 0x0000001004ae7819 */ /* 0x000fe40000001205 */
[----:B------:R-:W-:Y:S02]  /*0c60*/  PRMT R17, RZ, 0x5410, R4 ;  /* 0x00005410ff117816 */ /* 0x000fe40000000004 */
[----:B------:R-:W-:-:S02]  /*0c70*/  SHF.R.U32.HI R37, RZ, 0x10, R39 ;  /* 0x00000010ff257819 */ /* 0x000fc40000011627 */
[----:B------:R-:W-:Y:S02]  /*0c80*/  FSEL R184, R166, RZ, !P2 ;  /* 0x000000ffa6b87208 */ /* 0x000fe40005000000 */
[----:B------:R-:W-:Y:S02]  /*0c90*/  PRMT R4, RZ, 0x5410, R41 ;  /* 0x00005410ff047816 */ /* 0x000fe40000000029 */
[--C-:B------:R-:W-:Y:S02]  /*0ca0*/  SHF.R.U64 R175, R8, 0x10, R9.reuse ;  /* 0x0000001008af7819 */ /* 0x100fe40000001209 */
[--C-:B------:R-:W-:Y:S02]  /*0cb0*/  SHF.R.U32.HI R178, RZ, 0x10, R9.reuse ;  /* 0x00000010ffb27819 */ /* 0x100fe40000011609 */
[----:B------:R-:W-:Y:S02]  /*0cc0*/  MOV R162, R36 ;  /* 0x0000002400a27202 */ /* 0x000fe40000000f00 */
[----:B------:R-:W-:-:S02]  /*0cd0*/  PRMT R9, RZ, 0x5410, R9 ;  /* 0x00005410ff097816 */ /* 0x000fc40000000009 */
[--C-:B------:R-:W-:Y:S02]  /*0ce0*/  SHF.R.U32.HI R173, RZ, 0x10, R5.reuse ;  /* 0x00000010ffad7819 */ /* 0x100fe40000011605 */
[----:B------:R-:W-:Y:S02]  /*0cf0*/  PRMT R161, RZ, 0x5410, R5 ;  /* 0x00005410ffa17816 */ /* 0x000fe40000000005 */
[----:B------:R-:W-:Y:S02]  /*0d00*/  PRMT R36, RZ, 0x5410, R32 ;  /* 0x00005410ff247816 */ /* 0x000fe40000000020 */
[----:B------:R-:W-:Y:S02]  /*0d10*/  PRMT R39, RZ, 0x5410, R39 ;  /* 0x00005410ff277816 */ /* 0x000fe40000000027 */
[----:B------:R-:W-:Y:S02]  /*0d20*/  SHF.R.U64 R177, R6, 0x10, R7 ;  /* 0x0000001006b17819 */ /* 0x000fe40000001207 */
[----:B------:R-:W-:-:S02]  /*0d30*/  SHF.R.U64 R172, R42, 0x10, R43 ;  /* 0x000000102aac7819 */ /* 0x000fc4000000122b */
[----:B------:R-:W-:Y:S02]  /*0d40*/  PRMT R163, RZ, 0x5410, R42 ;  /* 0x00005410ffa37816 */ /* 0x000fe4000000002a */
[----:B------:R-:W-:Y:S01]  /*0d50*/  PRMT R5, RZ, 0x5410, R37 ;  /* 0x00005410ff057816 */ /* 0x000fe20000000025 */
[----:B------:R-:W-:Y:S01]  /*0d60*/  FADD.FTZ R37, -R184, R4 ;  /* 0x00000004b8257221 */ /* 0x000fe20000010100 */
[----:B------:R-:W-:Y:S02]  /*0d70*/  MOV R153, R18 ;  /* 0x0000001200997202 */ /* 0x000fe40000000f00 */
[----:B0-----:R-:W-:Y:S01]  /*0d80*/  SHF.R.U64 R53, R18, 0x10, R19 ;  /* 0x0000001012357819 */ /* 0x001fe20000001213 */
[----:B------:R-:W-:Y:S01]  /*0d90*/  IMAD.MOV.U32 R18, RZ, RZ, R13 ;  /* 0x000000ffff127224 */ /* 0x000fe200078e000d */
[----:B------:R-:W-:Y:S02]  /*0da0*/  SHF.R.U32.HI R42, RZ, 0x10, R33 ;  /* 0x00000010ff2a7819 */ /* 0x000fe40000011621 */
[----:B------:R-:W-:-:S02]  /*0db0*/  MOV R164, R40 ;  /* 0x0000002800a47202 */ /* 0x000fc40000000f00 */
[--C-:B------:R-:W-:Y:S02]  /*0dc0*/  SHF.R.U64 R45, R12, 0x10, R13.reuse ;  /* 0x000000100c2d7819 */ /* 0x100fe4000000120d */
[----:B------:R-:W-:Y:S02]  /*0dd0*/  SHF.R.U32.HI R44, RZ, 0x10, R13 ;  /* 0x00000010ff2c7819 */ /* 0x000fe4000001160d */
[----:B------:R-:W-:Y:S02]  /*0de0*/  PRMT R38, RZ, 0x5410, R38 ;  /* 0x00005410ff267816 */ /* 0x000fe40000000026 */
[----:B------:R-:W-:Y:S02]  /*0df0*/  PRMT R8, RZ, 0x5410, R8 ;  /* 0x00005410ff087816 */ /* 0x000fe40000000008 */
[----:B------:R-:W-:Y:S01]  /*0e00*/  PRMT R4, RZ, 0x5410, R175 ;  /* 0x00005410ff047816 */ /* 0x000fe200000000af */
[C---:B------:R-:W-:Y:S01]  /*0e10*/  FADD.FTZ R175, -R184.reuse, R9 ;  /* 0x00000009b8af7221 */ /* 0x040fe20000010100 */
[--C-:B------:R-:W-:Y:S01]  /*0e20*/  SHF.R.U32.HI R176, RZ, 0x10, R7.reuse ;  /* 0x00000010ffb07819 */ /* 0x100fe20000011607 */
[----:B------:R-:W-:Y:S01]  /*0e30*/  FADD.FTZ R9, -R184, R36 ;  /* 0x00000024b8097221 */ /* 0x000fe20000010100 */
[----:B------:R-:W-:-:S02]  /*0e40*/  PRMT R13, RZ, 0x5410, R7 ;  /* 0x00005410ff0d7816 */ /* 0x000fc40000000007 */
[----:B------:R-:W-:Y:S01]  /*0e50*/  PRMT R40, RZ, 0x5410, R33 ;  /* 0x00005410ff287816 */ /* 0x000fe20000000021 */
[C---:B------:R-:W-:Y:S01]  /*0e60*/  FADD.FTZ R39, -R184.reuse, R39 ;  /* 0x00000027b8277221 */ /* 0x040fe20000010100 */
[----:B------:R-:W-:Y:S01]  /*0e70*/  PRMT R7, RZ, 0x5410, R177 ;  /* 0x00005410ff077816 */ /* 0x000fe200000000b1 */
[----:B------:R-:W-:Y:S01]  /*0e80*/  IMAD.MOV.U32 R154, RZ, RZ, R35 ;  /* 0x000000ffff9a7224 */ /* 0x000fe200078e0023 */
[----:B------:R-:W-:Y:S01]  /*0e90*/  PRMT R36, RZ, 0x5410, R42 ;  /* 0x00005410ff247816 */ /* 0x000fe2000000002a */
[----:B------:R-:W-:Y:S01]  /*0ea0*/  FADD.FTZ R41, -R184, R5 ;  /* 0x00000005b8297221 */ /* 0x000fe20000010100 */
[--C-:B------:R-:W-:Y:S01]  /*0eb0*/  SHF.R.U64 R155, R34, 0x10, R35.reuse ;  /* 0x00000010229b7819 */ /* 0x100fe20000001223 */
[C---:B------:R-:W-:Y:S01]  /*0ec0*/  FADD.FTZ R171, -R184.reuse, R8 ;  /* 0x00000008b8ab7221 */ /* 0x040fe20000010100 */
[----:B------:R-:W-:Y:S01]  /*0ed0*/  SHF.R.U32.HI R156, RZ, 0x10, R35 ;  /* 0x00000010ff9c7819 */ /* 0x000fe20000011623 */
[C---:B------:R-:W-:Y:S01]  /*0ee0*/  FADD.FTZ R35, -R184.reuse, R38 ;  /* 0x00000026b8237221 */ /* 0x040fe20000010100 */
[----:B------:R-:W-:Y:S01]  /*0ef0*/  MOV R50, R16 ;  /* 0x0000001000327202 */ /* 0x000fe20000000f00 */
[C---:B------:R-:W-:Y:S01]  /*0f00*/  FADD.FTZ R5, -R184.reuse, R40 ;  /* 0x00000028b8057221 */ /* 0x040fe20000010100 */
[----:B------:R-:W-:Y:S01]  /*0f10*/  PRMT R164, RZ, 0x5410, R164 ;  /* 0x00005410ffa47816 */ /* 0x000fe200000000a4 */
[----:B------:R-:W-:Y:S01]  /*0f20*/  FADD.FTZ R181, -R184, R7 ;  /* 0x00000007b8b57221 */ /* 0x000fe20000010100 */
[----:B------:R-:W-:Y:S01]  /*0f30*/  MOV R46, R12 ;  /* 0x0000000c002e7202 */ /* 0x000fe20000000f00 */
[----:B------:R-:W-:Y:S01]  /*0f40*/  FMUL.FTZ R40, R150, R39 ;  /* 0x0000002796287220 */ /* 0x000fe20000410000 */
[----:B------:R-:W-:-:S02]  /*0f50*/  MOV R16, R10 ;  /* 0x0000000a00107202 */ /* 0x000fc40000000f00 */
[----:B------:R-:W-:Y:S02]  /*0f60*/  PRMT R8, RZ, 0x5410, R176 ;  /* 0x00005410ff087816 */ /* 0x000fe400000000b0 */
[----:B------:R-:W-:Y:S01]  /*0f70*/  PRMT R165, RZ, 0x5410, R165 ;  /* 0x00005410ffa57816 */ /* 0x000fe200000000a5 */
[----:B------:R-:W-:Y:S01]  /*0f80*/  FADD.FTZ R7, -R184, R36 ;  /* 0x00000024b8077221 */ /* 0x000fe20000010100 */
[--C-:B------:R-:W-:Y:S02]  /*0f90*/  SHF.R.U64 R10, R10, 0x10, R11.reuse ;  /* 0x000000100a0a7819 */ /* 0x100fe4000000120b */
[----:B------:R-:W-:Y:S02]  /*0fa0*/  MOV R12, R11 ;  /* 0x0000000b000c7202 */ /* 0x000fe40000000f00 */
[----:B------:R-:W-:Y:S01]  /*0fb0*/  SHF.R.U32.HI R167, RZ, 0x10, R11 ;  /* 0x00000010ffa77819 */ /* 0x000fe2000001160b */
[----:B------:R-:W-:Y:S01]  /*0fc0*/  FADD.FTZ R183, -R184, R13 ;  /* 0x0000000db8b77221 */ /* 0x000fe20000010100 */
[----:B------:R-:W-:Y:S01]  /*0fd0*/  PRMT R11, RZ, 0x5410, R6 ;  /* 0x00005410ff0b7816 */ /* 0x000fe20000000006 */
[C---:B------:R-:W-:Y:S01]  /*0fe0*/  FMUL.FTZ R36, R150.reuse, R35 ;  /* 0x0000002396247220 */ /* 0x040fe20000410000 */
[----:B------:R-:W-:Y:S01]  /*0ff0*/  PRMT R38, RZ, 0x5410, R182 ;  /* 0x00005410ff267816 */ /* 0x000fe200000000b6 */
[----:B------:R-:W-:Y:S01]  /*1000*/  FMUL.FTZ R37, R150, R37 ;  /* 0x0000002596257220 */ /* 0x000fe20000410000 */
[----:B------:R-:W-:Y:S01]  /*1010*/  PRMT R6, RZ, 0x5410, R178 ;  /* 0x00005410ff067816 */ /* 0x000fe200000000b2 */
[----:B------:R-:W-:Y:S01]  /*1020*/  FMUL.FTZ R35, R141, R164 ;  /* 0x000000a48d237220 */ /* 0x000fe20000410000 */
[--C-:B------:R-:W-:Y:S01]  /*1030*/  SHF.R.U32.HI R169, RZ, 0x10, R43.reuse ;  /* 0x00000010ffa97819 */ /* 0x100fe2000001162b */
[----:B------:R-:W-:Y:S01]  /*1040*/  FADD.FTZ R185, -R184, R8 ;  /* 0x00000008b8b97221 */ /* 0x000fe20000010100 */
[----:B------:R-:W-:Y:S01]  /*1050*/  PRMT R43, RZ, 0x5410, R43 ;  /* 0x00005410ff2b7816 */ /* 0x000fe2000000002b */
[----:B------:R-:W-:Y:S01]  /*1060*/  FADD.FTZ R103, R165, R103 ;  /* 0x00000067a5677221 */ /* 0x000fe20000010000 */
[----:B------:R-:W-:Y:S01]  /*1070*/  PRMT R8, RZ, 0x5410, R154 ;  /* 0x00005410ff087816 */ /* 0x000fe2000000009a */
[-C--:B------:R-:W-:Y:S01]  /*1080*/  FFMA.FTZ R75, R40, R165.reuse, R75 ;  /* 0x000000a5284b7223 */ /* 0x080fe2000001004b */
[----:B------:R-:W-:Y:S01]  /*1090*/  PRMT R201, RZ, 0x5410, R44 ;  /* 0x00005410ffc97816 */ /* 0x000fe2000000002c */
[----:B------:R-:W-:Y:S01]  /*10a0*/  FMUL.FTZ R39, R140, R165 ;  /* 0x000000a58c277220 */ /* 0x000fe20000410000 */
[----:B------:R-:W-:Y:S01]  /*10b0*/  PRMT R165, RZ, 0x5410, R160 ;  /* 0x00005410ffa57816 */ /* 0x000fe200000000a0 */
[----:B------:R-:W-:-:S02]  /*10c0*/  FADD.FTZ R100, R38, R100 ;  /* 0x0000006426647221 */ /* 0x000fc40000010000 */
[-C--:B------:R-:W-:Y:S02]  /*10d0*/  FFMA.FTZ R72, R37, R38.reuse, R72 ;  /* 0x0000002625487223 */ /* 0x080fe40000010048 */
[C---:B------:R-:W-:Y:S02]  /*10e0*/  FMUL.FTZ R44, R150.reuse, R171 ;  /* 0x000000ab962c7220 */ /* 0x040fe40000410000 */
[----:B------:R-:W-:Y:S01]  /*10f0*/  FMUL.FTZ R160, R150, R183 ;  /* 0x000000b796a07220 */ /* 0x000fe20000410000 */
[----:B------:R-:W-:Y:S01]  /*1100*/  SHF.R.U64 R166, R32, 0x10, R33 ;  /* 0x0000001020a67819 */ /* 0x000fe20000001221 */
[----:B------:R-:W-:Y:S01]  /*1110*/  FADD.FTZ R177, -R184, R6 ;  /* 0x00000006b8b17221 */ /* 0x000fe20000010100 */
[----:B------:R-:W-:Y:S01]  /*1120*/  PRMT R187, RZ, 0x5410, R156 ;  /* 0x00005410ffbb7816 */ /* 0x000fe2000000009c */
[----:B------:R-:W-:Y:S02]  /*1130*/  FMUL.FTZ R38, R71, R38 ;  /* 0x0000002647267220 */ /* 0x000fe40000410000 */
[----:B------:R-:W-:Y:S01]  /*1140*/  FADD.FTZ R171, RZ, R35 ;  /* 0x00000023ffab7221 */ /* 0x000fe20000010000 */
[----:B------:R-:W-:Y:S01]  /*1150*/  PRMT R156, RZ, 0x5410, R53 ;  /* 0x00005410ff9c7816 */ /* 0x000fe20000000035 */
[----:B------:R-:W-:-:S02]  /*1160*/  FFMA.FTZ R6, R36, R35, RZ ;  /* 0x0000002324067223 */ /* 0x000fc400000100ff */
[----:B------:R-:W-:Y:S01]  /*1170*/  FADD.FTZ R33, -R184, R43 ;  /* 0x0000002bb8217221 */ /* 0x000fe20000010100 */
[----:B------:R-:W-:Y:S01]  /*1180*/  PRMT R43, RZ, 0x5410, R180 ;  /* 0x00005410ff2b7816 */ /* 0x000fe200000000b4 */
[----:B------:R-:W-:Y:S02]  /*1190*/  FADD.FTZ R111, R8, R111 ;  /* 0x0000006f086f7221 */ /* 0x000fe40000010000 */
[-C--:B------:R-:W-:Y:S02]  /*11a0*/  FFMA.FTZ R83, R160, R8.reuse, R83 ;  /* 0x00000008a0537223 */ /* 0x080fe40000010053 */
[----:B------:R-:W-:Y:S02]  /*11b0*/  FMUL.FTZ R53, R136, R8 ;  /* 0x0000000888357220 */ /* 0x000fe40000410000 */
[----:B------:R-:W-:Y:S02]  /*11c0*/  FADD.FTZ R8, R171, R38 ;  /* 0x00000026ab087221 */ /* 0x000fe40000010000 */
[----:B------:R-:W-:Y:S01]  /*11d0*/  FFMA.FTZ R6, R37, R38, R6 ;  /* 0x0000002625067223 */ /* 0x000fe20000010006 */
[----:B------:R-:W-:Y:S01]  /*11e0*/  PRMT R162, RZ, 0x5410, R162 ;  /* 0x00005410ffa27816 */ /* 0x000fe200000000a2 */
[----:B------:R-:W-:Y:S01]  /*11f0*/  FMUL.FTZ R42, R150, R41 ;  /* 0x00000029962a7220 */ /* 0x000fe20000410000 */
[----:B------:R-:W-:Y:S01]  /*1200*/  MOV R51, R19 ;  /* 0x0000001300337202 */ /* 0x000fe20000000f00 */
[----:B------:R-:W-:Y:S01]  /*1210*/  FMUL.FTZ R41, R70, R43 ;  /* 0x0000002b46297220 */ /* 0x000fe20000410000 */
[----:B------:R-:W-:Y:S01]  /*1220*/  SHF.R.U32.HI R52, RZ, 0x10, R19 ;  /* 0x00000010ff347819 */ /* 0x000fe20000011613 */
[----:B------:R-:W-:Y:S01]  /*1230*/  FADD.FTZ R8, R8, R39 ;  /* 0x0000002708087221 */ /* 0x000fe20000010000 */
[----:B------:R-:W-:Y:S01]  /*1240*/  SHF.R.U64 R170, R14, 0x10, R15 ;  /* 0x000000100eaa7819 */ /* 0x000fe2000000120f */
[----:B------:R-:W-:Y:S01]  /*1250*/  FFMA.FTZ R6, R40, R39, R6 ;  /* 0x0000002728067223 */ /* 0x000fe20000010006 */
[----:B------:R-:W-:Y:S01]  /*1260*/  PRMT R19, RZ, 0x5410, R14 ;  /* 0x00005410ff137816 */ /* 0x000fe2000000000e */
[----:B------:R-:W-:Y:S01]  /*1270*/  FADD.FTZ R102, R43, R102 ;  /* 0x000000662b667221 */ /* 0x000fe20000010000 */
[----:B------:R-:W-:Y:S01]  /*1280*/  PRMT R14, RZ, 0x5410, R173 ;  /* 0x00005410ff0e7816 */ /* 0x000fe200000000ad */
[----:B------:R-:W-:Y:S01]  /*1290*/  FADD.FTZ R173, -R184, R4 ;  /* 0x00000004b8ad7221 */ /* 0x000fe20000010100 */
[----:B------:R-:W-:Y:S01]  /*12a0*/  PRMT R159, RZ, 0x5410, R159 ;  /* 0x00005410ff9f7816 */ /* 0x000fe2000000009f */
[----:B------:R-:W-:Y:S01]  /*12b0*/  FFMA.FTZ R74, R42, R43, R74 ;  /* 0x0000002b2a4a7223 */ /* 0x000fe2000001004a */
[----:B------:R-:W-:Y:S01]  /*12c0*/  MOV R158, R34 ;  /* 0x00000022009e7202 */ /* 0x000fe20000000f00 */
[----:B------:R-:W-:Y:S01]  /*12d0*/  FMUL.FTZ R43, R139, R162 ;  /* 0x000000a28b2b7220 */ /* 0x000fe20000410000 */
[----:B------:R-:W-:Y:S01]  /*12e0*/  PRMT R4, RZ, 0x5410, R12 ;  /* 0x00005410ff047816 */ /* 0x000fe2000000000c */
[----:B------:R-:W-:Y:S01]  /*12f0*/  FADD.FTZ R8, R8, R41 ;  /* 0x0000002908087221 */ /* 0x000fe20000010000 */
[--C-:B------:R-:W-:Y:S01]  /*1300*/  PRMT R34, RZ, 0x5410, R15.reuse ;  /* 0x00005410ff227816 */ /* 0x100fe2000000000f */
[----:B------:R-:W-:Y:S01]  /*1310*/  FFMA.FTZ R12, R42, R41, R6 ;  /* 0x000000292a0c7223 */ /* 0x000fe20000010006 */
[----:B------:R-:W-:Y:S01]  /*1320*/  SHF.R.U32.HI R168, RZ, 0x10, R15 ;  /* 0x00000010ffa87819 */ /* 0x000fe2000001160f */
[----:B------:R-:W-:Y:S01]  /*1330*/  FADD.FTZ R6, R8, R43 ;  /* 0x0000002b08067221 */ /* 0x000fe20000010000 */
[----:B------:R-:W-:-:S02]  /*1340*/  PRMT R157, RZ, 0x5410, R157 ;  /* 0x00005410ff9d7816 */ /* 0x000fc4000000009d */
[----:B------:R-:W-:Y:S01]  /*1350*/  PRMT R178, RZ, 0x5410, R45 ;  /* 0x00005410ffb27816 */ /* 0x000fe2000000002d */
[----:B------:R-:W-:Y:S01]  /*1360*/  FMUL.FTZ R45, R69, R159 ;  /* 0x0000009f452d7220 */ /* 0x000fe20000410000 */
[----:B------:R-:W-:Y:S01]  /*1370*/  PRMT R176, RZ, 0x5410, R46 ;  /* 0x00005410ffb07816 */ /* 0x000fe2000000002e */
[----:B------:R-:W-:Y:S01]  /*1380*/  FADD.FTZ R179, -R184, R11 ;  /* 0x0000000bb8b37221 */ /* 0x000fe20000010100 */
[----:B------:R-:W-:Y:S01]  /*1390*/  PRMT R15, RZ, 0x5410, R172 ;  /* 0x00005410ff0f7816 */ /* 0x000fe200000000ac */
[----:B------:R-:W-:Y:S01]  /*13a0*/  FMUL.FTZ R46, R150, R173 ;  /* 0x000000ad962e7220 */ /* 0x000fe20000410000 */
[----:B------:R-:W-:Y:S01]  /*13b0*/  PRMT R11, RZ, 0x5410, R174 ;  /* 0x00005410ff0b7816 */ /* 0x000fe200000000ae */
[----:B------:R-:W-:Y:S01]  /*13c0*/  FFMA.FTZ R8, R44, R43, R12 ;  /* 0x0000002b2c087223 */ /* 0x000fe2000001000c */
[----:B------:R-:W-:Y:S01]  /*13d0*/  PRMT R32, RZ, 0x5410, R168 ;  /* 0x00005410ff207816 */ /* 0x000fe200000000a8 */
[----:B------:R-:W-:Y:S01]  /*13e0*/  FADD.FTZ R13, -R184, R34 ;  /* 0x00000022b80d7221 */ /* 0x000fe20000010100 */
[----:B------:R-:W-:Y:S01]  /*13f0*/  PRMT R34, RZ, 0x5410, R166 ;  /* 0x00005410ff227816 */ /* 0x000fe200000000a6 */
[----:B------:R-:W-:Y:S01]  /*1400*/  FADD.FTZ R6, R6, R45 ;  /* 0x0000002d06067221 */ /* 0x000fe20000010000 */
[----:B------:R-:W-:Y:S01]  /*1410*/  PRMT R174, RZ, 0x5410, R47 ;  /* 0x00005410ffae7816 */ /* 0x000fe2000000002f */
[----:B------:R-:W-:Y:S01]  /*1420*/  FMUL.FTZ R47, R138, R157 ;  /* 0x0000009d8a2f7220 */ /* 0x000fe20000410000 */
[----:B------:R-:W-:Y:S01]  /*1430*/  PRMT R166, RZ, 0x5410, R50 ;  /* 0x00005410ffa67816 */ /* 0x000fe20000000032 */
[----:B------:R-:W-:-:S02]  /*1440*/  FMUL.FTZ R50, R150, R175 ;  /* 0x000000af96327220 */ /* 0x000fc40000410000 */
[----:B------:R-:W-:Y:S01]  /*1450*/  FFMA.FTZ R8, R46, R45, R8 ;  /* 0x0000002d2e087223 */ /* 0x000fe20000010008 */
[----:B------:R-:W-:Y:S01]  /*1460*/  PRMT R158, RZ, 0x5410, R158 ;  /* 0x00005410ff9e7816 */ /* 0x000fe2000000009e */
[C---:B------:R-:W-:Y:S01]  /*1470*/  FADD.FTZ R197, -R184.reuse, R15 ;  /* 0x0000000fb8c57221 */ /* 0x040fe20000010100 */
[----:B------:R-:W-:Y:S01]  /*1480*/  PRMT R199, RZ, 0x5410, R48 ;  /* 0x00005410ffc77816 */ /* 0x000fe20000000030 */
[C---:B------:R-:W-:Y:S01]  /*1490*/  FADD.FTZ R15, -R184.reuse, R32 ;  /* 0x00000020b80f7221 */ /* 0x040fe20000010100 */
[----:B------:R-:W-:Y:S01]  /*14a0*/  PRMT R32, RZ, 0x5410, R51 ;  /* 0x00005410ff207816 */ /* 0x000fe20000000033 */
[----:B------:R-:W-:Y:S02]  /*14b0*/  FADD.FTZ R189, -R184, R17 ;  /* 0x00000011b8bd7221 */ /* 0x000fe40000010100 */
[----:B------:R-:W-:Y:S02]  /*14c0*/  FMUL.FTZ R48, R68, R165 ;  /* 0x000000a544307220 */ /* 0x000fe40000410000 */
[----:B------:R-:W-:-:S02]  /*14d0*/  FADD.FTZ R171, R6, R47 ;  /* 0x0000002f06ab7221 */ /* 0x000fc40000010000 */
[----:B------:R-:W-:Y:S01]  /*14e0*/  FADD.FTZ R17, -R184, R19 ;  /* 0x00000013b8117221 */ /* 0x000fe20000010100 */
[----:B------:R-:W-:Y:S01]  /*14f0*/  PRMT R19, RZ, 0x5410, R170 ;  /* 0x00005410ff137816 */ /* 0x000fe200000000aa */
[----:B------:R-:W-:Y:S02]  /*1500*/  FMUL.FTZ R51, R150, R177 ;  /* 0x000000b196337220 */ /* 0x000fe40000410000 */
[----:B------:R-:W-:Y:S01]  /*1510*/  FFMA.FTZ R8, R50, R47, R8 ;  /* 0x0000002f32087223 */ /* 0x000fe20000010008 */
[----:B------:R-:W-:Y:S01]  /*1520*/  PRMT R155, RZ, 0x5410, R155 ;  /* 0x00005410ff9b7816 */ /* 0x000fe2000000009b */
[----:B------:R-:W-:Y:S01]  /*1530*/  FADD.FTZ R6, R171, R48 ;  /* 0x00000030ab067221 */ /* 0x000fe20000010000 */
[----:B------:R-:W-:Y:S01]  /*1540*/  PRMT R170, RZ, 0x5410, R49 ;  /* 0x00005410ffaa7816 */ /* 0x000fe20000000031 */
[----:B------:R-:W-:Y:S02]  /*1550*/  FMUL.FTZ R49, R137, R158 ;  /* 0x0000009e89317220 */ /* 0x000fe40000410000 */
[----:B------:R-:W-:-:S02]  /*1560*/  FMUL.FTZ R154, R150, R179 ;  /* 0x000000b3969a7220 */ /* 0x000fc40000410000 */
[----:B------:R-:W-:Y:S01]  /*1570*/  FFMA.FTZ R8, R51, R48, R8 ;  /* 0x0000003033087223 */ /* 0x000fe20000010008 */
[----:B------:R-:W-:Y:S01]  /*1580*/  PRMT R195, RZ, 0x5410, R52 ;  /* 0x00005410ffc37816 */ /* 0x000fe20000000034 */
[----:B------:R-:W-:Y:S02]  /*1590*/  FMUL.FTZ R175, R150, R33 ;  /* 0x0000002196af7220 */ /* 0x000fe40000410000 */
[----:B------:R-:W-:Y:S02]  /*15a0*/  FADD.FTZ R107, R157, R107 ;  /* 0x0000006b9d6b7221 */ /* 0x000fe40000010000 */
[----:B------:R-:W-:Y:S02]  /*15b0*/  FFMA.FTZ R79, R50, R157, R79 ;  /* 0x0000009d324f7223 */ /* 0x000fe4000001004f */
[----:B------:R-:W-:Y:S02]  /*15c0*/  FMUL.FTZ R52, R67, R155 ;  /* 0x0000009b43347220 */ /* 0x000fe40000410000 */
[----:B------:R-:W-:-:S02]  /*15d0*/  FADD.FTZ R33, R6, R49 ;  /* 0x0000003106217221 */ /* 0x000fc40000010000 */
[----:B------:R-:W-:Y:S02]  /*15e0*/  FMUL.FTZ R157, R150, R181 ;  /* 0x000000b5969d7220 */ /* 0x000fe40000410000 */
[----:B------:R-:W-:Y:S02]  /*15f0*/  FFMA.FTZ R6, R154, R49, R8 ;  /* 0x000000319a067223 */ /* 0x000fe40000010008 */
[----:B------:R-:W-:Y:S02]  /*1600*/  FADD.FTZ R8, R33, R52 ;  /* 0x0000003421087221 */ /* 0x000fe40000010000 */
[----:B------:R-:W-:Y:S02]  /*1610*/  FFMA.FTZ R6, R157, R52, R6 ;  /* 0x000000349d067223 */ /* 0x000fe40000010006 */
[C---:B------:R-:W-:Y:S01]  /*1620*/  FADD.FTZ R193, -R184.reuse, R14 ;  /* 0x0000000eb8c17221 */ /* 0x040fe20000010100 */
[----:B------:R-:W-:Y:S01]  /*1630*/  PRMT R14, RZ, 0x5410, R153 ;  /* 0x00005410ff0e7816 */ /* 0x000fe20000000099 */
[----:B------:R-:W-:-:S02]  /*1640*/  FADD.FTZ R191, -R184, R11 ;  /* 0x0000000bb8bf7221 */ /* 0x000fc40000010100 */
[----:B------:R-:W-:Y:S02]  /*1650*/  FADD.FTZ R104, R159, R104 ;  /* 0x000000689f687221 */ /* 0x000fe40000010000 */
[----:B------:R-:W-:Y:S02]  /*1660*/  FFMA.FTZ R76, R46, R159, R76 ;  /* 0x0000009f2e4c7223 */ /* 0x000fe4000001004c */
[----:B------:R-:W-:Y:S02]  /*1670*/  FMUL.FTZ R153, R66, R187 ;  /* 0x000000bb42997220 */ /* 0x000fe40000410000 */
[----:B------:R-:W-:Y:S02]  /*1680*/  FADD.FTZ R8, R8, R53 ;  /* 0x0000003508087221 */ /* 0x000fe40000010000 */
[----:B------:R-:W-:Y:S02]  /*1690*/  FMUL.FTZ R159, R150, R185 ;  /* 0x000000b9969f7220 */ /* 0x000fe40000410000 */
[----:B------:R-:W-:-:S02]  /*16a0*/  FFMA.FTZ R6, R160, R53, R6 ;  /* 0x00000035a0067223 */ /* 0x000fc40000010006 */
[----:B------:R-:W-:Y:S02]  /*16b0*/  FADD.FTZ R106, R165, R106 ;  /* 0x0000006aa56a7221 */ /* 0x000fe40000010000 */
[----:B------:R-:W-:Y:S02]  /*16c0*/  FFMA.FTZ R78, R51, R165, R78 ;  /* 0x000000a5334e7223 */ /* 0x000fe4000001004e */
[----:B------:R-:W-:Y:S02]  /*16d0*/  FADD.FTZ R108, R155, R108 ;  /* 0x0000006c9b6c7221 */ /* 0x000fe40000010000 */
[----:B------:R-:W-:Y:S02]  /*16e0*/  FFMA.FTZ R80, R157, R155, R80 ;  /* 0x0000009b9d507223 */ /* 0x000fe40000010050 */
[----:B------:R-:W-:Y:S02]  /*16f0*/  FMUL.FTZ R165, R150, R191 ;  /* 0x000000bf96a57220 */ /* 0x000fe40000410000 */
[----:B------:R-:W-:-:S02]  /*1700*/  FADD.FTZ R105, R162, R105 ;  /* 0x00000069a2697221 */ /* 0x000fc40000010000 */
[----:B------:R-:W-:Y:S02]  /*1710*/  FFMA.FTZ R77, R44, R162, R77 ;  /* 0x000000a22c4d7223 */ /* 0x000fe4000001004d */
[----:B------:R-:W-:Y:S02]  /*1720*/  FMUL.FTZ R155, R135, R14 ;  /* 0x0000000e879b7220 */ /* 0x000fe40000410000 */
[----:B------:R-:W-:Y:S02]  /*1730*/  FADD.FTZ R8, R8, R153 ;  /* 0x0000009908087221 */ /* 0x000fe40000010000 */
[----:B------:R-:W-:Y:S02]  /*1740*/  FMUL.FTZ R162, R150, R189 ;  /* 0x000000bd96a27220 */ /* 0x000fe40000410000 */
[----:B------:R-:W-:Y:S02]  /*1750*/  FFMA.FTZ R6, R159, R153, R6 ;  /* 0x000000999f067223 */ /* 0x000fe40000010006 */
[----:B------:R-:W-:-:S02]  /*1760*/  FADD.FTZ R112, R156, R112 ;  /* 0x000000709c707221 */ /* 0x000fc40000010000 */
[-C--:B------:R-:W-:Y:S02]  /*1770*/  FFMA.FTZ R84, R165, R156.reuse, R84 ;  /* 0x0000009ca5547223 */ /* 0x080fe40000010054 */
[----:B------:R-:W-:Y:S02]  /*1780*/  FMUL.FTZ R180, R150, R17 ;  /* 0x0000001196b47220 */ /* 0x000fe40000410000 */
[----:B------:R-:W-:Y:S02]  /*1790*/  FMUL.FTZ R156, R65, R156 ;  /* 0x0000009c419c7220 */ /* 0x000fe40000410000 */
[----:B------:R-:W-:Y:S02]  /*17a0*/  FADD.FTZ R17, R8, R155 ;  /* 0x0000009b08117221 */ /* 0x000fe40000010000 */
[----:B------:R-:W-:Y:S02]  /*17b0*/  FADD.FTZ R161, -R184, R161 ;  /* 0x000000a1b8a17221 */ /* 0x000fe40000010100 */
[----:B------:R-:W-:-:S02]  /*17c0*/  FFMA.FTZ R6, R162, R155, R6 ;  /* 0x0000009ba2067223 */ /* 0x000fc40000010006 */
[----:B------:R-:W-:Y:S02]  /*17d0*/  FADD.FTZ R109, R158, R109 ;  /* 0x0000006d9e6d7221 */ /* 0x000fe40000010000 */
[----:B------:R-:W-:Y:S02]  /*17e0*/  FFMA.FTZ R81, R154, R158, R81 ;  /* 0x0000009e9a517223 */ /* 0x000fe40000010051 */
[----:B------:R-:W-:Y:S02]  /*17f0*/  FADD.FTZ R101, R164, R101 ;  /* 0x00000065a4657221 */ /* 0x000fe40000010000 */
[----:B------:R-:W-:Y:S02]  /*1800*/  FFMA.FTZ R73, R36, R164, R73 ;  /* 0x000000a424497223 */ /* 0x000fe40000010049 */
[----:B------:R-:W-:Y:S02]  /*1810*/  FMUL.FTZ R158, R134, R32 ;  /* 0x00000020869e7220 */ /* 0x000fe40000410000 */
[----:B------:R-:W-:-:S02]  /*1820*/  FADD.FTZ R17, R17, R156 ;  /* 0x0000009c11117221 */ /* 0x000fc40000010000 */
[----:B------:R-:W-:Y:S02]  /*1830*/  FMUL.FTZ R164, R150, R161 ;  /* 0x000000a196a47220 */ /* 0x000fe40000410000 */
[----:B------:R-:W-:Y:S02]  /*1840*/  FFMA.FTZ R33, R165, R156, R6 ;  /* 0x0000009ca5217223 */ /* 0x000fe40000010006 */
[----:B------:R-:W-:Y:S01]  /*1850*/  FADD.FTZ R163, -R184, R163 ;  /* 0x000000a3b8a37221 */ /* 0x000fe20000010100 */
[----:B------:R-:W-:Y:S01]  /*1860*/  PRMT R169, RZ, 0x5410, R169 ;  /* 0x00005410ffa97816 */ /* 0x000fe200000000a9 */
[----:B------:R-:W-:Y:S02]  /*1870*/  FMUL.FTZ R161, R64, R195 ;  /* 0x000000c340a17220 */ /* 0x000fe40000410000 */
[----:B------:R-:W-:Y:S02]  /*1880*/  FADD.FTZ R6, R17, R158 ;  /* 0x0000009e11067221 */ /* 0x000fe40000010000 */
[----:B------:R-:W-:-:S02]  /*1890*/  FMUL.FTZ R168, R150, R193 ;  /* 0x000000c196a87220 */ /* 0x000fc40000410000 */
[----:B------:R-:W-:Y:S02]  /*18a0*/  FFMA.FTZ R33, R164, R158, R33 ;  /* 0x0000009ea4217223 */ /* 0x000fe40000010021 */
[----:B------:R-:W-:Y:S02]  /*18b0*/  FMUL.FTZ R172, R150, R163 ;  /* 0x000000a396ac7220 */ /* 0x000fe40000410000 */
[----:B------:R-:W-:Y:S02]  /*18c0*/  FMUL.FTZ R163, R133, R166 ;  /* 0x000000a685a37220 */ /* 0x000fe40000410000 */
[----:B------:R-:W-:Y:S02]  /*18d0*/  FADD.FTZ R6, R6, R161 ;  /* 0x000000a106067221 */ /* 0x000fe40000010000 */
[----:B------:R-:W-:Y:S02]  /*18e0*/  FFMA.FTZ R33, R168, R161, R33 ;  /* 0x000000a1a8217223 */ /* 0x000fe40000010021 */
[----:B------:R-:W-:-:S02]  /*18f0*/  FADD.FTZ R169, -R184, R169 ;  /* 0x000000a9b8a97221 */ /* 0x000fc40000010100 */
[C---:B------:R-:W-:Y:S02]  /*1900*/  FADD.FTZ R19, -R184.reuse, R19 ;  /* 0x00000013b8137221 */ /* 0x040fe40000010100 */
[----:B------:R-:W-:Y:S02]  /*1910*/  FADD.FTZ R11, -R184, R34 ;  /* 0x00000022b80b7221 */ /* 0x000fe40000010100 */
[----:B------:R-:W-:Y:S02]  /*1920*/  FADD.FTZ R117, R166, R117 ;  /* 0x00000075a6757221 */ /* 0x000fe40000010000 */
[----:B------:R-:W-:Y:S02]  /*1930*/  FFMA.FTZ R89, R172, R166, R89 ;  /* 0x000000a6ac597223 */ /* 0x000fe40000010059 */
[C---:B------:R-:W-:Y:S02]  /*1940*/  FMUL.FTZ R173, R150.reuse, R197 ;  /* 0x000000c596ad7220 */ /* 0x040fe40000410000 */
[----:B------:R-:W-:-:S02]  /*1950*/  FMUL.FTZ R184, R150, R13 ;  /* 0x0000000d96b87220 */ /* 0x000fc40000410000 */
[-C--:B------:R-:W-:Y:S02]  /*1960*/  FMUL.FTZ R166, R63, R170.reuse ;  /* 0x000000aa3fa67220 */ /* 0x080fe40000410000 */
[----:B------:R-:W-:Y:S02]  /*1970*/  FADD.FTZ R13, R6, R163 ;  /* 0x000000a3060d7221 */ /* 0x000fe40000010000 */
[----:B------:R-:W-:Y:S02]  /*1980*/  FFMA.FTZ R6, R172, R163, R33 ;  /* 0x000000a3ac067223 */ /* 0x000fe40000010021 */
[----:B------:R-:W-:Y:S02]  /*1990*/  FADD.FTZ R116, R170, R116 ;  /* 0x00000074aa747221 */ /* 0x000fe40000010000 */
[----:B------:R-:W-:Y:S02]  /*19a0*/  FFMA.FTZ R88, R173, R170, R88 ;  /* 0x000000aaad587223 */ /* 0x000fe40000010058 */
[----:B------:R-:W-:-:S02]  /*19b0*/  FMUL.FTZ R170, R132, R174 ;  /* 0x000000ae84aa7220 */ /* 0x000fc40000410000 */
[----:B------:R-:W-:Y:S02]  /*19c0*/  FADD.FTZ R13, R13, R166 ;  /* 0x000000a60d0d7221 */ /* 0x000fe40000010000 */
[----:B------:R-:W-:Y:S02]  /*19d0*/  FFMA.FTZ R6, R173, R166, R6 ;  /* 0x000000a6ad067223 */ /* 0x000fe40000010006 */
[----:B------:R-:W-:Y:S02]  /*19e0*/  FMUL.FTZ R177, R150, R169 ;  /* 0x000000a996b17220 */ /* 0x000fe40000410000 */
[----:B------:R-:W-:Y:S02]  /*19f0*/  FMUL.FTZ R169, R62, R199 ;  /* 0x000000c73ea97220 */ /* 0x000fe40000410000 */
[----:B------:R-:W-:Y:S02]  /*1a00*/  FADD.FTZ R8, R13, R170 ;  /* 0x000000aa0d087221 */ /* 0x000fe40000010000 */
[----:B------:R-:W-:-:S02]  /*1a10*/  FFMA.FTZ R6, R175, R170, R6 ;  /* 0x000000aaaf067223 */ /* 0x000fc40000010006 */
[----:B------:R-:W-:Y:S02]  /*1a20*/  FMUL.FTZ R171, R131, R176 ;  /* 0x000000b083ab7220 */ /* 0x000fe40000410000 */
[----:B------:R-:W-:Y:S02]  /*1a30*/  FADD.FTZ R8, R8, R169 ;  /* 0x000000a908087221 */ /* 0x000fe40000010000 */
[----:B------:R-:W-:Y:S01]  /*1a40*/  FFMA.FTZ R6, R177, R169, R6 ;  /* 0x000000a9b1067223 */ /* 0x000fe20000010006 */
[----:B------:R-:W-:Y:S01]  /*1a50*/  PRMT R18, RZ, 0x5410, R18 ;  /* 0x00005410ff127816 */ /* 0x000fe20000000012 */
[----:B------:R-:W-:Y:S02]  /*1a60*/  FADD.FTZ R119, R174, R119 ;  /* 0x00000077ae777221 */ /* 0x000fe40000010000 */
[----:B------:R-:W-:Y:S02]  /*1a70*/  FFMA.FTZ R91, R175, R174, R91 ;  /* 0x000000aeaf5b7223 */ /* 0x000fe4000001005b */
[----:B------:R-:W-:-:S02]  /*1a80*/  FMUL.FTZ R186, R150, R9 ;  /* 0x0000000996ba7220 */ /* 0x000fc40000410000 */
[----:B------:R-:W-:Y:S02]  /*1a90*/  FMUL.FTZ R174, R61, R178 ;  /* 0x000000b23dae7220 */ /* 0x000fe40000410000 */
[----:B------:R-:W-:Y:S02]  /*1aa0*/  FADD.FTZ R9, R8, R171 ;  /* 0x000000ab08097221 */ /* 0x000fe40000010000 */
[----:B------:R-:W-:Y:S02]  /*1ab0*/  FMUL.FTZ R181, R150, R19 ;  /* 0x0000001396b57220 */ /* 0x000fe40000410000 */
[----:B------:R-:W-:Y:S02]  /*1ac0*/  FFMA.FTZ R6, R180, R171, R6 ;  /* 0x000000abb4067223 */ /* 0x000fe40000010006 */
[----:B------:R-:W-:Y:S02]  /*1ad0*/  FADD.FTZ R121, R176, R121 ;  /* 0x00000079b0797221 */ /* 0x000fe40000010000 */
[----:B------:R-:W-:-:S02]  /*1ae0*/  FFMA.FTZ R93, R180, R176, R93 ;  /* 0x000000b0b45d7223 */ /* 0x000fc4000001005d */
[----:B------:R-:W-:Y:S02]  /*1af0*/  FMUL.FTZ R176, R130, R18 ;  /* 0x0000001282b07220 */ /* 0x000fe40000410000 */
[----:B------:R-:W-:Y:S02]  /*1b00*/  FADD.FTZ R9, R9, R174 ;  /* 0x000000ae09097221 */ /* 0x000fe40000010000 */
[C---:B------:R-:W-:Y:S01]  /*1b10*/  FFMA.FTZ R13, R181.reuse, R174, R6 ;  /* 0x000000aeb50d7223 */ /* 0x040fe20000010006 */
[----:B------:R-:W-:Y:S01]  /*1b20*/  PRMT R16, RZ, 0x5410, R16 ;  /* 0x00005410ff107816 */ /* 0x000fe20000000010 */
[----:B------:R-:W-:Y:S02]  /*1b30*/  FADD.FTZ R120, R178, R120 ;  /* 0x00000078b2787221 */ /* 0x000fe40000010000 */
[----:B------:R-:W-:Y:S02]  /*1b40*/  FFMA.FTZ R92, R181, R178, R92 ;  /* 0x000000b2b55c7223 */ /* 0x000fe4000001005c */
[----:B------:R-:W-:-:S02]  /*1b50*/  FADD.FTZ R110, R187, R110 ;  /* 0x0000006ebb6e7221 */ /* 0x000fc40000010000 */
[----:B------:R-:W-:Y:S02]  /*1b60*/  FFMA.FTZ R82, R159, R187, R82 ;  /* 0x000000bb9f527223 */ /* 0x000fe40000010052 */
[----:B------:R-:W-:Y:S02]  /*1b70*/  FMUL.FTZ R178, R60, R201 ;  /* 0x000000c93cb27220 */ /* 0x000fe40000410000 */
[----:B------:R-:W-:Y:S02]  /*1b80*/  FADD.FTZ R9, R9, R176 ;  /* 0x000000b009097221 */ /* 0x000fe40000010000 */
[----:B------:R-:W-:Y:S02]  /*1b90*/  FMUL.FTZ R187, R150, R15 ;  /* 0x0000000f96bb7220 */ /* 0x000fe40000410000 */
[----:B------:R-:W-:Y:S01]  /*1ba0*/  FFMA.FTZ R13, R184, R176, R13 ;  /* 0x000000b0b80d7223 */ /* 0x000fe2000001000d */
[----:B------:R-:W-:Y:S01]  /*1bb0*/  PRMT R10, RZ, 0x5410, R10 ;  /* 0x00005410ff0a7816 */ /* 0x000fe2000000000a */
[----:B------:R-:W-:-:S02]  /*1bc0*/  FMUL.FTZ R179, R129, R16 ;  /* 0x0000001081b37220 */ /* 0x000fc40000410000 */
[----:B------:R-:W-:Y:S02]  /*1bd0*/  FADD.FTZ R6, R9, R178 ;  /* 0x000000b209067221 */ /* 0x000fe40000010000 */
[----:B------:R-:W-:Y:S02]  /*1be0*/  FFMA.FTZ R13, R187, R178, R13 ;  /* 0x000000b2bb0d7223 */ /* 0x000fe4000001000d */
[----:B------:R-:W-:Y:S02]  /*1bf0*/  FMUL.FTZ R188, R150, R5 ;  /* 0x0000000596bc7220 */ /* 0x000fe40000410000 */
[----:B------:R-:W-:Y:S02]  /*1c00*/  FADD.FTZ R5, R6, R179 ;  /* 0x000000b306057221 */ /* 0x000fe40000010000 */
[----:B------:R-:W-:Y:S02]  /*1c10*/  FMUL.FTZ R189, R150, R11 ;  /* 0x0000000b96bd7220 */ /* 0x000fe40000410000 */
[----:B------:R-:W-:-:S02]  /*1c20*/  FMUL.FTZ R182, R59, R10 ;  /* 0x0000000a3bb67220 */ /* 0x000fc40000410000 */
[----:B------:R-:W-:Y:S01]  /*1c30*/  FFMA.FTZ R6, R186, R179, R13 ;  /* 0x000000b3ba067223 */ /* 0x000fe2000001000d */
[----:B------:R-:W-:Y:S01]  /*1c40*/  PRMT R167, RZ, 0x5410, R167 ;  /* 0x00005410ffa77816 */ /* 0x000fe200000000a7 */
[----:B------:R-:W-:Y:S02]  /*1c50*/  FADD.FTZ R127, R4, R127 ;  /* 0x0000007f047f7221 */ /* 0x000fe40000010000 */
[-C--:B------:R-:W-:Y:S02]  /*1c60*/  FFMA.FTZ R99, R188, R4.reuse, R99 ;  /* 0x00000004bc637223 */ /* 0x080fe40000010063 */
[----:B------:R-:W-:Y:S02]  /*1c70*/  FMUL.FTZ R183, R128, R4 ;  /* 0x0000000480b77220 */ /* 0x000fe40000410000 */
[----:B------:R-:W-:Y:S02]  /*1c80*/  FADD.FTZ R4, R5, R182 ;  /* 0x000000b605047221 */ /* 0x000fe40000010000 */
[----:B------:R-:W-:-:S02]  /*1c90*/  FFMA.FTZ R6, R189, R182, R6 ;  /* 0x000000b6bd067223 */ /* 0x000fc40000010006 */
[----:B------:R-:W-:Y:S02]  /*1ca0*/  FMUL.FTZ R185, R58, R167 ;  /* 0x000000a73ab97220 */ /* 0x000fe40000410000 */
[----:B------:R-:W-:Y:S02]  /*1cb0*/  FMUL.FTZ R190, R150, R7 ;  /* 0x0000000796be7220 */ /* 0x000fe40000410000 */
[----:B------:R-:W-:Y:S02]  /*1cc0*/  FADD.FTZ R4, R4, R183 ;  /* 0x000000b704047221 */ /* 0x000fe40000010000 */
[----:B------:R-:W-:Y:S01]  /*1cd0*/  FFMA.FTZ R6, R188, R183, R6 ;  /* 0x000000b7bc067223 */ /* 0x000fe20000010006 */
[----:B------:R-:W-:Y:S01]  /*1ce0*/  MOV R34, 0x3f800000 ;  /* 0x3f80000000227802 */ /* 0x000fe20000000f00 */
[----:B------:R-:W-:Y:S01]  /*1cf0*/  FADD.FTZ R113, R14, R113 ;  /* 0x000000710e717221 */ /* 0x000fe20000010000 */
[----:B------:R-:W-:Y:S01]  /*1d00*/  LOP3.LUT P2, RZ, R143, 0x1f, RZ, 0xc0, !PT ;  /* 0x0000001f8fff7812 */ /* 0x000fe2000784c0ff */
[----:B------:R-:W-:Y:S01]  /*1d10*/  FFMA.FTZ R85, R162, R14, R85 ;  /* 0x0000000ea2557223 */ /* 0x000fe20000010055 */
[----:B------:R-:W-:Y:S01]  /*1d20*/  @P0 PRMT R34, RZ, 0x5410, R152 ;  /* 0x00005410ff220816 */ /* 0x000fe20000000098 */
        /* <DEDUP_REMOVED lines=17> */
[----:B------:R-:W-:Y:S01]  /*1e40*/  FFMA.FTZ R11, R190, R185, R6 ;  /* 0x000000b9be0b7223 */ /* 0x000fe20000010006 */
[----:B------:R-:W-:Y:S05]  /*1e50*/  BRA.DIV ~URZ, `(.L_x_44) ;  /* 0x000021327f007947 */ /* 0x000fea000b800000 */
[----:B------:R0:W1:Y:S02]  /*1e60*/  SHFL.DOWN PT, R6, R9, 0x10, 0x1f ;  /* 0x0a001f0009067f89 */ /* 0x00006400000e0000 */
.L_x_55:
[----:B------:R-:W-:Y:S05]  /*1e70*/  BRA.DIV ~URZ, `(.L_x_45) ;  /* 0x000021927f007947 */ /* 0x000fea000b800000 */
[----:B------:R-:W2:Y:S01]  /*1e80*/  SHFL.DOWN PT, R4, R11, 0x10, 0x1f ;  /* 0x0a001f000b047f89 */ /* 0x000ea200000e0000 */
[----:B-1----:R-:W-:-:S05]  /*1e90*/  FADD.FTZ R10, R9, R6 ;  /* 0x00000006090a7221 */ /* 0x002fca0000010000 */
[----:B------:R-:W1:Y:S01]  /*1ea0*/  SHFL.DOWN PT, R5, R10, 0x8, 0x1f ;  /* 0x09001f000a057f89 */ /* 0x000e6200000e0000 */
[----:B--2---:R-:W-:-:S05]  /*1eb0*/  FADD.FTZ R4, R11, R4 ;  /* 0x000000040b047221 */ /* 0x004fca0000010000 */
[----:B------:R-:W2:Y:S01]  /*1ec0*/  SHFL.DOWN PT, R7, R4, 0x8, 0x1f ;  /* 0x09001f0004077f89 */ /* 0x000ea200000e0000 */
[----:B-1----:R-:W-:-:S05]  /*1ed0*/  FADD.FTZ R5, R5, R10 ;  /* 0x0000000a05057221 */ /* 0x002fca0000010000 */
[----:B------:R-:W1:Y:S01]  /*1ee0*/  SHFL.DOWN PT, R6, R5, 0x4, 0x1f ;  /* 0x08801f0005067f89 */ /* 0x000e6200000e0000 */
[----:B--2---:R-:W-:-:S05]  /*1ef0*/  FADD.FTZ R7, R4, R7 ;  /* 0x0000000704077221 */ /* 0x004fca0000010000 */
[----:B------:R-:W2:Y:S01]  /*1f00*/  SHFL.DOWN PT, R8, R7, 0x4, 0x1f ;  /* 0x08801f0007087f89 */ /* 0x000ea200000e0000 */
[----:B-1----:R-:W-:-:S05]  /*1f10*/  FADD.FTZ R6, R5, R6 ;  /* 0x0000000605067221 */ /* 0x002fca0000010000 */
[----:B0-----:R-:W0:Y:S01]  /*1f20*/  SHFL.DOWN PT, R9, R6, 0x2, 0x1f ;  /* 0x08401f0006097f89 */ /* 0x001e2200000e0000 */
[----:B--2---:R-:W-:-:S05]  /*1f30*/  FADD.FTZ R8, R7, R8 ;  /* 0x0000000807087221 */ /* 0x004fca0000010000 */
[----:B------:R-:W1:Y:S01]  /*1f40*/  SHFL.DOWN PT, R11, R8, 0x2, 0x1f ;  /* 0x08401f00080b7f89 */ /* 0x000e6200000e0000 */
[----:B0-----:R-:W-:-:S05]  /*1f50*/  FADD.FTZ R9, R6, R9 ;  /* 0x0000000906097221 */ /* 0x001fca0000010000 */
[----:B------:R0:W2:Y:S01]  /*1f60*/  SHFL.DOWN PT, R32, R9, 0x1, 0x1f ;  /* 0x08201f0009207f89 */ /* 0x0000a200000e0000 */
[----:B-1----:R-:W-:-:S05]  /*1f70*/  FADD.FTZ R11, R8, R11 ;  /* 0x0000000b080b7221 */ /* 0x002fca0000010000 */
[----:B------:R0:W1:Y:S02]  /*1f80*/  SHFL.DOWN PT, R4, R11, 0x1, 0x1f ;  /* 0x08201f000b047f89 */ /* 0x00006400000e0000 */
.L_x_56:
[----:B------:R-:W-:Y:S01]  /*1f90*/  LOP3.LUT P3, RZ, R151, 0xff, RZ, 0xc0, !PT ;  /* 0x000000ff97ff7812 */ /* 0x000fe2000786c0ff */
[----:B--2---:R-:W-:Y:S01]  /*1fa0*/  FADD.FTZ R32, R32, R9 ;  /* 0x0000000920207221 */ /* 0x004fe20000010000 */
[----:B------:R-:W-:Y:S01]  /*1fb0*/  PLOP3.LUT P0, PT, PT, PT, PT, 0x80, 0x0 ;  /* 0x000000000000781c */ /* 0x000fe20003f0f070 */
[----:B-1----:R-:W-:Y:S01]  /*1fc0*/  FADD.FTZ R33, R4, R11 ;  /* 0x0000000b04217221 */ /* 0x002fe20000010000 */
[----:B------:R-:W-:Y:S01]  /*1fd0*/  @!P2 PLOP3.LUT P0, PT, P3, PT, PT, 0x80, 0x0 ;  /* 0x000000000000a81c */ /* 0x000fe20001f0f070 */
[----:B------:R-:W-:Y:S01]  /*1fe0*/  ULDC.U8 UR6, c[0x0][0x1f0] ;  /* 0x00007c0000067ab9 */ /* 0x000fe20000000000 */
[----:B------:R-:W-:-:S04]  /*1ff0*/  SHF.R.U32.HI R5, RZ, 0x5, R143 ;  /* 0x00000005ff057819 */ /* 0x000fc8000001168f */
[C---:B------:R-:W-:Y:S02]  /*2000*/  @!P2 LOP3.LUT R6, R5.reuse, 0x7fffff8, RZ, 0xc0, !PT ;  /* 0x07fffff80506a812 */ /* 0x040fe400078ec0ff */
[----:B------:R-:W-:-:S04]  /*2010*/  LOP3.LUT R152, R5, 0x7fffff8, RZ, 0xc0, !PT ;  /* 0x07fffff805987812 */ /* 0x000fc800078ec0ff */
[----:B------:R-:W-:Y:S02]  /*2020*/  @!P3 IADD3 R152, R152, 0x8, RZ ;  /* 0x000000089898b810 */ /* 0x000fe40007ffe0ff */
[----:B------:R-:W-:Y:S02]  /*2030*/  @!P0 IADD3 R6, R6, 0x8, RZ ;  /* 0x0000000806068810 */ /* 0x000fe40007ffe0ff */
[----:B------:R-:W-:Y:S01]  /*2040*/  ISETP.NE.AND P0, PT, RZ, UR6, PT ;  /* 0x00000006ff007c0c */ /* 0x000fe2000bf05270 */
[----:B------:R-:W-:Y:S01]  /*2050*/  WARPSYNC 0xffffffff ;  /* 0xffffffff00007948 */ /* 0x000fe20003800000 */
[----:B------:R-:W-:Y:S02]  /*2060*/  @!P2 LOP3.LUT R151, R6, 0x7, R5, 0xf8, !PT ;  /* 0x000000070697a812 */ /* 0x000fe400078ef805 */
[----:B------:R-:W-:-:S03]  /*2070*/  SHF.L.U32 R152, R152, 0x3, RZ ;  /* 0x0000000398987819 */ /* 0x000fc600000006ff */
[----:B------:R1:W-:Y:S04]  /*2080*/  @!P2 STS.64 [R151.X8+0x7000], R32 ;  /* 0x007000209700a388 */ /* 0x0003e80000008a00 */
[----:B------:R-:W-:Y:S01]  /*2090*/  BAR.SYNC.DEFER_BLOCKING 0x0 ;  /* 0x0000000000007b1d */ /* 0x000fe20000010000 */
[----:B-1---5:R-:W-:-:S05]  /*20a0*/  @P1 SHF.R.U64 R32, R30, 0x10, R31 ;  /* 0x000000101e201819 */ /* 0x022fca000000121f */
[----:B------:R-:W1:Y:S04]  /*20b0*/  LDS.128 R4, [R152+0x7000] ;  /* 0x0070000098047984 */ /* 0x000e680000000c00 */
[----:B0-----:R-:W0:Y:S04]  /*20c0*/  LDS.128 R8, [R152+0x7010] ;  /* 0x0070100098087984 */ /* 0x001e280000000c00 */
[----:B------:R-:W2:Y:S04]  /*20d0*/  LDS.128 R12, [R152+0x7020] ;  /* 0x00702000980c7984 */ /* 0x000ea80000000c00 */
[----:B------:R-:W3:Y:S01]  /*20e0*/  LDS.128 R16, [R152+0x7030] ;  /* 0x0070300098107984 */ /* 0x000ee20000000c00 */
[----:B-1----:R-:W-:-:S02]  /*20f0*/  FADD.FTZ R167, RZ, R4 ;  /* 0x00000004ffa77221 */ /* 0x002fc40000010000 */
[----:B------:R-:W-:Y:S02]  /*2100*/  FADD.FTZ R4, RZ, R5 ;  /* 0x00000005ff047221 */ /* 0x000fe40000010000 */
[----:B------:R-:W-:Y:S02]  /*2110*/  FADD.FTZ R167, R6, R167 ;  /* 0x000000a706a77221 */ /* 0x000fe40000010000 */
[----:B------:R-:W-:Y:S02]  /*2120*/  FADD.FTZ R4, R7, R4 ;  /* 0x0000000407047221 */ /* 0x000fe40000010000 */
[----:B0-----:R-:W-:Y:S01]  /*2130*/  FADD.FTZ R167, R167, R8 ;  /* 0x00000008a7a77221 */ /* 0x001fe20000010000 */
[----:B------:R-:W-:Y:S01]  /*2140*/  @P1 MOV R8, R20 ;  /* 0x0000001400081202 */ /* 0x000fe20000000f00 */
[----:B------:R-:W-:Y:S02]  /*2150*/  FADD.FTZ R4, R4, R9 ;  /* 0x0000000904047221 */ /* 0x000fe40000010000 */
[----:B------:R-:W-:Y:S01]  /*2160*/  FADD.FTZ R167, R10, R167 ;  /* 0x000000a70aa77221 */ /* 0x000fe20000010000 */
[----:B------:R-:W-:Y:S01]  /*2170*/  @P1 PRMT R8, RZ, 0x5410, R8 ;  /* 0x00005410ff081816 */ /* 0x000fe20000000008 */
[----:B------:R-:W-:-:S02]  /*2180*/  FADD.FTZ R4, R11, R4 ;  /* 0x000000040b047221 */ /* 0x000fc40000010000 */
[----:B--2---:R-:W-:Y:S01]  /*2190*/  FADD.FTZ R167, R167, R12 ;  /* 0x0000000ca7a77221 */ /* 0x004fe20000010000 */
[----:B------:R-:W-:Y:S01]  /*21a0*/  @P1 MOV R12, R22 ;  /* 0x00000016000c1202 */ /* 0x000fe20000000f00 */
[----:B------:R-:W-:Y:S02]  /*21b0*/  FADD.FTZ R4, R4, R13 ;  /* 0x0000000d04047221 */ /* 0x000fe40000010000 */
[----:B------:R-:W-:Y:S01]  /*21c0*/  FADD.FTZ R167, R14, R167 ;  /* 0x000000a70ea77221 */ /* 0x000fe20000010000 */
[----:B------:R-:W-:Y:S01]  /*21d0*/  @P1 PRMT R12, RZ, 0x5410, R12 ;  /* 0x00005410ff0c1816 */ /* 0x000fe2000000000c */
[----:B------:R-:W-:Y:S02]  /*21e0*/  FADD.FTZ R4, R15, R4 ;  /* 0x000000040f047221 */ /* 0x000fe40000010000 */
[----:B---3--:R-:W-:Y:S01]  /*21f0*/  FADD.FTZ R167, R167, R16 ;  /* 0x00000010a7a77221 */ /* 0x008fe20000010000 */
[----:B------:R-:W-:Y:S01]  /*2200*/  @P1 SHF.R.U32.HI R16, RZ, 0x10, R23 ;  /* 0x00000010ff101819 */ /* 0x000fe20000011617 */
[----:B------:R-:W-:-:S02]  /*2210*/  FADD.FTZ R4, R4, R17 ;  /* 0x0000001104047221 */ /* 0x000fc40000010000 */
[----:B------:R-:W-:Y:S02]  /*2220*/  FADD.FTZ R18, R18, R167 ;  /* 0x000000a712127221 */ /* 0x000fe40000010000 */
[----:B------:R-:W-:Y:S02]  /*2230*/  FADD.FTZ R4, R19, R4 ;  /* 0x0000000413047221 */ /* 0x000fe40000010000 */
[----:B------:R-:W-:Y:S02]  /*2240*/  FMUL.FTZ R18, R18, c[0x0][0x1e0] ;  /* 0x0000780012127a20 */ /* 0x000fe40000410000 */
[----:B------:R-:W-:Y:S01]  /*2250*/  FMUL.FTZ R5, R4, c[0x0][0x1e0] ;  /* 0x0000780004057a20 */ /* 0x000fe20000410000 */
[----:B------:R-:W-:Y:S02]  /*2260*/  @P1 MOV R4, R2 ;  /* 0x0000000200041202 */ /* 0x000fe40000000f00 */
[----:B------:R-:W-:Y:S02]  /*2270*/  FSEL R18, R18, RZ, !P0 ;  /* 0x000000ff12127208 */ /* 0x000fe40004000000 */
[----:B------:R-:W-:-:S02]  /*2280*/  @P1 PRMT R4, RZ, 0x5410, R4 ;  /* 0x00005410ff041816 */ /* 0x000fc40000000004 */
[----:B------:R-:W-:Y:S01]  /*2290*/  ISETP.NE.U32.AND P0, PT, RZ, c[0x0][0x258], PT ;  /* 0x00009600ff007a0c */ /* 0x000fe20003f05070 */
[-CC-:B------:R-:W-:Y:S02]  /*22a0*/  FFMA.FTZ R37, R37, R5.reuse, R18.reuse ;  /* 0x0000000525257223 */ /* 0x180fe40000010012 */
[-CC-:B------:R-:W-:Y:S01]  /*22b0*/  FFMA.FTZ R154, R154, R5.reuse, R18.reuse ;  /* 0x000000059a9a7223 */ /* 0x180fe20000010012 */
[----:B------:R-:W-:Y:S01]  /*22c0*/  ISETP.NE.AND.EX P0, PT, RZ, c[0x0][0x25c], PT, P0 ;  /* 0x00009700ff007a0c */ /* 0x000fe20003f05300 */
[----:B------:R-:W-:Y:S02]  /*22d0*/  FADD.FTZ R37, R38, -R37 ;  /* 0x8000002526257221 */ /* 0x000fe40000010000 */
[----:B------:R-:W-:Y:S02]  /*22e0*/  FFMA.FTZ R157, R157, R5, R18 ;  /* 0x000000059d9d7223 */ /* 0x000fe40000010012 */
[----:B------:R-:W-:Y:S02]  /*22f0*/  FMUL.FTZ R7, R150, R37 ;  /* 0x0000002596077220 */ /* 0x000fe40000410000 */
[----:B------:R-:W-:-:S02]  /*2300*/  FADD.FTZ R37, R49, -R154 ;  /* 0x8000009a31257221 */ /* 0x000fc40000010000 */
[----:B------:R-:W-:Y:S02]  /*2310*/  FFMA.FTZ R42, R42, R5, R18 ;  /* 0x000000052a2a7223 */ /* 0x000fe40000010012 */
[----:B------:R-:W-:Y:S02]  /*2320*/  FMUL.FTZ R37, R150, R37 ;  /* 0x0000002596257220 */ /* 0x000fe40000410000 */
[----:B------:R-:W-:Y:S02]  /*2330*/  FADD.FTZ R157, R52, -R157 ;  /* 0x8000009d349d7221 */ /* 0x000fe40000010000 */
[----:B------:R-:W-:Y:S01]  /*2340*/  @P1 FADD.FTZ R37, R37, R12 ;  /* 0x0000000c25251221 */ /* 0x000fe20000010000 */
[----:B------:R-:W-:Y:S01]  /*2350*/  @P1 SHF.R.U64 R12, R22, 0x10, R23 ;  /* 0x00000010160c1819 */ /* 0x000fe20000001217 */
[----:B------:R-:W-:Y:S02]  /*2360*/  FADD.FTZ R17, R41, -R42 ;  /* 0x8000002a29117221 */ /* 0x000fe40000010000 */
[----:B------:R-:W-:Y:S01]  /*2370*/  FMUL.FTZ R41, R150, R157 ;  /* 0x0000009d96297220 */ /* 0x000fe20000410000 */
[----:B------:R-:W-:Y:S01]  /*2380*/  @P1 PRMT R12, RZ, 0x5410, R12 ;  /* 0x00005410ff0c1816 */ /* 0x000fe2000000000c */
[----:B------:R-:W-:-:S02]  /*2390*/  FFMA.FTZ R44, R44, R5, R18 ;  /* 0x000000052c2c7223 */ /* 0x000fc40000010012 */
[-C--:B------:R-:W-:Y:S02]  /*23a0*/  FFMA.FTZ R14, R177, R5.reuse, R18 ;  /* 0x00000005b10e7223 */ /* 0x080fe40000010012 */
[----:B------:R-:W-:Y:S02]  /*23b0*/  @P1 FADD.FTZ R41, R41, R12 ;  /* 0x0000000c29291221 */ /* 0x000fe40000010000 */
[-CC-:B------:R-:W-:Y:S02]  /*23c0*/  FFMA.FTZ R160, R160, R5.reuse, R18.reuse ;  /* 0x00000005a0a07223 */ /* 0x180fe40000010012 */
[-CC-:B------:R-:W-:Y:S02]  /*23d0*/  FFMA.FTZ R36, R36, R5.reuse, R18.reuse ;  /* 0x0000000524247223 */ /* 0x180fe40000010012 */
[----:B------:R-:W-:Y:S02]  /*23e0*/  FFMA.FTZ R10, R159, R5, R18 ;  /* 0x000000059f0a7223 */ /* 0x000fe40000010012 */
[----:B------:R-:W-:-:S02]  /*23f0*/  FADD.FTZ R19, R43, -R44 ;  /* 0x8000002c2b137221 */ /* 0x000fc40000010000 */
[----:B------:R-:W-:Y:S01]  /*2400*/  FADD.FTZ R49, R169, -R14 ;  /* 0x8000000ea9317221 */ /* 0x000fe20000010000 */
[----:B------:R-:W-:Y:S01]  /*2410*/  @P1 MOV R14, R23 ;  /* 0x00000017000e1202 */ /* 0x000fe20000000f00 */
[----:B------:R-:W-:Y:S02]  /*2420*/  FMUL.FTZ R12, R41, R34 ;  /* 0x00000022290c7220 */ /* 0x000fe40000410000 */
[----:B------:R-:W-:Y:S01]  /*2430*/  FADD.FTZ R43, R53, -R160 ;  /* 0x800000a0352b7221 */ /* 0x000fe20000010000 */
[----:B------:R-:W-:Y:S01]  /*2440*/  @P1 PRMT R14, RZ, 0x5410, R14 ;  /* 0x00005410ff0e1816 */ /* 0x000fe2000000000e */
[-CC-:B------:R-:W-:Y:S02]  /*2450*/  FFMA.FTZ R40, R40, R5.reuse, R18.reuse ;  /* 0x0000000528287223 */ /* 0x180fe40000010012 */
[-CC-:B------:R-:W-:Y:S02]  /*2460*/  FFMA.FTZ R46, R46, R5.reuse, R18.reuse ;  /* 0x000000052e2e7223 */ /* 0x180fe40000010012 */
[----:B------:R-:W-:-:S02]  /*2470*/  FFMA.FTZ R50, R50, R5, R18 ;  /* 0x0000000532327223 */ /* 0x000fc40000010012 */
[-CC-:B------:R-:W-:Y:S02]  /*2480*/  FFMA.FTZ R51, R51, R5.reuse, R18.reuse ;  /* 0x0000000533337223 */ /* 0x180fe40000010012 */
[-CC-:B------:R-:W-:Y:S02]  /*2490*/  FFMA.FTZ R162, R162, R5.reuse, R18.reuse ;  /* 0x00000005a2a27223 */ /* 0x180fe40000010012 */
[-CC-:B------:R-:W-:Y:S02]  /*24a0*/  FFMA.FTZ R165, R165, R5.reuse, R18.reuse ;  /* 0x00000005a5a57223 */ /* 0x180fe40000010012 */
        /* <DEDUP_REMOVED lines=12> */
[----:B------:R-:W-:Y:S01]  /*2570*/  FFMA.FTZ R190, R190, R5, R18 ;  /* 0x00000005bebe7223 */ /* 0x000fe20000010012 */
[----:B------:R-:W-:Y:S01]  /*2580*/  @P1 SHF.R.U64 R18, R24, 0x10, R25 ;  /* 0x0000001018121819 */ /* 0x000fe20000001219 */
[----:B------:R-:W-:Y:S01]  /*2590*/  FADD.FTZ R53, R153, -R10 ;  /* 0x8000000a99357221 */ /* 0x000fe20000010000 */
[----:B------:R-:W-:Y:S01]  /*25a0*/  @P1 MOV R10, R21 ;  /* 0x00000015000a1202 */ /* 0x000fe20000000f00 */
[----:B------:R-:W-:-:S02]  /*25b0*/  FADD.FTZ R5, R35, -R36 ;  /* 0x8000002423057221 */ /* 0x000fc40000010000 */
[----:B------:R0:W-:Y:S01]  /*25c0*/  F2F.BF16.F32 R36, R12 ;  /* 0x0000000c00247304 */ /* 0x0001e20000202000 */
[C---:B------:R-:W-:Y:S01]  /*25d0*/  FMUL.FTZ R43, R150.reuse, R43 ;  /* 0x0000002b962b7220 */ /* 0x040fe20000410000 */
[----:B------:R-:W-:Y:S01]  /*25e0*/  @P1 PRMT R10, RZ, 0x5410, R10 ;  /* 0x00005410ff0a1816 */ /* 0x000fe2000000000a */
[----:B------:R-:W-:Y:S02]  /*25f0*/  FMUL.FTZ R53, R150, R53 ;  /* 0x0000003596357220 */ /* 0x000fe40000410000 */
[----:B------:R-:W-:Y:S02]  /*2600*/  @P1 FADD.FTZ R43, R43, R14 ;  /* 0x0000000e2b2b1221 */ /* 0x000fe40000010000 */
[----:B------:R-:W-:Y:S01]  /*2610*/  FADD.FTZ R51, R48, -R51 ;  /* 0x8000003330337221 */ /* 0x000fe20000010000 */
[----:B0-----:R-:W-:Y:S01]  /*2620*/  @P1 PRMT R12, RZ, 0x5410, R16 ;  /* 0x00005410ff0c1816 */ /* 0x001fe20000000010 */
[----:B------:R-:W-:Y:S01]  /*2630*/  FMUL.FTZ R14, R43, R34 ;  /* 0x000000222b0e7220 */ /* 0x000fe20000410000 */
[----:B------:R-:W-:Y:S01]  /*2640*/  @P1 MOV R16, R24 ;  /* 0x0000001800101202 */ /* 0x000fe20000000f00 */
[----:B------:R-:W-:-:S02]  /*2650*/  FADD.FTZ R155, R155, -R162 ;  /* 0x800000a29b9b7221 */ /* 0x000fc40000010000 */
[----:B------:R-:W-:Y:S01]  /*2660*/  @P1 FADD.FTZ R53, R53, R12 ;  /* 0x0000000c35351221 */ /* 0x000fe20000010000 */
[----:B------:R0:W-:Y:S01]  /*2670*/  F2F.BF16.F32 R38, R14 ;  /* 0x0000000e00267304 */ /* 0x0001e20000202000 */
[----:B------:R-:W-:Y:S02]  /*2680*/  FADD.FTZ R165, R156, -R165 ;  /* 0x800000a59ca57221 */ /* 0x000fe40000010000 */
[----:B------:R-:W-:Y:S02]  /*2690*/  FMUL.FTZ R12, R53, R34 ;  /* 0x00000022350c7220 */ /* 0x000fe40000410000 */
[----:B------:R-:W-:Y:S02]  /*26a0*/  FADD.FTZ R11, R39, -R40 ;  /* 0x80000028270b7221 */ /* 0x000fe40000010000 */
[C---:B------:R-:W-:Y:S01]  /*26b0*/  FMUL.FTZ R39, R150.reuse, R51 ;  /* 0x0000003396277220 */ /* 0x040fe20000410000 */
[----:B------:R1:W-:Y:S01]  /*26c0*/  F2F.BF16.F32 R40, R12 ;  /* 0x0000000c00287304 */ /* 0x0003e20000202000 */
[----:B0-----:R-:W-:Y:S01]  /*26d0*/  @P1 PRMT R14, RZ, 0x5410, R16 ;  /* 0x00005410ff0e1816 */ /* 0x001fe20000000010 */
[----:B------:R-:W-:-:S02]  /*26e0*/  FMUL.FTZ R51, R150, R155 ;  /* 0x0000009b96337220 */ /* 0x000fc40000410000 */
[----:B------:R-:W-:Y:S02]  /*26f0*/  FMUL.FTZ R157, R150, R165 ;  /* 0x000000a5969d7220 */ /* 0x000fe40000410000 */
[----:B------:R-:W-:Y:S02]  /*2700*/  @P1 IMAD.MOV.U32 R16, RZ, RZ, R25 ;  /* 0x000000ffff101224 */ /* 0x000fe400078e0019 */
[----:B------:R-:W-:Y:S01]  /*2710*/  FADD.FTZ R33, R45, -R46 ;  /* 0x8000002e2d217221 */ /* 0x000fe20000010000 */
[----:B-1----:R-:W-:Y:S01]  /*2720*/  @P1 PRMT R12, RZ, 0x5410, R18 ;  /* 0x00005410ff0c1816 */ /* 0x002fe20000000012 */
[----:B------:R-:W-:Y:S01]  /*2730*/  FADD.FTZ R45, R158, -R15 ;  /* 0x8000000f9e2d7221 */ /* 0x000fe20000010000 */
[----:B------:R-:W-:Y:S01]  /*2740*/  @P1 SHF.R.U32.HI R18, RZ, 0x10, R25 ;  /* 0x00000010ff121819 */ /* 0x000fe20000011619 */
[----:B------:R-:W-:Y:S02]  /*2750*/  @P1 FADD.FTZ R51, R51, R14 ;  /* 0x0000000e33331221 */ /* 0x000fe40000010000 */
[----:B------:R-:W-:Y:S01]  /*2760*/  @P1 FADD.FTZ R157, R157, R12 ;  /* 0x0000000c9d9d1221 */ /* 0x000fe20000010000 */
[----:B------:R-:W-:Y:S01]  /*2770*/  @P1 PRMT R12, RZ, 0x5410, R16 ;  /* 0x00005410ff0c1816 */ /* 0x000fe20000000010 */
[----:B------:R-:W-:Y:S01]  /*2780*/  FMUL.FTZ R165, R150, R45 ;  /* 0x0000002d96a57220 */ /* 0x000fe20000410000 */
[----:B------:R-:W-:Y:S01]  /*2790*/  @P1 MOV R16, R26 ;  /* 0x0000001a00101202 */ /* 0x000fe20000000f00 */
[----:B------:R-:W-:-:S02]  /*27a0*/  FMUL.FTZ R14, R51, R34 ;  /* 0x00000022330e7220 */ /* 0x000fc40000410000 */
[----:B------:R-:W-:Y:S02]  /*27b0*/  FADD.FTZ R161, R161, -R168 ;  /* 0x800000a8a1a17221 */ /* 0x000fe40000010000 */
[----:B------:R-:W-:Y:S01]  /*27c0*/  @P1 FADD.FTZ R165, R165, R12 ;  /* 0x0000000ca5a51221 */ /* 0x000fe20000010000 */
[----:B------:R0:W-:Y:S01]  /*27d0*/  F2F.BF16.F32 R191, R14 ;  /* 0x0000000e00bf7304 */ /* 0x0001e20000202000 */
[----:B------:R-:W-:Y:S02]  /*27e0*/  FMUL.FTZ R12, R157, R34 ;  /* 0x000000229d0c7220 */ /* 0x000fe40000410000 */
[----:B------:R-:W-:Y:S02]  /*27f0*/  FADD.FTZ R153, R163, -R172 ;  /* 0x800000aca3997221 */ /* 0x000fe40000010000 */
[----:B------:R-:W-:Y:S02]  /*2800*/  FADD.FTZ R167, R166, -R173 ;  /* 0x800000ada6a77221 */ /* 0x000fe40000010000 */
[C---:B------:R-:W-:Y:S01]  /*2810*/  FMUL.FTZ R173, R150.reuse, R161 ;  /* 0x000000a196ad7220 */ /* 0x040fe20000410000 */
[----:B------:R1:W-:Y:S01]  /*2820*/  F2F.BF16.F32 R42, R12 ;  /* 0x0000000c002a7304 */ /* 0x0003e20000202000 */
[----:B0-----:R-:W-:Y:S01]  /*2830*/  @P1 PRMT R14, RZ, 0x5410, R18 ;  /* 0x00005410ff0e1816 */ /* 0x001fe20000000012 */
[----:B------:R-:W-:Y:S01]  /*2840*/  FMUL.FTZ R153, R150, R153 ;  /* 0x0000009996997220 */ /* 0x000fe20000410000 */
[----:B------:R-:W-:Y:S01]  /*2850*/  @P1 SHF.R.U64 R18, R26, 0x10, R27 ;  /* 0x000000101a121819 */ /* 0x000fe2000000121b */
[----:B------:R-:W-:-:S02]  /*2860*/  FMUL.FTZ R5, R150, R5 ;  /* 0x0000000596057220 */ /* 0x000fc40000410000 */
[----:B------:R-:W-:Y:S02]  /*2870*/  @P1 FADD.FTZ R173, R173, R14 ;  /* 0x0000000eadad1221 */ /* 0x000fe40000010000 */
[----:B------:R-:W-:Y:S01]  /*2880*/  FMUL.FTZ R167, R150, R167 ;  /* 0x000000a796a77220 */ /* 0x000fe20000410000 */
[----:B-1----:R-:W-:Y:S01]  /*2890*/  @P1 PRMT R12, RZ, 0x5410, R16 ;  /* 0x00005410ff0c1816 */ /* 0x002fe20000000010 */
[----:B------:R-:W-:Y:S01]  /*28a0*/  FADD.FTZ R35, R47, -R50 ;  /* 0x800000322f237221 */ /* 0x000fe20000010000 */
[----:B------:R-:W-:Y:S01]  /*28b0*/  @P1 MOV R16, R27 ;  /* 0x0000001b00101202 */ /* 0x000fe20000000f00 */
[----:B------:R-:W-:Y:S02]  /*28c0*/  FADD.FTZ R47, R170, -R175 ;  /* 0x800000afaa2f7221 */ /* 0x000fe40000010000 */
[----:B------:R-:W-:Y:S02]  /*28d0*/  @P1 FADD.FTZ R153, R153, R12 ;  /* 0x0000000c99991221 */ /* 0x000fe40000010000 */
[----:B------:R-:W-:-:S02]  /*28e0*/  FMUL.FTZ R12, R173, R34 ;  /* 0x00000022ad0c7220 */ /* 0x000fc40000410000 */
[----:B------:R-:W-:Y:S01]  /*28f0*/  @P1 FADD.FTZ R5, R5, R4 ;  /* 0x0000000405051221 */ /* 0x000fe20000010000 */
[----:B------:R-:W-:Y:S01]  /*2900*/  @P1 SHF.R.U64 R4, R2, 0x10, R3 ;  /* 0x0000001002041819 */ /* 0x000fe20000001203 */
[----:B------:R0:W-:Y:S01]  /*2910*/  F2F.BF16.F32 R46, R12 ;  /* 0x0000000c002e7304 */ /* 0x0001e20000202000 */
[----:B------:R-:W-:Y:S02]  /*2920*/  FMUL.FTZ R169, R150, R47 ;  /* 0x0000002f96a97220 */ /* 0x000fe40000410000 */
[----:B------:R-:W-:Y:S01]  /*2930*/  FMUL.FTZ R14, R165, R34 ;  /* 0x00000022a50e7220 */ /* 0x000fe20000410000 */
[----:B------:R-:W-:Y:S01]  /*2940*/  @P1 PRMT R4, RZ, 0x5410, R4 ;  /* 0x00005410ff041816 */ /* 0x000fe20000000004 */
[----:B------:R-:W-:Y:S02]  /*2950*/  FADD.FTZ R179, R179, -R186 ;  /* 0x800000bab3b37221 */ /* 0x000fe40000010000 */
[----:B------:R-:W-:Y:S01]  /*2960*/  FADD.FTZ R151, R171, -R180 ;  /* 0x800000b4ab977221 */ /* 0x000fe20000010000 */
[----:B------:R1:W-:Y:S01]  /*2970*/  F2F.BF16.F32 R44, R14 ;  /* 0x0000000e002c7304 */ /* 0x0003e20000202000 */
[----:B0-----:R-:W-:Y:S01]  /*2980*/  @P1 PRMT R12, RZ, 0x5410, R18 ;  /* 0x00005410ff0c1816 */ /* 0x001fe20000000012 */
[----:B------:R-:W-:Y:S01]  /*2990*/  @P1 FADD.FTZ R7, R7, R4 ;  /* 0x0000000407071221 */ /* 0x000fe20000010000 */
[----:B------:R-:W-:Y:S01]  /*29a0*/  @P1 SHF.R.U32.HI R18, RZ, 0x10, R27 ;  /* 0x00000010ff121819 */ /* 0x000fe2000001161b */
[----:B------:R-:W-:-:S02]  /*29b0*/  @P1 IMAD.MOV.U32 R4, RZ, RZ, R3 ;  /* 0x000000ffff041224 */ /* 0x000fc400078e0003 */
[----:B------:R-:W-:Y:S01]  /*29c0*/  @P1 FADD.FTZ R167, R167, R12 ;  /* 0x0000000ca7a71221 */ /* 0x000fe20000010000 */
[----:B------:R-:W-:Y:S01]  /*29d0*/  @P1 PRMT R12, RZ, 0x5410, R16 ;  /* 0x00005410ff0c1816 */ /* 0x000fe20000000010 */
[C---:B------:R-:W-:Y:S01]  /*29e0*/  FMUL.FTZ R45, R150.reuse, R179 ;  /* 0x000000b3962d7220 */ /* 0x040fe20000410000 */
[----:B------:R-:W-:Y:S01]  /*29f0*/  @P1 MOV R16, R28 ;  /* 0x0000001c00101202 */ /* 0x000fe20000000f00 */
[-C--:B-1----:R-:W-:Y:S01]  /*2a00*/  FMUL.FTZ R14, R153, R34.reuse ;  /* 0x00000022990e7220 */ /* 0x082fe20000410000 */
[----:B------:R-:W-:Y:S01]  /*2a10*/  @P1 PRMT R4, RZ, 0x5410, R4 ;  /* 0x00005410ff041816 */ /* 0x000fe20000000004 */
[----:B------:R-:W-:Y:S02]  /*2a20*/  @P1 FADD.FTZ R169, R169, R12 ;  /* 0x0000000ca9a91221 */ /* 0x000fe40000010000 */
[----:B------:R-:W-:Y:S01]  /*2a30*/  FMUL.FTZ R12, R167, R34 ;  /* 0x00000022a70c7220 */ /* 0x000fe20000410000 */
[----:B------:R0:W-:Y:S01]  /*2a40*/  F2F.BF16.F32 R179, R14 ;  /* 0x0000000e00b37304 */ /* 0x0001e20000202000 */
[----:B------:R-:W-:-:S02]  /*2a50*/  FMUL.FTZ R155, R150, R151 ;  /* 0x00000097969b7220 */ /* 0x000fc40000410000 */
[----:B------:R-:W-:Y:S02]  /*2a60*/  FADD.FTZ R181, R174, -R181 ;  /* 0x800000b5aeb57221 */ /* 0x000fe40000010000 */
[C---:B------:R-:W-:Y:S02]  /*2a70*/  FMUL.FTZ R11, R150.reuse, R11 ;  /* 0x0000000b960b7220 */ /* 0x040fe40000410000 */
[----:B------:R-:W-:Y:S01]  /*2a80*/  FMUL.FTZ R19, R150, R19 ;  /* 0x0000001396137220 */ /* 0x000fe20000410000 */
[----:B------:R1:W-:Y:S01]  /*2a90*/  F2F.BF16.F32 R48, R12 ;  /* 0x0000000c00307304 */ /* 0x0003e20000202000 */
[----:B0-----:R-:W-:Y:S01]  /*2aa0*/  @P1 PRMT R14, RZ, 0x5410, R18 ;  /* 0x00005410ff0e1816 */ /* 0x001fe20000000012 */
[----:B------:R-:W-:Y:S01]  /*2ab0*/  FADD.FTZ R163, R176, -R159 ;  /* 0x8000009fb0a37221 */ /* 0x000fe20000010000 */
[----:B------:R-:W-:Y:S01]  /*2ac0*/  @P1 SHF.R.U64 R18, R28, 0x10, R29 ;  /* 0x000000101c121819 */ /* 0x000fe2000000121d */
[C---:B------:R-:W-:Y:S02]  /*2ad0*/  FMUL.FTZ R35, R150.reuse, R35 ;  /* 0x0000002396237220 */ /* 0x040fe40000410000 */
[----:B------:R-:W-:-:S02]  /*2ae0*/  FMUL.FTZ R159, R150, R181 ;  /* 0x000000b5969f7220 */ /* 0x000fc40000410000 */
[----:B------:R-:W-:Y:S01]  /*2af0*/  FMUL.FTZ R171, R150, R49 ;  /* 0x0000003196ab7220 */ /* 0x000fe20000410000 */
[----:B-1----:R-:W-:Y:S01]  /*2b00*/  @P1 PRMT R12, RZ, 0x5410, R16 ;  /* 0x00005410ff0c1816 */ /* 0x002fe20000000010 */
[----:B------:R-:W-:Y:S01]  /*2b10*/  @P1 FADD.FTZ R11, R11, R4 ;  /* 0x000000040b0b1221 */ /* 0x000fe20000010000 */
[----:B------:R-:W-:Y:S01]  /*2b20*/  @P1 MOV R16, R29 ;  /* 0x0000001d00101202 */ /* 0x000fe20000000f00 */
[----:B------:R-:W-:Y:S01]  /*2b30*/  @P1 FADD.FTZ R19, R19, R8 ;  /* 0x0000000813131221 */ /* 0x000fe20000010000 */
[----:B------:R-:W-:Y:S01]  /*2b40*/  @P1 SHF.R.U32.HI R4, RZ, 0x10, R3 ;  /* 0x00000010ff041819 */ /* 0x000fe20000011603 */
[----:B------:R-:W-:Y:S01]  /*2b50*/  @P1 FADD.FTZ R155, R155, R12 ;  /* 0x0000000c9b9b1221 */ /* 0x000fe20000010000 */
[----:B------:R-:W-:Y:S01]  /*2b60*/  @P1 PRMT R12, RZ, 0x5410, R18 ;  /* 0x00005410ff0c1816 */ /* 0x000fe20000000012 */
[----:B------:R-:W-:Y:S01]  /*2b70*/  @P1 FADD.FTZ R35, R35, R10 ;  /* 0x0000000a23231221 */ /* 0x000fe20000010000 */
[--C-:B------:R-:W-:Y:S01]  /*2b80*/  @P1 SHF.R.U64 R8, R20, 0x10, R21.reuse ;  /* 0x0000001014081819 */ /* 0x100fe20000001215 */
[----:B------:R-:W-:Y:S01]  /*2b90*/  @P1 FADD.FTZ R171, R171, R14 ;  /* 0x0000000eabab1221 */ /* 0x000fe20000010000 */
[----:B------:R-:W-:Y:S01]  /*2ba0*/  @P1 SHF.R.U32.HI R10, RZ, 0x10, R21 ;  /* 0x00000010ff0a1819 */ /* 0x000fe20000011615 */
[----:B------:R-:W-:Y:S01]  /*2bb0*/  @P1 FADD.FTZ R159, R159, R12 ;  /* 0x0000000c9f9f1221 */ /* 0x000fe20000010000 */
[----:B------:R-:W-:Y:S01]  /*2bc0*/  @P1 PRMT R12, RZ, 0x5410, R16 ;  /* 0x00005410ff0c1816 */ /* 0x000fe20000000010 */
[C---:B------:R-:W-:Y:S01]  /*2bd0*/  FMUL.FTZ R161, R150.reuse, R163 ;  /* 0x000000a396a17220 */ /* 0x040fe20000410000 */
[----:B------:R-:W-:Y:S01]  /*2be0*/  @P1 PRMT R4, RZ, 0x5410, R4 ;  /* 0x00005410ff041816 */ /* 0x000fe20000000004 */
[----:B------:R-:W-:Y:S01]  /*2bf0*/  FMUL.FTZ R14, R169, R34 ;  /* 0x00000022a90e7220 */ /* 0x000fe20000410000 */
[----:B------:R-:W-:Y:S01]  /*2c00*/  @P1 SHF.R.U32.HI R18, RZ, 0x10, R29 ;  /* 0x00000010ff121819 */ /* 0x000fe2000001161d */
[----:B------:R-:W-:Y:S01]  /*2c10*/  FMUL.FTZ R17, R150, R17 ;  /* 0x0000001196117220 */ /* 0x000fe20000410000 */
[----:B------:R-:W-:Y:S01]  /*2c20*/  @P1 PRMT R8, RZ, 0x5410, R8 ;  /* 0x00005410ff081816 */ /* 0x000fe20000000008 */
[----:B------:R-:W-:Y:S01]  /*2c30*/  FADD.FTZ R187, R178, -R187 ;  /* 0x800000bbb2bb7221 */ /* 0x000fe20000010000 */
[----:B------:R-:W-:Y:S01]  /*2c40*/  @P1 PRMT R10, RZ, 0x5410, R10 ;  /* 0x00005410ff0a1816 */ /* 0x000fe2000000000a */
[----:B------:R-:W-:Y:S01]  /*2c50*/  FMUL.FTZ R33, R150, R33 ;  /* 0x0000002196217220 */ /* 0x000fe20000410000 */
[----:B------:R0:W-:Y:S01]  /*2c60*/  F2F.BF16.F32 R50, R14 ;  /* 0x0000000e00327304 */ /* 0x0001e20000202000 */
[----:B------:R-:W-:Y:S01]  /*2c70*/  @P1 FADD.FTZ R161, R161, R12 ;  /* 0x0000000ca1a11221 */ /* 0x000fe20000010000 */
[----:B------:R-:W-:Y:S01]  /*2c80*/  @P1 MOV R16, R30 ;  /* 0x0000001e00101202 */ /* 0x000fe20000000f00 */
[----:B------:R-:W-:-:S02]  /*2c90*/  FMUL.FTZ R12, R171, R34 ;  /* 0x00000022ab0c7220 */ /* 0x000fc40000410000 */
[----:B------:R-:W-:Y:S02]  /*2ca0*/  @P1 FADD.FTZ R17, R17, R4 ;  /* 0x0000000411111221 */ /* 0x000fe40000010000 */
[----:B------:R-:W-:Y:S01]  /*2cb0*/  FMUL.FTZ R163, R150, R187 ;  /* 0x000000bb96a37220 */ /* 0x000fe20000410000 */
[----:B------:R1:W-:Y:S01]  /*2cc0*/  F2F.BF16.F32 R52, R12 ;  /* 0x0000000c00347304 */ /* 0x0003e20000202000 */
[----:B0-----:R-:W-:Y:S01]  /*2cd0*/  @P1 PRMT R14, RZ, 0x5410, R18 ;  /* 0x00005410ff0e1816 */ /* 0x001fe20000000012 */
[----:B------:R-:W-:Y:S01]  /*2ce0*/  @P1 FADD.FTZ R33, R33, R8 ;  /* 0x0000000821211221 */ /* 0x000fe20000010000 */
[----:B------:R-:W-:Y:S01]  /*2cf0*/  @P1 SHF.R.U32.HI R18, RZ, 0x10, R31 ;  /* 0x00000010ff121819 */ /* 0x000fe2000001161f */
[----:B------:R-:W-:Y:S02]  /*2d00*/  @P1 FADD.FTZ R39, R39, R10 ;  /* 0x0000000a27271221 */ /* 0x000fe40000010000 */
[-C--:B------:R-:W-:Y:S01]  /*2d10*/  FMUL.FTZ R6, R7, R34.reuse ;  /* 0x0000002207067220 */ /* 0x080fe20000410000 */
[----:B------:R-:W-:Y:S01]  /*2d20*/  @P0 F2FP.BF16.PACK_AB R7, RZ, R7 ;  /* 0x00000007ff07023e */ /* 0x000fe200000010ff */
[-C--:B------:R-:W-:Y:S01]  /*2d30*/  FMUL.FTZ R4, R17, R34.reuse ;  /* 0x0000002211047220 */ /* 0x080fe20000410000 */
[----:B-1----:R-:W-:Y:S01]  /*2d40*/  @P1 PRMT R12, RZ, 0x5410, R16 ;  /* 0x00005410ff0c1816 */ /* 0x002fe20000000010 */
[----:B------:R-:W-:Y:S01]  /*2d50*/  @P1 FADD.FTZ R163, R163, R14 ;  /* 0x0000000ea3a31221 */ /* 0x000fe20000010000 */
[----:B------:R-:W-:Y:S01]  /*2d60*/  @P0 PRMT R145, R7, 0x7610, R145 ;  /* 0x0000761007910816 */ /* 0x000fe20000000091 */
[-C--:B------:R-:W-:Y:S01]  /*2d70*/  FMUL.FTZ R8, R33, R34.reuse ;  /* 0x0000002221087220 */ /* 0x080fe20000410000 */
[----:B------:R-:W-:Y:S01]  /*2d80*/  F2F.BF16.F32 R6, R6 ;  /* 0x0000000600067304 */ /* 0x000fe20000202000 */
[----:B------:R-:W-:Y:S01]  /*2d90*/  FMUL.FTZ R14, R155, R34 ;  /* 0x000000229b0e7220 */ /* 0x000fe20000410000 */
[----:B------:R-:W-:Y:S01]  /*2da0*/  @P0 F2FP.BF16.PACK_AB R17, RZ, R17 ;  /* 0x00000011ff11023e */ /* 0x000fe200000010ff */
[----:B------:R-:W-:-:S02]  /*2db0*/  @P1 IMAD.MOV.U32 R16, RZ, RZ, R31 ;  /* 0x000000ffff101224 */ /* 0x000fc400078e001f */
[-C--:B------:R-:W-:Y:S01]  /*2dc0*/  FMUL.FTZ R10, R39, R34.reuse ;  /* 0x00000022270a7220 */ /* 0x080fe20000410000 */
[----:B------:R-:W-:Y:S01]  /*2dd0*/  @P0 PRMT R147, R17, 0x7610, R147 ;  /* 0x0000761011930816 */ /* 0x000fe20000000093 */
[----:B------:R-:W-:Y:S01]  /*2de0*/  FADD.FTZ R183, R183, -R188 ;  /* 0x800000bcb7b77221 */ /* 0x000fe20000010000 */
[----:B------:R0:W-:Y:S01]  /*2df0*/  F2F.BF16.F32 R181, R14 ;  /* 0x0000000e00b57304 */ /* 0x0001e20000202000 */
[-C--:B------:R-:W-:Y:S01]  /*2e00*/  FMUL.FTZ R9, R5, R34.reuse ;  /* 0x0000002205097220 */ /* 0x080fe20000410000 */
[----:B------:R-:W-:Y:S01]  /*2e10*/  @P0 F2FP.BF16.PACK_AB R5, RZ, R5 ;  /* 0x00000005ff05023e */ /* 0x000fe200000010ff */
[----:B------:R-:W-:Y:S02]  /*2e20*/  FADD.FTZ R189, R182, -R189 ;  /* 0x800000bdb6bd7221 */ /* 0x000fe40000010000 */
[-C--:B------:R-:W-:Y:S01]  /*2e30*/  FMUL.FTZ R13, R11, R34.reuse ;  /* 0x000000220b0d7220 */ /* 0x080fe20000410000 */
[----:B------:R-:W-:Y:S01]  /*2e40*/  @P0 F2FP.BF16.PACK_AB R11, RZ, R11 ;  /* 0x0000000bff0b023e */ /* 0x000fe200000010ff */
[-C--:B------:R-:W-:Y:S01]  /*2e50*/  FMUL.FTZ R175, R35, R34.reuse ;  /* 0x0000002223af7220 */ /* 0x080fe20000410000 */
[----:B------:R-:W1:Y:S01]  /*2e60*/  F2F.BF16.F32 R4, R4 ;  /* 0x0000000400047304 */ /* 0x000e620000202000 */
[----:B------:R-:W-:Y:S01]  /*2e70*/  @P1 FADD.FTZ R45, R45, R12 ;  /* 0x0000000c2d2d1221 */ /* 0x000fe20000010000 */
[----:B0-----:R-:W-:Y:S01]  /*2e80*/  @P1 PRMT R14, RZ, 0x5410, R16 ;  /* 0x00005410ff0e1816 */ /* 0x001fe20000000010 */
[C---:B------:R-:W-:Y:S01]  /*2e90*/  FMUL.FTZ R49, R150.reuse, R183 ;  /* 0x000000b796317220 */ /* 0x040fe20000410000 */
[----:B------:R-:W-:Y:S01]  /*2ea0*/  @P1 PRMT R12, RZ, 0x5410, R32 ;  /* 0x00005410ff0c1816 */ /* 0x000fe20000000020 */
[----:B------:R-:W-:Y:S01]  /*2eb0*/  FMUL.FTZ R47, R150, R189 ;  /* 0x000000bd962f7220 */ /* 0x000fe20000410000 */
[----:B------:R-:W-:Y:S01]  /*2ec0*/  @P0 PRMT R146, R11, 0x7610, R146 ;  /* 0x000076100b920816 */ /* 0x000fe20000000092 */
[-C--:B------:R-:W-:Y:S01]  /*2ed0*/  FMUL.FTZ R15, R19, R34.reuse ;  /* 0x00000022130f7220 */ /* 0x080fe20000410000 */
[----:B------:R-:W0:Y:S01]  /*2ee0*/  F2F.BF16.F32 R8, R8 ;  /* 0x0000000800087304 */ /* 0x000e220000202000 */
[----:B------:R-:W-:Y:S01]  /*2ef0*/  FADD.FTZ R185, R185, -R190 ;  /* 0x800000beb9b97221 */ /* 0x000fe20000010000 */
[----:B------:R-:W-:Y:S01]  /*2f00*/  @P0 PRMT R144, R5, 0x7610, R144 ;  /* 0x0000761005900816 */ /* 0x000fe20000000090 */
[----:B------:R-:W-:-:S02]  /*2f10*/  FMUL.FTZ R177, R37, R34 ;  /* 0x0000002225b17220 */ /* 0x000fc40000410000 */
[----:B------:R-:W-:Y:S01]  /*2f20*/  @P1 FADD.FTZ R49, R49, R14 ;  /* 0x0000000e31311221 */ /* 0x000fe20000010000 */
[----:B------:R-:W-:Y:S01]  /*2f30*/  @P1 PRMT R14, RZ, 0x5410, R18 ;  /* 0x00005410ff0e1816 */ /* 0x000fe20000000012 */
[-C--:B------:R-:W-:Y:S01]  /*2f40*/  FMUL.FTZ R16, R163, R34.reuse ;  /* 0x00000022a3107220 */ /* 0x080fe20000410000 */
[----:B------:R-:W2:Y:S01]  /*2f50*/  F2F.BF16.F32 R10, R10 ;  /* 0x0000000a000a7304 */ /* 0x000ea20000202000 */
[----:B------:R-:W-:Y:S01]  /*2f60*/  @P1 FADD.FTZ R47, R47, R12 ;  /* 0x0000000c2f2f1221 */ /* 0x000fe20000010000 */
[----:B-1----:R-:W-:Y:S01]  /*2f70*/  SHF.L.U32 R11, R4, 0x10, RZ ;  /* 0x00000010040b7819 */ /* 0x002fe200000006ff */
[----:B------:R-:W-:Y:S02]  /*2f80*/  FMUL.FTZ R151, R150, R185 ;  /* 0x000000b996977220 */ /* 0x000fe40000410000 */
[-C--:B------:R-:W-:Y:S02]  /*2f90*/  FMUL.FTZ R12, R159, R34.reuse ;  /* 0x000000229f0c7220 */ /* 0x080fe40000410000 */
[----:B------:R-:W-:Y:S01]  /*2fa0*/  @P1 FADD.FTZ R151, R151, R14 ;  /* 0x0000000e97971221 */ /* 0x000fe20000010000 */
[----:B------:R-:W-:Y:S01]  /*2fb0*/  F2F.BF16.F32 R9, R9 ;  /* 0x0000000900097304 */ /* 0x000fe20000202000 */
[----:B------:R-:W-:-:S02]  /*2fc0*/  FMUL.FTZ R14, R161, R34 ;  /* 0x00000022a10e7220 */ /* 0x000fc40000410000 */
[----:B------:R-:W-:-:S04]  /*2fd0*/  IMAD.WIDE.U32 R6, R6, 0x10000, RZ ;  /* 0x0001000006067825 */ /* 0x000fc800078e00ff */
[----:B0-----:R-:W-:Y:S01]  /*2fe0*/  IMAD.WIDE.U32 R4, R8, 0x10000, RZ ;  /* 0x0001000008047825 */ /* 0x001fe200078e00ff */
[----:B------:R-:W0:Y:S01]  /*2ff0*/  F2F.BF16.F32 R13, R13 ;  /* 0x0000000d000d7304 */ /* 0x000e220000202000 */
[----:B--2---:R-:W-:-:S07]  /*3000*/  SHF.L.U32 R10, R10, 0x10, RZ ;  /* 0x000000100a0a7819 */ /* 0x004fce00000006ff */
[----:B------:R-:W1:Y:S08]  /*3010*/  F2F.BF16.F32 R175, R175 ;  /* 0x000000af00af7304 */ /* 0x000e700000202000 */
[----:B------:R-:W2:Y:S01]  /*3020*/  F2F.BF16.F32 R15, R15 ;  /* 0x0000000f000f7304 */ /* 0x000ea20000202000 */
[----:B0-----:R-:W-:-:S07]  /*3030*/  LOP3.LUT R13, R7, R11, R13, 0xfe, !PT ;  /* 0x0000000b070d7212 */ /* 0x001fce00078efe0d */
[----:B------:R-:W0:Y:S01]  /*3040*/  F2F.BF16.F32 R177, R177 ;  /* 0x000000b100b17304 */ /* 0x000e220000202000 */
[----:B-1----:R-:W-:Y:S02]  /*3050*/  LOP3.LUT R11, R5, R10, R175, 0xfe, !PT ;  /* 0x0000000a050b7212 */ /* 0x002fe400078efeaf */
[----:B------:R-:W-:Y:S02]  /*3060*/  SHF.L.U32 R5, R40, 0x10, RZ ;  /* 0x0000001028057819 */ /* 0x000fe400000006ff */
[----:B------:R-:W-:-:S03]  /*3070*/  SHF.L.U32 R175, R46, 0x10, RZ ;  /* 0x000000102eaf7819 */ /* 0x000fc600000006ff */
[----:B------:R1:W-:Y:S01]  /*3080*/  F2F.BF16.F32 R18, R12 ;  /* 0x0000000c00127304 */ /* 0x0003e20000202000 */
[----:B--2---:R-:W-:-:S07]  /*3090*/  LOP3.LUT R10, R4, R15, RZ, 0xfc, !PT ;  /* 0x0000000f040a7212 */ /* 0x004fce00078efcff */
[----:B------:R-:W2:Y:S01]  /*30a0*/  F2F.BF16.F32 R16, R16 ;  /* 0x0000001000107304 */ /* 0x000ea20000202000 */
[----:B-1----:R-:W-:Y:S01]  /*30b0*/  LOP3.LUT R12, R6, R9, RZ, 0xfc, !PT ;  /* 0x00000009060c7212 */ /* 0x002fe200078efcff */
[----:B------:R-:W-:-:S04]  /*30c0*/  IMAD.WIDE.U32 R8, R36, 0x10000, RZ ;  /* 0x0001000024087825 */ /* 0x000fc800078e00ff */
[----:B------:R-:W-:Y:S01]  /*30d0*/  IMAD.WIDE.U32 R6, R42, 0x10000, RZ ;  /* 0x000100002a067825 */ /* 0x000fe200078e00ff */
[----:B0-----:R-:W-:Y:S01]  /*30e0*/  LOP3.LUT R4, R8, R177, RZ, 0xfc, !PT ;  /* 0x000000b108047212 */ /* 0x001fe200078efcff */
[----:B------:R0:W1:Y:S01]  /*30f0*/  F2F.BF16.F32 R32, R14 ;  /* 0x0000000e00207304 */ /* 0x0000620000202000 */
[----:B------:R-:W-:Y:S01]  /*3100*/  LOP3.LUT R5, R9, R5, R38, 0xfe, !PT ;  /* 0x0000000509057212 */ /* 0x000fe200078efe26 */
[----:B------:R-:W-:Y:S01]  /*3110*/  IMAD.WIDE.U32 R8, R48, 0x10000, RZ ;  /* 0x0001000030087825 */ /* 0x000fe200078e00ff */
[----:B------:R-:W-:Y:S02]  /*3120*/  LOP3.LUT R7, R7, R175, R44, 0xfe, !PT ;  /* 0x000000af07077212 */ /* 0x000fe400078efe2c */
[----:B------:R-:W-:Y:S02]  /*3130*/  SHF.L.U32 R175, R52, 0x10, RZ ;  /* 0x0000001034af7819 */ /* 0x000fe400000006ff */
[----:B------:R-:W-:Y:S01]  /*3140*/  LOP3.LUT R6, R6, R191, RZ, 0xfc, !PT ;  /* 0x000000bf06067212 */ /* 0x000fe200078efcff */
[----:B--2---:R-:W-:Y:S01]  /*3150*/  IMAD.U32 R177, R16, 0x10000, RZ ;  /* 0x0001000010b17824 */ /* 0x004fe200078e00ff */
[----:B------:R-:W-:Y:S01]  /*3160*/  LOP3.LUT R9, R9, R175, R50, 0xfe, !PT ;  /* 0x000000af09097212 */ /* 0x000fe200078efe32 */
[----:B0-----:R-:W-:Y:S01]  /*3170*/  IMAD.WIDE.U32 R14, R18, 0x10000, RZ ;  /* 0x00010000120e7825 */ /* 0x001fe200078e00ff */
[----:B------:R-:W-:-:S04]  /*3180*/  LOP3.LUT R8, R8, R179, RZ, 0xfc, !PT ;  /* 0x000000b308087212 */ /* 0x000fc800078efcff */
[----:B------:R-:W-:Y:S02]  /*3190*/  LOP3.LUT R14, R14, R181, RZ, 0xfc, !PT ;  /* 0x000000b50e0e7212 */ /* 0x000fe400078efcff */
[----:B-1----:R-:W-:Y:S02]  /*31a0*/  LOP3.LUT R15, R15, R177, R32, 0xfe, !PT ;  /* 0x000000b10f0f7212 */ /* 0x002fe400078efe20 */
[----:B------:R-:W-:Y:S01]  /*31b0*/  @P0 F2FP.BF16.PACK_AB R32, RZ, R19 ;  /* 0x00000013ff20023e */ /* 0x000fe200000010ff */
        /* <DEDUP_REMOVED lines=9> */
.L_x_46:
[----:B0-----:R-:W-:Y:S02]  /*3250*/  @P0 F2FP.BF16.PACK_AB R17, RZ, R33 ;  /* 0x00000021ff11023e */ /* 0x001fe400000010ff */
[----:B------:R-:W-:Y:S02]  /*3260*/  MOV R33, 0x8 ;  /* 0x0000000800217802 */ /* 0x000fe40000000f00 */
[C---:B------:R-:W-:Y:S02]  /*3270*/  IADD3 R16, R57.reuse, 0x100, RZ ;  /* 0x0000010039107810 */ /* 0x040fe40007ffe0ff */
[----:B------:R-:W-:Y:S01]  /*3280*/  @P0 F2FP.BF16.PACK_AB R35, RZ, R35 ;  /* 0x00000023ff23023e */ /* 0x000fe200000010ff */
[----:B------:R-:W-:Y:S01]  /*3290*/  IMAD.WIDE.U32 R18, R57, R33, c[0x0][0x248] ;  /* 0x0000920039127625 */ /* 0x000fe200078e0021 */
[----:B------:R-:W-:Y:S02]  /*32a0*/  @P0 F2FP.BF16.PACK_AB R39, RZ, R39 ;  /* 0x00000027ff27023e */ /* 0x000fe400000010ff */
[----:B------:R-:W-:Y:S01]  /*32b0*/  @P0 PRMT R145, R17, 0x7610, R145 ;  /* 0x0000761011910816 */ /* 0x000fe20000000091 */
[----:B------:R-:W-:Y:S01]  /*32c0*/  IMAD.WIDE.U32 R16, R33, R16, c[0x0][0x248] ;  /* 0x0000920021107625 */ /* 0x000fe200078e0010 */
[----:B------:R0:W-:Y:S01]  /*32d0*/  STG.E.64 [R18.64], R12 ;  /* 0x0000000c12007986 */ /* 0x0001e2000c101b04 */
[----:B------:R-:W-:-:S02]  /*32e0*/  @P0 PRMT R144, R32, 0x7610, R144 ;  /* 0x0000761020900816 */ /* 0x000fc40000000090 */
[----:B------:R-:W-:Y:S02]  /*32f0*/  @P0 PRMT R146, R35, 0x7610, R146 ;  /* 0x0000761023920816 */ /* 0x000fe40000000092 */
[----:B------:R-:W-:Y:S01]  /*3300*/  @P0 PRMT R147, R39, 0x7610, R147 ;  /* 0x0000761027930816 */ /* 0x000fe20000000093 */
[----:B------:R-:W-:Y:S05]  /*3310*/  @!P0 BRA `(.L_x_47) ;  /* 0x0000007000008947 */ /* 0x000fea0003800000 */
[----:B0-----:R-:W-:Y:S02]  /*3320*/  LOP3.LUT R12, R145, 0xffff, RZ, 0xc0, !PT ;  /* 0x0000ffff910c7812 */ /* 0x001fe400078ec0ff */
[----:B------:R-:W-:-:S03]  /*3330*/  PRMT R19, R146, 0x5410, R147 ;  /* 0x0000541092137816 */ /* 0x000fc60000000093 */
[----:B------:R-:W-:-:S05]  /*3340*/  IMAD.WIDE.U32 R12, R12, 0x10000, RZ ;  /* 0x000100000c0c7825 */ /* 0x000fca00078e00ff */
[----:B------:R-:W-:Y:S01]  /*3350*/  LOP3.LUT R13, R19, R13, RZ, 0xfc, !PT ;  /* 0x0000000d130d7212 */ /* 0x000fe200078efcff */
[----:B------:R-:W-:Y:S01]  /*3360*/  IMAD.WIDE.U32 R18, R149, R33, c[0x0][0x258] ;  /* 0x0000960095127625 */ /* 0x000fe200078e0021 */
[----:B------:R-:W-:-:S05]  /*3370*/  LOP3.LUT R12, R12, 0xffff, R144, 0xf8, !PT ;  /* 0x0000ffff0c0c7812 */ /* 0x000fca00078ef890 */
[----:B------:R0:W-:Y:S02]  /*3380*/  STG.E.64 [R18.64], R12 ;  /* 0x0000000c12007986 */ /* 0x0001e4000c101b04 */
.L_x_47:
[----:B------:R1:W-:Y:S01]  /*3390*/  STG.E.64 [R16.64], R10 ;  /* 0x0000000a10007986 */ /* 0x0003e2000c101b04 */
[----:B0-----:R-:W-:Y:S02]  /*33a0*/  IADD3 R12, R57, 0x200, RZ ;  /* 0x00000200390c7810 */ /* 0x001fe40007ffe0ff */
[----:B------:R-:W-:Y:S02]  /*33b0*/  @P0 F2FP.BF16.PACK_AB R37, RZ, R37 ;  /* 0x00000025ff25023e */ /* 0x000fe400000010ff */
[----:B------:R-:W-:Y:S01]  /*33c0*/  @P0 F2FP.BF16.PACK_AB R41, RZ, R41 ;  /* 0x00000029ff29023e */ /* 0x000fe200000010ff */
[----:B------:R-:W-:Y:S01]  /*33d0*/  IMAD.WIDE.U32 R12, R33, R12, c[0x0][0x248] ;  /* 0x00009200210c7625 */ /* 0x000fe200078e000c */
[----:B------:R-:W-:Y:S02]  /*33e0*/  @P0 F2FP.BF16.PACK_AB R43, RZ, R43 ;  /* 0x0000002bff2b023e */ /* 0x000fe400000010ff */
[----:B------:R-:W-:Y:S02]  /*33f0*/  @P0 F2FP.BF16.PACK_AB R53, RZ, R53 ;  /* 0x00000035ff35023e */ /* 0x000fe400000010ff */
[----:B------:R-:W-:-:S02]  /*3400*/  @P0 PRMT R144, R37, 0x7610, R144 ;  /* 0x0000761025900816 */ /* 0x000fc40000000090 */
[----:B------:R-:W-:Y:S02]  /*3410*/  @P0 PRMT R145, R41, 0x7610, R145 ;  /* 0x0000761029910816 */ /* 0x000fe40000000091 */
[----:B------:R-:W-:Y:S02]  /*3420*/  @P0 PRMT R146, R43, 0x7610, R146 ;  /* 0x000076102b920816 */ /* 0x000fe40000000092 */
[----:B------:R-:W-:Y:S01]  /*3430*/  @P0 PRMT R147, R53, 0x7610, R147 ;  /* 0x0000761035930816 */ /* 0x000fe20000000093 */
[----:B------:R-:W-:Y:S05]  /*3440*/  @!P0 BRA `(.L_x_48) ;  /* 0x0000007000008947 */ /* 0x000fea0003800000 */
[----:B-1----:R-:W-:Y:S01]  /*3450*/  LOP3.LUT R10, R145, 0xffff, RZ, 0xc0, !PT ;  /* 0x0000ffff910a7812 */ /* 0x002fe200078ec0ff */
[----:B------:R-:W-:Y:S01]  /*3460*/  IMAD.WIDE.U32 R148, R148, R33, c[0x0][0x258] ;  /* 0x0000960094947625 */ /* 0x000fe200078e0021 */
[----:B------:R-:W-:-:S03]  /*3470*/  PRMT R17, R146, 0x5410, R147 ;  /* 0x0000541092117816 */ /* 0x000fc60000000093 */
[----:B------:R-:W-:-:S05]  /*3480*/  IMAD.WIDE.U32 R10, R10, 0x10000, RZ ;  /* 0x000100000a0a7825 */ /* 0x000fca00078e00ff */
[----:B------:R-:W-:Y:S02]  /*3490*/  LOP3.LUT R11, R17, R11, RZ, 0xfc, !PT ;  /* 0x0000000b110b7212 */ /* 0x000fe400078efcff */
[----:B------:R-:W-:-:S05]  /*34a0*/  LOP3.LUT R10, R10, 0xffff, R144, 0xf8, !PT ;  /* 0x0000ffff0a0a7812 */ /* 0x000fca00078ef890 */
[----:B------:R0:W-:Y:S02]  /*34b0*/  STG.E.64 [R148.64], R10 ;  /* 0x0000000a94007986 */ /* 0x0001e4000c101b04 */
.L_x_48:
[----:B-1----:R1:W-:Y:S01]  /*34c0*/  STG.E.64 [R12.64], R4 ;  /* 0x000000040c007986 */ /* 0x0023e2000c101b04 */
        /* <DEDUP_REMOVED lines=11> */
[----:B-1----:R-:W-:Y:S02]  /*3580*/  LOP3.LUT R4, R145, 0xffff, RZ, 0xc0, !PT ;  /* 0x0000ffff91047812 */ /* 0x002fe400078ec0ff */
[----:B------:R-:W-:-:S03]  /*3590*/  PRMT R13, R146, 0x5410, R147 ;  /* 0x00005410920d7816 */ /* 0x000fc60000000093 */
[----:B------:R-:W-:-:S05]  /*35a0*/  IMAD.WIDE.U32 R4, R4, 0x10000, RZ ;  /* 0x0001000004047825 */ /* 0x000fca00078e00ff */
[----:B------:R-:W-:Y:S02]  /*35b0*/  LOP3.LUT R13, R13, R5, RZ, 0xfc, !PT ;  /* 0x000000050d0d7212 */ /* 0x000fe400078efcff */
[----:B------:R-:W-:Y:S01]  /*35c0*/  LOP3.LUT R12, R4, 0xffff, R144, 0xf8, !PT ;  /* 0x0000ffff040c7812 */ /* 0x000fe200078ef890 */
[----:B------:R-:W-:-:S05]  /*35d0*/  IMAD.WIDE.U32 R4, R56, R33, c[0x0][0x258] ;  /* 0x0000960038047625 */ /* 0x000fca00078e0021 */
[----:B------:R0:W-:Y:S02]  /*35e0*/  STG.E.64 [R4.64], R12 ;  /* 0x0000000c04007986 */ /* 0x0001e4000c101b04 */
.L_x_49:
[----:B01----:R-:W-:Y:S01]  /*35f0*/  FMUL.FTZ R4, R45, R34 ;  /* 0x000000222d047220 */ /* 0x003fe20000410000 */
[----:B------:R-:W-:Y:S01]  /*3600*/  IADD3 R12, R57, 0x400, RZ ;  /* 0x00000400390c7810 */ /* 0x000fe20007ffe0ff */
[----:B------:R0:W-:Y:S01]  /*3610*/  STG.E.64 [R10.64], R6 ;  /* 0x000000060a007986 */ /* 0x0001e2000c101b04 */
[----:B------:R-:W-:Y:S01]  /*3620*/  @P0 F2FP.BF16.PACK_AB R153, RZ, R153 ;  /* 0x00000099ff99023e */ /* 0x000fe200000010ff */
[----:B------:R1:W2:Y:S01]  /*3630*/  F2F.BF16.F32 R17, R4 ;  /* 0x0000000400117304 */ /* 0x0002a20000202000 */
[----:B------:R-:W-:Y:S01]  /*3640*/  @P0 F2FP.BF16.PACK_AB R167, RZ, R167 ;  /* 0x000000a7ffa7023e */ /* 0x000fe200000010ff */
[----:B------:R-:W-:Y:S01]  /*3650*/  IMAD.WIDE.U32 R12, R33, R12, c[0x0][0x248] ;  /* 0x00009200210c7625 */ /* 0x000fe200078e000c */
[----:B------:R-:W-:Y:S02]  /*3660*/  @P0 F2FP.BF16.PACK_AB R169, RZ, R169 ;  /* 0x000000a9ffa9023e */ /* 0x000fe400000010ff */
[----:B------:R-:W-:Y:S02]  /*3670*/  @P0 F2FP.BF16.PACK_AB R171, RZ, R171 ;  /* 0x000000abffab023e */ /* 0x000fe400000010ff */
[----:B------:R-:W-:-:S02]  /*3680*/  @P0 PRMT R144, R153, 0x7610, R144 ;  /* 0x0000761099900816 */ /* 0x000fc40000000090 */
[----:B------:R-:W-:Y:S02]  /*3690*/  @P0 PRMT R145, R167, 0x7610, R145 ;  /* 0x00007610a7910816 */ /* 0x000fe40000000091 */
[----:B------:R-:W-:Y:S01]  /*36a0*/  @P0 PRMT R146, R169, 0x7610, R146 ;  /* 0x00007610a9920816 */ /* 0x000fe20000000092 */
[----:B0-----:R-:W-:Y:S01]  /*36b0*/  FMUL.FTZ R10, R47, R34 ;  /* 0x000000222f0a7220 */ /* 0x001fe20000410000 */
        /* <DEDUP_REMOVED lines=9> */
.L_x_50:
[----:B-1----:R1:W-:Y:S01]  /*3750*/  STG.E.64 [R12.64], R8 ;  /* 0x000000080c007986 */ /* 0x0023e2000c101b04 */
[----:B------:R-:W3:Y:S01]  /*3760*/  F2F.BF16.F32 R10, R10 ;  /* 0x0000000a000a7304 */ /* 0x000ee20000202000 */
[----:B0-----:R-:W-:Y:S02]  /*3770*/  IADD3 R4, R57, 0x500, RZ ;  /* 0x0000050039047810 */ /* 0x001fe40007ffe0ff */
[----:B------:R-:W-:Y:S02]  /*3780*/  @P0 F2FP.BF16.PACK_AB R155, RZ, R155 ;  /* 0x0000009bff9b023e */ /* 0x000fe400000010ff */
[----:B------:R-:W-:Y:S01]  /*3790*/  @P0 F2FP.BF16.PACK_AB R159, RZ, R159 ;  /* 0x0000009fff9f023e */ /* 0x000fe200000010ff */
[----:B------:R-:W-:Y:S01]  /*37a0*/  IMAD.WIDE.U32 R4, R33, R4, c[0x0][0x248] ;  /* 0x0000920021047625 */ /* 0x000fe200078e0004 */
[----:B------:R-:W-:Y:S02]  /*37b0*/  @P0 F2FP.BF16.PACK_AB R161, RZ, R161 ;  /* 0x000000a1ffa1023e */ /* 0x000fe400000010ff */
[----:B------:R-:W-:-:S02]  /*37c0*/  @P0 F2FP.BF16.PACK_AB R163, RZ, R163 ;  /* 0x000000a3ffa3023e */ /* 0x000fc400000010ff */
[----:B------:R-:W-:Y:S02]  /*37d0*/  @P0 PRMT R144, R155, 0x7610, R144 ;  /* 0x000076109b900816 */ /* 0x000fe40000000090 */
[----:B------:R-:W-:Y:S02]  /*37e0*/  @P0 PRMT R145, R159, 0x7610, R145 ;  /* 0x000076109f910816 */ /* 0x000fe40000000091 */
[----:B------:R-:W-:Y:S02]  /*37f0*/  @P0 PRMT R146, R161, 0x7610, R146 ;  /* 0x00007610a1920816 */ /* 0x000fe40000000092 */
[----:B------:R-:W-:Y:S01]  /*3800*/  @P0 PRMT R147, R163, 0x7610, R147 ;  /* 0x00007610a3930816 */ /* 0x000fe20000000093 */
[----:B------:R-:W-:Y:S05]  /*3810*/  @!P0 BRA `(.L_x_51) ;  /* 0x0000007000008947 */ /* 0x000fea0003800000 */
[----:B-1-3--:R-:W-:Y:S01]  /*3820*/  LOP3.LUT R6, R145, 0xffff, RZ, 0xc0, !PT ;  /* 0x0000ffff91067812 */ /* 0x00afe200078ec0ff */
[----:B------:R-:W-:Y:S01]  /*3830*/  IMAD.WIDE.U32 R54, R54, R33, c[0x0][0x258] ;  /* 0x0000960036367625 */ /* 0x000fe200078e0021 */
[----:B------:R-:W-:-:S03]  /*3840*/  PRMT R9, R146, 0x5410, R147 ;  /* 0x0000541092097816 */ /* 0x000fc60000000093 */
[----:B------:R-:W-:-:S05]  /*3850*/  IMAD.WIDE.U32 R6, R6, 0x10000, RZ ;  /* 0x0001000006067825 */ /* 0x000fca00078e00ff */
[----:B------:R-:W-:Y:S02]  /*3860*/  LOP3.LUT R7, R9, R7, RZ, 0xfc, !PT ;  /* 0x0000000709077212 */ /* 0x000fe400078efcff */
[----:B------:R-:W-:-:S05]  /*3870*/  LOP3.LUT R6, R6, 0xffff, R144, 0xf8, !PT ;  /* 0x0000ffff06067812 */ /* 0x000fca00078ef890 */
[----:B------:R0:W-:Y:S02]  /*3880*/  STG.E.64 [R54.64], R6 ;  /* 0x0000000636007986 */ /* 0x0001e4000c101b04 */
.L_x_51:
[----:B-1-3--:R1:W-:Y:S01]  /*3890*/  STG.E.64 [R4.64], R14 ;  /* 0x0000000e04007986 */ /* 0x00a3e2000c101b04 */
[-C--:B0-----:R-:W-:Y:S01]  /*38a0*/  FMUL.FTZ R6, R49, R34.reuse ;  /* 0x0000002231067220 */ /* 0x081fe20000410000 */
[----:B------:R-:W-:Y:S01]  /*38b0*/  @P0 F2FP.BF16.PACK_AB R45, RZ, R45 ;  /* 0x0000002dff2d023e */ /* 0x000fe200000010ff */
[----:B------:R-:W-:Y:S01]  /*38c0*/  FMUL.FTZ R34, R151, R34 ;  /* 0x0000002297227220 */ /* 0x000fe20000410000 */
[----:B------:R-:W-:Y:S01]  /*38d0*/  @P0 F2FP.BF16.PACK_AB R47, RZ, R47 ;  /* 0x0000002fff2f023e */ /* 0x000fe200000010ff */
[----:B------:R1:W0:Y:S01]  /*38e0*/  F2F.BF16.F32 R8, R6 ;  /* 0x0000000600087304 */ /* 0x0002220000202000 */
[----:B------:R-:W-:Y:S02]  /*38f0*/  @P0 F2FP.BF16.PACK_AB R49, RZ, R49 ;  /* 0x00000031ff31023e */ /* 0x000fe400000010ff */
[----:B------:R-:W-:Y:S02]  /*3900*/  @P0 F2FP.BF16.PACK_AB R151, RZ, R151 ;  /* 0x00000097ff97023e */ /* 0x000fe400000010ff */
[----:B------:R-:W-:-:S02]  /*3910*/  @P0 PRMT R144, R45, 0x7610, R144 ;  /* 0x000076102d900816 */ /* 0x000fc40000000090 */
[----:B------:R-:W-:Y:S01]  /*3920*/  @P0 PRMT R145, R47, 0x7610, R145 ;  /* 0x000076102f910816 */ /* 0x000fe20000000091 */
[----:B------:R-:W3:Y:S01]  /*3930*/  F2F.BF16.F32 R34, R34 ;  /* 0x0000002200227304 */ /* 0x000ee20000202000 */
        /* <DEDUP_REMOVED lines=10> */
.L_x_52:
[----:B-1----:R-:W-:Y:S01]  /*39e0*/  IMAD.WIDE.U32 R4, R10, 0x10000, RZ ;  /* 0x000100000a047825 */ /* 0x002fe200078e00ff */
[----:B---3--:R-:W-:Y:S02]  /*39f0*/  SHF.L.U32 R7, R34, 0x10, RZ ;  /* 0x0000001022077819 */ /* 0x008fe400000006ff */
[----:B------:R-:W-:Y:S02]  /*3a00*/  IADD3 R0, R57, 0x600, RZ ;  /* 0x0000060039007810 */ /* 0x000fe40007ffe0ff */
[----:B0-----:R-:W-:Y:S02]  /*3a10*/  LOP3.LUT R7, R5, R7, R8, 0xfe, !PT ;  /* 0x0000000705077212 */ /* 0x001fe400078efe08 */
[----:B--2---:R-:W-:Y:S01]  /*3a20*/  LOP3.LUT R6, R4, R17, RZ, 0xfc, !PT ;  /* 0x0000001104067212 */ /* 0x004fe200078efcff */
[----:B------:R-:W-:Y:S01]  /*3a30*/  IMAD.WIDE.U32 R4, R33, R0, c[0x0][0x248] ;  /* 0x0000920021047625 */ /* 0x000fe200078e0000 */
[----:B------:R-:W-:Y:S02]  /*3a40*/  IADD3 R142, R142, c[0x0][0x160], RZ ;  /* 0x000058008e8e7a10 */ /* 0x000fe40007ffe0ff */
[----:B------:R-:W-:-:S02]  /*3a50*/  SEL R151, RZ, 0x1, P3 ;  /* 0x00000001ff977807 */ /* 0x000fc40001800000 */
[----:B------:R0:W-:Y:S01]  /*3a60*/  STG.E.64 [R4.64], R6 ;  /* 0x0000000604007986 */ /* 0x0001e2000c101b04 */
[----:B------:R-:W-:-:S13]  /*3a70*/  ISETP.GE.AND P0, PT, R142, c[0x0][0x164], PT ;  /* 0x000059008e007a0c */ /* 0x000fda0003f06270 */
[----:B0-----:R-:W-:Y:S01]  /*3a80*/  @P0 CALL.REL.NOINC `(.L_x_53) ;  /* 0x0000001000000944 */ /* 0x001fe20003c00000 */
[----:B------:R-:W-:Y:S05]  /*3a90*/  BRA `(.L_x_54) ;  /* 0xffffccc000007947 */ /* 0x000fea000383ffff */
.L_x_53:
        /* <DEDUP_REMOVED lines=18> */
[----:B------:R-:W-:-:S02]  /*3bc0*/  MOV R17, R104 ;  /* 0x0000006800117202 */ /* 0x000fc40000000f00 */
[----:B------:R-:W-:Y:S02]  /*3bd0*/  MOV R14, R79 ;  /* 0x0000004f000e7202 */ /* 0x000fe40000000f00 */
[----:B------:R-:W-:Y:S02]  /*3be0*/  MOV R18, R107 ;  /* 0x0000006b00127202 */ /* 0x000fe40000000f00 */
[----:B------:R-:W-:Y:S02]  /*3bf0*/  MOV R19, R106 ;  /* 0x0000006a00137202 */ /* 0x000fe40000000f00 */
[----:B------:R-:W-:Y:S02]  /*3c00*/  MOV R24, R81 ;  /* 0x0000005100187202 */ /* 0x000fe40000000f00 */
[----:B------:R-:W-:Y:S02]  /*3c10*/  MOV R28, R109 ;  /* 0x0000006d001c7202 */ /* 0x000fe40000000f00 */
        /* <DEDUP_REMOVED lines=32> */
.L_x_43:
[----:B------:R-:W0:Y:S01]  /*3e20*/  S2UR UR6, SR_CTAID.X ;  /* 0x00000000000679c3 */ /* 0x000e220000002500 */
[----:B------:R-:W-:Y:S01]  /*3e30*/  IMAD.MOV.U32 R21, RZ, RZ, 0x10 ;  /* 0x00000010ff157424 */ /* 0x000fe200078e00ff */
[C---:B0-----:R-:W-:Y:S02]  /*3e40*/  LEA.HI R0, R143.reuse, UR6, RZ, 0x18 ;  /* 0x000000068f007c11 */ /* 0x041fe4000f8fc0ff */
[----:B------:R-:W-:-:S03]  /*3e50*/  LOP3.LUT R143, R143, 0xff, RZ, 0xc0, !PT ;  /* 0x000000ff8f8f7812 */ /* 0x000fc600078ec0ff */
[----:B------:R-:W-:-:S05]  /*3e60*/  IMAD R0, R0, c[0x0][0x168], RZ ;  /* 0x00005a0000007a24 */ /* 0x000fca00078e02ff */
[----:B------:R-:W-:-:S05]  /*3e70*/  LEA.HI R0, R0, R143, RZ, 0x1e ;  /* 0x0000008f00007211 */ /* 0x000fca00078ff0ff */
[----:B------:R-:W-:-:S04]  /*3e80*/  IMAD.WIDE.U32 R2, R0, R21, c[0x0][0x220] ;  /* 0x0000880000027625 */ /* 0x000fc800078e0015 */
[----:B------:R-:W-:Y:S01]  /*3e90*/  IMAD.WIDE.U32 R20, R0, R21, c[0x0][0x228] ;  /* 0x00008a0000147625 */ /* 0x000fe200078e0015 */
[----:B------:R-:W-:Y:S04]  /*3ea0*/  STG.E.128 [R2.64], R8 ;  /* 0x0000000802007986 */ /* 0x000fe8000c101d04 */
[----:B------:R-:W-:Y:S04]  /*3eb0*/  STG.E.128 [R20.64], R4 ;  /* 0x0000000414007986 */ /* 0x000fe8000c101d04 */
[----:B------:R-:W-:Y:S04]  /*3ec0*/  STG.E.128 [R2.64+0x1000], R16 ;  /* 0x0010001002007986 */ /* 0x000fe8000c101d04 */
        /* <DEDUP_REMOVED lines=10> */
[----:B------:R-:W-:Y:S01]  /*3f70*/  STG.E.128 [R20.64+0x6000], R56 ;  /* 0x0060003814007986 */ /* 0x000fe2000c101d04 */
[----:B------:R-:W-:Y:S05]  /*3f80*/  EXIT ;  /* 0x000000000000794d */ /* 0x000fea0003800000 */
.L_x_44:
[----:B------:R-:W-:Y:S01]  /*3f90*/  HFMA2.MMA R8, -RZ, RZ, 0, 9.5367431640625e-07 ;  /* 0x00000010ff087435 */ /* 0x000fe200000001ff */
[----:B------:R-:W-:-:S02]  /*3fa0*/  MOV R7, R9 ;  /* 0x0000000900077202 */ /* 0x000fc40000000f00 */
[----:B------:R-:W-:Y:S02]  /*3fb0*/  MOV R10, 0x1f ;  /* 0x0000001f000a7802 */ /* 0x000fe40000000f00 */
[----:B------:R-:W-:Y:S02]  /*3fc0*/  MOV R13, 0xffffffff ;  /* 0xffffffff000d7802 */ /* 0x000fe40000000f00 */
[----:B------:R-:W-:Y:S02]  /*3fd0*/  MOV R4, 0x3ff0 ;  /* 0x00003ff000047802 */ /* 0x000fe40000000f00 */
[----:B-----5:R-:W-:Y:S05]  /*3fe0*/  CALL.REL.NOINC `($__internal_1_$__cuda_sm70_shflsync_down_p) ;  /* 0x0000046000007944 */ /* 0x020fea0003c00000 */
[----:B-1----:R-:W-:Y:S01]  /*3ff0*/  MOV R6, R7 ;  /* 0x0000000700067202 */ /* 0x002fe20000000f00 */
[----:B0-----:R-:W-:Y:S05]  /*4000*/  BRA `(.L_x_55) ;  /* 0xffffde6000007947 */ /* 0x001fea000383ffff */
.L_x_45:
[----:B------:R-:W-:Y:S01]  /*4010*/  HFMA2.MMA R8, -RZ, RZ, 0, 9.5367431640625e-07 ;  /* 0x00000010ff087435 */ /* 0x000fe200000001ff */
[----:B------:R-:W-:Y:S01]  /*4020*/  IMAD.MOV.U32 R7, RZ, RZ, R11 ;  /* 0x000000ffff077224 */ /* 0x000fe200078e000b */
[----:B------:R-:W-:Y:S02]  /*4030*/  MOV R10, 0x1f ;  /* 0x0000001f000a7802 */ /* 0x000fe40000000f00 */
[----:B------:R-:W-:Y:S02]  /*4040*/  MOV R13, 0xffffffff ;  /* 0xffffffff000d7802 */ /* 0x000fe40000000f00 */
[----:B------:R-:W-:-:S02]  /*4050*/  MOV R4, 0x4070 ;  /* 0x0000407000047802 */ /* 0x000fc40000000f00 */
[----:B01---5:R-:W-:Y:S05]  /*4060*/  CALL.REL.NOINC `($__internal_1_$__cuda_sm70_shflsync_down_p) ;  /* 0x000003e000007944 */ /* 0x023fea0003c00000 */
[----:B------:R-:W-:Y:S01]  /*4070*/  FADD.FTZ R9, R9, R6 ;  /* 0x0000000609097221 */ /* 0x000fe20000010000 */
[----:B0-----:R-:W-:Y:S01]  /*4080*/  HFMA2.MMA R8, -RZ, RZ, 0, 4.76837158203125e-07 ;  /* 0x00000008ff087435 */ /* 0x001fe200000001ff */
[----:B-1----:R-:W-:Y:S01]  /*4090*/  FADD.FTZ R12, R11, R7 ;  /* 0x000000070b0c7221 */ /* 0x002fe20000010000 */
[----:B------:R-:W-:Y:S01]  /*40a0*/  MOV R10, 0x1f ;  /* 0x0000001f000a7802 */ /* 0x000fe20000000f00 */
[----:B------:R-:W-:Y:S01]  /*40b0*/  IMAD.MOV.U32 R13, RZ, RZ, -0x1 ;  /* 0xffffffffff0d7424 */ /* 0x000fe200078e00ff */
[----:B------:R-:W-:-:S02]  /*40c0*/  MOV R7, R9 ;  /* 0x0000000900077202 */ /* 0x000fc40000000f00 */
[----:B------:R-:W-:Y:S02]  /*40d0*/  MOV R4, 0x40f0 ;  /* 0x000040f000047802 */ /* 0x000fe40000000f00 */
[----:B------:R-:W-:Y:S05]  /*40e0*/  CALL.REL.NOINC `($__internal_1_$__cuda_sm70_shflsync_down_p) ;  /* 0x0000036000007944 */ /* 0x000fea0003c00000 */
[----:B0-----:R-:W-:Y:S01]  /*40f0*/  HFMA2.MMA R8, -RZ, RZ, 0, 4.76837158203125e-07 ;  /* 0x00000008ff087435 */ /* 0x001fe200000001ff */
[----:B-1----:R-:W-:Y:S01]  /*4100*/  MOV R6, R7 ;  /* 0x0000000700067202 */ /* 0x002fe20000000f00 */
[----:B------:R-:W-:Y:S01]  /*4110*/  IMAD.MOV.U32 R13, RZ, RZ, -0x1 ;  /* 0xffffffffff0d7424 */ /* 0x000fe200078e00ff */
[----:B------:R-:W-:Y:S02]  /*4120*/  MOV R7, R12 ;  /* 0x0000000c00077202 */ /* 0x000fe40000000f00 */
[----:B------:R-:W-:Y:S02]  /*4130*/  MOV R10, 0x1f ;  /* 0x0000001f000a7802 */ /* 0x000fe40000000f00 */
[----:B------:R-:W-:Y:S02]  /*4140*/  MOV R4, 0x4160 ;  /* 0x0000416000047802 */ /* 0x000fe40000000f00 */
[----:B------:R-:W-:Y:S05]  /*4150*/  CALL.REL.NOINC `($__internal_1_$__cuda_sm70_shflsync_down_p) ;  /* 0x000002f000007944 */ /* 0x000fea0003c00000 */
[----:B------:R-:W-:Y:S01]  /*4160*/  FADD.FTZ R9, R6, R9 ;  /* 0x0000000906097221 */ /* 0x000fe20000010000 */
[----:B0-----:R-:W-:Y:S01]  /*4170*/  HFMA2.MMA R8, -RZ, RZ, 0, 2.384185791015625e-07 ;  /* 0x00000004ff087435 */ /* 0x001fe200000001ff */
[----:B-1----:R-:W-:Y:S01]  /*4180*/  FADD.FTZ R12, R12, R7 ;  /* 0x000000070c0c7221 */ /* 0x002fe20000010000 */
[----:B------:R-:W-:-:S02]  /*4190*/  MOV R10, 0x1f ;  /* 0x0000001f000a7802 */ /* 0x000fc40000000f00 */
[----:B------:R-:W-:Y:S02]  /*41a0*/  MOV R13, 0xffffffff ;  /* 0xffffffff000d7802 */ /* 0x000fe40000000f00 */
[----:B------:R-:W-:Y:S02]  /*41b0*/  MOV R7, R9 ;  /* 0x0000000900077202 */ /* 0x000fe40000000f00 */
[----:B------:R-:W-:Y:S02]  /*41c0*/  MOV R4, 0x41e0 ;  /* 0x000041e000047802 */ /* 0x000fe40000000f00 */
[----:B------:R-:W-:Y:S05]  /*41d0*/  CALL.REL.NOINC `($__internal_1_$__cuda_sm70_shflsync_down_p) ;  /* 0x0000027000007944 */ /* 0x000fea0003c00000 */
[----:B0-----:R-:W-:Y:S01]  /*41e0*/  HFMA2.MMA R8, -RZ, RZ, 0, 2.384185791015625e-07 ;  /* 0x00000004ff087435 */ /* 0x001fe200000001ff */
[----:B-1----:R-:W-:Y:S01]  /*41f0*/  MOV R6, R7 ;  /* 0x0000000700067202 */ /* 0x002fe20000000f00 */
[----:B------:R-:W-:Y:S01]  /*4200*/  IMAD.MOV.U32 R7, RZ, RZ, R12 ;  /* 0x000000ffff077224 */ /* 0x000fe200078e000c */
[----:B------:R-:W-:Y:S02]  /*4210*/  MOV R10, 0x1f ;  /* 0x0000001f000a7802 */ /* 0x000fe40000000f00 */
[----:B------:R-:W-:Y:S02]  /*4220*/  MOV R13, 0xffffffff ;  /* 0xffffffff000d7802 */ /* 0x000fe40000000f00 */
[----:B------:R-:W-:-:S02]  /*4230*/  MOV R4, 0x4250 ;  /* 0x0000425000047802 */ /* 0x000fc40000000f00 */
[----:B------:R-:W-:Y:S05]  /*4240*/  CALL.REL.NOINC `($__internal_1_$__cuda_sm70_shflsync_down_p) ;  /* 0x0000020000007944 */ /* 0x000fea0003c00000 */
[----:B------:R-:W-:Y:S01]  /*4250*/  FADD.FTZ R9, R6, R9 ;  /* 0x0000000906097221 */ /* 0x000fe20000010000 */
[----:B0-----:R-:W-:Y:S01]  /*4260*/  HFMA2.MMA R8, -RZ, RZ, 0, 1.1920928955078125e-07 ;  /* 0x00000002ff087435 */ /* 0x001fe200000001ff */
[----:B-1----:R-:W-:Y:S01]  /*4270*/  FADD.FTZ R12, R12, R7 ;  /* 0x000000070c0c7221 */ /* 0x002fe20000010000 */
[----:B------:R-:W-:Y:S01]  /*4280*/  MOV R10, 0x1f ;  /* 0x0000001f000a7802 */ /* 0x000fe20000000f00 */
[----:B------:R-:W-:Y:S01]  /*4290*/  IMAD.MOV.U32 R13, RZ, RZ, -0x1 ;  /* 0xffffffffff0d7424 */ /* 0x000fe200078e00ff */
[----:B------:R-:W-:-:S02]  /*42a0*/  MOV R7, R9 ;  /* 0x0000000900077202 */ /* 0x000fc40000000f00 */
[----:B------:R-:W-:Y:S02]  /*42b0*/  MOV R4, 0x42d0 ;  /* 0x000042d000047802 */ /* 0x000fe40000000f00 */
[----:B------:R-:W-:Y:S05]  /*42c0*/  CALL.REL.NOINC `($__internal_1_$__cuda_sm70_shflsync_down_p) ;  /* 0x0000018000007944 */ /* 0x000fea0003c00000 */
[----:B0-----:R-:W-:Y:S01]  /*42d0*/  HFMA2.MMA R8, -RZ, RZ, 0, 1.1920928955078125e-07 ;  /* 0x00000002ff087435 */ /* 0x001fe200000001ff */
[----:B-1----:R-:W-:Y:S01]  /*42e0*/  MOV R6, R7 ;  /* 0x0000000700067202 */ /* 0x002fe20000000f00 */
[----:B------:R-:W-:Y:S01]  /*42f0*/  IMAD.MOV.U32 R13, RZ, RZ, -0x1 ;  /* 0xffffffffff0d7424 */ /* 0x000fe200078e00ff */
[----:B------:R-:W-:Y:S02]  /*4300*/  MOV R7, R12 ;  /* 0x0000000c00077202 */ /* 0x000fe40000000f00 */
[----:B------:R-:W-:Y:S02]  /*4310*/  MOV R10, 0x1f ;  /* 0x0000001f000a7802 */ /* 0x000fe40000000f00 */
[----:B------:R-:W-:Y:S02]  /*4320*/  MOV R4, 0x4340 ;  /* 0x0000434000047802 */ /* 0x000fe40000000f00 */
[----:B------:R-:W-:Y:S05]  /*4330*/  CALL.REL.NOINC `($__internal_1_$__cuda_sm70_shflsync_down_p) ;  /* 0x0000011000007944 */ /* 0x000fea0003c00000 */
[----:B------:R-:W-:Y:S01]  /*4340*/  FADD.FTZ R9, R6, R9 ;  /* 0x0000000906097221 */ /* 0x000fe20000010000 */
[----:B0-----:R-:W-:Y:S01]  /*4350*/  HFMA2.MMA R8, -RZ, RZ, 0, 5.9604644775390625e-08 ;  /* 0x00000001ff087435 */ /* 0x001fe200000001ff */
[----:B-1----:R-:W-:Y:S01]  /*4360*/  FADD.FTZ R11, R12, R7 ;  /* 0x000000070c0b7221 */ /* 0x002fe20000010000 */
[----:B------:R-:W-:-:S02]  /*4370*/  MOV R10, 0x1f ;  /* 0x0000001f000a7802 */ /* 0x000fc40000000f00 */
[----:B------:R-:W-:Y:S02]  /*4380*/  MOV R13, 0xffffffff ;  /* 0xffffffff000d7802 */ /* 0x000fe40000000f00 */
[----:B------:R-:W-:Y:S02]  /*4390*/  MOV R7, R9 ;  /* 0x0000000900077202 */ /* 0x000fe40000000f00 */
[----:B------:R-:W-:Y:S02]  /*43a0*/  MOV R4, 0x43c0 ;  /* 0x000043c000047802 */ /* 0x000fe40000000f00 */
[----:B------:R-:W-:Y:S05]  /*43b0*/  CALL.REL.NOINC `($__internal_1_$__cuda_sm70_shflsync_down_p) ;  /* 0x0000009000007944 */ /* 0x000fea0003c00000 */
[----:B0-----:R-:W-:Y:S01]  /*43c0*/  HFMA2.MMA R8, -RZ, RZ, 0, 5.9604644775390625e-08 ;  /* 0x00000001ff087435 */ /* 0x001fe200000001ff */
[----:B-1----:R-:W-:Y:S01]  /*43d0*/  MOV R32, R7 ;  /* 0x0000000700207202 */ /* 0x002fe20000000f00 */
[----:B------:R-:W-:Y:S01]  /*43e0*/  IMAD.MOV.U32 R7, RZ, RZ, R11 ;  /* 0x000000ffff077224 */ /* 0x000fe200078e000b */
[----:B------:R-:W-:Y:S02]  /*43f0*/  MOV R10, 0x1f ;  /* 0x0000001f000a7802 */ /* 0x000fe40000000f00 */
[----:B------:R-:W-:Y:S02]  /*4400*/  MOV R13, 0xffffffff ;  /* 0xffffffff000d7802 */ /* 0x000fe40000000f00 */
[----:B------:R-:W-:-:S02]  /*4410*/  MOV R4, 0x4430 ;  /* 0x0000443000047802 */ /* 0x000fc40000000f00 */
[----:B------:R-:W-:Y:S05]  /*4420*/  CALL.REL.NOINC `($__internal_1_$__cuda_sm70_shflsync_down_p) ;  /* 0x0000002000007944 */ /* 0x000fea0003c00000 */
[----:B-1----:R-:W-:Y:S01]  /*4430*/  MOV R4, R7 ;  /* 0x0000000700047202 */ /* 0x002fe20000000f00 */
[----:B0-----:R-:W-:Y:S05]  /*4440*/  BRA `(.L_x_56) ;  /* 0xffffdb4000007947 */ /* 0x001fea000383ffff */
        .weak           $__internal_1_$__cuda_sm70_shflsync_down_p
        .type           $__internal_1_$__cuda_sm70_shflsync_down_p,@function
        .size           $__internal_1_$__cuda_sm70_shflsync_down_p,(.L_x_12877 - $__internal_1_$__cuda_sm70_shflsync_down_p)
$__internal_1_$__cuda_sm70_shflsync_down_p:
[----:B------:R-:W-:Y:S01]  /*4450*/  HFMA2.MMA R5, -RZ, RZ, 0, 0 ;  /* 0x00000000ff057435 */ /* 0x000fe200000001ff */
[----:B------:R-:W-:Y:S04]  /*4460*/  WARPSYNC R13 ;  /* 0x0000000d00007348 */ /* 0x000fe80003800000 */
[----:B------:R0:W1:Y:S01]  /*4470*/  SHFL.DOWN PT, R7, R7, R8, R10 ;  /* 0x0800000807077389 */ /* 0x00006200000e000a */
[----:B------:R-:W-:Y:S05]  /*4480*/  RET.REL.NODEC R4 `(_ZN10layer_norm13ln_bwd_kernelINS_13Kernel_traitsI13__nv_bfloat16S2_S2_S2_fjLj7168ELj1ELj1ELj8ELj8ENS_18Kernel_traits_baseILj7168ES2_S2_S2_S2_fjLj256EEEEELb0ELb0ELb0ELb1EEEvNS_9BwdParamsE) ;  /* 0xffffbb7004007950 */ /* 0x000fea0003c3ffff */
.L_x_57:
        /* <DEDUP_REMOVED lines=15> */
.L_x_12877:


//--------------------- .text._ZN10layer_norm13ln_bwd_kernelINS_13Kernel_traitsI13__nv_bfloat16S2_S2_S2_fjLj7168ELj1ELj1ELj8ELj8ENS_18Kernel_traits_baseILj7168ES2_S2_S2_S2_fjLj256EEEEELb0ELb0ELb1ELb0EEEvNS_9BwdParamsE --------------------------
	.section	.text._ZN10layer_norm13ln_bwd_kernelINS_13Kernel_traitsI13__nv_bfloat16S2_S2_S2_fjLj7168ELj1ELj1ELj8ELj8ENS_18Kernel_traits_baseILj7168ES2_S2_S2_S2_fjLj256EEEEELb0ELb0ELb1ELb0EEEvNS_9BwdParamsE,"ax",@progbits
	.sectioninfo	@"SHI_REGISTERS=194"
	.align	128
        .global         _ZN10layer_norm13ln_bwd_kernelINS_13Kernel_traitsI13__nv_bfloat16S2_S2_S2_fjLj7168ELj1ELj1ELj8ELj8ENS_18Kernel_traits_baseILj7168ES2_S2_S2_S2_fjLj256EEEEELb0ELb0ELb1ELb0EEEvNS_9BwdParamsE
        .type           _ZN10layer_norm13ln_bwd_kernelINS_13Kernel_traitsI13__nv_bfloat16S2_S2_S2_fjLj7168ELj1ELj1ELj8ELj8ENS_18Kernel_traits_baseILj7168ES2_S2_S2_S2_fjLj256EEEEELb0ELb0ELb1ELb0EEEvNS_9BwdParamsE,@function
        .size           _ZN10layer_norm13ln_bwd_kernelINS_13Kernel_traitsI13__nv_bfloat16S2_S2_S2_fjLj7168ELj1ELj1ELj8ELj8ENS_18Kernel_traits_baseILj7168ES2_S2_S2_S2_fjLj256EEEEELb0ELb0ELb1ELb0EEEvNS_9BwdParamsE,(.L_x_12878 - _ZN10layer_norm13ln_bwd_kernelINS_13Kernel_traitsI13__nv_bfloat16S2_S2_S2_fjLj7168ELj1ELj1ELj8ELj8ENS_18Kernel_traits_baseILj7168ES2_S2_S2_S2_fjLj256EEEEELb0ELb0ELb1ELb0EEEvNS_9BwdParamsE)
        .other          _ZN10layer_norm13ln_bwd_kernelINS_13Kernel_traitsI13__nv_bfloat16S2_S2_S2_fjLj7168ELj1ELj1ELj8ELj8ENS_18Kernel_traits_baseILj7168ES2_S2_S2_S2_fjLj256EEEEELb0ELb0ELb1ELb0EEEvNS_9BwdParamsE,@"STO_CUDA_ENTRY STV_DEFAULT"
_ZN10layer_norm13ln_bwd_kernelINS_13Kernel_traitsI13__nv_bfloat16S2_S2_S2_fjLj7168ELj1ELj1ELj8ELj8ENS_18Kernel_traits_baseILj7168ES2_S2_S2_S2_fjLj256EEEEELb0ELb0ELb1ELb0EEEvNS_9BwdParamsE:
.text._ZN10layer_norm13ln_bwd_kernelINS_13Kernel_traitsI13__nv_bfloat16S2_S2_S2_fjLj7168ELj1ELj1ELj8ELj8ENS_18Kernel_traits_baseILj7168ES2_S2_S2_S2_fjLj256EEEEELb0ELb0ELb1ELb0EEEvNS_9BwdParamsE:
        /* <DEDUP_REMOVED lines=12> */
[C---:B------:R-:W-:Y:S02]  /*00c0*/  ISETP.GE.U32.AND P3, PT, R34.reuse, 0x400, PT ;  /* 0x000004002200780c */ /* 0x040fe40003f66070 */
[C---:B------:R-:W-:Y:S02]  /*00d0*/  ISETP.GE.U32.AND P0, PT, R34.reuse, 0x500, PT ;  /* 0x000005002200780c */ /* 0x040fe40003f06070 */
[C---:B------:R-:W-:Y:S01]  /*00e0*/  ISETP.GE.U32.AND P1, PT, R34.reuse, 0x600, PT ;  /* 0x000006002200780c */ /* 0x040fe20003f26070 */
[----:B------:R-:W0:Y:S01]  /*00f0*/  S2UR UR6, SR_CTAID.X ;  /* 0x00000000000679c3 */ /* 0x000e220000002500 */
[----:B------:R-:W-:Y:S01]  /*0100*/  ISETP.GE.U32.AND P2, PT, R34, 0x700, PT ;  /* 0x000007002200780c */ /* 0x000fe20003f46070 */
[----:B------:R-:W-:Y:S01]  /*0110*/  @P6 IMAD.MOV.U32 R3, RZ, RZ, 0x8 ;  /* 0x00000008ff036424 */ /* 0x000fe200078e00ff */
[----:B------:R-:W-:Y:S01]  /*0120*/  P2R R0, PR, RZ, 0x40 ;  /* 0x00000040ff007803 */ /* 0x000fe20000000000 */
[----:B------:R-:W-:Y:S01]  /*0130*/  @P5 IMAD.MOV.U32 R21, RZ, RZ, 0x8 ;  /* 0x00000008ff155424 */ /* 0x000fe200078e00ff */
[----:B------:R-:W-:Y:S01]  /*0140*/  P2R R0, PR, RZ, 0x20 ;  /* 0x00000020ff007803 */ /* 0x000fe20000000000 */
[C---:B------:R-:W-:Y:S01]  /*0150*/  @P6 IMAD.WIDE.U32 R2, R16.reuse, R3, c[0x0][0x1b0] ;  /* 0x00006c0010026625 */ /* 0x040fe200078e0003 */
[----:B------:R-:W-:-:S02]  /*0160*/  @P6 LOP3.LUT R16, R16, 0x100, RZ, 0xfc, !PT ;  /* 0x0000010010106812 */ /* 0x000fc400078efcff */
[----:B------:R-:W-:Y:S01]  /*0170*/  P2R R0, PR, RZ, 0x10 ;  /* 0x00000010ff007803 */ /* 0x000fe20000000000 */
[----:B------:R-:W-:Y:S01]  /*0180*/  @P4 IMAD.MOV.U32 R23, RZ, RZ, 0x8 ;  /* 0x00000008ff174424 */ /* 0x000fe200078e00ff */
[----:B------:R1:W5:Y:S01]  /*0190*/  @P6 LDG.E.64 R4, [R2.64] ;  /* 0x0000000402046981 */ /* 0x000362000c1e1b00 */
[C---:B------:R-:W-:Y:S01]  /*01a0*/  @P5 IMAD.WIDE.U32 R20, R16.reuse, R21, c[0x0][0x1b0] ;  /* 0x00006c0010145625 */ /* 0x040fe200078e0015 */
[----:B------:R-:W-:Y:S02]  /*01b0*/  @P5 IADD3 R16, R16, 0x100, RZ ;  /* 0x0000010010105810 */ /* 0x000fe40007ffe0ff */
[----:B------:R-:W-:Y:S01]  /*01c0*/  P2R R0, PR, RZ, 0x8 ;  /* 0x00000008ff007803 */ /* 0x000fe20000000000 */
[----:B------:R-:W-:Y:S01]  /*01d0*/  @P3 IMAD.MOV.U32 R25, RZ, RZ, 0x8 ;  /* 0x00000008ff193424 */ /* 0x000fe200078e00ff */
[----:B------:R1:W5:Y:S01]  /*01e0*/  @P5 LDG.E.64 R6, [R20.64] ;  /* 0x0000000414065981 */ /* 0x000362000c1e1b00 */
[C---:B------:R-:W-:Y:S01]  /*01f0*/  @P4 IMAD.WIDE.U32 R22, R16.reuse, R23, c[0x0][0x1b0] ;  /* 0x00006c0010164625 */ /* 0x040fe200078e0017 */
[----:B------:R-:W-:-:S02]  /*0200*/  @P4 IADD3 R16, R16, 0x100, RZ ;  /* 0x0000010010104810 */ /* 0x000fc40007ffe0ff */
[----:B------:R-:W-:Y:S01]  /*0210*/  P2R R0, PR, RZ, 0x4 ;  /* 0x00000004ff007803 */ /* 0x000fe20000000000 */
[----:B------:R-:W-:Y:S01]  /*0220*/  @P0 IMAD.MOV.U32 R27, RZ, RZ, 0x8 ;  /* 0x00000008ff1b0424 */ /* 0x000fe200078e00ff */
[----:B------:R1:W5:Y:S01]  /*0230*/  @P4 LDG.E.64 R8, [R22.64] ;  /* 0x0000000416084981 */ /* 0x000362000c1e1b00 */
[C---:B------:R-:W-:Y:S01]  /*0240*/  @P3 IMAD.WIDE.U32 R24, R16.reuse, R25, c[0x0][0x1b0] ;  /* 0x00006c0010183625 */ /* 0x040fe200078e0019 */
[----:B------:R-:W-:-:S03]  /*0250*/  @P3 IADD3 R16, R16, 0x100, RZ ;  /* 0x0000010010103810 */ /* 0x000fc60007ffe0ff */
[----:B------:R-:W-:Y:S01]  /*0260*/  @P1 IMAD.MOV.U32 R29, RZ, RZ, 0x8 ;  /* 0x00000008ff1d1424 */ /* 0x000fe200078e00ff */
[----:B------:R1:W5:Y:S01]  /*0270*/  @P3 LDG.E.64 R10, [R24.64] ;  /* 0x00000004180a3981 */ /* 0x000362000c1e1b00 */
[C---:B------:R-:W-:Y:S01]  /*0280*/  @P0 IMAD.WIDE.U32 R26, R16.reuse, R27, c[0x0][0x1b0] ;  /* 0x00006c00101a0625 */ /* 0x040fe200078e001b */
[----:B------:R-:W-:-:S03]  /*0290*/  @P0 IADD3 R16, R16, 0x100, RZ ;  /* 0x0000010010100810 */ /* 0x000fc60007ffe0ff */
[----:B------:R-:W-:Y:S01]  /*02a0*/  @P2 IMAD.MOV.U32 R17, RZ, RZ, 0x8 ;  /* 0x00000008ff112424 */ /* 0x000fe200078e00ff */
[----:B------:R1:W5:Y:S01]  /*02b0*/  @P0 LDG.E.64 R12, [R26.64] ;  /* 0x000000041a0c0981 */ /* 0x000362000c1e1b00 */
[C---:B------:R-:W-:Y:S01]  /*02c0*/  @P1 IMAD.WIDE.U32 R28, R16.reuse, R29, c[0x0][0x1b0] ;  /* 0x00006c00101c1625 */ /* 0x040fe200078e001d */
[----:B------:R-:W-:-:S04]  /*02d0*/  @P1 IADD3 R16, R16, 0x100, RZ ;  /* 0x0000010010101810 */ /* 0x000fc80007ffe0ff */
[----:B------:R1:W5:Y:S01]  /*02e0*/  @P1 LDG.E.64 R14, [R28.64] ;  /* 0x000000041c0e1981 */ /* 0x000362000c1e1b00 */
        /* <DEDUP_REMOVED lines=34> */
[----:B-----5:R-:W-:Y:S01]  /*0510*/  IMAD.MOV.U32 R31, RZ, RZ, R4 ;  /* 0x000000ffff1f7224 */ /* 0x020fe200078e0004 */
[----:B------:R-:W-:Y:S01]  /*0520*/  SHF.R.U64 R30, R4, 0x10, R5 ;  /* 0x00000010041e7819 */ /* 0x000fe20000001205 */
[----:B------:R-:W-:Y:S01]  /*0530*/  IMAD.MOV.U32 R27, RZ, RZ, R6 ;  /* 0x000000ffff1b7224 */ /* 0x000fe200078e0006 */
[----:B------:R-:W-:Y:S01]  /*0540*/  SHF.R.U64 R26, R6, 0x10, R7 ;  /* 0x00000010061a7819 */ /* 0x000fe20000001207 */
[----:B------:R-:W-:Y:S01]  /*0550*/  IMAD.MOV.U32 R23, RZ, RZ, R8 ;  /* 0x000000ffff177224 */ /* 0x000fe200078e0008 */
[----:B------:R-:W-:Y:S01]  /*0560*/  SHF.R.U64 R22, R8, 0x10, R9 ;  /* 0x0000001008167819 */ /* 0x000fe20000001209 */
[----:B------:R-:W-:Y:S01]  /*0570*/  IMAD.MOV.U32 R0, RZ, RZ, R10 ;  /* 0x000000ffff007224 */ /* 0x000fe200078e000a */
[--C-:B------:R-:W-:Y:S01]  /*0580*/  SHF.R.U64 R37, R10, 0x10, R11.reuse ;  /* 0x000000100a257819 */ /* 0x100fe2000000120b */
[--C-:B------:R-:W-:Y:S01]  /*0590*/  IMAD.MOV.U32 R17, RZ, RZ, R11.reuse ;  /* 0x000000ffff117224 */ /* 0x100fe200078e000b */
[----:B------:R-:W-:Y:S01]  /*05a0*/  SHF.R.U32.HI R16, RZ, 0x10, R11 ;  /* 0x00000010ff107819 */ /* 0x000fe2000001160b */
[--C-:B------:R-:W-:Y:S01]  /*05b0*/  IMAD.MOV.U32 R29, RZ, RZ, R5.reuse ;  /* 0x000000ffff1d7224 */ /* 0x100fe200078e0005 */
[----:B------:R-:W-:Y:S01]  /*05c0*/  SHF.R.U32.HI R28, RZ, 0x10, R5 ;  /* 0x00000010ff1c7819 */ /* 0x000fe20000011605 */
[--C-:B------:R-:W-:Y:S01]  /*05d0*/  IMAD.MOV.U32 R25, RZ, RZ, R7.reuse ;  /* 0x000000ffff197224 */ /* 0x100fe200078e0007 */
[----:B------:R-:W-:Y:S01]  /*05e0*/  SHF.R.U32.HI R24, RZ, 0x10, R7 ;  /* 0x00000010ff187819 */ /* 0x000fe20000011607 */
[--C-:B------:R-:W-:Y:S01]  /*05f0*/  IMAD.MOV.U32 R21, RZ, RZ, R9.reuse ;  /* 0x000000ffff157224 */ /* 0x100fe200078e0009 */
[----:B------:R-:W-:Y:S01]  /*0600*/  SHF.R.U32.HI R20, RZ, 0x10, R9 ;  /* 0x00000010ff147819 */ /* 0x000fe20000011609 */
[----:B------:R-:W-:Y:S01]  /*0610*/  IMAD.MOV.U32 R2, RZ, RZ, R12 ;  /* 0x000000ffff027224 */ /* 0x000fe200078e000c */
[----:B------:R-:W-:Y:S01]  /*0620*/  SHF.R.U64 R10, R12, 0x10, R13 ;  /* 0x000000100c0a7819 */ /* 0x000fe2000000120d */
[----:B------:R-:W-:Y:S01]  /*0630*/  IMAD.MOV.U32 R11, RZ, RZ, R14 ;  /* 0x000000ffff0b7224 */ /* 0x000fe200078e000e */
[----:B------:R-:W-:Y:S01]  /*0640*/  MOV R3, R13 ;  /* 0x0000000d00037202 */ /* 0x000fe20000000f00 */
[----:B------:R-:W-:Y:S01]  /*0650*/  IMAD.MOV.U32 R8, RZ, RZ, R15 ;  /* 0x000000ffff087224 */ /* 0x000fe200078e000f */
[----:B------:R-:W-:Y:S01]  /*0660*/  SHF.R.U32.HI R12, RZ, 0x10, R13 ;  /* 0x00000010ff0c7819 */ /* 0x000fe2000001160d */
[----:B------:R-:W-:Y:S01]  /*0670*/  IMAD.MOV.U32 R6, RZ, RZ, R18 ;  /* 0x000000ffff067224 */ /* 0x000fe200078e0012 */
[----:B------:R-:W-:Y:S01]  /*0680*/  SHF.R.U64 R9, R14, 0x10, R15 ;  /* 0x000000100e097819 */ /* 0x000fe2000000120f */
[----:B------:R-:W-:Y:S01]  /*0690*/  IMAD.MOV.U32 R4, RZ, RZ, R19 ;  /* 0x000000ffff047224 */ /* 0x000fe200078e0013 */
[----:B------:R-:W-:Y:S01]  /*06a0*/  SHF.R.U32.HI R7, RZ, 0x10, R15 ;  /* 0x00000010ff077819 */ /* 0x000fe2000001160f */
[----:B------:R-:W-:Y:S01]  /*06b0*/  IMAD.MOV.U32 R38, RZ, RZ, 0x1 ;  /* 0x00000001ff267424 */ /* 0x000fe200078e00ff */
[--C-:B------:R-:W-:Y:S01]  /*06c0*/  SHF.R.U64 R5, R18, 0x10, R19.reuse ;  /* 0x0000001012057819 */ /* 0x100fe20000001213 */
[----:B------:R-:W-:Y:S01]  /*06d0*/  IMAD.MOV.U32 R101, RZ, RZ, RZ ;  /* 0x000000ffff657224 */ /* 0x000fe200078e00ff */
[----:B------:R-:W-:-:S02]  /*06e0*/  SHF.R.U32.HI R36, RZ, 0x10, R19 ;  /* 0x00000010ff247819 */ /* 0x000fc40000011613 */
        /* <DEDUP_REMOVED lines=21> */
[----:B------:R-:W-:Y:S02]  /*0840*/  PRMT R10, R38, 0x7610, R10 ;  /* 0x00007610260a7816 */ /* 0x000fe4000000000a */
[----:B------:R-:W-:Y:S02]  /*0850*/  PRMT R9, RZ, 0x5410, R9 ;  /* 0x00005410ff097816 */ /* 0x000fe40000000009 */
[----:B------:R-:W-:-:S02]  /*0860*/  PRMT R8, RZ, 0x5410, R8 ;  /* 0x00005410ff087816 */ /* 0x000fc40000000008 */
[----:B------:R-:W-:Y:S02]  /*0870*/  PRMT R7, RZ, 0x5410, R7 ;  /* 0x00005410ff077816 */ /* 0x000fe40000000007 */
[----:B------:R-:W-:Y:S02]  /*0880*/  PRMT R6, RZ, 0x5410, R6 ;  /* 0x00005410ff067816 */ /* 0x000fe40000000006 */
[----:B------:R-:W-:Y:S02]  /*0890*/  PRMT R5, RZ, 0x5410, R5 ;  /* 0x00005410ff057816 */ /* 0x000fe40000000005 */
[----:B------:R-:W-:Y:S02]  /*08a0*/  PRMT R4, RZ, 0x5410, R4 ;  /* 0x00005410ff047816 */ /* 0x000fe40000000004 */
[----:B0-----:R-:W-:Y:S02]  /*08b0*/  PRMT R3, RZ, 0x5410, R36 ;  /* 0x00005410ff037816 */ /* 0x001fe40000000024 */
.L_x_211:
[----:B------:R-:W-:-:S04]  /*08c0*/  IMAD.MOV.U32 R106, RZ, RZ, 0x4 ;  /* 0x00000004ff6a7424 */ /* 0x000fc800078e00ff */
[----:B------:R-:W-:-:S05]  /*08d0*/  IMAD.WIDE R104, R33, R106, c[0x0][0x1d8] ;  /* 0x0000760021687625 */ /* 0x000fca00078e026a */
[----:B------:R0:W2:Y:S01]  /*08e0*/  LDG.E R112, [R104.64] ;  /* 0x0000000468707981 */ /* 0x0000a2000c1e1900 */
[----:B------:R-:W-:-:S04]  /*08f0*/  IMAD.WIDE R110, R33, R106, c[0x0][0x1a0] ;  /* 0x00006800216e7625 */ /* 0x000fc800078e026a */
[CC--:B------:R-:W-:Y:S02]  /*0900*/  IMAD.WIDE R108, R33.reuse, R106.reuse, c[0x0][0x1a8] ;  /* 0x00006a00216c7625 */ /* 0x0c0fe400078e026a */
[----:B------:R1:W5:Y:S02]  /*0910*/  LDG.E R110, [R110.64] ;  /* 0x000000046e6e7981 */ /* 0x000364000c1e1900 */
[C---:B------:R-:W-:Y:S02]  /*0920*/  IMAD.WIDE R106, R33.reuse, R106, c[0x0][0x1d0] ;  /* 0x00007400216a7625 */ /* 0x040fe400078e026a */
[----:B------:R1:W5:Y:S04]  /*0930*/  LDG.E R2, [R108.64] ;  /* 0x000000046c027981 */ /* 0x000368000c1e1900 */
[----:B------:R1:W5:Y:S01]  /*0940*/  LDG.E R188, [R106.64] ;  /* 0x000000046abc7981 */ /* 0x000362000c1e1900 */
[----:B------:R-:W-:Y:S01]  /*0950*/  IMAD R0, R33, c[0x0][0x168], RZ ;  /* 0x00005a0021007a24 */ /* 0x000fe200078e02ff */
[----:B------:R-:W-:-:S04]  /*0960*/  LOP3.LUT R114, R35, 0xff, RZ, 0xc0, !PT ;  /* 0x000000ff23727812 */ /* 0x000fc800078ec0ff */
[----:B------:R-:W-:-:S04]  /*0970*/  SHF.R.S32.HI R113, RZ, 0x1f, R0 ;  /* 0x0000001fff717819 */ /* 0x000fc80000011400 */
[----:B------:R-:W-:Y:S01]  /*0980*/  LEA.HI R0, R113, R0, RZ, 0x2 ;  /* 0x0000000071007211 */ /* 0x000fe200078f10ff */
[----:B------:R-:W-:Y:S01]  /*0990*/  IMAD.MOV.U32 R113, RZ, RZ, 0x8 ;  /* 0x00000008ff717424 */ /* 0x000fe200078e00ff */
[----:B------:R-:W-:Y:S02]  /*09a0*/  BSSY B0, `(.L_x_59) ;  /* 0x00001df000007945 */ /* 0x000fe40003800000 */
[----:B------:R-:W-:-:S05]  /*09b0*/  LEA.HI.SX32 R0, R0, R114, 0x1e ;  /* 0x0000007200007211 */ /* 0x000fca00078ff2ff */
[----:B0-----:R-:W-:Y:S01]  /*09c0*/  IMAD.WIDE.U32 R104, R0, R113, c[0x0][0x218] ;  /* 0x0000860000687625 */ /* 0x001fe200078e0071 */
[----:B--2---:R-:W-:-:S13]  /*09d0*/  ISETP.GT.AND P2, PT, R112, RZ, PT ;  /* 0x000000ff7000720c */ /* 0x004fda0003f44270 */
[----:B------:R-:W-:Y:S05]  /*09e0*/  @P2 BRA `(.L_x_60) ;  /* 0x0000043000002947 */ /* 0x000fea0003800000 */
[----:B-1----:R-:W-:Y:S01]  /*09f0*/  LOP3.LUT P3, RZ, R34, 0xffffff00, RZ, 0xc0, !PT ;  /* 0xffffff0022ff7812 */ /* 0x002fe2000786c0ff */
[----:B------:R-:W-:Y:S01]  /*0a00*/  BSSY B1, `(.L_x_61) ;  /* 0x0000008000017945 */ /* 0x000fe20003800000 */
[----:B------:R-:W-:-:S11]  /*0a10*/  IMAD.MOV.U32 R106, RZ, RZ, R0 ;  /* 0x000000ffff6a7224 */ /* 0x000fd600078e0000 */
[----:B------:R-:W-:Y:S05]  /*0a20*/  @!P3 BRA `(.L_x_62) ;  /* 0x000000500000b947 */ /* 0x000fea0003800000 */
[----:B------:R-:W-:-:S04]  /*0a30*/  ISETP.NE.U32.AND P3, PT, RZ, c[0x0][0x218], PT ;  /* 0x00008600ff007a0c */ /* 0x000fc80003f65070 */
[----:B------:R-:W-:-:S13]  /*0a40*/  ISETP.NE.AND.EX P3, PT, RZ, c[0x0][0x21c], PT, P3 ;  /* 0x00008700ff007a0c */ /* 0x000fda0003f65330 */
[----:B------:R-:W-:Y:S05]  /*0a50*/  @!P3 BRA `(.L_x_63) ;  /* 0x000000100000b947 */ /* 0x000fea0003800000 */
[----:B------:R0:W5:Y:S02]  /*0a60*/  LDG.E.64 R168, [R104.64] ;  /* 0x0000000468a87981 */ /* 0x000164000c1e1b00 */
.L_x_63:
[----:B------:R-:W-:Y:S02]  /*0a70*/  IADD3 R106, R0, 0x100, RZ ;  /* 0x00000100006a7810 */ /* 0x000fe40007ffe0ff */
.L_x_62:
[----:B------:R-:W-:Y:S05]  /*0a80*/  BSYNC B1 ;  /* 0x0000000000017941 */ /* 0x000fea0003800000 */
.L_x_61:
[----:B------:R-:W-:Y:S01]  /*0a90*/  ISETP.GE.U32.AND P3, PT, R34, 0x200, PT ;  /* 0x000002002200780c */ /* 0x000fe20003f66070 */
[----:B------:R-:W-:-:S12]  /*0aa0*/  BSSY B1, `(.L_x_64) ;  /* 0x0000008000017945 */ /* 0x000fd80003800000 */
[----:B------:R-:W-:Y:S05]  /*0ab0*/  @!P3 BRA `(.L_x_65) ;  /* 0x000000600000b947 */ /* 0x000fea0003800000 */
[----:B------:R-:W-:-:S04]  /*0ac0*/  ISETP.NE.U32.AND P3, PT, RZ, c[0x0][0x218], PT ;  /* 0x00008600ff007a0c */ /* 0x000fc80003f65070 */
[----:B------:R-:W-:-:S13]  /*0ad0*/  ISETP.NE.AND.EX P3, PT, RZ, c[0x0][0x21c], PT, P3 ;  /* 0x00008700ff007a0c */ /* 0x000fda0003f65330 */
[----:B------:R-:W-:Y:S05]  /*0ae0*/  @!P3 BRA `(.L_x_66) ;  /* 0x000000200000b947 */ /* 0x000fea0003800000 */
[----:B------:R-:W-:-:S06]  /*0af0*/  IMAD.WIDE.U32 R166, R106, R113, c[0x0][0x218] ;  /* 0x000086006aa67625 */ /* 0x000fcc00078e0071 */
[----:B------:R-:W5:Y:S02]  /*0b00*/  LDG.E.64 R166, [R166.64] ;  /* 0x00000004a6a67981 */ /* 0x000f64000c1e1b00 */
.L_x_66:
[----:B------:R-:W-:Y:S02]  /*0b10*/  IADD3 R106, R106, 0x100, RZ ;  /* 0x000001006a6a7810 */ /* 0x000fe40007ffe0ff */
.L_x_65:
[----:B------:R-:W-:Y:S05]  /*0b20*/  BSYNC B1 ;  /* 0x0000000000017941 */ /* 0x000fea0003800000 */
.L_x_64:
        /* <DEDUP_REMOVED lines=8> */
.L_x_69:
[----:B------:R-:W-:Y:S02]  /*0bb0*/  IADD3 R106, R106, 0x100, RZ ;  /* 0x000001006a6a7810 */ /* 0x000fe40007ffe0ff */
.L_x_68:
[----:B------:R-:W-:Y:S05]  /*0bc0*/  BSYNC B1 ;  /* 0x0000000000017941 */ /* 0x000fea0003800000 */
.L_x_67:
        /* <DEDUP_REMOVED lines=8> */
.L_x_72:
[----:B------:R-:W-:Y:S02]  /*0c50*/  IADD3 R106, R106, 0x100, RZ ;  /* 0x000001006a6a7810 */ /* 0x000fe40007ffe0ff */
.L_x_71:
[----:B------:R-:W-:Y:S05]  /*0c60*/  BSYNC B1 ;  /* 0x0000000000017941 */ /* 0x000fea0003800000 */
.L_x_70:
[----:B------:R-:W-:Y:S01]  /*0c70*/  BSSY B1, `(.L_x_73) ;  /* 0x0000008000017945 */ /* 0x000fe20003800000 */
[----:B------:R-:W-:Y:S05]  /*0c80*/  @!P0 BRA `(.L_x_74) ;  /* 0x0000006000008947 */ /* 0x000fea0003800000 */
[----:B------:R-:W-:-:S04]  /*0c90*/  ISETP.NE.U32.AND P3, PT, RZ, c[0x0][0x218], PT ;  /* 0x00008600ff007a0c */ /* 0x000fc80003f65070 */
[----:B------:R-:W-:-:S13]  /*0ca0*/  ISETP.NE.AND.EX P3, PT, RZ, c[0x0][0x21c], PT, P3 ;  /* 0x00008700ff007a0c */ /* 0x000fda0003f65330 */
[----:B------:R-:W-:Y:S05]  /*0cb0*/  @!P3 BRA `(.L_x_75) ;  /* 0x000000200000b947 */ /* 0x000fea0003800000 */
[----:B------:R-:W-:-:S06]  /*0cc0*/  IMAD.WIDE.U32 R160, R106, R113, c[0x0][0x218] ;  /* 0x000086006aa07625 */ /* 0x000fcc00078e0071 */
[----:B------:R-:W5:Y:S02]  /*0cd0*/  LDG.E.64 R160, [R160.64] ;  /* 0x00000004a0a07981 */ /* 0x000f64000c1e1b00 */
.L_x_75:
[----:B------:R-:W-:Y:S02]  /*0ce0*/  IADD3 R106, R106, 0x100, RZ ;  /* 0x000001006a6a7810 */ /* 0x000fe40007ffe0ff */
.L_x_74:
[----:B------:R-:W-:Y:S05]  /*0cf0*/  BSYNC B1 ;  /* 0x0000000000017941 */ /* 0x000fea0003800000 */
.L_x_73:
[----:B------:R-:W-:Y:S01]  /*0d00*/  BSSY B1, `(.L_x_76) ;  /* 0x0000008000017945 */ /* 0x000fe20003800000 */
[----:B------:R-:W-:Y:S05]  /*0d10*/  @!P1 BRA `(.L_x_77) ;  /* 0x0000006000009947 */ /* 0x000fea0003800000 */
[----:B------:R-:W-:-:S04]  /*0d20*/  ISETP.NE.U32.AND P3, PT, RZ, c[0x0][0x218], PT ;  /* 0x00008600ff007a0c */ /* 0x000fc80003f65070 */
[----:B------:R-:W-:-:S13]  /*0d30*/  ISETP.NE.AND.EX P3, PT, RZ, c[0x0][0x21c], PT, P3 ;  /* 0x00008700ff007a0c */ /* 0x000fda0003f65330 */
[----:B------:R-:W-:Y:S05]  /*0d40*/  @!P3 BRA `(.L_x_78) ;  /* 0x000000200000b947 */ /* 0x000fea0003800000 */
[----:B------:R-:W-:-:S06]  /*0d50*/  IMAD.WIDE.U32 R158, R106, R113, c[0x0][0x218] ;  /* 0x000086006a9e7625 */ /* 0x000fcc00078e0071 */
[----:B------:R-:W5:Y:S02]  /*0d60*/  LDG.E.64 R158, [R158.64] ;  /* 0x000000049e9e7981 */ /* 0x000f64000c1e1b00 */
.L_x_78:
[----:B------:R-:W-:Y:S02]  /*0d70*/  IADD3 R106, R106, 0x100, RZ ;  /* 0x000001006a6a7810 */ /* 0x000fe40007ffe0ff */
.L_x_77:
[----:B------:R-:W-:Y:S05]  /*0d80*/  BSYNC B1 ;  /* 0x0000000000017941 */ /* 0x000fea0003800000 */
.L_x_76:
[----:B------:R-:W-:Y:S01]  /*0d90*/  ISETP.NE.U32.AND P3, PT, RZ, c[0x0][0x218], PT ;  /* 0x00008600ff007a0c */ /* 0x000fe20003f65070 */
[----:B------:R-:W-:Y:S02]  /*0da0*/  IMAD.MOV.U32 R115, RZ, RZ, RZ ;  /* 0x000000ffff737224 */ /* 0x000fe400078e00ff */
[----:B------:R-:W-:Y:S01]  /*0db0*/  IMAD.MOV.U32 R111, RZ, RZ, RZ ;  /* 0x000000ffff6f7224 */ /* 0x000fe200078e00ff */
[----:B------:R-:W-:-:S04]  /*0dc0*/  ISETP.NE.AND.EX P3, PT, RZ, c[0x0][0x21c], PT, P3 ;  /* 0x00008700ff007a0c */ /* 0x000fc80003f65330 */
[----:B------:R-:W-:-:S13]  /*0dd0*/  ISETP.LT.U32.OR P3, PT, R34, 0x700, !P3 ;  /* 0x000007002200780c */ /* 0x000fda0005f61470 */
[----:B------:R-:W-:Y:S05]  /*0de0*/  @P3 BRA `(.L_x_79) ;  /* 0x000019a000003947 */ /* 0x000fea0003800000 */
[----:B------:R-:W-:-:S06]  /*0df0*/  IMAD.WIDE.U32 R156, R106, R113, c[0x0][0x218] ;  /* 0x000086006a9c7625 */ /* 0x000fcc00078e0071 */
[----:B------:R-:W5:Y:S01]  /*0e00*/  LDG.E.64 R156, [R156.64] ;  /* 0x000000049c9c7981 */ /* 0x000f62000c1e1b00 */
[----:B------:R-:W-:Y:S05]  /*0e10*/  BRA `(.L_x_79) ;  /* 0x0000197000007947 */ /* 0x000fea0003800000 */
.L_x_60:
[----:B-1----:R-:W-:Y:S01]  /*0e20*/  IADD3 R106, R112, -0x1, RZ ;  /* 0xffffffff706a7810 */ /* 0x002fe20007ffe0ff */
[----:B------:R-:W-:Y:S01]  /*0e30*/  BSSY B1, `(.L_x_80) ;  /* 0x000003f000017945 */ /* 0x000fe20003800000 */
[----:B------:R-:W-:Y:S01]  /*0e40*/  LOP3.LUT P3, RZ, R34, 0xffffff00, RZ, 0xc0, !PT ;  /* 0xffffff0022ff7812 */ /* 0x000fe2000786c0ff */
[----:B------:R-:W-:Y:S02]  /*0e50*/  IMAD.MOV.U32 R115, RZ, RZ, RZ ;  /* 0x000000ffff737224 */ /* 0x000fe400078e00ff */
[----:B------:R-:W-:Y:S02]  /*0e60*/  IMAD R106, R106, c[0x0][0x168], RZ ;  /* 0x00005a006a6a7a24 */ /* 0x000fe400078e02ff */
[----:B------:R-:W-:-:S03]  /*0e70*/  IMAD.MOV.U32 R111, RZ, RZ, RZ ;  /* 0x000000ffff6f7224 */ /* 0x000fc600078e00ff */
[----:B------:R-:W-:-:S04]  /*0e80*/  SHF.R.S32.HI R107, RZ, 0x1f, R106 ;  /* 0x0000001fff6b7819 */ /* 0x000fc8000001146a */
[----:B------:R-:W-:-:S04]  /*0e90*/  LEA.HI R107, R107, R106, RZ, 0x2 ;  /* 0x0000006a6b6b7211 */ /* 0x000fc800078f10ff */
[----:B------:R-:W-:Y:S01]  /*0ea0*/  LEA.HI.SX32 R112, R107, R114, 0x1e ;  /* 0x000000726b707211 */ /* 0x000fe200078ff2ff */
[----:B------:R-:W-:Y:S01]  /*0eb0*/  IMAD.MOV.U32 R114, RZ, RZ, R0 ;  /* 0x000000ffff727224 */ /* 0x000fe200078e0000 */
[----:B------:R-:W-:Y:S05]  /*0ec0*/  @!P3 BRA `(.L_x_81) ;  /* 0x000003500000b947 */ /* 0x000fea0003800000 */
[----:B------:R-:W-:Y:S01]  /*0ed0*/  IMAD.WIDE.U32 R44, R0, R113, c[0x0][0x188] ;  /* 0x00006200002c7625 */ /* 0x000fe200078e0071 */
[----:B------:R-:W-:-:S03]  /*0ee0*/  ISETP.NE.AND P3, PT, R32, RZ, PT ;  /* 0x000000ff2000720c */ /* 0x000fc60003f65270 */
[----:B------:R-:W-:Y:S01]  /*0ef0*/  IMAD.WIDE.U32 R46, R112, R113, c[0x0][0x208] ;  /* 0x00008200702e7625 */ /* 0x000fe200078e0071 */
[----:B-----5:R-:W-:Y:S01]  /*0f00*/  FSEL R108, R110, RZ, !P3 ;  /* 0x000000ff6e6c7208 */ /* 0x020fe20005800000 */
[----:B------:R-:W2:Y:S01]  /*0f10*/  LDG.E.64 R44, [R44.64] ;  /* 0x000000042c2c7981 */ /* 0x000ea2000c1e1b00 */
[----:B------:R-:W-:-:S03]  /*0f20*/  ISETP.NE.U32.AND P3, PT, RZ, c[0x0][0x218], PT ;  /* 0x00008600ff007a0c */ /* 0x000fc60003f65070 */
[----:B------:R-:W3:Y:S01]  /*0f30*/  LDG.E.64 R46, [R46.64] ;  /* 0x000000042e2e7981 */ /* 0x000ee2000c1e1b00 */
[----:B------:R-:W-:-:S13]  /*0f40*/  ISETP.NE.AND.EX P3, PT, RZ, c[0x0][0x21c], PT, P3 ;  /* 0x00008700ff007a0c */ /* 0x000fda0003f65330 */
[----:B------:R0:W5:Y:S01]  /*0f50*/  @P3 LDG.E.64 R168, [R104.64] ;  /* 0x0000000468a83981 */ /* 0x000162000c1e1b00 */
[----:B------:R-:W-:Y:S02]  /*0f60*/  IADD3 R114, R0, 0x100, RZ ;  /* 0x0000010000727810 */ /* 0x000fe40007ffe0ff */
[----:B------:R-:W-:Y:S02]  /*0f70*/  IADD3 R112, R112, 0x100, RZ ;  /* 0x0000010070707810 */ /* 0x000fe40007ffe0ff */
[--C-:B--2---:R-:W-:Y:S02]  /*0f80*/  SHF.R.U64 R109, R44, 0x10, R45.reuse ;  /* 0x000000102c6d7819 */ /* 0x104fe4000000122d */
[----:B------:R-:W-:Y:S02]  /*0f90*/  SHF.R.U32.HI R111, RZ, 0x10, R45 ;  /* 0x00000010ff6f7819 */ /* 0x000fe4000001162d */
[----:B---3--:R-:W-:Y:S02]  /*0fa0*/  SHF.R.U64 R121, R46, 0x10, R47 ;  /* 0x000000102e797819 */ /* 0x008fe4000000122f */
[----:B------:R-:W-:-:S02]  /*0fb0*/  MOV R107, R47 ;  /* 0x0000002f006b7202 */ /* 0x000fc40000000f00 */
[----:B------:R-:W-:Y:S02]  /*0fc0*/  SHF.R.U32.HI R123, RZ, 0x10, R47 ;  /* 0x00000010ff7b7819 */ /* 0x000fe4000001162f */
[----:B------:R-:W-:Y:S02]  /*0fd0*/  PRMT R47, RZ, 0x5410, R44 ;  /* 0x00005410ff2f7816 */ /* 0x000fe4000000002c */
[----:B0-----:R-:W-:Y:S01]  /*0fe0*/  PRMT R105, RZ, 0x5410, R45 ;  /* 0x00005410ff697816 */ /* 0x001fe2000000002d */
[----:B------:R-:W-:Y:S01]  /*0ff0*/  IMAD.MOV.U32 R106, RZ, RZ, R46 ;  /* 0x000000ffff6a7224 */ /* 0x000fe200078e002e */
[----:B------:R-:W-:Y:S01]  /*1000*/  PRMT R45, RZ, 0x5410, R109 ;  /* 0x00005410ff2d7816 */ /* 0x000fe2000000006d */
[C---:B------:R-:W-:Y:S02]  /*1010*/  FADD.FTZ R47, -R108.reuse, R47 ;  /* 0x0000002f6c2f7221 */ /* 0x040fe40000010100 */
        /* <DEDUP_REMOVED lines=9> */
[----:B------:R-:W-:Y:S01]  /*10b0*/  FMUL.FTZ R45, R31, R45 ;  /* 0x0000002d1f2d7220 */ /* 0x000fe20000410000 */
[----:B------:R-:W-:Y:S01]  /*10c0*/  PRMT R107, RZ, 0x5410, R107 ;  /* 0x00005410ff6b7816 */ /* 0x000fe2000000006b */
[----:B------:R-:W-:Y:S02]  /*10d0*/  FADD.FTZ R111, -R108, R111 ;  /* 0x0000006f6c6f7221 */ /* 0x000fe40000010100 */
[----:B------:R-:W-:Y:S02]  /*10e0*/  FMUL.FTZ R47, R2, R109 ;  /* 0x0000006d022f7220 */ /* 0x000fe40000410000 */
[----:B------:R-:W-:Y:S02]  /*10f0*/  FADD.FTZ R73, R73, R121 ;  /* 0x0000007949497221 */ /* 0x000fe40000010000 */
[----:B------:R-:W-:-:S02]  /*1100*/  FFMA.FTZ R101, R46, R121, R101 ;  /* 0x000000792e657223 */ /* 0x000fc40000010065 */
[----:B------:R-:W-:Y:S02]  /*1110*/  FMUL.FTZ R121, R30, R121 ;  /* 0x000000791e797220 */ /* 0x000fe40000410000 */
[----:B------:R-:W-:Y:S02]  /*1120*/  FADD.FTZ R104, RZ, R45 ;  /* 0x0000002dff687221 */ /* 0x000fe40000010000 */
[----:B------:R-:W-:Y:S01]  /*1130*/  FFMA.FTZ R105, R44, R45, RZ ;  /* 0x0000002d2c697223 */ /* 0x000fe200000100ff */
[----:B------:R-:W-:Y:S01]  /*1140*/  PRMT R123, RZ, 0x5410, R123 ;  /* 0x00005410ff7b7816 */ /* 0x000fe2000000007b */
[----:B------:R-:W-:Y:S02]  /*1150*/  FADD.FTZ R74, R74, R107 ;  /* 0x0000006b4a4a7221 */ /* 0x000fe40000010000 */
[-C--:B------:R-:W-:Y:S02]  /*1160*/  FFMA.FTZ R102, R47, R107.reuse, R102 ;  /* 0x0000006b2f667223 */ /* 0x080fe40000010066 */
[----:B------:R-:W-:-:S02]  /*1170*/  FMUL.FTZ R120, R29, R107 ;  /* 0x0000006b1d787220 */ /* 0x000fc40000410000 */
[----:B------:R-:W-:Y:S02]  /*1180*/  FMUL.FTZ R122, R2, R111 ;  /* 0x0000006f027a7220 */ /* 0x000fe40000410000 */
[----:B------:R-:W-:Y:S02]  /*1190*/  FADD.FTZ R107, R104, R121 ;  /* 0x00000079686b7221 */ /* 0x000fe40000010000 */
[----:B------:R-:W-:Y:S02]  /*11a0*/  FFMA.FTZ R105, R46, R121, R105 ;  /* 0x000000792e697223 */ /* 0x000fe40000010069 */
[----:B------:R-:W-:Y:S02]  /*11b0*/  FADD.FTZ R75, R75, R123 ;  /* 0x0000007b4b4b7221 */ /* 0x000fe40000010000 */
[-C--:B------:R-:W-:Y:S02]  /*11c0*/  FFMA.FTZ R103, R122, R123.reuse, R103 ;  /* 0x0000007b7a677223 */ /* 0x080fe40000010067 */
[----:B------:R-:W-:-:S02]  /*11d0*/  FMUL.FTZ R123, R28, R123 ;  /* 0x0000007b1c7b7220 */ /* 0x000fc40000410000 */
[----:B------:R-:W-:Y:S02]  /*11e0*/  FADD.FTZ R104, R107, R120 ;  /* 0x000000786b687221 */ /* 0x000fe40000010000 */
[----:B------:R-:W-:Y:S02]  /*11f0*/  FFMA.FTZ R105, R47, R120, R105 ;  /* 0x000000782f697223 */ /* 0x000fe40000010069 */
[----:B------:R-:W-:Y:S02]  /*1200*/  FADD.FTZ R115, R104, R123 ;  /* 0x0000007b68737221 */ /* 0x000fe40000010000 */
[----:B------:R-:W-:Y:S02]  /*1210*/  FFMA.FTZ R111, R122, R123, R105 ;  /* 0x0000007b7a6f7223 */ /* 0x000fe40000010069 */
.L_x_81:
[----:B------:R-:W-:Y:S05]  /*1220*/  BSYNC B1 ;  /* 0x0000000000017941 */ /* 0x000fea0003800000 */
.L_x_80:
[----:B------:R-:W-:Y:S01]  /*1230*/  ISETP.GE.U32.AND P3, PT, R34, 0x200, PT ;  /* 0x000002002200780c */ /* 0x000fe20003f66070 */
[----:B------:R-:W-:-:S12]  /*1240*/  BSSY B1, `(.L_x_82) ;  /* 0x0000038000017945 */ /* 0x000fd80003800000 */
        /* <DEDUP_REMOVED lines=9> */
[----:B------:R-:W-:-:S05]  /*12e0*/  @P3 IMAD.WIDE.U32 R108, R114, R113, c[0x0][0x218] ;  /* 0x00008600726c3625 */ /* 0x000fca00078e0071 */
[----:B------:R0:W5:Y:S01]  /*12f0*/  @P3 LDG.E.64 R166, [R108.64] ;  /* 0x000000046ca63981 */ /* 0x000162000c1e1b00 */
[----:B------:R-:W-:Y:S02]  /*1300*/  IADD3 R112, R112, 0x100, RZ ;  /* 0x0000010070707810 */ /* 0x000fe40007ffe0ff */
[----:B------:R-:W-:Y:S02]  /*1310*/  IADD3 R114, R114, 0x100, RZ ;  /* 0x0000010072727810 */ /* 0x000fe40007ffe0ff */
[--C-:B--2---:R-:W-:Y:S02]  /*1320*/  SHF.R.U64 R119, R104, 0x10, R105.reuse ;  /* 0x0000001068777819 */ /* 0x104fe40000001269 */
[----:B------:R-:W-:Y:S01]  /*1330*/  SHF.R.U32.HI R118, RZ, 0x10, R105 ;  /* 0x00000010ff767819 */ /* 0x000fe20000011669 */
[----:B---3--:R-:W-:Y:S01]  /*1340*/  IMAD.MOV.U32 R116, RZ, RZ, R106 ;  /* 0x000000ffff747224 */ /* 0x008fe200078e006a */
[----:B------:R-:W-:Y:S02]  /*1350*/  SHF.R.U64 R129, R106, 0x10, R107 ;  /* 0x000000106a817819 */ /* 0x000fe4000000126b */
[----:B------:R-:W-:-:S02]  /*1360*/  PRMT R106, RZ, 0x5410, R105 ;  /* 0x00005410ff6a7816 */ /* 0x000fc40000000069 */
        /* <DEDUP_REMOVED lines=21> */
[C---:B------:R-:W-:Y:S02]  /*14c0*/  FMUL.FTZ R130, R2.reuse, R107 ;  /* 0x0000006b02827220 */ /* 0x040fe40000410000 */
[----:B------:R-:W-:Y:S02]  /*14d0*/  FMUL.FTZ R127, R2, R127 ;  /* 0x0000007f027f7220 */ /* 0x000fe40000410000 */
[----:B------:R-:W-:-:S02]  /*14e0*/  FMUL.FTZ R128, R25, R117 ;  /* 0x0000007519807220 */ /* 0x000fc40000410000 */
[----:B------:R-:W-:Y:S02]  /*14f0*/  FADD.FTZ R105, R104, R129 ;  /* 0x0000008168697221 */ /* 0x000fe40000010000 */
[----:B------:R-:W-:Y:S02]  /*1500*/  FFMA.FTZ R111, R124, R129, R111 ;  /* 0x000000817c6f7223 */ /* 0x000fe4000001006f */
[----:B------:R-:W-:Y:S02]  /*1510*/  FADD.FTZ R71, R71, R131 ;  /* 0x0000008347477221 */ /* 0x000fe40000010000 */
[-C--:B------:R-:W-:Y:S02]  /*1520*/  FFMA.FTZ R99, R130, R131.reuse, R99 ;  /* 0x0000008382637223 */ /* 0x080fe40000010063 */
[----:B------:R-:W-:Y:S02]  /*1530*/  FMUL.FTZ R131, R24, R131 ;  /* 0x0000008318837220 */ /* 0x000fe40000410000 */
        /* <DEDUP_REMOVED lines=8> */
.L_x_83:
[----:B0-----:R-:W-:Y:S05]  /*15c0*/  BSYNC B1 ;  /* 0x0000000000017941 */ /* 0x001fea0003800000 */
.L_x_82:
        /* <DEDUP_REMOVED lines=16> */
[--C-:B------:R-:W-:Y:S02]  /*16d0*/  SHF.R.U32.HI R119, RZ, 0x10, R105.reuse ;  /* 0x00000010ff777819 */ /* 0x100fe40000011669 */
[----:B0-----:R-:W-:Y:S01]  /*16e0*/  PRMT R109, RZ, 0x5410, R105 ;  /* 0x00005410ff6d7816 */ /* 0x001fe20000000069 */
[----:B---3--:R-:W-:Y:S01]  /*16f0*/  IMAD.MOV.U32 R116, RZ, RZ, R106 ;  /* 0x000000ffff747224 */ /* 0x008fe200078e006a */
[--C-:B------:R-:W-:Y:S01]  /*1700*/  SHF.R.U64 R137, R106, 0x10, R107.reuse ;  /* 0x000000106a897819 */ /* 0x100fe2000000126b */
[--C-:B------:R-:W-:Y:S01]  /*1710*/  IMAD.MOV.U32 R117, RZ, RZ, R107.reuse ;  /* 0x000000ffff757224 */ /* 0x100fe200078e006b */
[----:B------:R-:W-:-:S02]  /*1720*/  SHF.R.U32.HI R139, RZ, 0x10, R107 ;  /* 0x00000010ff8b7819 */ /* 0x000fc4000001166b */
[----:B------:R-:W-:Y:S02]  /*1730*/  PRMT R105, RZ, 0x5410, R118 ;  /* 0x00005410ff697816 */ /* 0x000fe40000000076 */
[----:B------:R-:W-:Y:S02]  /*1740*/  PRMT R107, RZ, 0x5410, R104 ;  /* 0x00005410ff6b7816 */ /* 0x000fe40000000068 */
[----:B------:R-:W-:Y:S01]  /*1750*/  PRMT R119, RZ, 0x5410, R119 ;  /* 0x00005410ff777816 */ /* 0x000fe20000000077 */
[C---:B------:R-:W-:Y:S01]  /*1760*/  FADD.FTZ R105, -R132.reuse, R105 ;  /* 0x0000006984697221 */ /* 0x040fe20000010100 */
[----:B------:R-:W-:Y:S01]  /*1770*/  PRMT R116, RZ, 0x5410, R116 ;  /* 0x00005410ff747816 */ /* 0x000fe20000000074 */
[C---:B------:R-:W-:Y:S01]  /*1780*/  FADD.FTZ R107, -R132.reuse, R107 ;  /* 0x0000006b846b7221 */ /* 0x040fe20000010100 */
[----:B------:R-:W-:Y:S01]  /*1790*/  PRMT R137, RZ, 0x5410, R137 ;  /* 0x00005410ff897816 */ /* 0x000fe20000000089 */
[C---:B------:R-:W-:Y:S02]  /*17a0*/  FADD.FTZ R109, -R132.reuse, R109 ;  /* 0x0000006d846d7221 */ /* 0x040fe40000010100 */
[----:B------:R-:W-:-:S02]  /*17b0*/  FADD.FTZ R119, -R132, R119 ;  /* 0x0000007784777221 */ /* 0x000fc40000010100 */
[C---:B------:R-:W-:Y:S02]  /*17c0*/  FMUL.FTZ R132, R2.reuse, R105 ;  /* 0x0000006902847220 */ /* 0x040fe40000410000 */
[----:B------:R-:W-:Y:S02]  /*17d0*/  FMUL.FTZ R133, R2, R107 ;  /* 0x0000006b02857220 */ /* 0x000fe40000410000 */
[----:B------:R-:W-:Y:S01]  /*17e0*/  FMUL.FTZ R134, R23, R116 ;  /* 0x0000007417867220 */ /* 0x000fe20000410000 */
[----:B------:R-:W-:Y:S01]  /*17f0*/  PRMT R117, RZ, 0x5410, R117 ;  /* 0x00005410ff757816 */ /* 0x000fe20000000075 */
[----:B------:R-:W-:Y:S02]  /*1800*/  FADD.FTZ R65, R65, R137 ;  /* 0x0000008941417221 */ /* 0x000fe40000010000 */
[-C--:B------:R-:W-:Y:S02]  /*1810*/  FFMA.FTZ R93, R132, R137.reuse, R93 ;  /* 0x00000089845d7223 */ /* 0x080fe4000001005d */
[----:B------:R-:W-:-:S02]  /*1820*/  FMUL.FTZ R137, R22, R137 ;  /* 0x0000008916897220 */ /* 0x000fc40000410000 */
[----:B------:R-:W-:Y:S02]  /*1830*/  FADD.FTZ R104, R115, R134 ;  /* 0x0000008673687221 */ /* 0x000fe40000010000 */
[----:B------:R-:W-:Y:S01]  /*1840*/  FFMA.FTZ R111, R133, R134, R111 ;  /* 0x00000086856f7223 */ /* 0x000fe2000001006f */
[----:B------:R-:W-:Y:S01]  /*1850*/  PRMT R139, RZ, 0x5410, R139 ;  /* 0x00005410ff8b7816 */ /* 0x000fe2000000008b */
[C---:B------:R-:W-:Y:S02]  /*1860*/  FMUL.FTZ R138, R2.reuse, R119 ;  /* 0x00000077028a7220 */ /* 0x040fe40000410000 */
[----:B------:R-:W-:Y:S02]  /*1870*/  FMUL.FTZ R135, R2, R109 ;  /* 0x0000006d02877220 */ /* 0x000fe40000410000 */
[----:B------:R-:W-:Y:S02]  /*1880*/  FMUL.FTZ R136, R21, R117 ;  /* 0x0000007515887220 */ /* 0x000fe40000410000 */
[----:B------:R-:W-:-:S02]  /*1890*/  FADD.FTZ R105, R104, R137 ;  /* 0x0000008968697221 */ /* 0x000fc40000010000 */
[----:B------:R-:W-:Y:S02]  /*18a0*/  FFMA.FTZ R111, R132, R137, R111 ;  /* 0x00000089846f7223 */ /* 0x000fe4000001006f */
[----:B------:R-:W-:Y:S02]  /*18b0*/  FADD.FTZ R67, R67, R139 ;  /* 0x0000008b43437221 */ /* 0x000fe40000010000 */
[-C--:B------:R-:W-:Y:S02]  /*18c0*/  FFMA.FTZ R95, R138, R139.reuse, R95 ;  /* 0x0000008b8a5f7223 */ /* 0x080fe4000001005f */
        /* <DEDUP_REMOVED lines=9> */
.L_x_85:
[----:B------:R-:W-:Y:S05]  /*1960*/  BSYNC B1 ;  /* 0x0000000000017941 */ /* 0x000fea0003800000 */
.L_x_84:
        /* <DEDUP_REMOVED lines=57> */
.L_x_87:
[----:B------:R-:W-:Y:S05]  /*1d00*/  BSYNC B1 ;  /* 0x0000000000017941 */ /* 0x000fea0003800000 */
.L_x_86:
[----:B------:R-:W-:Y:S01]  /*1d10*/  BSSY B1, `(.L_x_88) ;  /* 0x0000038000017945 */ /* 0x000fe20003800000 */
        /* <DEDUP_REMOVED lines=55> */
.L_x_89:
[----:B------:R-:W-:Y:S05]  /*2090*/  BSYNC B1 ;  /* 0x0000000000017941 */ /* 0x000fea0003800000 */
.L_x_88:
        /* <DEDUP_REMOVED lines=56> */
.L_x_91:
[----:B------:R-:W-:Y:S05]  /*2420*/  BSYNC B1 ;  /* 0x0000000000017941 */ /* 0x000fea0003800000 */
.L_x_90:
[----:B------:R-:W-:-:S13]  /*2430*/  ISETP.GE.U32.AND P3, PT, R34, 0x700, PT ;  /* 0x000007002200780c */ /* 0x000fda0003f66070 */
        /* <DEDUP_REMOVED lines=11> */
[--C-:B--2---:R-:W-:Y:S02]  /*24f0*/  SHF.R.U64 R113, R104, 0x10, R105.reuse ;  /* 0x0000001068717819 */ /* 0x104fe40000001269 */
[----:B------:R-:W-:Y:S02]  /*2500*/  PRMT R104, RZ, 0x5410, R104 ;  /* 0x00005410ff687816 */ /* 0x000fe40000000068 */
[--C-:B0-----:R-:W-:Y:S02]  /*2510*/  SHF.R.U32.HI R108, RZ, 0x10, R105.reuse ;  /* 0x00000010ff6c7819 */ /* 0x101fe40000011669 */
[----:B------:R-:W-:Y:S01]  /*2520*/  PRMT R105, RZ, 0x5410, R105 ;  /* 0x00005410ff697816 */ /* 0x000fe20000000069 */
[----:B------:R-:W-:Y:S01]  /*2530*/  FADD.FTZ R181, -R187, R104 ;  /* 0x00000068bbb57221 */ /* 0x000fe20000010100 */
[----:B------:R-:W-:Y:S01]  /*2540*/  PRMT R104, RZ, 0x5410, R113 ;  /* 0x00005410ff687816 */ /* 0x000fe20000000071 */
[----:B---3--:R-:W-:-:S02]  /*2550*/  IMAD.MOV.U32 R110, RZ, RZ, R106 ;  /* 0x000000ffff6e7224 */ /* 0x008fc400078e006a */
[C---:B------:R-:W-:Y:S01]  /*2560*/  FADD.FTZ R185, -R187.reuse, R105 ;  /* 0x00000069bbb97221 */ /* 0x040fe20000010100 */
[----:B------:R-:W-:Y:S01]  /*2570*/  PRMT R105, RZ, 0x5410, R108 ;  /* 0x00005410ff697816 */ /* 0x000fe2000000006c */
[--C-:B------:R-:W-:Y:S01]  /*2580*/  IMAD.MOV.U32 R112, RZ, RZ, R107.reuse ;  /* 0x000000ffff707224 */ /* 0x100fe200078e006b */
[--C-:B------:R-:W-:Y:S02]  /*2590*/  SHF.R.U64 R116, R106, 0x10, R107.reuse ;  /* 0x000000106a747819 */ /* 0x100fe4000000126b */
[----:B------:R-:W-:Y:S01]  /*25a0*/  SHF.R.U32.HI R114, RZ, 0x10, R107 ;  /* 0x00000010ff727819 */ /* 0x000fe2000001166b */
[C---:B------:R-:W-:Y:S02]  /*25b0*/  FADD.FTZ R107, -R187.reuse, R104 ;  /* 0x00000068bb6b7221 */ /* 0x040fe40000010100 */
[----:B------:R-:W-:Y:S01]  /*25c0*/  FADD.FTZ R187, -R187, R105 ;  /* 0x00000069bbbb7221 */ /* 0x000fe20000010100 */
[----:B------:R-:W-:Y:S01]  /*25d0*/  PRMT R105, RZ, 0x5410, R110 ;  /* 0x00005410ff697816 */ /* 0x000fe2000000006e */
[C---:B------:R-:W-:Y:S01]  /*25e0*/  FMUL.FTZ R180, R2.reuse, R107 ;  /* 0x0000006b02b47220 */ /* 0x040fe20000410000 */
[----:B------:R-:W-:Y:S01]  /*25f0*/  PRMT R104, RZ, 0x5410, R116 ;  /* 0x00005410ff687816 */ /* 0x000fe20000000074 */
[----:B------:R-:W-:-:S02]  /*2600*/  FMUL.FTZ R181, R2, R181 ;  /* 0x000000b502b57220 */ /* 0x000fc40000410000 */
[----:B------:R-:W-:Y:S01]  /*2610*/  FMUL.FTZ R182, R6, R105 ;  /* 0x0000006906b67220 */ /* 0x000fe20000410000 */
[----:B------:R-:W-:Y:S01]  /*2620*/  PRMT R109, RZ, 0x5410, R112 ;  /* 0x00005410ff6d7816 */ /* 0x000fe20000000070 */
[----:B------:R-:W-:Y:S02]  /*2630*/  FADD.FTZ R49, R49, R104 ;  /* 0x0000006831317221 */ /* 0x000fe40000010000 */
[-C--:B------:R-:W-:Y:S02]  /*2640*/  FFMA.FTZ R77, R180, R104.reuse, R77 ;  /* 0x00000068b44d7223 */ /* 0x080fe4000001004d */
[----:B------:R-:W-:Y:S02]  /*2650*/  FMUL.FTZ R183, R5, R104 ;  /* 0x0000006805b77220 */ /* 0x000fe40000410000 */
[----:B------:R-:W-:Y:S02]  /*2660*/  FADD.FTZ R104, R115, R182 ;  /* 0x000000b673687221 */ /* 0x000fe40000010000 */
[----:B------:R-:W-:Y:S01]  /*2670*/  FFMA.FTZ R111, R181, R182, R111 ;  /* 0x000000b6b56f7223 */ /* 0x000fe2000001006f */
[----:B------:R-:W-:Y:S01]  /*2680*/  PRMT R106, RZ, 0x5410, R114 ;  /* 0x00005410ff6a7816 */ /* 0x000fe20000000072 */
[----:B------:R-:W-:-:S02]  /*2690*/  FADD.FTZ R48, R48, R105 ;  /* 0x0000006930307221 */ /* 0x000fc40000010000 */
[----:B------:R-:W-:Y:S02]  /*26a0*/  FFMA.FTZ R76, R181, R105, R76 ;  /* 0x00000069b54c7223 */ /* 0x000fe4000001004c */
[----:B------:R-:W-:Y:S02]  /*26b0*/  FMUL.FTZ R185, R2, R185 ;  /* 0x000000b902b97220 */ /* 0x000fe40000410000 */
[----:B------:R-:W-:Y:S02]  /*26c0*/  FMUL.FTZ R184, R4, R109 ;  /* 0x0000006d04b87220 */ /* 0x000fe40000410000 */
[----:B------:R-:W-:Y:S02]  /*26d0*/  FADD.FTZ R105, R104, R183 ;  /* 0x000000b768697221 */ /* 0x000fe40000010000 */
[----:B------:R-:W-:Y:S02]  /*26e0*/  FFMA.FTZ R111, R180, R183, R111 ;  /* 0x000000b7b46f7223 */ /* 0x000fe4000001006f */
[----:B------:R-:W-:-:S02]  /*26f0*/  FMUL.FTZ R186, R3, R106 ;  /* 0x0000006a03ba7220 */ /* 0x000fc40000410000 */
[----:B------:R-:W-:Y:S02]  /*2700*/  FMUL.FTZ R187, R2, R187 ;  /* 0x000000bb02bb7220 */ /* 0x000fe40000410000 */
[----:B------:R-:W-:Y:S02]  /*2710*/  FADD.FTZ R105, R105, R184 ;  /* 0x000000b869697221 */ /* 0x000fe40000010000 */
[C---:B------:R-:W-:Y:S02]  /*2720*/  FFMA.FTZ R111, R185.reuse, R184, R111 ;  /* 0x000000b8b96f7223 */ /* 0x040fe4000001006f */
[----:B------:R-:W-:Y:S02]  /*2730*/  FADD.FTZ R50, R50, R109 ;  /* 0x0000006d32327221 */ /* 0x000fe40000010000 */
[----:B------:R-:W-:Y:S02]  /*2740*/  FFMA.FTZ R78, R185, R109, R78 ;  /* 0x0000006db94e7223 */ /* 0x000fe4000001004e */
[----:B------:R-:W-:-:S02]  /*2750*/  FADD.FTZ R51, R51, R106 ;  /* 0x0000006a33337221 */ /* 0x000fc40000010000 */
[----:B------:R-:W-:Y:S02]  /*2760*/  FFMA.FTZ R79, R187, R106, R79 ;  /* 0x0000006abb4f7223 */ /* 0x000fe4000001004f */
[----:B------:R-:W-:Y:S02]  /*2770*/  FADD.FTZ R115, R105, R186 ;  /* 0x000000ba69737221 */ /* 0x000fe40000010000 */
[----:B------:R-:W-:Y:S02]  /*2780*/  FFMA.FTZ R111, R187, R186, R111 ;  /* 0x000000babb6f7223 */ /* 0x000fe4000001006f */
.L_x_79:
[----:B------:R-:W-:Y:S05]  /*2790*/  BSYNC B0 ;  /* 0x0000000000007941 */ /* 0x000fea0003800000 */
.L_x_59:
[----:B------:R-:W-:Y:S02]  /*27a0*/  LOP3.LUT P3, RZ, R10, 0xff, RZ, 0xc0, !PT ;  /* 0x000000ff0aff7812 */ /* 0x000fe4000786c0ff */
[----:B------:R-:W-:-:S04]  /*27b0*/  SHF.R.U32.HI R106, RZ, 0x5, R35 ;  /* 0x00000005ff6a7819 */ /* 0x000fc80000011623 */
[----:B------:R-:W-:-:S07]  /*27c0*/  LOP3.LUT R189, R106, 0x7fffff8, RZ, 0xc0, !PT ;  /* 0x07fffff86abd7812 */ /* 0x000fce00078ec0ff */
[----:B------:R-:W-:Y:S02]  /*27d0*/  @!P3 IADD3 R189, R189, 0x8, RZ ;  /* 0x00000008bdbdb810 */ /* 0x000fe40007ffe0ff */
[----:B------:R-:W-:Y:S01]  /*27e0*/  LOP3.LUT P3, RZ, R35, 0x1f, RZ, 0xc0, !PT ;  /* 0x0000001f23ff7812 */ /* 0x000fe2000786c0ff */
[----:B------:R-:W-:Y:S10]  /*27f0*/  BRA.DIV ~URZ, `(.L_x_92) ;  /* 0x000037627f007947 */ /* 0x000ff4000b800000 */
[----:B------:R1:W2:Y:S02]  /*2800*/  SHFL.DOWN PT, R108, R115, 0x10, 0x1f ;  /* 0x0a001f00736c7f89 */ /* 0x0002a400000e0000 */
.L_x_212:
[----:B------:R-:W-:Y:S05]  /*2810*/  BRA.DIV ~URZ, `(.L_x_93) ;  /* 0x000037c27f007947 */ /* 0x000fea000b800000 */
[----:B0-----:R-:W0:Y:S01]  /*2820*/  SHFL.DOWN PT, R104, R111, 0x10, 0x1f ;  /* 0x0a001f006f687f89 */ /* 0x001e2200000e0000 */
[----:B--2---:R-:W-:-:S05]  /*2830*/  FADD.FTZ R112, R108, R115 ;  /* 0x000000736c707221 */ /* 0x004fca0000010000 */
[----:B------:R-:W2:Y:S01]  /*2840*/  SHFL.DOWN PT, R105, R112, 0x8, 0x1f ;  /* 0x09001f0070697f89 */ /* 0x000ea200000e0000 */
[----:B0-----:R-:W-:-:S05]  /*2850*/  FADD.FTZ R104, R104, R111 ;  /* 0x0000006f68687221 */ /* 0x001fca0000010000 */
[----:B------:R-:W0:Y:S01]  /*2860*/  SHFL.DOWN PT, R107, R104, 0x8, 0x1f ;  /* 0x09001f00686b7f89 */ /* 0x000e2200000e0000 */
[----:B--2---:R-:W-:-:S05]  /*2870*/  FADD.FTZ R105, R105, R112 ;  /* 0x0000007069697221 */ /* 0x004fca0000010000 */
[----:B------:R-:W2:Y:S01]  /*2880*/  SHFL.DOWN PT, R108, R105, 0x4, 0x1f ;  /* 0x08801f00696c7f89 */ /* 0x000ea200000e0000 */
[----:B0-----:R-:W-:-:S05]  /*2890*/  FADD.FTZ R107, R104, R107 ;  /* 0x0000006b686b7221 */ /* 0x001fca0000010000 */
[----:B-----5:R-:W0:Y:S01]  /*28a0*/  SHFL.DOWN PT, R110, R107, 0x4, 0x1f ;  /* 0x08801f006b6e7f89 */ /* 0x020e2200000e0000 */
[----:B--2---:R-:W-:-:S05]  /*28b0*/  FADD.FTZ R108, R105, R108 ;  /* 0x0000006c696c7221 */ /* 0x004fca0000010000 */
[----:B------:R-:W2:Y:S01]  /*28c0*/  SHFL.DOWN PT, R109, R108, 0x2, 0x1f ;  /* 0x08401f006c6d7f89 */ /* 0x000ea200000e0000 */
[----:B0-----:R-:W-:-:S05]  /*28d0*/  FADD.FTZ R110, R107, R110 ;  /* 0x0000006e6b6e7221 */ /* 0x001fca0000010000 */
[----:B------:R-:W0:Y:S01]  /*28e0*/  SHFL.DOWN PT, R111, R110, 0x2, 0x1f ;  /* 0x08401f006e6f7f89 */ /* 0x000e2200000e0000 */
[----:B--2---:R-:W-:-:S05]  /*28f0*/  FADD.FTZ R109, R108, R109 ;  /* 0x0000006d6c6d7221 */ /* 0x004fca0000010000 */
[----:B------:R2:W3:Y:S01]  /*2900*/  SHFL.DOWN PT, R176, R109, 0x1, 0x1f ;  /* 0x08201f006db07f89 */ /* 0x0004e200000e0000 */
[----:B0-----:R-:W-:-:S05]  /*2910*/  FADD.FTZ R111, R110, R111 ;  /* 0x0000006f6e6f7221 */ /* 0x001fca0000010000 */
[----:B------:R2:W0:Y:S02]  /*2920*/  SHFL.DOWN PT, R104, R111, 0x1, 0x1f ;  /* 0x08201f006f687f89 */ /* 0x00042400000e0000 */
.L_x_213:
[----:B------:R-:W-:Y:S01]  /*2930*/  @!P3 LOP3.LUT R106, R106, 0x7, RZ, 0xc0, !PT ;  /* 0x000000076a6ab812 */ /* 0x000fe200078ec0ff */
[----:B---3--:R-:W-:Y:S01]  /*2940*/  FADD.FTZ R176, R176, R109 ;  /* 0x0000006db0b07221 */ /* 0x008fe20000010000 */
[----:B------:R-:W-:Y:S01]  /*2950*/  WARPSYNC 0xffffffff ;  /* 0xffffffff00007948 */ /* 0x000fe20003800000 */
[----:B0-----:R-:W-:Y:S01]  /*2960*/  FADD.FTZ R177, R104, R111 ;  /* 0x0000006f68b17221 */ /* 0x001fe20000010000 */
[----:B------:R-:W-:Y:S01]  /*2970*/  LOP3.LUT P4, RZ, R34, 0xffffff00, RZ, 0xc0, !PT ;  /* 0xffffff0022ff7812 */ /* 0x000fe2000788c0ff */
[----:B------:R-:W-:Y:S01]  /*2980*/  @!P3 IMAD.IADD R190, R189, 0x1, R106 ;  /* 0x00000001bdbeb824 */ /* 0x000fe200078e026a */
[----:B------:R-:W-:Y:S04]  /*2990*/  BSSY B0, `(.L_x_94) ;  /* 0x0000092000007945 */ /* 0x000fe80003800000 */
[----:B------:R-:W-:Y:S04]  /*29a0*/  @!P3 STS.64 [R190.X8+0x7000], R176 ;  /* 0x007000b0be00b388 */ /* 0x000fe80000008a00 */
[----:B------:R-:W-:Y:S01]  /*29b0*/  BAR.SYNC.DEFER_BLOCKING 0x0 ;  /* 0x0000000000007b1d */ /* 0x000fe20000010000 */
[----:B------:R-:W-:-:S13]  /*29c0*/  ISETP.GE.AND P3, PT, R188, 0x1, PT ;  /* 0x00000001bc00780c */ /* 0x000fda0003f66270 */
[----:B------:R-:W-:-:S05]  /*29d0*/  @P3 IADD3 R188, R188, -0x1, RZ ;  /* 0xffffffffbcbc3810 */ /* 0x000fca0007ffe0ff */
[----:B------:R-:W-:Y:S01]  /*29e0*/  @P3 IMAD R188, R188, c[0x0][0x168], RZ ;  /* 0x00005a00bcbc3a24 */ /* 0x000fe200078e02ff */
[----:B------:R-:W0:Y:S04]  /*29f0*/  LDS.128 R104, [R189.X8+0x7000] ;  /* 0x00700000bd687984 */ /* 0x000e280000008c00 */
[----:B--2---:R-:W2:Y:S04]  /*2a00*/  LDS.128 R108, [R189.X8+0x7010] ;  /* 0x00701000bd6c7984 */ /* 0x004ea80000008c00 */
[----:B-1----:R-:W1:Y:S04]  /*2a10*/  LDS.128 R112, [R189.X8+0x7020] ;  /* 0x00702000bd707984 */ /* 0x002e680000008c00 */
[----:B------:R-:W3:Y:S01]  /*2a20*/  LDS.128 R116, [R189.X8+0x7030] ;  /* 0x00703000bd747984 */ /* 0x000ee20000008c00 */
[----:B0-----:R-:W-:-:S02]  /*2a30*/  FADD.FTZ R191, RZ, R104 ;  /* 0x00000068ffbf7221 */ /* 0x001fc40000010000 */
[----:B------:R-:W-:Y:S01]  /*2a40*/  FADD.FTZ R104, RZ, R105 ;  /* 0x00000069ff687221 */ /* 0x000fe20000010000 */
[----:B------:R-:W-:Y:S01]  /*2a50*/  @P3 SHF.R.S32.HI R105, RZ, 0x1f, R188 ;  /* 0x0000001fff693819 */ /* 0x000fe200000114bc */
[----:B------:R-:W-:Y:S01]  /*2a60*/  FADD.FTZ R191, R106, R191 ;  /* 0x000000bf6abf7221 */ /* 0x000fe20000010000 */
[----:B------:R-:W-:Y:S01]  /*2a70*/  @P3 LOP3.LUT R106, R35, 0xff, RZ, 0xc0, !PT ;  /* 0x000000ff236a3812 */ /* 0x000fe200078ec0ff */
[----:B------:R-:W-:Y:S01]  /*2a80*/  FADD.FTZ R104, R107, R104 ;  /* 0x000000686b687221 */ /* 0x000fe20000010000 */
[----:B------:R-:W-:Y:S01]  /*2a90*/  @P3 LEA.HI R105, R105, R188, RZ, 0x2 ;  /* 0x000000bc69693211 */ /* 0x000fe200078f10ff */
[----:B--2---:R-:W-:Y:S02]  /*2aa0*/  FADD.FTZ R191, R191, R108 ;  /* 0x0000006cbfbf7221 */ /* 0x004fe40000010000 */
[----:B------:R-:W-:Y:S02]  /*2ab0*/  FADD.FTZ R104, R104, R109 ;  /* 0x0000006d68687221 */ /* 0x000fe40000010000 */
[----:B------:R-:W-:-:S02]  /*2ac0*/  FADD.FTZ R191, R110, R191 ;  /* 0x000000bf6ebf7221 */ /* 0x000fc40000010000 */
[----:B------:R-:W-:Y:S02]  /*2ad0*/  FADD.FTZ R104, R111, R104 ;  /* 0x000000686f687221 */ /* 0x000fe40000010000 */
[----:B-1----:R-:W-:Y:S02]  /*2ae0*/  FADD.FTZ R191, R191, R112 ;  /* 0x00000070bfbf7221 */ /* 0x002fe40000010000 */
[----:B------:R-:W-:Y:S02]  /*2af0*/  FADD.FTZ R104, R104, R113 ;  /* 0x0000007168687221 */ /* 0x000fe40000010000 */
[----:B------:R-:W-:Y:S02]  /*2b00*/  FADD.FTZ R191, R114, R191 ;  /* 0x000000bf72bf7221 */ /* 0x000fe40000010000 */
[----:B------:R-:W-:Y:S02]  /*2b10*/  FADD.FTZ R104, R115, R104 ;  /* 0x0000006873687221 */ /* 0x000fe40000010000 */
[----:B---3--:R-:W-:-:S02]  /*2b20*/  FADD.FTZ R191, R191, R116 ;  /* 0x00000074bfbf7221 */ /* 0x008fc40000010000 */
[----:B------:R-:W-:Y:S02]  /*2b30*/  FADD.FTZ R104, R104, R117 ;  /* 0x0000007568687221 */ /* 0x000fe40000010000 */
[----:B------:R-:W-:Y:S02]  /*2b40*/  FADD.FTZ R109, R118, R191 ;  /* 0x000000bf766d7221 */ /* 0x000fe40000010000 */
[----:B------:R-:W-:Y:S02]  /*2b50*/  FADD.FTZ R104, R119, R104 ;  /* 0x0000006877687221 */ /* 0x000fe40000010000 */
[----:B------:R-:W-:Y:S01]  /*2b60*/  IMAD.MOV.U32 R108, RZ, RZ, RZ ;  /* 0x000000ffff6c7224 */ /* 0x000fe200078e00ff */
[----:B------:R-:W-:Y:S01]  /*2b70*/  @P3 LEA.HI.SX32 R108, R105, R106, 0x1e ;  /* 0x0000006a696c3211 */ /* 0x000fe200078ff2ff */
[----:B------:R-:W-:Y:S02]  /*2b80*/  FMUL.FTZ R109, R109, c[0x0][0x1e0] ;  /* 0x000078006d6d7a20 */ /* 0x000fe40000410000 */
[----:B------:R-:W-:Y:S01]  /*2b90*/  FMUL.FTZ R110, R104, c[0x0][0x1e0] ;  /* 0x00007800686e7a20 */ /* 0x000fe20000410000 */
[----:B------:R-:W-:Y:S05]  /*2ba0*/  @!P4 BRA `(.L_x_95) ;  /* 0x000007000000c947 */ /* 0x000fea0003800000 */
[----:B------:R-:W-:Y:S01]  /*2bb0*/  BSSY B1, `(.L_x_96) ;  /* 0x0000015000017945 */ /* 0x000fe20003800000 */
[----:B------:R-:W-:Y:S05]  /*2bc0*/  @P2 BRA `(.L_x_97) ;  /* 0x0000008000002947 */ /* 0x000fea0003800000 */
[----:B------:R-:W-:Y:S01]  /*2bd0*/  ULDC.64 UR6, c[0x0][0x218] ;  /* 0x0000860000067ab9 */ /* 0x000fe20000000a00 */
[----:B------:R-:W-:Y:S01]  /*2be0*/  IMAD.MOV.U32 R105, RZ, RZ, RZ ;  /* 0x000000ffff697224 */ /* 0x000fe200078e00ff */
[----:B------:R-:W-:-:S04]  /*2bf0*/  UISETP.NE.U32.AND UP0, UPT, URZ, UR6, UPT ;  /* 0x000000063f00728c */ /* 0x000fc8000bf05070 */
[----:B------:R-:W-:-:S06]  /*2c00*/  UISETP.NE.AND.EX UP0, UPT, URZ, UR7, UPT, UP0 ;  /* 0x000000073f00728c */ /* 0x000fcc000bf05300 */
[----:B------:R-:W-:-:S13]  /*2c10*/  PLOP3.LUT P4, PT, PT, PT, UP0, 0x80, 0x0 ;  /* 0x000000000000781c */ /* 0x000fda0003f8f008 */
[----:B------:R-:W-:Y:S05]  /*2c20*/  @!P4 BRA `(.L_x_98) ;  /* 0x000000d00000c947 */ /* 0x000fea0003800000 */
[----:B------:R-:W-:Y:S01]  /*2c30*/  PRMT R105, RZ, 0x5410, R168 ;  /* 0x00005410ff697816 */ /* 0x000fe200000000a8 */
[----:B------:R-:W-:Y:S05]  /*2c40*/  BRA `(.L_x_98) ;  /* 0x000000b000007947 */ /* 0x000fea0003800000 */
.L_x_97:
[----:B------:R-:W-:Y:S01]  /*2c50*/  ULDC.64 UR6, c[0x0][0x218] ;  /* 0x0000860000067ab9 */ /* 0x000fe20000000a00 */
[----:B------:R-:W-:Y:S01]  /*2c60*/  ISETP.NE.AND P4, PT, R32, RZ, PT ;  /* 0x000000ff2000720c */ /* 0x000fe20003f85270 */
[----:B------:R-:W-:-:S03]  /*2c70*/  UISETP.NE.U32.AND UP0, UPT, URZ, UR6, UPT ;  /* 0x000000063f00728c */ /* 0x000fc6000bf05070 */
[----:B------:R-:W-:Y:S01]  /*2c80*/  FSEL R105, R109, RZ, !P4 ;  /* 0x000000ff6d697208 */ /* 0x000fe20006000000 */
[----:B------:R-:W-:-:S04]  /*2c90*/  UISETP.NE.AND.EX UP0, UPT, URZ, UR7, UPT, UP0 ;  /* 0x000000073f00728c */ /* 0x000fc8000bf05300 */
[----:B------:R-:W-:Y:S02]  /*2ca0*/  FFMA.FTZ R104, R44, R110, R105 ;  /* 0x0000006e2c687223 */ /* 0x000fe40000010069 */
[----:B------:R-:W-:Y:S02]  /*2cb0*/  PLOP3.LUT P4, PT, PT, PT, UP0, 0x80, 0x0 ;  /* 0x000000000000781c */ /* 0x000fe40003f8f008 */
[----:B------:R-:W-:-:S04]  /*2cc0*/  FADD.FTZ R105, R45, -R104 ;  /* 0x800000682d697221 */ /* 0x000fc80000010000 */
[----:B------:R-:W-:-:S07]  /*2cd0*/  FMUL.FTZ R105, R2, R105 ;  /* 0x0000006902697220 */ /* 0x000fce0000410000 */
[----:B------:R-:W-:-:S05]  /*2ce0*/  @P4 PRMT R104, RZ, 0x5410, R168 ;  /* 0x00005410ff684816 */ /* 0x000fca00000000a8 */
[----:B------:R-:W-:Y:S02]  /*2cf0*/  @P4 FADD.FTZ R105, R105, R104 ;  /* 0x0000006869694221 */ /* 0x000fe40000010000 */
.L_x_98:
[----:B------:R-:W-:Y:S05]  /*2d00*/  BSYNC B1 ;  /* 0x0000000000017941 */ /* 0x000fea0003800000 */
.L_x_96:
[----:B------:R-:W-:Y:S01]  /*2d10*/  ISETP.NE.U32.AND P5, PT, RZ, c[0x0][0x258], PT ;  /* 0x00009600ff007a0c */ /* 0x000fe20003fa5070 */
[----:B------:R-:W-:Y:S01]  /*2d20*/  @P3 FMUL.FTZ R104, R105, c[0x0][0x1ec] ;  /* 0x00007b0069683a20 */ /* 0x000fe20000410000 */
[----:B------:R-:W-:Y:S02]  /*2d30*/  BSSY B1, `(.L_x_99) ;  /* 0x0000014000017945 */ /* 0x000fe40003800000 */
[----:B------:R-:W-:Y:S02]  /*2d40*/  ISETP.NE.AND.EX P5, PT, RZ, c[0x0][0x25c], PT, P5 ;  /* 0x00009700ff007a0c */ /* 0x000fe40003fa5350 */
[----:B------:R-:W-:-:S04]  /*2d50*/  @P3 F2FP.BF16.PACK_AB R104, RZ, R104 ;  /* 0x00000068ff68323e */ /* 0x000fc800000010ff */
[----:B------:R-:W-:-:S07]  /*2d60*/  @P3 PRMT R36, R104, 0x7610, R36 ;  /* 0x0000761068243816 */ /* 0x000fce0000000024 */
[----:B------:R-:W-:-:S04]  /*2d70*/  @P5 F2FP.BF16.PACK_AB R105, RZ, R105 ;  /* 0x00000069ff69523e */ /* 0x000fc800000010ff */
[----:B------:R-:W-:Y:S01]  /*2d80*/  @P5 PRMT R37, R105, 0x7610, R37 ;  /* 0x0000761069255816 */ /* 0x000fe20000000025 */
[----:B------:R-:W-:Y:S05]  /*2d90*/  @P2 BRA `(.L_x_100) ;  /* 0x0000005000002947 */ /* 0x000fea0003800000 */
[----:B------:R-:W-:Y:S01]  /*2da0*/  HFMA2.MMA R105, -RZ, RZ, 0, 0 ;  /* 0x00000000ff697435 */ /* 0x000fe200000001ff */
[----:B------:R-:W-:Y:S05]  /*2db0*/  @!P4 BRA `(.L_x_101) ;  /* 0x000000b00000c947 */ /* 0x000fea0003800000 */
[----:B------:R-:W-:-:S04]  /*2dc0*/  SHF.R.U64 R105, R168, 0x10, R169 ;  /* 0x00000010a8697819 */ /* 0x000fc800000012a9 */
[----:B------:R-:W-:Y:S01]  /*2dd0*/  PRMT R105, RZ, 0x5410, R105 ;  /* 0x00005410ff697816 */ /* 0x000fe20000000069 */
[----:B------:R-:W-:Y:S05]  /*2de0*/  BRA `(.L_x_101) ;  /* 0x0000008000007947 */ /* 0x000fea0003800000 */
.L_x_100:
[----:B------:R-:W-:-:S04]  /*2df0*/  ISETP.NE.AND P6, PT, R32, RZ, PT ;  /* 0x000000ff2000720c */ /* 0x000fc80003fc5270 */
[----:B------:R-:W-:-:S05]  /*2e00*/  FSEL R105, R109, RZ, !P6 ;  /* 0x000000ff6d697208 */ /* 0x000fca0007000000 */
[----:B------:R-:W-:-:S04]  /*2e10*/  FFMA.FTZ R104, R46, R110, R105 ;  /* 0x0000006e2e687223 */ /* 0x000fc80000010069 */
[----:B------:R-:W-:Y:S01]  /*2e20*/  FADD.FTZ R105, R121, -R104 ;  /* 0x8000006879697221 */ /* 0x000fe20000010000 */
[----:B------:R-:W-:-:S03]  /*2e30*/  @P4 SHF.R.U64 R104, R168, 0x10, R169 ;  /* 0x00000010a8684819 */ /* 0x000fc600000012a9 */
[----:B------:R-:W-:Y:S01]  /*2e40*/  FMUL.FTZ R105, R2, R105 ;  /* 0x0000006902697220 */ /* 0x000fe20000410000 */
[----:B------:R-:W-:-:S05]  /*2e50*/  @P4 PRMT R104, RZ, 0x5410, R104 ;  /* 0x00005410ff684816 */ /* 0x000fca0000000068 */
[----:B------:R-:W-:Y:S02]  /*2e60*/  @P4 FADD.FTZ R105, R105, R104 ;  /* 0x0000006869694221 */ /* 0x000fe40000010000 */
.L_x_101:
[----:B------:R-:W-:Y:S05]  /*2e70*/  BSYNC B1 ;  /* 0x0000000000017941 */ /* 0x000fea0003800000 */
.L_x_99:
[----:B------:R-:W-:Y:S01]  /*2e80*/  @P3 FMUL.FTZ R104, R105, c[0x0][0x1ec] ;  /* 0x00007b0069683a20 */ /* 0x000fe20000410000 */
[----:B------:R-:W-:Y:S01]  /*2e90*/  @P5 F2FP.BF16.PACK_AB R105, RZ, R105 ;  /* 0x00000069ff69523e */ /* 0x000fe200000010ff */
[----:B------:R-:W-:Y:S03]  /*2ea0*/  BSSY B1, `(.L_x_102) ;  /* 0x0000010000017945 */ /* 0x000fe60003800000 */
[----:B------:R-:W-:Y:S02]  /*2eb0*/  @P3 F2FP.BF16.PACK_AB R104, RZ, R104 ;  /* 0x00000068ff68323e */ /* 0x000fe400000010ff */
[----:B------:R-:W-:Y:S02]  /*2ec0*/  @P5 PRMT R38, R105, 0x7610, R38 ;  /* 0x0000761069265816 */ /* 0x000fe40000000026 */
[----:B------:R-:W-:Y:S01]  /*2ed0*/  @P3 PRMT R39, R104, 0x7610, R39 ;  /* 0x0000761068273816 */ /* 0x000fe20000000027 */
[----:B------:R-:W-:Y:S05]  /*2ee0*/  @P2 BRA `(.L_x_103) ;  /* 0x0000004000002947 */ /* 0x000fea0003800000 */
[----:B------:R-:W-:Y:S01]  /*2ef0*/  IMAD.MOV.U32 R105, RZ, RZ, RZ ;  /* 0x000000ffff697224 */ /* 0x000fe200078e00ff */
[----:B------:R-:W-:Y:S05]  /*2f00*/  @!P4 BRA `(.L_x_104) ;  /* 0x000000900000c947 */ /* 0x000fea0003800000 */
[----:B------:R-:W-:Y:S01]  /*2f10*/  PRMT R105, RZ, 0x5410, R169 ;  /* 0x00005410ff697816 */ /* 0x000fe200000000a9 */
[----:B------:R-:W-:Y:S05]  /*2f20*/  BRA `(.L_x_104) ;  /* 0x0000007000007947 */ /* 0x000fea0003800000 */
.L_x_103:
[----:B------:R-:W-:Y:S02]  /*2f30*/  ISETP.NE.AND P6, PT, R32, RZ, PT ;  /* 0x000000ff2000720c */ /* 0x000fe40003fc5270 */
[----:B------:R-:W-:-:S02]  /*2f40*/  @P4 PRMT R104, RZ, 0x5410, R169 ;  /* 0x00005410ff684816 */ /* 0x000fc400000000a9 */
[----:B------:R-:W-:-:S05]  /*2f50*/  FSEL R105, R109, RZ, !P6 ;  /* 0x000000ff6d697208 */ /* 0x000fca0007000000 */
[----:B------:R-:W-:-:S04]  /*2f60*/  FFMA.FTZ R105, R47, R110, R105 ;  /* 0x0000006e2f697223 */ /* 0x000fc80000010069 */
[----:B------:R-:W-:-:S04]  /*2f70*/  FADD.FTZ R105, R120, -R105 ;  /* 0x8000006978697221 */ /* 0x000fc80000010000 */
[----:B------:R-:W-:-:S04]  /*2f80*/  FMUL.FTZ R105, R2, R105 ;  /* 0x0000006902697220 */ /* 0x000fc80000410000 */
[----:B------:R-:W-:Y:S02]  /*2f90*/  @P4 FADD.FTZ R105, R105, R104 ;  /* 0x0000006869694221 */ /* 0x000fe40000010000 */
.L_x_104:
[----:B------:R-:W-:Y:S05]  /*2fa0*/  BSYNC B1 ;  /* 0x0000000000017941 */ /* 0x000fea0003800000 */
.L_x_102:
        /* <DEDUP_REMOVED lines=9> */
[----:B------:R-:W-:-:S04]  /*3040*/  SHF.R.U32.HI R105, RZ, 0x10, R169 ;  /* 0x00000010ff697819 */ /* 0x000fc800000116a9 */
[----:B------:R-:W-:Y:S01]  /*3050*/  PRMT R105, RZ, 0x5410, R105 ;  /* 0x00005410ff697816 */ /* 0x000fe20000000069 */
[----:B------:R-:W-:Y:S05]  /*3060*/  BRA `(.L_x_107) ;  /* 0x0000008000007947 */ /* 0x000fea0003800000 */
.L_x_106:
[----:B------:R-:W-:-:S04]  /*3070*/  ISETP.NE.AND P6, PT, R32, RZ, PT ;  /* 0x000000ff2000720c */ /* 0x000fc80003fc5270 */
[----:B------:R-:W-:-:S05]  /*3080*/  FSEL R105, R109, RZ, !P6 ;  /* 0x000000ff6d697208 */ /* 0x000fca0007000000 */
[----:B------:R-:W-:-:S04]  /*3090*/  FFMA.FTZ R104, R122, R110, R105 ;  /* 0x0000006e7a687223 */ /* 0x000fc80000010069 */
[----:B------:R-:W-:Y:S01]  /*30a0*/  FADD.FTZ R105, R123, -R104 ;  /* 0x800000687b697221 */ /* 0x000fe20000010000 */
[----:B------:R-:W-:-:S03]  /*30b0*/  @P4 SHF.R.U32.HI R104, RZ, 0x10, R169 ;  /* 0x00000010ff684819 */ /* 0x000fc600000116a9 */
[----:B------:R-:W-:Y:S01]  /*30c0*/  FMUL.FTZ R105, R2, R105 ;  /* 0x0000006902697220 */ /* 0x000fe20000410000 */
[----:B------:R-:W-:-:S05]  /*30d0*/  @P4 PRMT R104, RZ, 0x5410, R104 ;  /* 0x00005410ff684816 */ /* 0x000fca0000000068 */
[----:B------:R-:W-:Y:S02]  /*30e0*/  @P4 FADD.FTZ R105, R105, R104 ;  /* 0x0000006869694221 */ /* 0x000fe40000010000 */
.L_x_107:
[----:B------:R-:W-:Y:S05]  /*30f0*/  BSYNC B1 ;  /* 0x0000000000017941 */ /* 0x000fea0003800000 */
.L_x_105:
[----:B------:R-:W-:Y:S01]  /*3100*/  @P3 FMUL.FTZ R104, R105, c[0x0][0x1ec] ;  /* 0x00007b0069683a20 */ /* 0x000fe20000410000 */
[----:B------:R-:W-:-:S04]  /*3110*/  @P5 F2FP.BF16.PACK_AB R105, RZ, R105 ;  /* 0x00000069ff69523e */ /* 0x000fc800000010ff */
[----:B------:R-:W-:Y:S02]  /*3120*/  @P3 F2FP.BF16.PACK_AB R104, RZ, R104 ;  /* 0x00000068ff68323e */ /* 0x000fe400000010ff */
[----:B------:R-:W-:Y:S02]  /*3130*/  @P5 PRMT R43, R105, 0x7610, R43 ;  /* 0x00007610692b5816 */ /* 0x000fe4000000002b */
[----:B------:R-:W-:Y:S01]  /*3140*/  @P3 PRMT R42, R104, 0x7610, R42 ;  /* 0x00007610682a3816 */ /* 0x000fe2000000002a */
        /* <DEDUP_REMOVED lines=9> */
.L_x_108:
[----:B------:R-:W-:Y:S01]  /*31e0*/  BSSY B1, `(.L_x_109) ;  /* 0x000000a000017945 */ /* 0x000fe20003800000 */
[----:B------:R-:W-:Y:S05]  /*31f0*/  @!P3 BRA `(.L_x_110) ;  /* 0x000000800000b947 */ /* 0x000fea0003800000 */
[----:B0-----:R-:W-:Y:S01]  /*3200*/  LOP3.LUT R104, R39, 0xffff, RZ, 0xc0, !PT ;  /* 0x0000ffff27687812 */ /* 0x001fe200078ec0ff */
[----:B------:R-:W-:Y:S01]  /*3210*/  IMAD.MOV.U32 R111, RZ, RZ, 0x8 ;  /* 0x00000008ff6f7424 */ /* 0x000fe200078e00ff */
[----:B------:R-:W-:-:S03]  /*3220*/  PRMT R107, R41, 0x5410, R42 ;  /* 0x00005410296b7816 */ /* 0x000fc6000000002a */
[----:B------:R-:W-:-:S05]  /*3230*/  IMAD.WIDE.U32 R104, R104, 0x10000, RZ ;  /* 0x0001000068687825 */ /* 0x000fca00078e00ff */
[----:B------:R-:W-:Y:S01]  /*3240*/  LOP3.LUT R105, R107, R105, RZ, 0xfc, !PT ;  /* 0x000000696b697212 */ /* 0x000fe200078efcff */
[----:B------:R-:W-:Y:S01]  /*3250*/  IMAD.WIDE.U32 R106, R108, R111, c[0x0][0x248] ;  /* 0x000092006c6a7625 */ /* 0x000fe200078e006f */
[----:B------:R-:W-:-:S05]  /*3260*/  LOP3.LUT R104, R104, 0xffff, R36, 0xf8, !PT ;  /* 0x0000ffff68687812 */ /* 0x000fca00078ef824 */
[----:B------:R0:W-:Y:S02]  /*3270*/  STG.E.64 [R106.64], R104 ;  /* 0x000000686a007986 */ /* 0x0001e4000c101b04 */
.L_x_110:
[----:B------:R-:W-:Y:S05]  /*3280*/  BSYNC B1 ;  /* 0x0000000000017941 */ /* 0x000fea0003800000 */
.L_x_109:
[----:B------:R-:W-:Y:S02]  /*3290*/  IADD3 R0, R0, 0x100, RZ ;  /* 0x0000010000007810 */ /* 0x000fe40007ffe0ff */
[----:B------:R-:W-:Y:S02]  /*32a0*/  IADD3 R108, R108, 0x100, RZ ;  /* 0x000001006c6c7810 */ /* 0x000fe40007ffe0ff */
.L_x_95:
[----:B------:R-:W-:Y:S05]  /*32b0*/  BSYNC B0 ;  /* 0x0000000000007941 */ /* 0x000fea0003800000 */
.L_x_94:
[----:B------:R-:W-:Y:S01]  /*32c0*/  ISETP.GE.U32.AND P4, PT, R34, 0x200, PT ;  /* 0x000002002200780c */ /* 0x000fe20003f86070 */
[----:B------:R-:W-:-:S12]  /*32d0*/  BSSY B0, `(.L_x_111) ;  /* 0x000006c000007945 */ /* 0x000fd80003800000 */
[----:B------:R-:W-:Y:S05]  /*32e0*/  @!P4 BRA `(.L_x_112) ;  /* 0x000006a00000c947 */ /* 0x000fea0003800000 */
[----:B------:R-:W-:Y:S01]  /*32f0*/  ISETP.NE.AND P4, PT, R32, RZ, PT ;  /* 0x000000ff2000720c */ /* 0x000fe20003f85270 */
[----:B------:R-:W-:Y:S03]  /*3300*/  BSSY B1, `(.L_x_113) ;  /* 0x0000014000017945 */ /* 0x000fe60003800000 */
[----:B0-----:R-:W-:Y:S01]  /*3310*/  FSEL R107, R109, RZ, !P4 ;  /* 0x000000ff6d6b7208 */ /* 0x001fe20006000000 */
        /* <DEDUP_REMOVED lines=9> */
.L_x_114:
[----:B------:R-:W-:Y:S01]  /*33b0*/  ULDC.64 UR6, c[0x0][0x218] ;  /* 0x0000860000067ab9 */ /* 0x000fe20000000a00 */
[----:B------:R-:W-:Y:S01]  /*33c0*/  FFMA.FTZ R105, R125, R110, R107 ;  /* 0x0000006e7d697223 */ /* 0x000fe2000001006b */
[----:B------:R-:W-:-:S03]  /*33d0*/  UISETP.NE.U32.AND UP0, UPT, URZ, UR6, UPT ;  /* 0x000000063f00728c */ /* 0x000fc6000bf05070 */
[----:B------:R-:W-:Y:S01]  /*33e0*/  FADD.FTZ R105, R126, -R105 ;  /* 0x800000697e697221 */ /* 0x000fe20000010000 */
[----:B------:R-:W-:-:S03]  /*33f0*/  UISETP.NE.AND.EX UP0, UPT, URZ, UR7, UPT, UP0 ;  /* 0x000000073f00728c */ /* 0x000fc6000bf05300 */
[----:B------:R-:W-:-:S03]  /*3400*/  FMUL.FTZ R105, R2, R105 ;  /* 0x0000006902697220 */ /* 0x000fc60000410000 */
[----:B------:R-:W-:-:S13]  /*3410*/  PLOP3.LUT P4, PT, PT, PT, UP0, 0x80, 0x0 ;  /* 0x000000000000781c */ /* 0x000fda0003f8f008 */
[----:B------:R-:W-:-:S05]  /*3420*/  @P4 PRMT R104, RZ, 0x5410, R166 ;  /* 0x00005410ff684816 */ /* 0x000fca00000000a6 */
[----:B------:R-:W-:Y:S02]  /*3430*/  @P4 FADD.FTZ R105, R105, R104 ;  /* 0x0000006869694221 */ /* 0x000fe40000010000 */
.L_x_115:
[----:B------:R-:W-:Y:S05]  /*3440*/  BSYNC B1 ;  /* 0x0000000000017941 */ /* 0x000fea0003800000 */
.L_x_113:
        /* <DEDUP_REMOVED lines=9> */
[----:B------:R-:W-:Y:S01]  /*34e0*/  IMAD.MOV.U32 R105, RZ, RZ, RZ ;  /* 0x000000ffff697224 */ /* 0x000fe200078e00ff */
[----:B------:R-:W-:Y:S05]  /*34f0*/  @!P4 BRA `(.L_x_118) ;  /* 0x000000900000c947 */ /* 0x000fea0003800000 */
[----:B------:R-:W-:-:S04]  /*3500*/  SHF.R.U64 R105, R166, 0x10, R167 ;  /* 0x00000010a6697819 */ /* 0x000fc800000012a7 */
[----:B------:R-:W-:Y:S01]  /*3510*/  PRMT R105, RZ, 0x5410, R105 ;  /* 0x00005410ff697816 */ /* 0x000fe20000000069 */
[----:B------:R-:W-:Y:S05]  /*3520*/  BRA `(.L_x_118) ;  /* 0x0000006000007947 */ /* 0x000fea0003800000 */
.L_x_117:
[----:B------:R-:W-:-:S04]  /*3530*/  FFMA.FTZ R104, R124, R110, R107 ;  /* 0x0000006e7c687223 */ /* 0x000fc8000001006b */
[----:B------:R-:W-:Y:S01]  /*3540*/  FADD.FTZ R105, R129, -R104 ;  /* 0x8000006881697221 */ /* 0x000fe20000010000 */
[----:B------:R-:W-:-:S03]  /*3550*/  @P4 SHF.R.U64 R104, R166, 0x10, R167 ;  /* 0x00000010a6684819 */ /* 0x000fc600000012a7 */
[----:B------:R-:W-:Y:S01]  /*3560*/  FMUL.FTZ R105, R2, R105 ;  /* 0x0000006902697220 */ /* 0x000fe20000410000 */
[----:B------:R-:W-:-:S05]  /*3570*/  @P4 PRMT R104, RZ, 0x5410, R104 ;  /* 0x00005410ff684816 */ /* 0x000fca0000000068 */
[----:B------:R-:W-:Y:S02]  /*3580*/  @P4 FADD.FTZ R105, R105, R104 ;  /* 0x0000006869694221 */ /* 0x000fe40000010000 */
.L_x_118:
[----:B------:R-:W-:Y:S05]  /*3590*/  BSYNC B1 ;  /* 0x0000000000017941 */ /* 0x000fea0003800000 */
.L_x_116:
        /* <DEDUP_REMOVED lines=11> */
.L_x_120:
[----:B------:R-:W-:Y:S01]  /*3650*/  FFMA.FTZ R105, R127, R110, R107 ;  /* 0x0000006e7f697223 */ /* 0x000fe2000001006b */
[----:B------:R-:W-:-:S03]  /*3660*/  @P4 PRMT R104, RZ, 0x5410, R167 ;  /* 0x00005410ff684816 */ /* 0x000fc600000000a7 */
[----:B------:R-:W-:-:S04]  /*3670*/  FADD.FTZ R105, R128, -R105 ;  /* 0x8000006980697221 */ /* 0x000fc80000010000 */
[----:B------:R-:W-:-:S04]  /*3680*/  FMUL.FTZ R105, R2, R105 ;  /* 0x0000006902697220 */ /* 0x000fc80000410000 */
[----:B------:R-:W-:Y:S02]  /*3690*/  @P4 FADD.FTZ R105, R105, R104 ;  /* 0x0000006869694221 */ /* 0x000fe40000010000 */
.L_x_121:
[----:B------:R-:W-:Y:S05]  /*36a0*/  BSYNC B1 ;  /* 0x0000000000017941 */ /* 0x000fea0003800000 */
.L_x_119:
        /* <DEDUP_REMOVED lines=12> */
.L_x_123:
[----:B------:R-:W-:-:S04]  /*3770*/  FFMA.FTZ R104, R130, R110, R107 ;  /* 0x0000006e82687223 */ /* 0x000fc8000001006b */
[----:B------:R-:W-:Y:S01]  /*3780*/  FADD.FTZ R105, R131, -R104 ;  /* 0x8000006883697221 */ /* 0x000fe20000010000 */
[----:B------:R-:W-:-:S03]  /*3790*/  @P4 SHF.R.U32.HI R104, RZ, 0x10, R167 ;  /* 0x00000010ff684819 */ /* 0x000fc600000116a7 */
[----:B------:R-:W-:Y:S01]  /*37a0*/  FMUL.FTZ R105, R2, R105 ;  /* 0x0000006902697220 */ /* 0x000fe20000410000 */
[----:B------:R-:W-:-:S05]  /*37b0*/  @P4 PRMT R104, RZ, 0x5410, R104 ;  /* 0x00005410ff684816 */ /* 0x000fca0000000068 */
[----:B------:R-:W-:Y:S02]  /*37c0*/  @P4 FADD.FTZ R105, R105, R104 ;  /* 0x0000006869694221 */ /* 0x000fe40000010000 */
.L_x_124:
[----:B------:R-:W-:Y:S05]  /*37d0*/  BSYNC B1 ;  /* 0x0000000000017941 */ /* 0x000fea0003800000 */
.L_x_122:
        /* <DEDUP_REMOVED lines=14> */
.L_x_125:
        /* <DEDUP_REMOVED lines=10> */
.L_x_127:
[----:B------:R-:W-:Y:S05]  /*3960*/  BSYNC B1 ;  /* 0x0000000000017941 */ /* 0x000fea0003800000 */
.L_x_126:
[----:B------:R-:W-:Y:S02]  /*3970*/  IADD3 R0, R0, 0x100, RZ ;  /* 0x0000010000007810 */ /* 0x000fe40007ffe0ff */
[----:B------:R-:W-:Y:S02]  /*3980*/  IADD3 R108, R108, 0x100, RZ ;  /* 0x000001006c6c7810 */ /* 0x000fe40007ffe0ff */
.L_x_112:
[----:B------:R-:W-:Y:S05]  /*3990*/  BSYNC B0 ;  /* 0x0000000000007941 */ /* 0x000fea0003800000 */
.L_x_111:
        /* <DEDUP_REMOVED lines=15> */
.L_x_131:
        /* <DEDUP_REMOVED lines=9> */
.L_x_132:
[----:B------:R-:W-:Y:S05]  /*3b20*/  BSYNC B1 ;  /* 0x0000000000017941 */ /* 0x000fea0003800000 */
.L_x_130:
        /* <DEDUP_REMOVED lines=14> */
.L_x_134:
[----:B------:R-:W-:-:S04]  /*3c10*/  FFMA.FTZ R104, R132, R110, R107 ;  /* 0x0000006e84687223 */ /* 0x000fc8000001006b */
[----:B------:R-:W-:Y:S01]  /*3c20*/  FADD.FTZ R105, R137, -R104 ;  /* 0x8000006889697221 */ /* 0x000fe20000010000 */
[----:B------:R-:W-:-:S03]  /*3c30*/  @P4 SHF.R.U64 R104, R164, 0x10, R165 ;  /* 0x00000010a4684819 */ /* 0x000fc600000012a5 */
[----:B------:R-:W-:Y:S01]  /*3c40*/  FMUL.FTZ R105, R2, R105 ;  /* 0x0000006902697220 */ /* 0x000fe20000410000 */
[----:B------:R-:W-:-:S05]  /*3c50*/  @P4 PRMT R104, RZ, 0x5410, R104 ;  /* 0x00005410ff684816 */ /* 0x000fca0000000068 */
[----:B------:R-:W-:Y:S02]  /*3c60*/  @P4 FADD.FTZ R105, R105, R104 ;  /* 0x0000006869694221 */ /* 0x000fe40000010000 */
.L_x_135:
[----:B------:R-:W-:Y:S05]  /*3c70*/  BSYNC B1 ;  /* 0x0000000000017941 */ /* 0x000fea0003800000 */
.L_x_133:
        /* <DEDUP_REMOVED lines=11> */
.L_x_137:
[----:B------:R-:W-:Y:S01]  /*3d30*/  FFMA.FTZ R105, R135, R110, R107 ;  /* 0x0000006e87697223 */ /* 0x000fe2000001006b */
[----:B------:R-:W-:-:S03]  /*3d40*/  @P4 PRMT R104, RZ, 0x5410, R165 ;  /* 0x00005410ff684816 */ /* 0x000fc600000000a5 */
[----:B------:R-:W-:-:S04]  /*3d50*/  FADD.FTZ R105, R136, -R105 ;  /* 0x8000006988697221 */ /* 0x000fc80000010000 */
[----:B------:R-:W-:-:S04]  /*3d60*/  FMUL.FTZ R105, R2, R105 ;  /* 0x0000006902697220 */ /* 0x000fc80000410000 */
[----:B------:R-:W-:Y:S02]  /*3d70*/  @P4 FADD.FTZ R105, R105, R104 ;  /* 0x0000006869694221 */ /* 0x000fe40000010000 */
.L_x_138:
[----:B------:R-:W-:Y:S05]  /*3d80*/  BSYNC B1 ;  /* 0x0000000000017941 */ /* 0x000fea0003800000 */
.L_x_136:
        /* <DEDUP_REMOVED lines=12> */
.L_x_140:
[----:B------:R-:W-:-:S04]  /*3e50*/  FFMA.FTZ R104, R138, R110, R107 ;  /* 0x0000006e8a687223 */ /* 0x000fc8000001006b */
[----:B------:R-:W-:Y:S01]  /*3e60*/  FADD.FTZ R105, R139, -R104 ;  /* 0x800000688b697221 */ /* 0x000fe20000010000 */
[----:B------:R-:W-:-:S03]  /*3e70*/  @P4 SHF.R.U32.HI R104, RZ, 0x10, R165 ;  /* 0x00000010ff684819 */ /* 0x000fc600000116a5 */
[----:B------:R-:W-:Y:S01]  /*3e80*/  FMUL.FTZ R105, R2, R105 ;  /* 0x0000006902697220 */ /* 0x000fe20000410000 */
[----:B------:R-:W-:-:S05]  /*3e90*/  @P4 PRMT R104, RZ, 0x5410, R104 ;  /* 0x00005410ff684816 */ /* 0x000fca0000000068 */
[----:B------:R-:W-:Y:S02]  /*3ea0*/  @P4 FADD.FTZ R105, R105, R104 ;  /* 0x0000006869694221 */ /* 0x000fe40000010000 */
.L_x_141:
[----:B------:R-:W-:Y:S05]  /*3eb0*/  BSYNC B1 ;  /* 0x0000000000017941 */ /* 0x000fea0003800000 */
.L_x_139:
        /* <DEDUP_REMOVED lines=14> */
.L_x_142:
[----:B------:R-:W-:Y:S01]  /*3fa0*/  BSSY B1, `(.L_x_143) ;  /* 0x000000a000017945 */ /* 0x000fe20003800000 */
[----:B------:R-:W-:Y:S05]  /*3fb0*/  @!P3 BRA `(.L_x_144) ;  /* 0x000000800000b947 */ /* 0x000fea0003800000 */
[----:B0-----:R-:W-:Y:S02]  /*3fc0*/  LOP3.LUT R104, R39, 0xffff, RZ, 0xc0, !PT ;  /* 0x0000ffff27687812 */ /* 0x001fe400078ec0ff */
[----:B------:R-:W-:Y:S02]  /*3fd0*/  PRMT R107, R41, 0x5410, R42 ;  /* 0x00005410296b7816 */ /* 0x000fe4000000002a */
[----:B------:R-:W-:Y:S01]  /*3fe0*/  MOV R111, 0x8 ;  /* 0x00000008006f7802 */ /* 0x000fe20000000f00 */
[----:B------:R-:W-:-:S05]  /*3ff0*/  IMAD.WIDE.U32 R104, R104, 0x10000, RZ ;  /* 0x0001000068687825 */ /* 0x000fca00078e00ff */
[----:B------:R-:W-:Y:S01]  /*4000*/  LOP3.LUT R105, R107, R105, RZ, 0xfc, !PT ;  /* 0x000000696b697212 */ /* 0x000fe200078efcff */
[----:B------:R-:W-:Y:S01]  /*4010*/  IMAD.WIDE.U32 R106, R108, R111, c[0x0][0x248] ;  /* 0x000092006c6a7625 */ /* 0x000fe200078e006f */
[----:B------:R-:W-:-:S05]  /*4020*/  LOP3.LUT R104, R104, 0xffff, R36, 0xf8, !PT ;  /* 0x0000ffff68687812 */ /* 0x000fca00078ef824 */
[----:B------:R0:W-:Y:S02]  /*4030*/  STG.E.64 [R106.64], R104 ;  /* 0x000000686a007986 */ /* 0x0001e4000c101b04 */
.L_x_144:
[----:B------:R-:W-:Y:S05]  /*4040*/  BSYNC B1 ;  /* 0x0000000000017941 */ /* 0x000fea0003800000 */
.L_x_143:
[----:B------:R-:W-:Y:S02]  /*4050*/  IADD3 R0, R0, 0x100, RZ ;  /* 0x0000010000007810 */ /* 0x000fe40007ffe0ff */
[----:B------:R-:W-:Y:S02]  /*4060*/  IADD3 R108, R108, 0x100, RZ ;  /* 0x000001006c6c7810 */ /* 0x000fe40007ffe0ff */
.L_x_129:
[----:B------:R-:W-:Y:S05]  /*4070*/  BSYNC B0 ;  /* 0x0000000000007941 */ /* 0x000fea0003800000 */
.L_x_128:
        /* <DEDUP_REMOVED lines=15> */
.L_x_148:
        /* <DEDUP_REMOVED lines=9> */
.L_x_149:
[----:B------:R-:W-:Y:S05]  /*4200*/  BSYNC B1 ;  /* 0x0000000000017941 */ /* 0x000fea0003800000 */
.L_x_147:
        /* <DEDUP_REMOVED lines=14> */
.L_x_151:
[----:B------:R-:W-:-:S04]  /*42f0*/  FFMA.FTZ R104, R140, R110, R107 ;  /* 0x0000006e8c687223 */ /* 0x000fc8000001006b */
[----:B------:R-:W-:Y:S01]  /*4300*/  FADD.FTZ R105, R145, -R104 ;  /* 0x8000006891697221 */ /* 0x000fe20000010000 */
[----:B------:R-:W-:-:S03]  /*4310*/  @P4 SHF.R.U64 R104, R162, 0x10, R163 ;  /* 0x00000010a2684819 */ /* 0x000fc600000012a3 */
[----:B------:R-:W-:Y:S01]  /*4320*/  FMUL.FTZ R105, R2, R105 ;  /* 0x0000006902697220 */ /* 0x000fe20000410000 */
[----:B------:R-:W-:-:S05]  /*4330*/  @P4 PRMT R104, RZ, 0x5410, R104 ;  /* 0x00005410ff684816 */ /* 0x000fca0000000068 */
[----:B------:R-:W-:Y:S02]  /*4340*/  @P4 FADD.FTZ R105, R105, R104 ;  /* 0x0000006869694221 */ /* 0x000fe40000010000 */
.L_x_152:
[----:B------:R-:W-:Y:S05]  /*4350*/  BSYNC B1 ;  /* 0x0000000000017941 */ /* 0x000fea0003800000 */
.L_x_150:
        /* <DEDUP_REMOVED lines=11> */
.L_x_154:
[----:B------:R-:W-:Y:S01]  /*4410*/  FFMA.FTZ R105, R143, R110, R107 ;  /* 0x0000006e8f697223 */ /* 0x000fe2000001006b */
[----:B------:R-:W-:-:S03]  /*4420*/  @P4 PRMT R104, RZ, 0x5410, R163 ;  /* 0x00005410ff684816 */ /* 0x000fc600000000a3 */
[----:B------:R-:W-:-:S04]  /*4430*/  FADD.FTZ R105, R144, -R105 ;  /* 0x8000006990697221 */ /* 0x000fc80000010000 */
[----:B------:R-:W-:-:S04]  /*4440*/  FMUL.FTZ R105, R2, R105 ;  /* 0x0000006902697220 */ /* 0x000fc80000410000 */
[----:B------:R-:W-:Y:S02]  /*4450*/  @P4 FADD.FTZ R105, R105, R104 ;  /* 0x0000006869694221 */ /* 0x000fe40000010000 */
.L_x_155:
[----:B------:R-:W-:Y:S05]  /*4460*/  BSYNC B1 ;  /* 0x0000000000017941 */ /* 0x000fea0003800000 */
.L_x_153:
        /* <DEDUP_REMOVED lines=12> */
.L_x_157:
[----:B------:R-:W-:-:S04]  /*4530*/  FFMA.FTZ R104, R146, R110, R107 ;  /* 0x0000006e92687223 */ /* 0x000fc8000001006b */
[----:B------:R-:W-:Y:S01]  /*4540*/  FADD.FTZ R105, R147, -R104 ;  /* 0x8000006893697221 */ /* 0x000fe20000010000 */
[----:B------:R-:W-:-:S03]  /*4550*/  @P4 SHF.R.U32.HI R104, RZ, 0x10, R163 ;  /* 0x00000010ff684819 */ /* 0x000fc600000116a3 */
[----:B------:R-:W-:Y:S01]  /*4560*/  FMUL.FTZ R105, R2, R105 ;  /* 0x0000006902697220 */ /* 0x000fe20000410000 */
[----:B------:R-:W-:-:S05]  /*4570*/  @P4 PRMT R104, RZ, 0x5410, R104 ;  /* 0x00005410ff684816 */ /* 0x000fca0000000068 */
[----:B------:R-:W-:Y:S02]  /*4580*/  @P4 FADD.FTZ R105, R105, R104 ;  /* 0x0000006869694221 */ /* 0x000fe40000010000 */
.L_x_158:
[----:B------:R-:W-:Y:S05]  /*4590*/  BSYNC B1 ;  /* 0x0000000000017941 */ /* 0x000fea0003800000 */
.L_x_156:
        /* <DEDUP_REMOVED lines=14> */
.L_x_159:
        /* <DEDUP_REMOVED lines=10> */
.L_x_161:
[----:B------:R-:W-:Y:S05]  /*4720*/  BSYNC B1 ;  /* 0x0000000000017941 */ /* 0x000fea0003800000 */
.L_x_160:
[----:B------:R-:W-:Y:S02]  /*4730*/  IADD3 R0, R0, 0x100, RZ ;  /* 0x0000010000007810 */ /* 0x000fe40007ffe0ff */
[----:B------:R-:W-:Y:S02]  /*4740*/  IADD3 R108, R108, 0x100, RZ ;  /* 0x000001006c6c7810 */ /* 0x000fe40007ffe0ff */
.L_x_146:
[----:B------:R-:W-:Y:S05]  /*4750*/  BSYNC B0 ;  /* 0x0000000000007941 */ /* 0x000fea0003800000 */
.L_x_145:
[----:B------:R-:W-:Y:S01]  /*4760*/  BSSY B0, `(.L_x_162) ;  /* 0x000006c000007945 */ /* 0x000fe20003800000 */
        /* <DEDUP_REMOVED lines=13> */
.L_x_165:
        /* <DEDUP_REMOVED lines=9> */
.L_x_166:
[----:B------:R-:W-:Y:S05]  /*48d0*/  BSYNC B1 ;  /* 0x0000000000017941 */ /* 0x000fea0003800000 */
.L_x_164:
        /* <DEDUP_REMOVED lines=14> */
.L_x_168:
[----:B------:R-:W-:-:S04]  /*49c0*/  FFMA.FTZ R104, R148, R110, R107 ;  /* 0x0000006e94687223 */ /* 0x000fc8000001006b */
[----:B------:R-:W-:Y:S01]  /*49d0*/  FADD.FTZ R105, R153, -R104 ;  /* 0x8000006899697221 */ /* 0x000fe20000010000 */
[----:B------:R-:W-:-:S03]  /*49e0*/  @P4 SHF.R.U64 R104, R160, 0x10, R161 ;  /* 0x00000010a0684819 */ /* 0x000fc600000012a1 */
[----:B------:R-:W-:Y:S01]  /*49f0*/  FMUL.FTZ R105, R2, R105 ;  /* 0x0000006902697220 */ /* 0x000fe20000410000 */
[----:B------:R-:W-:-:S05]  /*4a00*/  @P4 PRMT R104, RZ, 0x5410, R104 ;  /* 0x00005410ff684816 */ /* 0x000fca0000000068 */
[----:B------:R-:W-:Y:S02]  /*4a10*/  @P4 FADD.FTZ R105, R105, R104 ;  /* 0x0000006869694221 */ /* 0x000fe40000010000 */
.L_x_169:
[----:B------:R-:W-:Y:S05]  /*4a20*/  BSYNC B1 ;  /* 0x0000000000017941 */ /* 0x000fea0003800000 */
.L_x_167:
        /* <DEDUP_REMOVED lines=11> */
.L_x_171:
[----:B------:R-:W-:Y:S01]  /*4ae0*/  FFMA.FTZ R105, R151, R110, R107 ;  /* 0x0000006e97697223 */ /* 0x000fe2000001006b */
[----:B------:R-:W-:-:S03]  /*4af0*/  @P4 PRMT R104, RZ, 0x5410, R161 ;  /* 0x00005410ff684816 */ /* 0x000fc600000000a1 */
[----:B------:R-:W-:-:S04]  /*4b00*/  FADD.FTZ R105, R152, -R105 ;  /* 0x8000006998697221 */ /* 0x000fc80000010000 */
[----:B------:R-:W-:-:S04]  /*4b10*/  FMUL.FTZ R105, R2, R105 ;  /* 0x0000006902697220 */ /* 0x000fc80000410000 */
[----:B------:R-:W-:Y:S02]  /*4b20*/  @P4 FADD.FTZ R105, R105, R104 ;  /* 0x0000006869694221 */ /* 0x000fe40000010000 */
.L_x_172:
[----:B------:R-:W-:Y:S05]  /*4b30*/  BSYNC B1 ;  /* 0x0000000000017941 */ /* 0x000fea0003800000 */
.L_x_170:
        /* <DEDUP_REMOVED lines=12> */
.L_x_174:
[----:B------:R-:W-:-:S04]  /*4c00*/  FFMA.FTZ R104, R154, R110, R107 ;  /* 0x0000006e9a687223 */ /* 0x000fc8000001006b */
[----:B------:R-:W-:Y:S01]  /*4c10*/  FADD.FTZ R105, R155, -R104 ;  /* 0x800000689b697221 */ /* 0x000fe20000010000 */
[----:B------:R-:W-:-:S03]  /*4c20*/  @P4 SHF.R.U32.HI R104, RZ, 0x10, R161 ;  /* 0x00000010ff684819 */ /* 0x000fc600000116a1 */
[----:B------:R-:W-:Y:S01]  /*4c30*/  FMUL.FTZ R105, R2, R105 ;  /* 0x0000006902697220 */ /* 0x000fe20000410000 */
[----:B------:R-:W-:-:S05]  /*4c40*/  @P4 PRMT R104, RZ, 0x5410, R104 ;  /* 0x00005410ff684816 */ /* 0x000fca0000000068 */
[----:B------:R-:W-:Y:S02]  /*4c50*/  @P4 FADD.FTZ R105, R105, R104 ;  /* 0x0000006869694221 */ /* 0x000fe40000010000 */
.L_x_175:
[----:B------:R-:W-:Y:S05]  /*4c60*/  BSYNC B1 ;  /* 0x0000000000017941 */ /* 0x000fea0003800000 */
.L_x_173:
        /* <DEDUP_REMOVED lines=14> */
.L_x_176:
        /* <DEDUP_REMOVED lines=10> */
.L_x_178:
[----:B------:R-:W-:Y:S05]  /*4df0*/  BSYNC B1 ;  /* 0x0000000000017941 */ /* 0x000fea0003800000 */
.L_x_177:
[----:B------:R-:W-:Y:S02]  /*4e00*/  IADD3 R0, R0, 0x100, RZ ;  /* 0x0000010000007810 */ /* 0x000fe40007ffe0ff */
[----:B------:R-:W-:Y:S02]  /*4e10*/  IADD3 R108, R108, 0x100, RZ ;  /* 0x000001006c6c7810 */ /* 0x000fe40007ffe0ff */
.L_x_163:
[----:B------:R-:W-:Y:S05]  /*4e20*/  BSYNC B0 ;  /* 0x0000000000007941 */ /* 0x000fea0003800000 */
.L_x_162:
        /* <DEDUP_REMOVED lines=14> */
.L_x_182:
        /* <DEDUP_REMOVED lines=9> */
.L_x_183:
[----:B------:R-:W-:Y:S05]  /*4fa0*/  BSYNC B1 ;  /* 0x0000000000017941 */ /* 0x000fea0003800000 */
.L_x_181:
        /* <DEDUP_REMOVED lines=14> */
.L_x_185:
[----:B------:R-:W-:-:S04]  /*5090*/  FFMA.FTZ R104, R170, R110, R107 ;  /* 0x0000006eaa687223 */ /* 0x000fc8000001006b */
[----:B------:R-:W-:Y:S01]  /*50a0*/  FADD.FTZ R105, R175, -R104 ;  /* 0x80000068af697221 */ /* 0x000fe20000010000 */
[----:B------:R-:W-:-:S03]  /*50b0*/  @P4 SHF.R.U64 R104, R158, 0x10, R159 ;  /* 0x000000109e684819 */ /* 0x000fc6000000129f */
[----:B------:R-:W-:Y:S01]  /*50c0*/  FMUL.FTZ R105, R2, R105 ;  /* 0x0000006902697220 */ /* 0x000fe20000410000 */
[----:B------:R-:W-:-:S05]  /*50d0*/  @P4 PRMT R104, RZ, 0x5410, R104 ;  /* 0x00005410ff684816 */ /* 0x000fca0000000068 */
[----:B------:R-:W-:Y:S02]  /*50e0*/  @P4 FADD.FTZ R105, R105, R104 ;  /* 0x0000006869694221 */ /* 0x000fe40000010000 */
.L_x_186:
[----:B------:R-:W-:Y:S05]  /*50f0*/  BSYNC B1 ;  /* 0x0000000000017941 */ /* 0x000fea0003800000 */
.L_x_184:
        /* <DEDUP_REMOVED lines=11> */
.L_x_188:
[----:B------:R-:W-:Y:S01]  /*51b0*/  FFMA.FTZ R105, R173, R110, R107 ;  /* 0x0000006ead697223 */ /* 0x000fe2000001006b */
[----:B------:R-:W-:-:S03]  /*51c0*/  @P4 PRMT R104, RZ, 0x5410, R159 ;  /* 0x00005410ff684816 */ /* 0x000fc6000000009f */
[----:B------:R-:W-:-:S04]  /*51d0*/  FADD.FTZ R105, R174, -R105 ;  /* 0x80000069ae697221 */ /* 0x000fc80000010000 */
[----:B------:R-:W-:-:S04]  /*51e0*/  FMUL.FTZ R105, R2, R105 ;  /* 0x0000006902697220 */ /* 0x000fc80000410000 */
[----:B------:R-:W-:Y:S02]  /*51f0*/  @P4 FADD.FTZ R105, R105, R104 ;  /* 0x0000006869694221 */ /* 0x000fe40000010000 */
.L_x_189:
[----:B------:R-:W-:Y:S05]  /*5200*/  BSYNC B1 ;  /* 0x0000000000017941 */ /* 0x000fea0003800000 */
.L_x_187:
[----:B------:R-:W-:Y:S01]  /*5210*/  @P3 FMUL.FTZ R104, R105, c[0x0][0x1ec] ;  /* 0x00007b0069683a20 */ /* 0x000fe20000410000 */
[----:B------:R-:W-:Y:S01]  /*5220*/  @P5 F2FP.BF16.PACK_AB R105, RZ, R105 ;  /* 0x00000069ff69523e */ /* 0x000fe200000010ff */
[----:B------:R-:W-:Y:S03]  /*5230*/  BSSY B1, `(.L_x_190) ;  /* 0x0000010000017945 */ /* 0x000fe60003800000 */
[----:B------:R-:W-:Y:S02]  /*5240*/  @P3 F2FP.BF16.PACK_AB R104, RZ, R104 ;  /* 0x00000068ff68323e */ /* 0x000fe400000010ff */
[----:B------:R-:W-:Y:S02]  /*5250*/  @P5 PRMT R40, R105, 0x7610, R40 ;  /* 0x0000761069285816 */ /* 0x000fe40000000028 */
[----:B------:R-:W-:Y:S01]  /*5260*/  @P3 PRMT R41, R104, 0x7610, R41 ;  /* 0x0000761068293816 */ /* 0x000fe20000000029 */
[----:B------:R-:W-:Y:S05]  /*5270*/  @P2 BRA `(.L_x_191) ;  /* 0x0000005000002947 */ /* 0x000fea0003800000 */
[----:B------:R-:W-:Y:S01]  /*5280*/  HFMA2.MMA R105, -RZ, RZ, 0, 0 ;  /* 0x00000000ff697435 */ /* 0x000fe200000001ff */
[----:B------:R-:W-:Y:S05]  /*5290*/  @!P4 BRA `(.L_x_192) ;  /* 0x000000900000c947 */ /* 0x000fea0003800000 */
[----:B------:R-:W-:-:S04]  /*52a0*/  SHF.R.U32.HI R105, RZ, 0x10, R159 ;  /* 0x00000010ff697819 */ /* 0x000fc8000001169f */
[----:B------:R-:W-:Y:S01]  /*52b0*/  PRMT R105, RZ, 0x5410, R105 ;  /* 0x00005410ff697816 */ /* 0x000fe20000000069 */
[----:B------:R-:W-:Y:S05]  /*52c0*/  BRA `(.L_x_192) ;  /* 0x0000006000007947 */ /* 0x000fea0003800000 */
.L_x_191:
[----:B------:R-:W-:-:S04]  /*52d0*/  FFMA.FTZ R104, R178, R110, R107 ;  /* 0x0000006eb2687223 */ /* 0x000fc8000001006b */
[----:B------:R-:W-:Y:S01]  /*52e0*/  FADD.FTZ R105, R179, -R104 ;  /* 0x80000068b3697221 */ /* 0x000fe20000010000 */
[----:B------:R-:W-:-:S03]  /*52f0*/  @P4 SHF.R.U32.HI R104, RZ, 0x10, R159 ;  /* 0x00000010ff684819 */ /* 0x000fc6000001169f */
[----:B------:R-:W-:Y:S01]  /*5300*/  FMUL.FTZ R105, R2, R105 ;  /* 0x0000006902697220 */ /* 0x000fe20000410000 */
[----:B------:R-:W-:-:S05]  /*5310*/  @P4 PRMT R104, RZ, 0x5410, R104 ;  /* 0x00005410ff684816 */ /* 0x000fca0000000068 */
[----:B------:R-:W-:Y:S02]  /*5320*/  @P4 FADD.FTZ R105, R105, R104 ;  /* 0x0000006869694221 */ /* 0x000fe40000010000 */
.L_x_192:
[----:B------:R-:W-:Y:S05]  /*5330*/  BSYNC B1 ;  /* 0x0000000000017941 */ /* 0x000fea0003800000 */
.L_x_190:
        /* <DEDUP_REMOVED lines=14> */
.L_x_193:
        /* <DEDUP_REMOVED lines=10> */
.L_x_195:
[----:B------:R-:W-:Y:S05]  /*54c0*/  BSYNC B1 ;  /* 0x0000000000017941 */ /* 0x000fea0003800000 */
.L_x_194:
[----:B------:R-:W-:Y:S02]  /*54d0*/  IADD3 R0, R0, 0x100, RZ ;  /* 0x0000010000007810 */ /* 0x000fe40007ffe0ff */
[----:B------:R-:W-:Y:S02]  /*54e0*/  IADD3 R108, R108, 0x100, RZ ;  /* 0x000001006c6c7810 */ /* 0x000fe40007ffe0ff */
.L_x_180:
[----:B------:R-:W-:Y:S05]  /*54f0*/  BSYNC B0 ;  /* 0x0000000000007941 */ /* 0x000fea0003800000 */
.L_x_179:
[----:B------:R-:W-:Y:S01]  /*5500*/  ISETP.GE.U32.AND P4, PT, R34, 0x700, PT ;  /* 0x000007002200780c */ /* 0x000fe20003f86070 */
[----:B------:R-:W-:-:S12]  /*5510*/  BSSY B0, `(.L_x_196) ;  /* 0x0000068000007945 */ /* 0x000fd80003800000 */
[----:B------:R-:W-:Y:S05]  /*5520*/  @!P4 BRA `(.L_x_197) ;  /* 0x000006600000c947 */ /* 0x000fea0003800000 */
[----:B------:R-:W-:Y:S01]  /*5530*/  ISETP.NE.AND P4, PT, R32, RZ, PT ;  /* 0x000000ff2000720c */ /* 0x000fe20003f85270 */
[----:B------:R-:W-:Y:S03]  /*5540*/  BSSY B1, `(.L_x_198) ;  /* 0x0000014000017945 */ /* 0x000fe60003800000 */
[----:B------:R-:W-:Y:S01]  /*5550*/  FSEL R109, R109, RZ, !P4 ;  /* 0x000000ff6d6d7208 */ /* 0x000fe20006000000 */
[----:B------:R-:W-:Y:S05]  /*5560*/  @P2 BRA `(.L_x_199) ;  /* 0x0000008000002947 */ /* 0x000fea0003800000 */
[----:B------:R-:W-:Y:S01]  /*5570*/  ULDC.64 UR6, c[0x0][0x218] ;  /* 0x0000860000067ab9 */ /* 0x000fe20000000a00 */
[----:B0-----:R-:W-:Y:S01]  /*5580*/  IMAD.MOV.U32 R105, RZ, RZ, RZ ;  /* 0x000000ffff697224 */ /* 0x001fe200078e00ff */
[----:B------:R-:W-:-:S04]  /*5590*/  UISETP.NE.U32.AND UP0, UPT, URZ, UR6, UPT ;  /* 0x000000063f00728c */ /* 0x000fc8000bf05070 */
[----:B------:R-:W-:-:S06]  /*55a0*/  UISETP.NE.AND.EX UP0, UPT, URZ, UR7, UPT, UP0 ;  /* 0x000000073f00728c */ /* 0x000fcc000bf05300 */
[----:B------:R-:W-:-:S13]  /*55b0*/  PLOP3.LUT P4, PT, PT, PT, UP0, 0x80, 0x0 ;  /* 0x000000000000781c */ /* 0x000fda0003f8f008 */
[----:B------:R-:W-:Y:S05]  /*55c0*/  @!P4 BRA `(.L_x_200) ;  /* 0x000000b00000c947 */ /* 0x000fea0003800000 */
[----:B------:R-:W-:Y:S01]  /*55d0*/  PRMT R105, RZ, 0x5410, R156 ;  /* 0x00005410ff697816 */ /* 0x000fe2000000009c */
[----:B------:R-:W-:Y:S05]  /*55e0*/  BRA `(.L_x_200) ;  /* 0x0000009000007947 */ /* 0x000fea0003800000 */
.L_x_199:
[----:B------:R-:W-:Y:S01]  /*55f0*/  ULDC.64 UR6, c[0x0][0x218] ;  /* 0x0000860000067ab9 */ /* 0x000fe20000000a00 */
[----:B0-----:R-:W-:Y:S01]  /*5600*/  FFMA.FTZ R105, R181, R110, R109 ;  /* 0x0000006eb5697223 */ /* 0x001fe2000001006d */
[----:B------:R-:W-:-:S03]  /*5610*/  UISETP.NE.U32.AND UP0, UPT, URZ, UR6, UPT ;  /* 0x000000063f00728c */ /* 0x000fc6000bf05070 */
[----:B------:R-:W-:Y:S01]  /*5620*/  FADD.FTZ R105, R182, -R105 ;  /* 0x80000069b6697221 */ /* 0x000fe20000010000 */
[----:B------:R-:W-:-:S03]  /*5630*/  UISETP.NE.AND.EX UP0, UPT, URZ, UR7, UPT, UP0 ;  /* 0x000000073f00728c */ /* 0x000fc6000bf05300 */
[----:B------:R-:W-:-:S03]  /*5640*/  FMUL.FTZ R105, R2, R105 ;  /* 0x0000006902697220 */ /* 0x000fc60000410000 */
[----:B------:R-:W-:-:S13]  /*5650*/  PLOP3.LUT P4, PT, PT, PT, UP0, 0x80, 0x0 ;  /* 0x000000000000781c */ /* 0x000fda0003f8f008 */
[----:B------:R-:W-:-:S05]  /*5660*/  @P4 PRMT R104, RZ, 0x5410, R156 ;  /* 0x00005410ff684816 */ /* 0x000fca000000009c */
[----:B------:R-:W-:Y:S02]  /*5670*/  @P4 FADD.FTZ R105, R105, R104 ;  /* 0x0000006869694221 */ /* 0x000fe40000010000 */
.L_x_200:
[----:B------:R-:W-:Y:S05]  /*5680*/  BSYNC B1 ;  /* 0x0000000000017941 */ /* 0x000fea0003800000 */
.L_x_198:
        /* <DEDUP_REMOVED lines=14> */
.L_x_202:
[----:B------:R-:W-:-:S04]  /*5770*/  FFMA.FTZ R104, R180, R110, R109 ;  /* 0x0000006eb4687223 */ /* 0x000fc8000001006d */
[----:B------:R-:W-:Y:S01]  /*5780*/  FADD.FTZ R105, R183, -R104 ;  /* 0x80000068b7697221 */ /* 0x000fe20000010000 */
[----:B------:R-:W-:-:S03]  /*5790*/  @P4 SHF.R.U64 R104, R156, 0x10, R157 ;  /* 0x000000109c684819 */ /* 0x000fc6000000129d */
[----:B------:R-:W-:Y:S01]  /*57a0*/  FMUL.FTZ R105, R2, R105 ;  /* 0x0000006902697220 */ /* 0x000fe20000410000 */
[----:B------:R-:W-:-:S05]  /*57b0*/  @P4 PRMT R104, RZ, 0x5410, R104 ;  /* 0x00005410ff684816 */ /* 0x000fca0000000068 */
[----:B------:R-:W-:Y:S02]  /*57c0*/  @P4 FADD.FTZ R105, R105, R104 ;  /* 0x0000006869694221 */ /* 0x000fe40000010000 */
.L_x_203:
[----:B------:R-:W-:Y:S05]  /*57d0*/  BSYNC B1 ;  /* 0x0000000000017941 */ /* 0x000fea0003800000 */
.L_x_201:
        /* <DEDUP_REMOVED lines=11> */
.L_x_205:
[----:B------:R-:W-:Y:S01]  /*5890*/  FFMA.FTZ R105, R185, R110, R109 ;  /* 0x0000006eb9697223 */ /* 0x000fe2000001006d */
[----:B------:R-:W-:-:S03]  /*58a0*/  @P4 PRMT R104, RZ, 0x5410, R157 ;  /* 0x00005410ff684816 */ /* 0x000fc6000000009d */
[----:B------:R-:W-:-:S04]  /*58b0*/  FADD.FTZ R105, R184, -R105 ;  /* 0x80000069b8697221 */ /* 0x000fc80000010000 */
[----:B------:R-:W-:-:S04]  /*58c0*/  FMUL.FTZ R105, R2, R105 ;  /* 0x0000006902697220 */ /* 0x000fc80000410000 */
[----:B------:R-:W-:Y:S02]  /*58d0*/  @P4 FADD.FTZ R105, R105, R104 ;  /* 0x0000006869694221 */ /* 0x000fe40000010000 */
.L_x_206:
[----:B------:R-:W-:Y:S05]  /*58e0*/  BSYNC B1 ;  /* 0x0000000000017941 */ /* 0x000fea0003800000 */
.L_x_204:
        /* <DEDUP_REMOVED lines=12> */
.L_x_208:
[----:B------:R-:W-:Y:S01]  /*59b0*/  FFMA.FTZ R105, R187, R110, R109 ;  /* 0x0000006ebb697223 */ /* 0x000fe2000001006d */
[----:B------:R-:W-:-:S03]  /*59c0*/  @P4 SHF.R.U32.HI R104, RZ, 0x10, R157 ;  /* 0x00000010ff684819 */ /* 0x000fc6000001169d */
[----:B------:R-:W-:-:S04]  /*59d0*/  FADD.FTZ R105, R186, -R105 ;  /* 0x80000069ba697221 */ /* 0x000fc80000010000 */
[----:B------:R-:W-:Y:S01]  /*59e0*/  FMUL.FTZ R2, R2, R105 ;  /* 0x0000006902027220 */ /* 0x000fe20000410000 */
[----:B------:R-:W-:-:S05]  /*59f0*/  @P4 PRMT R105, RZ, 0x5410, R104 ;  /* 0x00005410ff694816 */ /* 0x000fca0000000068 */
[----:B------:R-:W-:Y:S02]  /*5a00*/  @P4 FADD.FTZ R2, R2, R105 ;  /* 0x0000006902024221 */ /* 0x000fe40000010000 */
.L_x_209:
[----:B------:R-:W-:Y:S05]  /*5a10*/  BSYNC B1 ;  /* 0x0000000000017941 */ /* 0x000fea0003800000 */
.L_x_207:
[----:B------:R-:W-:Y:S01]  /*5a20*/  @P3 FMUL.FTZ R104, R2, c[0x0][0x1ec] ;  /* 0x00007b0002683a20 */ /* 0x000fe20000410000 */
[----:B------:R-:W-:-:S04]  /*5a30*/  @P5 F2FP.BF16.PACK_AB R2, RZ, R2 ;  /* 0x00000002ff02523e */ /* 0x000fc800000010ff */
[----:B------:R-:W-:Y:S02]  /*5a40*/  @P3 F2FP.BF16.PACK_AB R110, RZ, R104 ;  /* 0x00000068ff6e323e */ /* 0x000fe400000010ff */
        /* <DEDUP_REMOVED lines=10> */
.L_x_210:
[----:B------:R-:W-:Y:S01]  /*5af0*/  @P3 PRMT R42, R110, 0x7610, R42 ;  /* 0x000076106e2a3816 */ /* 0x000fe2000000002a */
[----:B------:R-:W-:Y:S05]  /*5b00*/  @!P3 BRA `(.L_x_197) ;  /* 0x000000800000b947 */ /* 0x000fea0003800000 */
[----:B0-----:R-:W-:Y:S01]  /*5b10*/  LOP3.LUT R104, R39, 0xffff, RZ, 0xc0, !PT ;  /* 0x0000ffff27687812 */ /* 0x001fe200078ec0ff */
[----:B------:R-:W-:Y:S01]  /*5b20*/  IMAD.MOV.U32 R109, RZ, RZ, 0x8 ;  /* 0x00000008ff6d7424 */ /* 0x000fe200078e00ff */
[----:B------:R-:W-:-:S03]  /*5b30*/  PRMT R107, R41, 0x5410, R42 ;  /* 0x00005410296b7816 */ /* 0x000fc6000000002a */
[----:B------:R-:W-:-:S04]  /*5b40*/  IMAD.WIDE.U32 R104, R104, 0x10000, RZ ;  /* 0x0001000068687825 */ /* 0x000fc800078e00ff */
[----:B------:R-:W-:Y:S01]  /*5b50*/  IMAD.WIDE.U32 R108, R108, R109, c[0x0][0x248] ;  /* 0x000092006c6c7625 */ /* 0x000fe200078e006d */
[----:B------:R-:W-:Y:S02]  /*5b60*/  LOP3.LUT R105, R107, R105, RZ, 0xfc, !PT ;  /* 0x000000696b697212 */ /* 0x000fe400078efcff */
[----:B------:R-:W-:-:S05]  /*5b70*/  LOP3.LUT R104, R104, 0xffff, R36, 0xf8, !PT ;  /* 0x0000ffff68687812 */ /* 0x000fca00078ef824 */
[----:B------:R0:W-:Y:S02]  /*5b80*/  STG.E.64 [R108.64], R104 ;  /* 0x000000686c007986 */ /* 0x0001e4000c101b04 */
.L_x_197:
[----:B------:R-:W-:Y:S05]  /*5b90*/  BSYNC B0 ;  /* 0x0000000000007941 */ /* 0x000fea0003800000 */
.L_x_196:
[----:B------:R-:W-:Y:S02]  /*5ba0*/  LOP3.LUT P2, RZ, R10, 0xff, RZ, 0xc0, !PT ;  /* 0x000000ff0aff7812 */ /* 0x000fe4000784c0ff */
[----:B------:R-:W-:Y:S02]  /*5bb0*/  IADD3 R33, R33, c[0x0][0x160], RZ ;  /* 0x0000580021217a10 */ /* 0x000fe40007ffe0ff */
[----:B------:R-:W-:Y:S02]  /*5bc0*/  SEL R10, RZ, 0x1, P2 ;  /* 0x00000001ff0a7807 */ /* 0x000fe40001000000 */
[----:B------:R-:W-:-:S13]  /*5bd0*/  ISETP.GE.AND P2, PT, R33, c[0x0][0x164], PT ;  /* 0x0000590021007a0c */ /* 0x000fda0003f46270 */
[----:B0-----:R-:W-:Y:S01]  /*5be0*/  @P2 CALL.REL.NOINC `(.L_x_58) ;  /* 0x0000001000002944 */ /* 0x001fe20003c00000 */
[----:B------:R-:W-:Y:S05]  /*5bf0*/  BRA `(.L_x_211) ;  /* 0xffffacc000007947 */ /* 0x000fea000383ffff */
.L_x_58:
[----:B-1----:R-:W0:Y:S01]  /*5c00*/  S2UR UR6, SR_CTAID.X ;  /* 0x00000000000679c3 */ /* 0x002e220000002500 */
[----:B------:R-:W0:Y:S01]  /*5c10*/  S2R R2, SR_TID.X ;  /* 0x0000000000027919 */ /* 0x000e220000002100 */
[C---:B------:R-:W-:Y:S01]  /*5c20*/  LOP3.LUT P5, RZ, R34.reuse, 0xffffff00, RZ, 0xc0, !PT ;  /* 0xffffff0022ff7812 */ /* 0x040fe200078ac0ff */
[----:B------:R-:W-:Y:S01]  /*5c30*/  @P0 IMAD.MOV.U32 R21, RZ, RZ, 0x10 ;  /* 0x00000010ff150424 */ /* 0x000fe200078e00ff */
[C---:B------:R-:W-:Y:S01]  /*5c40*/  ISETP.GE.U32.AND P4, PT, R34.reuse, 0x200, PT ;  /* 0x000002002200780c */ /* 0x040fe20003f86070 */
[----:B------:R-:W-:Y:S01]  /*5c50*/  @P1 IMAD.MOV.U32 R23, RZ, RZ, 0x10 ;  /* 0x00000010ff171424 */ /* 0x000fe200078e00ff */
[C---:B------:R-:W-:Y:S02]  /*5c60*/  ISETP.GE.U32.AND P3, PT, R34.reuse, 0x300, PT ;  /* 0x000003002200780c */ /* 0x040fe40003f66070 */
[----:B------:R-:W-:-:S07]  /*5c70*/  ISETP.GE.U32.AND P2, PT, R34, 0x400, PT ;  /* 0x000004002200780c */ /* 0x000fce0003f46070 */
[----:B-----5:R-:W-:Y:S02]  /*5c80*/  @P5 IMAD.MOV.U32 R5, RZ, RZ, 0x10 ;  /* 0x00000010ff055424 */ /* 0x020fe400078e00ff */
[----:B------:R-:W-:Y:S02]  /*5c90*/  @P4 IMAD.MOV.U32 R9, RZ, RZ, 0x10 ;  /* 0x00000010ff094424 */ /* 0x000fe400078e00ff */
[----:B------:R-:W-:Y:S02]  /*5ca0*/  @P3 IMAD.MOV.U32 R13, RZ, RZ, 0x10 ;  /* 0x00000010ff0d3424 */ /* 0x000fe400078e00ff */
[----:B------:R-:W-:Y:S01]  /*5cb0*/  @P2 IMAD.MOV.U32 R17, RZ, RZ, 0x10 ;  /* 0x00000010ff112424 */ /* 0x000fe200078e00ff */
        /* <DEDUP_REMOVED lines=23> */
[----:B------:R-:W-:Y:S01]  /*5e30*/  @P0 IMAD.WIDE.U32 R18, R0, R21, c[0x0][0x220] ;  /* 0x0000880000120625 */ /* 0x000fe200078e0015 */
[----:B------:R2:W-:Y:S01]  /*5e40*/  @P2 STG.E.128 [R16.64], R88 ;  /* 0x0000005810002986 */ /* 0x0005e2000c101d04 */
[----:B------:R-:W-:-:S02]  /*5e50*/  ISETP.GE.U32.AND P2, PT, R34, 0x700, PT ;  /* 0x000007002200780c */ /* 0x000fc40003f46070 */
        /* <DEDUP_REMOVED lines=10> */
[----:B--2---:R-:W-:-:S04]  /*5f00*/  IMAD.MOV.U32 R5, RZ, RZ, 0x10 ;  /* 0x00000010ff057424 */ /* 0x004fc800078e00ff */
[----:B------:R-:W-:-:S04]  /*5f10*/  IMAD.WIDE.U32 R2, R0, R5, c[0x0][0x220] ;  /* 0x0000880000027625 */ /* 0x000fc800078e0005 */
[----:B------:R-:W-:Y:S01]  /*5f20*/  IMAD.WIDE.U32 R4, R0, R5, c[0x0][0x228] ;  /* 0x00008a0000047625 */ /* 0x000fe200078e0005 */
[----:B------:R-:W-:Y:S04]  /*5f30*/  STG.E.128 [R2.64], R48 ;  /* 0x0000003002007986 */ /* 0x000fe8000c101d04 */
[----:B------:R-:W-:Y:S01]  /*5f40*/  STG.E.128 [R4.64], R76 ;  /* 0x0000004c04007986 */ /* 0x000fe2000c101d04 */
[----:B------:R-:W-:Y:S05]  /*5f50*/  EXIT ;  /* 0x000000000000794d */ /* 0x000fea0003800000 */
.L_x_92:
[----:B-----5:R-:W-:Y:S01]  /*5f60*/  MOV R110, R115 ;  /* 0x00000073006e7202 */ /* 0x020fe20000000f00 */
[----:B------:R-:W-:Y:S01]  /*5f70*/  IMAD.MOV.U32 R113, RZ, RZ, 0x10 ;  /* 0x00000010ff717424 */ /* 0x000fe200078e00ff */
[----:B0-----:R-:W-:Y:S01]  /*5f80*/  MOV R104, 0x5fc0 ;  /* 0x00005fc000687802 */ /* 0x001fe20000000f00 */
[----:B------:R-:W-:Y:S02]  /*5f90*/  IMAD.MOV.U32 R112, RZ, RZ, 0x1f ;  /* 0x0000001fff707424 */ /* 0x000fe400078e00ff */
[----:B------:R-:W-:-:S02]  /*5fa0*/  IMAD.MOV.U32 R117, RZ, RZ, -0x1 ;  /* 0xffffffffff757424 */ /* 0x000fc400078e00ff */
[----:B------:R-:W-:Y:S05]  /*5fb0*/  CALL.REL.NOINC `($__internal_2_$__cuda_sm70_shflsync_down_p) ;  /* 0x0000046000007944 */ /* 0x000fea0003c00000 */
[----:B-1----:R-:W-:Y:S01]  /*5fc0*/  IMAD.MOV.U32 R108, RZ, RZ, R110 ;  /* 0x000000ffff6c7224 */ /* 0x002fe200078e006e */
[----:B0-----:R-:W-:Y:S05]  /*5fd0*/  BRA `(.L_x_212) ;  /* 0xffffc83000007947 */ /* 0x001fea000383ffff */
.L_x_93:
[----:B-----5:R-:W-:Y:S01]  /*5fe0*/  IMAD.MOV.U32 R110, RZ, RZ, R111 ;  /* 0x000000ffff6e7224 */ /* 0x020fe200078e006f */
[----:B0-----:R-:W-:Y:S01]  /*5ff0*/  MOV R104, 0x6040 ;  /* 0x0000604000687802 */ /* 0x001fe20000000f00 */
[----:B------:R-:W-:-:S02]  /*6000*/  IMAD.MOV.U32 R113, RZ, RZ, 0x10 ;  /* 0x00000010ff717424 */ /* 0x000fc400078e00ff */
[----:B------:R-:W-:Y:S02]  /*6010*/  IMAD.MOV.U32 R112, RZ, RZ, 0x1f ;  /* 0x0000001fff707424 */ /* 0x000fe400078e00ff */
[----:B------:R-:W-:Y:S02]  /*6020*/  IMAD.MOV.U32 R117, RZ, RZ, -0x1 ;  /* 0xffffffffff757424 */ /* 0x000fe400078e00ff */
[----:B-12---:R-:W-:Y:S05]  /*6030*/  CALL.REL.NOINC `($__internal_2_$__cuda_sm70_shflsync_down_p) ;  /* 0x000003e000007944 */ /* 0x006fea0003c00000 */
[----:B------:R-:W-:Y:S01]  /*6040*/  FADD.FTZ R108, R108, R115 ;  /* 0x000000736c6c7221 */ /* 0x000fe20000010000 */
[----:B------:R-:W-:Y:S01]  /*6050*/  MOV R104, 0x60c0 ;  /* 0x000060c000687802 */ /* 0x000fe20000000f00 */
[----:B-1----:R-:W-:Y:S02]  /*6060*/  FADD.FTZ R111, R111, R110 ;  /* 0x0000006e6f6f7221 */ /* 0x002fe40000010000 */
[----:B0-----:R-:W-:Y:S02]  /*6070*/  IMAD.MOV.U32 R113, RZ, RZ, 0x8 ;  /* 0x00000008ff717424 */ /* 0x001fe400078e00ff */
[----:B------:R-:W-:Y:S02]  /*6080*/  IMAD.MOV.U32 R112, RZ, RZ, 0x1f ;  /* 0x0000001fff707424 */ /* 0x000fe400078e00ff */
[----:B------:R-:W-:-:S02]  /*6090*/  IMAD.MOV.U32 R117, RZ, RZ, -0x1 ;  /* 0xffffffffff757424 */ /* 0x000fc400078e00ff */
[----:B------:R-:W-:Y:S02]  /*60a0*/  IMAD.MOV.U32 R110, RZ, RZ, R108 ;  /* 0x000000ffff6e7224 */ /* 0x000fe400078e006c */
[----:B------:R-:W-:Y:S05]  /*60b0*/  CALL.REL.NOINC `($__internal_2_$__cuda_sm70_shflsync_down_p) ;  /* 0x0000036000007944 */ /* 0x000fea0003c00000 */
[----:B0-----:R-:W-:Y:S01]  /*60c0*/  HFMA2.MMA R112, -RZ, RZ, 0, 1.847743988037109375e-06 ;  /* 0x0000001fff707435 */ /* 0x001fe200000001ff */
[----:B-1----:R-:W-:Y:S01]  /*60d0*/  IMAD.MOV.U32 R107, RZ, RZ, R110 ;  /* 0x000000ffff6b7224 */ /* 0x002fe200078e006e */
[----:B------:R-:W-:Y:S01]  /*60e0*/  MOV R104, 0x6130 ;  /* 0x0000613000687802 */ /* 0x000fe20000000f00 */
[----:B------:R-:W-:Y:S02]  /*60f0*/  IMAD.MOV.U32 R110, RZ, RZ, R111 ;  /* 0x000000ffff6e7224 */ /* 0x000fe400078e006f */
[----:B------:R-:W-:Y:S02]  /*6100*/  IMAD.MOV.U32 R113, RZ, RZ, 0x8 ;  /* 0x00000008ff717424 */ /* 0x000fe400078e00ff */
[----:B------:R-:W-:Y:S02]  /*6110*/  IMAD.MOV.U32 R117, RZ, RZ, -0x1 ;  /* 0xffffffffff757424 */ /* 0x000fe400078e00ff */
[----:B------:R-:W-:Y:S05]  /*6120*/  CALL.REL.NOINC `($__internal_2_$__cuda_sm70_shflsync_down_p) ;  /* 0x000002f000007944 */ /* 0x000fea0003c00000 */
[----:B------:R-:W-:Y:S01]  /*6130*/  FADD.FTZ R108, R107, R108 ;  /* 0x0000006c6b6c7221 */ /* 0x000fe20000010000 */
[----:B------:R-:W-:Y:S01]  /*6140*/  MOV R104, 0x61b0 ;  /* 0x000061b000687802 */ /* 0x000fe20000000f00 */
[----:B-1----:R-:W-:Y:S02]  /*6150*/  FADD.FTZ R111, R111, R110 ;  /* 0x0000006e6f6f7221 */ /* 0x002fe40000010000 */
[----:B0-----:R-:W-:-:S02]  /*6160*/  IMAD.MOV.U32 R113, RZ, RZ, 0x4 ;  /* 0x00000004ff717424 */ /* 0x001fc400078e00ff */
[----:B------:R-:W-:Y:S02]  /*6170*/  IMAD.MOV.U32 R112, RZ, RZ, 0x1f ;  /* 0x0000001fff707424 */ /* 0x000fe400078e00ff */
[----:B------:R-:W-:Y:S02]  /*6180*/  IMAD.MOV.U32 R117, RZ, RZ, -0x1 ;  /* 0xffffffffff757424 */ /* 0x000fe400078e00ff */
[----:B------:R-:W-:Y:S02]  /*6190*/  IMAD.MOV.U32 R110, RZ, RZ, R108 ;  /* 0x000000ffff6e7224 */ /* 0x000fe400078e006c */
[----:B------:R-:W-:Y:S05]  /*61a0*/  CALL.REL.NOINC `($__internal_2_$__cuda_sm70_shflsync_down_p) ;  /* 0x0000027000007944 */ /* 0x000fea0003c00000 */
[----:B-1----:R-:W-:Y:S01]  /*61b0*/  IMAD.MOV.U32 R107, RZ, RZ, R110 ;  /* 0x000000ffff6b7224 */ /* 0x002fe200078e006e */
[----:B------:R-:W-:Y:S01]  /*61c0*/  MOV R104, 0x6220 ;  /* 0x0000622000687802 */ /* 0x000fe20000000f00 */
[----:B------:R-:W-:Y:S02]  /*61d0*/  IMAD.MOV.U32 R110, RZ, RZ, R111 ;  /* 0x000000ffff6e7224 */ /* 0x000fe400078e006f */
[----:B0-----:R-:W-:Y:S02]  /*61e0*/  IMAD.MOV.U32 R113, RZ, RZ, 0x4 ;  /* 0x00000004ff717424 */ /* 0x001fe400078e00ff */
[----:B------:R-:W-:-:S02]  /*61f0*/  IMAD.MOV.U32 R112, RZ, RZ, 0x1f ;  /* 0x0000001fff707424 */ /* 0x000fc400078e00ff */
[----:B------:R-:W-:Y:S02]  /*6200*/  IMAD.MOV.U32 R117, RZ, RZ, -0x1 ;  /* 0xffffffffff757424 */ /* 0x000fe400078e00ff */
[----:B------:R-:W-:Y:S05]  /*6210*/  CALL.REL.NOINC `($__internal_2_$__cuda_sm70_shflsync_down_p) ;  /* 0x0000020000007944 */ /* 0x000fea0003c00000 */
[----:B------:R-:W-:Y:S01]  /*6220*/  FADD.FTZ R108, R107, R108 ;  /* 0x0000006c6b6c7221 */ /* 0x000fe20000010000 */
[----:B------:R-:W-:Y:S01]  /*6230*/  MOV R104, 0x62a0 ;  /* 0x000062a000687802 */ /* 0x000fe20000000f00 */
[----:B-1----:R-:W-:Y:S02]  /*6240*/  FADD.FTZ R111, R111, R110 ;  /* 0x0000006e6f6f7221 */ /* 0x002fe40000010000 */
[----:B0-----:R-:W-:Y:S02]  /*6250*/  IMAD.MOV.U32 R113, RZ, RZ, 0x2 ;  /* 0x00000002ff717424 */ /* 0x001fe400078e00ff */
[----:B------:R-:W-:Y:S02]  /*6260*/  IMAD.MOV.U32 R112, RZ, RZ, 0x1f ;  /* 0x0000001fff707424 */ /* 0x000fe400078e00ff */
[----:B------:R-:W-:Y:S02]  /*6270*/  IMAD.MOV.U32 R117, RZ, RZ, -0x1 ;  /* 0xffffffffff757424 */ /* 0x000fe400078e00ff */
[----:B------:R-:W-:-:S02]  /*6280*/  IMAD.MOV.U32 R110, RZ, RZ, R108 ;  /* 0x000000ffff6e7224 */ /* 0x000fc400078e006c */
[----:B------:R-:W-:Y:S05]  /*6290*/  CALL.REL.NOINC `($__internal_2_$__cuda_sm70_shflsync_down_p) ;  /* 0x0000018000007944 */ /* 0x000fea0003c00000 */
[----:B-1----:R-:W-:Y:S01]  /*62a0*/  IMAD.MOV.U32 R107, RZ, RZ, R110 ;  /* 0x000000ffff6b7224 */ /* 0x002fe200078e006e */
[----:B------:R-:W-:Y:S01]  /*62b0*/  MOV R110, R111 ;  /* 0x0000006f006e7202 */ /* 0x000fe20000000f00 */
[----:B0-----:R-:W-:Y:S01]  /*62c0*/  IMAD.MOV.U32 R113, RZ, RZ, 0x2 ;  /* 0x00000002ff717424 */ /* 0x001fe200078e00ff */
[----:B------:R-:W-:Y:S01]  /*62d0*/  MOV R104, 0x6310 ;  /* 0x0000631000687802 */ /* 0x000fe20000000f00 */
        /* <DEDUP_REMOVED lines=12> */
[----:B------:R-:W-:Y:S01]  /*63a0*/  MOV R104, 0x6400 ;  /* 0x0000640000687802 */ /* 0x000fe20000000f00 */
[----:B------:R-:W-:-:S02]  /*63b0*/  IMAD.MOV.U32 R110, RZ, RZ, R111 ;  /* 0x000000ffff6e7224 */ /* 0x000fc400078e006f */
[----:B0-----:R-:W-:Y:S02]  /*63c0*/  IMAD.MOV.U32 R113, RZ, RZ, 0x1 ;  /* 0x00000001ff717424 */ /* 0x001fe400078e00ff */
[----:B------:R-:W-:Y:S02]  /*63d0*/  IMAD.MOV.U32 R112, RZ, RZ, 0x1f ;  /* 0x0000001fff707424 */ /* 0x000fe400078e00ff */
[----:B------:R-:W-:Y:S02]  /*63e0*/  IMAD.MOV.U32 R117, RZ, RZ, -0x1 ;  /* 0xffffffffff757424 */ /* 0x000fe400078e00ff */
[----:B------:R-:W-:Y:S05]  /*63f0*/  CALL.REL.NOINC `($__internal_2_$__cuda_sm70_shflsync_down_p) ;  /* 0x0000002000007944 */ /* 0x000fea0003c00000 */
[----:B-1----:R-:W-:Y:S01]  /*6400*/  IMAD.MOV.U32 R104, RZ, RZ, R110 ;  /* 0x000000ffff687224 */ /* 0x002fe200078e006e */
[----:B0-----:R-:W-:Y:S05]  /*6410*/  BRA `(.L_x_213) ;  /* 0xffffc51000007947 */ /* 0x001fea000383ffff */
        .weak           $__internal_2_$__cuda_sm70_shflsync_down_p
        .type           $__internal_2_$__cuda_sm70_shflsync_down_p,@function
        .size           $__internal_2_$__cuda_sm70_shflsync_down_p,(.L_x_12878 - $__internal_2_$__cuda_sm70_shflsync_down_p)
$__internal_2_$__cuda_sm70_shflsync_down_p:
[----:B------:R-:W-:Y:S01]  /*6420*/  IMAD.MOV.U32 R105, RZ, RZ, 0x0 ;  /* 0x00000000ff697424 */ /* 0x000fe200078e00ff */
[----:B------:R-:W-:Y:S04]  /*6430*/  WARPSYNC R117 ;  /* 0x0000007500007348 */ /* 0x000fe80003800000 */
[----:B------:R0:W1:Y:S01]  /*6440*/  SHFL.DOWN PT, R110, R110, R113, R112 ;  /* 0x080000716e6e7389 */ /* 0x00006200000e0070 */
[----:B------:R-:W-:Y:S05]  /*6450*/  RET.REL.NODEC R104 `(_ZN10layer_norm13ln_bwd_kernelINS_13Kernel_traitsI13__nv_bfloat16S2_S2_S2_fjLj7168ELj1ELj1ELj8ELj8ENS_18Kernel_traits_baseILj7168ES2_S2_S2_S2_fjLj256EEEEELb0ELb0ELb1ELb0EEEvNS_9BwdParamsE) ;  /* 0xffff9ba068007950 */ /* 0x000fea0003c3ffff */
.L_x_214:
        /* <DEDUP_REMOVED lines=10> */
.L_x_12878:


//--------------------- .text._ZN10layer_norm13ln_bwd_kernelINS_13Kernel_traitsI13__nv_bfloat16S2_S2_S2_fjLj7168ELj1ELj1ELj8ELj8ENS_18Kernel_traits_baseILj7168ES2_S2_S2_S2_fjLj256EEEEELb0ELb0ELb1ELb1EEEvNS_9BwdParamsE --------------------------
	.section	.text._ZN10layer_norm13ln_bwd_kernelINS_13Kernel_traitsI13__nv_bfloat16S2_S2_S2_fjLj7168ELj1ELj1ELj8ELj8ENS_18Kernel_traits_baseILj7168ES2_S2_S2_S2_fjLj256EEEEELb0ELb0ELb1ELb1EEEvNS_9BwdParamsE,"ax",@progbits
	.sectioninfo	@"SHI_REGISTERS=197"
	.align	128
        .global         _ZN10layer_norm13ln_bwd_kernelINS_13Kernel_traitsI13__nv_bfloat16S2_S2_S2_fjLj7168ELj1ELj1ELj8ELj8ENS_18Kernel_traits_baseILj7168ES2_S2_S2_S2_fjLj256EEEEELb0ELb0ELb1ELb1EEEvNS_9BwdParamsE
        .type           _ZN10layer_norm13ln_bwd_kernelINS_13Kernel_traitsI13__nv_bfloat16S2_S2_S2_fjLj7168ELj1ELj1ELj8ELj8ENS_18Kernel_traits_baseILj7168ES2_S2_S2_S2_fjLj256EEEEELb0ELb0ELb1ELb1EEEvNS_9BwdParamsE,@function
        .size           _ZN10layer_norm13ln_bwd_kernelINS_13Kernel_traitsI13__nv_bfloat16S2_S2_S2_fjLj7168ELj1ELj1ELj8ELj8ENS_18Kernel_traits_baseILj7168ES2_S2_S2_S2_fjLj256EEEEELb0ELb0ELb1ELb1EEEvNS_9BwdParamsE,(.L_x_12879 - _ZN10layer_norm13ln_bwd_kernelINS_13Kernel_traitsI13__nv_bfloat16S2_S2_S2_fjLj7168ELj1ELj1ELj8ELj8ENS_18Kernel_traits_baseILj7168ES2_S2_S2_S2_fjLj256EEEEELb0ELb0ELb1ELb1EEEvNS_9BwdParamsE)
        .other          _ZN10layer_norm13ln_bwd_kernelINS_13Kernel_traitsI13__nv_bfloat16S2_S2_S2_fjLj7168ELj1ELj1ELj8ELj8ENS_18Kernel_traits_baseILj7168ES2_S2_S2_S2_fjLj256EEEEELb0ELb0ELb1ELb1EEEvNS_9BwdParamsE,@"STO_CUDA_ENTRY STV_DEFAULT"
_ZN10layer_norm13ln_bwd_kernelINS_13Kernel_traitsI13__nv_bfloat16S2_S2_S2_fjLj7168ELj1ELj1ELj8ELj8ENS_18Kernel_traits_baseILj7168ES2_S2_S2_S2_fjLj256EEEEELb0ELb0ELb1ELb1EEEvNS_9BwdParamsE:
.text._ZN10layer_norm13ln_bwd_kernelINS_13Kernel_traitsI13__nv_bfloat16S2_S2_S2_fjLj7168ELj1ELj1ELj8ELj8ENS_18Kernel_traits_baseILj7168ES2_S2_S2_S2_fjLj256EEEEELb0ELb0ELb1ELb1EEEvNS_9BwdParamsE:
[----:B------:R-:W-:Y:S02]  /*0000*/  IMAD.MOV.U32 R1, RZ, RZ, c[0x0][0x28] ;  /* 0x00000a00ff017624 */ /* 0x000fe400078e00ff */
        /* <DEDUP_REMOVED lines=35> */
.L_x_215:
[----:B------:R-:W-:-:S05]  /*0240*/  IMAD.SHL.U32 R3, R0, 0x8, RZ ;  /* 0x0000000800037824 */ /* 0x000fca00078e00ff */
[----:B------:R-:W-:-:S04]  /*0250*/  LOP3.LUT R3, R3, 0x7f8, RZ, 0xc0, !PT ;  /* 0x000007f803037812 */ /* 0x000fc800078ec0ff */
[----:B------:R-:W-:-:S04]  /*0260*/  IADD3 R4, P0, R3, c[0x0][0x1b0], RZ ;  /* 0x00006c0003047a10 */ /* 0x000fc80007f1e0ff */
[----:B------:R-:W-:-:S05]  /*0270*/  IADD3.X R5, RZ, c[0x0][0x1b4], RZ, P0, !PT ;  /* 0x00006d00ff057a10 */ /* 0x000fca00007fe4ff */
[----:B------:R-:W2:Y:S04]  /*0280*/  LDG.E.64 R8, [R4.64+0x800] ;  /* 0x0008000404087981 */ /* 0x000ea8000c1e1b00 */
[----:B------:R0:W3:Y:S04]  /*0290*/  LDG.E.64 R10, [R4.64+0x1000] ;  /* 0x00100004040a7981 */ /* 0x0000e8000c1e1b00 */
[----:B------:R0:W4:Y:S04]  /*02a0*/  LDG.E.64 R14, [R4.64+0x2000] ;  /* 0x00200004040e7981 */ /* 0x000128000c1e1b00 */
[----:B------:R0:W5:Y:S04]  /*02b0*/  LDG.E.64 R16, [R4.64+0x2800] ;  /* 0x0028000404107981 */ /* 0x000168000c1e1b00 */
[----:B------:R0:W5:Y:S04]  /*02c0*/  LDG.E.64 R6, [R4.64] ;  /* 0x0000000404067981 */ /* 0x000168000c1e1b00 */
[----:B------:R0:W5:Y:S04]  /*02d0*/  LDG.E.64 R12, [R4.64+0x1800] ;  /* 0x00180004040c7981 */ /* 0x000168000c1e1b00 */
[----:B------:R0:W5:Y:S01]  /*02e0*/  LDG.E.64 R32, [R4.64+0x3000] ;  /* 0x0030000404207981 */ /* 0x000162000c1e1b00 */
[----:B------:R-:W-:Y:S01]  /*02f0*/  IMAD.MOV.U32 R18, RZ, RZ, 0x1 ;  /* 0x00000001ff127424 */ /* 0x000fe200078e00ff */
        /* <DEDUP_REMOVED lines=29> */
[----:B0-----:R-:W-:Y:S02]  /*04d0*/  PRMT R5, RZ, 0x5410, R8 ;  /* 0x00005410ff057816 */ /* 0x001fe40000000008 */
[--C-:B---3--:R-:W-:Y:S02]  /*04e0*/  SHF.R.U64 R23, R10, 0x10, R11.reuse ;  /* 0x000000100a177819 */ /* 0x108fe4000000120b */
[--C-:B------:R-:W-:Y:S02]  /*04f0*/  SHF.R.U32.HI R24, RZ, 0x10, R11.reuse ;  /* 0x00000010ff187819 */ /* 0x100fe4000001160b */
[----:B------:R-:W-:Y:S02]  /*0500*/  PRMT R8, RZ, 0x5410, R11 ;  /* 0x00005410ff087816 */ /* 0x000fe4000000000b */
[----:B----4-:R-:W-:Y:S02]  /*0510*/  SHF.R.U64 R27, R14, 0x10, R15 ;  /* 0x000000100e1b7819 */ /* 0x010fe4000000120f */
[----:B------:R-:W-:-:S02]  /*0520*/  PRMT R11, RZ, 0x5410, R14 ;  /* 0x00005410ff0b7816 */ /* 0x000fc4000000000e */
[--C-:B-----5:R-:W-:Y:S02]  /*0530*/  SHF.R.U64 R29, R16, 0x10, R17.reuse ;  /* 0x00000010101d7819 */ /* 0x120fe40000001211 */
[--C-:B------:R-:W-:Y:S02]  /*0540*/  SHF.R.U32.HI R30, RZ, 0x10, R17.reuse ;  /* 0x00000010ff1e7819 */ /* 0x100fe40000011611 */
[----:B------:R-:W-:Y:S02]  /*0550*/  PRMT R14, RZ, 0x5410, R17 ;  /* 0x00005410ff0e7816 */ /* 0x000fe40000000011 */
[----:B------:R-:W0:Y:S01]  /*0560*/  LDC.U8 R17, c[0x0][0x1f0] ;  /* 0x00007c00ff117b82 */ /* 0x000e220000000000 */
[----:B------:R-:W-:Y:S02]  /*0570*/  SHF.R.U64 R19, R6, 0x10, R7 ;  /* 0x0000001006137819 */ /* 0x000fe40000001207 */
[----:B------:R-:W-:Y:S02]  /*0580*/  PRMT R3, RZ, 0x5410, R6 ;  /* 0x00005410ff037816 */ /* 0x000fe40000000006 */
[----:B------:R-:W-:-:S02]  /*0590*/  SHF.R.U32.HI R22, RZ, 0x10, R9 ;  /* 0x00000010ff167819 */ /* 0x000fc40000011609 */
[----:B------:R-:W-:Y:S02]  /*05a0*/  PRMT R6, RZ, 0x5410, R9 ;  /* 0x00005410ff067816 */ /* 0x000fe40000000009 */
[----:B------:R-:W-:Y:S02]  /*05b0*/  SHF.R.U64 R25, R12, 0x10, R13 ;  /* 0x000000100c197819 */ /* 0x000fe4000000120d */
[----:B------:R-:W-:Y:S02]  /*05c0*/  PRMT R9, RZ, 0x5410, R12 ;  /* 0x00005410ff097816 */ /* 0x000fe4000000000c */
[--C-:B------:R-:W-:Y:S02]  /*05d0*/  SHF.R.U32.HI R28, RZ, 0x10, R15.reuse ;  /* 0x00000010ff1c7819 */ /* 0x100fe4000001160f */
[----:B------:R-:W-:Y:S02]  /*05e0*/  PRMT R12, RZ, 0x5410, R15 ;  /* 0x00005410ff0c7816 */ /* 0x000fe4000000000f */
[----:B------:R-:W-:-:S02]  /*05f0*/  SHF.R.U64 R31, R32, 0x10, R33 ;  /* 0x00000010201f7819 */ /* 0x000fc40000001221 */
[----:B------:R-:W-:Y:S02]  /*0600*/  PRMT R15, RZ, 0x5410, R32 ;  /* 0x00005410ff0f7816 */ /* 0x000fe40000000020 */
[--C-:B------:R-:W-:Y:S02]  /*0610*/  SHF.R.U32.HI R20, RZ, 0x10, R7.reuse ;  /* 0x00000010ff147819 */ /* 0x100fe40000011607 */
[----:B------:R-:W-:Y:S02]  /*0620*/  PRMT R4, RZ, 0x5410, R7 ;  /* 0x00005410ff047816 */ /* 0x000fe40000000007 */
[----:B------:R-:W-:Y:S02]  /*0630*/  SHF.R.U32.HI R26, RZ, 0x10, R13 ;  /* 0x00000010ff1a7819 */ /* 0x000fe4000001160d */
[----:B------:R-:W-:Y:S02]  /*0640*/  SHF.R.U32.HI R32, RZ, 0x10, R33 ;  /* 0x00000010ff207819 */ /* 0x000fe40000011621 */
        /* <DEDUP_REMOVED lines=17> */
[----:B0-----:R-:W-:Y:S02]  /*0760*/  PRMT R32, RZ, 0x5410, R32 ;  /* 0x00005410ff207816 */ /* 0x001fe40000000020 */
.L_x_327:
[----:B------:R-:W-:-:S04]  /*0770*/  IMAD.MOV.U32 R179, RZ, RZ, 0x4 ;  /* 0x00000004ffb37424 */ /* 0x000fc800078e00ff */
[----:B------:R-:W-:-:S05]  /*0780*/  IMAD.WIDE R108, R2, R179, c[0x0][0x1d8] ;  /* 0x00007600026c7625 */ /* 0x000fca00078e02b3 */
[----:B------:R0:W2:Y:S01]  /*0790*/  LDG.E R112, [R108.64] ;  /* 0x000000046c707981 */ /* 0x0000a2000c1e1900 */
[----:B------:R-:W-:Y:S01]  /*07a0*/  IMAD R34, R2, c[0x0][0x168], RZ ;  /* 0x00005a0002227a24 */ /* 0x000fe200078e02ff */
[----:B------:R-:W-:Y:S01]  /*07b0*/  LOP3.LUT R113, R0, 0xff, RZ, 0xc0, !PT ;  /* 0x000000ff00717812 */ /* 0x000fe200078ec0ff */
[----:B------:R-:W-:Y:S01]  /*07c0*/  HFMA2.MMA R178, -RZ, RZ, 0, 4.76837158203125e-07 ;  /* 0x00000008ffb27435 */ /* 0x000fe200000001ff */
[CC--:B------:R-:W-:Y:S02]  /*07d0*/  IMAD.WIDE R106, R2.reuse, R179.reuse, c[0x0][0x1a8] ;  /* 0x00006a00026a7625 */ /* 0x0c0fe400078e02b3 */
[----:B------:R-:W-:Y:S02]  /*07e0*/  SHF.R.S32.HI R111, RZ, 0x1f, R34 ;  /* 0x0000001fff6f7819 */ /* 0x000fe40000011422 */
[----:B------:R-:W-:Y:S01]  /*07f0*/  IMAD.WIDE R104, R2, R179, c[0x0][0x1d0] ;  /* 0x0000740002687625 */ /* 0x000fe200078e02b3 */
[----:B------:R-:W-:Y:S01]  /*0800*/  BSSY B0, `(.L_x_217) ;  /* 0x0000181000007945 */ /* 0x000fe20003800000 */
[----:B------:R-:W-:Y:S01]  /*0810*/  LEA.HI R34, R111, R34, RZ, 0x2 ;  /* 0x000000226f227211 */ /* 0x000fe200078f10ff */
[----:B------:R1:W5:Y:S03]  /*0820*/  LDG.E R33, [R106.64] ;  /* 0x000000046a217981 */ /* 0x000366000c1e1900 */
[----:B------:R-:W-:Y:S01]  /*0830*/  LEA.HI.SX32 R34, R34, R113, 0x1e ;  /* 0x0000007122227211 */ /* 0x000fe200078ff2ff */
[----:B------:R3:W5:Y:S03]  /*0840*/  LDG.E R190, [R104.64] ;  /* 0x0000000468be7981 */ /* 0x000766000c1e1900 */
[C---:B------:R-:W-:Y:S01]  /*0850*/  IADD3 R189, R34.reuse, 0x100, RZ ;  /* 0x0000010022bd7810 */ /* 0x040fe20007ffe0ff */
[C---:B------:R-:W-:Y:S01]  /*0860*/  IMAD.WIDE.U32 R110, R34.reuse, R178, c[0x0][0x218] ;  /* 0x00008600226e7625 */ /* 0x040fe200078e00b2 */
[----:B------:R-:W-:-:S02]  /*0870*/  IADD3 R188, R34, 0x200, RZ ;  /* 0x0000020022bc7810 */ /* 0x000fc40007ffe0ff */
[----:B------:R-:W-:Y:S01]  /*0880*/  IADD3 R187, R34, 0x300, RZ ;  /* 0x0000030022bb7810 */ /* 0x000fe20007ffe0ff */
[----:B0-----:R-:W-:-:S04]  /*0890*/  IMAD.WIDE.U32 R108, R189, R178, c[0x0][0x218] ;  /* 0x00008600bd6c7625 */ /* 0x001fc800078e00b2 */
[----:B-1----:R-:W-:-:S04]  /*08a0*/  IMAD.WIDE.U32 R106, R188, R178, c[0x0][0x218] ;  /* 0x00008600bc6a7625 */ /* 0x002fc800078e00b2 */
[----:B---3--:R-:W-:Y:S01]  /*08b0*/  IMAD.WIDE.U32 R104, R187, R178, c[0x0][0x218] ;  /* 0x00008600bb687625 */ /* 0x008fe200078e00b2 */
[----:B--2---:R-:W-:-:S13]  /*08c0*/  ISETP.GT.AND P1, PT, R112, RZ, PT ;  /* 0x000000ff7000720c */ /* 0x004fda0003f24270 */
[----:B------:R-:W-:Y:S05]  /*08d0*/  @P1 BRA `(.L_x_218) ;  /* 0x0000013000001947 */ /* 0x000fea0003800000 */
[----:B------:R-:W-:Y:S01]  /*08e0*/  ISETP.NE.U32.AND P0, PT, RZ, c[0x0][0x218], PT ;  /* 0x00008600ff007a0c */ /* 0x000fe20003f05070 */
[----:B------:R-:W-:-:S03]  /*08f0*/  CS2R R112, SRZ ;  /* 0x0000000000707805 */ /* 0x000fc6000001ff00 */
[----:B------:R-:W-:-:S13]  /*0900*/  ISETP.NE.AND.EX P0, PT, RZ, c[0x0][0x21c], PT, P0 ;  /* 0x00008700ff007a0c */ /* 0x000fda0003f05300 */
[----:B------:R-:W-:Y:S05]  /*0910*/  @!P0 BRA `(.L_x_219) ;  /* 0x000016f000008947 */ /* 0x000fea0003800000 */
[C---:B------:R-:W-:Y:S01]  /*0920*/  IADD3 R161, R34.reuse, 0x400, RZ ;  /* 0x0000040022a17810 */ /* 0x040fe20007ffe0ff */
[----:B------:R0:W5:Y:S01]  /*0930*/  LDG.E.64 R168, [R110.64] ;  /* 0x000000046ea87981 */ /* 0x000162000c1e1b00 */
[C---:B------:R-:W-:Y:S02]  /*0940*/  IADD3 R159, R34.reuse, 0x500, RZ ;  /* 0x00000500229f7810 */ /* 0x040fe40007ffe0ff */
[----:B------:R-:W-:Y:S01]  /*0950*/  IADD3 R157, R34, 0x600, RZ ;  /* 0x00000600229d7810 */ /* 0x000fe20007ffe0ff */
[-C--:B------:R-:W-:Y:S01]  /*0960*/  IMAD.WIDE.U32 R160, R161, R178.reuse, c[0x0][0x218] ;  /* 0x00008600a1a07625 */ /* 0x080fe200078e00b2 */
[----:B------:R0:W5:Y:S03]  /*0970*/  LDG.E.64 R166, [R108.64] ;  /* 0x000000046ca67981 */ /* 0x000166000c1e1b00 */
[-C--:B------:R-:W-:Y:S01]  /*0980*/  IMAD.WIDE.U32 R158, R159, R178.reuse, c[0x0][0x218] ;  /* 0x000086009f9e7625 */ /* 0x080fe200078e00b2 */
[----:B------:R0:W5:Y:S03]  /*0990*/  LDG.E.64 R164, [R106.64] ;  /* 0x000000046aa47981 */ /* 0x000166000c1e1b00 */
[----:B------:R-:W-:Y:S01]  /*09a0*/  IMAD.WIDE.U32 R156, R157, R178, c[0x0][0x218] ;  /* 0x000086009d9c7625 */ /* 0x000fe200078e00b2 */
[----:B------:R0:W5:Y:S04]  /*09b0*/  LDG.E.64 R162, [R104.64] ;  /* 0x0000000468a27981 */ /* 0x000168000c1e1b00 */
[----:B------:R-:W5:Y:S04]  /*09c0*/  LDG.E.64 R160, [R160.64] ;  /* 0x00000004a0a07981 */ /* 0x000f68000c1e1b00 */
[----:B------:R-:W5:Y:S04]  /*09d0*/  LDG.E.64 R158, [R158.64] ;  /* 0x000000049e9e7981 */ /* 0x000f68000c1e1b00 */
[----:B------:R-:W5:Y:S01]  /*09e0*/  LDG.E.64 R156, [R156.64] ;  /* 0x000000049c9c7981 */ /* 0x000f62000c1e1b00 */
[----:B------:R-:W-:Y:S01]  /*09f0*/  CS2R R112, SRZ ;  /* 0x0000000000707805 */ /* 0x000fe2000001ff00 */
[----:B------:R-:W-:Y:S05]  /*0a00*/  BRA `(.L_x_219) ;  /* 0x0000160000007947 */ /* 0x000fea0003800000 */
.L_x_218:
[----:B------:R-:W-:-:S05]  /*0a10*/  IADD3 R35, R112, -0x1, RZ ;  /* 0xffffffff70237810 */ /* 0x000fca0007ffe0ff */
[----:B------:R-:W-:-:S05]  /*0a20*/  IMAD R35, R35, c[0x0][0x168], RZ ;  /* 0x00005a0023237a24 */ /* 0x000fca00078e02ff */
[----:B------:R-:W-:-:S04]  /*0a30*/  SHF.R.S32.HI R36, RZ, 0x1f, R35 ;  /* 0x0000001fff247819 */ /* 0x000fc80000011423 */
[----:B------:R-:W-:-:S04]  /*0a40*/  LEA.HI R36, R36, R35, RZ, 0x2 ;  /* 0x0000002324247211 */ /* 0x000fc800078f10ff */
[----:B------:R-:W-:Y:S02]  /*0a50*/  LEA.HI.SX32 R113, R36, R113, 0x1e ;  /* 0x0000007124717211 */ /* 0x000fe400078ff2ff */
[C---:B------:R-:W-:Y:S02]  /*0a60*/  IADD3 R133, R34.reuse, 0x400, RZ ;  /* 0x0000040022857810 */ /* 0x040fe40007ffe0ff */
[C---:B------:R-:W-:Y:S01]  /*0a70*/  IADD3 R125, R113.reuse, 0x100, RZ ;  /* 0x00000100717d7810 */ /* 0x040fe20007ffe0ff */
[CC--:B------:R-:W-:Y:S01]  /*0a80*/  IMAD.WIDE.U32 R126, R113.reuse, R178.reuse, c[0x0][0x208] ;  /* 0x00008200717e7625 */ /* 0x0c0fe200078e00b2 */
[C---:B------:R-:W-:Y:S02]  /*0a90*/  IADD3 R123, R113.reuse, 0x200, RZ ;  /* 0x00000200717b7810 */ /* 0x040fe40007ffe0ff */
[----:B------:R-:W-:Y:S01]  /*0aa0*/  IADD3 R121, R113, 0x300, RZ ;  /* 0x0000030071797810 */ /* 0x000fe20007ffe0ff */
[-C--:B------:R-:W-:Y:S01]  /*0ab0*/  IMAD.WIDE.U32 R36, R189, R178.reuse, c[0x0][0x188] ;  /* 0x00006200bd247625 */ /* 0x080fe200078e00b2 */
[C---:B------:R-:W-:Y:S01]  /*0ac0*/  IADD3 R119, R113.reuse, 0x400, RZ ;  /* 0x0000040071777810 */ /* 0x040fe20007ffe0ff */
[----:B------:R-:W2:Y:S01]  /*0ad0*/  LDG.E.64 R126, [R126.64] ;  /* 0x000000047e7e7981 */ /* 0x000ea2000c1e1b00 */
[----:B------:R-:W-:Y:S01]  /*0ae0*/  IADD3 R117, R113, 0x500, RZ ;  /* 0x0000050071757810 */ /* 0x000fe20007ffe0ff */
[-C--:B------:R-:W-:Y:S01]  /*0af0*/  IMAD.WIDE.U32 R124, R125, R178.reuse, c[0x0][0x208] ;  /* 0x000082007d7c7625 */ /* 0x080fe200078e00b2 */
[----:B------:R-:W-:Y:S01]  /*0b00*/  IADD3 R115, R113, 0x600, RZ ;  /* 0x0000060071737810 */ /* 0x000fe20007ffe0ff */
[----:B------:R-:W3:Y:S02]  /*0b10*/  LDG.E.64 R36, [R36.64] ;  /* 0x0000000424247981 */ /* 0x000ee4000c1e1b00 */
[CC--:B------:R-:W-:Y:S01]  /*0b20*/  IMAD.WIDE.U32 R112, R34.reuse, R178.reuse, c[0x0][0x188] ;  /* 0x0000620022707625 */ /* 0x0c0fe200078e00b2 */
[----:B------:R-:W-:Y:S01]  /*0b30*/  IADD3 R135, R34, 0x500, RZ ;  /* 0x0000050022877810 */ /* 0x000fe20007ffe0ff */
[----:B------:R-:W4:Y:S02]  /*0b40*/  LDG.E.64 R124, [R124.64] ;  /* 0x000000047c7c7981 */ /* 0x000f24000c1e1b00 */
[----:B------:R-:W-:-:S02]  /*0b50*/  IMAD.WIDE.U32 R120, R121, R178, c[0x0][0x208] ;  /* 0x0000820079787625 */ /* 0x000fc400078e00b2 */
[----:B------:R-:W4:Y:S02]  /*0b60*/  LDG.E.64 R112, [R112.64] ;  /* 0x0000000470707981 */ /* 0x000f24000c1e1b00 */
[-C--:B------:R-:W-:Y:S01]  /*0b70*/  IMAD.WIDE.U32 R118, R119, R178.reuse, c[0x0][0x208] ;  /* 0x0000820077767625 */ /* 0x080fe200078e00b2 */
[----:B------:R-:W-:Y:S01]  /*0b80*/  IADD3 R35, R34, 0x600, RZ ;  /* 0x0000060022237810 */ /* 0x000fe20007ffe0ff */
[----:B------:R-:W4:Y:S02]  /*0b90*/  LDG.E.64 R120, [R120.64] ;  /* 0x0000000478787981 */ /* 0x000f24000c1e1b00 */
[----:B------:R-:W-:Y:S02]  /*0ba0*/  IMAD.WIDE R128, R2, R179, c[0x0][0x1a0] ;  /* 0x0000680002807625 */ /* 0x000fe400078e02b3 */
[----:B------:R-:W4:Y:S02]  /*0bb0*/  LDG.E.64 R118, [R118.64] ;  /* 0x0000000476767981 */ /* 0x000f24000c1e1b00 */
[----:B------:R-:W-:-:S02]  /*0bc0*/  IMAD.WIDE.U32 R122, R123, R178, c[0x0][0x208] ;  /* 0x000082007b7a7625 */ /* 0x000fc400078e00b2 */
[----:B------:R-:W4:Y:S02]  /*0bd0*/  LDG.E R152, [R128.64] ;  /* 0x0000000480987981 */ /* 0x000f24000c1e1900 */
[-C--:B------:R-:W-:Y:S02]  /*0be0*/  IMAD.WIDE.U32 R38, R188, R178.reuse, c[0x0][0x188] ;  /* 0x00006200bc267625 */ /* 0x080fe400078e00b2 */
[----:B------:R-:W4:Y:S02]  /*0bf0*/  LDG.E.64 R122, [R122.64] ;  /* 0x000000047a7a7981 */ /* 0x000f24000c1e1b00 */
        /* <DEDUP_REMOVED lines=11> */
[----:B------:R-:W4:Y:S04]  /*0cb0*/  LDG.E.64 R44, [R44.64] ;  /* 0x000000042c2c7981 */ /* 0x000f28000c1e1b00 */
[----:B------:R-:W4:Y:S01]  /*0cc0*/  LDG.E.64 R46, [R46.64] ;  /* 0x000000042e2e7981 */ /* 0x000f22000c1e1b00 */
[----:B------:R-:W-:-:S04]  /*0cd0*/  ISETP.NE.U32.AND P0, PT, RZ, c[0x0][0x218], PT ;  /* 0x00008600ff007a0c */ /* 0x000fc80003f05070 */
[----:B------:R-:W-:-:S13]  /*0ce0*/  ISETP.NE.AND.EX P0, PT, RZ, c[0x0][0x21c], PT, P0 ;  /* 0x00008700ff007a0c */ /* 0x000fda0003f05300 */
[-C--:B------:R-:W-:Y:S01]  /*0cf0*/  @P0 IMAD.WIDE.U32 R132, R133, R178.reuse, c[0x0][0x218] ;  /* 0x0000860085840625 */ /* 0x080fe200078e00b2 */
[----:B------:R0:W5:Y:S03]  /*0d00*/  @P0 LDG.E.64 R168, [R110.64] ;  /* 0x000000046ea80981 */ /* 0x000166000c1e1b00 */
[-C--:B------:R-:W-:Y:S01]  /*0d10*/  @P0 IMAD.WIDE.U32 R134, R135, R178.reuse, c[0x0][0x218] ;  /* 0x0000860087860625 */ /* 0x080fe200078e00b2 */
[----:B------:R1:W5:Y:S03]  /*0d20*/  @P0 LDG.E.64 R166, [R108.64] ;  /* 0x000000046ca60981 */ /* 0x000366000c1e1b00 */
[----:B------:R-:W-:Y:S01]  /*0d30*/  @P0 IMAD.WIDE.U32 R178, R35, R178, c[0x0][0x218] ;  /* 0x0000860023b20625 */ /* 0x000fe200078e00b2 */
[----:B------:R0:W5:Y:S04]  /*0d40*/  @P0 LDG.E.64 R164, [R106.64] ;  /* 0x000000046aa40981 */ /* 0x000168000c1e1b00 */
[----:B------:R0:W5:Y:S04]  /*0d50*/  @P0 LDG.E.64 R162, [R104.64] ;  /* 0x0000000468a20981 */ /* 0x000168000c1e1b00 */
[----:B------:R0:W5:Y:S04]  /*0d60*/  @P0 LDG.E.64 R160, [R132.64] ;  /* 0x0000000484a00981 */ /* 0x000168000c1e1b00 */
[----:B------:R3:W5:Y:S04]  /*0d70*/  @P0 LDG.E.64 R158, [R134.64] ;  /* 0x00000004869e0981 */ /* 0x000768000c1e1b00 */
[----:B------:R0:W5:Y:S01]  /*0d80*/  @P0 LDG.E.64 R156, [R178.64] ;  /* 0x00000004b29c0981 */ /* 0x000162000c1e1b00 */
[----:B------:R-:W-:Y:S01]  /*0d90*/  ISETP.NE.AND P0, PT, R17, RZ, PT ;  /* 0x000000ff1100720c */ /* 0x000fe20003f05270 */
[----:B--2---:R-:W-:Y:S01]  /*0da0*/  IMAD.MOV.U32 R144, RZ, RZ, R126 ;  /* 0x000000ffff907224 */ /* 0x004fe200078e007e */
[----:B------:R-:W-:-:S02]  /*0db0*/  SHF.R.U64 R142, R126, 0x10, R127 ;  /* 0x000000107e8e7819 */ /* 0x000fc4000000127f */
[--C-:B---3--:R-:W-:Y:S02]  /*0dc0*/  SHF.R.U64 R134, R36, 0x10, R37.reuse ;  /* 0x0000001024867819 */ /* 0x108fe40000001225 */
[----:B0-----:R-:W-:Y:S02]  /*0dd0*/  SHF.R.U32.HI R132, RZ, 0x10, R37 ;  /* 0x00000010ff847819 */ /* 0x001fe40000011625 */
[----:B----4-:R-:W-:Y:S02]  /*0de0*/  SHF.R.U64 R35, R112, 0x10, R113 ;  /* 0x0000001070237819 */ /* 0x010fe40000001271 */
[----:B------:R-:W-:Y:S02]  /*0df0*/  MOV R151, R124 ;  /* 0x0000007c00977202 */ /* 0x000fe40000000f00 */
[----:B------:R-:W-:Y:S01]  /*0e00*/  PRMT R35, RZ, 0x5410, R35 ;  /* 0x00005410ff237816 */ /* 0x000fe20000000023 */
[----:B------:R-:W-:Y:S01]  /*0e10*/  IMAD.MOV.U32 R143, RZ, RZ, R120 ;  /* 0x000000ffff8f7224 */ /* 0x000fe200078e0078 */
[----:B------:R-:W-:-:S02]  /*0e20*/  SHF.R.U64 R150, R124, 0x10, R125 ;  /* 0x000000107c967819 */ /* 0x000fc4000000127d */
[----:B------:R-:W-:Y:S02]  /*0e30*/  SHF.R.U64 R137, R120, 0x10, R121 ;  /* 0x0000001078897819 */ /* 0x000fe40000001279 */
[----:B------:R-:W-:Y:S02]  /*0e40*/  MOV R135, R118 ;  /* 0x0000007600877202 */ /* 0x000fe40000000f00 */
[----:B------:R-:W-:Y:S02]  /*0e50*/  FSEL R194, R152, RZ, !P0 ;  /* 0x000000ff98c27208 */ /* 0x000fe40004000000 */
[----:B------:R-:W-:Y:S02]  /*0e60*/  SHF.R.U64 R106, R118, 0x10, R119 ;  /* 0x00000010766a7819 */ /* 0x000fe40000001277 */
[----:B------:R-:W-:Y:S01]  /*0e70*/  SHF.R.U32.HI R136, RZ, 0x10, R113 ;  /* 0x00000010ff887819 */ /* 0x000fe20000011671 */
[----:B------:R-:W-:Y:S01]  /*0e80*/  IMAD.MOV.U32 R147, RZ, RZ, R122 ;  /* 0x000000ffff937224 */ /* 0x000fe200078e007a */
[----:B------:R-:W-:Y:S01]  /*0e90*/  SHF.R.U64 R145, R122, 0x10, R123 ;  /* 0x000000107a917819 */ /* 0x000fe2000000127b */
[----:B------:R-:W-:Y:S01]  /*0ea0*/  IMAD.MOV.U32 R129, RZ, RZ, R127 ;  /* 0x000000ffff817224 */ /* 0x000fe200078e007f */
[----:B------:R-:W-:-:S02]  /*0eb0*/  PRMT R113, RZ, 0x5410, R113 ;  /* 0x00005410ff717816 */ /* 0x000fc40000000071 */
[----:B------:R-:W-:Y:S02]  /*0ec0*/  PRMT R118, RZ, 0x5410, R37 ;  /* 0x00005410ff767816 */ /* 0x000fe40000000025 */
[--C-:B------:R-:W-:Y:S02]  /*0ed0*/  SHF.R.U64 R124, R38, 0x10, R39.reuse ;  /* 0x00000010267c7819 */ /* 0x100fe40000001227 */
[--C-:B------:R-:W-:Y:S02]  /*0ee0*/  SHF.R.U32.HI R128, RZ, 0x10, R39.reuse ;  /* 0x00000010ff807819 */ /* 0x100fe40000011627 */
[----:B------:R-:W-:Y:S01]  /*0ef0*/  PRMT R120, RZ, 0x5410, R39 ;  /* 0x00005410ff787816 */ /* 0x000fe20000000027 */
[----:B-1----:R-:W-:Y:S01]  /*0f00*/  IMAD.MOV.U32 R109, RZ, RZ, R116 ;  /* 0x000000ffff6d7224 */ /* 0x002fe200078e0074 */
[----:B------:R-:W-:Y:S02]  /*0f10*/  SHF.R.U64 R140, R42, 0x10, R43 ;  /* 0x000000102a8c7819 */ /* 0x000fe4000000122b */
[----:B------:R-:W-:-:S02]  /*0f20*/  SHF.R.U32.HI R131, RZ, 0x10, R127 ;  /* 0x00000010ff837819 */ /* 0x000fc4000001167f */
[----:B------:R-:W-:Y:S02]  /*0f30*/  SHF.R.U64 R108, R116, 0x10, R117 ;  /* 0x00000010746c7819 */ /* 0x000fe40000001275 */
[----:B------:R-:W-:Y:S01]  /*0f40*/  PRMT R112, RZ, 0x5410, R112 ;  /* 0x00005410ff707816 */ /* 0x000fe20000000070 */
[----:B------:R-:W-:Y:S01]  /*0f50*/  IMAD.MOV.U32 R116, RZ, RZ, R114 ;  /* 0x000000ffff747224 */ /* 0x000fe200078e0072 */
[--C-:B------:R-:W-:Y:S02]  /*0f60*/  SHF.R.U64 R130, R40, 0x10, R41.reuse ;  /* 0x0000001028827819 */ /* 0x100fe40000001229 */
[--C-:B------:R-:W-:Y:S02]  /*0f70*/  SHF.R.U32.HI R126, RZ, 0x10, R41.reuse ;  /* 0x00000010ff7e7819 */ /* 0x100fe40000011629 */
[----:B------:R-:W-:Y:S02]  /*0f80*/  PRMT R122, RZ, 0x5410, R41 ;  /* 0x00005410ff7a7816 */ /* 0x000fe40000000029 */
[----:B------:R-:W-:Y:S01]  /*0f90*/  PRMT R39, RZ, 0x5410, R134 ;  /* 0x00005410ff277816 */ /* 0x000fe20000000086 */
[----:B------:R-:W-:Y:S01]  /*0fa0*/  IMAD.MOV.U32 R148, RZ, RZ, R125 ;  /* 0x000000ffff947224 */ /* 0x000fe200078e007d */
[----:B------:R-:W-:Y:S01]  /*0fb0*/  MOV R110, R117 ;  /* 0x00000075006e7202 */ /* 0x000fe20000000f00 */
[----:B------:R-:W-:Y:S01]  /*0fc0*/  IMAD.MOV.U32 R133, RZ, RZ, R121 ;  /* 0x000000ffff857224 */ /* 0x000fe200078e0079 */
[----:B------:R-:W-:Y:S01]  /*0fd0*/  SHF.R.U32.HI R111, RZ, 0x10, R117 ;  /* 0x00000010ff6f7819 */ /* 0x000fe20000011675 */
[----:B------:R-:W-:Y:S01]  /*0fe0*/  IMAD.MOV.U32 R117, RZ, RZ, R115 ;  /* 0x000000ffff757224 */ /* 0x000fe200078e0073 */
[----:B------:R-:W-:-:S02]  /*0ff0*/  SHF.R.U64 R172, R44, 0x10, R45 ;  /* 0x000000102cac7819 */ /* 0x000fc4000000122d */
[----:B------:R-:W-:Y:S01]  /*1000*/  PRMT R127, RZ, 0x5410, R44 ;  /* 0x00005410ff7f7816 */ /* 0x000fe2000000002c */
[----:B------:R-:W-:Y:S01]  /*1010*/  FADD.FTZ R44, -R194, R35 ;  /* 0x00000023c22c7221 */ /* 0x000fe20000010100 */
[----:B------:R-:W-:Y:S02]  /*1020*/  PRMT R41, RZ, 0x5410, R132 ;  /* 0x00005410ff297816 */ /* 0x000fe40000000084 */
[----:B------:R-:W-:Y:S02]  /*1030*/  SHF.R.U32.HI R149, RZ, 0x10, R125 ;  /* 0x00000010ff957819 */ /* 0x000fe4000001167d */
[----:B------:R-:W-:Y:S02]  /*1040*/  SHF.R.U32.HI R139, RZ, 0x10, R121 ;  /* 0x00000010ff8b7819 */ /* 0x000fe40000011679 */
[--C-:B------:R-:W-:Y:S02]  /*1050*/  SHF.R.U64 R114, R114, 0x10, R115.reuse ;  /* 0x0000001072727819 */ /* 0x100fe40000001273 */
[----:B------:R-:W-:-:S02]  /*1060*/  SHF.R.U32.HI R104, RZ, 0x10, R115 ;  /* 0x00000010ff687819 */ /* 0x000fc40000011673 */
[----:B------:R-:W-:Y:S02]  /*1070*/  PRMT R138, RZ, 0x5410, R45 ;  /* 0x00005410ff8a7816 */ /* 0x000fe4000000002d */
[----:B------:R-:W-:Y:S01]  /*1080*/  PRMT R115, RZ, 0x5410, R36 ;  /* 0x00005410ff737816 */ /* 0x000fe20000000024 */
[C---:B------:R-:W-:Y:S01]  /*1090*/  FADD.FTZ R36, -R194.reuse, R113 ;  /* 0x00000071c2247221 */ /* 0x040fe20000010100 */
[----:B------:R-:W-:Y:S01]  /*10a0*/  PRMT R121, RZ, 0x5410, R40 ;  /* 0x00005410ff797816 */ /* 0x000fe20000000028 */
[----:B------:R-:W-:Y:S01]  /*10b0*/  FADD.FTZ R40, -R194, R118 ;  /* 0x00000076c2287221 */ /* 0x000fe20000010100 */
[--C-:B------:R-:W-:Y:S02]  /*10c0*/  SHF.R.U32.HI R154, RZ, 0x10, R43.reuse ;  /* 0x00000010ff9a7819 */ /* 0x100fe4000001162b */
[----:B------:R-:W-:Y:S02]  /*10d0*/  PRMT R125, RZ, 0x5410, R43 ;  /* 0x00005410ff7d7816 */ /* 0x000fe4000000002b */
[----:B------:R-:W-:-:S02]  /*10e0*/  SHF.R.U32.HI R171, RZ, 0x10, R45 ;  /* 0x00000010ffab7819 */ /* 0x000fc4000001162d */
[----:B------:R-:W-:Y:S01]  /*10f0*/  PRMT R35, RZ, 0x5410, R140 ;  /* 0x00005410ff237816 */ /* 0x000fe2000000008c */
[C---:B------:R-:W-:Y:S01]  /*1100*/  FADD.FTZ R112, -R194.reuse, R112 ;  /* 0x00000070c2707221 */ /* 0x040fe20000010100 */
[----:B------:R-:W-:Y:S01]  /*1110*/  PRMT R43, RZ, 0x5410, R124 ;  /* 0x00005410ff2b7816 */ /* 0x000fe2000000007c */
[C---:B------:R-:W-:Y:S01]  /*1120*/  FADD.FTZ R124, -R194.reuse, R120 ;  /* 0x00000078c27c7221 */ /* 0x040fe20000010100 */
[----:B------:R-:W-:Y:S01]  /*1130*/  PRMT R113, RZ, 0x5410, R126 ;  /* 0x00005410ff717816 */ /* 0x000fe2000000007e */
[----:B------:R-:W-:Y:S01]  /*1140*/  FADD.FTZ R118, -R194, R39 ;  /* 0x00000027c2767221 */ /* 0x000fe20000010100 */
[----:B------:R-:W-:Y:S01]  /*1150*/  SHF.R.U64 R170, R46, 0x10, R47 ;  /* 0x000000102eaa7819 */ /* 0x000fe2000000122f */
[C---:B------:R-:W-:Y:S01]  /*1160*/  FADD.FTZ R120, -R194.reuse, R41 ;  /* 0x00000029c2787221 */ /* 0x040fe20000010100 */
[----:B------:R-:W-:Y:S01]  /*1170*/  PRMT R39, RZ, 0x5410, R172 ;  /* 0x00005410ff277816 */ /* 0x000fe200000000ac */
[C---:B------:R-:W-:Y:S01]  /*1180*/  FADD.FTZ R172, -R194.reuse, R138 ;  /* 0x0000008ac2ac7221 */ /* 0x040fe20000010100 */
[----:B------:R-:W-:Y:S01]  /*1190*/  PRMT R144, RZ, 0x5410, R144 ;  /* 0x00005410ff907816 */ /* 0x000fe20000000090 */
[C---:B------:R-:W-:Y:S01]  /*11a0*/  FADD.FTZ R132, -R194.reuse, R122 ;  /* 0x0000007ac2847221 */ /* 0x040fe20000010100 */
[----:B------:R-:W-:Y:S01]  /*11b0*/  PRMT R45, RZ, 0x5410, R128 ;  /* 0x00005410ff2d7816 */ /* 0x000fe20000000080 */
[C---:B------:R-:W-:Y:S01]  /*11c0*/  FADD.FTZ R138, -R194.reuse, R35 ;  /* 0x00000023c28a7221 */ /* 0x040fe20000010100 */
[----:B------:R-:W-:Y:S01]  /*11d0*/  PRMT R41, RZ, 0x5410, R171 ;  /* 0x00005410ff297816 */ /* 0x000fe200000000ab */
[----:B------:R-:W-:Y:S01]  /*11e0*/  IMAD.MOV.U32 R105, RZ, RZ, R119 ;  /* 0x000000ffff697224 */ /* 0x000fe200078e0077 */
[----:B------:R-:W-:Y:S01]  /*11f0*/  SHF.R.U32.HI R155, RZ, 0x10, R47 ;  /* 0x00000010ff9b7819 */ /* 0x000fe2000001162f */
[C---:B------:R-:W-:Y:S01]  /*1200*/  FADD.FTZ R128, -R194.reuse, R121 ;  /* 0x00000079c2807221 */ /* 0x040fe20000010100 */
[----:B------:R-:W-:Y:S01]  /*1210*/  PRMT R37, RZ, 0x5410, R136 ;  /* 0x00005410ff257816 */ /* 0x000fe20000000088 */
[C---:B------:R-:W-:Y:S01]  /*1220*/  FADD.FTZ R122, -R194.reuse, R43 ;  /* 0x0000002bc27a7221 */ /* 0x040fe20000010100 */
[----:B------:R-:W-:Y:S01]  /*1230*/  MOV R141, R123 ;  /* 0x0000007b008d7202 */ /* 0x000fe20000000f00 */
[----:B-----5:R-:W-:Y:S01]  /*1240*/  FMUL.FTZ R35, R33, R112 ;  /* 0x0000007021237220 */ /* 0x020fe20000410000 */
[----:B------:R-:W-:Y:S01]  /*1250*/  SHF.R.U32.HI R146, RZ, 0x10, R123 ;  /* 0x00000010ff927819 */ /* 0x000fe2000001167b */
[C---:B------:R-:W-:Y:S01]  /*1260*/  FADD.FTZ R134, -R194.reuse, R113 ;  /* 0x00000071c2867221 */ /* 0x040fe20000010100 */
[----:B------:R-:W-:Y:S01]  /*1270*/  PRMT R43, RZ, 0x5410, R170 ;  /* 0x00005410ff2b7816 */ /* 0x000fe200000000aa */
[C---:B------:R-:W-:Y:S01]  /*1280*/  FADD.FTZ R170, -R194.reuse, R39 ;  /* 0x00000027c2aa7221 */ /* 0x040fe20000010100 */
[----:B------:R-:W-:Y:S01]  /*1290*/  PRMT R112, RZ, 0x5410, R142 ;  /* 0x00005410ff707816 */ /* 0x000fe2000000008e */
[----:B------:R-:W-:Y:S01]  /*12a0*/  FMUL.FTZ R142, R3, R144 ;  /* 0x00000090038e7220 */ /* 0x000fe20000410000 */
[----:B------:R-:W-:Y:S01]  /*12b0*/  PRMT R123, RZ, 0x5410, R42 ;  /* 0x00005410ff7b7816 */ /* 0x000fe2000000002a */
[C---:B------:R-:W-:Y:S01]  /*12c0*/  FADD.FTZ R126, -R194.reuse, R45 ;  /* 0x0000002dc27e7221 */ /* 0x040fe20000010100 */
[----:B------:R-:W-:Y:S01]  /*12d0*/  PRMT R152, RZ, 0x5410, R46 ;  /* 0x00005410ff987816 */ /* 0x000fe2000000002e */
[C---:B------:R-:W-:Y:S01]  /*12e0*/  FADD.FTZ R174, -R194.reuse, R41 ;  /* 0x00000029c2ae7221 */ /* 0x040fe20000010100 */
[----:B------:R-:W-:Y:S01]  /*12f0*/  PRMT R45, RZ, 0x5410, R155 ;  /* 0x00005410ff2d7816 */ /* 0x000fe2000000009b */
[C---:B------:R-:W-:Y:S01]  /*1300*/  FMUL.FTZ R41, R33.reuse, R128 ;  /* 0x0000008021297220 */ /* 0x040fe20000410000 */
[----:B------:R-:W-:Y:S01]  /*1310*/  PRMT R129, RZ, 0x5410, R129 ;  /* 0x00005410ff817816 */ /* 0x000fe20000000081 */
[----:B------:R-:W-:Y:S01]  /*1320*/  FADD.FTZ R46, -R194, R37 ;  /* 0x00000025c22e7221 */ /* 0x000fe20000010100 */
[----:B------:R-:W-:Y:S01]  /*1330*/  PRMT R155, RZ, 0x5410, R105 ;  /* 0x00005410ff9b7816 */ /* 0x000fe20000000069 */
[----:B------:R-:W-:-:S02]  /*1340*/  FMUL.FTZ R36, R33, R36 ;  /* 0x0000002421247220 */ /* 0x000fc40000410000 */
[----:B------:R-:W-:Y:S02]  /*1350*/  FMUL.FTZ R128, R33, R134 ;  /* 0x0000008621807220 */ /* 0x000fe40000410000 */
[----:B------:R-:W-:Y:S02]  /*1360*/  FADD.FTZ R76, R76, R144 ;  /* 0x000000904c4c7221 */ /* 0x000fe40000010000 */
[----:B------:R-:W-:Y:S02]  /*1370*/  FFMA.FTZ R48, R35, R144, R48 ;  /* 0x0000009023307223 */ /* 0x000fe40000010030 */
[----:B------:R-:W-:Y:S01]  /*1380*/  FMUL.FTZ R134, R33, R170 ;  /* 0x000000aa21867220 */ /* 0x000fe20000410000 */
[----:B------:R-:W-:Y:S01]  /*1390*/  PRMT R170, RZ, 0x5410, R106 ;  /* 0x00005410ffaa7816 */ /* 0x000fe2000000006a */
[----:B------:R-:W-:Y:S02]  /*13a0*/  FMUL.FTZ R144, R19, R112 ;  /* 0x0000007013907220 */ /* 0x000fe40000410000 */
[----:B------:R-:W-:Y:S01]  /*13b0*/  FADD.FTZ R105, RZ, R142 ;  /* 0x0000008eff697221 */ /* 0x000fe20000010000 */
[----:B------:R-:W-:Y:S01]  /*13c0*/  PRMT R131, RZ, 0x5410, R131 ;  /* 0x00005410ff837816 */ /* 0x000fe20000000083 */
[----:B------:R-:W-:-:S02]  /*13d0*/  FADD.FTZ R136, -R194, R123 ;  /* 0x0000007bc2887221 */ /* 0x000fc40000010100 */
[----:B------:R-:W-:Y:S02]  /*13e0*/  FADD.FTZ R178, -R194, R43 ;  /* 0x0000002bc2b27221 */ /* 0x000fe40000010100 */
[C---:B------:R-:W-:Y:S02]  /*13f0*/  FMUL.FTZ R43, R33.reuse, R44 ;  /* 0x0000002c212b7220 */ /* 0x040fe40000410000 */
[----:B------:R-:W-:Y:S01]  /*1400*/  FMUL.FTZ R123, R33, R172 ;  /* 0x000000ac217b7220 */ /* 0x000fe20000410000 */
[----:B------:R-:W-:Y:S01]  /*1410*/  PRMT R172, RZ, 0x5410, R108 ;  /* 0x00005410ffac7816 */ /* 0x000fe2000000006c */
[----:B------:R-:W-:Y:S02]  /*1420*/  FFMA.FTZ R106, R35, R142, RZ ;  /* 0x0000008e236a7223 */ /* 0x000fe400000100ff */
[----:B------:R-:W-:Y:S02]  /*1430*/  FMUL.FTZ R44, R33, R46 ;  /* 0x0000002e212c7220 */ /* 0x000fe40000410000 */
[----:B------:R-:W-:-:S02]  /*1440*/  FADD.FTZ R78, R78, R129 ;  /* 0x000000814e4e7221 */ /* 0x000fc40000010000 */
[-C--:B------:R-:W-:Y:S02]  /*1450*/  FFMA.FTZ R50, R36, R129.reuse, R50 ;  /* 0x0000008124327223 */ /* 0x080fe40000010032 */
[----:B------:R-:W-:Y:S02]  /*1460*/  FMUL.FTZ R129, R4, R129 ;  /* 0x0000008104817220 */ /* 0x000fe40000410000 */
[----:B------:R-:W-:Y:S01]  /*1470*/  FADD.FTZ R108, R105, R144 ;  /* 0x00000090696c7221 */ /* 0x000fe20000010000 */
[----:B------:R-:W-:Y:S01]  /*1480*/  PRMT R151, RZ, 0x5410, R151 ;  /* 0x00005410ff977816 */ /* 0x000fe20000000097 */
[----:B------:R-:W-:Y:S01]  /*1490*/  FFMA.FTZ R106, R43, R144, R106 ;  /* 0x000000902b6a7223 */ /* 0x000fe2000001006a */
[----:B------:R-:W-:Y:S01]  /*14a0*/  SHF.R.U32.HI R107, RZ, 0x10, R119 ;  /* 0x00000010ff6b7819 */ /* 0x000fe20000011677 */
[----:B------:R-:W-:Y:S01]  /*14b0*/  FADD.FTZ R79, R79, R131 ;  /* 0x000000834f4f7221 */ /* 0x000fe20000010000 */
[----:B------:R-:W-:Y:S01]  /*14c0*/  PRMT R37, RZ, 0x5410, R154 ;  /* 0x00005410ff257816 */ /* 0x000fe2000000009a */
[-C--:B------:R-:W-:Y:S01]  /*14d0*/  FFMA.FTZ R51, R44, R131.reuse, R51 ;  /* 0x000000832c337223 */ /* 0x080fe20000010033 */
[----:B------:R-:W-:Y:S01]  /*14e0*/  PRMT R119, RZ, 0x5410, R38 ;  /* 0x00005410ff777816 */ /* 0x000fe20000000026 */
[----:B------:R-:W-:-:S02]  /*14f0*/  FMUL.FTZ R131, R20, R131 ;  /* 0x0000008314837220 */ /* 0x000fc40000410000 */
[----:B------:R-:W-:Y:S01]  /*1500*/  FADD.FTZ R108, R108, R129 ;  /* 0x000000816c6c7221 */ /* 0x000fe20000010000 */
[----:B------:R-:W-:Y:S01]  /*1510*/  PRMT R150, RZ, 0x5410, R150 ;  /* 0x00005410ff967816 */ /* 0x000fe20000000096 */
[----:B------:R-:W-:Y:S01]  /*1520*/  FADD.FTZ R38, -R194, R115 ;  /* 0x00000073c2267221 */ /* 0x000fe20000010100 */
[----:B------:R-:W-:Y:S01]  /*1530*/  PRMT R115, RZ, 0x5410, R146 ;  /* 0x00005410ff737816 */ /* 0x000fe20000000092 */
[----:B------:R-:W-:Y:S02]  /*1540*/  FFMA.FTZ R106, R36, R129, R106 ;  /* 0x00000081246a7223 */ /* 0x000fe4000001006a */
[----:B------:R-:W-:Y:S02]  /*1550*/  FADD.FTZ R176, -R194, R152 ;  /* 0x00000098c2b07221 */ /* 0x000fe40000010100 */
[----:B------:R-:W-:Y:S02]  /*1560*/  FMUL.FTZ R146, R5, R151 ;  /* 0x0000009705927220 */ /* 0x000fe40000410000 */
[----:B------:R-:W-:-:S02]  /*1570*/  FADD.FTZ R105, R108, R131 ;  /* 0x000000836c697221 */ /* 0x000fc40000010000 */
[C---:B------:R-:W-:Y:S01]  /*1580*/  FADD.FTZ R152, -R194.reuse, R37 ;  /* 0x00000025c2987221 */ /* 0x040fe20000010100 */
[----:B------:R-:W-:Y:S01]  /*1590*/  PRMT R113, RZ, 0x5410, R148 ;  /* 0x00005410ff717816 */ /* 0x000fe20000000094 */
[C---:B------:R-:W-:Y:S01]  /*15a0*/  FADD.FTZ R42, -R194.reuse, R119 ;  /* 0x00000077c22a7221 */ /* 0x040fe20000010100 */
[----:B------:R-:W-:Y:S01]  /*15b0*/  PRMT R119, RZ, 0x5410, R133 ;  /* 0x00005410ff777816 */ /* 0x000fe20000000085 */
[----:B------:R-:W-:Y:S02]  /*15c0*/  FADD.FTZ R154, -R194, R127 ;  /* 0x0000007fc29a7221 */ /* 0x000fe40000010100 */
[----:B------:R-:W-:Y:S02]  /*15d0*/  FMUL.FTZ R37, R33, R38 ;  /* 0x0000002621257220 */ /* 0x000fe40000410000 */
[----:B------:R-:W-:Y:S02]  /*15e0*/  FFMA.FTZ R108, R44, R131, R106 ;  /* 0x000000832c6c7223 */ /* 0x000fe4000001006a */
[----:B------:R-:W-:-:S02]  /*15f0*/  FMUL.FTZ R133, R21, R150 ;  /* 0x0000009615857220 */ /* 0x000fc40000410000 */
[----:B------:R-:W-:Y:S01]  /*1600*/  FADD.FTZ R106, R105, R146 ;  /* 0x00000092696a7221 */ /* 0x000fe20000010000 */
[----:B------:R-:W-:Y:S01]  /*1610*/  PRMT R149, RZ, 0x5410, R149 ;  /* 0x00005410ff957816 */ /* 0x000fe20000000095 */
[C---:B------:R-:W-:Y:S02]  /*1620*/  FMUL.FTZ R46, R33.reuse, R118 ;  /* 0x00000076212e7220 */ /* 0x040fe40000410000 */
[----:B------:R-:W-:Y:S01]  /*1630*/  FMUL.FTZ R121, R33, R154 ;  /* 0x0000009a21797220 */ /* 0x000fe20000410000 */
[----:B------:R-:W-:Y:S01]  /*1640*/  PRMT R154, RZ, 0x5410, R135 ;  /* 0x00005410ff9a7816 */ /* 0x000fe20000000087 */
[----:B------:R-:W-:Y:S02]  /*1650*/  FFMA.FTZ R105, R37, R146, R108 ;  /* 0x0000009225697223 */ /* 0x000fe4000001006c */
[----:B------:R-:W-:Y:S02]  /*1660*/  FMUL.FTZ R39, R33, R42 ;  /* 0x0000002a21277220 */ /* 0x000fe40000410000 */
[----:B------:R-:W-:-:S02]  /*1670*/  FMUL.FTZ R135, R6, R113 ;  /* 0x0000007106877220 */ /* 0x000fc40000410000 */
[----:B------:R-:W-:Y:S02]  /*1680*/  FADD.FTZ R106, R106, R133 ;  /* 0x000000856a6a7221 */ /* 0x000fe40000010000 */
[C---:B------:R-:W-:Y:S01]  /*1690*/  FMUL.FTZ R42, R33.reuse, R132 ;  /* 0x00000084212a7220 */ /* 0x040fe20000410000 */
[----:B------:R-:W-:Y:S01]  /*16a0*/  PRMT R147, RZ, 0x5410, R147 ;  /* 0x00005410ff937816 */ /* 0x000fe20000000093 */
[C---:B------:R-:W-:Y:S02]  /*16b0*/  FMUL.FTZ R38, R33.reuse, R40 ;  /* 0x0000002821267220 */ /* 0x040fe40000410000 */
[----:B------:R-:W-:Y:S01]  /*16c0*/  FMUL.FTZ R132, R33, R152 ;  /* 0x0000009821847220 */ /* 0x000fe20000410000 */
[----:B------:R-:W-:Y:S01]  /*16d0*/  PRMT R152, RZ, 0x5410, R137 ;  /* 0x00005410ff987816 */ /* 0x000fe20000000089 */
[----:B------:R-:W-:Y:S01]  /*16e0*/  FFMA.FTZ R105, R46, R133, R105 ;  /* 0x000000852e697223 */ /* 0x000fe20000010069 */
[----:B------:R-:W-:Y:S01]  /*16f0*/  PRMT R153, RZ, 0x5410, R47 ;  /* 0x00005410ff997816 */ /* 0x000fe2000000002f */
[----:B------:R-:W-:-:S02]  /*1700*/  FMUL.FTZ R137, R22, R149 ;  /* 0x0000009516897220 */ /* 0x000fc40000410000 */
[----:B------:R-:W-:Y:S02]  /*1710*/  FADD.FTZ R106, R106, R135 ;  /* 0x000000876a6a7221 */ /* 0x000fe40000010000 */
[----:B------:R-:W-:Y:S02]  /*1720*/  FMUL.FTZ R120, R33, R120 ;  /* 0x0000007821787220 */ /* 0x000fe40000410000 */
[----:B------:R-:W-:Y:S02]  /*1730*/  FADD.FTZ R77, R77, R112 ;  /* 0x000000704d4d7221 */ /* 0x000fe40000010000 */
[----:B------:R-:W-:Y:S01]  /*1740*/  FFMA.FTZ R49, R43, R112, R49 ;  /* 0x000000702b317223 */ /* 0x000fe20000010031 */
[----:B------:R-:W-:Y:S01]  /*1750*/  PRMT R112, RZ, 0x5410, R145 ;  /* 0x00005410ff707816 */ /* 0x000fe20000000091 */
[----:B------:R-:W-:Y:S02]  /*1760*/  FFMA.FTZ R105, R38, R135, R105 ;  /* 0x0000008726697223 */ /* 0x000fe40000010069 */
[----:B------:R-:W-:-:S02]  /*1770*/  FADD.FTZ R74, R74, R113 ;  /* 0x000000714a4a7221 */ /* 0x000fc40000010000 */
[----:B------:R-:W-:Y:S02]  /*1780*/  FFMA.FTZ R102, R38, R113, R102 ;  /* 0x0000007126667223 */ /* 0x000fe40000010066 */
[----:B------:R-:W-:Y:S02]  /*1790*/  FMUL.FTZ R148, R7, R147 ;  /* 0x0000009307947220 */ /* 0x000fe40000410000 */
[----:B------:R-:W-:Y:S01]  /*17a0*/  FADD.FTZ R113, R106, R137 ;  /* 0x000000896a717221 */ /* 0x000fe20000010000 */
[----:B------:R-:W-:Y:S01]  /*17b0*/  PRMT R141, RZ, 0x5410, R141 ;  /* 0x00005410ff8d7816 */ /* 0x000fe2000000008d */
[----:B------:R-:W-:Y:S01]  /*17c0*/  FADD.FTZ R192, -R194, R153 ;  /* 0x00000099c2c07221 */ /* 0x000fe20000010100 */
[----:B------:R-:W-:Y:S01]  /*17d0*/  PRMT R153, RZ, 0x5410, R139 ;  /* 0x00005410ff997816 */ /* 0x000fe2000000008b */
        /* <DEDUP_REMOVED lines=9> */
[----:B------:R-:W-:Y:S01]  /*1870*/  FADD.FTZ R106, R106, R139 ;  /* 0x0000008b6a6a7221 */ /* 0x000fe20000010000 */
[----:B------:R-:W-:Y:S01]  /*1880*/  PRMT R118, RZ, 0x5410, R143 ;  /* 0x00005410ff767816 */ /* 0x000fe2000000008f */
[----:B------:R-:W-:Y:S01]  /*1890*/  FFMA.FTZ R105, R122, R139, R105 ;  /* 0x0000008b7a697223 */ /* 0x000fe20000010069 */
[----:B------:R-:W-:Y:S01]  /*18a0*/  PRMT R47, RZ, 0x5410, R130 ;  /* 0x00005410ff2f7816 */ /* 0x000fe20000000082 */
[----:B------:R-:W-:Y:S02]  /*18b0*/  FMUL.FTZ R143, R24, R115 ;  /* 0x00000073188f7220 */ /* 0x000fe40000410000 */
[----:B------:R-:W-:Y:S02]  /*18c0*/  FADD.FTZ R106, R106, R141 ;  /* 0x0000008d6a6a7221 */ /* 0x000fe40000010000 */
[----:B------:R-:W-:-:S02]  /*18d0*/  FMUL.FTZ R124, R33, R126 ;  /* 0x0000007e217c7220 */ /* 0x000fc40000410000 */
[----:B------:R-:W-:Y:S02]  /*18e0*/  FFMA.FTZ R105, R40, R141, R105 ;  /* 0x0000008d28697223 */ /* 0x000fe40000010069 */
[----:B------:R-:W-:Y:S02]  /*18f0*/  FADD.FTZ R73, R73, R150 ;  /* 0x0000009649497221 */ /* 0x000fe40000010000 */
[----:B------:R-:W-:Y:S02]  /*1900*/  FFMA.FTZ R101, R46, R150, R101 ;  /* 0x000000962e657223 */ /* 0x000fe40000010065 */
[----:B------:R-:W-:Y:S02]  /*1910*/  FMUL.FTZ R150, R9, R118 ;  /* 0x0000007609967220 */ /* 0x000fe40000410000 */
[----:B------:R-:W-:Y:S02]  /*1920*/  FADD.FTZ R113, R106, R143 ;  /* 0x0000008f6a717221 */ /* 0x000fe40000010000 */
[----:B------:R-:W-:-:S02]  /*1930*/  FADD.FTZ R130, -R194, R47 ;  /* 0x0000002fc2827221 */ /* 0x000fc40000010100 */
[----:B------:R-:W-:Y:S02]  /*1940*/  FFMA.FTZ R105, R124, R143, R105 ;  /* 0x0000008f7c697223 */ /* 0x000fe40000010069 */
[----:B------:R-:W-:Y:S02]  /*1950*/  FMUL.FTZ R145, R25, R152 ;  /* 0x0000009819917220 */ /* 0x000fe40000410000 */
[----:B------:R-:W-:Y:S02]  /*1960*/  FADD.FTZ R106, R113, R150 ;  /* 0x00000096716a7221 */ /* 0x000fe40000010000 */
[----:B------:R-:W-:Y:S02]  /*1970*/  FMUL.FTZ R126, R33, R130 ;  /* 0x00000082217e7220 */ /* 0x000fe40000410000 */
[----:B------:R-:W-:Y:S02]  /*1980*/  FFMA.FTZ R105, R41, R150, R105 ;  /* 0x0000009629697223 */ /* 0x000fe40000010069 */
[----:B------:R-:W-:-:S02]  /*1990*/  FADD.FTZ R68, R68, R147 ;  /* 0x0000009344447221 */ /* 0x000fc40000010000 */
[----:B------:R-:W-:Y:S02]  /*19a0*/  FFMA.FTZ R96, R39, R147, R96 ;  /* 0x0000009327607223 */ /* 0x000fe40000010060 */
[----:B------:R-:W-:Y:S02]  /*19b0*/  FMUL.FTZ R147, R10, R119 ;  /* 0x000000770a937220 */ /* 0x000fe40000410000 */
[----:B------:R-:W-:Y:S01]  /*19c0*/  FADD.FTZ R106, R106, R145 ;  /* 0x000000916a6a7221 */ /* 0x000fe20000010000 */
[----:B------:R-:W-:Y:S01]  /*19d0*/  PRMT R107, RZ, 0x5410, R107 ;  /* 0x00005410ff6b7816 */ /* 0x000fe2000000006b */
[----:B------:R-:W-:Y:S02]  /*19e0*/  FFMA.FTZ R105, R126, R145, R105 ;  /* 0x000000917e697223 */ /* 0x000fe40000010069 */
[----:B------:R-:W-:Y:S02]  /*19f0*/  FADD.FTZ R75, R75, R149 ;  /* 0x000000954b4b7221 */ /* 0x000fe40000010000 */
[----:B------:R-:W-:-:S02]  /*1a00*/  FFMA.FTZ R103, R120, R149, R103 ;  /* 0x0000009578677223 */ /* 0x000fc40000010067 */
[-C--:B------:R-:W-:Y:S02]  /*1a10*/  FMUL.FTZ R149, R26, R153.reuse ;  /* 0x000000991a957220 */ /* 0x080fe40000410000 */
[----:B------:R-:W-:Y:S02]  /*1a20*/  FADD.FTZ R106, R106, R147 ;  /* 0x000000936a6a7221 */ /* 0x000fe40000010000 */
[----:B------:R-:W-:Y:S02]  /*1a30*/  FADD.FTZ R67, R67, R153 ;  /* 0x0000009943437221 */ /* 0x000fe40000010000 */
[----:B------:R-:W-:Y:S02]  /*1a40*/  FFMA.FTZ R95, R128, R153, R95 ;  /* 0x00000099805f7223 */ /* 0x000fe4000001005f */
[----:B------:R-:W-:Y:S02]  /*1a50*/  FFMA.FTZ R105, R42, R147, R105 ;  /* 0x000000932a697223 */ /* 0x000fe40000010069 */
[----:B------:R-:W-:-:S02]  /*1a60*/  FADD.FTZ R65, R65, R152 ;  /* 0x0000009841417221 */ /* 0x000fc40000010000 */
[----:B------:R-:W-:Y:S02]  /*1a70*/  FFMA.FTZ R93, R126, R152, R93 ;  /* 0x000000987e5d7223 */ /* 0x000fe4000001005d */
[----:B------:R-:W-:Y:S02]  /*1a80*/  FADD.FTZ R63, R63, R107 ;  /* 0x0000006b3f3f7221 */ /* 0x000fe40000010000 */
[-C--:B------:R-:W-:Y:S02]  /*1a90*/  FFMA.FTZ R91, R132, R107.reuse, R91 ;  /* 0x0000006b845b7223 */ /* 0x080fe4000001005b */
[----:B------:R-:W-:Y:S02]  /*1aa0*/  FMUL.FTZ R153, R28, R107 ;  /* 0x0000006b1c997220 */ /* 0x000fe40000410000 */
[----:B------:R-:W-:Y:S02]  /*1ab0*/  FADD.FTZ R140, -R194, R125 ;  /* 0x0000007dc28c7221 */ /* 0x000fe40000010100 */
[----:B------:R-:W-:-:S02]  /*1ac0*/  FMUL.FTZ R152, R11, R154 ;  /* 0x0000009a0b987220 */ /* 0x000fc40000410000 */
[----:B------:R-:W-:Y:S02]  /*1ad0*/  FADD.FTZ R107, R106, R149 ;  /* 0x000000956a6b7221 */ /* 0x000fe40000010000 */
[----:B------:R-:W-:Y:S02]  /*1ae0*/  FADD.FTZ R194, -R194, R45 ;  /* 0x0000002dc2c27221 */ /* 0x000fe40000010100 */
[----:B------:R-:W-:Y:S02]  /*1af0*/  FMUL.FTZ R45, R33, R136 ;  /* 0x00000088212d7220 */ /* 0x000fe40000410000 */
[----:B------:R-:W-:Y:S02]  /*1b00*/  FFMA.FTZ R105, R128, R149, R105 ;  /* 0x0000009580697223 */ /* 0x000fe40000010069 */
[----:B------:R-:W-:Y:S02]  /*1b10*/  FADD.FTZ R72, R72, R151 ;  /* 0x0000009748487221 */ /* 0x000fe40000010000 */
[----:B------:R-:W-:-:S02]  /*1b20*/  FFMA.FTZ R100, R37, R151, R100 ;  /* 0x0000009725647223 */ /* 0x000fc40000010064 */
[----:B------:R-:W-:Y:S02]  /*1b30*/  FMUL.FTZ R151, R27, R170 ;  /* 0x000000aa1b977220 */ /* 0x000fe40000410000 */
[----:B------:R-:W-:Y:S02]  /*1b40*/  FADD.FTZ R106, R107, R152 ;  /* 0x000000986b6a7221 */ /* 0x000fe40000010000 */
[----:B------:R-:W-:Y:S02]  /*1b50*/  FMUL.FTZ R130, R33, R138 ;  /* 0x0000008a21827220 */ /* 0x000fe40000410000 */
[C---:B------:R-:W-:Y:S02]  /*1b60*/  FFMA.FTZ R105, R45.reuse, R152, R105 ;  /* 0x000000982d697223 */ /* 0x040fe40000010069 */
[----:B------:R-:W-:Y:S02]  /*1b70*/  FADD.FTZ R60, R60, R154 ;  /* 0x0000009a3c3c7221 */ /* 0x000fe40000010000 */
[----:B------:R-:W-:-:S02]  /*1b80*/  FFMA.FTZ R88, R45, R154, R88 ;  /* 0x0000009a2d587223 */ /* 0x000fc40000010058 */
[----:B------:R-:W-:Y:S02]  /*1b90*/  FMUL.FTZ R154, R12, R155 ;  /* 0x0000009b0c9a7220 */ /* 0x000fe40000410000 */
[----:B------:R-:W-:Y:S01]  /*1ba0*/  FADD.FTZ R107, R106, R151 ;  /* 0x000000976a6b7221 */ /* 0x000fe20000010000 */
[----:B------:R-:W-:Y:S01]  /*1bb0*/  PRMT R109, RZ, 0x5410, R109 ;  /* 0x00005410ff6d7816 */ /* 0x000fe2000000006d */
[----:B------:R-:W-:Y:S02]  /*1bc0*/  FMUL.FTZ R47, R33, R140 ;  /* 0x0000008c212f7220 */ /* 0x000fe40000410000 */
[----:B------:R-:W-:Y:S02]  /*1bd0*/  FFMA.FTZ R105, R130, R151, R105 ;  /* 0x0000009782697223 */ /* 0x000fe40000010069 */
[----:B------:R-:W-:Y:S02]  /*1be0*/  FADD.FTZ R106, R107, R154 ;  /* 0x0000009a6b6a7221 */ /* 0x000fe40000010000 */
[----:B------:R-:W-:-:S02]  /*1bf0*/  FFMA.FTZ R105, R47, R154, R105 ;  /* 0x0000009a2f697223 */ /* 0x000fc40000010069 */
[----:B------:R-:W-:Y:S02]  /*1c00*/  FADD.FTZ R61, R61, R170 ;  /* 0x000000aa3d3d7221 */ /* 0x000fe40000010000 */
[----:B------:R-:W-:Y:S02]  /*1c10*/  FFMA.FTZ R89, R130, R170, R89 ;  /* 0x000000aa82597223 */ /* 0x000fe40000010059 */
[----:B------:R-:W-:Y:S02]  /*1c20*/  FMUL.FTZ R170, R13, R109 ;  /* 0x0000006d0daa7220 */ /* 0x000fe40000410000 */
[----:B------:R-:W-:Y:S01]  /*1c30*/  FADD.FTZ R107, R106, R153 ;  /* 0x000000996a6b7221 */ /* 0x000fe20000010000 */
[----:B------:R-:W-:Y:S01]  /*1c40*/  PRMT R171, RZ, 0x5410, R110 ;  /* 0x00005410ffab7816 */ /* 0x000fe2000000006e */
        /* <DEDUP_REMOVED lines=9> */
[----:B------:R-:W-:Y:S02]  /*1ce0*/  FMUL.FTZ R172, R14, R171 ;  /* 0x000000ab0eac7220 */ /* 0x000fe40000410000 */
[----:B------:R-:W-:Y:S01]  /*1cf0*/  FADD.FTZ R107, R106, R155 ;  /* 0x0000009b6a6b7221 */ /* 0x000fe20000010000 */
[----:B------:R-:W-:Y:S01]  /*1d00*/  PRMT R116, RZ, 0x5410, R116 ;  /* 0x00005410ff747816 */ /* 0x000fe20000000074 */
[----:B------:R-:W-:Y:S02]  /*1d10*/  FFMA.FTZ R105, R134, R155, R105 ;  /* 0x0000009b86697223 */ /* 0x000fe40000010069 */
[----:B------:R-:W-:Y:S02]  /*1d20*/  FADD.FTZ R58, R58, R171 ;  /* 0x000000ab3a3a7221 */ /* 0x000fe40000010000 */
[----:B------:R-:W-:Y:S02]  /*1d30*/  FFMA.FTZ R86, R123, R171, R86 ;  /* 0x000000ab7b567223 */ /* 0x000fe40000010056 */
[----:B------:R-:W-:-:S02]  /*1d40*/  FMUL.FTZ R171, R30, R111 ;  /* 0x0000006f1eab7220 */ /* 0x000fc40000410000 */
[----:B------:R-:W-:Y:S01]  /*1d50*/  FADD.FTZ R106, R107, R172 ;  /* 0x000000ac6b6a7221 */ /* 0x000fe20000010000 */
[----:B------:R-:W-:Y:S01]  /*1d60*/  PRMT R114, RZ, 0x5410, R114 ;  /* 0x00005410ff727816 */ /* 0x000fe20000000072 */
[----:B------:R-:W-:Y:S02]  /*1d70*/  FMUL.FTZ R136, R33, R174 ;  /* 0x000000ae21887220 */ /* 0x000fe40000410000 */
[----:B------:R-:W-:Y:S02]  /*1d80*/  FFMA.FTZ R105, R123, R172, R105 ;  /* 0x000000ac7b697223 */ /* 0x000fe40000010069 */
[----:B------:R-:W-:Y:S02]  /*1d90*/  FMUL.FTZ R174, R15, R116 ;  /* 0x000000740fae7220 */ /* 0x000fe40000410000 */
[----:B------:R-:W-:Y:S02]  /*1da0*/  FADD.FTZ R107, R106, R171 ;  /* 0x000000ab6a6b7221 */ /* 0x000fe40000010000 */
[----:B------:R-:W-:-:S02]  /*1db0*/  FMUL.FTZ R125, R33, R176 ;  /* 0x000000b0217d7220 */ /* 0x000fc40000410000 */
[----:B------:R-:W-:Y:S01]  /*1dc0*/  FFMA.FTZ R105, R136, R171, R105 ;  /* 0x000000ab88697223 */ /* 0x000fe20000010069 */
[----:B------:R-:W-:Y:S01]  /*1dd0*/  PRMT R117, RZ, 0x5410, R117 ;  /* 0x00005410ff757816 */ /* 0x000fe20000000075 */
[----:B------:R-:W-:Y:S02]  /*1de0*/  FMUL.FTZ R173, R31, R114 ;  /* 0x000000721fad7220 */ /* 0x000fe40000410000 */
[----:B------:R-:W-:Y:S02]  /*1df0*/  FADD.FTZ R106, R107, R174 ;  /* 0x000000ae6b6a7221 */ /* 0x000fe40000010000 */
[----:B------:R-:W-:Y:S02]  /*1e00*/  FMUL.FTZ R138, R33, R178 ;  /* 0x000000b2218a7220 */ /* 0x000fe40000410000 */
[----:B------:R-:W-:Y:S02]  /*1e10*/  FFMA.FTZ R105, R125, R174, R105 ;  /* 0x000000ae7d697223 */ /* 0x000fe40000010069 */
[----:B------:R-:W-:Y:S01]  /*1e20*/  FADD.FTZ R107, R106, R173 ;  /* 0x000000ad6a6b7221 */ /* 0x000fe20000010000 */
[----:B------:R-:W-:Y:S01]  /*1e30*/  PRMT R106, RZ, 0x5410, R104 ;  /* 0x00005410ff6a7816 */ /* 0x000fe20000000068 */
[----:B------:R-:W-:-:S02]  /*1e40*/  FMUL.FTZ R127, R33, R192 ;  /* 0x000000c0217f7220 */ /* 0x000fc40000410000 */
[----:B------:R-:W-:Y:S02]  /*1e50*/  FMUL.FTZ R176, R16, R117 ;  /* 0x0000007510b07220 */ /* 0x000fe40000410000 */
        /* <DEDUP_REMOVED lines=27> */
.L_x_219:
[----:B0-----:R-:W-:Y:S05]  /*2010*/  BSYNC B0 ;  /* 0x0000000000007941 */ /* 0x001fea0003800000 */
.L_x_217:
[----:B------:R-:W-:Y:S02]  /*2020*/  LOP3.LUT P2, RZ, R18, 0xff, RZ, 0xc0, !PT ;  /* 0x000000ff12ff7812 */ /* 0x000fe4000784c0ff */
[----:B------:R-:W-:Y:S02]  /*2030*/  SHF.R.U32.HI R106, RZ, 0x5, R0 ;  /* 0x00000005ff6a7819 */ /* 0x000fe40000011600 */
[----:B------:R-:W-:-:S02]  /*2040*/  LOP3.LUT P0, RZ, R0, 0x1f, RZ, 0xc0, !PT ;  /* 0x0000001f00ff7812 */ /* 0x000fc4000780c0ff */
[----:B------:R-:W-:-:S07]  /*2050*/  LOP3.LUT R191, R106, 0x7fffff8, RZ, 0xc0, !PT ;  /* 0x07fffff86abf7812 */ /* 0x000fce00078ec0ff */
[----:B------:R-:W-:Y:S01]  /*2060*/  @!P2 IADD3 R191, R191, 0x8, RZ ;  /* 0x00000008bfbfa810 */ /* 0x000fe20007ffe0ff */
[----:B------:R-:W-:Y:S05]  /*2070*/  BRA.DIV ~URZ, `(.L_x_220) ;  /* 0x00002ee27f007947 */ /* 0x000fea000b800000 */
[----:B------:R0:W1:Y:S02]  /*2080*/  SHFL.DOWN PT, R107, R112, 0x10, 0x1f ;  /* 0x0a001f00706b7f89 */ /* 0x00006400000e0000 */
.L_x_328:
        /* <DEDUP_REMOVED lines=15> */
[----:B------:R0:W2:Y:S01]  /*2180*/  SHFL.DOWN PT, R178, R109, 0x1, 0x1f ;  /* 0x08201f006db27f89 */ /* 0x0000a200000e0000 */
[----:B-1----:R-:W-:-:S05]  /*2190*/  FADD.FTZ R111, R110, R111 ;  /* 0x0000006f6e6f7221 */ /* 0x002fca0000010000 */
[----:B------:R0:W1:Y:S02]  /*21a0*/  SHFL.DOWN PT, R104, R111, 0x1, 0x1f ;  /* 0x08201f006f687f89 */ /* 0x00006400000e0000 */
.L_x_329:
[----:B------:R-:W-:Y:S01]  /*21b0*/  @!P0 LOP3.LUT R106, R106, 0x7, RZ, 0xc0, !PT ;  /* 0x000000076a6a8812 */ /* 0x000fe200078ec0ff */
[----:B--2---:R-:W-:Y:S01]  /*21c0*/  FADD.FTZ R178, R178, R109 ;  /* 0x0000006db2b27221 */ /* 0x004fe20000010000 */
[----:B------:R-:W-:Y:S01]  /*21d0*/  WARPSYNC 0xffffffff ;  /* 0xffffffff00007948 */ /* 0x000fe20003800000 */
[----:B-1----:R-:W-:Y:S01]  /*21e0*/  FADD.FTZ R179, R104, R111 ;  /* 0x0000006f68b37221 */ /* 0x002fe20000010000 */
[----:B------:R-:W-:Y:S01]  /*21f0*/  @!P0 IADD3 R192, R191, R106, RZ ;  /* 0x0000006abfc08210 */ /* 0x000fe20007ffe0ff */
[----:B------:R-:W-:Y:S01]  /*2200*/  BSSY B0, `(.L_x_222) ;  /* 0x0000035000007945 */ /* 0x000fe20003800000 */
[----:B-----5:R-:W-:-:S03]  /*2210*/  ISETP.GE.AND P2, PT, R190, 0x1, PT ;  /* 0x00000001be00780c */ /* 0x020fc60003f46270 */
[----:B------:R-:W-:Y:S04]  /*2220*/  @!P0 STS.64 [R192.X8+0x7000], R178 ;  /* 0x007000b2c0008388 */ /* 0x000fe80000008a00 */
[----:B------:R-:W-:Y:S01]  /*2230*/  BAR.SYNC.DEFER_BLOCKING 0x0 ;  /* 0x0000000000007b1d */ /* 0x000fe20000010000 */
[----:B------:R-:W-:-:S05]  /*2240*/  ISETP.NE.AND P0, PT, R17, RZ, PT ;  /* 0x000000ff1100720c */ /* 0x000fca0003f05270 */
[----:B------:R-:W-:-:S05]  /*2250*/  @P2 IADD3 R190, R190, -0x1, RZ ;  /* 0xffffffffbebe2810 */ /* 0x000fca0007ffe0ff */
[----:B------:R-:W-:Y:S01]  /*2260*/  @P2 IMAD R190, R190, c[0x0][0x168], RZ ;  /* 0x00005a00bebe2a24 */ /* 0x000fe200078e02ff */
[----:B------:R-:W1:Y:S04]  /*2270*/  LDS.128 R104, [R191.X8+0x7000] ;  /* 0x00700000bf687984 */ /* 0x000e680000008c00 */
[----:B0-----:R-:W0:Y:S04]  /*2280*/  LDS.128 R108, [R191.X8+0x7010] ;  /* 0x00701000bf6c7984 */ /* 0x001e280000008c00 */
[----:B------:R-:W2:Y:S04]  /*2290*/  LDS.128 R112, [R191.X8+0x7020] ;  /* 0x00702000bf707984 */ /* 0x000ea80000008c00 */
[----:B------:R-:W3:Y:S01]  /*22a0*/  LDS.128 R116, [R191.X8+0x7030] ;  /* 0x00703000bf747984 */ /* 0x000ee20000008c00 */
[----:B-1----:R-:W-:-:S02]  /*22b0*/  FADD.FTZ R193, RZ, R104 ;  /* 0x00000068ffc17221 */ /* 0x002fc40000010000 */
[----:B------:R-:W-:Y:S01]  /*22c0*/  FADD.FTZ R104, RZ, R105 ;  /* 0x00000069ff687221 */ /* 0x000fe20000010000 */
[----:B------:R-:W-:Y:S01]  /*22d0*/  @P2 SHF.R.S32.HI R105, RZ, 0x1f, R190 ;  /* 0x0000001fff692819 */ /* 0x000fe200000114be */
[----:B------:R-:W-:Y:S01]  /*22e0*/  FADD.FTZ R193, R106, R193 ;  /* 0x000000c16ac17221 */ /* 0x000fe20000010000 */
[----:B------:R-:W-:Y:S01]  /*22f0*/  @P2 LOP3.LUT R106, R0, 0xff, RZ, 0xc0, !PT ;  /* 0x000000ff006a2812 */ /* 0x000fe200078ec0ff */
[----:B------:R-:W-:Y:S01]  /*2300*/  FADD.FTZ R104, R107, R104 ;  /* 0x000000686b687221 */ /* 0x000fe20000010000 */
[----:B------:R-:W-:Y:S01]  /*2310*/  @P2 LEA.HI R105, R105, R190, RZ, 0x2 ;  /* 0x000000be69692211 */ /* 0x000fe200078f10ff */
        /* <DEDUP_REMOVED lines=13> */
[----:B------:R-:W-:Y:S01]  /*23f0*/  IMAD.MOV.U32 R108, RZ, RZ, RZ ;  /* 0x000000ffff6c7224 */ /* 0x000fe200078e00ff */
[----:B------:R-:W-:Y:S01]  /*2400*/  @P2 LEA.HI.SX32 R108, R105, R106, 0x1e ;  /* 0x0000006a696c2211 */ /* 0x000fe200078ff2ff */
[----:B------:R-:W-:Y:S01]  /*2410*/  FMUL.FTZ R110, R104, c[0x0][0x1e0] ;  /* 0x00007800686e7a20 */ /* 0x000fe20000410000 */
[----:B------:R-:W-:Y:S01]  /*2420*/  FSEL R109, R109, RZ, !P0 ;  /* 0x000000ff6d6d7208 */ /* 0x000fe20004000000 */
        /* <DEDUP_REMOVED lines=9> */
.L_x_223:
        /* <DEDUP_REMOVED lines=9> */
.L_x_224:
[----:B------:R-:W-:Y:S05]  /*2550*/  BSYNC B0 ;  /* 0x0000000000007941 */ /* 0x000fea0003800000 */
.L_x_222:
        /* <DEDUP_REMOVED lines=9> */
[----:B------:R-:W-:Y:S01]  /*25f0*/  MOV R104, RZ ;  /* 0x000000ff00687202 */ /* 0x000fe20000000f00 */
[----:B------:R-:W-:Y:S05]  /*2600*/  @!P3 BRA `(.L_x_227) ;  /* 0x000000900000b947 */ /* 0x000fea0003800000 */
[----:B------:R-:W-:-:S04]  /*2610*/  SHF.R.U64 R104, R168, 0x10, R169 ;  /* 0x00000010a8687819 */ /* 0x000fc800000012a9 */
[----:B------:R-:W-:Y:S01]  /*2620*/  PRMT R104, RZ, 0x5410, R104 ;  /* 0x00005410ff687816 */ /* 0x000fe20000000068 */
[----:B------:R-:W-:Y:S05]  /*2630*/  BRA `(.L_x_227) ;  /* 0x0000006000007947 */ /* 0x000fea0003800000 */
.L_x_226:
[----:B------:R-:W-:-:S04]  /*2640*/  FFMA.FTZ R105, R43, R110, R109 ;  /* 0x0000006e2b697223 */ /* 0x000fc8000001006d */
[----:B------:R-:W-:Y:S01]  /*2650*/  FADD.FTZ R104, R144, -R105 ;  /* 0x8000006990687221 */ /* 0x000fe20000010000 */
[----:B------:R-:W-:-:S03]  /*2660*/  @P3 SHF.R.U64 R105, R168, 0x10, R169 ;  /* 0x00000010a8693819 */ /* 0x000fc600000012a9 */
[----:B------:R-:W-:Y:S01]  /*2670*/  FMUL.FTZ R104, R33, R104 ;  /* 0x0000006821687220 */ /* 0x000fe20000410000 */
[----:B------:R-:W-:-:S05]  /*2680*/  @P3 PRMT R105, RZ, 0x5410, R105 ;  /* 0x00005410ff693816 */ /* 0x000fca0000000069 */
[----:B------:R-:W-:Y:S02]  /*2690*/  @P3 FADD.FTZ R104, R104, R105 ;  /* 0x0000006968683221 */ /* 0x000fe40000010000 */
.L_x_227:
[----:B------:R-:W-:Y:S05]  /*26a0*/  BSYNC B0 ;  /* 0x0000000000007941 */ /* 0x000fea0003800000 */
.L_x_225:
        /* <DEDUP_REMOVED lines=11> */
.L_x_229:
[----:B------:R-:W-:Y:S01]  /*2760*/  FFMA.FTZ R104, R36, R110, R109 ;  /* 0x0000006e24687223 */ /* 0x000fe2000001006d */
[----:B------:R-:W-:-:S03]  /*2770*/  @P3 PRMT R105, RZ, 0x5410, R169 ;  /* 0x00005410ff693816 */ /* 0x000fc600000000a9 */
[----:B------:R-:W-:-:S04]  /*2780*/  FADD.FTZ R104, R129, -R104 ;  /* 0x8000006881687221 */ /* 0x000fc80000010000 */
[----:B------:R-:W-:-:S04]  /*2790*/  FMUL.FTZ R104, R33, R104 ;  /* 0x0000006821687220 */ /* 0x000fc80000410000 */
[----:B------:R-:W-:Y:S02]  /*27a0*/  @P3 FADD.FTZ R104, R104, R105 ;  /* 0x0000006968683221 */ /* 0x000fe40000010000 */
.L_x_230:
[----:B------:R-:W-:Y:S05]  /*27b0*/  BSYNC B0 ;  /* 0x0000000000007941 */ /* 0x000fea0003800000 */
.L_x_228:
        /* <DEDUP_REMOVED lines=12> */
.L_x_232:
[----:B------:R-:W-:Y:S01]  /*2880*/  FFMA.FTZ R104, R44, R110, R109 ;  /* 0x0000006e2c687223 */ /* 0x000fe2000001006d */
[----:B------:R-:W-:-:S03]  /*2890*/  @P3 SHF.R.U32.HI R105, RZ, 0x10, R169 ;  /* 0x00000010ff693819 */ /* 0x000fc600000116a9 */
[----:B------:R-:W-:Y:S01]  /*28a0*/  FADD.FTZ R104, R131, -R104 ;  /* 0x8000006883687221 */ /* 0x000fe20000010000 */
[----:B------:R-:W-:-:S03]  /*28b0*/  @P3 PRMT R105, RZ, 0x5410, R105 ;  /* 0x00005410ff693816 */ /* 0x000fc60000000069 */
[----:B------:R-:W-:-:S04]  /*28c0*/  FMUL.FTZ R104, R33, R104 ;  /* 0x0000006821687220 */ /* 0x000fc80000410000 */
[----:B------:R-:W-:Y:S02]  /*28d0*/  @P3 FADD.FTZ R104, R104, R105 ;  /* 0x0000006968683221 */ /* 0x000fe40000010000 */
.L_x_233:
[----:B------:R-:W-:Y:S05]  /*28e0*/  BSYNC B0 ;  /* 0x0000000000007941 */ /* 0x000fea0003800000 */
.L_x_231:
[----:B------:R-:W-:Y:S01]  /*28f0*/  @P2 FMUL.FTZ R105, R104, c[0x0][0x1ec] ;  /* 0x00007b0068692a20 */ /* 0x000fe20000410000 */
[----:B------:R-:W-:-:S04]  /*2900*/  @P0 F2FP.BF16.PACK_AB R104, RZ, R104 ;  /* 0x00000068ff68023e */ /* 0x000fc800000010ff */
[----:B------:R-:W-:Y:S02]  /*2910*/  @P2 F2FP.BF16.PACK_AB R105, RZ, R105 ;  /* 0x00000069ff69223e */ /* 0x000fe400000010ff */
[----:B------:R-:W-:Y:S02]  /*2920*/  @P0 PRMT R186, R104, 0x7610, R186 ;  /* 0x0000761068ba0816 */ /* 0x000fe400000000ba */
[----:B------:R-:W-:Y:S01]  /*2930*/  @P2 PRMT R185, R105, 0x7610, R185 ;  /* 0x0000761069b92816 */ /* 0x000fe200000000b9 */
        /* <DEDUP_REMOVED lines=9> */
.L_x_234:
        /* <DEDUP_REMOVED lines=10> */
.L_x_236:
[----:B------:R-:W-:Y:S05]  /*2a70*/  BSYNC B0 ;  /* 0x0000000000007941 */ /* 0x000fea0003800000 */
.L_x_235:
[----:B------:R-:W-:Y:S01]  /*2a80*/  BSSY B0, `(.L_x_237) ;  /* 0x000000b000007945 */ /* 0x000fe20003800000 */
[----:B------:R-:W-:Y:S05]  /*2a90*/  @P1 BRA `(.L_x_238) ;  /* 0x0000004000001947 */ /* 0x000fea0003800000 */
[----:B0-----:R-:W-:Y:S01]  /*2aa0*/  IMAD.MOV.U32 R104, RZ, RZ, RZ ;  /* 0x000000ffff687224 */ /* 0x001fe200078e00ff */
[----:B------:R-:W-:Y:S05]  /*2ab0*/  @!P3 BRA `(.L_x_239) ;  /* 0x000000700000b947 */ /* 0x000fea0003800000 */
[----:B------:R-:W-:Y:S01]  /*2ac0*/  PRMT R104, RZ, 0x5410, R166 ;  /* 0x00005410ff687816 */ /* 0x000fe200000000a6 */
[----:B------:R-:W-:Y:S05]  /*2ad0*/  BRA `(.L_x_239) ;  /* 0x0000005000007947 */ /* 0x000fea0003800000 */
.L_x_238:
[----:B0-----:R-:W-:-:S04]  /*2ae0*/  FFMA.FTZ R105, R37, R110, R109 ;  /* 0x0000006e25697223 */ /* 0x001fc8000001006d */
[----:B------:R-:W-:Y:S01]  /*2af0*/  FADD.FTZ R104, R146, -R105 ;  /* 0x8000006992687221 */ /* 0x000fe20000010000 */
[----:B------:R-:W-:-:S03]  /*2b00*/  @P3 PRMT R105, RZ, 0x5410, R166 ;  /* 0x00005410ff693816 */ /* 0x000fc600000000a6 */
[----:B------:R-:W-:-:S04]  /*2b10*/  FMUL.FTZ R104, R33, R104 ;  /* 0x0000006821687220 */ /* 0x000fc80000410000 */
[----:B------:R-:W-:Y:S02]  /*2b20*/  @P3 FADD.FTZ R104, R104, R105 ;  /* 0x0000006968683221 */ /* 0x000fe40000010000 */
.L_x_239:
[----:B------:R-:W-:Y:S05]  /*2b30*/  BSYNC B0 ;  /* 0x0000000000007941 */ /* 0x000fea0003800000 */
.L_x_237:
[----:B------:R-:W-:Y:S01]  /*2b40*/  @P2 FMUL.FTZ R105, R104, c[0x0][0x1ec] ;  /* 0x00007b0068692a20 */ /* 0x000fe20000410000 */
[----:B------:R-:W-:Y:S01]  /*2b50*/  @P0 F2FP.BF16.PACK_AB R104, RZ, R104 ;  /* 0x00000068ff68023e */ /* 0x000fe200000010ff */
[----:B------:R-:W-:Y:S03]  /*2b60*/  BSSY B0, `(.L_x_240) ;  /* 0x0000010000007945 */ /* 0x000fe60003800000 */
[----:B------:R-:W-:Y:S02]  /*2b70*/  @P2 F2FP.BF16.PACK_AB R105, RZ, R105 ;  /* 0x00000069ff69223e */ /* 0x000fe400000010ff */
[----:B------:R-:W-:Y:S02]  /*2b80*/  @P0 PRMT R180, R104, 0x7610, R180 ;  /* 0x0000761068b40816 */ /* 0x000fe400000000b4 */
[----:B------:R-:W-:Y:S01]  /*2b90*/  @P2 PRMT R177, R105, 0x7610, R177 ;  /* 0x0000761069b12816 */ /* 0x000fe200000000b1 */
[----:B------:R-:W-:Y:S05]  /*2ba0*/  @P1 BRA `(.L_x_241) ;  /* 0x0000005000001947 */ /* 0x000fea0003800000 */
[----:B------:R-:W-:Y:S01]  /*2bb0*/  MOV R104, RZ ;  /* 0x000000ff00687202 */ /* 0x000fe20000000f00 */
[----:B------:R-:W-:Y:S05]  /*2bc0*/  @!P3 BRA `(.L_x_242) ;  /* 0x000000900000b947 */ /* 0x000fea0003800000 */
[----:B------:R-:W-:-:S04]  /*2bd0*/  SHF.R.U64 R104, R166, 0x10, R167 ;  /* 0x00000010a6687819 */ /* 0x000fc800000012a7 */
[----:B------:R-:W-:Y:S01]  /*2be0*/  PRMT R104, RZ, 0x5410, R104 ;  /* 0x00005410ff687816 */ /* 0x000fe20000000068 */
[----:B------:R-:W-:Y:S05]  /*2bf0*/  BRA `(.L_x_242) ;  /* 0x0000006000007947 */ /* 0x000fea0003800000 */
.L_x_241:
[----:B------:R-:W-:Y:S01]  /*2c00*/  FFMA.FTZ R104, R46, R110, R109 ;  /* 0x0000006e2e687223 */ /* 0x000fe2000001006d */
[----:B------:R-:W-:-:S03]  /*2c10*/  @P3 SHF.R.U64 R105, R166, 0x10, R167 ;  /* 0x00000010a6693819 */ /* 0x000fc600000012a7 */
[----:B------:R-:W-:Y:S01]  /*2c20*/  FADD.FTZ R104, R133, -R104 ;  /* 0x8000006885687221 */ /* 0x000fe20000010000 */
[----:B------:R-:W-:-:S03]  /*2c30*/  @P3 PRMT R105, RZ, 0x5410, R105 ;  /* 0x00005410ff693816 */ /* 0x000fc60000000069 */
[----:B------:R-:W-:-:S04]  /*2c40*/  FMUL.FTZ R104, R33, R104 ;  /* 0x0000006821687220 */ /* 0x000fc80000410000 */
[----:B------:R-:W-:Y:S02]  /*2c50*/  @P3 FADD.FTZ R104, R104, R105 ;  /* 0x0000006968683221 */ /* 0x000fe40000010000 */
.L_x_242:
[----:B------:R-:W-:Y:S05]  /*2c60*/  BSYNC B0 ;  /* 0x0000000000007941 */ /* 0x000fea0003800000 */
.L_x_240:
        /* <DEDUP_REMOVED lines=11> */
.L_x_244:
[----:B------:R-:W-:Y:S01]  /*2d20*/  FFMA.FTZ R104, R38, R110, R109 ;  /* 0x0000006e26687223 */ /* 0x000fe2000001006d */
[----:B------:R-:W-:-:S03]  /*2d30*/  @P3 PRMT R105, RZ, 0x5410, R167 ;  /* 0x00005410ff693816 */ /* 0x000fc600000000a7 */
[----:B------:R-:W-:-:S04]  /*2d40*/  FADD.FTZ R104, R135, -R104 ;  /* 0x8000006887687221 */ /* 0x000fc80000010000 */
[----:B------:R-:W-:-:S04]  /*2d50*/  FMUL.FTZ R104, R33, R104 ;  /* 0x0000006821687220 */ /* 0x000fc80000410000 */
[----:B------:R-:W-:Y:S02]  /*2d60*/  @P3 FADD.FTZ R104, R104, R105 ;  /* 0x0000006968683221 */ /* 0x000fe40000010000 */
.L_x_245:
[----:B------:R-:W-:Y:S05]  /*2d70*/  BSYNC B0 ;  /* 0x0000000000007941 */ /* 0x000fea0003800000 */
.L_x_243:
        /* <DEDUP_REMOVED lines=12> */
.L_x_247:
[----:B------:R-:W-:Y:S01]  /*2e40*/  FFMA.FTZ R104, R120, R110, R109 ;  /* 0x0000006e78687223 */ /* 0x000fe2000001006d */
[----:B------:R-:W-:-:S03]  /*2e50*/  @P3 SHF.R.U32.HI R105, RZ, 0x10, R167 ;  /* 0x00000010ff693819 */ /* 0x000fc600000116a7 */
[----:B------:R-:W-:Y:S01]  /*2e60*/  FADD.FTZ R104, R137, -R104 ;  /* 0x8000006889687221 */ /* 0x000fe20000010000 */
[----:B------:R-:W-:-:S03]  /*2e70*/  @P3 PRMT R105, RZ, 0x5410, R105 ;  /* 0x00005410ff693816 */ /* 0x000fc60000000069 */
[----:B------:R-:W-:-:S04]  /*2e80*/  FMUL.FTZ R104, R33, R104 ;  /* 0x0000006821687220 */ /* 0x000fc80000410000 */
[----:B------:R-:W-:Y:S02]  /*2e90*/  @P3 FADD.FTZ R104, R104, R105 ;  /* 0x0000006968683221 */ /* 0x000fe40000010000 */
.L_x_248:
[----:B------:R-:W-:Y:S05]  /*2ea0*/  BSYNC B0 ;  /* 0x0000000000007941 */ /* 0x000fea0003800000 */
.L_x_246:
        /* <DEDUP_REMOVED lines=14> */
.L_x_249:
[----:B------:R-:W-:Y:S01]  /*2f90*/  BSSY B0, `(.L_x_250) ;  /* 0x000000b000007945 */ /* 0x000fe20003800000 */
[----:B------:R-:W-:Y:S05]  /*2fa0*/  @!P2 BRA `(.L_x_251) ;  /* 0x000000900000a947 */ /* 0x000fea0003800000 */
[----:B0-----:R-:W-:Y:S01]  /*2fb0*/  LOP3.LUT R104, R182, 0xffff, RZ, 0xc0, !PT ;  /* 0x0000ffffb6687812 */ /* 0x001fe200078ec0ff */
[----:B------:R-:W-:Y:S01]  /*2fc0*/  IMAD.MOV.U32 R111, RZ, RZ, 0x8 ;  /* 0x00000008ff6f7424 */ /* 0x000fe200078e00ff */
[----:B------:R-:W-:Y:S02]  /*2fd0*/  PRMT R107, R184, 0x5410, R185 ;  /* 0x00005410b86b7816 */ /* 0x000fe400000000b9 */
[----:B------:R-:W-:Y:S01]  /*2fe0*/  IADD3 R106, R108, 0x100, RZ ;  /* 0x000001006c6a7810 */ /* 0x000fe20007ffe0ff */
[----:B------:R-:W-:-:S05]  /*2ff0*/  IMAD.WIDE.U32 R104, R104, 0x10000, RZ ;  /* 0x0001000068687825 */ /* 0x000fca00078e00ff */
[----:B------:R-:W-:Y:S01]  /*3000*/  LOP3.LUT R105, R107, R105, RZ, 0xfc, !PT ;  /* 0x000000696b697212 */ /* 0x000fe200078efcff */
[----:B------:R-:W-:Y:S01]  /*3010*/  IMAD.WIDE.U32 R106, R106, R111, c[0x0][0x248] ;  /* 0x000092006a6a7625 */ /* 0x000fe200078e006f */
[----:B------:R-:W-:-:S05]  /*3020*/  LOP3.LUT R104, R104, 0xffff, R177, 0xf8, !PT ;  /* 0x0000ffff68687812 */ /* 0x000fca00078ef8b1 */
[----:B------:R0:W-:Y:S02]  /*3030*/  STG.E.64 [R106.64], R104 ;  /* 0x000000686a007986 */ /* 0x0001e4000c101b04 */
.L_x_251:
[----:B------:R-:W-:Y:S05]  /*3040*/  BSYNC B0 ;  /* 0x0000000000007941 */ /* 0x000fea0003800000 */
.L_x_250:
[----:B------:R-:W-:Y:S01]  /*3050*/  BSSY B0, `(.L_x_252) ;  /* 0x000000b000007945 */ /* 0x000fe20003800000 */
[----:B------:R-:W-:Y:S05]  /*3060*/  @P1 BRA `(.L_x_253) ;  /* 0x0000004000001947 */ /* 0x000fea0003800000 */
[----:B0-----:R-:W-:Y:S01]  /*3070*/  IMAD.MOV.U32 R104, RZ, RZ, RZ ;  /* 0x000000ffff687224 */ /* 0x001fe200078e00ff */
[----:B------:R-:W-:Y:S05]  /*3080*/  @!P3 BRA `(.L_x_254) ;  /* 0x000000700000b947 */ /* 0x000fea0003800000 */
[----:B------:R-:W-:Y:S01]  /*3090*/  PRMT R104, RZ, 0x5410, R164 ;  /* 0x00005410ff687816 */ /* 0x000fe200000000a4 */
[----:B------:R-:W-:Y:S05]  /*30a0*/  BRA `(.L_x_254) ;  /* 0x0000005000007947 */ /* 0x000fea0003800000 */
.L_x_253:
[----:B0-----:R-:W-:-:S04]  /*30b0*/  FFMA.FTZ R105, R39, R110, R109 ;  /* 0x0000006e27697223 */ /* 0x001fc8000001006d */
[----:B------:R-:W-:Y:S01]  /*30c0*/  FADD.FTZ R104, R148, -R105 ;  /* 0x8000006994687221 */ /* 0x000fe20000010000 */
[----:B------:R-:W-:-:S03]  /*30d0*/  @P3 PRMT R105, RZ, 0x5410, R164 ;  /* 0x00005410ff693816 */ /* 0x000fc600000000a4 */
[----:B------:R-:W-:-:S04]  /*30e0*/  FMUL.FTZ R104, R33, R104 ;  /* 0x0000006821687220 */ /* 0x000fc80000410000 */
[----:B------:R-:W-:Y:S02]  /*30f0*/  @P3 FADD.FTZ R104, R104, R105 ;  /* 0x0000006968683221 */ /* 0x000fe40000010000 */
.L_x_254:
[----:B------:R-:W-:Y:S05]  /*3100*/  BSYNC B0 ;  /* 0x0000000000007941 */ /* 0x000fea0003800000 */
.L_x_252:
        /* <DEDUP_REMOVED lines=12> */
.L_x_256:
[----:B------:R-:W-:Y:S01]  /*31d0*/  FFMA.FTZ R104, R122, R110, R109 ;  /* 0x0000006e7a687223 */ /* 0x000fe2000001006d */
[----:B------:R-:W-:-:S03]  /*31e0*/  @P3 SHF.R.U64 R105, R164, 0x10, R165 ;  /* 0x00000010a4693819 */ /* 0x000fc600000012a5 */
[----:B------:R-:W-:Y:S01]  /*31f0*/  FADD.FTZ R104, R139, -R104 ;  /* 0x800000688b687221 */ /* 0x000fe20000010000 */
[----:B------:R-:W-:-:S03]  /*3200*/  @P3 PRMT R105, RZ, 0x5410, R105 ;  /* 0x00005410ff693816 */ /* 0x000fc60000000069 */
[----:B------:R-:W-:-:S04]  /*3210*/  FMUL.FTZ R104, R33, R104 ;  /* 0x0000006821687220 */ /* 0x000fc80000410000 */
[----:B------:R-:W-:Y:S02]  /*3220*/  @P3 FADD.FTZ R104, R104, R105 ;  /* 0x0000006968683221 */ /* 0x000fe40000010000 */
.L_x_257:
[----:B------:R-:W-:Y:S05]  /*3230*/  BSYNC B0 ;  /* 0x0000000000007941 */ /* 0x000fea0003800000 */
.L_x_255:
        /* <DEDUP_REMOVED lines=11> */
.L_x_259:
[----:B------:R-:W-:Y:S01]  /*32f0*/  FFMA.FTZ R104, R40, R110, R109 ;  /* 0x0000006e28687223 */ /* 0x000fe2000001006d */
[----:B------:R-:W-:-:S03]  /*3300*/  @P3 PRMT R105, RZ, 0x5410, R165 ;  /* 0x00005410ff693816 */ /* 0x000fc600000000a5 */
[----:B------:R-:W-:-:S04]  /*3310*/  FADD.FTZ R104, R141, -R104 ;  /* 0x800000688d687221 */ /* 0x000fc80000010000 */
[----:B------:R-:W-:-:S04]  /*3320*/  FMUL.FTZ R104, R33, R104 ;  /* 0x0000006821687220 */ /* 0x000fc80000410000 */
[----:B------:R-:W-:Y:S02]  /*3330*/  @P3 FADD.FTZ R104, R104, R105 ;  /* 0x0000006968683221 */ /* 0x000fe40000010000 */
.L_x_260:
[----:B------:R-:W-:Y:S05]  /*3340*/  BSYNC B0 ;  /* 0x0000000000007941 */ /* 0x000fea0003800000 */
.L_x_258:
        /* <DEDUP_REMOVED lines=12> */
.L_x_262:
[----:B------:R-:W-:Y:S01]  /*3410*/  FFMA.FTZ R104, R124, R110, R109 ;  /* 0x0000006e7c687223 */ /* 0x000fe2000001006d */
[----:B------:R-:W-:-:S03]  /*3420*/  @P3 SHF.R.U32.HI R105, RZ, 0x10, R165 ;  /* 0x00000010ff693819 */ /* 0x000fc600000116a5 */
[----:B------:R-:W-:Y:S01]  /*3430*/  FADD.FTZ R104, R143, -R104 ;  /* 0x800000688f687221 */ /* 0x000fe20000010000 */
[----:B------:R-:W-:-:S03]  /*3440*/  @P3 PRMT R105, RZ, 0x5410, R105 ;  /* 0x00005410ff693816 */ /* 0x000fc60000000069 */
[----:B------:R-:W-:-:S04]  /*3450*/  FMUL.FTZ R104, R33, R104 ;  /* 0x0000006821687220 */ /* 0x000fc80000410000 */
[----:B------:R-:W-:Y:S02]  /*3460*/  @P3 FADD.FTZ R104, R104, R105 ;  /* 0x0000006968683221 */ /* 0x000fe40000010000 */
.L_x_263:
[----:B------:R-:W-:Y:S05]  /*3470*/  BSYNC B0 ;  /* 0x0000000000007941 */ /* 0x000fea0003800000 */
.L_x_261:
        /* <DEDUP_REMOVED lines=14> */
.L_x_264:
        /* <DEDUP_REMOVED lines=11> */
.L_x_266:
[----:B------:R-:W-:Y:S05]  /*3610*/  BSYNC B0 ;  /* 0x0000000000007941 */ /* 0x000fea0003800000 */
.L_x_265:
[----:B------:R-:W-:Y:S01]  /*3620*/  BSSY B0, `(.L_x_267) ;  /* 0x000000b000007945 */ /* 0x000fe20003800000 */
[----:B------:R-:W-:Y:S05]  /*3630*/  @P1 BRA `(.L_x_268) ;  /* 0x0000004000001947 */ /* 0x000fea0003800000 */
[----:B0-----:R-:W-:Y:S01]  /*3640*/  IMAD.MOV.U32 R104, RZ, RZ, RZ ;  /* 0x000000ffff687224 */ /* 0x001fe200078e00ff */
[----:B------:R-:W-:Y:S05]  /*3650*/  @!P3 BRA `(.L_x_269) ;  /* 0x000000700000b947 */ /* 0x000fea0003800000 */
[----:B------:R-:W-:Y:S01]  /*3660*/  PRMT R104, RZ, 0x5410, R162 ;  /* 0x00005410ff687816 */ /* 0x000fe200000000a2 */
[----:B------:R-:W-:Y:S05]  /*3670*/  BRA `(.L_x_269) ;  /* 0x0000005000007947 */ /* 0x000fea0003800000 */
.L_x_268:
[----:B0-----:R-:W-:-:S04]  /*3680*/  FFMA.FTZ R105, R41, R110, R109 ;  /* 0x0000006e29697223 */ /* 0x001fc8000001006d */
[----:B------:R-:W-:Y:S01]  /*3690*/  FADD.FTZ R104, R150, -R105 ;  /* 0x8000006996687221 */ /* 0x000fe20000010000 */
[----:B------:R-:W-:-:S03]  /*36a0*/  @P3 PRMT R105, RZ, 0x5410, R162 ;  /* 0x00005410ff693816 */ /* 0x000fc600000000a2 */
[----:B------:R-:W-:-:S04]  /*36b0*/  FMUL.FTZ R104, R33, R104 ;  /* 0x0000006821687220 */ /* 0x000fc80000410000 */
[----:B------:R-:W-:Y:S02]  /*36c0*/  @P3 FADD.FTZ R104, R104, R105 ;  /* 0x0000006968683221 */ /* 0x000fe40000010000 */
.L_x_269:
[----:B------:R-:W-:Y:S05]  /*36d0*/  BSYNC B0 ;  /* 0x0000000000007941 */ /* 0x000fea0003800000 */
.L_x_267:
        /* <DEDUP_REMOVED lines=12> */
.L_x_271:
[----:B------:R-:W-:Y:S01]  /*37a0*/  FFMA.FTZ R104, R126, R110, R109 ;  /* 0x0000006e7e687223 */ /* 0x000fe2000001006d */
[----:B------:R-:W-:-:S03]  /*37b0*/  @P3 SHF.R.U64 R105, R162, 0x10, R163 ;  /* 0x00000010a2693819 */ /* 0x000fc600000012a3 */
[----:B------:R-:W-:Y:S01]  /*37c0*/  FADD.FTZ R104, R145, -R104 ;  /* 0x8000006891687221 */ /* 0x000fe20000010000 */
[----:B------:R-:W-:-:S03]  /*37d0*/  @P3 PRMT R105, RZ, 0x5410, R105 ;  /* 0x00005410ff693816 */ /* 0x000fc60000000069 */
[----:B------:R-:W-:-:S04]  /*37e0*/  FMUL.FTZ R104, R33, R104 ;  /* 0x0000006821687220 */ /* 0x000fc80000410000 */
[----:B------:R-:W-:Y:S02]  /*37f0*/  @P3 FADD.FTZ R104, R104, R105 ;  /* 0x0000006968683221 */ /* 0x000fe40000010000 */
.L_x_272:
[----:B------:R-:W-:Y:S05]  /*3800*/  BSYNC B0 ;  /* 0x0000000000007941 */ /* 0x000fea0003800000 */
.L_x_270:
        /* <DEDUP_REMOVED lines=11> */
.L_x_274:
[----:B------:R-:W-:Y:S01]  /*38c0*/  FFMA.FTZ R104, R42, R110, R109 ;  /* 0x0000006e2a687223 */ /* 0x000fe2000001006d */
[----:B------:R-:W-:-:S03]  /*38d0*/  @P3 PRMT R105, RZ, 0x5410, R163 ;  /* 0x00005410ff693816 */ /* 0x000fc600000000a3 */
[----:B------:R-:W-:-:S04]  /*38e0*/  FADD.FTZ R104, R147, -R104 ;  /* 0x8000006893687221 */ /* 0x000fc80000010000 */
[----:B------:R-:W-:-:S04]  /*38f0*/  FMUL.FTZ R104, R33, R104 ;  /* 0x0000006821687220 */ /* 0x000fc80000410000 */
[----:B------:R-:W-:Y:S02]  /*3900*/  @P3 FADD.FTZ R104, R104, R105 ;  /* 0x0000006968683221 */ /* 0x000fe40000010000 */
.L_x_275:
[----:B------:R-:W-:Y:S05]  /*3910*/  BSYNC B0 ;  /* 0x0000000000007941 */ /* 0x000fea0003800000 */
.L_x_273:
        /* <DEDUP_REMOVED lines=12> */
.L_x_277:
[----:B------:R-:W-:Y:S01]  /*39e0*/  FFMA.FTZ R104, R128, R110, R109 ;  /* 0x0000006e80687223 */ /* 0x000fe2000001006d */
[----:B------:R-:W-:-:S03]  /*39f0*/  @P3 SHF.R.U32.HI R105, RZ, 0x10, R163 ;  /* 0x00000010ff693819 */ /* 0x000fc600000116a3 */
[----:B------:R-:W-:Y:S01]  /*3a00*/  FADD.FTZ R104, R149, -R104 ;  /* 0x8000006895687221 */ /* 0x000fe20000010000 */
[----:B------:R-:W-:-:S03]  /*3a10*/  @P3 PRMT R105, RZ, 0x5410, R105 ;  /* 0x00005410ff693816 */ /* 0x000fc60000000069 */
[----:B------:R-:W-:-:S04]  /*3a20*/  FMUL.FTZ R104, R33, R104 ;  /* 0x0000006821687220 */ /* 0x000fc80000410000 */
[----:B------:R-:W-:Y:S02]  /*3a30*/  @P3 FADD.FTZ R104, R104, R105 ;  /* 0x0000006968683221 */ /* 0x000fe40000010000 */
.L_x_278:
[----:B------:R-:W-:Y:S05]  /*3a40*/  BSYNC B0 ;  /* 0x0000000000007941 */ /* 0x000fea0003800000 */
.L_x_276:
        /* <DEDUP_REMOVED lines=14> */
.L_x_279:
        /* <DEDUP_REMOVED lines=11> */
.L_x_281:
[----:B------:R-:W-:Y:S05]  /*3be0*/  BSYNC B0 ;  /* 0x0000000000007941 */ /* 0x000fea0003800000 */
.L_x_280:
[----:B------:R-:W-:Y:S01]  /*3bf0*/  BSSY B0, `(.L_x_282) ;  /* 0x000000b000007945 */ /* 0x000fe20003800000 */
[----:B------:R-:W-:Y:S05]  /*3c00*/  @P1 BRA `(.L_x_283) ;  /* 0x0000004000001947 */ /* 0x000fea0003800000 */
[----:B0-----:R-:W-:Y:S01]  /*3c10*/  IMAD.MOV.U32 R104, RZ, RZ, RZ ;  /* 0x000000ffff687224 */ /* 0x001fe200078e00ff */
[----:B------:R-:W-:Y:S05]  /*3c20*/  @!P3 BRA `(.L_x_284) ;  /* 0x000000700000b947 */ /* 0x000fea0003800000 */
[----:B------:R-:W-:Y:S01]  /*3c30*/  PRMT R104, RZ, 0x5410, R160 ;  /* 0x00005410ff687816 */ /* 0x000fe200000000a0 */
[----:B------:R-:W-:Y:S05]  /*3c40*/  BRA `(.L_x_284) ;  /* 0x0000005000007947 */ /* 0x000fea0003800000 */
.L_x_283:
[----:B0-----:R-:W-:-:S04]  /*3c50*/  FFMA.FTZ R105, R45, R110, R109 ;  /* 0x0000006e2d697223 */ /* 0x001fc8000001006d */
[----:B------:R-:W-:Y:S01]  /*3c60*/  FADD.FTZ R104, R152, -R105 ;  /* 0x8000006998687221 */ /* 0x000fe20000010000 */
[----:B------:R-:W-:-:S03]  /*3c70*/  @P3 PRMT R105, RZ, 0x5410, R160 ;  /* 0x00005410ff693816 */ /* 0x000fc600000000a0 */
[----:B------:R-:W-:-:S04]  /*3c80*/  FMUL.FTZ R104, R33, R104 ;  /* 0x0000006821687220 */ /* 0x000fc80000410000 */
[----:B------:R-:W-:Y:S02]  /*3c90*/  @P3 FADD.FTZ R104, R104, R105 ;  /* 0x0000006968683221 */ /* 0x000fe40000010000 */
.L_x_284:
[----:B------:R-:W-:Y:S05]  /*3ca0*/  BSYNC B0 ;  /* 0x0000000000007941 */ /* 0x000fea0003800000 */
.L_x_282:
        /* <DEDUP_REMOVED lines=12> */
.L_x_286:
[----:B------:R-:W-:Y:S01]  /*3d70*/  FFMA.FTZ R104, R130, R110, R109 ;  /* 0x0000006e82687223 */ /* 0x000fe2000001006d */
[----:B------:R-:W-:-:S03]  /*3d80*/  @P3 SHF.R.U64 R105, R160, 0x10, R161 ;  /* 0x00000010a0693819 */ /* 0x000fc600000012a1 */
[----:B------:R-:W-:Y:S01]  /*3d90*/  FADD.FTZ R104, R151, -R104 ;  /* 0x8000006897687221 */ /* 0x000fe20000010000 */
[----:B------:R-:W-:-:S03]  /*3da0*/  @P3 PRMT R105, RZ, 0x5410, R105 ;  /* 0x00005410ff693816 */ /* 0x000fc60000000069 */
[----:B------:R-:W-:-:S04]  /*3db0*/  FMUL.FTZ R104, R33, R104 ;  /* 0x0000006821687220 */ /* 0x000fc80000410000 */
[----:B------:R-:W-:Y:S02]  /*3dc0*/  @P3 FADD.FTZ R104, R104, R105 ;  /* 0x0000006968683221 */ /* 0x000fe40000010000 */
.L_x_287:
[----:B------:R-:W-:Y:S05]  /*3dd0*/  BSYNC B0 ;  /* 0x0000000000007941 */ /* 0x000fea0003800000 */
.L_x_285:
        /* <DEDUP_REMOVED lines=11> */
.L_x_289:
[----:B------:R-:W-:-:S04]  /*3e90*/  FFMA.FTZ R105, R47, R110, R109 ;  /* 0x0000006e2f697223 */ /* 0x000fc8000001006d */
[----:B------:R-:W-:Y:S01]  /*3ea0*/  FADD.FTZ R104, R154, -R105 ;  /* 0x800000699a687221 */ /* 0x000fe20000010000 */
[----:B------:R-:W-:-:S03]  /*3eb0*/  @P3 PRMT R105, RZ, 0x5410, R161 ;  /* 0x00005410ff693816 */ /* 0x000fc600000000a1 */
[----:B------:R-:W-:-:S04]  /*3ec0*/  FMUL.FTZ R104, R33, R104 ;  /* 0x0000006821687220 */ /* 0x000fc80000410000 */
[----:B------:R-:W-:Y:S02]  /*3ed0*/  @P3 FADD.FTZ R104, R104, R105 ;  /* 0x0000006968683221 */ /* 0x000fe40000010000 */
.L_x_290:
[----:B------:R-:W-:Y:S05]  /*3ee0*/  BSYNC B0 ;  /* 0x0000000000007941 */ /* 0x000fea0003800000 */
.L_x_288:
        /* <DEDUP_REMOVED lines=12> */
.L_x_292:
[----:B------:R-:W-:Y:S01]  /*3fb0*/  FFMA.FTZ R104, R132, R110, R109 ;  /* 0x0000006e84687223 */ /* 0x000fe2000001006d */
[----:B------:R-:W-:-:S03]  /*3fc0*/  @P3 SHF.R.U32.HI R105, RZ, 0x10, R161 ;  /* 0x00000010ff693819 */ /* 0x000fc600000116a1 */
[----:B------:R-:W-:Y:S01]  /*3fd0*/  FADD.FTZ R104, R153, -R104 ;  /* 0x8000006899687221 */ /* 0x000fe20000010000 */
[----:B------:R-:W-:-:S03]  /*3fe0*/  @P3 PRMT R105, RZ, 0x5410, R105 ;  /* 0x00005410ff693816 */ /* 0x000fc60000000069 */
[----:B------:R-:W-:-:S04]  /*3ff0*/  FMUL.FTZ R104, R33, R104 ;  /* 0x0000006821687220 */ /* 0x000fc80000410000 */
[----:B------:R-:W-:Y:S02]  /*4000*/  @P3 FADD.FTZ R104, R104, R105 ;  /* 0x0000006968683221 */ /* 0x000fe40000010000 */
.L_x_293:
[----:B------:R-:W-:Y:S05]  /*4010*/  BSYNC B0 ;  /* 0x0000000000007941 */ /* 0x000fea0003800000 */
.L_x_291:
        /* <DEDUP_REMOVED lines=8> */
[----:B------:R-:W-:Y:S02]  /*40a0*/  PRMT R107, R183, 0x5410, R186 ;  /* 0x00005410b76b7816 */ /* 0x000fe400000000ba */
[----:B------:R-:W-:Y:S01]  /*40b0*/  IADD3 R106, R34, 0x400, RZ ;  /* 0x00000400226a7810 */ /* 0x000fe20007ffe0ff */
[----:B------:R-:W-:-:S05]  /*40c0*/  IMAD.WIDE.U32 R104, R104, 0x10000, RZ ;  /* 0x0001000068687825 */ /* 0x000fca00078e00ff */
[----:B------:R-:W-:Y:S01]  /*40d0*/  LOP3.LUT R105, R107, R105, RZ, 0xfc, !PT ;  /* 0x000000696b697212 */ /* 0x000fe200078efcff */
[----:B------:R-:W-:Y:S01]  /*40e0*/  IMAD.WIDE.U32 R106, R106, R111, c[0x0][0x258] ;  /* 0x000096006a6a7625 */ /* 0x000fe200078e006f */
[----:B------:R-:W-:-:S05]  /*40f0*/  LOP3.LUT R104, R104, 0xffff, R180, 0xf8, !PT ;  /* 0x0000ffff68687812 */ /* 0x000fca00078ef8b4 */
[----:B------:R0:W-:Y:S02]  /*4100*/  STG.E.64 [R106.64], R104 ;  /* 0x000000686a007986 */ /* 0x0001e4000c101b04 */
.L_x_294:
        /* <DEDUP_REMOVED lines=11> */
.L_x_296:
[----:B------:R-:W-:Y:S05]  /*41c0*/  BSYNC B0 ;  /* 0x0000000000007941 */ /* 0x000fea0003800000 */
.L_x_295:
[----:B------:R-:W-:Y:S01]  /*41d0*/  BSSY B0, `(.L_x_297) ;  /* 0x000000b000007945 */ /* 0x000fe20003800000 */
[----:B------:R-:W-:Y:S05]  /*41e0*/  @P1 BRA `(.L_x_298) ;  /* 0x0000004000001947 */ /* 0x000fea0003800000 */
[----:B0-----:R-:W-:Y:S01]  /*41f0*/  IMAD.MOV.U32 R104, RZ, RZ, RZ ;  /* 0x000000ffff687224 */ /* 0x001fe200078e00ff */
[----:B------:R-:W-:Y:S05]  /*4200*/  @!P3 BRA `(.L_x_299) ;  /* 0x000000700000b947 */ /* 0x000fea0003800000 */
[----:B------:R-:W-:Y:S01]  /*4210*/  PRMT R104, RZ, 0x5410, R158 ;  /* 0x00005410ff687816 */ /* 0x000fe2000000009e */
[----:B------:R-:W-:Y:S05]  /*4220*/  BRA `(.L_x_299) ;  /* 0x0000005000007947 */ /* 0x000fea0003800000 */
.L_x_298:
[----:B0-----:R-:W-:-:S04]  /*4230*/  FFMA.FTZ R105, R121, R110, R109 ;  /* 0x0000006e79697223 */ /* 0x001fc8000001006d */
[----:B------:R-:W-:Y:S01]  /*4240*/  FADD.FTZ R104, R170, -R105 ;  /* 0x80000069aa687221 */ /* 0x000fe20000010000 */
[----:B------:R-:W-:-:S03]  /*4250*/  @P3 PRMT R105, RZ, 0x5410, R158 ;  /* 0x00005410ff693816 */ /* 0x000fc6000000009e */
[----:B------:R-:W-:-:S04]  /*4260*/  FMUL.FTZ R104, R33, R104 ;  /* 0x0000006821687220 */ /* 0x000fc80000410000 */
[----:B------:R-:W-:Y:S02]  /*4270*/  @P3 FADD.FTZ R104, R104, R105 ;  /* 0x0000006968683221 */ /* 0x000fe40000010000 */
.L_x_299:
[----:B------:R-:W-:Y:S05]  /*4280*/  BSYNC B0 ;  /* 0x0000000000007941 */ /* 0x000fea0003800000 */
.L_x_297:
        /* <DEDUP_REMOVED lines=12> */
.L_x_301:
[----:B------:R-:W-:Y:S01]  /*4350*/  FFMA.FTZ R104, R134, R110, R109 ;  /* 0x0000006e86687223 */ /* 0x000fe2000001006d */
[----:B------:R-:W-:-:S03]  /*4360*/  @P3 SHF.R.U64 R105, R158, 0x10, R159 ;  /* 0x000000109e693819 */ /* 0x000fc6000000129f */
[----:B------:R-:W-:Y:S01]  /*4370*/  FADD.FTZ R104, R155, -R104 ;  /* 0x800000689b687221 */ /* 0x000fe20000010000 */
[----:B------:R-:W-:-:S03]  /*4380*/  @P3 PRMT R105, RZ, 0x5410, R105 ;  /* 0x00005410ff693816 */ /* 0x000fc60000000069 */
[----:B------:R-:W-:-:S04]  /*4390*/  FMUL.FTZ R104, R33, R104 ;  /* 0x0000006821687220 */ /* 0x000fc80000410000 */
[----:B------:R-:W-:Y:S02]  /*43a0*/  @P3 FADD.FTZ R104, R104, R105 ;  /* 0x0000006968683221 */ /* 0x000fe40000010000 */
.L_x_302:
[----:B------:R-:W-:Y:S05]  /*43b0*/  BSYNC B0 ;  /* 0x0000000000007941 */ /* 0x000fea0003800000 */
.L_x_300:
        /* <DEDUP_REMOVED lines=11> */
.L_x_304:
[----:B------:R-:W-:-:S04]  /*4470*/  FFMA.FTZ R105, R123, R110, R109 ;  /* 0x0000006e7b697223 */ /* 0x000fc8000001006d */
[----:B------:R-:W-:Y:S01]  /*4480*/  FADD.FTZ R104, R172, -R105 ;  /* 0x80000069ac687221 */ /* 0x000fe20000010000 */
[----:B------:R-:W-:-:S03]  /*4490*/  @P3 PRMT R105, RZ, 0x5410, R159 ;  /* 0x00005410ff693816 */ /* 0x000fc6000000009f */
[----:B------:R-:W-:-:S04]  /*44a0*/  FMUL.FTZ R104, R33, R104 ;  /* 0x0000006821687220 */ /* 0x000fc80000410000 */
[----:B------:R-:W-:Y:S02]  /*44b0*/  @P3 FADD.FTZ R104, R104, R105 ;  /* 0x0000006968683221 */ /* 0x000fe40000010000 */
.L_x_305:
[----:B------:R-:W-:Y:S05]  /*44c0*/  BSYNC B0 ;  /* 0x0000000000007941 */ /* 0x000fea0003800000 */
.L_x_303:
        /* <DEDUP_REMOVED lines=12> */
.L_x_307:
[----:B------:R-:W-:Y:S01]  /*4590*/  FFMA.FTZ R104, R136, R110, R109 ;  /* 0x0000006e88687223 */ /* 0x000fe2000001006d */
[----:B------:R-:W-:-:S03]  /*45a0*/  @P3 SHF.R.U32.HI R105, RZ, 0x10, R159 ;  /* 0x00000010ff693819 */ /* 0x000fc6000001169f */
[----:B------:R-:W-:Y:S01]  /*45b0*/  FADD.FTZ R104, R171, -R104 ;  /* 0x80000068ab687221 */ /* 0x000fe20000010000 */
[----:B------:R-:W-:-:S03]  /*45c0*/  @P3 PRMT R105, RZ, 0x5410, R105 ;  /* 0x00005410ff693816 */ /* 0x000fc60000000069 */
[----:B------:R-:W-:-:S04]  /*45d0*/  FMUL.FTZ R104, R33, R104 ;  /* 0x0000006821687220 */ /* 0x000fc80000410000 */
[----:B------:R-:W-:Y:S02]  /*45e0*/  @P3 FADD.FTZ R104, R104, R105 ;  /* 0x0000006968683221 */ /* 0x000fe40000010000 */
.L_x_308:
[----:B------:R-:W-:Y:S05]  /*45f0*/  BSYNC B0 ;  /* 0x0000000000007941 */ /* 0x000fea0003800000 */
.L_x_306:
        /* <DEDUP_REMOVED lines=15> */
.L_x_309:
        /* <DEDUP_REMOVED lines=11> */
.L_x_311:
[----:B------:R-:W-:Y:S05]  /*47a0*/  BSYNC B0 ;  /* 0x0000000000007941 */ /* 0x000fea0003800000 */
.L_x_310:
[----:B------:R-:W-:Y:S01]  /*47b0*/  BSSY B0, `(.L_x_312) ;  /* 0x000000b000007945 */ /* 0x000fe20003800000 */
[----:B------:R-:W-:Y:S05]  /*47c0*/  @P1 BRA `(.L_x_313) ;  /* 0x0000004000001947 */ /* 0x000fea0003800000 */
[----:B0-----:R-:W-:Y:S01]  /*47d0*/  IMAD.MOV.U32 R104, RZ, RZ, RZ ;  /* 0x000000ffff687224 */ /* 0x001fe200078e00ff */
[----:B------:R-:W-:Y:S05]  /*47e0*/  @!P3 BRA `(.L_x_314) ;  /* 0x000000700000b947 */ /* 0x000fea0003800000 */
[----:B------:R-:W-:Y:S01]  /*47f0*/  PRMT R104, RZ, 0x5410, R156 ;  /* 0x00005410ff687816 */ /* 0x000fe2000000009c */
[----:B------:R-:W-:Y:S05]  /*4800*/  BRA `(.L_x_314) ;  /* 0x0000005000007947 */ /* 0x000fea0003800000 */
.L_x_313:
[----:B0-----:R-:W-:-:S04]  /*4810*/  FFMA.FTZ R105, R125, R110, R109 ;  /* 0x0000006e7d697223 */ /* 0x001fc8000001006d */
[----:B------:R-:W-:Y:S01]  /*4820*/  FADD.FTZ R104, R174, -R105 ;  /* 0x80000069ae687221 */ /* 0x000fe20000010000 */
[----:B------:R-:W-:-:S03]  /*4830*/  @P3 PRMT R105, RZ, 0x5410, R156 ;  /* 0x00005410ff693816 */ /* 0x000fc6000000009c */
[----:B------:R-:W-:-:S04]  /*4840*/  FMUL.FTZ R104, R33, R104 ;  /* 0x0000006821687220 */ /* 0x000fc80000410000 */
[----:B------:R-:W-:Y:S02]  /*4850*/  @P3 FADD.FTZ R104, R104, R105 ;  /* 0x0000006968683221 */ /* 0x000fe40000010000 */
.L_x_314:
[----:B------:R-:W-:Y:S05]  /*4860*/  BSYNC B0 ;  /* 0x0000000000007941 */ /* 0x000fea0003800000 */
.L_x_312:
        /* <DEDUP_REMOVED lines=12> */
.L_x_316:
[----:B------:R-:W-:Y:S01]  /*4930*/  FFMA.FTZ R104, R138, R110, R109 ;  /* 0x0000006e8a687223 */ /* 0x000fe2000001006d */
[----:B------:R-:W-:-:S03]  /*4940*/  @P3 SHF.R.U64 R105, R156, 0x10, R157 ;  /* 0x000000109c693819 */ /* 0x000fc6000000129d */
[----:B------:R-:W-:Y:S01]  /*4950*/  FADD.FTZ R104, R173, -R104 ;  /* 0x80000068ad687221 */ /* 0x000fe20000010000 */
[----:B------:R-:W-:-:S03]  /*4960*/  @P3 PRMT R105, RZ, 0x5410, R105 ;  /* 0x00005410ff693816 */ /* 0x000fc60000000069 */
[----:B------:R-:W-:-:S04]  /*4970*/  FMUL.FTZ R104, R33, R104 ;  /* 0x0000006821687220 */ /* 0x000fc80000410000 */
[----:B------:R-:W-:Y:S02]  /*4980*/  @P3 FADD.FTZ R104, R104, R105 ;  /* 0x0000006968683221 */ /* 0x000fe40000010000 */
.L_x_317:
[----:B------:R-:W-:Y:S05]  /*4990*/  BSYNC B0 ;  /* 0x0000000000007941 */ /* 0x000fea0003800000 */
.L_x_315:
        /* <DEDUP_REMOVED lines=11> */
.L_x_319:
[----:B------:R-:W-:-:S04]  /*4a50*/  FFMA.FTZ R105, R127, R110, R109 ;  /* 0x0000006e7f697223 */ /* 0x000fc8000001006d */
[----:B------:R-:W-:Y:S01]  /*4a60*/  FADD.FTZ R104, R176, -R105 ;  /* 0x80000069b0687221 */ /* 0x000fe20000010000 */
[----:B------:R-:W-:-:S03]  /*4a70*/  @P3 PRMT R105, RZ, 0x5410, R157 ;  /* 0x00005410ff693816 */ /* 0x000fc6000000009d */
[----:B------:R-:W-:-:S04]  /*4a80*/  FMUL.FTZ R104, R33, R104 ;  /* 0x0000006821687220 */ /* 0x000fc80000410000 */
[----:B------:R-:W-:Y:S02]  /*4a90*/  @P3 FADD.FTZ R104, R104, R105 ;  /* 0x0000006968683221 */ /* 0x000fe40000010000 */
.L_x_320:
[----:B------:R-:W-:Y:S05]  /*4aa0*/  BSYNC B0 ;  /* 0x0000000000007941 */ /* 0x000fea0003800000 */
.L_x_318:
        /* <DEDUP_REMOVED lines=12> */
.L_x_322:
[----:B------:R-:W-:Y:S01]  /*4b70*/  FFMA.FTZ R110, R140, R110, R109 ;  /* 0x0000006e8c6e7223 */ /* 0x000fe2000001006d */
[----:B------:R-:W-:-:S03]  /*4b80*/  @P3 SHF.R.U32.HI R104, RZ, 0x10, R157 ;  /* 0x00000010ff683819 */ /* 0x000fc6000001169d */
[----:B------:R-:W-:Y:S01]  /*4b90*/  FADD.FTZ R110, R175, -R110 ;  /* 0x8000006eaf6e7221 */ /* 0x000fe20000010000 */
[----:B------:R-:W-:-:S03]  /*4ba0*/  @P3 PRMT R104, RZ, 0x5410, R104 ;  /* 0x00005410ff683816 */ /* 0x000fc60000000068 */
[----:B------:R-:W-:-:S04]  /*4bb0*/  FMUL.FTZ R33, R33, R110 ;  /* 0x0000006e21217220 */ /* 0x000fc80000410000 */
[----:B------:R-:W-:Y:S02]  /*4bc0*/  @P3 FADD.FTZ R33, R33, R104 ;  /* 0x0000006821213221 */ /* 0x000fe40000010000 */
.L_x_323:
[----:B------:R-:W-:Y:S05]  /*4bd0*/  BSYNC B0 ;  /* 0x0000000000007941 */ /* 0x000fea0003800000 */
.L_x_321:
[----:B------:R-:W-:Y:S01]  /*4be0*/  @P2 FMUL.FTZ R104, R33, c[0x0][0x1ec] ;  /* 0x00007b0021682a20 */ /* 0x000fe20000410000 */
[----:B------:R-:W-:-:S04]  /*4bf0*/  @P0 F2FP.BF16.PACK_AB R33, RZ, R33 ;  /* 0x00000021ff21023e */ /* 0x000fc800000010ff */
[----:B------:R-:W-:Y:S02]  /*4c00*/  @P2 F2FP.BF16.PACK_AB R109, RZ, R104 ;  /* 0x00000068ff6d223e */ /* 0x000fe400000010ff */
[----:B------:R-:W-:Y:S01]  /*4c10*/  @P0 PRMT R186, R33, 0x7610, R186 ;  /* 0x0000761021ba0816 */ /* 0x000fe200000000ba */
[----:B------:R-:W-:Y:S05]  /*4c20*/  @!P0 BRA `(.L_x_324) ;  /* 0x0000009000008947 */ /* 0x000fea0003800000 */
[----:B------:R-:W-:Y:S01]  /*4c30*/  LOP3.LUT R104, R181, 0xffff, RZ, 0xc0, !PT ;  /* 0x0000ffffb5687812 */ /* 0x000fe200078ec0ff */
[----:B------:R-:W-:Y:S01]  /*4c40*/  IMAD.MOV.U32 R107, RZ, RZ, 0x8 ;  /* 0x00000008ff6b7424 */ /* 0x000fe200078e00ff */
[----:B------:R-:W-:Y:S02]  /*4c50*/  IADD3 R106, R34, 0x600, RZ ;  /* 0x00000600226a7810 */ /* 0x000fe40007ffe0ff */
[----:B------:R-:W-:Y:S01]  /*4c60*/  PRMT R33, R183, 0x5410, R186 ;  /* 0x00005410b7217816 */ /* 0x000fe200000000ba */
[----:B------:R-:W-:-:S04]  /*4c70*/  IMAD.WIDE.U32 R104, R104, 0x10000, RZ ;  /* 0x0001000068687825 */ /* 0x000fc800078e00ff */
[----:B------:R-:W-:Y:S01]  /*4c80*/  IMAD.WIDE.U32 R106, R106, R107, c[0x0][0x258] ;  /* 0x000096006a6a7625 */ /* 0x000fe200078e006b */
[----:B------:R-:W-:Y:S02]  /*4c90*/  LOP3.LUT R105, R33, R105, RZ, 0xfc, !PT ;  /* 0x0000006921697212 */ /* 0x000fe400078efcff */
[----:B------:R-:W-:-:S05]  /*4ca0*/  LOP3.LUT R104, R104, 0xffff, R180, 0xf8, !PT ;  /* 0x0000ffff68687812 */ /* 0x000fca00078ef8b4 */
[----:B------:R0:W-:Y:S02]  /*4cb0*/  STG.E.64 [R106.64], R104 ;  /* 0x000000686a007986 */ /* 0x0001e4000c101b04 */
.L_x_324:
[----:B------:R-:W-:Y:S01]  /*4cc0*/  BSSY B0, `(.L_x_325) ;  /* 0x000000c000007945 */ /* 0x000fe20003800000 */
[----:B------:R-:W-:Y:S01]  /*4cd0*/  @P2 PRMT R185, R109, 0x7610, R185 ;  /* 0x000076106db92816 */ /* 0x000fe200000000b9 */
[----:B------:R-:W-:Y:S05]  /*4ce0*/  @!P2 BRA `(.L_x_326) ;  /* 0x000000900000a947 */ /* 0x000fea0003800000 */
[----:B0-----:R-:W-:Y:S02]  /*4cf0*/  LOP3.LUT R104, R182, 0xffff, RZ, 0xc0, !PT ;  /* 0x0000ffffb6687812 */ /* 0x001fe400078ec0ff */
[----:B------:R-:W-:Y:S02]  /*4d00*/  IADD3 R106, R108, 0x600, RZ ;  /* 0x000006006c6a7810 */ /* 0x000fe40007ffe0ff */
[----:B------:R-:W-:Y:S01]  /*4d10*/  MOV R107, 0x8 ;  /* 0x00000008006b7802 */ /* 0x000fe20000000f00 */
[----:B------:R-:W-:Y:S01]  /*4d20*/  IMAD.WIDE.U32 R104, R104, 0x10000, RZ ;  /* 0x0001000068687825 */ /* 0x000fe200078e00ff */
[----:B------:R-:W-:-:S03]  /*4d30*/  PRMT R33, R184, 0x5410, R185 ;  /* 0x00005410b8217816 */ /* 0x000fc600000000b9 */
[----:B------:R-:W-:Y:S01]  /*4d40*/  IMAD.WIDE.U32 R106, R106, R107, c[0x0][0x248] ;  /* 0x000092006a6a7625 */ /* 0x000fe200078e006b */
[----:B------:R-:W-:Y:S02]  /*4d50*/  LOP3.LUT R105, R33, R105, RZ, 0xfc, !PT ;  /* 0x0000006921697212 */ /* 0x000fe400078efcff */
[----:B------:R-:W-:-:S05]  /*4d60*/  LOP3.LUT R104, R104, 0xffff, R177, 0xf8, !PT ;  /* 0x0000ffff68687812 */ /* 0x000fca00078ef8b1 */
[----:B------:R0:W-:Y:S02]  /*4d70*/  STG.E.64 [R106.64], R104 ;  /* 0x000000686a007986 */ /* 0x0001e4000c101b04 */
.L_x_326:
[----:B------:R-:W-:Y:S05]  /*4d80*/  BSYNC B0 ;  /* 0x0000000000007941 */ /* 0x000fea0003800000 */
.L_x_325:
[----:B------:R-:W-:Y:S02]  /*4d90*/  IADD3 R2, R2, c[0x0][0x160], RZ ;  /* 0x0000580002027a10 */ /* 0x000fe40007ffe0ff */
[----:B------:R-:W-:Y:S02]  /*4da0*/  LOP3.LUT P1, RZ, R18, 0xff, RZ, 0xc0, !PT ;  /* 0x000000ff12ff7812 */ /* 0x000fe4000782c0ff */
[----:B------:R-:W-:Y:S02]  /*4db0*/  ISETP.GE.AND P0, PT, R2, c[0x0][0x164], PT ;  /* 0x0000590002007a0c */ /* 0x000fe40003f06270 */
[----:B------:R-:W-:-:S11]  /*4dc0*/  SEL R18, RZ, 0x1, P1 ;  /* 0x00000001ff127807 */ /* 0x000fd60000800000 */
[----:B0-----:R-:W-:Y:S01]  /*4dd0*/  @P0 CALL.REL.NOINC `(.L_x_216) ;  /* 0x0000001000000944 */ /* 0x001fe20003c00000 */
[----:B------:R-:W-:Y:S05]  /*4de0*/  BRA `(.L_x_327) ;  /* 0xffffb98000007947 */ /* 0x000fea000383ffff */
.L_x_216:
[----:B------:R-:W0:Y:S01]  /*4df0*/  S2UR UR6, SR_CTAID.X ;  /* 0x00000000000679c3 */ /* 0x000e220000002500 */
[C---:B------:R-:W-:Y:S01]  /*4e00*/  LOP3.LUT R3, R0.reuse, 0xff, RZ, 0xc0, !PT ;  /* 0x000000ff00037812 */ /* 0x040fe200078ec0ff */
[----:B------:R-:W-:Y:S01]  /*4e10*/  IMAD.MOV.U32 R5, RZ, RZ, 0x10 ;  /* 0x00000010ff057424 */ /* 0x000fe200078e00ff */
[----:B0-----:R-:W-:-:S05]  /*4e20*/  LEA.HI R2, R0, UR6, RZ, 0x18 ;  /* 0x0000000600027c11 */ /* 0x001fca000f8fc0ff */
        /* <DEDUP_REMOVED lines=19> */
.L_x_220:
[----:B------:R-:W-:Y:S01]  /*4f60*/  HFMA2.MMA R110, -RZ, RZ, 0, 1.847743988037109375e-06 ;  /* 0x0000001fff6e7435 */ /* 0x000fe200000001ff */
[----:B------:R-:W-:Y:S01]  /*4f70*/  MOV R108, R112 ;  /* 0x00000070006c7202 */ /* 0x000fe20000000f00 */
[----:B------:R-:W-:Y:S01]  /*4f80*/  IMAD.MOV.U32 R115, RZ, RZ, 0x10 ;  /* 0x00000010ff737424 */ /* 0x000fe200078e00ff */
[----:B------:R-:W-:Y:S01]  /*4f90*/  MOV R104, 0x4fc0 ;  /* 0x00004fc000687802 */ /* 0x000fe20000000f00 */
[----:B------:R-:W-:-:S02]  /*4fa0*/  IMAD.MOV.U32 R117, RZ, RZ, -0x1 ;  /* 0xffffffffff757424 */ /* 0x000fc400078e00ff */
[----:B-----5:R-:W-:Y:S05]  /*4fb0*/  CALL.REL.NOINC `($__internal_3_$__cuda_sm70_shflsync_down_p) ;  /* 0x0000046000007944 */ /* 0x020fea0003c00000 */
[----:B-1----:R-:W-:Y:S01]  /*4fc0*/  MOV R107, R108 ;  /* 0x0000006c006b7202 */ /* 0x002fe20000000f00 */
[----:B0-----:R-:W-:Y:S05]  /*4fd0*/  BRA `(.L_x_328) ;  /* 0xffffd0b000007947 */ /* 0x001fea000383ffff */
.L_x_221:
[----:B------:R-:W-:Y:S01]  /*4fe0*/  HFMA2.MMA R115, -RZ, RZ, 0, 9.5367431640625e-07 ;  /* 0x00000010ff737435 */ /* 0x000fe200000001ff */
[----:B------:R-:W-:Y:S01]  /*4ff0*/  IMAD.MOV.U32 R108, RZ, RZ, R113 ;  /* 0x000000ffff6c7224 */ /* 0x000fe200078e0071 */
[----:B------:R-:W-:Y:S01]  /*5000*/  MOV R117, 0xffffffff ;  /* 0xffffffff00757802 */ /* 0x000fe20000000f00 */
[----:B------:R-:W-:Y:S01]  /*5010*/  IMAD.MOV.U32 R110, RZ, RZ, 0x1f ;  /* 0x0000001fff6e7424 */ /* 0x000fe200078e00ff */
[----:B------:R-:W-:-:S02]  /*5020*/  MOV R104, 0x5040 ;  /* 0x0000504000687802 */ /* 0x000fc40000000f00 */
[----:B01---5:R-:W-:Y:S05]  /*5030*/  CALL.REL.NOINC `($__internal_3_$__cuda_sm70_shflsync_down_p) ;  /* 0x000003e000007944 */ /* 0x023fea0003c00000 */
[----:B------:R-:W-:Y:S01]  /*5040*/  FADD.FTZ R112, R107, R112 ;  /* 0x000000706b707221 */ /* 0x000fe20000010000 */
[----:B0-----:R-:W-:Y:S01]  /*5050*/  HFMA2.MMA R110, -RZ, RZ, 0, 1.847743988037109375e-06 ;  /* 0x0000001fff6e7435 */ /* 0x001fe200000001ff */
[----:B-1----:R-:W-:Y:S01]  /*5060*/  FADD.FTZ R113, R113, R108 ;  /* 0x0000006c71717221 */ /* 0x002fe20000010000 */
[----:B------:R-:W-:Y:S01]  /*5070*/  MOV R104, 0x50c0 ;  /* 0x000050c000687802 */ /* 0x000fe20000000f00 */
[----:B------:R-:W-:Y:S01]  /*5080*/  IMAD.MOV.U32 R115, RZ, RZ, 0x8 ;  /* 0x00000008ff737424 */ /* 0x000fe200078e00ff */
[----:B------:R-:W-:Y:S01]  /*5090*/  MOV R108, R112 ;  /* 0x00000070006c7202 */ /* 0x000fe20000000f00 */
[----:B------:R-:W-:-:S02]  /*50a0*/  IMAD.MOV.U32 R117, RZ, RZ, -0x1 ;  /* 0xffffffffff757424 */ /* 0x000fc400078e00ff */
[----:B------:R-:W-:Y:S05]  /*50b0*/  CALL.REL.NOINC `($__internal_3_$__cuda_sm70_shflsync_down_p) ;  /* 0x0000036000007944 */ /* 0x000fea0003c00000 */
[----:B0-----:R-:W-:Y:S01]  /*50c0*/  HFMA2.MMA R110, -RZ, RZ, 0, 1.847743988037109375e-06 ;  /* 0x0000001fff6e7435 */ /* 0x001fe200000001ff */
[----:B-1----:R-:W-:Y:S01]  /*50d0*/  IMAD.MOV.U32 R107, RZ, RZ, R108 ;  /* 0x000000ffff6b7224 */ /* 0x002fe200078e006c */
[----:B------:R-:W-:Y:S01]  /*50e0*/  MOV R108, R113 ;  /* 0x00000071006c7202 */ /* 0x000fe20000000f00 */
[----:B------:R-:W-:Y:S01]  /*50f0*/  IMAD.MOV.U32 R115, RZ, RZ, 0x8 ;  /* 0x00000008ff737424 */ /* 0x000fe200078e00ff */
[----:B------:R-:W-:Y:S01]  /*5100*/  MOV R104, 0x5130 ;  /* 0x0000513000687802 */ /* 0x000fe20000000f00 */
[----:B------:R-:W-:-:S02]  /*5110*/  IMAD.MOV.U32 R117, RZ, RZ, -0x1 ;  /* 0xffffffffff757424 */ /* 0x000fc400078e00ff */
[----:B------:R-:W-:Y:S05]  /*5120*/  CALL.REL.NOINC `($__internal_3_$__cuda_sm70_shflsync_down_p) ;  /* 0x000002f000007944 */ /* 0x000fea0003c00000 */
[----:B------:R-:W-:Y:S01]  /*5130*/  FADD.FTZ R112, R107, R112 ;  /* 0x000000706b707221 */ /* 0x000fe20000010000 */
[----:B0-----:R-:W-:Y:S01]  /*5140*/  MOV R115, 0x4 ;  /* 0x0000000400737802 */ /* 0x001fe20000000f00 */
[----:B-1----:R-:W-:Y:S01]  /*5150*/  FADD.FTZ R113, R113, R108 ;  /* 0x0000006c71717221 */ /* 0x002fe20000010000 */
[----:B------:R-:W-:Y:S01]  /*5160*/  MOV R117, 0xffffffff ;  /* 0xffffffff00757802 */ /* 0x000fe20000000f00 */
[----:B------:R-:W-:Y:S01]  /*5170*/  IMAD.MOV.U32 R110, RZ, RZ, 0x1f ;  /* 0x0000001fff6e7424 */ /* 0x000fe200078e00ff */
[----:B------:R-:W-:Y:S01]  /*5180*/  MOV R104, 0x51b0 ;  /* 0x000051b000687802 */ /* 0x000fe20000000f00 */
[----:B------:R-:W-:-:S02]  /*5190*/  IMAD.MOV.U32 R108, RZ, RZ, R112 ;  /* 0x000000ffff6c7224 */ /* 0x000fc400078e0070 */
[----:B------:R-:W-:Y:S05]  /*51a0*/  CALL.REL.NOINC `($__internal_3_$__cuda_sm70_shflsync_down_p) ;  /* 0x0000027000007944 */ /* 0x000fea0003c00000 */
[----:B0-----:R-:W-:Y:S01]  /*51b0*/  HFMA2.MMA R115, -RZ, RZ, 0, 2.384185791015625e-07 ;  /* 0x00000004ff737435 */ /* 0x001fe200000001ff */
[----:B-1----:R-:W-:Y:S01]  /*51c0*/  MOV R107, R108 ;  /* 0x0000006c006b7202 */ /* 0x002fe20000000f00 */
[----:B------:R-:W-:Y:S01]  /*51d0*/  IMAD.MOV.U32 R108, RZ, RZ, R113 ;  /* 0x000000ffff6c7224 */ /* 0x000fe200078e0071 */
[----:B------:R-:W-:Y:S01]  /*51e0*/  MOV R117, 0xffffffff ;  /* 0xffffffff00757802 */ /* 0x000fe20000000f00 */
[----:B------:R-:W-:Y:S01]  /*51f0*/  IMAD.MOV.U32 R110, RZ, RZ, 0x1f ;  /* 0x0000001fff6e7424 */ /* 0x000fe200078e00ff */
[----:B------:R-:W-:-:S02]  /*5200*/  MOV R104, 0x5220 ;  /* 0x0000522000687802 */ /* 0x000fc40000000f00 */
[----:B------:R-:W-:Y:S05]  /*5210*/  CALL.REL.NOINC `($__internal_3_$__cuda_sm70_shflsync_down_p) ;  /* 0x0000020000007944 */ /* 0x000fea0003c00000 */
        /* <DEDUP_REMOVED lines=23> */
[----:B0-----:R-:W-:Y:S01]  /*5390*/  HFMA2.MMA R115, -RZ, RZ, 0, 5.9604644775390625e-08 ;  /* 0x00000001ff737435 */ /* 0x001fe200000001ff */
[----:B-1----:R-:W-:Y:S01]  /*53a0*/  MOV R178, R108 ;  /* 0x0000006c00b27202 */ /* 0x002fe20000000f00 */
[----:B------:R-:W-:Y:S01]  /*53b0*/  IMAD.MOV.U32 R108, RZ, RZ, R111 ;  /* 0x000000ffff6c7224 */ /* 0x000fe200078e006f */
[----:B------:R-:W-:Y:S01]  /*53c0*/  MOV R117, 0xffffffff ;  /* 0xffffffff00757802 */ /* 0x000fe20000000f00 */
[----:B------:R-:W-:Y:S01]  /*53d0*/  IMAD.MOV.U32 R110, RZ, RZ, 0x1f ;  /* 0x0000001fff6e7424 */ /* 0x000fe200078e00ff */
[----:B------:R-:W-:-:S02]  /*53e0*/  MOV R104, 0x5400 ;  /* 0x0000540000687802 */ /* 0x000fc40000000f00 */
[----:B------:R-:W-:Y:S05]  /*53f0*/  CALL.REL.NOINC `($__internal_3_$__cuda_sm70_shflsync_down_p) ;  /* 0x0000002000007944 */ /* 0x000fea0003c00000 */
[----:B-1----:R-:W-:Y:S01]  /*5400*/  IMAD.MOV.U32 R104, RZ, RZ, R108 ;  /* 0x000000ffff687224 */ /* 0x002fe200078e006c */
[----:B0-----:R-:W-:Y:S05]  /*5410*/  BRA `(.L_x_329) ;  /* 0xffffcd9000007947 */ /* 0x001fea000383ffff */
        .weak           $__internal_3_$__cuda_sm70_shflsync_down_p
        .type           $__internal_3_$__cuda_sm70_shflsync_down_p,@function
        .size           $__internal_3_$__cuda_sm70_shflsync_down_p,(.L_x_12879 - $__internal_3_$__cuda_sm70_shflsync_down_p)
$__internal_3_$__cuda_sm70_shflsync_down_p:
[----:B------:R-:W-:Y:S01]  /*5420*/  HFMA2.MMA R105, -RZ, RZ, 0, 0 ;  /* 0x00000000ff697435 */ /* 0x000fe200000001ff */
[----:B------:R-:W-:Y:S04]  /*5430*/  WARPSYNC R117 ;  /* 0x0000007500007348 */ /* 0x000fe80003800000 */
[----:B------:R0:W1:Y:S01]  /*5440*/  SHFL.DOWN PT, R108, R108, R115, R110 ;  /* 0x080000736c6c7389 */ /* 0x00006200000e006e */
[----:B------:R-:W-:Y:S05]  /*5450*/  RET.REL.NODEC R104 `(_ZN10layer_norm13ln_bwd_kernelINS_13Kernel_traitsI13__nv_bfloat16S2_S2_S2_fjLj7168ELj1ELj1ELj8ELj8ENS_18Kernel_traits_baseILj7168ES2_S2_S2_S2_fjLj256EEEEELb0ELb0ELb1ELb1EEEvNS_9BwdParamsE) ;  /* 0xffffaba068007950 */ /* 0x000fea0003c3ffff */
.L_x_330:
        /* <DEDUP_REMOVED lines=10> */
.L_x_12879:


//--------------------- .text._ZN10layer_norm13ln_bwd_kernelINS_13Kernel_traitsI13__nv_bfloat16S2_S2_S2_fjLj7168ELj1ELj1ELj8ELj8ENS_18Kernel_traits_baseILj7168ES2_S2_S2_S2_fjLj256EEEEELb0ELb1ELb0ELb0EEEvNS_9BwdParamsE --------------------------
	.section	.text._ZN10layer_norm13ln_bwd_kernelINS_13Kernel_traitsI13__nv_bfloat16S2_S2_S2_fjLj7168ELj1ELj1ELj8ELj8ENS_18Kernel_traits_baseILj7168ES2_S2_S2_S2_fjLj256EEEEELb0ELb1ELb0ELb0EEEvNS_9BwdParamsE,"ax",@progbits
	.sectioninfo	@"SHI_REGISTERS=248"
	.align	128
        .global         _ZN10layer_norm13ln_bwd_kernelINS_13Kernel_traitsI13__nv_bfloat16S2_S2_S2_fjLj7168ELj1ELj1ELj8ELj8ENS_18Kernel_traits_baseILj7168ES2_S2_S2_S2_fjLj256EEEEELb0ELb1ELb0ELb0EEEvNS_9BwdParamsE
        .type           _ZN10layer_norm13ln_bwd_kernelINS_13Kernel_traitsI13__nv_bfloat16S2_S2_S2_fjLj7168ELj1ELj1ELj8ELj8ENS_18Kernel_traits_baseILj7168ES2_S2_S2_S2_fjLj256EEEEELb0ELb1ELb0ELb0EEEvNS_9BwdParamsE,@function
        .size           _ZN10layer_norm13ln_bwd_kernelINS_13Kernel_traitsI13__nv_bfloat16S2_S2_S2_fjLj7168ELj1ELj1ELj8ELj8ENS_18Kernel_traits_baseILj7168ES2_S2_S2_S2_fjLj256EEEEELb0ELb1ELb0ELb0EEEvNS_9BwdParamsE,(.L_x_12880 - _ZN10layer_norm13ln_bwd_kernelINS_13Kernel_traitsI13__nv_bfloat16S2_S2_S2_fjLj7168ELj1ELj1ELj8ELj8ENS_18Kernel_traits_baseILj7168ES2_S2_S2_S2_fjLj256EEEEELb0ELb1ELb0ELb0EEEvNS_9BwdParamsE)
        .other          _ZN10layer_norm13ln_bwd_kernelINS_13Kernel_traitsI13__nv_bfloat16S2_S2_S2_fjLj7168ELj1ELj1ELj8ELj8ENS_18Kernel_traits_baseILj7168ES2_S2_S2_S2_fjLj256EEEEELb0ELb1ELb0ELb0EEEvNS_9BwdParamsE,@"STO_CUDA_ENTRY STV_DEFAULT"
_ZN10layer_norm13ln_bwd_kernelINS_13Kernel_traitsI13__nv_bfloat16S2_S2_S2_fjLj7168ELj1ELj1ELj8ELj8ENS_18Kernel_traits_baseILj7168ES2_S2_S2_S2_fjLj256EEEEELb0ELb1ELb0ELb0EEEvNS_9BwdParamsE:
.text._ZN10layer_norm13ln_bwd_kernelINS_13Kernel_traitsI13__nv_bfloat16S2_S2_S2_fjLj7168ELj1ELj1ELj8ELj8ENS_18Kernel_traits_baseILj7168ES2_S2_S2_S2_fjLj256EEEEELb0ELb1ELb0ELb0EEEvNS_9BwdParamsE:
        /* <DEDUP_REMOVED lines=18> */
[----:B------:R-:W-:Y:S01]  /*0120*/  ISETP.GE.U32.AND P4, PT, R0, 0x600, PT ;  /* 0x000006000000780c */ /* 0x000fe20003f86070 */
[----:B------:R-:W-:Y:S01]  /*0130*/  @P1 IMAD.MOV.U32 R41, RZ, RZ, 0x8 ;  /* 0x00000008ff291424 */ /* 0x000fe200078e00ff */
[----:B------:R-:W-:Y:S01]  /*0140*/  P2R R44, PR, RZ, 0x20 ;  /* 0x00000020ff2c7803 */ /* 0x000fe20000000000 */
[CC--:B------:R-:W-:Y:S02]  /*0150*/  @P6 IMAD.WIDE.U32 R12, R54.reuse, R17.reuse, c[0x0][0x1b0] ;  /* 0x00006c00360c6625 */ /* 0x0c0fe400078e0011 */
[----:B------:R-:W-:Y:S02]  /*0160*/  @P2 MOV R45, 0x8 ;  /* 0x00000008002d2802 */ /* 0x000fe40000000f00 */
[C---:B------:R-:W-:Y:S01]  /*0170*/  @P6 IMAD.WIDE.U32 R16, R54.reuse, R17, c[0x0][0x1c8] ;  /* 0x0000720036106625 */ /* 0x040fe200078e0011 */
[----:B------:R-:W-:Y:S01]  /*0180*/  @P6 LOP3.LUT R54, R54, 0x100, RZ, 0xfc, !PT ;  /* 0x0000010036366812 */ /* 0x000fe200078efcff */
[----:B------:R-:W0:Y:S02]  /*0190*/  S2UR UR6, SR_CTAID.X ;  /* 0x00000000000679c3 */ /* 0x000e240000002500 */
[----:B------:R-:W-:Y:S01]  /*01a0*/  @P3 IMAD.MOV.U32 R49, RZ, RZ, 0x8 ;  /* 0x00000008ff313424 */ /* 0x000fe200078e00ff */
[----:B------:R-:W-:Y:S01]  /*01b0*/  @P5 MOV R55, 0x8 ;  /* 0x0000000800375802 */ /* 0x000fe20000000f00 */
[CC--:B------:R-:W-:Y:S01]  /*01c0*/  @P0 IMAD.WIDE.U32 R34, R54.reuse, R37.reuse, c[0x0][0x1b0] ;  /* 0x00006c0036220625 */ /* 0x0c0fe200078e0025 */
[----:B------:R1:W5:Y:S03]  /*01d0*/  @P6 LDG.E.64 R14, [R12.64] ;  /* 0x000000040c0e6981 */ /* 0x000366000c1e1b00 */
[C---:B------:R-:W-:Y:S01]  /*01e0*/  @P0 IMAD.WIDE.U32 R36, R54.reuse, R37, c[0x0][0x1c8] ;  /* 0x0000720036240625 */ /* 0x040fe200078e0025 */
[----:B------:R-:W-:Y:S01]  /*01f0*/  @P0 IADD3 R54, R54, 0x100, RZ ;  /* 0x0000010036360810 */ /* 0x000fe20007ffe0ff */
[----:B------:R2:W5:Y:S04]  /*0200*/  @P0 LDG.E.64 R20, [R34.64] ;  /* 0x0000000422140981 */ /* 0x000568000c1e1b00 */
[CC--:B------:R-:W-:Y:S01]  /*0210*/  @P1 IMAD.WIDE.U32 R38, R54.reuse, R41.reuse, c[0x0][0x1b0] ;  /* 0x00006c0036261625 */ /* 0x0c0fe200078e0029 */
[----:B------:R2:W5:Y:S03]  /*0220*/  @P0 LDG.E.64 R22, [R36.64] ;  /* 0x0000000424160981 */ /* 0x000566000c1e1b00 */
[C---:B------:R-:W-:Y:S01]  /*0230*/  @P1 IMAD.WIDE.U32 R40, R54.reuse, R41, c[0x0][0x1c8] ;  /* 0x0000720036281625 */ /* 0x040fe200078e0029 */
[----:B------:R2:W5:Y:S01]  /*0240*/  @P1 LDG.E.64 R24, [R38.64] ;  /* 0x0000000426181981 */ /* 0x000562000c1e1b00 */
[----:B------:R-:W-:-:S02]  /*0250*/  @P1 IADD3 R54, R54, 0x100, RZ ;  /* 0x0000010036361810 */ /* 0x000fc40007ffe0ff */
[----:B------:R-:W-:Y:S01]  /*0260*/  @P4 IMAD.MOV.U32 R53, RZ, RZ, 0x8 ;  /* 0x00000008ff354424 */ /* 0x000fe200078e00ff */
[----:B------:R3:W5:Y:S02]  /*0270*/  @P6 LDG.E.64 R18, [R16.64] ;  /* 0x0000000410126981 */ /* 0x000764000c1e1b00 */
[-C--:B------:R-:W-:Y:S01]  /*0280*/  @P2 IMAD.WIDE.U32 R42, R54, R45.reuse, c[0x0][0x1b0] ;  /* 0x00006c00362a2625 */ /* 0x080fe200078e002d */
[----:B0-----:R-:W-:Y:S01]  /*0290*/  LEA.HI R163, R164, UR6, RZ, 0x18 ;  /* 0x00000006a4a37c11 */ /* 0x001fe2000f8fc0ff */
[----:B------:R0:W5:Y:S02]  /*02a0*/  @P1 LDG.E.64 R10, [R40.64] ;  /* 0x00000004280a1981 */ /* 0x000164000c1e1b00 */
[C---:B------:R-:W-:Y:S01]  /*02b0*/  @P2 IMAD.WIDE.U32 R44, R54.reuse, R45, c[0x0][0x1c8] ;  /* 0x00007200362c2625 */ /* 0x040fe200078e002d */
[----:B------:R-:W-:Y:S01]  /*02c0*/  @P2 IADD3 R54, R54, 0x100, RZ ;  /* 0x0000010036362810 */ /* 0x000fe20007ffe0ff */
[----:B------:R4:W5:Y:S04]  /*02d0*/  @P2 LDG.E.64 R26, [R42.64] ;  /* 0x000000042a1a2981 */ /* 0x000968000c1e1b00 */
        /* <DEDUP_REMOVED lines=10> */
[CC--:B-1----:R-:W-:Y:S01]  /*0380*/  @P5 IMAD.WIDE.U32 R12, R54.reuse, R55.reuse, c[0x0][0x1b0] ;  /* 0x00006c00360c5625 */ /* 0x0c2fe200078e0037 */
[----:B------:R1:W5:Y:S03]  /*0390*/  @P4 LDG.E.64 R4, [R52.64] ;  /* 0x0000000434044981 */ /* 0x000366000c1e1b00 */
[----:B---3--:R-:W-:Y:S01]  /*03a0*/  @P5 IMAD.WIDE.U32 R16, R54, R55, c[0x0][0x1c8] ;  /* 0x0000720036105625 */ /* 0x008fe200078e0037 */
[----:B------:R2:W5:Y:S04]  /*03b0*/  @P5 LDG.E.64 R32, [R12.64] ;  /* 0x000000040c205981 */ /* 0x000568000c1e1b00 */
        /* <DEDUP_REMOVED lines=36> */
[----:B-1----:R-:W-:Y:S01]  /*0600*/  CS2R R52, SRZ ;  /* 0x0000000000347805 */ /* 0x002fe2000001ff00 */
[----:B------:R-:W-:Y:S01]  /*0610*/  CS2R R54, SRZ ;  /* 0x0000000000367805 */ /* 0x000fe2000001ff00 */
[----:B0-----:R-:W-:Y:S01]  /*0620*/  CS2R R48, SRZ ;  /* 0x0000000000307805 */ /* 0x001fe2000001ff00 */
[----:B------:R-:W-:Y:S01]  /*0630*/  CS2R R50, SRZ ;  /* 0x0000000000327805 */ /* 0x000fe2000001ff00 */
[----:B------:R-:W-:Y:S01]  /*0640*/  CS2R R44, SRZ ;  /* 0x00000000002c7805 */ /* 0x000fe2000001ff00 */
[----:B------:R-:W-:Y:S01]  /*0650*/  CS2R R46, SRZ ;  /* 0x00000000002e7805 */ /* 0x000fe2000001ff00 */
[----:B------:R-:W-:Y:S01]  /*0660*/  CS2R R40, SRZ ;  /* 0x0000000000287805 */ /* 0x000fe2000001ff00 */
[----:B----4-:R-:W-:Y:S01]  /*0670*/  CS2R R42, SRZ ;  /* 0x00000000002a7805 */ /* 0x010fe2000001ff00 */
[----:B------:R-:W-:Y:S05]  /*0680*/  @P5 BRA `(.L_x_331) ;  /* 0x00004ba000005947 */ /* 0x000fea0003800000 */
[----:B--2---:R-:W0:Y:S01]  /*0690*/  LDC.U8 R162, c[0x0][0x1f0] ;  /* 0x00007c00ffa27b82 */ /* 0x004e220000000000 */
[----:B-----5:R-:W-:Y:S01]  /*06a0*/  IMAD.MOV.U32 R149, RZ, RZ, R26 ;  /* 0x000000ffff957224 */ /* 0x020fe200078e001a */
[--C-:B------:R-:W-:Y:S01]  /*06b0*/  SHF.R.U64 R148, R26, 0x10, R27.reuse ;  /* 0x000000101a947819 */ /* 0x100fe2000000121b */
[--C-:B------:R-:W-:Y:S01]  /*06c0*/  IMAD.MOV.U32 R147, RZ, RZ, R27.reuse ;  /* 0x000000ffff937224 */ /* 0x100fe200078e001b */
[----:B------:R-:W-:Y:S01]  /*06d0*/  SHF.R.U32.HI R146, RZ, 0x10, R27 ;  /* 0x00000010ff927819 */ /* 0x000fe2000001161b */
[--C-:B------:R-:W-:Y:S01]  /*06e0*/  IMAD.MOV.U32 R143, RZ, RZ, R29.reuse ;  /* 0x000000ffff8f7224 */ /* 0x100fe200078e001d */
[----:B------:R-:W-:Y:S01]  /*06f0*/  MOV R145, R28 ;  /* 0x0000001c00917202 */ /* 0x000fe20000000f00 */
[----:B------:R-:W-:Y:S01]  /*0700*/  IMAD.MOV.U32 R141, RZ, RZ, R30 ;  /* 0x000000ffff8d7224 */ /* 0x000fe200078e001e */
[--C-:B------:R-:W-:Y:S01]  /*0710*/  SHF.R.U64 R144, R28, 0x10, R29.reuse ;  /* 0x000000101c907819 */ /* 0x100fe2000000121d */
[----:B------:R-:W-:Y:S01]  /*0720*/  IMAD.MOV.U32 R37, RZ, RZ, R32 ;  /* 0x000000ffff257224 */ /* 0x000fe200078e0020 */
[----:B------:R-:W-:Y:S01]  /*0730*/  SHF.R.U32.HI R142, RZ, 0x10, R29 ;  /* 0x00000010ff8e7819 */ /* 0x000fe2000001161d */
[----:B------:R-:W-:Y:S01]  /*0740*/  IMAD.MOV.U32 R35, RZ, RZ, R33 ;  /* 0x000000ffff237224 */ /* 0x000fe200078e0021 */
[--C-:B------:R-:W-:Y:S01]  /*0750*/  SHF.R.U64 R140, R30, 0x10, R31.reuse ;  /* 0x000000101e8c7819 */ /* 0x100fe2000000121f */
[----:B------:R-:W-:Y:S01]  /*0760*/  IMAD.MOV.U32 R153, RZ, RZ, R24 ;  /* 0x000000ffff997224 */ /* 0x000fe200078e0018 */
[----:B------:R-:W-:Y:S01]  /*0770*/  MOV R39, R31 ;  /* 0x0000001f00277202 */ /* 0x000fe20000000f00 */
[----:B------:R-:W-:Y:S01]  /*0780*/  IMAD.MOV.U32 R29, RZ, RZ, R22 ;  /* 0x000000ffff1d7224 */ /* 0x000fe200078e0016 */
[----:B------:R-:W-:Y:S01]  /*0790*/  SHF.R.U32.HI R38, RZ, 0x10, R31 ;  /* 0x00000010ff267819 */ /* 0x000fe2000001161f */
[----:B------:R-:W-:Y:S01]  /*07a0*/  IMAD.MOV.U32 R31, RZ, RZ, R19 ;  /* 0x000000ffff1f7224 */ /* 0x000fe200078e0013 */
[--C-:B------:R-:W-:Y:S01]  /*07b0*/  SHF.R.U64 R36, R32, 0x10, R33.reuse ;  /* 0x0000001020247819 */ /* 0x100fe20000001221 */
[----:B------:R-:W-:Y:S01]  /*07c0*/  IMAD.MOV.U32 R161, RZ, RZ, R14 ;  /* 0x000000ffffa17224 */ /* 0x000fe200078e000e */
[----:B------:R-:W-:Y:S01]  /*07d0*/  SHF.R.U32.HI R34, RZ, 0x10, R33 ;  /* 0x00000010ff227819 */ /* 0x000fe20000011621 */
[----:B------:R-:W-:Y:S01]  /*07e0*/  IMAD.MOV.U32 R159, RZ, RZ, R15 ;  /* 0x000000ffff9f7224 */ /* 0x000fe200078e000f */
[----:B------:R-:W-:Y:S01]  /*07f0*/  MOV R157, R20 ;  /* 0x00000014009d7202 */ /* 0x000fe20000000f00 */
[--C-:B------:R-:W-:Y:S01]  /*0800*/  IMAD.MOV.U32 R155, RZ, RZ, R21.reuse ;  /* 0x000000ffff9b7224 */ /* 0x100fe200078e0015 */
[----:B------:R-:W-:Y:S01]  /*0810*/  SHF.R.U64 R156, R20, 0x10, R21 ;  /* 0x00000010149c7819 */ /* 0x000fe20000001215 */
[----:B------:R-:W-:Y:S01]  /*0820*/  IMAD.MOV.U32 R17, RZ, RZ, R6 ;  /* 0x000000ffff117224 */ /* 0x000fe200078e0006 */
[--C-:B------:R-:W-:Y:S01]  /*0830*/  SHF.R.U64 R152, R24, 0x10, R25.reuse ;  /* 0x0000001018987819 */ /* 0x100fe20000001219 */
[----:B------:R-:W-:Y:S01]  /*0840*/  IMAD.MOV.U32 R13, RZ, RZ, R4 ;  /* 0x000000ffff0d7224 */ /* 0x000fe200078e0004 */
[----:B------:R-:W-:Y:S01]  /*0850*/  MOV R151, R25 ;  /* 0x0000001900977202 */ /* 0x000fe20000000f00 */
[----:B------:R-:W-:Y:S01]  /*0860*/  HFMA2.MMA R121, -RZ, RZ, 0, 0 ;  /* 0x00000000ff797435 */ /* 0x000fe200000001ff */
[----:B------:R-:W-:Y:S01]  /*0870*/  SHF.R.U32.HI R150, RZ, 0x10, R25 ;  /* 0x00000010ff967819 */ /* 0x000fe20000011619 */
[----:B------:R-:W-:Y:S01]  /*0880*/  IMAD.MOV.U32 R25, RZ, RZ, R10 ;  /* 0x000000ffff197224 */ /* 0x000fe200078e000a */
[----:B------:R-:W-:Y:S01]  /*0890*/  MOV R33, R18 ;  /* 0x0000001200217202 */ /* 0x000fe20000000f00 */
[----:B------:R-:W-:Y:S01]  /*08a0*/  IMAD.MOV.U32 R12, RZ, RZ, 0x1 ;  /* 0x00000001ff0c7424 */ /* 0x000fe200078e00ff */
[----:B------:R-:W-:-:S02]  /*08b0*/  SHF.R.U64 R32, R18, 0x10, R19 ;  /* 0x0000001012207819 */ /* 0x000fc40000001213 */
[----:B------:R-:W-:Y:S01]  /*08c0*/  SHF.R.U32.HI R30, RZ, 0x10, R19 ;  /* 0x00000010ff1e7819 */ /* 0x000fe20000011613 */
[----:B------:R-:W-:Y:S01]  /*08d0*/  IMAD.MOV.U32 R19, RZ, RZ, R9 ;  /* 0x000000ffff137224 */ /* 0x000fe200078e0009 */
[--C-:B------:R-:W-:Y:S02]  /*08e0*/  SHF.R.U64 R28, R22, 0x10, R23.reuse ;  /* 0x00000010161c7819 */ /* 0x100fe40000001217 */
[----:B------:R-:W-:Y:S02]  /*08f0*/  MOV R27, R23 ;  /* 0x00000017001b7202 */ /* 0x000fe40000000f00 */
[----:B------:R-:W-:Y:S01]  /*0900*/  SHF.R.U32.HI R26, RZ, 0x10, R23 ;  /* 0x00000010ff1a7819 */ /* 0x000fe20000011617 */
[----:B------:R-:W-:Y:S01]  /*0910*/  IMAD.MOV.U32 R23, RZ, RZ, R11 ;  /* 0x000000ffff177224 */ /* 0x000fe200078e000b */
[--C-:B------:R-:W-:Y:S02]  /*0920*/  SHF.R.U64 R160, R14, 0x10, R15.reuse ;  /* 0x000000100ea07819 */ /* 0x100fe4000000120f */
[----:B------:R-:W-:-:S02]  /*0930*/  SHF.R.U32.HI R158, RZ, 0x10, R15 ;  /* 0x00000010ff9e7819 */ /* 0x000fc4000001160f */
[----:B------:R-:W-:Y:S02]  /*0940*/  SHF.R.U32.HI R154, RZ, 0x10, R21 ;  /* 0x00000010ff9a7819 */ /* 0x000fe40000011615 */
[----:B------:R-:W-:Y:S01]  /*0950*/  SHF.R.U64 R24, R10, 0x10, R11 ;  /* 0x000000100a187819 */ /* 0x000fe2000000120b */
[----:B------:R-:W-:Y:S01]  /*0960*/  IMAD.MOV.U32 R10, RZ, RZ, R5 ;  /* 0x000000ffff0a7224 */ /* 0x000fe200078e0005 */
[----:B------:R-:W-:Y:S02]  /*0970*/  SHF.R.U32.HI R22, RZ, 0x10, R11 ;  /* 0x00000010ff167819 */ /* 0x000fe4000001160b */
[--C-:B------:R-:W-:Y:S02]  /*0980*/  SHF.R.U64 R20, R8, 0x10, R9.reuse ;  /* 0x0000001008147819 */ /* 0x100fe40000001209 */
[----:B------:R-:W-:Y:S02]  /*0990*/  SHF.R.U32.HI R18, RZ, 0x10, R9 ;  /* 0x00000010ff127819 */ /* 0x000fe40000011609 */
[----:B------:R-:W-:Y:S01]  /*09a0*/  SHF.R.U64 R16, R6, 0x10, R7 ;  /* 0x0000001006107819 */ /* 0x000fe20000001207 */
[----:B------:R-:W-:Y:S01]  /*09b0*/  IMAD.MOV.U32 R6, RZ, RZ, R3 ;  /* 0x000000ffff067224 */ /* 0x000fe200078e0003 */
[----:B------:R-:W-:-:S02]  /*09c0*/  MOV R21, R8 ;  /* 0x0000000800157202 */ /* 0x000fc40000000f00 */
[----:B------:R-:W-:Y:S02]  /*09d0*/  MOV R15, R7 ;  /* 0x00000007000f7202 */ /* 0x000fe40000000f00 */
[----:B------:R-:W-:Y:S02]  /*09e0*/  SHF.R.U32.HI R14, RZ, 0x10, R7 ;  /* 0x00000010ff0e7819 */ /* 0x000fe40000011607 */
[--C-:B------:R-:W-:Y:S02]  /*09f0*/  SHF.R.U64 R11, R4, 0x10, R5.reuse ;  /* 0x00000010040b7819 */ /* 0x100fe40000001205 */
[----:B------:R-:W-:Y:S02]  /*0a00*/  SHF.R.U32.HI R9, RZ, 0x10, R5 ;  /* 0x00000010ff097819 */ /* 0x000fe40000011605 */
[----:B------:R-:W-:Y:S02]  /*0a10*/  MOV R8, R2 ;  /* 0x0000000200087202 */ /* 0x000fe40000000f00 */
        /* <DEDUP_REMOVED lines=57> */
[----:B0-----:R-:W-:Y:S02]  /*0db0*/  PRMT R5, RZ, 0x5410, R5 ;  /* 0x00005410ff057816 */ /* 0x001fe40000000005 */
.L_x_369:
[----:B------:R-:W-:Y:S02]  /*0dc0*/  ISETP.NE.U32.AND P5, PT, RZ, c[0x0][0x1c0], PT ;  /* 0x00007000ff007a0c */ /* 0x000fe40003fa5070 */
[----:B------:R-:W-:Y:S02]  /*0dd0*/  SHF.R.S32.HI R2, RZ, 0x1f, R163 ;  /* 0x0000001fff027819 */ /* 0x000fe400000114a3 */
[----:B------:R-:W-:Y:S01]  /*0de0*/  ISETP.NE.AND.EX P5, PT, RZ, c[0x0][0x1c4], PT, P5 ;  /* 0x00007100ff007a0c */ /* 0x000fe20003fa5350 */
[----:B------:R-:W-:Y:S01]  /*0df0*/  IMAD.MOV.U32 R124, RZ, RZ, 0x4 ;  /* 0x00000004ff7c7424 */ /* 0x000fe200078e00ff */
[----:B------:R-:W-:-:S03]  /*0e00*/  SHF.R.U32.HI R128, RZ, 0x5, R164 ;  /* 0x00000005ff807819 */ /* 0x000fc600000116a4 */
[----:B------:R-:W-:Y:S01]  /*0e10*/  IMAD.WIDE R126, R163, R124, c[0x0][0x1a0] ;  /* 0x00006800a37e7625 */ /* 0x000fe200078e027c */
[----:B------:R-:W-:-:S07]  /*0e20*/  LOP3.LUT R241, R128, 0x7fffff8, RZ, 0xc0, !PT ;  /* 0x07fffff880f17812 */ /* 0x000fce00078ec0ff */
[C---:B------:R-:W-:Y:S01]  /*0e30*/  @P5 LEA R132, P6, R163.reuse, c[0x0][0x1c0], 0x1 ;  /* 0x00007000a3845a11 */ /* 0x040fe200078c08ff */
[C---:B------:R-:W-:Y:S01]  /*0e40*/  IMAD.WIDE R124, R163.reuse, R124, c[0x0][0x1a8] ;  /* 0x00006a00a37c7625 */ /* 0x040fe200078e027c */
[----:B------:R0:W5:Y:S02]  /*0e50*/  LDG.E R131, [R126.64] ;  /* 0x000000047e837981 */ /* 0x000164000c1e1900 */
[----:B------:R-:W-:Y:S02]  /*0e60*/  @P5 LEA.HI.X R133, R163, c[0x0][0x1c4], R2, 0x1, P6 ;  /* 0x00007100a3855a11 */ /* 0x000fe400030f0c02 */
[----:B------:R0:W5:Y:S01]  /*0e70*/  LDG.E R3, [R124.64] ;  /* 0x000000047c037981 */ /* 0x000162000c1e1900 */
[----:B------:R-:W-:-:S03]  /*0e80*/  LOP3.LUT P6, RZ, R12, 0xff, RZ, 0xc0, !PT ;  /* 0x000000ff0cff7812 */ /* 0x000fc600078cc0ff */
[----:B------:R-:W2:Y:S01]  /*0e90*/  @P5 LDG.E.U16 R132, [R132.64] ;  /* 0x0000000484845981 */ /* 0x000ea2000c1e1500 */
[----:B------:R-:W-:-:S05]  /*0ea0*/  IMAD R2, R163, c[0x0][0x168], RZ ;  /* 0x00005a00a3027a24 */ /* 0x000fca00078e02ff */
[----:B------:R-:W-:-:S04]  /*0eb0*/  SHF.R.S32.HI R129, RZ, 0x1f, R2 ;  /* 0x0000001fff817819 */ /* 0x000fc80000011402 */
[----:B------:R-:W-:Y:S02]  /*0ec0*/  @!P6 IADD3 R241, R241, 0x8, RZ ;  /* 0x00000008f1f1e810 */ /* 0x000fe40007ffe0ff */
[----:B------:R-:W-:Y:S02]  /*0ed0*/  LOP3.LUT P6, RZ, R0, 0xffffff00, RZ, 0xc0, !PT ;  /* 0xffffff0000ff7812 */ /* 0x000fe400078cc0ff */
[----:B------:R-:W-:Y:S02]  /*0ee0*/  LEA.HI R2, R129, R2, RZ, 0x2 ;  /* 0x0000000281027211 */ /* 0x000fe400078f10ff */
[----:B------:R-:W-:Y:S01]  /*0ef0*/  LOP3.LUT R129, R164, 0xff, RZ, 0xc0, !PT ;  /* 0x000000ffa4817812 */ /* 0x000fe200078ec0ff */
[----:B------:R-:W-:Y:S03]  /*0f00*/  BSSY B0, `(.L_x_332) ;  /* 0x0000040000007945 */ /* 0x000fe60003800000 */
[----:B------:R-:W-:Y:S01]  /*0f10*/  LEA.HI.SX32 R2, R2, R129, 0x1e ;  /* 0x0000008102027211 */ /* 0x000fe200078ff2ff */
[----:B------:R-:W-:Y:S01]  /*0f20*/  IMAD.MOV.U32 R4, RZ, RZ, 0x3f800000 ;  /* 0x3f800000ff047424 */ /* 0x000fe200078e00ff */
[----:B------:R-:W-:Y:S01]  /*0f30*/  MOV R129, RZ ;  /* 0x000000ff00817202 */ /* 0x000fe20000000f00 */
[----:B------:R-:W-:Y:S01]  /*0f40*/  IMAD.MOV.U32 R130, RZ, RZ, RZ ;  /* 0x000000ffff827224 */ /* 0x000fe200078e00ff */
[----:B--2---:R-:W-:Y:S01]  /*0f50*/  @P5 PRMT R4, RZ, 0x5410, R132 ;  /* 0x00005410ff045816 */ /* 0x004fe20000000084 */
[----:B------:R-:W-:Y:S01]  /*0f60*/  IMAD.MOV.U32 R132, RZ, RZ, R2 ;  /* 0x000000ffff847224 */ /* 0x000fe200078e0002 */
[----:B------:R-:W-:Y:S05]  /*0f70*/  @!P6 BRA `(.L_x_333) ;  /* 0x000003800000e947 */ /* 0x000fea0003800000 */
[----:B0-----:R-:W-:Y:S02]  /*0f80*/  LEA R124, P5, R2, c[0x0][0x188], 0x3 ;  /* 0x00006200027c7a11 */ /* 0x001fe400078a18ff */
[----:B------:R-:W-:-:S02]  /*0f90*/  MOV R127, 0x8 ;  /* 0x00000008007f7802 */ /* 0x000fc40000000f00 */
[C---:B------:R-:W-:Y:S02]  /*0fa0*/  LEA.HI.X R125, R2.reuse, c[0x0][0x18c], RZ, 0x3, P5 ;  /* 0x00006300027d7a11 */ /* 0x040fe400028f1cff */
[----:B------:R-:W-:Y:S01]  /*0fb0*/  ISETP.NE.U32.AND P5, PT, RZ, c[0x0][0x218], PT ;  /* 0x00008600ff007a0c */ /* 0x000fe20003fa5070 */
[----:B------:R-:W-:-:S03]  /*0fc0*/  IMAD.WIDE.U32 R126, R2, R127, c[0x0][0x208] ;  /* 0x00008200027e7625 */ /* 0x000fc600078e007f */
        /* <DEDUP_REMOVED lines=8> */
[----:B0-----:R-:W-:Y:S02]  /*1050*/  IADD3 R132, R2, 0x100, RZ ;  /* 0x0000010002847810 */ /* 0x001fe40007ffe0ff */
[--C-:B--2---:R-:W-:Y:S02]  /*1060*/  SHF.R.U64 R136, R124, 0x10, R125.reuse ;  /* 0x000000107c887819 */ /* 0x104fe4000000127d */
[--C-:B------:R-:W-:Y:S02]  /*1070*/  SHF.R.U32.HI R135, RZ, 0x10, R125.reuse ;  /* 0x00000010ff877819 */ /* 0x100fe4000001167d */
[----:B------:R-:W-:Y:S01]  /*1080*/  PRMT R133, RZ, 0x5410, R125 ;  /* 0x00005410ff857816 */ /* 0x000fe2000000007d */
[----:B---3--:R-:W-:Y:S01]  /*1090*/  IMAD.MOV.U32 R129, RZ, RZ, R126 ;  /* 0x000000ffff817224 */ /* 0x008fe200078e007e */
[--C-:B------:R-:W-:Y:S01]  /*10a0*/  SHF.R.U64 R237, R126, 0x10, R127.reuse ;  /* 0x000000107eed7819 */ /* 0x100fe2000000127f */
[--C-:B------:R-:W-:Y:S01]  /*10b0*/  IMAD.MOV.U32 R130, RZ, RZ, R127.reuse ;  /* 0x000000ffff827224 */ /* 0x100fe200078e007f */
[----:B------:R-:W-:-:S02]  /*10c0*/  SHF.R.U32.HI R137, RZ, 0x10, R127 ;  /* 0x00000010ff897819 */ /* 0x000fc4000001167f */
[----:B------:R-:W-:Y:S02]  /*10d0*/  PRMT R125, RZ, 0x5410, R136 ;  /* 0x00005410ff7d7816 */ /* 0x000fe40000000088 */
[----:B------:R-:W-:Y:S02]  /*10e0*/  PRMT R127, RZ, 0x5410, R124 ;  /* 0x00005410ff7f7816 */ /* 0x000fe4000000007c */
[----:B------:R-:W-:Y:S01]  /*10f0*/  PRMT R129, RZ, 0x5410, R129 ;  /* 0x00005410ff817816 */ /* 0x000fe20000000081 */
[C---:B------:R-:W-:Y:S02]  /*1100*/  FADD.FTZ R240, -R134.reuse, R125 ;  /* 0x0000007d86f07221 */ /* 0x040fe40000010100 */
[C---:B------:R-:W-:Y:S01]  /*1110*/  FADD.FTZ R124, -R134.reuse, R127 ;  /* 0x0000007f867c7221 */ /* 0x040fe20000010100 */
[----:B------:R-:W-:Y:S01]  /*1120*/  PRMT R237, RZ, 0x5410, R237 ;  /* 0x00005410ffed7816 */ /* 0x000fe200000000ed */
[----:B------:R-:W-:Y:S02]  /*1130*/  FADD.FTZ R236, -R134, R133 ;  /* 0x0000008586ec7221 */ /* 0x000fe40000010100 */
[----:B------:R-:W-:-:S02]  /*1140*/  FMUL.FTZ R240, R3, R240 ;  /* 0x000000f003f07220 */ /* 0x000fc40000410000 */
[----:B------:R-:W-:Y:S02]  /*1150*/  FMUL.FTZ R239, R3, R124 ;  /* 0x0000007c03ef7220 */ /* 0x000fe40000410000 */
[----:B------:R-:W-:Y:S01]  /*1160*/  FMUL.FTZ R238, R161, R129 ;  /* 0x00000081a1ee7220 */ /* 0x000fe20000410000 */
[----:B------:R-:W-:Y:S01]  /*1170*/  PRMT R235, RZ, 0x5410, R130 ;  /* 0x00005410ffeb7816 */ /* 0x000fe20000000082 */
[----:B------:R-:W-:Y:S01]  /*1180*/  FADD.FTZ R93, R93, R237 ;  /* 0x000000ed5d5d7221 */ /* 0x000fe20000010000 */
[----:B------:R-:W-:Y:S01]  /*1190*/  PRMT R135, RZ, 0x5410, R135 ;  /* 0x00005410ff877816 */ /* 0x000fe20000000087 */
[-C--:B------:R-:W-:Y:S02]  /*11a0*/  FFMA.FTZ R121, R240, R237.reuse, R121 ;  /* 0x000000edf0797223 */ /* 0x080fe40000010079 */
[----:B------:R-:W-:Y:S02]  /*11b0*/  FMUL.FTZ R236, R3, R236 ;  /* 0x000000ec03ec7220 */ /* 0x000fe40000410000 */
[----:B------:R-:W-:-:S02]  /*11c0*/  FMUL.FTZ R237, R160, R237 ;  /* 0x000000eda0ed7220 */ /* 0x000fc40000410000 */
[----:B------:R-:W-:Y:S02]  /*11d0*/  FADD.FTZ R124, RZ, R238 ;  /* 0x000000eeff7c7221 */ /* 0x000fe40000010000 */
[----:B------:R-:W-:Y:S01]  /*11e0*/  FFMA.FTZ R125, R239, R238, RZ ;  /* 0x000000eeef7d7223 */ /* 0x000fe200000100ff */
[----:B------:R-:W-:Y:S01]  /*11f0*/  PRMT R126, RZ, 0x5410, R137 ;  /* 0x00005410ff7e7816 */ /* 0x000fe20000000089 */
[----:B------:R-:W-:Y:S02]  /*1200*/  FADD.FTZ R94, R94, R235 ;  /* 0x000000eb5e5e7221 */ /* 0x000fe40000010000 */
[-C--:B------:R-:W-:Y:S02]  /*1210*/  FFMA.FTZ R122, R236, R235.reuse, R122 ;  /* 0x000000ebec7a7223 */ /* 0x080fe4000001007a */
[----:B------:R-:W-:Y:S02]  /*1220*/  FADD.FTZ R234, -R134, R135 ;  /* 0x0000008786ea7221 */ /* 0x000fe40000010100 */
        /* <DEDUP_REMOVED lines=13> */
.L_x_333:
[----:B0-----:R-:W-:Y:S05]  /*1300*/  BSYNC B0 ;  /* 0x0000000000007941 */ /* 0x001fea0003800000 */
.L_x_332:
[----:B------:R-:W-:Y:S01]  /*1310*/  BSSY B0, `(.L_x_334) ;  /* 0x000003a000007945 */ /* 0x000fe20003800000 */
[----:B------:R-:W-:Y:S05]  /*1320*/  @!P0 BRA `(.L_x_335) ;  /* 0x0000038000008947 */ /* 0x000fea0003800000 */
[----:B------:R-:W-:Y:S01]  /*1330*/  HFMA2.MMA R127, -RZ, RZ, 0, 4.76837158203125e-07 ;  /* 0x00000008ff7f7435 */ /* 0x000fe200000001ff */
[----:B------:R-:W-:-:S04]  /*1340*/  LEA R124, P5, R132, c[0x0][0x188], 0x3 ;  /* 0x00006200847c7a11 */ /* 0x000fc800078a18ff */
[----:B------:R-:W-:Y:S02]  /*1350*/  LEA.HI.X R125, R132, c[0x0][0x18c], RZ, 0x3, P5 ;  /* 0x00006300847d7a11 */ /* 0x000fe400028f1cff */
[----:B------:R-:W-:-:S03]  /*1360*/  ISETP.NE.U32.AND P5, PT, RZ, c[0x0][0x218], PT ;  /* 0x00008600ff007a0c */ /* 0x000fc60003fa5070 */
[----:B------:R-:W-:Y:S01]  /*1370*/  IMAD.WIDE.U32 R126, R132, R127, c[0x0][0x208] ;  /* 0x00008200847e7625 */ /* 0x000fe200078e007f */
[----:B------:R-:W2:Y:S01]  /*1380*/  LDG.E.64 R124, [R124.64] ;  /* 0x000000047c7c7981 */ /* 0x000ea2000c1e1b00 */
[----:B------:R-:W-:-:S04]  /*1390*/  ISETP.NE.AND.EX P5, PT, RZ, c[0x0][0x21c], PT, P5 ;  /* 0x00008700ff007a0c */ /* 0x000fc80003fa5350 */
[----:B------:R-:W3:Y:S09]  /*13a0*/  LDG.E.64 R126, [R126.64] ;  /* 0x000000047e7e7981 */ /* 0x000ef2000c1e1b00 */
[----:B------:R-:W-:-:S04]  /*13b0*/  @P5 LEA R134, P6, R132, c[0x0][0x218], 0x3 ;  /* 0x0000860084865a11 */ /* 0x000fc800078c18ff */
[----:B------:R-:W-:Y:S02]  /*13c0*/  @P5 LEA.HI.X R135, R132, c[0x0][0x21c], RZ, 0x3, P6 ;  /* 0x0000870084875a11 */ /* 0x000fe400030f1cff */
[----:B------:R-:W-:-:S03]  /*13d0*/  ISETP.NE.AND P6, PT, R162, RZ, PT ;  /* 0x000000ffa200720c */ /* 0x000fc60003fc5270 */
[----:B------:R0:W5:Y:S02]  /*13e0*/  @P5 LDG.E.64 R180, [R134.64] ;  /* 0x0000000486b45981 */ /* 0x000164000c1e1b00 */
[----:B-----5:R-:W-:Y:S02]  /*13f0*/  FSEL R226, R131, RZ, !P6 ;  /* 0x000000ff83e27208 */ /* 0x020fe40007000000 */
[----:B------:R-:W-:Y:S02]  /*1400*/  IADD3 R132, R132, 0x100, RZ ;  /* 0x0000010084847810 */ /* 0x000fe40007ffe0ff */
[--C-:B--2---:R-:W-:Y:S02]  /*1410*/  SHF.R.U64 R138, R124, 0x10, R125.reuse ;  /* 0x000000107c8a7819 */ /* 0x104fe4000000127d */
[----:B------:R-:W-:Y:S01]  /*1420*/  SHF.R.U32.HI R137, RZ, 0x10, R125 ;  /* 0x00000010ff897819 */ /* 0x000fe2000001167d */
[----:B---3--:R-:W-:Y:S01]  /*1430*/  IMAD.MOV.U32 R133, RZ, RZ, R126 ;  /* 0x000000ffff857224 */ /* 0x008fe200078e007e */
[----:B------:R-:W-:-:S02]  /*1440*/  SHF.R.U64 R229, R126, 0x10, R127 ;  /* 0x000000107ee57819 */ /* 0x000fc4000000127f */
[----:B------:R-:W-:Y:S02]  /*1450*/  PRMT R126, RZ, 0x5410, R125 ;  /* 0x00005410ff7e7816 */ /* 0x000fe4000000007d */
[----:B------:R-:W-:Y:S02]  /*1460*/  PRMT R125, RZ, 0x5410, R138 ;  /* 0x00005410ff7d7816 */ /* 0x000fe4000000008a */
[----:B------:R-:W-:Y:S02]  /*1470*/  PRMT R124, RZ, 0x5410, R124 ;  /* 0x00005410ff7c7816 */ /* 0x000fe4000000007c */
[----:B------:R-:W-:Y:S01]  /*1480*/  PRMT R133, RZ, 0x5410, R133 ;  /* 0x00005410ff857816 */ /* 0x000fe20000000085 */
[C---:B------:R-:W-:Y:S02]  /*1490*/  FADD.FTZ R232, -R226.reuse, R125 ;  /* 0x0000007de2e87221 */ /* 0x040fe40000010100 */
[----:B------:R-:W-:Y:S01]  /*14a0*/  FADD.FTZ R124, -R226, R124 ;  /* 0x0000007ce27c7221 */ /* 0x000fe20000010100 */
[----:B------:R-:W-:Y:S01]  /*14b0*/  PRMT R229, RZ, 0x5410, R229 ;  /* 0x00005410ffe57816 */ /* 0x000fe200000000e5 */
[----:B------:R-:W-:-:S02]  /*14c0*/  IMAD.MOV.U32 R136, RZ, RZ, R127 ;  /* 0x000000ffff887224 */ /* 0x000fc400078e007f */
[----:B------:R-:W-:Y:S02]  /*14d0*/  FADD.FTZ R126, -R226, R126 ;  /* 0x0000007ee27e7221 */ /* 0x000fe40000010100 */
[C---:B------:R-:W-:Y:S02]  /*14e0*/  FMUL.FTZ R232, R3.reuse, R232 ;  /* 0x000000e803e87220 */ /* 0x040fe40000410000 */
[----:B------:R-:W-:Y:S02]  /*14f0*/  FMUL.FTZ R231, R3, R124 ;  /* 0x0000007c03e77220 */ /* 0x000fe40000410000 */
[----:B------:R-:W-:Y:S01]  /*1500*/  FMUL.FTZ R230, R157, R133 ;  /* 0x000000859de67220 */ /* 0x000fe20000410000 */
[----:B------:R-:W-:Y:S01]  /*1510*/  SHF.R.U32.HI R139, RZ, 0x10, R127 ;  /* 0x00000010ff8b7819 */ /* 0x000fe2000001167f */
[----:B------:R-:W-:Y:S01]  /*1520*/  FADD.FTZ R89, R89, R229 ;  /* 0x000000e559597221 */ /* 0x000fe20000010000 */
[----:B------:R-:W-:Y:S01]  /*1530*/  PRMT R227, RZ, 0x5410, R136 ;  /* 0x00005410ffe37816 */ /* 0x000fe20000000088 */
[----:B------:R-:W-:Y:S01]  /*1540*/  FFMA.FTZ R117, R232, R229, R117 ;  /* 0x000000e5e8757223 */ /* 0x000fe20000010075 */
[----:B------:R-:W-:Y:S01]  /*1550*/  PRMT R127, RZ, 0x5410, R137 ;  /* 0x00005410ff7f7816 */ /* 0x000fe20000000089 */
[----:B------:R-:W-:-:S02]  /*1560*/  FMUL.FTZ R228, R3, R126 ;  /* 0x0000007e03e47220 */ /* 0x000fc40000410000 */
[----:B------:R-:W-:Y:S02]  /*1570*/  FMUL.FTZ R229, R156, R229 ;  /* 0x000000e59ce57220 */ /* 0x000fe40000410000 */
[----:B------:R-:W-:Y:S02]  /*1580*/  FADD.FTZ R124, R129, R230 ;  /* 0x000000e6817c7221 */ /* 0x000fe40000010000 */
[----:B------:R-:W-:Y:S01]  /*1590*/  FFMA.FTZ R130, R231, R230, R130 ;  /* 0x000000e6e7827223 */ /* 0x000fe20000010082 */
[----:B------:R-:W-:Y:S01]  /*15a0*/  PRMT R125, RZ, 0x5410, R139 ;  /* 0x00005410ff7d7816 */ /* 0x000fe2000000008b */
[----:B------:R-:W-:Y:S02]  /*15b0*/  FADD.FTZ R90, R90, R227 ;  /* 0x000000e35a5a7221 */ /* 0x000fe40000010000 */
[----:B------:R-:W-:Y:S02]  /*15c0*/  FFMA.FTZ R118, R228, R227, R118 ;  /* 0x000000e3e4767223 */ /* 0x000fe40000010076 */
[----:B------:R-:W-:-:S02]  /*15d0*/  FADD.FTZ R226, -R226, R127 ;  /* 0x0000007fe2e27221 */ /* 0x000fc40000010100 */
[----:B------:R-:W-:Y:S02]  /*15e0*/  FMUL.FTZ R227, R155, R227 ;  /* 0x000000e39be37220 */ /* 0x000fe40000410000 */
[----:B------:R-:W-:Y:S02]  /*15f0*/  FADD.FTZ R124, R124, R229 ;  /* 0x000000e57c7c7221 */ /* 0x000fe40000010000 */
[----:B------:R-:W-:Y:S02]  /*1600*/  FFMA.FTZ R130, R232, R229, R130 ;  /* 0x000000e5e8827223 */ /* 0x000fe40000010082 */
[----:B------:R-:W-:Y:S02]  /*1610*/  FMUL.FTZ R225, R154, R125 ;  /* 0x0000007d9ae17220 */ /* 0x000fe40000410000 */
        /* <DEDUP_REMOVED lines=9> */
.L_x_335:
[----:B0-----:R-:W-:Y:S05]  /*16b0*/  BSYNC B0 ;  /* 0x0000000000007941 */ /* 0x001fea0003800000 */
.L_x_334:
[----:B------:R-:W-:Y:S01]  /*16c0*/  BSSY B0, `(.L_x_336) ;  /* 0x000003a000007945 */ /* 0x000fe20003800000 */
[----:B------:R-:W-:Y:S05]  /*16d0*/  @!P1 BRA `(.L_x_337) ;  /* 0x0000038000009947 */ /* 0x000fea0003800000 */
[C---:B------:R-:W-:Y:S02]  /*16e0*/  LEA R124, P5, R132.reuse, c[0x0][0x188], 0x3 ;  /* 0x00006200847c7a11 */ /* 0x040fe400078a18ff */
[----:B------:R-:W-:Y:S02]  /*16f0*/  MOV R127, 0x8 ;  /* 0x00000008007f7802 */ /* 0x000fe40000000f00 */
        /* <DEDUP_REMOVED lines=54> */
.L_x_337:
[----:B0-----:R-:W-:Y:S05]  /*1a60*/  BSYNC B0 ;  /* 0x0000000000007941 */ /* 0x001fea0003800000 */
.L_x_336:
        /* <DEDUP_REMOVED lines=58> */
.L_x_339:
[----:B0-----:R-:W-:Y:S05]  /*1e10*/  BSYNC B0 ;  /* 0x0000000000007941 */ /* 0x001fea0003800000 */
.L_x_338:
        /* <DEDUP_REMOVED lines=58> */
.L_x_341:
[----:B0-----:R-:W-:Y:S05]  /*21c0*/  BSYNC B0 ;  /* 0x0000000000007941 */ /* 0x001fea0003800000 */
.L_x_340:
        /* <DEDUP_REMOVED lines=58> */
.L_x_343:
[----:B0-----:R-:W-:Y:S05]  /*2570*/  BSYNC B0 ;  /* 0x0000000000007941 */ /* 0x001fea0003800000 */
.L_x_342:
[----:B------:R-:W-:Y:S01]  /*2580*/  ISETP.GE.U32.AND P5, PT, R0, 0x700, PT ;  /* 0x000007000000780c */ /* 0x000fe20003fa6070 */
[----:B------:R-:W-:-:S12]  /*2590*/  BSSY B0, `(.L_x_344) ;  /* 0x0000039000007945 */ /* 0x000fd80003800000 */
[----:B------:R-:W-:Y:S05]  /*25a0*/  @!P5 BRA `(.L_x_345) ;  /* 0x000003700000d947 */ /* 0x000fea0003800000 */
[----:B------:R-:W-:-:S04]  /*25b0*/  ISETP.NE.AND P5, PT, R162, RZ, PT ;  /* 0x000000ffa200720c */ /* 0x000fc80003fa5270 */
[----:B-----5:R-:W-:Y:S02]  /*25c0*/  FSEL R184, R131, RZ, !P5 ;  /* 0x000000ff83b87208 */ /* 0x020fe40006800000 */
[----:B------:R-:W-:-:S04]  /*25d0*/  ISETP.NE.U32.AND P5, PT, RZ, c[0x0][0x218], PT ;  /* 0x00008600ff007a0c */ /* 0x000fc80003fa5070 */
[----:B------:R-:W-:Y:S02]  /*25e0*/  ISETP.NE.AND.EX P5, PT, RZ, c[0x0][0x21c], PT, P5 ;  /* 0x00008700ff007a0c */ /* 0x000fe40003fa5350 */
[----:B------:R-:W-:-:S11]  /*25f0*/  MOV R127, 0x8 ;  /* 0x00000008007f7802 */ /* 0x000fd60000000f00 */
[----:B------:R-:W-:-:S04]  /*2600*/  @P5 LEA R134, P6, R132, c[0x0][0x218], 0x3 ;  /* 0x0000860084865a11 */ /* 0x000fc800078c18ff */
[C---:B------:R-:W-:Y:S02]  /*2610*/  @P5 LEA.HI.X R135, R132.reuse, c[0x0][0x21c], RZ, 0x3, P6 ;  /* 0x0000870084875a11 */ /* 0x040fe400030f1cff */
[C---:B------:R-:W-:Y:S01]  /*2620*/  LEA R124, P6, R132.reuse, c[0x0][0x188], 0x3 ;  /* 0x00006200847c7a11 */ /* 0x040fe200078c18ff */
[C---:B------:R-:W-:Y:S02]  /*2630*/  IMAD.WIDE.U32 R126, R132.reuse, R127, c[0x0][0x208] ;  /* 0x00008200847e7625 */ /* 0x040fe400078e007f */
[----:B------:R0:W5:Y:S01]  /*2640*/  @P5 LDG.E.64 R170, [R134.64] ;  /* 0x0000000486aa5981 */ /* 0x000162000c1e1b00 */
[----:B------:R-:W-:-:S03]  /*2650*/  LEA.HI.X R125, R132, c[0x0][0x18c], RZ, 0x3, P6 ;  /* 0x00006300847d7a11 */ /* 0x000fc600030f1cff */
[----:B------:R-:W2:Y:S04]  /*2660*/  LDG.E.64 R126, [R126.64] ;  /* 0x000000047e7e7981 */ /* 0x000ea8000c1e1b00 */
[----:B------:R-:W3:Y:S02]  /*2670*/  LDG.E.64 R124, [R124.64] ;  /* 0x000000047c7c7981 */ /* 0x000ee4000c1e1b00 */
[----:B---3--:R-:W-:Y:S02]  /*2680*/  SHF.R.U64 R136, R124, 0x10, R125 ;  /* 0x000000107c887819 */ /* 0x008fe4000000127d */
[----:B------:R-:W-:Y:S01]  /*2690*/  PRMT R124, RZ, 0x5410, R124 ;  /* 0x00005410ff7c7816 */ /* 0x000fe2000000007c */
[----:B--2---:R-:W-:-:S04]  /*26a0*/  IMAD.MOV.U32 R131, RZ, RZ, R126 ;  /* 0x000000ffff837224 */ /* 0x004fc800078e007e */
[----:B0-----:R-:W-:Y:S01]  /*26b0*/  FADD.FTZ R134, -R184, R124 ;  /* 0x0000007cb8867221 */ /* 0x001fe20000010100 */
[----:B------:R-:W-:Y:S02]  /*26c0*/  PRMT R124, RZ, 0x5410, R136 ;  /* 0x00005410ff7c7816 */ /* 0x000fe40000000088 */
[----:B------:R-:W-:Y:S02]  /*26d0*/  SHF.R.U32.HI R133, RZ, 0x10, R125 ;  /* 0x00000010ff857819 */ /* 0x000fe4000001167d */
[----:B------:R-:W-:Y:S01]  /*26e0*/  SHF.R.U64 R187, R126, 0x10, R127 ;  /* 0x000000107ebb7819 */ /* 0x000fe2000000127f */
[C---:B------:R-:W-:Y:S01]  /*26f0*/  FADD.FTZ R124, -R184.reuse, R124 ;  /* 0x0000007cb87c7221 */ /* 0x040fe20000010100 */
[----:B------:R-:W-:Y:S02]  /*2700*/  PRMT R125, RZ, 0x5410, R125 ;  /* 0x00005410ff7d7816 */ /* 0x000fe4000000007d */
[----:B------:R-:W-:Y:S01]  /*2710*/  PRMT R131, RZ, 0x5410, R131 ;  /* 0x00005410ff837816 */ /* 0x000fe20000000083 */
[----:B------:R-:W-:Y:S01]  /*2720*/  IMAD.MOV.U32 R132, RZ, RZ, R127 ;  /* 0x000000ffff847224 */ /* 0x000fe200078e007f */
[----:B------:R-:W-:Y:S01]  /*2730*/  PRMT R187, RZ, 0x5410, R187 ;  /* 0x00005410ffbb7816 */ /* 0x000fe200000000bb */
[----:B------:R-:W-:-:S02]  /*2740*/  FADD.FTZ R186, -R184, R125 ;  /* 0x0000007db8ba7221 */ /* 0x000fc40000010100 */
[C---:B------:R-:W-:Y:S01]  /*2750*/  FMUL.FTZ R190, R3.reuse, R124 ;  /* 0x0000007c03be7220 */ /* 0x040fe20000410000 */
[----:B------:R-:W-:Y:S01]  /*2760*/  PRMT R125, RZ, 0x5410, R133 ;  /* 0x00005410ff7d7816 */ /* 0x000fe20000000085 */
[----:B------:R-:W-:Y:S02]  /*2770*/  FMUL.FTZ R189, R3, R134 ;  /* 0x0000008603bd7220 */ /* 0x000fe40000410000 */
[----:B------:R-:W-:Y:S01]  /*2780*/  FMUL.FTZ R188, R37, R131 ;  /* 0x0000008325bc7220 */ /* 0x000fe20000410000 */
[----:B------:R-:W-:Y:S01]  /*2790*/  PRMT R185, RZ, 0x5410, R132 ;  /* 0x00005410ffb97816 */ /* 0x000fe20000000084 */
[----:B------:R-:W-:Y:S01]  /*27a0*/  FADD.FTZ R69, R69, R187 ;  /* 0x000000bb45457221 */ /* 0x000fe20000010000 */
[----:B------:R-:W-:Y:S01]  /*27b0*/  SHF.R.U32.HI R137, RZ, 0x10, R127 ;  /* 0x00000010ff897819 */ /* 0x000fe2000001167f */
[----:B------:R-:W-:Y:S02]  /*27c0*/  FFMA.FTZ R97, R190, R187, R97 ;  /* 0x000000bbbe617223 */ /* 0x000fe40000010061 */
[----:B------:R-:W-:-:S02]  /*27d0*/  FMUL.FTZ R186, R3, R186 ;  /* 0x000000ba03ba7220 */ /* 0x000fc40000410000 */
[----:B------:R-:W-:Y:S02]  /*27e0*/  FMUL.FTZ R187, R36, R187 ;  /* 0x000000bb24bb7220 */ /* 0x000fe40000410000 */
[----:B------:R-:W-:Y:S02]  /*27f0*/  FADD.FTZ R124, R129, R188 ;  /* 0x000000bc817c7221 */ /* 0x000fe40000010000 */
[----:B------:R-:W-:Y:S02]  /*2800*/  FFMA.FTZ R130, R189, R188, R130 ;  /* 0x000000bcbd827223 */ /* 0x000fe40000010082 */
[----:B------:R-:W-:Y:S01]  /*2810*/  FADD.FTZ R184, -R184, R125 ;  /* 0x0000007db8b87221 */ /* 0x000fe20000010100 */
[----:B------:R-:W-:Y:S01]  /*2820*/  PRMT R125, RZ, 0x5410, R137 ;  /* 0x00005410ff7d7816 */ /* 0x000fe20000000089 */
[----:B------:R-:W-:Y:S02]  /*2830*/  FADD.FTZ R70, R70, R185 ;  /* 0x000000b946467221 */ /* 0x000fe40000010000 */
[----:B------:R-:W-:-:S02]  /*2840*/  FFMA.FTZ R98, R186, R185, R98 ;  /* 0x000000b9ba627223 */ /* 0x000fc40000010062 */
        /* <DEDUP_REMOVED lines=13> */
.L_x_345:
[----:B------:R-:W-:Y:S05]  /*2920*/  BSYNC B0 ;  /* 0x0000000000007941 */ /* 0x000fea0003800000 */
.L_x_344:
[----:B------:R-:W-:Y:S01]  /*2930*/  LOP3.LUT P5, RZ, R164, 0x1f, RZ, 0xc0, !PT ;  /* 0x0000001fa4ff7812 */ /* 0x000fe200078ac0ff */
[----:B------:R-:W-:Y:S10]  /*2940*/  BRA.DIV ~URZ, `(.L_x_346) ;  /* 0x00002cf27f007947 */ /* 0x000ff4000b800000 */
[----:B------:R0:W1:Y:S02]  /*2950*/  SHFL.DOWN PT, R126, R129, 0x10, 0x1f ;  /* 0x0a001f00817e7f89 */ /* 0x00006400000e0000 */
.L_x_370:
[----:B------:R-:W-:Y:S05]  /*2960*/  BRA.DIV ~URZ, `(.L_x_347) ;  /* 0x00002d527f007947 */ /* 0x000fea000b800000 */
[----:B------:R-:W2:Y:S01]  /*2970*/  SHFL.DOWN PT, R125, R130, 0x10, 0x1f ;  /* 0x0a001f00827d7f89 */ /* 0x000ea200000e0000 */
[----:B-1---5:R-:W-:-:S05]  /*2980*/  FADD.FTZ R131, R126, R129 ;  /* 0x000000817e837221 */ /* 0x022fca0000010000 */
[----:B------:R-:W1:Y:S01]  /*2990*/  SHFL.DOWN PT, R124, R131, 0x8, 0x1f ;  /* 0x09001f00837c7f89 */ /* 0x000e6200000e0000 */
[----:B--2---:R-:W-:-:S05]  /*29a0*/  FADD.FTZ R125, R125, R130 ;  /* 0x000000827d7d7221 */ /* 0x004fca0000010000 */
[----:B------:R-:W2:Y:S01]  /*29b0*/  SHFL.DOWN PT, R126, R125, 0x8, 0x1f ;  /* 0x09001f007d7e7f89 */ /* 0x000ea200000e0000 */
[----:B-1----:R-:W-:-:S05]  /*29c0*/  FADD.FTZ R124, R124, R131 ;  /* 0x000000837c7c7221 */ /* 0x002fca0000010000 */
[----:B------:R-:W1:Y:S01]  /*29d0*/  SHFL.DOWN PT, R127, R124, 0x4, 0x1f ;  /* 0x08801f007c7f7f89 */ /* 0x000e6200000e0000 */
[----:B--2---:R-:W-:-:S05]  /*29e0*/  FADD.FTZ R126, R125, R126 ;  /* 0x0000007e7d7e7221 */ /* 0x004fca0000010000 */
[----:B0-----:R-:W0:Y:S01]  /*29f0*/  SHFL.DOWN PT, R129, R126, 0x4, 0x1f ;  /* 0x08801f007e817f89 */ /* 0x001e2200000e0000 */
[----:B-1----:R-:W-:-:S05]  /*2a00*/  FADD.FTZ R127, R124, R127 ;  /* 0x0000007f7c7f7221 */ /* 0x002fca0000010000 */
[----:B------:R-:W1:Y:S01]  /*2a10*/  SHFL.DOWN PT, R130, R127, 0x2, 0x1f ;  /* 0x08401f007f827f89 */ /* 0x000e6200000e0000 */
[----:B0-----:R-:W-:-:S05]  /*2a20*/  FADD.FTZ R129, R126, R129 ;  /* 0x000000817e817221 */ /* 0x001fca0000010000 */
[----:B------:R-:W0:Y:S01]  /*2a30*/  SHFL.DOWN PT, R132, R129, 0x2, 0x1f ;  /* 0x08401f0081847f89 */ /* 0x000e2200000e0000 */
[----:B-1----:R-:W-:-:S05]  /*2a40*/  FADD.FTZ R130, R127, R130 ;  /* 0x000000827f827221 */ /* 0x002fca0000010000 */
[----:B------:R1:W2:Y:S01]  /*2a50*/  SHFL.DOWN PT, R131, R130, 0x1, 0x1f ;  /* 0x08201f0082837f89 */ /* 0x0002a200000e0000 */
[----:B0-----:R-:W-:-:S05]  /*2a60*/  FADD.FTZ R132, R129, R132 ;  /* 0x0000008481847221 */ /* 0x001fca0000010000 */
[----:B------:R1:W0:Y:S02]  /*2a70*/  SHFL.DOWN PT, R193, R132, 0x1, 0x1f ;  /* 0x08201f0084c17f89 */ /* 0x00022400000e0000 */
.L_x_371:
[----:B------:R-:W-:Y:S01]  /*2a80*/  @!P5 LOP3.LUT R128, R128, 0x7, RZ, 0xc0, !PT ;  /* 0x000000078080d812 */ /* 0x000fe200078ec0ff */
[----:B--2---:R-:W-:Y:S01]  /*2a90*/  FADD.FTZ R192, R131, R130 ;  /* 0x0000008283c07221 */ /* 0x004fe20000010000 */
[----:B------:R-:W-:Y:S01]  /*2aa0*/  WARPSYNC 0xffffffff ;  /* 0xffffffff00007948 */ /* 0x000fe20003800000 */
[----:B0-----:R-:W-:Y:S01]  /*2ab0*/  FADD.FTZ R193, R193, R132 ;  /* 0x00000084c1c17221 */ /* 0x001fe20000010000 */
[----:B------:R-:W-:Y:S01]  /*2ac0*/  @!P5 IADD3 R242, R241, R128, RZ ;  /* 0x00000080f1f2d210 */ /* 0x000fe20007ffe0ff */
[----:B------:R-:W-:Y:S01]  /*2ad0*/  BSSY B0, `(.L_x_348) ;  /* 0x000006c000007945 */ /* 0x000fe20003800000 */
[----:B------:R-:W-:-:S03]  /*2ae0*/  LOP3.LUT P6, RZ, R0, 0xffffff00, RZ, 0xc0, !PT ;  /* 0xffffff0000ff7812 */ /* 0x000fc600078cc0ff */
[----:B------:R-:W-:Y:S04]  /*2af0*/  @!P5 STS.64 [R242.X8+0x7000], R192 ;  /* 0x007000c0f200d388 */ /* 0x000fe80000008a00 */
[----:B------:R-:W-:Y:S06]  /*2b00*/  BAR.SYNC.DEFER_BLOCKING 0x0 ;  /* 0x0000000000007b1d */ /* 0x000fec0000010000 */
[----:B------:R-:W0:Y:S04]  /*2b10*/  LDS.128 R124, [R241.X8+0x7000] ;  /* 0x00700000f17c7984 */ /* 0x000e280000008c00 */
[----:B-1----:R-:W1:Y:S04]  /*2b20*/  LDS.128 R128, [R241.X8+0x7010] ;  /* 0x00701000f1807984 */ /* 0x002e680000008c00 */
[----:B------:R-:W2:Y:S04]  /*2b30*/  LDS.128 R132, [R241.X8+0x7020] ;  /* 0x00702000f1847984 */ /* 0x000ea80000008c00 */
[----:B------:R-:W3:Y:S01]  /*2b40*/  LDS.128 R136, [R241.X8+0x7030] ;  /* 0x00703000f1887984 */ /* 0x000ee20000008c00 */
[----:B0-----:R-:W-:-:S02]  /*2b50*/  FADD.FTZ R243, RZ, R124 ;  /* 0x0000007cfff37221 */ /* 0x001fc40000010000 */
[----:B------:R-:W-:Y:S02]  /*2b60*/  FADD.FTZ R124, RZ, R125 ;  /* 0x0000007dff7c7221 */ /* 0x000fe40000010000 */
[----:B------:R-:W-:Y:S02]  /*2b70*/  FADD.FTZ R243, R126, R243 ;  /* 0x000000f37ef37221 */ /* 0x000fe40000010000 */
[----:B------:R-:W-:Y:S02]  /*2b80*/  FADD.FTZ R124, R127, R124 ;  /* 0x0000007c7f7c7221 */ /* 0x000fe40000010000 */
[----:B-1----:R-:W-:Y:S02]  /*2b90*/  FADD.FTZ R243, R243, R128 ;  /* 0x00000080f3f37221 */ /* 0x002fe40000010000 */
        /* <DEDUP_REMOVED lines=14> */
[----:B------:R-:W-:Y:S01]  /*2c80*/  ISETP.NE.AND P5, PT, R162, RZ, PT ;  /* 0x000000ffa200720c */ /* 0x000fe20003fa5270 */
[----:B------:R-:W-:-:S03]  /*2c90*/  HFMA2.MMA R133, -RZ, RZ, 0, 4.76837158203125e-07 ;  /* 0x00000008ff857435 */ /* 0x000fc600000001ff */
        /* <DEDUP_REMOVED lines=8> */
[----:B------:R-:W-:-:S02]  /*2d20*/  FFMA.FTZ R128, R236, R135, R130 ;  /* 0x00000087ec807223 */ /* 0x000fc40000010082 */
[----:B------:R-:W-:Y:S02]  /*2d30*/  FMUL.FTZ R131, R3, R126 ;  /* 0x0000007e03837220 */ /* 0x000fe40000410000 */
[----:B------:R-:W-:Y:S01]  /*2d40*/  @P5 IMAD.MOV.U32 R125, RZ, RZ, R182 ;  /* 0x000000ffff7d5224 */ /* 0x000fe200078e00b6 */
[----:B------:R-:W-:Y:S01]  /*2d50*/  @P5 SHF.R.U32.HI R127, RZ, 0x10, R183 ;  /* 0x00000010ff7f5819 */ /* 0x000fe200000116b7 */
[----:B------:R-:W-:-:S03]  /*2d60*/  FADD.FTZ R128, R235, -R128 ;  /* 0x80000080eb807221 */ /* 0x000fc60000010000 */
[----:B------:R-:W-:Y:S01]  /*2d70*/  @P5 PRMT R124, RZ, 0x5410, R125 ;  /* 0x00005410ff7c5816 */ /* 0x000fe2000000007d */
[--C-:B------:R-:W-:Y:S02]  /*2d80*/  @P5 IMAD.MOV.U32 R125, RZ, RZ, R183.reuse ;  /* 0x000000ffff7d5224 */ /* 0x100fe400078e00b7 */
[----:B------:R-:W-:Y:S02]  /*2d90*/  FMUL.FTZ R193, R3, R128 ;  /* 0x0000008003c17220 */ /* 0x000fe40000410000 */
[----:B------:R-:W-:Y:S02]  /*2da0*/  @P5 FADD.FTZ R129, R129, R124 ;  /* 0x0000007c81815221 */ /* 0x000fe40000010000 */
[----:B------:R-:W-:Y:S01]  /*2db0*/  FFMA.FTZ R124, R234, R135, R130 ;  /* 0x00000087ea7c7223 */ /* 0x000fe20000010082 */
[----:B------:R-:W-:-:S03]  /*2dc0*/  @P5 SHF.R.U64 R130, R182, 0x10, R183 ;  /* 0x00000010b6825819 */ /* 0x000fc600000012b7 */
[----:B------:R-:W-:Y:S01]  /*2dd0*/  FADD.FTZ R126, R233, -R124 ;  /* 0x8000007ce97e7221 */ /* 0x000fe20000010000 */
[----:B------:R-:W-:-:S03]  /*2de0*/  @P5 PRMT R124, RZ, 0x5410, R130 ;  /* 0x00005410ff7c5816 */ /* 0x000fc60000000082 */
[----:B------:R-:W-:Y:S02]  /*2df0*/  FMUL.FTZ R241, R3, R126 ;  /* 0x0000007e03f17220 */ /* 0x000fe40000410000 */
[----:B------:R-:W-:Y:S01]  /*2e00*/  @P5 FADD.FTZ R131, R131, R124 ;  /* 0x0000007c83835221 */ /* 0x000fe20000010000 */
[----:B------:R-:W-:-:S05]  /*2e10*/  @P5 PRMT R124, RZ, 0x5410, R125 ;  /* 0x00005410ff7c5816 */ /* 0x000fca000000007d */
[----:B------:R-:W-:Y:S01]  /*2e20*/  @P5 FADD.FTZ R193, R193, R124 ;  /* 0x0000007cc1c15221 */ /* 0x000fe20000010000 */
[----:B------:R-:W-:-:S05]  /*2e30*/  @P5 PRMT R124, RZ, 0x5410, R127 ;  /* 0x00005410ff7c5816 */ /* 0x000fca000000007f */
[----:B------:R-:W-:Y:S02]  /*2e40*/  @P5 FADD.FTZ R241, R241, R124 ;  /* 0x0000007cf1f15221 */ /* 0x000fe40000010000 */
[----:B------:R-:W-:-:S06]  /*2e50*/  IMAD.WIDE.U32 R124, R2, R133, c[0x0][0x170] ;  /* 0x00005c00027c7625 */ /* 0x000fcc00078e0085 */
[----:B------:R-:W5:Y:S01]  /*2e60*/  LDG.E.64 R124, [R124.64] ;  /* 0x000000047c7c7981 */ /* 0x000f62000c1e1b00 */
[-C--:B------:R-:W-:Y:S01]  /*2e70*/  FMUL.FTZ R138, R241, R4.reuse ;  /* 0x00000004f18a7220 */ /* 0x080fe20000410000 */
[----:B------:R-:W-:Y:S01]  /*2e80*/  ISETP.NE.U32.AND P5, PT, RZ, c[0x0][0x258], PT ;  /* 0x00009600ff007a0c */ /* 0x000fe20003fa5070 */
[----:B------:R-:W-:Y:S02]  /*2e90*/  FMUL.FTZ R136, R131, R4 ;  /* 0x0000000483887220 */ /* 0x000fe40000410000 */
[----:B------:R-:W-:Y:S01]  /*2ea0*/  FMUL.FTZ R132, R30, R138 ;  /* 0x0000008a1e847220 */ /* 0x000fe20000410000 */
[----:B------:R-:W-:Y:S01]  /*2eb0*/  ISETP.NE.AND.EX P5, PT, RZ, c[0x0][0x25c], PT, P5 ;  /* 0x00009700ff007a0c */ /* 0x000fe20003fa5350 */
[----:B------:R-:W-:Y:S02]  /*2ec0*/  FMUL.FTZ R139, R193, R4 ;  /* 0x00000004c18b7220 */ /* 0x000fe40000410000 */
[----:B------:R-:W-:Y:S02]  /*2ed0*/  FMUL.FTZ R128, R32, R136 ;  /* 0x0000008820807220 */ /* 0x000fe40000410000 */
[----:B------:R-:W-:Y:S01]  /*2ee0*/  FMUL.FTZ R137, R129, R4 ;  /* 0x0000000481897220 */ /* 0x000fe20000410000 */
[----:B------:R-:W0:Y:S01]  /*2ef0*/  F2F.BF16.F32 R132, R132 ;  /* 0x0000008400847304 */ /* 0x000e220000202000 */
[----:B------:R-:W-:-:S02]  /*2f00*/  FMUL.FTZ R130, R31, R139 ;  /* 0x0000008b1f827220 */ /* 0x000fc40000410000 */
[----:B------:R-:W-:-:S04]  /*2f10*/  FMUL.FTZ R126, R33, R137 ;  /* 0x00000089217e7220 */ /* 0x000fc80000410000 */
[----:B------:R-:W-:Y:S01]  /*2f20*/  @P5 F2FP.BF16.PACK_AB R131, RZ, R131 ;  /* 0x00000083ff83523e */ /* 0x000fe200000010ff */
[----:B------:R-:W1:Y:S01]  /*2f30*/  F2F.BF16.F32 R127, R128 ;  /* 0x00000080007f7304 */ /* 0x000e620000202000 */
[----:B------:R-:W-:Y:S02]  /*2f40*/  @P5 F2FP.BF16.PACK_AB R129, RZ, R129 ;  /* 0x00000081ff81523e */ /* 0x000fe400000010ff */
[----:B------:R-:W-:Y:S02]  /*2f50*/  @P5 F2FP.BF16.PACK_AB R193, RZ, R193 ;  /* 0x000000c1ffc1523e */ /* 0x000fe400000010ff */
[----:B------:R-:W-:Y:S02]  /*2f60*/  @P5 F2FP.BF16.PACK_AB R241, RZ, R241 ;  /* 0x000000f1fff1523e */ /* 0x000fe400000010ff */
[----:B------:R-:W-:Y:S01]  /*2f70*/  @P5 PRMT R166, R131, 0x7610, R166 ;  /* 0x0000761083a65816 */ /* 0x000fe200000000a6 */
[----:B------:R-:W2:Y:S01]  /*2f80*/  F2F.BF16.F32 R130, R130 ;  /* 0x0000008200827304 */ /* 0x000ea20000202000 */
[----:B0-----:R-:W-:Y:S01]  /*2f90*/  IMAD.U32 R243, R132, 0x10000, RZ ;  /* 0x0001000084f37824 */ /* 0x001fe200078e00ff */
[----:B------:R-:W-:-:S02]  /*2fa0*/  @P5 PRMT R165, R129, 0x7610, R165 ;  /* 0x0000761081a55816 */ /* 0x000fc400000000a5 */
[----:B------:R-:W-:Y:S02]  /*2fb0*/  @P5 PRMT R167, R193, 0x7610, R167 ;  /* 0x00007610c1a75816 */ /* 0x000fe400000000a7 */
[----:B------:R-:W-:Y:S02]  /*2fc0*/  @P5 PRMT R168, R241, 0x7610, R168 ;  /* 0x00007610f1a85816 */ /* 0x000fe400000000a8 */
[----:B------:R1:W0:Y:S02]  /*2fd0*/  F2F.BF16.F32 R245, R126 ;  /* 0x0000007e00f57304 */ /* 0x0002240000202000 */
[----:B-1----:R-:W-:-:S05]  /*2fe0*/  IMAD.WIDE.U32 R126, R127, 0x10000, RZ ;  /* 0x000100007f7e7825 */ /* 0x002fca00078e00ff */
[----:B--2---:R-:W-:Y:S01]  /*2ff0*/  LOP3.LUT R127, R127, R243, R130, 0xfe, !PT ;  /* 0x000000f37f7f7212 */ /* 0x004fe200078efe82 */
[----:B------:R-:W-:Y:S01]  /*3000*/  IMAD.WIDE.U32 R130, R2, R133, c[0x0][0x248] ;  /* 0x0000920002827625 */ /* 0x000fe200078e0085 */
[----:B0-----:R-:W-:Y:S01]  /*3010*/  LOP3.LUT R126, R126, R245, RZ, 0xfc, !PT ;  /* 0x000000f57e7e7212 */ /* 0x001fe200078efcff */
[----:B------:R-:W-:Y:S05]  /*3020*/  @!P5 BRA `(.L_x_350) ;  /* 0x000000700000d947 */ /* 0x000fea0003800000 */
[----:B------:R-:W-:Y:S01]  /*3030*/  LOP3.LUT R128, R166, 0xffff, RZ, 0xc0, !PT ;  /* 0x0000ffffa6807812 */ /* 0x000fe200078ec0ff */
[----:B------:R-:W-:Y:S01]  /*3040*/  IMAD.WIDE.U32 R132, R2, R133, c[0x0][0x258] ;  /* 0x0000960002847625 */ /* 0x000fe200078e0085 */
[----:B------:R-:W-:-:S03]  /*3050*/  PRMT R193, R167, 0x5410, R168 ;  /* 0x00005410a7c17816 */ /* 0x000fc600000000a8 */
[----:B------:R-:W-:-:S05]  /*3060*/  IMAD.WIDE.U32 R128, R128, 0x10000, RZ ;  /* 0x0001000080807825 */ /* 0x000fca00078e00ff */
[----:B------:R-:W-:Y:S02]  /*3070*/  LOP3.LUT R129, R193, R129, RZ, 0xfc, !PT ;  /* 0x00000081c1817212 */ /* 0x000fe400078efcff */
[----:B------:R-:W-:-:S05]  /*3080*/  LOP3.LUT R128, R128, 0xffff, R165, 0xf8, !PT ;  /* 0x0000ffff80807812 */ /* 0x000fca00078ef8a5 */
[----:B------:R0:W-:Y:S02]  /*3090*/  STG.E.64 [R132.64], R128 ;  /* 0x0000008084007986 */ /* 0x0001e4000c101b04 */
.L_x_350:
[----:B0----5:R-:W-:Y:S01]  /*30a0*/  IMAD.MOV.U32 R128, RZ, RZ, R124 ;  /* 0x000000ffff807224 */ /* 0x021fe200078e007c */
[----:B------:R0:W-:Y:S01]  /*30b0*/  STG.E.64 [R130.64], R126 ;  /* 0x0000007e82007986 */ /* 0x0001e2000c101b04 */
[--C-:B------:R-:W-:Y:S02]  /*30c0*/  SHF.R.U64 R132, R124, 0x10, R125.reuse ;  /* 0x000000107c847819 */ /* 0x100fe4000000127d */
[----:B------:R-:W-:Y:S02]  /*30d0*/  SHF.R.U32.HI R124, RZ, 0x10, R125 ;  /* 0x00000010ff7c7819 */ /* 0x000fe4000001167d */
[----:B------:R-:W-:Y:S02]  /*30e0*/  PRMT R128, RZ, 0x5410, R128 ;  /* 0x00005410ff807816 */ /* 0x000fe40000000080 */
[----:B------:R-:W-:Y:S02]  /*30f0*/  MOV R129, R125 ;  /* 0x0000007d00817202 */ /* 0x000fe40000000f00 */
[----:B------:R-:W-:Y:S01]  /*3100*/  IADD3 R2, R2, 0x100, RZ ;  /* 0x0000010002027810 */ /* 0x000fe20007ffe0ff */
[----:B------:R-:W-:Y:S01]  /*3110*/  FFMA.FTZ R128, R128, R137, R64 ;  /* 0x0000008980807223 */ /* 0x000fe20000010040 */
[----:B------:R-:W-:-:S02]  /*3120*/  PRMT R64, RZ, 0x5410, R132 ;  /* 0x00005410ff407816 */ /* 0x000fc40000000084 */
[----:B------:R-:W-:-:S03]  /*3130*/  PRMT R129, RZ, 0x5410, R129 ;  /* 0x00005410ff817816 */ /* 0x000fc60000000081 */
[----:B------:R-:W-:Y:S01]  /*3140*/  FFMA.FTZ R65, R64, R136, R65 ;  /* 0x0000008840417223 */ /* 0x000fe20000010041 */
[----:B------:R-:W-:Y:S01]  /*3150*/  PRMT R64, RZ, 0x5410, R124 ;  /* 0x00005410ff407816 */ /* 0x000fe2000000007c */
[----:B------:R-:W-:-:S04]  /*3160*/  FFMA.FTZ R66, R129, R139, R66 ;  /* 0x0000008b81427223 */ /* 0x000fc80000010042 */
[----:B------:R-:W-:Y:S02]  /*3170*/  FFMA.FTZ R67, R64, R138, R67 ;  /* 0x0000008a40437223 */ /* 0x000fe40000010043 */
[----:B------:R-:W-:Y:S02]  /*3180*/  IMAD.MOV.U32 R64, RZ, RZ, R128 ;  /* 0x000000ffff407224 */ /* 0x000fe400078e0080 */
.L_x_349:
[----:B0-----:R-:W-:Y:S05]  /*3190*/  BSYNC B0 ;  /* 0x0000000000007941 */ /* 0x001fea0003800000 */
.L_x_348:
[----:B------:R-:W-:Y:S01]  /*31a0*/  BSSY B0, `(.L_x_351) ;  /* 0x0000055000007945 */ /* 0x000fe20003800000 */
[----:B------:R-:W-:Y:S05]  /*31b0*/  @!P0 BRA `(.L_x_352) ;  /* 0x0000053000008947 */ /* 0x000fea0003800000 */
[----:B------:R-:W-:-:S04]  /*31c0*/  ISETP.NE.AND P5, PT, R162, RZ, PT ;  /* 0x000000ffa200720c */ /* 0x000fc80003fa5270 */
[----:B------:R-:W-:Y:S02]  /*31d0*/  FSEL R130, R134, RZ, !P5 ;  /* 0x000000ff86827208 */ /* 0x000fe40006800000 */
[----:B------:R-:W-:-:S03]  /*31e0*/  ISETP.NE.U32.AND P5, PT, RZ, c[0x0][0x218], PT ;  /* 0x00008600ff007a0c */ /* 0x000fc60003fa5070 */
[-CC-:B------:R-:W-:Y:S01]  /*31f0*/  FFMA.FTZ R125, R231, R135.reuse, R130.reuse ;  /* 0x00000087e77d7223 */ /* 0x180fe20000010082 */
[----:B------:R-:W-:Y:S01]  /*3200*/  ISETP.NE.AND.EX P5, PT, RZ, c[0x0][0x21c], PT, P5 ;  /* 0x00008700ff007a0c */ /* 0x000fe20003fa5350 */
[----:B------:R-:W-:Y:S02]  /*3210*/  FFMA.FTZ R126, R232, R135, R130 ;  /* 0x00000087e87e7223 */ /* 0x000fe40000010082 */
[----:B------:R-:W-:Y:S02]  /*3220*/  FADD.FTZ R124, R230, -R125 ;  /* 0x8000007de67c7221 */ /* 0x000fe40000010000 */
[----:B------:R-:W-:Y:S02]  /*3230*/  FADD.FTZ R126, R229, -R126 ;  /* 0x8000007ee57e7221 */ /* 0x000fe40000010000 */
[C---:B------:R-:W-:Y:S02]  /*3240*/  FMUL.FTZ R133, R3.reuse, R124 ;  /* 0x0000007c03857220 */ /* 0x040fe40000410000 */
[----:B------:R-:W-:-:S02]  /*3250*/  FMUL.FTZ R139, R3, R126 ;  /* 0x0000007e038b7220 */ /* 0x000fc40000410000 */
[----:B------:R-:W-:Y:S02]  /*3260*/  FFMA.FTZ R128, R228, R135, R130 ;  /* 0x00000087e4807223 */ /* 0x000fe40000010082 */
[----:B------:R-:W-:Y:S01]  /*3270*/  @P5 IMAD.MOV.U32 R125, RZ, RZ, R180 ;  /* 0x000000ffff7d5224 */ /* 0x000fe200078e00b4 */
[--C-:B------:R-:W-:Y:S01]  /*3280*/  @P5 SHF.R.U64 R129, R180, 0x10, R181.reuse ;  /* 0x00000010b4815819 */ /* 0x100fe200000012b5 */
[----:B------:R-:W-:Y:S01]  /*3290*/  FADD.FTZ R128, R227, -R128 ;  /* 0x80000080e3807221 */ /* 0x000fe20000010000 */
[----:B------:R-:W-:Y:S02]  /*32a0*/  @P5 SHF.R.U32.HI R127, RZ, 0x10, R181 ;  /* 0x00000010ff7f5819 */ /* 0x000fe400000116b5 */
[----:B------:R-:W-:Y:S01]  /*32b0*/  @P5 PRMT R124, RZ, 0x5410, R125 ;  /* 0x00005410ff7c5816 */ /* 0x000fe2000000007d */
[----:B------:R-:W-:Y:S01]  /*32c0*/  FMUL.FTZ R193, R3, R128 ;  /* 0x0000008003c17220 */ /* 0x000fe20000410000 */
[----:B------:R-:W-:-:S03]  /*32d0*/  @P5 MOV R125, R181 ;  /* 0x000000b5007d5202 */ /* 0x000fc60000000f00 */
[----:B------:R-:W-:Y:S02]  /*32e0*/  @P5 FADD.FTZ R133, R133, R124 ;  /* 0x0000007c85855221 */ /* 0x000fe40000010000 */
[----:B------:R-:W-:-:S04]  /*32f0*/  FFMA.FTZ R124, R226, R135, R130 ;  /* 0x00000087e27c7223 */ /* 0x000fc80000010082 */
[----:B------:R-:W-:Y:S01]  /*3300*/  FADD.FTZ R126, R225, -R124 ;  /* 0x8000007ce17e7221 */ /* 0x000fe20000010000 */
[----:B------:R-:W-:-:S03]  /*3310*/  @P5 PRMT R124, RZ, 0x5410, R129 ;  /* 0x00005410ff7c5816 */ /* 0x000fc60000000081 */
[----:B------:R-:W-:Y:S02]  /*3320*/  FMUL.FTZ R241, R3, R126 ;  /* 0x0000007e03f17220 */ /* 0x000fe40000410000 */
[----:B------:R-:W-:Y:S01]  /*3330*/  @P5 FADD.FTZ R139, R139, R124 ;  /* 0x0000007c8b8b5221 */ /* 0x000fe20000010000 */
[----:B------:R-:W-:-:S05]  /*3340*/  @P5 PRMT R124, RZ, 0x5410, R125 ;  /* 0x00005410ff7c5816 */ /* 0x000fca000000007d */
[----:B------:R-:W-:Y:S01]  /*3350*/  @P5 FADD.FTZ R193, R193, R124 ;  /* 0x0000007cc1c15221 */ /* 0x000fe20000010000 */
[----:B------:R-:W-:Y:S01]  /*3360*/  @P5 PRMT R124, RZ, 0x5410, R127 ;  /* 0x00005410ff7c5816 */ /* 0x000fe2000000007f */
[----:B------:R-:W-:-:S04]  /*3370*/  IMAD.MOV.U32 R127, RZ, RZ, 0x8 ;  /* 0x00000008ff7f7424 */ /* 0x000fc800078e00ff */
[----:B------:R-:W-:-:S04]  /*3380*/  IMAD.WIDE.U32 R126, R2, R127, c[0x0][0x170] ;  /* 0x00005c00027e7625 */ /* 0x000fc800078e007f */
[----:B------:R-:W-:Y:S01]  /*3390*/  @P5 FADD.FTZ R241, R241, R124 ;  /* 0x0000007cf1f15221 */ /* 0x000fe20000010000 */
[C---:B------:R-:W-:Y:S01]  /*33a0*/  LEA R128, P5, R2.reuse, c[0x0][0x248], 0x3 ;  /* 0x0000920002807a11 */ /* 0x040fe200078a18ff */
[----:B------:R-:W5:Y:S01]  /*33b0*/  LDG.E.64 R126, [R126.64] ;  /* 0x000000047e7e7981 */ /* 0x000f62000c1e1b00 */
[-C--:B------:R-:W-:Y:S02]  /*33c0*/  FMUL.FTZ R138, R139, R4.reuse ;  /* 0x000000048b8a7220 */ /* 0x080fe40000410000 */
[-C--:B------:R-:W-:Y:S01]  /*33d0*/  FMUL.FTZ R136, R241, R4.reuse ;  /* 0x00000004f1887220 */ /* 0x080fe20000410000 */
[----:B------:R-:W-:Y:S01]  /*33e0*/  LEA.HI.X R129, R2, c[0x0][0x24c], RZ, 0x3, P5 ;  /* 0x0000930002817a11 */ /* 0x000fe200028f1cff */
[----:B------:R-:W-:Y:S02]  /*33f0*/  FMUL.FTZ R192, R193, R4 ;  /* 0x00000004c1c07220 */ /* 0x000fe40000410000 */
[----:B------:R-:W-:Y:S02]  /*3400*/  FMUL.FTZ R130, R28, R138 ;  /* 0x0000008a1c827220 */ /* 0x000fe40000410000 */
[----:B------:R-:W-:-:S02]  /*3410*/  FMUL.FTZ R242, R26, R136 ;  /* 0x000000881af27220 */ /* 0x000fc40000410000 */
[----:B------:R-:W-:Y:S01]  /*3420*/  FMUL.FTZ R137, R133, R4 ;  /* 0x0000000485897220 */ /* 0x000fe20000410000 */
[----:B------:R-:W-:Y:S01]  /*3430*/  F2F.BF16.F32 R125, R130 ;  /* 0x00000082007d7304 */ /* 0x000fe20000202000 */
[----:B------:R-:W-:Y:S01]  /*3440*/  FMUL.FTZ R132, R27, R192 ;  /* 0x000000c01b847220 */ /* 0x000fe20000410000 */
[----:B------:R-:W-:Y:S01]  /*3450*/  ISETP.NE.U32.AND P5, PT, RZ, c[0x0][0x258], PT ;  /* 0x00009600ff007a0c */ /* 0x000fe20003fa5070 */
[----:B------:R-:W-:-:S05]  /*3460*/  FMUL.FTZ R124, R29, R137 ;  /* 0x000000891d7c7220 */ /* 0x000fca0000410000 */
[----:B------:R-:W0:Y:S01]  /*3470*/  F2F.BF16.F32 R131, R242 ;  /* 0x000000f200837304 */ /* 0x000e220000202000 */
[----:B------:R-:W-:-:S07]  /*3480*/  ISETP.NE.AND.EX P5, PT, RZ, c[0x0][0x25c], PT, P5 ;  /* 0x00009700ff007a0c */ /* 0x000fce0003fa5350 */
[----:B------:R1:W2:Y:S08]  /*3490*/  F2F.BF16.F32 R243, R124 ;  /* 0x0000007c00f37304 */ /* 0x0002b00000202000 */
[----:B------:R-:W3:Y:S01]  /*34a0*/  F2F.BF16.F32 R132, R132 ;  /* 0x0000008400847304 */ /* 0x000ee20000202000 */
[----:B0-----:R-:W-:Y:S01]  /*34b0*/  IMAD.U32 R131, R131, 0x10000, RZ ;  /* 0x0001000083837824 */ /* 0x001fe200078e00ff */
[----:B------:R-:W-:Y:S01]  /*34c0*/  @P5 F2FP.BF16.PACK_AB R133, RZ, R133 ;  /* 0x00000085ff85523e */ /* 0x000fe200000010ff */
[----:B-1----:R-:W-:Y:S01]  /*34d0*/  IMAD.WIDE.U32 R124, R125, 0x10000, RZ ;  /* 0x000100007d7c7825 */ /* 0x002fe200078e00ff */
[----:B------:R-:W-:-:S02]  /*34e0*/  @P5 F2FP.BF16.PACK_AB R139, RZ, R139 ;  /* 0x0000008bff8b523e */ /* 0x000fc400000010ff */
[----:B------:R-:W-:Y:S02]  /*34f0*/  @P5 F2FP.BF16.PACK_AB R193, RZ, R193 ;  /* 0x000000c1ffc1523e */ /* 0x000fe400000010ff */
[----:B------:R-:W-:Y:S02]  /*3500*/  @P5 F2FP.BF16.PACK_AB R241, RZ, R241 ;  /* 0x000000f1fff1523e */ /* 0x000fe400000010ff */
[----:B--2---:R-:W-:Y:S02]  /*3510*/  LOP3.LUT R130, R124, R243, RZ, 0xfc, !PT ;  /* 0x000000f37c827212 */ /* 0x004fe400078efcff */
[----:B------:R-:W-:Y:S02]  /*3520*/  @P5 PRMT R165, R133, 0x7610, R165 ;  /* 0x0000761085a55816 */ /* 0x000fe400000000a5 */
[----:B------:R-:W-:Y:S02]  /*3530*/  @P5 PRMT R166, R139, 0x7610, R166 ;  /* 0x000076108ba65816 */ /* 0x000fe400000000a6 */
[----:B---3--:R-:W-:-:S02]  /*3540*/  LOP3.LUT R131, R125, R131, R132, 0xfe, !PT ;  /* 0x000000837d837212 */ /* 0x008fc400078efe84 */
[----:B------:R-:W-:Y:S02]  /*3550*/  @P5 PRMT R167, R193, 0x7610, R167 ;  /* 0x00007610c1a75816 */ /* 0x000fe400000000a7 */
[----:B------:R-:W-:Y:S01]  /*3560*/  @P5 PRMT R168, R241, 0x7610, R168 ;  /* 0x00007610f1a85816 */ /* 0x000fe200000000a8 */
[----:B------:R-:W-:Y:S05]  /*3570*/  @!P5 BRA `(.L_x_353) ;  /* 0x000000800000d947 */ /* 0x000fea0003800000 */
[----:B------:R-:W-:Y:S02]  /*3580*/  LOP3.LUT R124, R166, 0xffff, RZ, 0xc0, !PT ;  /* 0x0000ffffa67c7812 */ /* 0x000fe400078ec0ff */
[----:B------:R-:W-:Y:S02]  /*3590*/  LEA R132, P5, R2, c[0x0][0x258], 0x3 ;  /* 0x0000960002847a11 */ /* 0x000fe400078a18ff */
[----:B------:R-:W-:Y:S01]  /*35a0*/  PRMT R139, R167, 0x5410, R168 ;  /* 0x00005410a78b7816 */ /* 0x000fe200000000a8 */
[----:B------:R-:W-:Y:S01]  /*35b0*/  IMAD.WIDE.U32 R124, R124, 0x10000, RZ ;  /* 0x000100007c7c7825 */ /* 0x000fe200078e00ff */
[----:B------:R-:W-:-:S04]  /*35c0*/  LEA.HI.X R133, R2, c[0x0][0x25c], RZ, 0x3, P5 ;  /* 0x0000970002857a11 */ /* 0x000fc800028f1cff */
[----:B------:R-:W-:Y:S02]  /*35d0*/  LOP3.LUT R125, R139, R125, RZ, 0xfc, !PT ;  /* 0x0000007d8b7d7212 */ /* 0x000fe400078efcff */
[----:B------:R-:W-:-:S05]  /*35e0*/  LOP3.LUT R124, R124, 0xffff, R165, 0xf8, !PT ;  /* 0x0000ffff7c7c7812 */ /* 0x000fca00078ef8a5 */
[----:B------:R0:W-:Y:S02]  /*35f0*/  STG.E.64 [R132.64], R124 ;  /* 0x0000007c84007986 */ /* 0x0001e4000c101b04 */
.L_x_353:
[----:B0----5:R-:W-:Y:S01]  /*3600*/  MOV R124, R126 ;  /* 0x0000007e007c7202 */ /* 0x021fe20000000f00 */
[----:B------:R0:W-:Y:S01]  /*3610*/  STG.E.64 [R128.64], R130 ;  /* 0x0000008280007986 */ /* 0x0001e2000c101b04 */
[--C-:B------:R-:W-:Y:S01]  /*3620*/  SHF.R.U64 R132, R126, 0x10, R127.reuse ;  /* 0x000000107e847819 */ /* 0x100fe2000000127f */
[--C-:B------:R-:W-:Y:S01]  /*3630*/  IMAD.MOV.U32 R125, RZ, RZ, R127.reuse ;  /* 0x000000ffff7d7224 */ /* 0x100fe200078e007f */
[----:B------:R-:W-:Y:S02]  /*3640*/  PRMT R124, RZ, 0x5410, R124 ;  /* 0x00005410ff7c7816 */ /* 0x000fe4000000007c */
[----:B------:R-:W-:Y:S02]  /*3650*/  SHF.R.U32.HI R126, RZ, 0x10, R127 ;  /* 0x00000010ff7e7819 */ /* 0x000fe4000001167f */
[----:B------:R-:W-:Y:S01]  /*3660*/  PRMT R125, RZ, 0x5410, R125 ;  /* 0x00005410ff7d7816 */ /* 0x000fe2000000007d */
[----:B------:R-:W-:Y:S01]  /*3670*/  FFMA.FTZ R124, R124, R137, R60 ;  /* 0x000000897c7c7223 */ /* 0x000fe2000001003c */
[----:B------:R-:W-:-:S02]  /*3680*/  PRMT R60, RZ, 0x5410, R132 ;  /* 0x00005410ff3c7816 */ /* 0x000fc40000000084 */
[----:B------:R-:W-:Y:S01]  /*3690*/  IADD3 R2, R2, 0x100, RZ ;  /* 0x0000010002027810 */ /* 0x000fe20007ffe0ff */
[----:B------:R-:W-:Y:S02]  /*36a0*/  FFMA.FTZ R62, R125, R192, R62 ;  /* 0x000000c07d3e7223 */ /* 0x000fe4000001003e */
[----:B------:R-:W-:Y:S01]  /*36b0*/  FFMA.FTZ R61, R60, R138, R61 ;  /* 0x0000008a3c3d7223 */ /* 0x000fe2000001003d */
[----:B------:R-:W-:-:S05]  /*36c0*/  PRMT R60, RZ, 0x5410, R126 ;  /* 0x00005410ff3c7816 */ /* 0x000fca000000007e */
[----:B------:R-:W-:Y:S02]  /*36d0*/  FFMA.FTZ R63, R60, R136, R63 ;  /* 0x000000883c3f7223 */ /* 0x000fe4000001003f */
[----:B------:R-:W-:Y:S02]  /*36e0*/  IMAD.MOV.U32 R60, RZ, RZ, R124 ;  /* 0x000000ffff3c7224 */ /* 0x000fe400078e007c */
.L_x_352:
[----:B0-----:R-:W-:Y:S05]  /*36f0*/  BSYNC B0 ;  /* 0x0000000000007941 */ /* 0x001fea0003800000 */
.L_x_351:
[----:B------:R-:W-:Y:S01]  /*3700*/  BSSY B0, `(.L_x_354) ;  /* 0x0000055000007945 */ /* 0x000fe20003800000 */
[----:B------:R-:W-:Y:S05]  /*3710*/  @!P1 BRA `(.L_x_355) ;  /* 0x0000053000009947 */ /* 0x000fea0003800000 */
[----:B------:R-:W-:Y:S01]  /*3720*/  ISETP.NE.AND P5, PT, R162, RZ, PT ;  /* 0x000000ffa200720c */ /* 0x000fe20003fa5270 */
[----:B------:R-:W-:-:S03]  /*3730*/  IMAD.MOV.U32 R131, RZ, RZ, 0x8 ;  /* 0x00000008ff837424 */ /* 0x000fc600078e00ff */
        /* <DEDUP_REMOVED lines=10> */
[----:B------:R-:W-:Y:S01]  /*37e0*/  @P5 MOV R125, R178 ;  /* 0x000000b2007d5202 */ /* 0x000fe20000000f00 */
[----:B------:R-:W-:Y:S01]  /*37f0*/  FADD.FTZ R128, R219, -R128 ;  /* 0x80000080db807221 */ /* 0x000fe20000010000 */
[----:B------:R-:W-:Y:S02]  /*3800*/  @P5 SHF.R.U32.HI R127, RZ, 0x10, R179 ;  /* 0x00000010ff7f5819 */ /* 0x000fe400000116b3 */
[----:B------:R-:W-:Y:S01]  /*3810*/  @P5 PRMT R124, RZ, 0x5410, R125 ;  /* 0x00005410ff7c5816 */ /* 0x000fe2000000007d */
[----:B------:R-:W-:Y:S02]  /*3820*/  @P5 IMAD.MOV.U32 R125, RZ, RZ, R179 ;  /* 0x000000ffff7d5224 */ /* 0x000fe400078e00b3 */
[----:B------:R-:W-:Y:S02]  /*3830*/  FMUL.FTZ R193, R3, R128 ;  /* 0x0000008003c17220 */ /* 0x000fe40000410000 */
[----:B------:R-:W-:-:S02]  /*3840*/  @P5 FADD.FTZ R129, R129, R124 ;  /* 0x0000007c81815221 */ /* 0x000fc40000010000 */
[----:B------:R-:W-:Y:S01]  /*3850*/  FFMA.FTZ R124, R218, R135, R130 ;  /* 0x00000087da7c7223 */ /* 0x000fe20000010082 */
[----:B------:R-:W-:-:S03]  /*3860*/  @P5 SHF.R.U64 R130, R178, 0x10, R179 ;  /* 0x00000010b2825819 */ /* 0x000fc600000012b3 */
[----:B------:R-:W-:Y:S01]  /*3870*/  FADD.FTZ R126, R217, -R124 ;  /* 0x8000007cd97e7221 */ /* 0x000fe20000010000 */
[----:B------:R-:W-:Y:S01]  /*3880*/  @P5 PRMT R124, RZ, 0x5410, R130 ;  /* 0x00005410ff7c5816 */ /* 0x000fe20000000082 */
[----:B------:R-:W-:-:S04]  /*3890*/  IMAD.WIDE.U32 R130, R2, R131, c[0x0][0x170] ;  /* 0x00005c0002827625 */ /* 0x000fc800078e0083 */
[----:B------:R-:W-:Y:S01]  /*38a0*/  @P5 FADD.FTZ R139, R139, R124 ;  /* 0x0000007c8b8b5221 */ /* 0x000fe20000010000 */
[----:B------:R-:W-:Y:S01]  /*38b0*/  @P5 PRMT R124, RZ, 0x5410, R125 ;  /* 0x00005410ff7c5816 */ /* 0x000fe2000000007d */
[----:B------:R-:W5:Y:S01]  /*38c0*/  LDG.E.64 R130, [R130.64] ;  /* 0x0000000482827981 */ /* 0x000f62000c1e1b00 */
[----:B------:R-:W-:-:S03]  /*38d0*/  FMUL.FTZ R241, R3, R126 ;  /* 0x0000007e03f17220 */ /* 0x000fc60000410000 */
[----:B------:R-:W-:Y:S01]  /*38e0*/  @P5 FADD.FTZ R193, R193, R124 ;  /* 0x0000007cc1c15221 */ /* 0x000fe20000010000 */
[----:B------:R-:W-:Y:S01]  /*38f0*/  @P5 PRMT R124, RZ, 0x5410, R127 ;  /* 0x00005410ff7c5816 */ /* 0x000fe2000000007f */
[----:B------:R-:W-:-:S04]  /*3900*/  FMUL.FTZ R138, R139, R4 ;  /* 0x000000048b8a7220 */ /* 0x000fc80000410000 */
[----:B------:R-:W-:Y:S01]  /*3910*/  @P5 FADD.FTZ R241, R241, R124 ;  /* 0x0000007cf1f15221 */ /* 0x000fe20000010000 */
[C---:B------:R-:W-:Y:S01]  /*3920*/  LEA R124, P5, R2.reuse, c[0x0][0x248], 0x3 ;  /* 0x00009200027c7a11 */ /* 0x040fe200078a18ff */
[-C--:B------:R-:W-:Y:S02]  /*3930*/  FMUL.FTZ R192, R193, R4.reuse ;  /* 0x00000004c1c07220 */ /* 0x080fe40000410000 */
[----:B------:R-:W-:Y:S01]  /*3940*/  FMUL.FTZ R136, R241, R4 ;  /* 0x00000004f1887220 */ /* 0x000fe20000410000 */
[----:B------:R-:W-:Y:S01]  /*3950*/  LEA.HI.X R125, R2, c[0x0][0x24c], RZ, 0x3, P5 ;  /* 0x00009300027d7a11 */ /* 0x000fe200028f1cff */
[----:B------:R-:W-:Y:S02]  /*3960*/  FMUL.FTZ R128, R24, R138 ;  /* 0x0000008a18807220 */ /* 0x000fe40000410000 */
[----:B------:R-:W-:Y:S02]  /*3970*/  FMUL.FTZ R137, R129, R4 ;  /* 0x0000000481897220 */ /* 0x000fe40000410000 */
[----:B------:R-:W-:Y:S01]  /*3980*/  FMUL.FTZ R243, R22, R136 ;  /* 0x0000008816f37220 */ /* 0x000fe20000410000 */
[----:B------:R-:W0:Y:S01]  /*3990*/  F2F.BF16.F32 R127, R128 ;  /* 0x00000080007f7304 */ /* 0x000e220000202000 */
[----:B------:R-:W-:Y:S01]  /*39a0*/  FMUL.FTZ R242, R23, R192 ;  /* 0x000000c017f27220 */ /* 0x000fe20000410000 */
[----:B------:R-:W-:Y:S01]  /*39b0*/  ISETP.NE.U32.AND P5, PT, RZ, c[0x0][0x258], PT ;  /* 0x00009600ff007a0c */ /* 0x000fe20003fa5070 */
[----:B------:R-:W-:-:S05]  /*39c0*/  FMUL.FTZ R126, R25, R137 ;  /* 0x00000089197e7220 */ /* 0x000fca0000410000 */
[----:B------:R-:W1:Y:S01]  /*39d0*/  F2F.BF16.F32 R133, R243 ;  /* 0x000000f300857304 */ /* 0x000e620000202000 */
[----:B------:R-:W-:-:S07]  /*39e0*/  ISETP.NE.AND.EX P5, PT, RZ, c[0x0][0x25c], PT, P5 ;  /* 0x00009700ff007a0c */ /* 0x000fce0003fa5350 */
[----:B------:R0:W2:Y:S08]  /*39f0*/  F2F.BF16.F32 R245, R126 ;  /* 0x0000007e00f57304 */ /* 0x0000b00000202000 */
[----:B------:R-:W3:Y:S01]  /*3a00*/  F2F.BF16.F32 R242, R242 ;  /* 0x000000f200f27304 */ /* 0x000ee20000202000 */
[----:B0-----:R-:W-:Y:S01]  /*3a10*/  IMAD.WIDE.U32 R126, R127, 0x10000, RZ ;  /* 0x000100007f7e7825 */ /* 0x001fe200078e00ff */
[----:B-1----:R-:W-:-:S02]  /*3a20*/  SHF.L.U32 R133, R133, 0x10, RZ ;  /* 0x0000001085857819 */ /* 0x002fc400000006ff */
[----:B------:R-:W-:Y:S02]  /*3a30*/  @P5 F2FP.BF16.PACK_AB R129, RZ, R129 ;  /* 0x00000081ff81523e */ /* 0x000fe400000010ff */
[----:B------:R-:W-:Y:S02]  /*3a40*/  @P5 F2FP.BF16.PACK_AB R139, RZ, R139 ;  /* 0x0000008bff8b523e */ /* 0x000fe400000010ff */
[----:B------:R-:W-:Y:S02]  /*3a50*/  @P5 F2FP.BF16.PACK_AB R193, RZ, R193 ;  /* 0x000000c1ffc1523e */ /* 0x000fe400000010ff */
[----:B------:R-:W-:Y:S02]  /*3a60*/  @P5 F2FP.BF16.PACK_AB R241, RZ, R241 ;  /* 0x000000f1fff1523e */ /* 0x000fe400000010ff */
[----:B--2---:R-:W-:Y:S02]  /*3a70*/  LOP3.LUT R132, R126, R245, RZ, 0xfc, !PT ;  /* 0x000000f57e847212 */ /* 0x004fe400078efcff */
[----:B------:R-:W-:-:S02]  /*3a80*/  @P5 PRMT R165, R129, 0x7610, R165 ;  /* 0x0000761081a55816 */ /* 0x000fc400000000a5 */
[----:B---3--:R-:W-:Y:S02]  /*3a90*/  LOP3.LUT R133, R127, R133, R242, 0xfe, !PT ;  /* 0x000000857f857212 */ /* 0x008fe400078efef2 */
[----:B------:R-:W-:Y:S02]  /*3aa0*/  @P5 PRMT R166, R139, 0x7610, R166 ;  /* 0x000076108ba65816 */ /* 0x000fe400000000a6 */
        /* <DEDUP_REMOVED lines=11> */
.L_x_356:
[----:B0----5:R-:W-:Y:S01]  /*3b60*/  IMAD.MOV.U32 R126, RZ, RZ, R130 ;  /* 0x000000ffff7e7224 */ /* 0x021fe200078e0082 */
[----:B------:R0:W-:Y:S01]  /*3b70*/  STG.E.64 [R124.64], R132 ;  /* 0x000000847c007986 */ /* 0x0001e2000c101b04 */
[--C-:B------:R-:W-:Y:S01]  /*3b80*/  SHF.R.U64 R129, R130, 0x10, R131.reuse ;  /* 0x0000001082817819 */ /* 0x100fe20000001283 */
[--C-:B------:R-:W-:Y:S01]  /*3b90*/  IMAD.MOV.U32 R127, RZ, RZ, R131.reuse ;  /* 0x000000ffff7f7224 */ /* 0x100fe200078e0083 */
[----:B------:R-:W-:Y:S02]  /*3ba0*/  SHF.R.U32.HI R128, RZ, 0x10, R131 ;  /* 0x00000010ff807819 */ /* 0x000fe40000011683 */
[----:B------:R-:W-:Y:S02]  /*3bb0*/  PRMT R126, RZ, 0x5410, R126 ;  /* 0x00005410ff7e7816 */ /* 0x000fe4000000007e */
[----:B------:R-:W-:Y:S02]  /*3bc0*/  PRMT R127, RZ, 0x5410, R127 ;  /* 0x00005410ff7f7816 */ /* 0x000fe4000000007f */
[----:B------:R-:W-:Y:S01]  /*3bd0*/  IADD3 R2, R2, 0x100, RZ ;  /* 0x0000010002027810 */ /* 0x000fe20007ffe0ff */
[----:B------:R-:W-:Y:S01]  /*3be0*/  FFMA.FTZ R126, R126, R137, R56 ;  /* 0x000000897e7e7223 */ /* 0x000fe20000010038 */
[----:B------:R-:W-:Y:S01]  /*3bf0*/  PRMT R56, RZ, 0x5410, R129 ;  /* 0x00005410ff387816 */ /* 0x000fe20000000081 */
[----:B------:R-:W-:-:S04]  /*3c00*/  FFMA.FTZ R58, R127, R192, R58 ;  /* 0x000000c07f3a7223 */ /* 0x000fc8000001003a */
[----:B------:R-:W-:Y:S01]  /*3c10*/  FFMA.FTZ R57, R56, R138, R57 ;  /* 0x0000008a38397223 */ /* 0x000fe20000010039 */
[----:B------:R-:W-:-:S05]  /*3c20*/  PRMT R56, RZ, 0x5410, R128 ;  /* 0x00005410ff387816 */ /* 0x000fca0000000080 */
[----:B------:R-:W-:Y:S01]  /*3c30*/  FFMA.FTZ R59, R56, R136, R59 ;  /* 0x00000088383b7223 */ /* 0x000fe2000001003b */
[----:B------:R-:W-:Y:S02]  /*3c40*/  MOV R56, R126 ;  /* 0x0000007e00387202 */ /* 0x000fe40000000f00 */
.L_x_355:
[----:B0-----:R-:W-:Y:S05]  /*3c50*/  BSYNC B0 ;  /* 0x0000000000007941 */ /* 0x001fea0003800000 */
.L_x_354:
[----:B------:R-:W-:Y:S01]  /*3c60*/  BSSY B0, `(.L_x_357) ;  /* 0x0000055000007945 */ /* 0x000fe20003800000 */
        /* <DEDUP_REMOVED lines=33> */
[----:B------:R-:W-:-:S03]  /*3e80*/  LEA R124, P5, R2, c[0x0][0x248], 0x3 ;  /* 0x00009200027c7a11 */ /* 0x000fc600078a18ff */
[-C--:B------:R-:W-:Y:S01]  /*3e90*/  FMUL.FTZ R136, R241, R4.reuse ;  /* 0x00000004f1887220 */ /* 0x080fe20000410000 */
[----:B------:R-:W-:Y:S01]  /*3ea0*/  LEA.HI.X R125, R2, c[0x0][0x24c], RZ, 0x3, P5 ;  /* 0x00009300027d7a11 */ /* 0x000fe200028f1cff */
[----:B------:R-:W-:Y:S02]  /*3eb0*/  FMUL.FTZ R192, R193, R4 ;  /* 0x00000004c1c07220 */ /* 0x000fe40000410000 */
[----:B------:R-:W-:Y:S02]  /*3ec0*/  FMUL.FTZ R128, R20, R138 ;  /* 0x0000008a14807220 */ /* 0x000fe40000410000 */
[----:B------:R-:W-:Y:S02]  /*3ed0*/  FMUL.FTZ R243, R18, R136 ;  /* 0x0000008812f37220 */ /* 0x000fe40000410000 */
        /* <DEDUP_REMOVED lines=30> */
.L_x_359:
        /* <DEDUP_REMOVED lines=15> */
.L_x_358:
[----:B0-----:R-:W-:Y:S05]  /*41b0*/  BSYNC B0 ;  /* 0x0000000000007941 */ /* 0x001fea0003800000 */
.L_x_357:
        /* <DEDUP_REMOVED lines=18> */
[----:B------:R-:W-:Y:S01]  /*42e0*/  FMUL.FTZ R193, R3, R128 ;  /* 0x0000008003c17220 */ /* 0x000fe20000410000 */
[----:B------:R-:W-:-:S03]  /*42f0*/  @P5 MOV R125, R175 ;  /* 0x000000af007d5202 */ /* 0x000fc60000000f00 */
        /* <DEDUP_REMOVED lines=50> */
.L_x_362:
        /* <DEDUP_REMOVED lines=15> */
.L_x_361:
[----:B0-----:R-:W-:Y:S05]  /*4710*/  BSYNC B0 ;  /* 0x0000000000007941 */ /* 0x001fea0003800000 */
.L_x_360:
        /* <DEDUP_REMOVED lines=70> */
.L_x_365:
        /* <DEDUP_REMOVED lines=15> */
.L_x_364:
[----:B0-----:R-:W-:Y:S05]  /*4c70*/  BSYNC B0 ;  /* 0x0000000000007941 */ /* 0x001fea0003800000 */
.L_x_363:
[----:B------:R-:W-:Y:S01]  /*4c80*/  ISETP.GE.U32.AND P5, PT, R0, 0x700, PT ;  /* 0x000007000000780c */ /* 0x000fe20003fa6070 */
[----:B------:R-:W-:-:S12]  /*4c90*/  BSSY B0, `(.L_x_366) ;  /* 0x0000053000007945 */ /* 0x000fd80003800000 */
        /* <DEDUP_REMOVED lines=13> */
[--C-:B------:R-:W-:Y:S01]  /*4d70*/  @P5 SHF.R.U64 R127, R170, 0x10, R171.reuse ;  /* 0x00000010aa7f5819 */ /* 0x100fe200000012ab */
[--C-:B------:R-:W-:Y:S02]  /*4d80*/  @P5 IMAD.MOV.U32 R125, RZ, RZ, R171.reuse ;  /* 0x000000ffff7d5224 */ /* 0x100fe400078e00ab */
[----:B------:R-:W-:Y:S01]  /*4d90*/  FADD.FTZ R130, R185, -R130 ;  /* 0x80000082b9827221 */ /* 0x000fe20000010000 */
[----:B------:R-:W-:Y:S01]  /*4da0*/  @P5 PRMT R124, RZ, 0x5410, R126 ;  /* 0x00005410ff7c5816 */ /* 0x000fe2000000007e */
[----:B------:R-:W-:Y:S01]  /*4db0*/  FFMA.FTZ R132, R184, R135, R132 ;  /* 0x00000087b8847223 */ /* 0x000fe20000010084 */
[----:B------:R-:W-:Y:S01]  /*4dc0*/  @P5 SHF.R.U32.HI R126, RZ, 0x10, R171 ;  /* 0x00000010ff7e5819 */ /* 0x000fe200000116ab */
[----:B------:R-:W-:-:S02]  /*4dd0*/  FMUL.FTZ R137, R3, R130 ;  /* 0x0000008203897220 */ /* 0x000fc40000410000 */
[----:B------:R-:W-:Y:S01]  /*4de0*/  @P5 FADD.FTZ R129, R129, R124 ;  /* 0x0000007c81815221 */ /* 0x000fe20000010000 */
[----:B------:R-:W-:Y:S01]  /*4df0*/  @P5 PRMT R124, RZ, 0x5410, R127 ;  /* 0x00005410ff7c5816 */ /* 0x000fe2000000007f */
[----:B------:R-:W-:-:S04]  /*4e00*/  FADD.FTZ R132, R169, -R132 ;  /* 0x80000084a9847221 */ /* 0x000fc80000010000 */
[----:B------:R-:W-:Y:S01]  /*4e10*/  @P5 FADD.FTZ R131, R131, R124 ;  /* 0x0000007c83835221 */ /* 0x000fe20000010000 */
[----:B------:R-:W-:Y:S01]  /*4e20*/  @P5 PRMT R124, RZ, 0x5410, R125 ;  /* 0x00005410ff7c5816 */ /* 0x000fe2000000007d */
[----:B------:R-:W-:Y:S01]  /*4e30*/  HFMA2.MMA R125, -RZ, RZ, 0, 4.76837158203125e-07 ;  /* 0x00000008ff7d7435 */ /* 0x000fe200000001ff */
[----:B------:R-:W-:-:S03]  /*4e40*/  FMUL.FTZ R3, R3, R132 ;  /* 0x0000008403037220 */ /* 0x000fc60000410000 */
[----:B------:R-:W-:Y:S01]  /*4e50*/  @P5 FADD.FTZ R137, R137, R124 ;  /* 0x0000007c89895221 */ /* 0x000fe20000010000 */
[----:B------:R-:W-:-:S05]  /*4e60*/  @P5 PRMT R124, RZ, 0x5410, R126 ;  /* 0x00005410ff7c5816 */ /* 0x000fca000000007e */
[----:B------:R-:W-:Y:S01]  /*4e70*/  @P5 FADD.FTZ R3, R3, R124 ;  /* 0x0000007c03035221 */ /* 0x000fe20000010000 */
[C---:B------:R-:W-:Y:S01]  /*4e80*/  LEA R126, P5, R2.reuse, c[0x0][0x248], 0x3 ;  /* 0x00009200027e7a11 */ /* 0x040fe200078a18ff */
[----:B------:R-:W-:-:S03]  /*4e90*/  IMAD.WIDE.U32 R124, R2, R125, c[0x0][0x170] ;  /* 0x00005c00027c7625 */ /* 0x000fc600078e007d */
[----:B------:R-:W-:-:S03]  /*4ea0*/  LEA.HI.X R127, R2, c[0x0][0x24c], RZ, 0x3, P5 ;  /* 0x00009300027f7a11 */ /* 0x000fc600028f1cff */
[----:B------:R-:W5:Y:S01]  /*4eb0*/  LDG.E.64 R124, [R124.64] ;  /* 0x000000047c7c7981 */ /* 0x000f62000c1e1b00 */
[-C--:B------:R-:W-:Y:S01]  /*4ec0*/  FMUL.FTZ R134, R131, R4.reuse ;  /* 0x0000000483867220 */ /* 0x080fe20000410000 */
[----:B------:R-:W-:Y:S01]  /*4ed0*/  ISETP.NE.U32.AND P5, PT, RZ, c[0x0][0x258], PT ;  /* 0x00009600ff007a0c */ /* 0x000fe20003fa5070 */
[----:B------:R-:W-:Y:S02]  /*4ee0*/  FMUL.FTZ R132, R3, R4 ;  /* 0x0000000403847220 */ /* 0x000fe40000410000 */
[----:B------:R-:W-:Y:S01]  /*4ef0*/  FMUL.FTZ R128, R7, R134 ;  /* 0x0000008607807220 */ /* 0x000fe20000410000 */
[----:B------:R-:W-:Y:S01]  /*4f00*/  ISETP.NE.AND.EX P5, PT, RZ, c[0x0][0x25c], PT, P5 ;  /* 0x00009700ff007a0c */ /* 0x000fe20003fa5350 */
[----:B------:R-:W-:Y:S02]  /*4f10*/  FMUL.FTZ R136, R5, R132 ;  /* 0x0000008405887220 */ /* 0x000fe40000410000 */
[-C--:B------:R-:W-:Y:S02]  /*4f20*/  FMUL.FTZ R133, R137, R4.reuse ;  /* 0x0000000489857220 */ /* 0x080fe40000410000 */
[----:B------:R-:W-:Y:S01]  /*4f30*/  FMUL.FTZ R135, R129, R4 ;  /* 0x0000000481877220 */ /* 0x000fe20000410000 */
[----:B------:R-:W0:Y:S01]  /*4f40*/  F2F.BF16.F32 R128, R128 ;  /* 0x0000008000807304 */ /* 0x000e220000202000 */
[----:B------:R-:W-:-:S02]  /*4f50*/  FMUL.FTZ R130, R6, R133 ;  /* 0x0000008506827220 */ /* 0x000fc40000410000 */
[----:B------:R-:W-:-:S04]  /*4f60*/  FMUL.FTZ R4, R8, R135 ;  /* 0x0000008708047220 */ /* 0x000fc80000410000 */
[----:B------:R-:W-:Y:S01]  /*4f70*/  @P5 F2FP.BF16.PACK_AB R129, RZ, R129 ;  /* 0x00000081ff81523e */ /* 0x000fe200000010ff */
[----:B------:R-:W1:Y:S01]  /*4f80*/  F2F.BF16.F32 R136, R136 ;  /* 0x0000008800887304 */ /* 0x000e620000202000 */
[----:B------:R-:W-:Y:S02]  /*4f90*/  @P5 F2FP.BF16.PACK_AB R138, RZ, R131 ;  /* 0x00000083ff8a523e */ /* 0x000fe400000010ff */
[----:B------:R-:W-:Y:S02]  /*4fa0*/  @P5 PRMT R165, R129, 0x7610, R165 ;  /* 0x0000761081a55816 */ /* 0x000fe400000000a5 */
[----:B------:R-:W-:Y:S02]  /*4fb0*/  @P5 F2FP.BF16.PACK_AB R137, RZ, R137 ;  /* 0x00000089ff89523e */ /* 0x000fe400000010ff */
[----:B------:R-:W-:Y:S01]  /*4fc0*/  @P5 F2FP.BF16.PACK_AB R3, RZ, R3 ;  /* 0x00000003ff03523e */ /* 0x000fe200000010ff */
[----:B------:R-:W2:Y:S01]  /*4fd0*/  F2F.BF16.F32 R130, R130 ;  /* 0x0000008200827304 */ /* 0x000ea20000202000 */
[----:B0-----:R-:W-:Y:S01]  /*4fe0*/  IMAD.WIDE.U32 R128, R128, 0x10000, RZ ;  /* 0x0001000080807825 */ /* 0x001fe200078e00ff */
[----:B------:R-:W-:-:S02]  /*4ff0*/  @P5 PRMT R166, R138, 0x7610, R166 ;  /* 0x000076108aa65816 */ /* 0x000fc400000000a6 */
[----:B------:R-:W-:Y:S02]  /*5000*/  @P5 PRMT R167, R137, 0x7610, R167 ;  /* 0x0000761089a75816 */ /* 0x000fe400000000a7 */
[----:B------:R-:W-:Y:S02]  /*5010*/  @P5 PRMT R168, R3, 0x7610, R168 ;  /* 0x0000761003a85816 */ /* 0x000fe400000000a8 */
[----:B------:R-:W0:Y:S01]  /*5020*/  F2F.BF16.F32 R139, R4 ;  /* 0x00000004008b7304 */ /* 0x000e220000202000 */
[----:B-1----:R-:W-:-:S05]  /*5030*/  IMAD.U32 R131, R136, 0x10000, RZ ;  /* 0x0001000088837824 */ /* 0x002fca00078e00ff */
[----:B--2---:R-:W-:Y:S02]  /*5040*/  LOP3.LUT R129, R129, R131, R130, 0xfe, !PT ;  /* 0x0000008381817212 */ /* 0x004fe400078efe82 */
[----:B0-----:R-:W-:Y:S01]  /*5050*/  LOP3.LUT R128, R128, R139, RZ, 0xfc, !PT ;  /* 0x0000008b80807212 */ /* 0x001fe200078efcff */
[----:B------:R-:W-:Y:S05]  /*5060*/  @!P5 BRA `(.L_x_368) ;  /* 0x000000800000d947 */ /* 0x000fea0003800000 */
[C---:B------:R-:W-:Y:S02]  /*5070*/  LEA R130, P5, R2.reuse, c[0x0][0x258], 0x3 ;  /* 0x0000960002827a11 */ /* 0x040fe400078a18ff */
[----:B------:R-:W-:Y:S02]  /*5080*/  PRMT R137, R167, 0x5410, R168 ;  /* 0x00005410a7897816 */ /* 0x000fe400000000a8 */
[----:B------:R-:W-:Y:S02]  /*5090*/  LEA.HI.X R131, R2, c[0x0][0x25c], RZ, 0x3, P5 ;  /* 0x0000970002837a11 */ /* 0x000fe400028f1cff */
[----:B------:R-:W-:-:S05]  /*50a0*/  LOP3.LUT R2, R166, 0xffff, RZ, 0xc0, !PT ;  /* 0x0000ffffa6027812 */ /* 0x000fca00078ec0ff */
[----:B------:R-:W-:-:S05]  /*50b0*/  IMAD.WIDE.U32 R2, R2, 0x10000, RZ ;  /* 0x0001000002027825 */ /* 0x000fca00078e00ff */
[----:B------:R-:W-:Y:S02]  /*50c0*/  LOP3.LUT R3, R137, R3, RZ, 0xfc, !PT ;  /* 0x0000000389037212 */ /* 0x000fe400078efcff */
[----:B------:R-:W-:-:S05]  /*50d0*/  LOP3.LUT R2, R2, 0xffff, R165, 0xf8, !PT ;  /* 0x0000ffff02027812 */ /* 0x000fca00078ef8a5 */
[----:B------:R0:W-:Y:S02]  /*50e0*/  STG.E.64 [R130.64], R2 ;  /* 0x0000000282007986 */ /* 0x0001e4000c101b04 */
.L_x_368:
[----:B0----5:R-:W-:Y:S01]  /*50f0*/  IMAD.MOV.U32 R2, RZ, RZ, R124 ;  /* 0x000000ffff027224 */ /* 0x021fe200078e007c */
[----:B------:R0:W-:Y:S01]  /*5100*/  STG.E.64 [R126.64], R128 ;  /* 0x000000807e007986 */ /* 0x0001e2000c101b04 */
[--C-:B------:R-:W-:Y:S02]  /*5110*/  SHF.R.U64 R124, R124, 0x10, R125.reuse ;  /* 0x000000107c7c7819 */ /* 0x100fe4000000127d */
[----:B------:R-:W-:Y:S02]  /*5120*/  MOV R3, R125 ;  /* 0x0000007d00037202 */ /* 0x000fe40000000f00 */
[----:B------:R-:W-:Y:S02]  /*5130*/  PRMT R2, RZ, 0x5410, R2 ;  /* 0x00005410ff027816 */ /* 0x000fe40000000002 */
[----:B------:R-:W-:Y:S02]  /*5140*/  SHF.R.U32.HI R4, RZ, 0x10, R125 ;  /* 0x00000010ff047819 */ /* 0x000fe4000001167d */
[----:B------:R-:W-:Y:S01]  /*5150*/  PRMT R3, RZ, 0x5410, R3 ;  /* 0x00005410ff037816 */ /* 0x000fe20000000003 */
[----:B------:R-:W-:Y:S01]  /*5160*/  FFMA.FTZ R40, R2, R135, R40 ;  /* 0x0000008702287223 */ /* 0x000fe20000010028 */
[----:B------:R-:W-:-:S03]  /*5170*/  PRMT R2, RZ, 0x5410, R124 ;  /* 0x00005410ff027816 */ /* 0x000fc6000000007c */
[----:B------:R-:W-:Y:S02]  /*5180*/  FFMA.FTZ R42, R3, R133, R42 ;  /* 0x00000085032a7223 */ /* 0x000fe4000001002a */
[----:B------:R-:W-:Y:S01]  /*5190*/  FFMA.FTZ R41, R2, R134, R41 ;  /* 0x0000008602297223 */ /* 0x000fe20000010029 */
[----:B------:R-:W-:-:S05]  /*51a0*/  PRMT R2, RZ, 0x5410, R4 ;  /* 0x00005410ff027816 */ /* 0x000fca0000000004 */
[----:B------:R-:W-:Y:S02]  /*51b0*/  FFMA.FTZ R43, R2, R132, R43 ;  /* 0x00000084022b7223 */ /* 0x000fe4000001002b */
.L_x_367:
[----:B0-----:R-:W-:Y:S05]  /*51c0*/  BSYNC B0 ;  /* 0x0000000000007941 */ /* 0x001fea0003800000 */
.L_x_366:
[----:B------:R-:W-:Y:S02]  /*51d0*/  LOP3.LUT P5, RZ, R12, 0xff, RZ, 0xc0, !PT ;  /* 0x000000ff0cff7812 */ /* 0x000fe400078ac0ff */
[----:B------:R-:W-:Y:S02]  /*51e0*/  IADD3 R163, R163, c[0x0][0x160], RZ ;  /* 0x00005800a3a37a10 */ /* 0x000fe40007ffe0ff */
[----:B------:R-:W-:Y:S02]  /*51f0*/  SEL R12, RZ, 0x1, P5 ;  /* 0x00000001ff0c7807 */ /* 0x000fe40002800000 */
[----:B------:R-:W-:-:S13]  /*5200*/  ISETP.GE.AND P5, PT, R163, c[0x0][0x164], PT ;  /* 0x00005900a3007a0c */ /* 0x000fda0003fa6270 */
[----:B------:R-:W-:Y:S01]  /*5210*/  @P5 CALL.REL.NOINC `(.L_x_331) ;  /* 0x0000001000005944 */ /* 0x000fe20003c00000 */
[----:B------:R-:W-:Y:S05]  /*5220*/  BRA `(.L_x_369) ;  /* 0xffffbb9000007947 */ /* 0x000fea000383ffff */
.L_x_331:
[----:B--2---:R-:W0:Y:S01]  /*5230*/  S2UR UR6, SR_CTAID.X ;  /* 0x00000000000679c3 */ /* 0x004e220000002500 */
[----:B-----5:R-:W0:Y:S01]  /*5240*/  S2R R3, SR_TID.X ;  /* 0x0000000000037919 */ /* 0x020e220000002100 */
[----:B------:R-:W-:Y:S01]  /*5250*/  LOP3.LUT P5, RZ, R0, 0xffffff00, RZ, 0xc0, !PT ;  /* 0xffffff0000ff7812 */ /* 0x000fe200078ac0ff */
[----:B------:R-:W-:Y:S01]  /*5260*/  @P0 IMAD.MOV.U32 R13, RZ, RZ, 0x10 ;  /* 0x00000010ff0d0424 */ /* 0x000fe200078e00ff */
[----:B------:R-:W-:Y:S01]  /*5270*/  @P1 MOV R19, 0x10 ;  /* 0x0000001000131802 */ /* 0x000fe20000000f00 */
[----:B------:R-:W-:Y:S01]  /*5280*/  @P2 IMAD.MOV.U32 R25, RZ, RZ, 0x10 ;  /* 0x00000010ff192424 */ /* 0x000fe200078e00ff */
[----:B------:R-:W-:Y:S01]  /*5290*/  @P4 MOV R29, 0x10 ;  /* 0x00000010001d4802 */ /* 0x000fe20000000f00 */
[----:B------:R-:W-:-:S08]  /*52a0*/  @P3 IMAD.MOV.U32 R27, RZ, RZ, 0x10 ;  /* 0x00000010ff1b3424 */ /* 0x000fd000078e00ff */
[----:B------:R-:W-:Y:S01]  /*52b0*/  @P5 IMAD.MOV.U32 R7, RZ, RZ, 0x10 ;  /* 0x00000010ff075424 */ /* 0x000fe200078e00ff */
[C---:B0-----:R-:W-:Y:S02]  /*52c0*/  LEA.HI R2, R3.reuse, UR6, RZ, 0x18 ;  /* 0x0000000603027c11 */ /* 0x041fe4000f8fc0ff */
[----:B------:R-:W-:-:S03]  /*52d0*/  LOP3.LUT R3, R3, 0xff, RZ, 0xc0, !PT ;  /* 0x000000ff03037812 */ /* 0x000fc600078ec0ff */
[----:B------:R-:W-:-:S05]  /*52e0*/  IMAD R2, R2, c[0x0][0x168], RZ ;  /* 0x00005a0002027a24 */ /* 0x000fca00078e02ff */
[----:B------:R-:W-:-:S05]  /*52f0*/  LEA.HI R26, R2, R3, RZ, 0x1e ;  /* 0x00000003021a7211 */ /* 0x000fca00078ff0ff */
[----:B------:R-:W-:-:S04]  /*5300*/  @P5 IMAD.WIDE.U32 R2, R26, R7, c[0x0][0x220] ;  /* 0x000088001a025625 */ /* 0x000fc800078e0007 */
        /* <DEDUP_REMOVED lines=8> */
[CC--:B------:R-:W-:Y:S01]  /*5390*/  @P0 IMAD.WIDE.U32 R10, R26.reuse, R13.reuse, c[0x0][0x228] ;  /* 0x00008a001a0a0625 */ /* 0x0c0fe200078e000d */
[----:B------:R3:W-:Y:S03]  /*53a0*/  @P0 STG.E.128 [R8.64], R88 ;  /* 0x0000005808000986 */ /* 0x0007e6000c101d04 */
[C---:B------:R-:W-:Y:S01]  /*53b0*/  @P0 IMAD.WIDE.U32 R12, R26.reuse, R13, c[0x0][0x240] ;  /* 0x000090001a0c0625 */ /* 0x040fe200078e000d */
[----:B------:R-:W-:Y:S01]  /*53c0*/  @P0 IADD3 R26, R26, 0x100, RZ ;  /* 0x000001001a1a0810 */ /* 0x000fe20007ffe0ff */
[----:B------:R4:W-:Y:S04]  /*53d0*/  @P0 STG.E.128 [R10.64], R116 ;  /* 0x000000740a000986 */ /* 0x0009e8000c101d04 */
[CC--:B------:R-:W-:Y:S01]  /*53e0*/  @P1 IMAD.WIDE.U32 R14, R26.reuse, R19.reuse, c[0x0][0x220] ;  /* 0x000088001a0e1625 */ /* 0x0c0fe200078e0013 */
[----:B------:R0:W-:Y:S03]  /*53f0*/  @P0 STG.E.128 [R12.64], R60 ;  /* 0x0000003c0c000986 */ /* 0x0001e6000c101d04 */
        /* <DEDUP_REMOVED lines=12> */
[CC--:B0-----:R-:W-:Y:S01]  /*54c0*/  @P3 IMAD.WIDE.U32 R2, R26.reuse, R27.reuse, c[0x0][0x220] ;  /* 0x000088001a023625 */ /* 0x0c1fe200078e001b */
[----:B------:R0:W-:Y:S03]  /*54d0*/  @P2 STG.E.128 [R24.64], R52 ;  /* 0x0000003418002986 */ /* 0x0001e6000c101d04 */
[CC--:B-1----:R-:W-:Y:S01]  /*54e0*/  @P3 IMAD.WIDE.U32 R4, R26.reuse, R27.reuse, c[0x0][0x228] ;  /* 0x00008a001a043625 */ /* 0x0c2fe200078e001b */
[----:B------:R0:W-:Y:S03]  /*54f0*/  @P3 STG.E.128 [R2.64], R76 ;  /* 0x0000004c02003986 */ /* 0x0001e6000c101d04 */
[C---:B--2---:R-:W-:Y:S01]  /*5500*/  @P3 IMAD.WIDE.U32 R6, R26.reuse, R27, c[0x0][0x240] ;  /* 0x000090001a063625 */ /* 0x044fe200078e001b */
[----:B------:R-:W-:Y:S01]  /*5510*/  @P3 IADD3 R26, R26, 0x100, RZ ;  /* 0x000001001a1a3810 */ /* 0x000fe20007ffe0ff */
[----:B------:R0:W-:Y:S04]  /*5520*/  @P3 STG.E.128 [R4.64], R104 ;  /* 0x0000006804003986 */ /* 0x0001e8000c101d04 */
[CC--:B---3--:R-:W-:Y:S01]  /*5530*/  @P4 IMAD.WIDE.U32 R8, R26.reuse, R29.reuse, c[0x0][0x220] ;  /* 0x000088001a084625 */ /* 0x0c8fe200078e001d */
[----:B------:R0:W-:Y:S03]  /*5540*/  @P3 STG.E.128 [R6.64], R48 ;  /* 0x0000003006003986 */ /* 0x0001e6000c101d04 */
[CC--:B----4-:R-:W-:Y:S01]  /*5550*/  @P4 IMAD.WIDE.U32 R10, R26.reuse, R29.reuse, c[0x0][0x228] ;  /* 0x00008a001a0a4625 */ /* 0x0d0fe200078e001d */
[----:B------:R0:W-:Y:S03]  /*5560*/  @P4 STG.E.128 [R8.64], R72 ;  /* 0x0000004808004986 */ /* 0x0001e6000c101d04 */
[C---:B------:R-:W-:Y:S01]  /*5570*/  @P4 IMAD.WIDE.U32 R12, R26.reuse, R29, c[0x0][0x240] ;  /* 0x000090001a0c4625 */ /* 0x040fe200078e001d */
[----:B------:R0:W-:Y:S01]  /*5580*/  @P4 STG.E.128 [R10.64], R100 ;  /* 0x000000640a004986 */ /* 0x0001e2000c101d04 */
[----:B------:R-:W-:-:S03]  /*5590*/  @P4 IADD3 R26, R26, 0x100, RZ ;  /* 0x000001001a1a4810 */ /* 0x000fc60007ffe0ff */
[----:B------:R0:W-:Y:S01]  /*55a0*/  @P4 STG.E.128 [R12.64], R44 ;  /* 0x0000002c0c004986 */ /* 0x0001e2000c101d04 */
[----:B------:R-:W-:Y:S05]  /*55b0*/  @!P5 EXIT ;  /* 0x000000000000d94d */ /* 0x000fea0003800000 */
[----:B0-----:R-:W-:-:S04]  /*55c0*/  IMAD.MOV.U32 R7, RZ, RZ, 0x10 ;  /* 0x00000010ff077424 */ /* 0x001fc800078e00ff */
[----:B------:R-:W-:-:S04]  /*55d0*/  IMAD.WIDE.U32 R2, R26, R7, c[0x0][0x220] ;  /* 0x000088001a027625 */ /* 0x000fc800078e0007 */
[CC--:B------:R-:W-:Y:S01]  /*55e0*/  IMAD.WIDE.U32 R4, R26.reuse, R7.reuse, c[0x0][0x228] ;  /* 0x00008a001a047625 */ /* 0x0c0fe200078e0007 */
[----:B------:R-:W-:Y:S03]  /*55f0*/  STG.E.128 [R2.64], R68 ;  /* 0x0000004402007986 */ /* 0x000fe6000c101d04 */
[----:B------:R-:W-:Y:S01]  /*5600*/  IMAD.WIDE.U32 R6, R26, R7, c[0x0][0x240] ;  /* 0x000090001a067625 */ /* 0x000fe200078e0007 */
[----:B------:R-:W-:Y:S04]  /*5610*/  STG.E.128 [R4.64], R96 ;  /* 0x0000006004007986 */ /* 0x000fe8000c101d04 */
[----:B------:R-:W-:Y:S01]  /*5620*/  STG.E.128 [R6.64], R40 ;  /* 0x0000002806007986 */ /* 0x000fe2000c101d04 */
[----:B------:R-:W-:Y:S05]  /*5630*/  EXIT ;  /* 0x000000000000794d */ /* 0x000fea0003800000 */
.L_x_346:
[----:B------:R-:W-:Y:S01]  /*5640*/  HFMA2.MMA R134, -RZ, RZ, 0, 9.5367431640625e-07 ;  /* 0x00000010ff867435 */ /* 0x000fe200000001ff */
[----:B------:R-:W-:Y:S01]  /*5650*/  IMAD.MOV.U32 R127, RZ, RZ, R129 ;  /* 0x000000ffff7f7224 */ /* 0x000fe200078e0081 */
[----:B------:R-:W-:Y:S01]  /*5660*/  MOV R124, 0x56a0 ;  /* 0x000056a0007c7802 */ /* 0x000fe20000000f00 */
[----:B------:R-:W-:-:S02]  /*5670*/  IMAD.MOV.U32 R193, RZ, RZ, 0x1f ;  /* 0x0000001fffc17424 */ /* 0x000fc400078e00ff */
[----:B------:R-:W-:Y:S02]  /*5680*/  IMAD.MOV.U32 R136, RZ, RZ, -0x1 ;  /* 0xffffffffff887424 */ /* 0x000fe400078e00ff */
[----:B-----5:R-:W-:Y:S05]  /*5690*/  CALL.REL.NOINC `($__internal_4_$__cuda_sm70_shflsync_down_p) ;  /* 0x0000045000007944 */ /* 0x020fea0003c00000 */
[----:B-1----:R-:W-:Y:S01]  /*56a0*/  MOV R126, R193 ;  /* 0x000000c1007e7202 */ /* 0x002fe20000000f00 */
[----:B0-----:R-:W-:Y:S05]  /*56b0*/  BRA `(.L_x_370) ;  /* 0xffffd2a000007947 */ /* 0x001fea000383ffff */
.L_x_347:
[----:B------:R-:W-:Y:S01]  /*56c0*/  HFMA2.MMA R193, -RZ, RZ, 0, 1.847743988037109375e-06 ;  /* 0x0000001fffc17435 */ /* 0x000fe200000001ff */
[----:B------:R-:W-:Y:S01]  /*56d0*/  IMAD.MOV.U32 R127, RZ, RZ, R130 ;  /* 0x000000ffff7f7224 */ /* 0x000fe200078e0082 */
[----:B------:R-:W-:Y:S01]  /*56e0*/  MOV R124, 0x5720 ;  /* 0x00005720007c7802 */ /* 0x000fe20000000f00 */
[----:B------:R-:W-:Y:S02]  /*56f0*/  IMAD.MOV.U32 R134, RZ, RZ, 0x10 ;  /* 0x00000010ff867424 */ /* 0x000fe400078e00ff */
[----:B------:R-:W-:Y:S02]  /*5700*/  IMAD.MOV.U32 R136, RZ, RZ, -0x1 ;  /* 0xffffffffff887424 */ /* 0x000fe400078e00ff */
[----:B01---5:R-:W-:Y:S05]  /*5710*/  CALL.REL.NOINC `($__internal_4_$__cuda_sm70_shflsync_down_p) ;  /* 0x000003d000007944 */ /* 0x023fea0003c00000 */
[----:B------:R-:W-:Y:S01]  /*5720*/  FADD.FTZ R129, R126, R129 ;  /* 0x000000817e817221 */ /* 0x000fe20000010000 */
[----:B------:R-:W-:Y:S01]  /*5730*/  MOV R124, 0x57a0 ;  /* 0x000057a0007c7802 */ /* 0x000fe20000000f00 */
[----:B-1----:R-:W-:Y:S01]  /*5740*/  FADD.FTZ R130, R130, R193 ;  /* 0x000000c182827221 */ /* 0x002fe20000010000 */
[----:B------:R-:W-:Y:S01]  /*5750*/  MOV R193, 0x1f ;  /* 0x0000001f00c17802 */ /* 0x000fe20000000f00 */
[----:B0-----:R-:W-:-:S02]  /*5760*/  IMAD.MOV.U32 R134, RZ, RZ, 0x8 ;  /* 0x00000008ff867424 */ /* 0x001fc400078e00ff */
[----:B------:R-:W-:Y:S02]  /*5770*/  IMAD.MOV.U32 R136, RZ, RZ, -0x1 ;  /* 0xffffffffff887424 */ /* 0x000fe400078e00ff */
[----:B------:R-:W-:Y:S02]  /*5780*/  IMAD.MOV.U32 R127, RZ, RZ, R129 ;  /* 0x000000ffff7f7224 */ /* 0x000fe400078e0081 */
[----:B------:R-:W-:Y:S05]  /*5790*/  CALL.REL.NOINC `($__internal_4_$__cuda_sm70_shflsync_down_p) ;  /* 0x0000035000007944 */ /* 0x000fea0003c00000 */
[----:B-1----:R-:W-:Y:S01]  /*57a0*/  MOV R126, R193 ;  /* 0x000000c1007e7202 */ /* 0x002fe20000000f00 */
[----:B------:R-:W-:Y:S01]  /*57b0*/  HFMA2.MMA R193, -RZ, RZ, 0, 1.847743988037109375e-06 ;  /* 0x0000001fffc17435 */ /* 0x000fe200000001ff */
[----:B0-----:R-:W-:Y:S01]  /*57c0*/  IMAD.MOV.U32 R127, RZ, RZ, R130 ;  /* 0x000000ffff7f7224 */ /* 0x001fe200078e0082 */
[----:B------:R-:W-:Y:S01]  /*57d0*/  MOV R124, 0x5810 ;  /* 0x00005810007c7802 */ /* 0x000fe20000000f00 */
[----:B------:R-:W-:Y:S02]  /*57e0*/  IMAD.MOV.U32 R134, RZ, RZ, 0x8 ;  /* 0x00000008ff867424 */ /* 0x000fe400078e00ff */
[----:B------:R-:W-:Y:S02]  /*57f0*/  IMAD.MOV.U32 R136, RZ, RZ, -0x1 ;  /* 0xffffffffff887424 */ /* 0x000fe400078e00ff */
[----:B------:R-:W-:Y:S05]  /*5800*/  CALL.REL.NOINC `($__internal_4_$__cuda_sm70_shflsync_down_p) ;  /* 0x000002e000007944 */ /* 0x000fea0003c00000 */
        /* <DEDUP_REMOVED lines=23> */
[----:B0-----:R-:W-:Y:S01]  /*5980*/  HFMA2.MMA R134, -RZ, RZ, 0, 1.1920928955078125e-07 ;  /* 0x00000002ff867435 */ /* 0x001fe200000001ff */
[----:B-1----:R-:W-:Y:S01]  /*5990*/  MOV R126, R193 ;  /* 0x000000c1007e7202 */ /* 0x002fe20000000f00 */
[----:B------:R-:W-:Y:S01]  /*59a0*/  IMAD.MOV.U32 R127, RZ, RZ, R132 ;  /* 0x000000ffff7f7224 */ /* 0x000fe200078e0084 */
[----:B------:R-:W-:Y:S01]  /*59b0*/  MOV R136, 0xffffffff ;  /* 0xffffffff00887802 */ /* 0x000fe20000000f00 */
[----:B------:R-:W-:Y:S01]  /*59c0*/  IMAD.MOV.U32 R193, RZ, RZ, 0x1f ;  /* 0x0000001fffc17424 */ /* 0x000fe200078e00ff */
[----:B------:R-:W-:Y:S02]  /*59d0*/  MOV R124, 0x59f0 ;  /* 0x000059f0007c7802 */ /* 0x000fe40000000f00 */
[----:B------:R-:W-:Y:S05]  /*59e0*/  CALL.REL.NOINC `($__internal_4_$__cuda_sm70_shflsync_down_p) ;  /* 0x0000010000007944 */ /* 0x000fea0003c00000 */
[----:B------:R-:W-:Y:S01]  /*59f0*/  FADD.FTZ R130, R126, R129 ;  /* 0x000000817e827221 */ /* 0x000fe20000010000 */
[----:B------:R-:W-:Y:S01]  /*5a00*/  MOV R124, 0x5a70 ;  /* 0x00005a70007c7802 */ /* 0x000fe20000000f00 */
[----:B-1----:R-:W-:Y:S01]  /*5a10*/  FADD.FTZ R132, R132, R193 ;  /* 0x000000c184847221 */ /* 0x002fe20000010000 */
[----:B------:R-:W-:Y:S01]  /*5a20*/  HFMA2.MMA R193, -RZ, RZ, 0, 1.847743988037109375e-06 ;  /* 0x0000001fffc17435 */ /* 0x000fe200000001ff */
[----:B0-----:R-:W-:Y:S01]  /*5a30*/  IMAD.MOV.U32 R134, RZ, RZ, 0x1 ;  /* 0x00000001ff867424 */ /* 0x001fe200078e00ff */
[----:B------:R-:W-:Y:S01]  /*5a40*/  MOV R127, R130 ;  /* 0x00000082007f7202 */ /* 0x000fe20000000f00 */
[----:B------:R-:W-:-:S03]  /*5a50*/  IMAD.MOV.U32 R136, RZ, RZ, -0x1 ;  /* 0xffffffffff887424 */ /* 0x000fc600078e00ff */
[----:B------:R-:W-:Y:S05]  /*5a60*/  CALL.REL.NOINC `($__internal_4_$__cuda_sm70_shflsync_down_p) ;  /* 0x0000008000007944 */ /* 0x000fea0003c00000 */
[----:B-1----:R-:W-:Y:S01]  /*5a70*/  IMAD.MOV.U32 R131, RZ, RZ, R193 ;  /* 0x000000ffff837224 */ /* 0x002fe200078e00c1 */
[----:B------:R-:W-:Y:S01]  /*5a80*/  HFMA2.MMA R193, -RZ, RZ, 0, 1.847743988037109375e-06 ;  /* 0x0000001fffc17435 */ /* 0x000fe200000001ff */
[----:B0-----:R-:W-:Y:S01]  /*5a90*/  MOV R127, R132 ;  /* 0x00000084007f7202 */ /* 0x001fe20000000f00 */
[----:B------:R-:W-:Y:S01]  /*5aa0*/  IMAD.MOV.U32 R134, RZ, RZ, 0x1 ;  /* 0x00000001ff867424 */ /* 0x000fe200078e00ff */
[----:B------:R-:W-:Y:S01]  /*5ab0*/  MOV R124, 0x5ae0 ;  /* 0x00005ae0007c7802 */ /* 0x000fe20000000f00 */
[----:B------:R-:W-:-:S02]  /*5ac0*/  IMAD.MOV.U32 R136, RZ, RZ, -0x1 ;  /* 0xffffffffff887424 */ /* 0x000fc400078e00ff */
[----:B------:R-:W-:Y:S05]  /*5ad0*/  CALL.REL.NOINC `($__internal_4_$__cuda_sm70_shflsync_down_p) ;  /* 0x0000001000007944 */ /* 0x000fea0003c00000 */
[----:B01----:R-:W-:Y:S05]  /*5ae0*/  BRA `(.L_x_371) ;  /* 0xffffcf9000007947 */ /* 0x003fea000383ffff */
        .weak           $__internal_4_$__cuda_sm70_shflsync_down_p
        .type           $__internal_4_$__cuda_sm70_shflsync_down_p,@function
        .size           $__internal_4_$__cuda_sm70_shflsync_down_p,(.L_x_12880 - $__internal_4_$__cuda_sm70_shflsync_down_p)
$__internal_4_$__cuda_sm70_shflsync_down_p:
[----:B------:R-:W-:Y:S01]  /*5af0*/  MOV R125, 0x0 ;  /* 0x00000000007d7802 */ /* 0x000fe20000000f00 */
[----:B------:R-:W-:Y:S04]  /*5b00*/  WARPSYNC R136 ;  /* 0x0000008800007348 */ /* 0x000fe80003800000 */
[----:B------:R0:W1:Y:S01]  /*5b10*/  SHFL.DOWN PT, R193, R127, R134, R193 ;  /* 0x080000867fc17389 */ /* 0x00006200000e00c1 */
[----:B------:R-:W-:Y:S05]  /*5b20*/  RET.REL.NODEC R124 `(_ZN10layer_norm13ln_bwd_kernelINS_13Kernel_traitsI13__nv_bfloat16S2_S2_S2_fjLj7168ELj1ELj1ELj8ELj8ENS_18Kernel_traits_baseILj7168ES2_S2_S2_S2_fjLj256EEEEELb0ELb1ELb0ELb0EEEvNS_9BwdParamsE) ;  /* 0xffffa4d07c007950 */ /* 0x000fea0003c3ffff */
.L_x_372:
        /* <DEDUP_REMOVED lines=13> */
.L_x_12880:


//--------------------- .text._ZN10layer_norm13ln_bwd_kernelINS_13Kernel_traitsI13__nv_bfloat16S2_S2_S2_fjLj7168ELj1ELj1ELj8ELj8ENS_18Kernel_traits_baseILj7168ES2_S2_S2_S2_fjLj256EEEEELb0ELb1ELb0ELb1EEEvNS_9BwdParamsE --------------------------
	.section	.text._ZN10layer_norm13ln_bwd_kernelINS_13Kernel_traitsI13__nv_bfloat16S2_S2_S2_fjLj7168ELj1ELj1ELj8ELj8ENS_18Kernel_traits_baseILj7168ES2_S2_S2_S2_fjLj256EEEEELb0ELb1ELb0ELb1EEEvNS_9BwdParamsE,"ax",@progbits
	.sectioninfo	@"SHI_REGISTERS=255"
	.align	128
        .global         _ZN10layer_norm13ln_bwd_kernelINS_13Kernel_traitsI13__nv_bfloat16S2_S2_S2_fjLj7168ELj1ELj1ELj8ELj8ENS_18Kernel_traits_baseILj7168ES2_S2_S2_S2_fjLj256EEEEELb0ELb1ELb0ELb1EEEvNS_9BwdParamsE
        .type           _ZN10layer_norm13ln_bwd_kernelINS_13Kernel_traitsI13__nv_bfloat16S2_S2_S2_fjLj7168ELj1ELj1ELj8ELj8ENS_18Kernel_traits_baseILj7168ES2_S2_S2_S2_fjLj256EEEEELb0ELb1ELb0ELb1EEEvNS_9BwdParamsE,@function
        .size           _ZN10layer_norm13ln_bwd_kernelINS_13Kernel_traitsI13__nv_bfloat16S2_S2_S2_fjLj7168ELj1ELj1ELj8ELj8ENS_18Kernel_traits_baseILj7168ES2_S2_S2_S2_fjLj256EEEEELb0ELb1ELb0ELb1EEEvNS_9BwdParamsE,(.L_x_12881 - _ZN10layer_norm13ln_bwd_kernelINS_13Kernel_traitsI13__nv_bfloat16S2_S2_S2_fjLj7168ELj1ELj1ELj8ELj8ENS_18Kernel_traits_baseILj7168ES2_S2_S2_S2_fjLj256EEEEELb0ELb1ELb0ELb1EEEvNS_9BwdParamsE)
        .other          _ZN10layer_norm13ln_bwd_kernelINS_13Kernel_traitsI13__nv_bfloat16S2_S2_S2_fjLj7168ELj1ELj1ELj8ELj8ENS_18Kernel_traits_baseILj7168ES2_S2_S2_S2_fjLj256EEEEELb0ELb1ELb0ELb1EEEvNS_9BwdParamsE,@"STO_CUDA_ENTRY STV_DEFAULT"
_ZN10layer_norm13ln_bwd_kernelINS_13Kernel_traitsI13__nv_bfloat16S2_S2_S2_fjLj7168ELj1ELj1ELj8ELj8ENS_18Kernel_traits_baseILj7168ES2_S2_S2_S2_fjLj256EEEEELb0ELb1ELb0ELb1EEEvNS_9BwdParamsE:
.text._ZN10layer_norm13ln_bwd_kernelINS_13Kernel_traitsI13__nv_bfloat16S2_S2_S2_fjLj7168ELj1ELj1ELj8ELj8ENS_18Kernel_traits_baseILj7168ES2_S2_S2_S2_fjLj256EEEEELb0ELb1ELb0ELb1EEEvNS_9BwdParamsE:
        /* <DEDUP_REMOVED lines=50> */
.L_x_373:
[----:B------:R-:W-:-:S05]  /*0320*/  IMAD.SHL.U32 R0, R53, 0x8, RZ ;  /* 0x0000000835007824 */ /* 0x000fca00078e00ff */
[----:B------:R-:W-:-:S04]  /*0330*/  LOP3.LUT R0, R0, 0x7f8, RZ, 0xc0, !PT ;  /* 0x000007f800007812 */ /* 0x000fc800078ec0ff */
[----:B------:R-:W-:-:S04]  /*0340*/  IADD3 R2, P0, R0, c[0x0][0x1b0], RZ ;  /* 0x00006c0000027a10 */ /* 0x000fc80007f1e0ff */
[----:B------:R-:W-:Y:S02]  /*0350*/  IADD3.X R3, RZ, c[0x0][0x1b4], RZ, P0, !PT ;  /* 0x00006d00ff037a10 */ /* 0x000fe400007fe4ff */
[----:B------:R-:W-:-:S03]  /*0360*/  IADD3 R4, P0, R0, c[0x0][0x1c8], RZ ;  /* 0x0000720000047a10 */ /* 0x000fc60007f1e0ff */
[----:B------:R0:W2:Y:S02]  /*0370*/  LDG.E.64 R6, [R2.64] ;  /* 0x0000000402067981 */ /* 0x0000a4000c1e1b00 */
[----:B------:R-:W-:Y:S02]  /*0380*/  IMAD.X R5, RZ, RZ, c[0x0][0x1cc], P0 ;  /* 0x00007300ff057624 */ /* 0x000fe400000e06ff */
[----:B------:R0:W3:Y:S04]  /*0390*/  LDG.E.64 R10, [R2.64+0x800] ;  /* 0x00080004020a7981 */ /* 0x0000e8000c1e1b00 */
[----:B------:R0:W4:Y:S04]  /*03a0*/  LDG.E.64 R14, [R2.64+0x1000] ;  /* 0x00100004020e7981 */ /* 0x000128000c1e1b00 */
[----:B------:R0:W5:Y:S04]  /*03b0*/  LDG.E.64 R18, [R2.64+0x1800] ;  /* 0x0018000402127981 */ /* 0x000168000c1e1b00 */
[----:B------:R0:W5:Y:S04]  /*03c0*/  LDG.E.64 R22, [R2.64+0x2000] ;  /* 0x0020000402167981 */ /* 0x000168000c1e1b00 */
[----:B------:R0:W5:Y:S04]  /*03d0*/  LDG.E.64 R26, [R2.64+0x2800] ;  /* 0x00280004021a7981 */ /* 0x000168000c1e1b00 */
[----:B------:R0:W5:Y:S04]  /*03e0*/  LDG.E.64 R30, [R2.64+0x3000] ;  /* 0x00300004021e7981 */ /* 0x000168000c1e1b00 */
[----:B------:R1:W5:Y:S04]  /*03f0*/  LDG.E.64 R8, [R4.64] ;  /* 0x0000000404087981 */ /* 0x000368000c1e1b00 */
[----:B------:R1:W5:Y:S04]  /*0400*/  LDG.E.64 R12, [R4.64+0x800] ;  /* 0x00080004040c7981 */ /* 0x000368000c1e1b00 */
[----:B------:R1:W5:Y:S04]  /*0410*/  LDG.E.64 R16, [R4.64+0x1000] ;  /* 0x0010000404107981 */ /* 0x000368000c1e1b00 */
[----:B------:R1:W5:Y:S04]  /*0420*/  LDG.E.64 R20, [R4.64+0x1800] ;  /* 0x0018000404147981 */ /* 0x000368000c1e1b00 */
[----:B------:R1:W5:Y:S04]  /*0430*/  LDG.E.64 R24, [R4.64+0x2000] ;  /* 0x0020000404187981 */ /* 0x000368000c1e1b00 */
[----:B------:R1:W5:Y:S04]  /*0440*/  LDG.E.64 R28, [R4.64+0x2800] ;  /* 0x00280004041c7981 */ /* 0x000368000c1e1b00 */
[----:B------:R1:W5:Y:S01]  /*0450*/  LDG.E.64 R32, [R4.64+0x3000] ;  /* 0x0030000404207981 */ /* 0x000362000c1e1b00 */
[----:B------:R-:W-:Y:S01]  /*0460*/  HFMA2.MMA R52, -RZ, RZ, 0, 0 ;  /* 0x00000000ff347435 */ /* 0x000fe200000001ff */
        /* <DEDUP_REMOVED lines=19> */
[----:B------:R-:W-:Y:S01]  /*05a0*/  IMAD.MOV.U32 R100, RZ, RZ, RZ ;  /* 0x000000ffff647224 */ /* 0x000fe200078e00ff */
[----:B------:R-:W-:Y:S01]  /*05b0*/  CS2R R98, SRZ ;  /* 0x0000000000627805 */ /* 0x000fe2000001ff00 */
[----:B-1----:R-:W-:Y:S01]  /*05c0*/  CS2R R4, SRZ ;  /* 0x0000000000047805 */ /* 0x002fe2000001ff00 */
[----:B0-----:R-:W-:Y:S01]  /*05d0*/  CS2R R2, SRZ ;  /* 0x0000000000027805 */ /* 0x001fe2000001ff00 */
[----:B------:R-:W-:Y:S01]  /*05e0*/  IMAD.MOV.U32 R0, RZ, RZ, RZ ;  /* 0x000000ffff007224 */ /* 0x000fe200078e00ff */
[----:B------:R-:W-:Y:S01]  /*05f0*/  CS2R R70, SRZ ;  /* 0x0000000000467805 */ /* 0x000fe2000001ff00 */
[----:B------:R-:W-:Y:S01]  /*0600*/  CS2R R68, SRZ ;  /* 0x0000000000447805 */ /* 0x000fe2000001ff00 */
[----:B------:R-:W-:Y:S01]  /*0610*/  CS2R R88, SRZ ;  /* 0x0000000000587805 */ /* 0x000fe2000001ff00 */
[----:B------:R-:W-:Y:S01]  /*0620*/  CS2R R90, SRZ ;  /* 0x00000000005a7805 */ /* 0x000fe2000001ff00 */
[----:B------:R-:W-:Y:S01]  /*0630*/  CS2R R92, SRZ ;  /* 0x00000000005c7805 */ /* 0x000fe2000001ff00 */
[----:B------:R-:W-:-:S02]  /*0640*/  MOV R159, RZ ;  /* 0x000000ff009f7202 */ /* 0x000fc40000000f00 */
[--C-:B--2---:R-:W-:Y:S02]  /*0650*/  SHF.R.U64 R158, R6, 0x10, R7.reuse ;  /* 0x00000010069e7819 */ /* 0x104fe40000001207 */
[----:B------:R-:W-:Y:S02]  /*0660*/  SHF.R.U32.HI R157, RZ, 0x10, R7 ;  /* 0x00000010ff9d7819 */ /* 0x000fe40000011607 */
[--C-:B---3--:R-:W-:Y:S02]  /*0670*/  SHF.R.U64 R156, R10, 0x10, R11.reuse ;  /* 0x000000100a9c7819 */ /* 0x108fe4000000120b */
[----:B------:R-:W-:Y:S02]  /*0680*/  SHF.R.U32.HI R155, RZ, 0x10, R11 ;  /* 0x00000010ff9b7819 */ /* 0x000fe4000001160b */
[--C-:B----4-:R-:W-:Y:S02]  /*0690*/  SHF.R.U64 R154, R14, 0x10, R15.reuse ;  /* 0x000000100e9a7819 */ /* 0x110fe4000000120f */
[----:B------:R-:W-:-:S02]  /*06a0*/  SHF.R.U32.HI R153, RZ, 0x10, R15 ;  /* 0x00000010ff997819 */ /* 0x000fc4000001160f */
[--C-:B-----5:R-:W-:Y:S02]  /*06b0*/  SHF.R.U64 R152, R18, 0x10, R19.reuse ;  /* 0x0000001012987819 */ /* 0x120fe40000001213 */
[----:B------:R-:W-:Y:S02]  /*06c0*/  SHF.R.U32.HI R151, RZ, 0x10, R19 ;  /* 0x00000010ff977819 */ /* 0x000fe40000011613 */
[--C-:B------:R-:W-:Y:S02]  /*06d0*/  SHF.R.U64 R150, R22, 0x10, R23.reuse ;  /* 0x0000001016967819 */ /* 0x100fe40000001217 */
[----:B------:R-:W-:Y:S02]  /*06e0*/  SHF.R.U32.HI R149, RZ, 0x10, R23 ;  /* 0x00000010ff957819 */ /* 0x000fe40000011617 */
[--C-:B------:R-:W-:Y:S02]  /*06f0*/  SHF.R.U64 R148, R26, 0x10, R27.reuse ;  /* 0x000000101a947819 */ /* 0x100fe4000000121b */
[----:B------:R-:W-:-:S02]  /*0700*/  SHF.R.U32.HI R147, RZ, 0x10, R27 ;  /* 0x00000010ff937819 */ /* 0x000fc4000001161b */
[--C-:B------:R-:W-:Y:S02]  /*0710*/  SHF.R.U64 R146, R30, 0x10, R31.reuse ;  /* 0x000000101e927819 */ /* 0x100fe4000000121f */
        /* <DEDUP_REMOVED lines=15> */
[----:B------:R-:W-:Y:S02]  /*0810*/  PRMT R187, RZ, 0x5410, R6 ;  /* 0x00005410ffbb7816 */ /* 0x000fe40000000006 */
[----:B------:R-:W-:-:S02]  /*0820*/  PRMT R186, RZ, 0x5410, R7 ;  /* 0x00005410ffba7816 */ /* 0x000fc40000000007 */
[----:B------:R-:W-:Y:S01]  /*0830*/  PRMT R185, RZ, 0x5410, R10 ;  /* 0x00005410ffb97816 */ /* 0x000fe2000000000a */
[----:B------:R-:W-:Y:S01]  /*0840*/  CS2R R6, SRZ ;  /* 0x0000000000067805 */ /* 0x000fe2000001ff00 */
[----:B------:R-:W-:Y:S02]  /*0850*/  PRMT R184, RZ, 0x5410, R11 ;  /* 0x00005410ffb87816 */ /* 0x000fe4000000000b */
[----:B------:R-:W-:Y:S01]  /*0860*/  PRMT R183, RZ, 0x5410, R14 ;  /* 0x00005410ffb77816 */ /* 0x000fe2000000000e */
[----:B------:R-:W-:Y:S01]  /*0870*/  CS2R R10, SRZ ;  /* 0x00000000000a7805 */ /* 0x000fe2000001ff00 */
[----:B------:R-:W-:Y:S02]  /*0880*/  PRMT R182, RZ, 0x5410, R15 ;  /* 0x00005410ffb67816 */ /* 0x000fe4000000000f */
[----:B------:R-:W-:Y:S01]  /*0890*/  PRMT R181, RZ, 0x5410, R18 ;  /* 0x00005410ffb57816 */ /* 0x000fe20000000012 */
[----:B------:R-:W-:Y:S01]  /*08a0*/  CS2R R14, SRZ ;  /* 0x00000000000e7805 */ /* 0x000fe2000001ff00 */
        /* <DEDUP_REMOVED lines=31> */
[----:B------:R-:W-:Y:S01]  /*0aa0*/  CS2R R32, SRZ ;  /* 0x0000000000207805 */ /* 0x000fe2000001ff00 */
        /* <DEDUP_REMOVED lines=28> */
.L_x_379:
[----:B------:R-:W-:Y:S01]  /*0c70*/  ISETP.NE.U32.AND P0, PT, RZ, c[0x0][0x1c0], PT ;  /* 0x00007000ff007a0c */ /* 0x000fe20003f05070 */
[----:B------:R-:W-:Y:S01]  /*0c80*/  IMAD R57, R188, c[0x0][0x168], RZ ;  /* 0x00005a00bc397a24 */ /* 0x000fe200078e02ff */
[----:B------:R-:W-:Y:S01]  /*0c90*/  LOP3.LUT R59, R53, 0xff, RZ, 0xc0, !PT ;  /* 0x000000ff353b7812 */ /* 0x000fe200078ec0ff */
[----:B------:R-:W-:Y:S01]  /*0ca0*/  IMAD.MOV.U32 R209, RZ, RZ, 0x4 ;  /* 0x00000004ffd17424 */ /* 0x000fe200078e00ff */
[----:B------:R-:W-:-:S02]  /*0cb0*/  ISETP.NE.AND.EX P0, PT, RZ, c[0x0][0x1c4], PT, P0 ;  /* 0x00007100ff007a0c */ /* 0x000fc40003f05300 */
[----:B------:R-:W-:Y:S02]  /*0cc0*/  SHF.R.S32.HI R58, RZ, 0x1f, R57 ;  /* 0x0000001fff3a7819 */ /* 0x000fe40000011439 */
[----:B------:R-:W-:Y:S02]  /*0cd0*/  SHF.R.S32.HI R61, RZ, 0x1f, R188 ;  /* 0x0000001fff3d7819 */ /* 0x000fe400000114bc */
[----:B------:R-:W-:-:S04]  /*0ce0*/  LEA.HI R58, R58, R57, RZ, 0x2 ;  /* 0x000000393a3a7211 */ /* 0x000fc800078f10ff */
[----:B------:R-:W-:-:S03]  /*0cf0*/  LEA.HI.SX32 R217, R58, R59, 0x1e ;  /* 0x0000003b3ad97211 */ /* 0x000fc600078ff2ff */
[C---:B------:R-:W-:Y:S02]  /*0d00*/  @P0 LEA R56, P1, R188.reuse, c[0x0][0x1c0], 0x1 ;  /* 0x00007000bc380a11 */ /* 0x040fe400078208ff */
[C---:B------:R-:W-:Y:S02]  /*0d10*/  IADD3 R213, R217.reuse, 0x100, RZ ;  /* 0x00000100d9d57810 */ /* 0x040fe40007ffe0ff */
[----:B------:R-:W-:Y:S02]  /*0d20*/  @P0 LEA.HI.X R57, R188, c[0x0][0x1c4], R61, 0x1, P1 ;  /* 0x00007100bc390a11 */ /* 0x000fe400008f0c3d */
[C---:B------:R-:W-:Y:S02]  /*0d30*/  SHF.L.U32 R116, R217.reuse, 0x3, RZ ;  /* 0x00000003d9747819 */ /* 0x040fe400000006ff */
[----:B------:R-:W-:Y:S01]  /*0d40*/  IADD3 R211, R217, 0x200, RZ ;  /* 0x00000200d9d37810 */ /* 0x000fe20007ffe0ff */
[----:B------:R0:W2:Y:S01]  /*0d50*/  @P0 LDG.E.U16 R193, [R56.64] ;  /* 0x0000000438c10981 */ /* 0x0000a2000c1e1500 */
[----:B------:R-:W-:Y:S01]  /*0d60*/  SHF.R.U32.HI R115, RZ, 0x1d, R217 ;  /* 0x0000001dff737819 */ /* 0x000fe200000116d9 */
[----:B------:R-:W-:Y:S01]  /*0d70*/  IMAD.SHL.U32 R114, R213, 0x8, RZ ;  /* 0x00000008d5727824 */ /* 0x000fe200078e00ff */
[----:B------:R-:W-:Y:S01]  /*0d80*/  IADD3 R214, R217, 0x300, RZ ;  /* 0x00000300d9d67810 */ /* 0x000fe20007ffe0ff */
[----:B------:R-:W-:Y:S01]  /*0d90*/  IMAD.SHL.U32 R112, R211, 0x8, RZ ;  /* 0x00000008d3707824 */ /* 0x000fe200078e00ff */
[C---:B------:R-:W-:Y:S01]  /*0da0*/  IADD3 R101, R217.reuse, 0x400, RZ ;  /* 0x00000400d9657810 */ /* 0x040fe20007ffe0ff */
[----:B------:R-:W-:Y:S01]  /*0db0*/  IMAD.MOV.U32 R74, RZ, RZ, 0x8 ;  /* 0x00000008ff4a7424 */ /* 0x000fe200078e00ff */
[----:B------:R-:W-:-:S02]  /*0dc0*/  IADD3 R215, R217, 0x500, RZ ;  /* 0x00000500d9d77810 */ /* 0x000fc40007ffe0ff */
[----:B------:R-:W-:Y:S02]  /*0dd0*/  IADD3 R220, R217, 0x600, RZ ;  /* 0x00000600d9dc7810 */ /* 0x000fe40007ffe0ff */
[----:B0-----:R-:W-:Y:S02]  /*0de0*/  IADD3 R56, P1, R116, c[0x0][0x188], RZ ;  /* 0x0000620074387a10 */ /* 0x001fe40007f3e0ff */
[----:B------:R-:W-:Y:S01]  /*0df0*/  SHF.R.U32.HI R113, RZ, 0x1d, R213 ;  /* 0x0000001dff717819 */ /* 0x000fe200000116d5 */
[----:B------:R-:W-:Y:S01]  /*0e00*/  IMAD.SHL.U32 R108, R101, 0x8, RZ ;  /* 0x00000008656c7824 */ /* 0x000fe200078e00ff */
[----:B------:R-:W-:Y:S01]  /*0e10*/  IADD3.X R57, R115, c[0x0][0x18c], RZ, P1, !PT ;  /* 0x0000630073397a10 */ /* 0x000fe20000ffe4ff */
[----:B------:R-:W-:Y:S01]  /*0e20*/  IMAD.WIDE.U32 R204, R217, R74, c[0x0][0x208] ;  /* 0x00008200d9cc7625 */ /* 0x000fe200078e004a */
[----:B------:R-:W-:Y:S02]  /*0e30*/  IADD3 R58, P1, R114, c[0x0][0x188], RZ ;  /* 0x00006200723a7a10 */ /* 0x000fe40007f3e0ff */
[----:B------:R-:W-:-:S02]  /*0e40*/  SHF.L.U32 R110, R214, 0x3, RZ ;  /* 0x00000003d66e7819 */ /* 0x000fc400000006ff */
[----:B------:R-:W-:Y:S02]  /*0e50*/  SHF.R.U32.HI R111, RZ, 0x1d, R211 ;  /* 0x0000001dff6f7819 */ /* 0x000fe400000116d3 */
[----:B------:R-:W-:Y:S01]  /*0e60*/  IADD3 R60, P2, R112, c[0x0][0x188], RZ ;  /* 0x00006200703c7a10 */ /* 0x000fe20007f5e0ff */
[----:B------:R-:W-:Y:S01]  /*0e70*/  IMAD.SHL.U32 R106, R215, 0x8, RZ ;  /* 0x00000008d76a7824 */ /* 0x000fe200078e00ff */
[----:B------:R-:W-:Y:S01]  /*0e80*/  IADD3.X R59, R113, c[0x0][0x18c], RZ, P1, !PT ;  /* 0x00006300713b7a10 */ /* 0x000fe20000ffe4ff */
[-C--:B------:R-:W-:Y:S01]  /*0e90*/  IMAD.WIDE.U32 R202, R213, R74.reuse, c[0x0][0x208] ;  /* 0x00008200d5ca7625 */ /* 0x080fe200078e004a */
[----:B------:R-:W-:Y:S01]  /*0ea0*/  SHF.R.U32.HI R109, RZ, 0x1d, R214 ;  /* 0x0000001dff6d7819 */ /* 0x000fe200000116d6 */
[----:B------:R-:W3:Y:S01]  /*0eb0*/  LDG.E.64 R204, [R204.64] ;  /* 0x00000004cccc7981 */ /* 0x000ee2000c1e1b00 */
[----:B------:R-:W-:Y:S01]  /*0ec0*/  IADD3 R62, P1, R110, c[0x0][0x188], RZ ;  /* 0x000062006e3e7a10 */ /* 0x000fe20007f3e0ff */
[-C--:B------:R-:W-:Y:S01]  /*0ed0*/  IMAD.WIDE.U32 R200, R211, R74.reuse, c[0x0][0x208] ;  /* 0x00008200d3c87625 */ /* 0x080fe200078e004a */
[----:B------:R-:W-:Y:S01]  /*0ee0*/  IADD3.X R61, R111, c[0x0][0x18c], RZ, P2, !PT ;  /* 0x000063006f3d7a10 */ /* 0x000fe200017fe4ff */
[----:B------:R-:W4:Y:S01]  /*0ef0*/  LDG.E.64 R202, [R202.64] ;  /* 0x00000004caca7981 */ /* 0x000f22000c1e1b00 */
[----:B------:R-:W-:Y:S01]  /*0f00*/  SHF.R.U32.HI R107, RZ, 0x1d, R101 ;  /* 0x0000001dff6b7819 */ /* 0x000fe20000011665 */
[-C--:B------:R-:W-:Y:S01]  /*0f10*/  IMAD.WIDE.U32 R198, R214, R74.reuse, c[0x0][0x208] ;  /* 0x00008200d6c67625 */ /* 0x080fe200078e004a */
[----:B------:R-:W-:Y:S01]  /*0f20*/  IADD3 R64, P2, R108, c[0x0][0x188], RZ ;  /* 0x000062006c407a10 */ /* 0x000fe20007f5e0ff */
[----:B------:R-:W4:Y:S02]  /*0f30*/  LDG.E.64 R200, [R200.64] ;  /* 0x00000004c8c87981 */ /* 0x000f24000c1e1b00 */
[-C--:B------:R-:W-:Y:S01]  /*0f40*/  IMAD.WIDE.U32 R196, R101, R74.reuse, c[0x0][0x208] ;  /* 0x0000820065c47625 */ /* 0x080fe200078e004a */
[C---:B------:R-:W-:Y:S01]  /*0f50*/  SHF.L.U32 R104, R220.reuse, 0x3, RZ ;  /* 0x00000003dc687819 */ /* 0x040fe200000006ff */
[----:B------:R-:W4:Y:S02]  /*0f60*/  LDG.E.64 R56, [R56.64] ;  /* 0x0000000438387981 */ /* 0x000f24000c1e1b00 */
[-C--:B------:R-:W-:Y:S01]  /*0f70*/  IMAD.WIDE.U32 R194, R215, R74.reuse, c[0x0][0x208] ;  /* 0x00008200d7c27625 */ /* 0x080fe200078e004a */
[----:B------:R-:W-:Y:S01]  /*0f80*/  IADD3.X R63, R109, c[0x0][0x18c], RZ, P1, !PT ;  /* 0x000063006d3f7a10 */ /* 0x000fe20000ffe4ff */
[----:B------:R-:W4:Y:S02]  /*0f90*/  LDG.E.64 R196, [R196.64] ;  /* 0x00000004c4c47981 */ /* 0x000f24000c1e1b00 */
[----:B------:R-:W-:Y:S01]  /*0fa0*/  IMAD.WIDE.U32 R74, R220, R74, c[0x0][0x208] ;  /* 0x00008200dc4a7625 */ /* 0x000fe200078e004a */
[----:B------:R-:W-:Y:S01]  /*0fb0*/  SHF.R.U32.HI R105, RZ, 0x1d, R215 ;  /* 0x0000001dff697819 */ /* 0x000fe200000116d7 */
[----:B------:R-:W4:Y:S01]  /*0fc0*/  LDG.E.64 R194, [R194.64] ;  /* 0x00000004c2c27981 */ /* 0x000f22000c1e1b00 */
[----:B------:R-:W-:Y:S01]  /*0fd0*/  IADD3 R66, P1, R106, c[0x0][0x188], RZ ;  /* 0x000062006a427a10 */ /* 0x000fe20007f3e0ff */
[----:B------:R-:W-:Y:S01]  /*0fe0*/  IMAD.WIDE R206, R188, R209, c[0x0][0x1a0] ;  /* 0x00006800bcce7625 */ /* 0x000fe200078e02d1 */
[----:B------:R-:W-:Y:S01]  /*0ff0*/  IADD3.X R65, R107, c[0x0][0x18c], RZ, P2, !PT ;  /* 0x000063006b417a10 */ /* 0x000fe200017fe4ff */
[----:B------:R-:W4:Y:S01]  /*1000*/  LDG.E.64 R74, [R74.64] ;  /* 0x000000044a4a7981 */ /* 0x000f22000c1e1b00 */
[----:B------:R-:W-:-:S02]  /*1010*/  SHF.R.U32.HI R103, RZ, 0x1d, R220 ;  /* 0x0000001dff677819 */ /* 0x000fc400000116dc */
[----:B------:R-:W-:Y:S01]  /*1020*/  IADD3 R72, P2, R104, c[0x0][0x188], RZ ;  /* 0x0000620068487a10 */ /* 0x000fe20007f5e0ff */
[----:B------:R-:W4:Y:S01]  /*1030*/  LDG.E.64 R58, [R58.64] ;  /* 0x000000043a3a7981 */ /* 0x000f22000c1e1b00 */
[----:B------:R-:W-:Y:S02]  /*1040*/  IADD3.X R67, R105, c[0x0][0x18c], RZ, P1, !PT ;  /* 0x0000630069437a10 */ /* 0x000fe40000ffe4ff */
[----:B------:R-:W-:Y:S01]  /*1050*/  IADD3.X R73, R103, c[0x0][0x18c], RZ, P2, !PT ;  /* 0x0000630067497a10 */ /* 0x000fe200017fe4ff */
[----:B------:R-:W4:Y:S04]  /*1060*/  LDG.E.64 R62, [R62.64] ;  /* 0x000000043e3e7981 */ /* 0x000f28000c1e1b00 */
[----:B------:R0:W4:Y:S04]  /*1070*/  LDG.E R225, [R206.64] ;  /* 0x00000004cee17981 */ /* 0x000128000c1e1900 */
[----:B------:R-:W4:Y:S04]  /*1080*/  LDG.E.64 R198, [R198.64] ;  /* 0x00000004c6c67981 */ /* 0x000f28000c1e1b00 */
[----:B------:R-:W4:Y:S04]  /*1090*/  LDG.E.64 R60, [R60.64] ;  /* 0x000000043c3c7981 */ /* 0x000f28000c1e1b00 */
[----:B------:R-:W4:Y:S01]  /*10a0*/  LDG.E.64 R64, [R64.64] ;  /* 0x0000000440407981 */ /* 0x000f22000c1e1b00 */
[----:B------:R-:W-:-:S03]  /*10b0*/  IMAD.WIDE R208, R188, R209, c[0x0][0x1a8] ;  /* 0x00006a00bcd07625 */ /* 0x000fc600078e02d1 */
[----:B------:R-:W4:Y:S04]  /*10c0*/  LDG.E.64 R66, [R66.64] ;  /* 0x0000000442427981 */ /* 0x000f28000c1e1b00 */
[----:B------:R-:W4:Y:S04]  /*10d0*/  LDG.E.64 R72, [R72.64] ;  /* 0x0000000448487981 */ /* 0x000f28000c1e1b00 */
[----:B------:R1:W4:Y:S01]  /*10e0*/  LDG.E R102, [R208.64] ;  /* 0x00000004d0667981 */ /* 0x000322000c1e1900 */
[----:B------:R-:W-:-:S04]  /*10f0*/  ISETP.NE.U32.AND P1, PT, RZ, c[0x0][0x218], PT ;  /* 0x00008600ff007a0c */ /* 0x000fc80003f25070 */
[----:B------:R-:W-:-:S13]  /*1100*/  ISETP.NE.AND.EX P1, PT, RZ, c[0x0][0x21c], PT, P1 ;  /* 0x00008700ff007a0c */ /* 0x000fda0003f25310 */
[C---:B------:R-:W-:Y:S02]  /*1110*/  @P1 LEA R218, P2, R217.reuse, c[0x0][0x218], 0x3 ;  /* 0x00008600d9da1a11 */ /* 0x040fe400078418ff */
[----:B0-----:R-:W-:Y:S02]  /*1120*/  @P1 LEA R206, P5, R214, c[0x0][0x218], 0x3 ;  /* 0x00008600d6ce1a11 */ /* 0x001fe400078a18ff */
[----:B------:R-:W-:Y:S02]  /*1130*/  @P1 LEA.HI.X R219, R217, c[0x0][0x21c], RZ, 0x3, P2 ;  /* 0x00008700d9db1a11 */ /* 0x000fe400010f1cff */
[----:B------:R-:W-:Y:S02]  /*1140*/  LOP3.LUT P2, RZ, R210, 0xff, RZ, 0xc0, !PT ;  /* 0x000000ffd2ff7812 */ /* 0x000fe4000784c0ff */
[----:B------:R-:W-:Y:S01]  /*1150*/  @P1 LEA R210, P4, R211, c[0x0][0x218], 0x3 ;  /* 0x00008600d3d21a11 */ /* 0x000fe200078818ff */
[----:B------:R-:W-:Y:S01]  /*1160*/  ULDC.U8 UR6, c[0x0][0x1f0] ;  /* 0x00007c0000067ab9 */ /* 0x000fe20000000000 */
[----:B------:R-:W-:Y:S01]  /*1170*/  @P1 LEA R212, P3, R213, c[0x0][0x218], 0x3 ;  /* 0x00008600d5d41a11 */ /* 0x000fe200078618ff */
[----:B------:R0:W5:Y:S01]  /*1180*/  @P1 LDG.E.64 R128, [R218.64] ;  /* 0x00000004da801981 */ /* 0x000162000c1e1b00 */
[----:B------:R-:W-:-:S02]  /*1190*/  @P1 LEA.HI.X R211, R211, c[0x0][0x21c], RZ, 0x3, P4 ;  /* 0x00008700d3d31a11 */ /* 0x000fc400020f1cff */
[----:B------:R-:W-:Y:S02]  /*11a0*/  @P1 LEA.HI.X R207, R214, c[0x0][0x21c], RZ, 0x3, P5 ;  /* 0x00008700d6cf1a11 */ /* 0x000fe400028f1cff */
[----:B------:R-:W-:Y:S01]  /*11b0*/  @P1 LEA R214, P4, R215, c[0x0][0x218], 0x3 ;  /* 0x00008600d7d61a11 */ /* 0x000fe200078818ff */
[----:B------:R0:W5:Y:S01]  /*11c0*/  @P1 LDG.E.64 R132, [R210.64] ;  /* 0x00000004d2841981 */ /* 0x000162000c1e1b00 */
[C---:B-1----:R-:W-:Y:S02]  /*11d0*/  @P1 LEA R208, P5, R220.reuse, c[0x0][0x218], 0x3 ;  /* 0x00008600dcd01a11 */ /* 0x042fe400078a18ff */
[----:B------:R-:W-:Y:S01]  /*11e0*/  @P1 LEA.HI.X R213, R213, c[0x0][0x21c], RZ, 0x3, P3 ;  /* 0x00008700d5d51a11 */ /* 0x000fe200018f1cff */
[----:B------:R1:W5:Y:S01]  /*11f0*/  @P1 LDG.E.64 R134, [R206.64] ;  /* 0x00000004ce861981 */ /* 0x000362000c1e1b00 */
[----:B------:R-:W-:Y:S02]  /*1200*/  @P1 LEA R216, P3, R101, c[0x0][0x218], 0x3 ;  /* 0x0000860065d81a11 */ /* 0x000fe400078618ff */
[----:B------:R-:W-:Y:S01]  /*1210*/  @P1 LEA.HI.X R215, R215, c[0x0][0x21c], RZ, 0x3, P4 ;  /* 0x00008700d7d71a11 */ /* 0x000fe200020f1cff */
[----:B------:R4:W5:Y:S01]  /*1220*/  @P1 LDG.E.64 R130, [R212.64] ;  /* 0x00000004d4821981 */ /* 0x000962000c1e1b00 */
[----:B------:R-:W-:-:S02]  /*1230*/  @P1 LEA.HI.X R209, R220, c[0x0][0x21c], RZ, 0x3, P5 ;  /* 0x00008700dcd11a11 */ /* 0x000fc400028f1cff */
[----:B------:R-:W-:Y:S01]  /*1240*/  @P1 LEA.HI.X R217, R101, c[0x0][0x21c], RZ, 0x3, P3 ;  /* 0x0000870065d91a11 */ /* 0x000fe200018f1cff */
[----:B------:R-:W-:Y:S01]  /*1250*/  IMAD.MOV.U32 R101, RZ, RZ, 0x3f800000 ;  /* 0x3f800000ff657424 */ /* 0x000fe200078e00ff */
[----:B------:R0:W5:Y:S04]  /*1260*/  @P1 LDG.E.64 R138, [R214.64] ;  /* 0x00000004d68a1981 */ /* 0x000168000c1e1b00 */
[----:B------:R0:W5:Y:S04]  /*1270*/  @P1 LDG.E.64 R140, [R208.64] ;  /* 0x00000004d08c1981 */ /* 0x000168000c1e1b00 */
[----:B------:R0:W5:Y:S01]  /*1280*/  @P1 LDG.E.64 R136, [R216.64] ;  /* 0x00000004d8881981 */ /* 0x000162000c1e1b00 */
[----:B------:R-:W-:-:S02]  /*1290*/  LOP3.LUT P3, RZ, R53, 0x1f, RZ, 0xc0, !PT ;  /* 0x0000001f35ff7812 */ /* 0x000fc4000786c0ff */
[----:B--2---:R-:W-:Y:S02]  /*12a0*/  @P0 PRMT R101, RZ, 0x5410, R193 ;  /* 0x00005410ff650816 */ /* 0x004fe400000000c1 */
[----:B------:R-:W-:Y:S01]  /*12b0*/  ISETP.NE.AND P0, PT, RZ, UR6, PT ;  /* 0x00000006ff007c0c */ /* 0x000fe2000bf05270 */
[----:B---3--:R-:W-:Y:S01]  /*12c0*/  IMAD.MOV.U32 R222, RZ, RZ, R204 ;  /* 0x000000ffffde7224 */ /* 0x008fe200078e00cc */
[----:B0-----:R-:W-:Y:S02]  /*12d0*/  SHF.R.U64 R211, R204, 0x10, R205 ;  /* 0x00000010ccd37819 */ /* 0x001fe400000012cd */
[----:B------:R-:W-:Y:S01]  /*12e0*/  MOV R224, R205 ;  /* 0x000000cd00e07202 */ /* 0x000fe20000000f00 */
[----:B----4-:R-:W-:Y:S01]  /*12f0*/  IMAD.MOV.U32 R212, RZ, RZ, R202 ;  /* 0x000000ffffd47224 */ /* 0x010fe200078e00ca */
[--C-:B-1----:R-:W-:Y:S01]  /*1300*/  SHF.R.U64 R206, R202, 0x10, R203.reuse ;  /* 0x00000010cace7819 */ /* 0x102fe200000012cb */
[--C-:B------:R-:W-:Y:S01]  /*1310*/  IMAD.MOV.U32 R207, RZ, RZ, R203.reuse ;  /* 0x000000ffffcf7224 */ /* 0x100fe200078e00cb */
[----:B------:R-:W-:Y:S01]  /*1320*/  SHF.R.U32.HI R210, RZ, 0x10, R203 ;  /* 0x00000010ffd27819 */ /* 0x000fe200000116cb */
[--C-:B------:R-:W-:Y:S01]  /*1330*/  IMAD.MOV.U32 R213, RZ, RZ, R201.reuse ;  /* 0x000000ffffd57224 */ /* 0x100fe200078e00c9 */
[----:B------:R-:W-:-:S02]  /*1340*/  SHF.R.U64 R214, R200, 0x10, R201 ;  /* 0x00000010c8d67819 */ /* 0x000fc400000012c9 */
[----:B------:R-:W-:Y:S02]  /*1350*/  SHF.R.U32.HI R208, RZ, 0x10, R201 ;  /* 0x00000010ffd07819 */ /* 0x000fe400000116c9 */
[----:B------:R-:W-:Y:S02]  /*1360*/  SHF.R.U32.HI R193, RZ, 0x10, R205 ;  /* 0x00000010ffc17819 */ /* 0x000fe400000116cd */
[----:B------:R-:W-:Y:S01]  /*1370*/  MOV R218, R200 ;  /* 0x000000c800da7202 */ /* 0x000fe20000000f00 */
[--C-:B------:R-:W-:Y:S01]  /*1380*/  IMAD.MOV.U32 R204, RZ, RZ, R197.reuse ;  /* 0x000000ffffcc7224 */ /* 0x100fe200078e00c5 */
[--C-:B------:R-:W-:Y:S02]  /*1390*/  SHF.R.U64 R228, R196, 0x10, R197.reuse ;  /* 0x00000010c4e47819 */ /* 0x100fe400000012c5 */
[----:B------:R-:W-:Y:S01]  /*13a0*/  SHF.R.U32.HI R205, RZ, 0x10, R197 ;  /* 0x00000010ffcd7819 */ /* 0x000fe200000116c5 */
[--C-:B------:R-:W-:Y:S01]  /*13b0*/  IMAD.MOV.U32 R202, RZ, RZ, R195.reuse ;  /* 0x000000ffffca7224 */ /* 0x100fe200078e00c3 */
[----:B------:R-:W-:-:S02]  /*13c0*/  SHF.R.U64 R235, R194, 0x10, R195 ;  /* 0x00000010c2eb7819 */ /* 0x000fc400000012c3 */
[----:B------:R-:W-:Y:S01]  /*13d0*/  SHF.R.U32.HI R203, RZ, 0x10, R195 ;  /* 0x00000010ffcb7819 */ /* 0x000fe200000116c3 */
[----:B------:R-:W-:Y:S01]  /*13e0*/  IMAD.MOV.U32 R242, RZ, RZ, R74 ;  /* 0x000000fffff27224 */ /* 0x000fe200078e004a */
[--C-:B------:R-:W-:Y:S02]  /*13f0*/  SHF.R.U64 R243, R74, 0x10, R75.reuse ;  /* 0x000000104af37819 */ /* 0x100fe4000000124b */
[----:B------:R-:W-:Y:S02]  /*1400*/  MOV R201, R75 ;  /* 0x0000004b00c97202 */ /* 0x000fe40000000f00 */
[----:B------:R-:W-:Y:S02]  /*1410*/  SHF.R.U32.HI R74, RZ, 0x10, R75 ;  /* 0x00000010ff4a7819 */ /* 0x000fe4000001164b */
[--C-:B------:R-:W-:Y:S02]  /*1420*/  SHF.R.U64 R195, R56, 0x10, R57.reuse ;  /* 0x0000001038c37819 */ /* 0x100fe40000001239 */
[----:B------:R-:W-:-:S02]  /*1430*/  SHF.R.U32.HI R75, RZ, 0x10, R57 ;  /* 0x00000010ff4b7819 */ /* 0x000fc40000011639 */
[----:B------:R-:W-:Y:S02]  /*1440*/  PRMT R252, RZ, 0x5410, R57 ;  /* 0x00005410fffc7816 */ /* 0x000fe40000000039 */
[----:B------:R-:W-:Y:S02]  /*1450*/  MOV R234, R194 ;  /* 0x000000c200ea7202 */ /* 0x000fe40000000f00 */
[----:B------:R-:W-:Y:S02]  /*1460*/  SHF.R.U64 R244, R58, 0x10, R59 ;  /* 0x000000103af47819 */ /* 0x000fe4000000123b */
[----:B------:R-:W-:Y:S02]  /*1470*/  PRMT R197, RZ, 0x5410, R58 ;  /* 0x00005410ffc57816 */ /* 0x000fe4000000003a */
[----:B------:R-:W-:Y:S02]  /*1480*/  PRMT R200, RZ, 0x5410, R63 ;  /* 0x00005410ffc87816 */ /* 0x000fe4000000003f */
[----:B------:R-:W-:Y:S01]  /*1490*/  FSEL R57, R225, RZ, !P0 ;  /* 0x000000ffe1397208 */ /* 0x000fe20004000000 */
[----:B------:R-:W-:Y:S01]  /*14a0*/  IMAD.MOV.U32 R220, RZ, RZ, R198 ;  /* 0x000000ffffdc7224 */ /* 0x000fe200078e00c6 */
[----:B------:R-:W-:-:S02]  /*14b0*/  SHF.R.U64 R221, R198, 0x10, R199 ;  /* 0x00000010c6dd7819 */ /* 0x000fc400000012c7 */
[----:B------:R-:W-:Y:S02]  /*14c0*/  MOV R239, R199 ;  /* 0x000000c700ef7202 */ /* 0x000fe40000000f00 */
[----:B------:R-:W-:Y:S02]  /*14d0*/  SHF.R.U32.HI R223, RZ, 0x10, R199 ;  /* 0x00000010ffdf7819 */ /* 0x000fe400000116c7 */
[--C-:B------:R-:W-:Y:S02]  /*14e0*/  SHF.R.U64 R194, R60, 0x10, R61.reuse ;  /* 0x000000103cc27819 */ /* 0x100fe4000000123d */
[----:B------:R-:W-:Y:S02]  /*14f0*/  PRMT R250, RZ, 0x5410, R60 ;  /* 0x00005410fffa7816 */ /* 0x000fe4000000003c */
[--C-:B------:R-:W-:Y:S02]  /*1500*/  SHF.R.U32.HI R58, RZ, 0x10, R61.reuse ;  /* 0x00000010ff3a7819 */ /* 0x100fe4000001163d */
[----:B------:R-:W-:-:S02]  /*1510*/  PRMT R248, RZ, 0x5410, R61 ;  /* 0x00005410fff87816 */ /* 0x000fc4000000003d */
[--C-:B------:R-:W-:Y:S02]  /*1520*/  SHF.R.U32.HI R246, RZ, 0x10, R59.reuse ;  /* 0x00000010fff67819 */ /* 0x100fe4000001163b */
[----:B------:R-:W-:Y:S02]  /*1530*/  PRMT R199, RZ, 0x5410, R59 ;  /* 0x00005410ffc77816 */ /* 0x000fe4000000003b */
[--C-:B------:R-:W-:Y:S02]  /*1540*/  SHF.R.U64 R60, R62, 0x10, R63.reuse ;  /* 0x000000103e3c7819 */ /* 0x100fe4000000123f */
[----:B------:R-:W-:Y:S02]  /*1550*/  PRMT R236, RZ, 0x5410, R62 ;  /* 0x00005410ffec7816 */ /* 0x000fe4000000003e */
[----:B------:R-:W-:Y:S02]  /*1560*/  SHF.R.U32.HI R61, RZ, 0x10, R63 ;  /* 0x00000010ff3d7819 */ /* 0x000fe4000001163f */
[----:B------:R-:W-:-:S02]  /*1570*/  SHF.R.U64 R62, R64, 0x10, R65 ;  /* 0x00000010403e7819 */ /* 0x000fc40000001241 */
[----:B------:R-:W-:Y:S02]  /*1580*/  PRMT R198, RZ, 0x5410, R64 ;  /* 0x00005410ffc67816 */ /* 0x000fe40000000040 */
[----:B------:R-:W-:Y:S01]  /*1590*/  PRMT R59, RZ, 0x5410, R75 ;  /* 0x00005410ff3b7816 */ /* 0x000fe2000000004b */
[----:B------:R-:W-:Y:S01]  /*15a0*/  FADD.FTZ R219, -R57, R200 ;  /* 0x000000c839db7221 */ /* 0x000fe20000010100 */
[----:B------:R-:W-:Y:S02]  /*15b0*/  PRMT R216, RZ, 0x5410, R65 ;  /* 0x00005410ffd87816 */ /* 0x000fe40000000041 */
[--C-:B------:R-:W-:Y:S02]  /*15c0*/  SHF.R.U64 R64, R66, 0x10, R67.reuse ;  /* 0x0000001042407819 */ /* 0x100fe40000001243 */
[----:B------:R-:W-:Y:S02]  /*15d0*/  PRMT R230, RZ, 0x5410, R66 ;  /* 0x00005410ffe67816 */ /* 0x000fe40000000042 */
[----:B------:R-:W-:-:S02]  /*15e0*/  SHF.R.U32.HI R66, RZ, 0x10, R67 ;  /* 0x00000010ff427819 */ /* 0x000fc40000011643 */
[----:B------:R-:W-:Y:S02]  /*15f0*/  PRMT R232, RZ, 0x5410, R67 ;  /* 0x00005410ffe87816 */ /* 0x000fe40000000043 */
[----:B------:R-:W-:Y:S02]  /*1600*/  PRMT R244, RZ, 0x5410, R244 ;  /* 0x00005410fff47816 */ /* 0x000fe400000000f4 */
[----:B------:R-:W-:Y:S02]  /*1610*/  SHF.R.U64 R67, R72, 0x10, R73 ;  /* 0x0000001048437819 */ /* 0x000fe40000001249 */
[----:B------:R-:W-:Y:S02]  /*1620*/  PRMT R238, RZ, 0x5410, R72 ;  /* 0x00005410ffee7816 */ /* 0x000fe40000000048 */
[----:B------:R-:W-:Y:S02]  /*1630*/  PRMT R58, RZ, 0x5410, R58 ;  /* 0x00005410ff3a7816 */ /* 0x000fe4000000003a */
[----:B------:R-:W-:Y:S01]  /*1640*/  PRMT R200, RZ, 0x5410, R61 ;  /* 0x00005410ffc87816 */ /* 0x000fe2000000003d */
[----:B------:R-:W-:Y:S01]  /*1650*/  FADD.FTZ R59, -R57, R59 ;  /* 0x0000003b393b7221 */ /* 0x000fe20000010100 */
[----:B------:R-:W-:-:S02]  /*1660*/  PRMT R56, RZ, 0x5410, R56 ;  /* 0x00005410ff387816 */ /* 0x000fc40000000038 */
[----:B------:R-:W-:Y:S01]  /*1670*/  PRMT R72, RZ, 0x5410, R195 ;  /* 0x00005410ff487816 */ /* 0x000fe200000000c3 */
[----:B------:R-:W-:Y:S01]  /*1680*/  IMAD.MOV.U32 R226, RZ, RZ, R196 ;  /* 0x000000ffffe27224 */ /* 0x000fe200078e00c4 */
[----:B------:R-:W-:Y:S01]  /*1690*/  SHF.R.U32.HI R63, RZ, 0x10, R65 ;  /* 0x00000010ff3f7819 */ /* 0x000fe20000011641 */
[C---:B------:R-:W-:Y:S01]  /*16a0*/  FADD.FTZ R229, -R57.reuse, R216 ;  /* 0x000000d839e57221 */ /* 0x040fe20000010100 */
[----:B------:R-:W-:Y:S01]  /*16b0*/  PRMT R64, RZ, 0x5410, R64 ;  /* 0x00005410ff407816 */ /* 0x000fe20000000040 */
[C---:B------:R-:W-:Y:S01]  /*16c0*/  FADD.FTZ R216, -R57.reuse, R244 ;  /* 0x000000f439d87221 */ /* 0x040fe20000010100 */
[----:B------:R-:W-:Y:S01]  /*16d0*/  SHF.R.U32.HI R196, RZ, 0x10, R73 ;  /* 0x00000010ffc47819 */ /* 0x000fe20000011649 */
        /* <DEDUP_REMOVED lines=14> */
[C---:B------:R-:W-:Y:S01]  /*17c0*/  FMUL.FTZ R200, R102.reuse, R59 ;  /* 0x0000003b66c87220 */ /* 0x040fe20000410000 */
        /* <DEDUP_REMOVED lines=11> */
[----:B------:R-:W-:Y:S01]  /*1880*/  FMUL.FTZ R193, R187, R222 ;  /* 0x000000debbc17220 */ /* 0x000fe20000410000 */
[----:B------:R-:W-:Y:S01]  /*1890*/  PRMT R64, RZ, 0x5410, R208 ;  /* 0x00005410ff407816 */ /* 0x000fe200000000d0 */
[----:B------:R-:W-:-:S02]  /*18a0*/  FMUL.FTZ R216, R102, R217 ;  /* 0x000000d966d87220 */ /* 0x000fc40000410000 */
[C---:B------:R-:W-:Y:S01]  /*18b0*/  FADD.FTZ R56, -R57.reuse, R197 ;  /* 0x000000c539387221 */ /* 0x040fe20000010100 */
[----:B------:R-:W-:Y:S01]  /*18c0*/  PRMT R197, RZ, 0x5410, R224 ;  /* 0x00005410ffc57816 */ /* 0x000fe200000000e0 */
[----:B------:R-:W-:Y:S02]  /*18d0*/  FMUL.FTZ R194, R102, R195 ;  /* 0x000000c366c27220 */ /* 0x000fe40000410000 */
[C---:B------:R-:W-:Y:S02]  /*18e0*/  FADD.FTZ R73, -R57.reuse, R198 ;  /* 0x000000c639497221 */ /* 0x040fe40000010100 */
[C---:B------:R-:W-:Y:S02]  /*18f0*/  FADD.FTZ R251, -R57.reuse, R250 ;  /* 0x000000fa39fb7221 */ /* 0x040fe40000010100 */
[C---:B------:R-:W-:Y:S02]  /*1900*/  FADD.FTZ R249, -R57.reuse, R248 ;  /* 0x000000f839f97221 */ /* 0x040fe40000010100 */
[----:B------:R-:W-:-:S02]  /*1910*/  FADD.FTZ R215, -R57, R236 ;  /* 0x000000ec39d77221 */ /* 0x000fc40000010100 */
[C---:B------:R-:W-:Y:S02]  /*1920*/  FADD.FTZ R241, -R57.reuse, R238 ;  /* 0x000000ee39f17221 */ /* 0x040fe40000010100 */
[C---:B------:R-:W-:Y:S02]  /*1930*/  FADD.FTZ R245, -R57.reuse, R240 ;  /* 0x000000f039f57221 */ /* 0x040fe40000010100 */
[C---:B------:R-:W-:Y:S02]  /*1940*/  FADD.FTZ R66, -R57.reuse, R246 ;  /* 0x000000f639427221 */ /* 0x040fe40000010100 */
[C---:B------:R-:W-:Y:S02]  /*1950*/  FADD.FTZ R247, -R57.reuse, R60 ;  /* 0x0000003c39f77221 */ /* 0x040fe40000010100 */
[C---:B------:R-:W-:Y:S02]  /*1960*/  FADD.FTZ R227, -R57.reuse, R62 ;  /* 0x0000003e39e37221 */ /* 0x040fe40000010100 */
[----:B------:R-:W-:-:S02]  /*1970*/  FADD.FTZ R63, -R57, R230 ;  /* 0x000000e6393f7221 */ /* 0x000fc40000010100 */
[C---:B------:R-:W-:Y:S02]  /*1980*/  FADD.FTZ R61, -R57.reuse, R232 ;  /* 0x000000e8393d7221 */ /* 0x040fe40000010100 */
[----:B------:R-:W-:Y:S02]  /*1990*/  FMUL.FTZ R198, R102, R65 ;  /* 0x0000004166c67220 */ /* 0x000fe40000410000 */
[----:B------:R-:W-:Y:S02]  /*19a0*/  FADD.FTZ R57, -R57, R196 ;  /* 0x000000c439397221 */ /* 0x000fe40000010100 */
[----:B------:R-:W-:Y:S02]  /*19b0*/  FMUL.FTZ R195, R158, R211 ;  /* 0x000000d39ec37220 */ /* 0x000fe40000410000 */
[----:B------:R-:W-:Y:S02]  /*19c0*/  FADD.FTZ R62, RZ, R193 ;  /* 0x000000c1ff3e7221 */ /* 0x000fe40000010000 */
[----:B------:R-:W-:-:S02]  /*19d0*/  FADD.FTZ R83, R64, R83 ;  /* 0x0000005340537221 */ /* 0x000fc40000010000 */
[-C--:B------:R-:W-:Y:S02]  /*19e0*/  FFMA.FTZ R55, R216, R64.reuse, R55 ;  /* 0x00000040d8377223 */ /* 0x080fe40000010037 */
[----:B------:R-:W-:Y:S02]  /*19f0*/  FMUL.FTZ R217, R153, R64 ;  /* 0x0000004099d97220 */ /* 0x000fe40000410000 */
[----:B------:R-:W-:Y:S02]  /*1a00*/  FMUL.FTZ R196, R102, R75 ;  /* 0x0000004b66c47220 */ /* 0x000fe40000410000 */
[----:B------:R-:W-:Y:S02]  /*1a10*/  FFMA.FTZ R64, R194, R193, RZ ;  /* 0x000000c1c2407223 */ /* 0x000fe400000100ff */
[----:B------:R-:W-:Y:S02]  /*1a20*/  FADD.FTZ R96, R197, R96 ;  /* 0x00000060c5607221 */ /* 0x000fe40000010000 */
[----:B------:R-:W-:-:S02]  /*1a30*/  FFMA.FTZ R97, R198, R197, R97 ;  /* 0x000000c5c6617223 */ /* 0x000fc40000010061 */
[----:B------:R-:W-:Y:S02]  /*1a40*/  FMUL.FTZ R197, R186, R197 ;  /* 0x000000c5bac57220 */ /* 0x000fe40000410000 */
[----:B------:R-:W-:Y:S02]  /*1a50*/  FADD.FTZ R62, R62, R195 ;  /* 0x000000c33e3e7221 */ /* 0x000fe40000010000 */
[----:B------:R-:W-:Y:S01]  /*1a60*/  FFMA.FTZ R64, R196, R195, R64 ;  /* 0x000000c3c4407223 */ /* 0x000fe20000010040 */
[----:B------:R-:W-:Y:S01]  /*1a70*/  PRMT R212, RZ, 0x5410, R212 ;  /* 0x00005410ffd47816 */ /* 0x000fe200000000d4 */
[----:B------:R-:W-:Y:S02]  /*1a80*/  FADD.FTZ R94, R199, R94 ;  /* 0x0000005ec75e7221 */ /* 0x000fe40000010000 */
[-C--:B------:R-:W-:Y:S02]  /*1a90*/  FFMA.FTZ R95, R200, R199.reuse, R95 ;  /* 0x000000c7c85f7223 */ /* 0x080fe4000001005f */
[----:B------:R-:W-:-:S02]  /*1aa0*/  FMUL.FTZ R199, R157, R199 ;  /* 0x000000c79dc77220 */ /* 0x000fc40000410000 */
[----:B------:R-:W-:Y:S01]  /*1ab0*/  FADD.FTZ R62, R62, R197 ;  /* 0x000000c53e3e7221 */ /* 0x000fe20000010000 */
[----:B------:R-:W-:Y:S01]  /*1ac0*/  PRMT R206, RZ, 0x5410, R206 ;  /* 0x00005410ffce7816 */ /* 0x000fe200000000ce */
[----:B------:R-:W-:Y:S01]  /*1ad0*/  FFMA.FTZ R64, R198, R197, R64 ;  /* 0x000000c5c6407223 */ /* 0x000fe20000010040 */
[----:B------:R-:W-:Y:S01]  /*1ae0*/  PRMT R58, RZ, 0x5410, R203 ;  /* 0x00005410ff3a7816 */ /* 0x000fe200000000cb */
[----:B------:R-:W-:Y:S01]  /*1af0*/  FMUL.FTZ R203, R185, R212 ;  /* 0x000000d4b9cb7220 */ /* 0x000fe20000410000 */
[----:B------:R-:W-:Y:S01]  /*1b00*/  PRMT R65, RZ, 0x5410, R202 ;  /* 0x00005410ff417816 */ /* 0x000fe200000000ca */
[----:B------:R-:W-:Y:S01]  /*1b10*/  FADD.FTZ R62, R62, R199 ;  /* 0x000000c73e3e7221 */ /* 0x000fe20000010000 */
[----:B------:R-:W-:Y:S01]  /*1b20*/  PRMT R207, RZ, 0x5410, R207 ;  /* 0x00005410ffcf7816 */ /* 0x000fe200000000cf */
[----:B------:R-:W-:Y:S01]  /*1b30*/  FMUL.FTZ R202, R102, R56 ;  /* 0x0000003866ca7220 */ /* 0x000fe20000410000 */
[----:B------:R-:W-:Y:S01]  /*1b40*/  PRMT R75, RZ, 0x5410, R204 ;  /* 0x00005410ff4b7816 */ /* 0x000fe200000000cc */
[----:B------:R-:W-:-:S02]  /*1b50*/  FFMA.FTZ R64, R200, R199, R64 ;  /* 0x000000c7c8407223 */ /* 0x000fc40000010040 */
[----:B------:R-:W-:Y:S02]  /*1b60*/  FADD.FTZ R77, R206, R77 ;  /* 0x0000004dce4d7221 */ /* 0x000fe40000010000 */
[C---:B------:R-:W-:Y:S02]  /*1b70*/  FMUL.FTZ R204, R102.reuse, R72 ;  /* 0x0000004866cc7220 */ /* 0x040fe40000410000 */
[-C--:B------:R-:W-:Y:S02]  /*1b80*/  FFMA.FTZ R92, R201, R206.reuse, R92 ;  /* 0x000000cec95c7223 */ /* 0x080fe4000001005c */
[----:B------:R-:W-:Y:S02]  /*1b90*/  FMUL.FTZ R224, R102, R231 ;  /* 0x000000e766e07220 */ /* 0x000fe40000410000 */
[----:B------:R-:W-:Y:S02]  /*1ba0*/  FMUL.FTZ R206, R156, R206 ;  /* 0x000000ce9cce7220 */ /* 0x000fe40000410000 */
[----:B------:R-:W-:Y:S01]  /*1bb0*/  FADD.FTZ R231, R62, R203 ;  /* 0x000000cb3ee77221 */ /* 0x000fe20000010000 */
[----:B------:R-:W-:Y:S01]  /*1bc0*/  PRMT R210, RZ, 0x5410, R210 ;  /* 0x00005410ffd27816 */ /* 0x000fe200000000d2 */
[----:B------:R-:W-:Y:S01]  /*1bd0*/  FFMA.FTZ R62, R202, R203, R64 ;  /* 0x000000cbca3e7223 */ /* 0x000fe20000010040 */
[----:B------:R-:W-:Y:S01]  /*1be0*/  PRMT R60, RZ, 0x5410, R205 ;  /* 0x00005410ff3c7816 */ /* 0x000fe200000000cd */
[----:B------:R-:W-:-:S02]  /*1bf0*/  FADD.FTZ R78, R207, R78 ;  /* 0x0000004ecf4e7221 */ /* 0x000fc40000010000 */
[-C--:B------:R-:W-:Y:S02]  /*1c00*/  FFMA.FTZ R91, R204, R207.reuse, R91 ;  /* 0x000000cfcc5b7223 */ /* 0x080fe4000001005b */
[----:B------:R-:W-:Y:S02]  /*1c10*/  FMUL.FTZ R205, R102, R66 ;  /* 0x0000004266cd7220 */ /* 0x000fe40000410000 */
[----:B------:R-:W-:Y:S02]  /*1c20*/  FMUL.FTZ R207, R184, R207 ;  /* 0x000000cfb8cf7220 */ /* 0x000fe40000410000 */
[----:B------:R-:W-:Y:S02]  /*1c30*/  FADD.FTZ R64, R231, R206 ;  /* 0x000000cee7407221 */ /* 0x000fe40000010000 */
[----:B------:R-:W-:Y:S02]  /*1c40*/  FADD.FTZ R98, R211, R98 ;  /* 0x00000062d3627221 */ /* 0x000fe40000010000 */
[----:B------:R-:W-:Y:S01]  /*1c50*/  FFMA.FTZ R99, R196, R211, R99 ;  /* 0x000000d3c4637223 */ /* 0x000fe20000010063 */
[----:B------:R-:W-:Y:S01]  /*1c60*/  PRMT R211, RZ, 0x5410, R218 ;  /* 0x00005410ffd37816 */ /* 0x000fe200000000da */
[----:B------:R-:W-:-:S02]  /*1c70*/  FFMA.FTZ R62, R201, R206, R62 ;  /* 0x000000cec93e7223 */ /* 0x000fc4000001003e */
[----:B------:R-:W-:Y:S02]  /*1c80*/  FADD.FTZ R79, R210, R79 ;  /* 0x0000004fd24f7221 */ /* 0x000fe40000010000 */
[----:B------:R-:W-:Y:S02]  /*1c90*/  FMUL.FTZ R208, R102, R251 ;  /* 0x000000fb66d07220 */ /* 0x000fe40000410000 */
[-C--:B------:R-:W-:Y:S02]  /*1ca0*/  FFMA.FTZ R90, R205, R210.reuse, R90 ;  /* 0x000000d2cd5a7223 */ /* 0x080fe4000001005a */
[----:B------:R-:W-:Y:S02]  /*1cb0*/  FMUL.FTZ R210, R155, R210 ;  /* 0x000000d29bd27220 */ /* 0x000fe40000410000 */
[----:B------:R-:W-:Y:S01]  /*1cc0*/  FADD.FTZ R231, R64, R207 ;  /* 0x000000cf40e77221 */ /* 0x000fe20000010000 */
[----:B------:R-:W-:Y:S01]  /*1cd0*/  PRMT R214, RZ, 0x5410, R214 ;  /* 0x00005410ffd67816 */ /* 0x000fe200000000d6 */
[----:B------:R-:W-:-:S02]  /*1ce0*/  FFMA.FTZ R62, R204, R207, R62 ;  /* 0x000000cfcc3e7223 */ /* 0x000fc4000001003e */
[----:B------:R-:W-:Y:S02]  /*1cf0*/  FADD.FTZ R80, R211, R80 ;  /* 0x00000050d3507221 */ /* 0x000fe40000010000 */
[----:B------:R-:W-:Y:S02]  /*1d00*/  FFMA.FTZ R89, R208, R211, R89 ;  /* 0x000000d3d0597223 */ /* 0x000fe40000010059 */
[C---:B------:R-:W-:Y:S02]  /*1d10*/  FMUL.FTZ R209, R102.reuse, R209 ;  /* 0x000000d166d17220 */ /* 0x040fe40000410000 */
[----:B------:R-:W-:Y:S02]  /*1d20*/  FMUL.FTZ R229, R102, R229 ;  /* 0x000000e566e57220 */ /* 0x000fe40000410000 */
[----:B------:R-:W-:Y:S02]  /*1d30*/  FMUL.FTZ R211, R183, R211 ;  /* 0x000000d3b7d37220 */ /* 0x000fe40000410000 */
[----:B------:R-:W-:Y:S01]  /*1d40*/  FADD.FTZ R64, R231, R210 ;  /* 0x000000d2e7407221 */ /* 0x000fe20000010000 */
[----:B------:R-:W-:Y:S01]  /*1d50*/  PRMT R213, RZ, 0x5410, R213 ;  /* 0x00005410ffd57816 */ /* 0x000fe200000000d5 */
[----:B------:R-:W-:-:S02]  /*1d60*/  FFMA.FTZ R62, R205, R210, R62 ;  /* 0x000000d2cd3e7223 */ /* 0x000fc4000001003e */
[----:B------:R-:W-:Y:S02]  /*1d70*/  FADD.FTZ R76, R212, R76 ;  /* 0x0000004cd44c7221 */ /* 0x000fe40000010000 */
[----:B------:R-:W-:Y:S02]  /*1d80*/  FFMA.FTZ R93, R202, R212, R93 ;  /* 0x000000d4ca5d7223 */ /* 0x000fe4000001005d */
        /* <DEDUP_REMOVED lines=8> */
[----:B------:R-:W-:Y:S02]  /*1e10*/  FFMA.FTZ R62, R208, R211, R62 ;  /* 0x000000d3d03e7223 */ /* 0x000fe4000001003e */
[----:B------:R-:W-:-:S02]  /*1e20*/  FADD.FTZ R82, R213, R82 ;  /* 0x00000052d5527221 */ /* 0x000fc40000010000 */
[-C--:B------:R-:W-:Y:S02]  /*1e30*/  FFMA.FTZ R87, R212, R213.reuse, R87 ;  /* 0x000000d5d4577223 */ /* 0x080fe40000010057 */
[----:B------:R-:W-:Y:S02]  /*1e40*/  FMUL.FTZ R213, R182, R213 ;  /* 0x000000d5b6d57220 */ /* 0x000fe40000410000 */
[----:B------:R-:W-:Y:S01]  /*1e50*/  FADD.FTZ R64, R75, R214 ;  /* 0x000000d64b407221 */ /* 0x000fe20000010000 */
[----:B------:R-:W-:Y:S01]  /*1e60*/  PRMT R220, RZ, 0x5410, R220 ;  /* 0x00005410ffdc7816 */ /* 0x000fe200000000dc */
[----:B------:R-:W-:Y:S02]  /*1e70*/  FFMA.FTZ R62, R209, R214, R62 ;  /* 0x000000d6d13e7223 */ /* 0x000fe4000001003e */
[----:B------:R-:W-:Y:S02]  /*1e80*/  FMUL.FTZ R215, R102, R215 ;  /* 0x000000d766d77220 */ /* 0x000fe40000410000 */
[----:B------:R-:W-:Y:S01]  /*1e90*/  FADD.FTZ R64, R64, R213 ;  /* 0x000000d540407221 */ /* 0x000fe20000010000 */
[----:B------:R-:W-:Y:S01]  /*1ea0*/  PRMT R221, RZ, 0x5410, R221 ;  /* 0x00005410ffdd7816 */ /* 0x000fe200000000dd */
[----:B------:R-:W-:-:S02]  /*1eb0*/  FFMA.FTZ R62, R212, R213, R62 ;  /* 0x000000d5d43e7223 */ /* 0x000fc4000001003e */
[----:B------:R-:W-:Y:S02]  /*1ec0*/  FADD.FTZ R84, R220, R84 ;  /* 0x00000054dc547221 */ /* 0x000fe40000010000 */
[-C--:B------:R-:W-:Y:S02]  /*1ed0*/  FFMA.FTZ R68, R215, R220.reuse, R68 ;  /* 0x000000dcd7447223 */ /* 0x080fe40000010044 */
[C---:B------:R-:W-:Y:S02]  /*1ee0*/  FMUL.FTZ R218, R102.reuse, R247 ;  /* 0x000000f766da7220 */ /* 0x040fe40000410000 */
[----:B------:R-:W-:Y:S02]  /*1ef0*/  FMUL.FTZ R232, R102, R73 ;  /* 0x0000004966e87220 */ /* 0x000fe40000410000 */
[----:B------:R-:W-:Y:S02]  /*1f00*/  FMUL.FTZ R220, R181, R220 ;  /* 0x000000dcb5dc7220 */ /* 0x000fe40000410000 */
[----:B------:R-:W-:-:S02]  /*1f10*/  FADD.FTZ R73, R64, R217 ;  /* 0x000000d940497221 */ /* 0x000fc40000010000 */
[----:B------:R-:W-:Y:S01]  /*1f20*/  FFMA.FTZ R62, R216, R217, R62 ;  /* 0x000000d9d83e7223 */ /* 0x000fe2000001003e */
[----:B------:R-:W-:Y:S01]  /*1f30*/  PRMT R239, RZ, 0x5410, R239 ;  /* 0x00005410ffef7816 */ /* 0x000fe200000000ef */
[----:B------:R-:W-:Y:S02]  /*1f40*/  FADD.FTZ R85, R221, R85 ;  /* 0x00000055dd557221 */ /* 0x000fe40000010000 */
[----:B------:R-:W-:Y:S02]  /*1f50*/  FFMA.FTZ R69, R218, R221, R69 ;  /* 0x000000ddda457223 */ /* 0x000fe40000010045 */
[----:B------:R-:W-:Y:S02]  /*1f60*/  FADD.FTZ R15, R60, R15 ;  /* 0x0000000f3c0f7221 */ /* 0x000fe40000010000 */
[-C--:B------:R-:W-:Y:S02]  /*1f70*/  FFMA.FTZ R3, R232, R60.reuse, R3 ;  /* 0x0000003ce8037223 */ /* 0x080fe40000010003 */
[----:B------:R-:W-:-:S02]  /*1f80*/  FMUL.FTZ R231, R149, R60 ;  /* 0x0000003c95e77220 */ /* 0x000fc40000410000 */
[----:B------:R-:W-:Y:S02]  /*1f90*/  FMUL.FTZ R221, R152, R221 ;  /* 0x000000dd98dd7220 */ /* 0x000fe40000410000 */
[----:B------:R-:W-:Y:S01]  /*1fa0*/  FADD.FTZ R60, R73, R220 ;  /* 0x000000dc493c7221 */ /* 0x000fe20000010000 */
[----:B------:R-:W-:Y:S01]  /*1fb0*/  PRMT R223, RZ, 0x5410, R223 ;  /* 0x00005410ffdf7816 */ /* 0x000fe200000000df */
[----:B------:R-:W-:Y:S02]  /*1fc0*/  FFMA.FTZ R62, R215, R220, R62 ;  /* 0x000000dcd73e7223 */ /* 0x000fe4000001003e */
[----:B------:R-:W-:Y:S02]  /*1fd0*/  FADD.FTZ R100, R222, R100 ;  /* 0x00000064de647221 */ /* 0x000fe40000010000 */
[----:B------:R-:W-:Y:S02]  /*1fe0*/  FFMA.FTZ R159, R194, R222, R159 ;  /* 0x000000dec29f7223 */ /* 0x000fe4000001009f */
[----:B------:R-:W-:-:S02]  /*1ff0*/  FMUL.FTZ R236, R102, R67 ;  /* 0x0000004366ec7220 */ /* 0x000fc40000410000 */
[----:B------:R-:W-:Y:S02]  /*2000*/  FMUL.FTZ R222, R180, R239 ;  /* 0x000000efb4de7220 */ /* 0x000fe40000410000 */
[----:B------:R-:W-:Y:S02]  /*2010*/  FADD.FTZ R67, R60, R221 ;  /* 0x000000dd3c437221 */ /* 0x000fe40000010000 */
[----:B------:R-:W-:Y:S02]  /*2020*/  FMUL.FTZ R219, R102, R219 ;  /* 0x000000db66db7220 */ /* 0x000fe40000410000 */
[----:B------:R-:W-:Y:S01]  /*2030*/  FFMA.FTZ R62, R218, R221, R62 ;  /* 0x000000ddda3e7223 */ /* 0x000fe2000001003e */
[----:B------:R-:W-:Y:S01]  /*2040*/  PRMT R226, RZ, 0x5410, R226 ;  /* 0x00005410ffe27816 */ /* 0x000fe200000000e2 */
[----:B------:R-:W-:Y:S02]  /*2050*/  FADD.FTZ R54, R223, R54 ;  /* 0x00000036df367221 */ /* 0x000fe40000010000 */
[----:B------:R-:W-:-:S02]  /*2060*/  FFMA.FTZ R71, R224, R223, R71 ;  /* 0x000000dfe0477223 */ /* 0x000fc40000010047 */
[----:B------:R-:W-:Y:S02]  /*2070*/  FMUL.FTZ R223, R151, R223 ;  /* 0x000000df97df7220 */ /* 0x000fe40000410000 */
[----:B------:R-:W-:Y:S02]  /*2080*/  FMUL.FTZ R225, R102, R225 ;  /* 0x000000e166e17220 */ /* 0x000fe40000410000 */
[----:B------:R-:W-:Y:S02]  /*2090*/  FADD.FTZ R60, R67, R222 ;  /* 0x000000de433c7221 */ /* 0x000fe40000010000 */
[----:B------:R-:W-:Y:S01]  /*20a0*/  FFMA.FTZ R62, R219, R222, R62 ;  /* 0x000000dedb3e7223 */ /* 0x000fe2000001003e */
[----:B------:R-:W-:Y:S01]  /*20b0*/  PRMT R228, RZ, 0x5410, R228 ;  /* 0x00005410ffe47816 */ /* 0x000fe200000000e4 */
[----:B------:R-:W-:Y:S02]  /*20c0*/  FADD.FTZ R14, R226, R14 ;  /* 0x0000000ee20e7221 */ /* 0x000fe40000010000 */
[----:B------:R-:W-:-:S02]  /*20d0*/  FFMA.FTZ R2, R225, R226, R2 ;  /* 0x000000e2e1027223 */ /* 0x000fc40000010002 */
[C---:B------:R-:W-:Y:S02]  /*20e0*/  FMUL.FTZ R227, R102.reuse, R227 ;  /* 0x000000e366e37220 */ /* 0x040fe40000410000 */
[----:B------:R-:W-:Y:S02]  /*20f0*/  FMUL.FTZ R237, R102, R237 ;  /* 0x000000ed66ed7220 */ /* 0x000fe40000410000 */
[----:B------:R-:W-:Y:S02]  /*2100*/  FADD.FTZ R67, R60, R223 ;  /* 0x000000df3c437221 */ /* 0x000fe40000010000 */
[----:B------:R-:W-:Y:S02]  /*2110*/  FMUL.FTZ R226, R179, R226 ;  /* 0x000000e2b3e27220 */ /* 0x000fe40000410000 */
[----:B------:R-:W-:Y:S02]  /*2120*/  FFMA.FTZ R60, R224, R223, R62 ;  /* 0x000000dfe03c7223 */ /* 0x000fe4000001003e */
[----:B------:R-:W-:-:S02]  /*2130*/  FADD.FTZ R13, R228, R13 ;  /* 0x0000000de40d7221 */ /* 0x000fc40000010000 */
[-C--:B------:R-:W-:Y:S02]  /*2140*/  FFMA.FTZ R0, R227, R228.reuse, R0 ;  /* 0x000000e4e3007223 */ /* 0x080fe40000010000 */
[----:B------:R-:W-:Y:S02]  /*2150*/  FADD.FTZ R20, R65, R20 ;  /* 0x0000001441147221 */ /* 0x000fe40000010000 */
[-C--:B------:R-:W-:Y:S02]  /*2160*/  FFMA.FTZ R8, R237, R65.reuse, R8 ;  /* 0x00000041ed087223 */ /* 0x080fe40000010008 */
[----:B------:R-:W-:Y:S02]  /*2170*/  FMUL.FTZ R238, R176, R65 ;  /* 0x00000041b0ee7220 */ /* 0x000fe40000410000 */
[----:B------:R-:W-:Y:S02]  /*2180*/  FMUL.FTZ R228, R150, R228 ;  /* 0x000000e496e47220 */ /* 0x000fe40000410000 */
[----:B------:R-:W-:-:S02]  /*2190*/  FADD.FTZ R65, R67, R226 ;  /* 0x000000e243417221 */ /* 0x000fc40000010000 */
[----:B------:R-:W-:Y:S02]  /*21a0*/  FFMA.FTZ R60, R225, R226, R60 ;  /* 0x000000e2e13c7223 */ /* 0x000fe4000001003c */
[----:B------:R-:W-:Y:S02]  /*21b0*/  FMUL.FTZ R240, R102, R63 ;  /* 0x0000003f66f07220 */ /* 0x000fe40000410000 */
[----:B------:R-:W-:Y:S02]  /*21c0*/  FADD.FTZ R65, R65, R228 ;  /* 0x000000e441417221 */ /* 0x000fe40000010000 */
[----:B------:R-:W-:Y:S01]  /*21d0*/  FFMA.FTZ R60, R227, R228, R60 ;  /* 0x000000e4e33c7223 */ /* 0x000fe2000001003c */
[----:B------:R-:W-:Y:S01]  /*21e0*/  PRMT R234, RZ, 0x5410, R234 ;  /* 0x00005410ffea7816 */ /* 0x000fe200000000ea */
[----:B------:R-:W-:Y:S02]  /*21f0*/  FADD.FTZ R86, R239, R86 ;  /* 0x00000056ef567221 */ /* 0x000fe40000010000 */
[----:B------:R-:W-:-:S02]  /*2200*/  FFMA.FTZ R70, R219, R239, R70 ;  /* 0x000000efdb467223 */ /* 0x000fc40000010046 */
[----:B------:R-:W-:Y:S02]  /*2210*/  FMUL.FTZ R233, R102, R233 ;  /* 0x000000e966e97220 */ /* 0x000fe40000410000 */
[----:B------:R-:W-:Y:S02]  /*2220*/  FADD.FTZ R19, R58, R19 ;  /* 0x000000133a137221 */ /* 0x000fe40000010000 */
[-C--:B------:R-:W-:Y:S02]  /*2230*/  FFMA.FTZ R7, R240, R58.reuse, R7 ;  /* 0x0000003af0077223 */ /* 0x080fe40000010007 */
[----:B------:R-:W-:Y:S02]  /*2240*/  FMUL.FTZ R239, R147, R58 ;  /* 0x0000003a93ef7220 */ /* 0x000fe40000410000 */
[----:B------:R-:W-:Y:S02]  /*2250*/  FADD.FTZ R58, R65, R230 ;  /* 0x000000e6413a7221 */ /* 0x000fe40000010000 */
[----:B------:R-:W-:Y:S01]  /*2260*/  FFMA.FTZ R60, R229, R230, R60 ;  /* 0x000000e6e53c7223 */ /* 0x000fe2000001003c */
[----:B------:R-:W-:Y:S01]  /*2270*/  PRMT R235, RZ, 0x5410, R235 ;  /* 0x00005410ffeb7816 */ /* 0x000fe200000000eb */
[----:B------:R-:W-:-:S02]  /*2280*/  FADD.FTZ R18, R234, R18 ;  /* 0x00000012ea127221 */ /* 0x000fc40000010000 */
[-C--:B------:R-:W-:Y:S02]  /*2290*/  FFMA.FTZ R6, R233, R234.reuse, R6 ;  /* 0x000000eae9067223 */ /* 0x080fe40000010006 */
[----:B------:R-:W-:Y:S02]  /*22a0*/  FMUL.FTZ R234, R177, R234 ;  /* 0x000000eab1ea7220 */ /* 0x000fe40000410000 */
[----:B------:R-:W-:Y:S02]  /*22b0*/  FADD.FTZ R63, R58, R231 ;  /* 0x000000e73a3f7221 */ /* 0x000fe40000010000 */
[----:B------:R-:W-:Y:S02]  /*22c0*/  FFMA.FTZ R60, R232, R231, R60 ;  /* 0x000000e7e83c7223 */ /* 0x000fe4000001003c */
[----:B------:R-:W-:Y:S02]  /*22d0*/  FADD.FTZ R17, R235, R17 ;  /* 0x00000011eb117221 */ /* 0x000fe40000010000 */
[----:B------:R-:W-:-:S02]  /*22e0*/  FFMA.FTZ R5, R236, R235, R5 ;  /* 0x000000ebec057223 */ /* 0x000fc40000010005 */
[----:B------:R-:W-:Y:S02]  /*22f0*/  FMUL.FTZ R235, R148, R235 ;  /* 0x000000eb94eb7220 */ /* 0x000fe40000410000 */
[----:B------:R-:W-:Y:S02]  /*2300*/  FADD.FTZ R58, R63, R234 ;  /* 0x000000ea3f3a7221 */ /* 0x000fe40000010000 */
[----:B------:R-:W-:Y:S02]  /*2310*/  FFMA.FTZ R60, R233, R234, R60 ;  /* 0x000000eae93c7223 */ /* 0x000fe4000001003c */
[----:B------:R-:W-:Y:S02]  /*2320*/  FMUL.FTZ R244, R102, R61 ;  /* 0x0000003d66f47220 */ /* 0x000fe40000410000 */
[----:B------:R-:W-:Y:S02]  /*2330*/  FADD.FTZ R61, R58, R235 ;  /* 0x000000eb3a3d7221 */ /* 0x000fe40000010000 */
[----:B------:R-:W-:Y:S01]  /*2340*/  FFMA.FTZ R60, R236, R235, R60 ;  /* 0x000000ebec3c7223 */ /* 0x000fe2000001003c */
[----:B------:R-:W-:Y:S01]  /*2350*/  PRMT R242, RZ, 0x5410, R242 ;  /* 0x00005410fff27816 */ /* 0x000fe200000000f2 */
[----:B------:R-:W-:-:S02]  /*2360*/  FMUL.FTZ R241, R102, R241 ;  /* 0x000000f166f17220 */ /* 0x000fc40000410000 */
[----:B------:R-:W-:Y:S02]  /*2370*/  FADD.FTZ R58, R61, R238 ;  /* 0x000000ee3d3a7221 */ /* 0x000fe40000010000 */
[----:B------:R-:W-:Y:S01]  /*2380*/  FFMA.FTZ R60, R237, R238, R60 ;  /* 0x000000eeed3c7223 */ /* 0x000fe2000001003c */
[----:B------:R-:W-:Y:S01]  /*2390*/  PRMT R243, RZ, 0x5410, R243 ;  /* 0x00005410fff37816 */ /* 0x000fe200000000f3 */
[----:B------:R-:W-:Y:S02]  /*23a0*/  FADD.FTZ R22, R242, R22 ;  /* 0x00000016f2167221 */ /* 0x000fe40000010000 */
[-C--:B------:R-:W-:Y:S02]  /*23b0*/  FFMA.FTZ R10, R241, R242.reuse, R10 ;  /* 0x000000f2f10a7223 */ /* 0x080fe4000001000a */
[----:B------:R-:W-:Y:S02]  /*23c0*/  FMUL.FTZ R245, R102, R245 ;  /* 0x000000f566f57220 */ /* 0x000fe40000410000 */
[----:B------:R-:W-:-:S02]  /*23d0*/  FMUL.FTZ R242, R175, R242 ;  /* 0x000000f2aff27220 */ /* 0x000fc40000410000 */
[----:B------:R-:W-:Y:S02]  /*23e0*/  FADD.FTZ R61, R58, R239 ;  /* 0x000000ef3a3d7221 */ /* 0x000fe40000010000 */
[----:B------:R-:W-:Y:S02]  /*23f0*/  FFMA.FTZ R60, R240, R239, R60 ;  /* 0x000000eff03c7223 */ /* 0x000fe4000001003c */
[----:B------:R-:W-:Y:S02]  /*2400*/  FADD.FTZ R21, R243, R21 ;  /* 0x00000015f3157221 */ /* 0x000fe40000010000 */
[----:B------:R-:W-:Y:S02]  /*2410*/  FFMA.FTZ R9, R244, R243, R9 ;  /* 0x000000f3f4097223 */ /* 0x000fe40000010009 */
[----:B------:R-:W-:Y:S02]  /*2420*/  FADD.FTZ R24, R59, R24 ;  /* 0x000000183b187221 */ /* 0x000fe40000010000 */
[----:B------:R-:W-:-:S02]  /*2430*/  FFMA.FTZ R12, R245, R59, R12 ;  /* 0x0000003bf50c7223 */ /* 0x000fc4000001000c */
[----:B------:R-:W-:Y:S02]  /*2440*/  FMUL.FTZ R246, R174, R59 ;  /* 0x0000003baef67220 */ /* 0x000fe40000410000 */
[----:B------:R-:W-:Y:S02]  /*2450*/  FMUL.FTZ R243, R146, R243 ;  /* 0x000000f392f37220 */ /* 0x000fe40000410000 */
[----:B------:R-:W-:Y:S02]  /*2460*/  FADD.FTZ R58, R61, R242 ;  /* 0x000000f23d3a7221 */ /* 0x000fe40000010000 */
[----:B------:R-:W-:Y:S01]  /*2470*/  FFMA.FTZ R59, R241, R242, R60 ;  /* 0x000000f2f13b7223 */ /* 0x000fe2000001003c */
[----:B------:R-:W-:Y:S01]  /*2480*/  PRMT R56, RZ, 0x5410, R74 ;  /* 0x00005410ff387816 */ /* 0x000fe2000000004a */
        /* <DEDUP_REMOVED lines=9> */
[----:B------:R-:W-:Y:S01]  /*2520*/  FFMA.FTZ R61, R248, R247, R59 ;  /* 0x000000f7f83d7223 */ /* 0x000fe2000001003b */
[----:B------:R-:W-:Y:S05]  /*2530*/  BRA.DIV ~URZ, `(.L_x_375) ;  /* 0x000029e27f007947 */ /* 0x000fea000b800000 */
[----:B------:R0:W1:Y:S02]  /*2540*/  SHFL.DOWN PT, R59, R62, 0x10, 0x1f ;  /* 0x0a001f003e3b7f89 */ /* 0x00006400000e0000 */
.L_x_380:
        /* <DEDUP_REMOVED lines=18> */
.L_x_381:
[----:B------:R-:W-:Y:S01]  /*2670*/  PLOP3.LUT P0, PT, PT, PT, PT, 0x80, 0x0 ;  /* 0x000000000000781c */ /* 0x000fe20003f0f070 */
[----:B-1----:R-:W-:Y:S01]  /*2680*/  FADD.FTZ R73, R56, R63 ;  /* 0x0000003f38497221 */ /* 0x002fe20000010000 */
[----:B------:R-:W-:Y:S01]  /*2690*/  @!P3 PLOP3.LUT P0, PT, P2, PT, PT, 0x80, 0x0 ;  /* 0x000000000000b81c */ /* 0x000fe2000170f070 */
[----:B--2---:R-:W-:Y:S01]  /*26a0*/  FADD.FTZ R72, R72, R61 ;  /* 0x0000003d48487221 */ /* 0x004fe20000010000 */
[----:B------:R-:W-:Y:S01]  /*26b0*/  SHF.R.U32.HI R56, RZ, 0x5, R53 ;  /* 0x00000005ff387819 */ /* 0x000fe20000011635 */
[----:B------:R-:W-:-:S03]  /*26c0*/  ULDC.U8 UR6, c[0x0][0x1f0] ;  /* 0x00007c0000067ab9 */ /* 0x000fc60000000000 */
[----:B------:R-:W-:-:S07]  /*26d0*/  @!P3 LOP3.LUT R57, R56, 0x7fffff8, RZ, 0xc0, !PT ;  /* 0x07fffff83839b812 */ /* 0x000fce00078ec0ff */
[----:B------:R-:W-:Y:S02]  /*26e0*/  @!P0 IADD3 R57, R57, 0x8, RZ ;  /* 0x0000000839398810 */ /* 0x000fe40007ffe0ff */
[----:B------:R-:W-:Y:S01]  /*26f0*/  ISETP.NE.AND P0, PT, RZ, UR6, PT ;  /* 0x00000006ff007c0c */ /* 0x000fe2000bf05270 */
[----:B------:R-:W-:Y:S01]  /*2700*/  WARPSYNC 0xffffffff ;  /* 0xffffffff00007948 */ /* 0x000fe20003800000 */
[----:B------:R-:W-:Y:S02]  /*2710*/  @!P3 LOP3.LUT R74, R57, 0x7, R56, 0xf8, !PT ;  /* 0x00000007394ab812 */ /* 0x000fe400078ef838 */
[----:B------:R-:W-:-:S03]  /*2720*/  LOP3.LUT R56, R56, 0x7fffff8, RZ, 0xc0, !PT ;  /* 0x07fffff838387812 */ /* 0x000fc600078ec0ff */
[----:B------:R-:W-:Y:S01]  /*2730*/  @!P3 STS.64 [R74.X8+0x7000], R72 ;  /* 0x007000484a00b388 */ /* 0x000fe20000008a00 */
[----:B------:R-:W-:-:S05]  /*2740*/  @!P2 IADD3 R56, R56, 0x8, RZ ;  /* 0x000000083838a810 */ /* 0x000fca0007ffe0ff */
[----:B------:R-:W-:Y:S01]  /*2750*/  IMAD.SHL.U32 R249, R56, 0x8, RZ ;  /* 0x0000000838f97824 */ /* 0x000fe200078e00ff */
[----:B------:R-:W-:Y:S06]  /*2760*/  BAR.SYNC.DEFER_BLOCKING 0x0 ;  /* 0x0000000000007b1d */ /* 0x000fec0000010000 */
        /* <DEDUP_REMOVED lines=9> */
[----:B-----5:R-:W-:Y:S01]  /*2800*/  @P1 SHF.R.U64 R60, R128, 0x10, R129 ;  /* 0x00000010803c1819 */ /* 0x020fe20000001281 */
[----:B------:R-:W-:Y:S02]  /*2810*/  FADD.FTZ R56, R56, R61 ;  /* 0x0000003d38387221 */ /* 0x000fe40000010000 */
[----:B------:R-:W-:Y:S01]  /*2820*/  FADD.FTZ R251, R62, R251 ;  /* 0x000000fb3efb7221 */ /* 0x000fe20000010000 */
[----:B------:R-:W-:Y:S01]  /*2830*/  @P1 MOV R62, R129 ;  /* 0x00000081003e1202 */ /* 0x000fe20000000f00 */
[----:B------:R-:W-:-:S02]  /*2840*/  FADD.FTZ R56, R63, R56 ;  /* 0x000000383f387221 */ /* 0x000fc40000010000 */
[----:B--2---:R-:W-:Y:S01]  /*2850*/  FADD.FTZ R251, R251, R64 ;  /* 0x00000040fbfb7221 */ /* 0x004fe20000010000 */
[----:B------:R-:W-:Y:S01]  /*2860*/  @P1 SHF.R.U32.HI R64, RZ, 0x10, R129 ;  /* 0x00000010ff401819 */ /* 0x000fe20000011681 */
[----:B------:R-:W-:Y:S02]  /*2870*/  FADD.FTZ R56, R56, R65 ;  /* 0x0000004138387221 */ /* 0x000fe40000010000 */
[----:B------:R-:W-:Y:S02]  /*2880*/  FADD.FTZ R251, R66, R251 ;  /* 0x000000fb42fb7221 */ /* 0x000fe40000010000 */
[----:B------:R-:W-:Y:S02]  /*2890*/  FADD.FTZ R56, R67, R56 ;  /* 0x0000003843387221 */ /* 0x000fe40000010000 */
[----:B---3--:R-:W-:Y:S02]  /*28a0*/  FADD.FTZ R251, R251, R72 ;  /* 0x00000048fbfb7221 */ /* 0x008fe40000010000 */
[----:B------:R-:W-:-:S02]  /*28b0*/  FADD.FTZ R56, R56, R73 ;  /* 0x0000004938387221 */ /* 0x000fc40000010000 */
[----:B------:R-:W-:Y:S02]  /*28c0*/  FADD.FTZ R74, R74, R251 ;  /* 0x000000fb4a4a7221 */ /* 0x000fe40000010000 */
[----:B------:R-:W-:Y:S02]  /*28d0*/  FADD.FTZ R56, R75, R56 ;  /* 0x000000384b387221 */ /* 0x000fe40000010000 */
[----:B------:R-:W-:Y:S01]  /*28e0*/  FMUL.FTZ R73, R74, c[0x0][0x1e0] ;  /* 0x000078004a497a20 */ /* 0x000fe20000410000 */
[----:B------:R-:W-:Y:S01]  /*28f0*/  @P1 SHF.R.U64 R74, R130, 0x10, R131 ;  /* 0x00000010824a1819 */ /* 0x000fe20000001283 */
[----:B------:R-:W-:Y:S02]  /*2900*/  FMUL.FTZ R72, R56, c[0x0][0x1e0] ;  /* 0x0000780038487a20 */ /* 0x000fe40000410000 */
[----:B------:R-:W-:Y:S01]  /*2910*/  @P1 IMAD.MOV.U32 R58, RZ, RZ, R128 ;  /* 0x000000ffff3a1224 */ /* 0x000fe200078e0080 */
[----:B------:R-:W-:Y:S01]  /*2920*/  FSEL R73, R73, RZ, !P0 ;  /* 0x000000ff49497208 */ /* 0x000fe20004000000 */
[----:B------:R-:W-:Y:S01]  /*2930*/  @P1 IMAD.MOV.U32 R66, RZ, RZ, R130 ;  /* 0x000000ffff421224 */ /* 0x000fe200078e0082 */
[----:B------:R-:W-:-:S03]  /*2940*/  ISETP.NE.U32.AND P0, PT, RZ, c[0x0][0x258], PT ;  /* 0x00009600ff007a0c */ /* 0x000fc60003f05070 */
[-CC-:B------:R-:W-:Y:S01]  /*2950*/  FFMA.FTZ R194, R194, R72.reuse, R73.reuse ;  /* 0x00000048c2c27223 */ /* 0x180fe20000010049 */
[----:B------:R-:W-:Y:S01]  /*2960*/  ISETP.NE.AND.EX P0, PT, RZ, c[0x0][0x25c], PT, P0 ;  /* 0x00009700ff007a0c */ /* 0x000fe20003f05300 */
[-CC-:B------:R-:W-:Y:S02]  /*2970*/  FFMA.FTZ R196, R196, R72.reuse, R73.reuse ;  /* 0x00000048c4c47223 */ /* 0x180fe40000010049 */
[----:B------:R-:W-:Y:S02]  /*2980*/  FADD.FTZ R193, R193, -R194 ;  /* 0x800000c2c1c17221 */ /* 0x000fe40000010000 */
[----:B------:R-:W-:Y:S02]  /*2990*/  FADD.FTZ R195, R195, -R196 ;  /* 0x800000c4c3c37221 */ /* 0x000fe40000010000 */
[----:B------:R-:W-:Y:S01]  /*29a0*/  FMUL.FTZ R56, R102, R193 ;  /* 0x000000c166387220 */ /* 0x000fe20000410000 */
[----:B------:R-:W-:Y:S01]  /*29b0*/  @P1 PRMT R193, RZ, 0x5410, R58 ;  /* 0x00005410ffc11816 */ /* 0x000fe2000000003a */
[----:B------:R-:W-:-:S02]  /*29c0*/  FFMA.FTZ R200, R200, R72, R73 ;  /* 0x00000048c8c87223 */ /* 0x000fc40000010049 */
[----:B------:R-:W-:Y:S01]  /*29d0*/  FMUL.FTZ R58, R102, R195 ;  /* 0x000000c3663a7220 */ /* 0x000fe20000410000 */
[----:B------:R-:W-:Y:S01]  /*29e0*/  @P1 SHF.R.U32.HI R195, RZ, 0x10, R135 ;  /* 0x00000010ffc31819 */ /* 0x000fe20000011687 */
[----:B------:R-:W-:Y:S01]  /*29f0*/  @P1 FADD.FTZ R56, R56, R193 ;  /* 0x000000c138381221 */ /* 0x000fe20000010000 */
[----:B------:R-:W-:Y:S01]  /*2a00*/  @P1 PRMT R193, RZ, 0x5410, R60 ;  /* 0x00005410ffc11816 */ /* 0x000fe2000000003c */
[----:B------:R-:W-:Y:S02]  /*2a10*/  FADD.FTZ R57, R199, -R200 ;  /* 0x800000c8c7397221 */ /* 0x000fe40000010000 */
[----:B------:R-:W-:Y:S02]  /*2a20*/  FFMA.FTZ R202, R202, R72, R73 ;  /* 0x00000048caca7223 */ /* 0x000fe40000010049 */
[----:B------:R-:W-:Y:S01]  /*2a30*/  @P1 FADD.FTZ R58, R58, R193 ;  /* 0x000000c13a3a1221 */ /* 0x000fe20000010000 */
[----:B------:R-:W-:Y:S01]  /*2a40*/  @P1 PRMT R193, RZ, 0x5410, R62 ;  /* 0x00005410ffc11816 */ /* 0x000fe2000000003e */
[----:B------:R-:W-:Y:S01]  /*2a50*/  FMUL.FTZ R62, R102, R57 ;  /* 0x00000039663e7220 */ /* 0x000fe20000410000 */
[----:B------:R-:W-:Y:S01]  /*2a60*/  @P1 PRMT R57, RZ, 0x5410, R64 ;  /* 0x00005410ff391816 */ /* 0x000fe20000000040 */
[----:B------:R-:W-:-:S02]  /*2a70*/  FADD.FTZ R203, R203, -R202 ;  /* 0x800000cacbcb7221 */ /* 0x000fc40000010000 */
[-C--:B------:R-:W-:Y:S02]  /*2a80*/  FFMA.FTZ R65, R201, R72.reuse, R73 ;  /* 0x00000048c9417223 */ /* 0x080fe40000010049 */
[----:B------:R-:W-:Y:S01]  /*2a90*/  @P1 FADD.FTZ R62, R62, R57 ;  /* 0x000000393e3e1221 */ /* 0x000fe20000010000 */
[----:B------:R-:W-:Y:S01]  /*2aa0*/  @P1 PRMT R57, RZ, 0x5410, R66 ;  /* 0x00005410ff391816 */ /* 0x000fe20000000042 */
[----:B------:R-:W-:Y:S02]  /*2ab0*/  FFMA.FTZ R198, R198, R72, R73 ;  /* 0x00000048c6c67223 */ /* 0x000fe40000010049 */
[----:B------:R-:W-:Y:S02]  /*2ac0*/  FMUL.FTZ R64, R102, R203 ;  /* 0x000000cb66407220 */ /* 0x000fe40000410000 */
[----:B------:R-:W-:Y:S02]  /*2ad0*/  FADD.FTZ R65, R206, -R65 ;  /* 0x80000041ce417221 */ /* 0x000fe40000010000 */
[----:B------:R-:W-:-:S02]  /*2ae0*/  FADD.FTZ R197, R197, -R198 ;  /* 0x800000c6c5c57221 */ /* 0x000fc40000010000 */
[----:B------:R-:W-:Y:S02]  /*2af0*/  FFMA.FTZ R204, R204, R72, R73 ;  /* 0x00000048cccc7223 */ /* 0x000fe40000010049 */
[----:B------:R-:W-:Y:S01]  /*2b00*/  @P1 FADD.FTZ R64, R64, R57 ;  /* 0x0000003940401221 */ /* 0x000fe20000010000 */
[----:B------:R-:W-:Y:S01]  /*2b10*/  @P1 PRMT R57, RZ, 0x5410, R74 ;  /* 0x00005410ff391816 */ /* 0x000fe2000000004a */
[C---:B------:R-:W-:Y:S02]  /*2b20*/  FMUL.FTZ R66, R102.reuse, R65 ;  /* 0x0000004166427220 */ /* 0x040fe40000410000 */
[----:B------:R-:W-:Y:S02]  /*2b30*/  @P1 IMAD.MOV.U32 R65, RZ, RZ, R131 ;  /* 0x000000ffff411224 */ /* 0x000fe400078e0083 */
[----:B------:R-:W-:Y:S02]  /*2b40*/  FADD.FTZ R207, R207, -R204 ;  /* 0x800000cccfcf7221 */ /* 0x000fe40000010000 */
[----:B------:R-:W-:-:S02]  /*2b50*/  FMUL.FTZ R60, R102, R197 ;  /* 0x000000c5663c7220 */ /* 0x000fc40000410000 */
[----:B------:R-:W-:Y:S02]  /*2b60*/  FFMA.FTZ R67, R205, R72, R73 ;  /* 0x00000048cd437223 */ /* 0x000fe40000010049 */
[----:B------:R-:W-:Y:S01]  /*2b70*/  @P1 FADD.FTZ R66, R66, R57 ;  /* 0x0000003942421221 */ /* 0x000fe20000010000 */
[----:B------:R-:W-:Y:S01]  /*2b80*/  @P1 PRMT R57, RZ, 0x5410, R65 ;  /* 0x00005410ff391816 */ /* 0x000fe20000000041 */
[----:B------:R-:W-:Y:S01]  /*2b90*/  @P1 FADD.FTZ R60, R60, R193 ;  /* 0x000000c13c3c1221 */ /* 0x000fe20000010000 */
[----:B------:R-:W-:Y:S01]  /*2ba0*/  @P1 SHF.R.U32.HI R193, RZ, 0x10, R131 ;  /* 0x00000010ffc11819 */ /* 0x000fe20000011683 */
[----:B------:R-:W-:Y:S01]  /*2bb0*/  FMUL.FTZ R74, R102, R207 ;  /* 0x000000cf664a7220 */ /* 0x000fe20000410000 */
[----:B------:R-:W-:Y:S01]  /*2bc0*/  @P1 MOV R65, R132 ;  /* 0x0000008400411202 */ /* 0x000fe20000000f00 */
[----:B------:R-:W-:Y:S02]  /*2bd0*/  FADD.FTZ R67, R210, -R67 ;  /* 0x80000043d2437221 */ /* 0x000fe40000010000 */
[----:B------:R-:W-:-:S02]  /*2be0*/  FFMA.FTZ R208, R208, R72, R73 ;  /* 0x00000048d0d07223 */ /* 0x000fc40000010049 */
[----:B------:R-:W-:Y:S01]  /*2bf0*/  @P1 FADD.FTZ R74, R74, R57 ;  /* 0x000000394a4a1221 */ /* 0x000fe20000010000 */
[----:B------:R-:W-:Y:S01]  /*2c00*/  @P1 PRMT R57, RZ, 0x5410, R193 ;  /* 0x00005410ff391816 */ /* 0x000fe200000000c1 */
[----:B------:R-:W-:Y:S01]  /*2c10*/  FMUL.FTZ R194, R102, R67 ;  /* 0x0000004366c27220 */ /* 0x000fe20000410000 */
[----:B------:R-:W-:Y:S01]  /*2c20*/  @P1 SHF.R.U64 R67, R132, 0x10, R133 ;  /* 0x0000001084431819 */ /* 0x000fe20000001285 */
[----:B------:R-:W-:Y:S01]  /*2c30*/  FFMA.FTZ R75, R209, R72, R73 ;  /* 0x00000048d14b7223 */ /* 0x000fe20000010049 */
[----:B------:R-:W-:Y:S01]  /*2c40*/  @P1 SHF.R.U64 R193, R134, 0x10, R135 ;  /* 0x0000001086c11819 */ /* 0x000fe20000001287 */
[----:B------:R-:W-:Y:S02]  /*2c50*/  FADD.FTZ R211, R211, -R208 ;  /* 0x800000d0d3d37221 */ /* 0x000fe40000010000 */
[----:B------:R-:W-:Y:S01]  /*2c60*/  @P1 FADD.FTZ R194, R194, R57 ;  /* 0x00000039c2c21221 */ /* 0x000fe20000010000 */
[----:B------:R-:W-:Y:S01]  /*2c70*/  @P1 PRMT R57, RZ, 0x5410, R65 ;  /* 0x00005410ff391816 */ /* 0x000fe20000000041 */
[----:B------:R-:W-:-:S02]  /*2c80*/  FADD.FTZ R75, R214, -R75 ;  /* 0x8000004bd64b7221 */ /* 0x000fc40000010000 */
[----:B------:R-:W-:Y:S02]  /*2c90*/  FMUL.FTZ R214, R102, R211 ;  /* 0x000000d366d67220 */ /* 0x000fe40000410000 */
[-C--:B------:R-:W-:Y:S02]  /*2ca0*/  FFMA.FTZ R216, R216, R72.reuse, R73 ;  /* 0x00000048d8d87223 */ /* 0x080fe40000010049 */
[----:B------:R-:W-:Y:S01]  /*2cb0*/  @P1 FADD.FTZ R214, R214, R57 ;  /* 0x00000039d6d61221 */ /* 0x000fe20000010000 */
[----:B------:R-:W-:Y:S01]  /*2cc0*/  @P1 PRMT R57, RZ, 0x5410, R67 ;  /* 0x00005410ff391816 */ /* 0x000fe20000000043 */
[-C--:B------:R-:W-:Y:S01]  /*2cd0*/  FFMA.FTZ R224, R224, R72.reuse, R73 ;  /* 0x00000048e0e07223 */ /* 0x080fe20000010049 */
[----:B------:R-:W-:Y:S01]  /*2ce0*/  @P1 SHF.R.U32.HI R67, RZ, 0x10, R133 ;  /* 0x00000010ff431819 */ /* 0x000fe20000011685 */
[----:B------:R-:W-:Y:S02]  /*2cf0*/  FFMA.FTZ R63, R215, R72, R73 ;  /* 0x00000048d73f7223 */ /* 0x000fe40000010049 */
[----:B------:R-:W-:Y:S01]  /*2d00*/  FADD.FTZ R217, R217, -R216 ;  /* 0x800000d8d9d97221 */ /* 0x000fe20000010000 */
[----:B------:R-:W-:Y:S01]  /*2d10*/  @P1 PRMT R67, RZ, 0x5410, R67 ;  /* 0x00005410ff431816 */ /* 0x000fe20000000043 */
[----:B------:R-:W-:-:S02]  /*2d20*/  FADD.FTZ R223, R223, -R224 ;  /* 0x800000e0dfdf7221 */ /* 0x000fc40000010000 */
[----:B------:R-:W-:Y:S02]  /*2d30*/  FADD.FTZ R63, R220, -R63 ;  /* 0x8000003fdc3f7221 */ /* 0x000fe40000010000 */
[C---:B------:R-:W-:Y:S02]  /*2d40*/  FMUL.FTZ R224, R102.reuse, R75 ;  /* 0x0000004b66e07220 */ /* 0x040fe40000410000 */
[----:B------:R-:W-:Y:S02]  /*2d50*/  @P1 IMAD.MOV.U32 R75, RZ, RZ, R134 ;  /* 0x000000ffff4b1224 */ /* 0x000fe400078e0086 */
[----:B------:R-:W-:Y:S02]  /*2d60*/  FMUL.FTZ R220, R102, R217 ;  /* 0x000000d966dc7220 */ /* 0x000fe40000410000 */
[-CC-:B------:R-:W-:Y:S02]  /*2d70*/  FFMA.FTZ R212, R212, R72.reuse, R73.reuse ;  /* 0x00000048d4d47223 */ /* 0x180fe40000010049 */
[----:B------:R-:W-:-:S02]  /*2d80*/  FFMA.FTZ R218, R218, R72, R73 ;  /* 0x00000048dada7223 */ /* 0x000fc40000010049 */
[----:B------:R-:W-:Y:S01]  /*2d90*/  @P1 FADD.FTZ R220, R220, R67 ;  /* 0x00000043dcdc1221 */ /* 0x000fe20000010000 */
[----:B------:R-:W-:Y:S01]  /*2da0*/  @P1 PRMT R67, RZ, 0x5410, R75 ;  /* 0x00005410ff431816 */ /* 0x000fe2000000004b */
[----:B------:R-:W-:Y:S02]  /*2db0*/  @P1 FADD.FTZ R224, R224, R57 ;  /* 0x00000039e0e01221 */ /* 0x000fe40000010000 */
[----:B------:R-:W-:Y:S02]  /*2dc0*/  @P1 IMAD.MOV.U32 R57, RZ, RZ, R133 ;  /* 0x000000ffff391224 */ /* 0x000fe400078e0085 */
[----:B------:R-:W-:Y:S02]  /*2dd0*/  FMUL.FTZ R200, R102, R63 ;  /* 0x0000003f66c87220 */ /* 0x000fe40000410000 */
[----:B------:R-:W-:Y:S01]  /*2de0*/  FADD.FTZ R213, R213, -R212 ;  /* 0x800000d4d5d57221 */ /* 0x000fe20000010000 */
[----:B------:R-:W-:Y:S01]  /*2df0*/  @P1 PRMT R57, RZ, 0x5410, R57 ;  /* 0x00005410ff391816 */ /* 0x000fe20000000039 */
[----:B------:R-:W-:-:S02]  /*2e00*/  FADD.FTZ R221, R221, -R218 ;  /* 0x800000dadddd7221 */ /* 0x000fc40000010000 */
[----:B------:R-:W-:Y:S01]  /*2e10*/  FMUL.FTZ R207, R60, R101 ;  /* 0x000000653ccf7220 */ /* 0x000fe20000410000 */
[----:B------:R-:W-:Y:S01]  /*2e20*/  @P0 F2FP.BF16.PACK_AB R60, RZ, R60 ;  /* 0x0000003cff3c023e */ /* 0x000fe200000010ff */
[----:B------:R-:W-:Y:S02]  /*2e30*/  FFMA.FTZ R61, R219, R72, R73 ;  /* 0x00000048db3d7223 */ /* 0x000fe40000010049 */
[----:B------:R-:W-:Y:S01]  /*2e40*/  @P1 FADD.FTZ R200, R200, R67 ;  /* 0x00000043c8c81221 */ /* 0x000fe20000010000 */
[----:B------:R-:W-:Y:S01]  /*2e50*/  @P1 PRMT R67, RZ, 0x5410, R193 ;  /* 0x00005410ff431816 */ /* 0x000fe200000000c1 */
[----:B------:R-:W-:Y:S01]  /*2e60*/  FMUL.FTZ R212, R102, R213 ;  /* 0x000000d566d47220 */ /* 0x000fe20000410000 */
[----:B------:R-:W-:Y:S01]  /*2e70*/  @P1 MOV R193, R135 ;  /* 0x0000008700c11202 */ /* 0x000fe20000000f00 */
[----:B------:R-:W-:Y:S01]  /*2e80*/  FMUL.FTZ R75, R172, R207 ;  /* 0x000000cfac4b7220 */ /* 0x000fe20000410000 */
[----:B------:R-:W-:Y:S01]  /*2e90*/  @P0 PRMT R191, R60, 0x7610, R191 ;  /* 0x000076103cbf0816 */ /* 0x000fe200000000bf */
[----:B------:R-:W-:-:S02]  /*2ea0*/  FMUL.FTZ R216, R102, R221 ;  /* 0x000000dd66d87220 */ /* 0x000fc40000410000 */
[----:B------:R-:W-:Y:S01]  /*2eb0*/  FADD.FTZ R61, R222, -R61 ;  /* 0x8000003dde3d7221 */ /* 0x000fe20000010000 */
[----:B------:R0:W-:Y:S01]  /*2ec0*/  F2F.BF16.F32 R63, R75 ;  /* 0x0000004b003f7304 */ /* 0x0001e20000202000 */
[-C--:B------:R-:W-:Y:S01]  /*2ed0*/  FMUL.FTZ R209, R58, R101.reuse ;  /* 0x000000653ad17220 */ /* 0x080fe20000410000 */
[----:B------:R-:W-:Y:S01]  /*2ee0*/  @P0 F2FP.BF16.PACK_AB R58, RZ, R58 ;  /* 0x0000003aff3a023e */ /* 0x000fe200000010ff */
[-C--:B------:R-:W-:Y:S01]  /*2ef0*/  FMUL.FTZ R208, R62, R101.reuse ;  /* 0x000000653ed07220 */ /* 0x080fe20000410000 */
[----:B------:R-:W-:Y:S01]  /*2f00*/  @P0 F2FP.BF16.PACK_AB R62, RZ, R62 ;  /* 0x0000003eff3e023e */ /* 0x000fe200000010ff */
[----:B------:R-:W-:Y:S01]  /*2f10*/  @P1 FADD.FTZ R212, R212, R57 ;  /* 0x00000039d4d41221 */ /* 0x000fe20000010000 */
[----:B------:R-:W-:Y:S01]  /*2f20*/  @P0 PRMT R190, R58, 0x7610, R190 ;  /* 0x000076103abe0816 */ /* 0x000fe200000000be */
[----:B------:R-:W-:Y:S01]  /*2f30*/  @P1 FADD.FTZ R216, R216, R67 ;  /* 0x00000043d8d81221 */ /* 0x000fe20000010000 */
[----:B------:R-:W-:Y:S01]  /*2f40*/  @P0 PRMT R192, R62, 0x7610, R192 ;  /* 0x000076103ec00816 */ /* 0x000fe200000000c0 */
[----:B------:R-:W-:Y:S01]  /*2f50*/  FMUL.FTZ R206, R66, R101 ;  /* 0x0000006542ce7220 */ /* 0x000fe20000410000 */
[----:B0-----:R-:W-:Y:S01]  /*2f60*/  @P1 PRMT R75, RZ, 0x5410, R193 ;  /* 0x00005410ff4b1816 */ /* 0x001fe200000000c1 */
[----:B------:R-:W-:Y:S01]  /*2f70*/  FMUL.FTZ R57, R144, R209 ;  /* 0x000000d190397220 */ /* 0x000fe20000410000 */
[----:B------:R-:W-:Y:S01]  /*2f80*/  @P0 LOP3.LUT R58, R190, 0xffff, RZ, 0xc0, !PT ;  /* 0x0000ffffbe3a0812 */ /* 0x000fe200078ec0ff */
[----:B------:R-:W-:Y:S01]  /*2f90*/  FMUL.FTZ R67, R143, R208 ;  /* 0x000000d08f437220 */ /* 0x000fe20000410000 */
[----:B------:R-:W-:Y:S01]  /*2fa0*/  @P0 F2FP.BF16.PACK_AB R66, RZ, R66 ;  /* 0x00000042ff42023e */ /* 0x000fe200000010ff */
[----:B------:R-:W-:Y:S01]  /*2fb0*/  FMUL.FTZ R218, R102, R61 ;  /* 0x0000003d66da7220 */ /* 0x000fe20000410000 */
[----:B------:R-:W-:Y:S01]  /*2fc0*/  @P1 PRMT R61, RZ, 0x5410, R195 ;  /* 0x00005410ff3d1816 */ /* 0x000fe200000000c3 */
[----:B------:R-:W-:Y:S01]  /*2fd0*/  FMUL.FTZ R204, R194, R101 ;  /* 0x00000065c2cc7220 */ /* 0x000fe20000410000 */
[----:B------:R-:W-:Y:S01]  /*2fe0*/  @P0 F2FP.BF16.PACK_AB R195, RZ, R56 ;  /* 0x00000038ffc3023e */ /* 0x000fe200000010ff */
[----:B------:R-:W-:Y:S01]  /*2ff0*/  FMUL.FTZ R222, R102, R223 ;  /* 0x000000df66de7220 */ /* 0x000fe20000410000 */
[----:B------:R-:W0:Y:S01]  /*3000*/  F2F.BF16.F32 R57, R57 ;  /* 0x0000003900397304 */ /* 0x000e220000202000 */
[-C--:B------:R-:W-:Y:S01]  /*3010*/  FMUL.FTZ R205, R74, R101.reuse ;  /* 0x000000654acd7220 */ /* 0x080fe20000410000 */
[----:B------:R-:W-:Y:S01]  /*3020*/  @P0 PRMT R189, R195, 0x7610, R189 ;  /* 0x00007610c3bd0816 */ /* 0x000fe200000000bd */
[----:B------:R-:W-:Y:S01]  /*3030*/  FFMA.FTZ R59, R225, R72, R73 ;  /* 0x00000048e13b7223 */ /* 0x000fe20000010049 */
[----:B------:R-:W-:Y:S01]  /*3040*/  @P0 PRMT R190, R66, 0x7610, R190 ;  /* 0x0000761042be0816 */ /* 0x000fe200000000be */
[----:B------:R-:W-:Y:S01]  /*3050*/  FMUL.FTZ R203, R56, R101 ;  /* 0x0000006538cb7220 */ /* 0x000fe20000410000 */
[----:B------:R-:W-:Y:S01]  /*3060*/  @P0 IADD3 R66, P4, R116, c[0x0][0x258], RZ ;  /* 0x0000960074420a10 */ /* 0x000fe20007f9e0ff */
[----:B------:R-:W-:Y:S01]  /*3070*/  FMUL.FTZ R193, R142, R206 ;  /* 0x000000ce8ec17220 */ /* 0x000fe20000410000 */
[----:B------:R-:W1:Y:S01]  /*3080*/  F2F.BF16.F32 R67, R67 ;  /* 0x0000004300437304 */ /* 0x000e620000202000 */
[----:B------:R-:W-:Y:S01]  /*3090*/  FMUL.FTZ R56, R127, R204 ;  /* 0x000000cc7f387220 */ /* 0x000fe20000410000 */
[----:B------:R-:W-:Y:S01]  /*30a0*/  @P0 F2FP.BF16.PACK_AB R74, RZ, R74 ;  /* 0x0000004aff4a023e */ /* 0x000fe200000010ff */
[----:B------:R-:W-:Y:S01]  /*30b0*/  @P1 FADD.FTZ R218, R218, R75 ;  /* 0x0000004bdada1221 */ /* 0x000fe20000010000 */
[----:B------:R-:W-:Y:S01]  /*30c0*/  @P0 F2FP.BF16.PACK_AB R194, RZ, R194 ;  /* 0x000000c2ffc2023e */ /* 0x000fe200000010ff */
[----:B------:R-:W-:-:S02]  /*30d0*/  @P1 FADD.FTZ R222, R222, R61 ;  /* 0x0000003ddede1221 */ /* 0x000fc40000010000 */
[----:B------:R-:W-:Y:S01]  /*30e0*/  FMUL.FTZ R75, R170, R205 ;  /* 0x000000cdaa4b7220 */ /* 0x000fe20000410000 */
[----:B------:R2:W3:Y:S01]  /*30f0*/  F2F.BF16.F32 R196, R193 ;  /* 0x000000c100c47304 */ /* 0x0004e20000202000 */
[----:B------:R-:W-:Y:S02]  /*3100*/  FADD.FTZ R59, R226, -R59 ;  /* 0x8000003be23b7221 */ /* 0x000fe40000010000 */
[----:B------:R-:W-:Y:S02]  /*3110*/  @P1 IMAD.MOV.U32 R61, RZ, RZ, R136 ;  /* 0x000000ffff3d1224 */ /* 0x000fe400078e0088 */
[----:B------:R-:W-:Y:S02]  /*3120*/  FMUL.FTZ R198, R102, R59 ;  /* 0x0000003b66c67220 */ /* 0x000fe40000410000 */
[----:B------:R-:W-:Y:S01]  /*3130*/  FMUL.FTZ R65, R173, R203 ;  /* 0x000000cbad417220 */ /* 0x000fe20000410000 */
[----:B------:R3:W4:Y:S01]  /*3140*/  F2F.BF16.F32 R197, R56 ;  /* 0x0000003800c57304 */ /* 0x0007220000202000 */
[----:B------:R-:W-:Y:S01]  /*3150*/  @P1 PRMT R59, RZ, 0x5410, R61 ;  /* 0x00005410ff3b1816 */ /* 0x000fe2000000003d */
[----:B------:R-:W-:Y:S01]  /*3160*/  FMUL.FTZ R202, R64, R101 ;  /* 0x0000006540ca7220 */ /* 0x000fe20000410000 */
[----:B--2---:R-:W-:Y:S01]  /*3170*/  @P0 PRMT R193, R191, 0x5410, R192 ;  /* 0x00005410bfc10816 */ /* 0x004fe200000000c0 */
[----:B0-----:R-:W-:Y:S01]  /*3180*/  IMAD.WIDE.U32 R60, R57, 0x10000, RZ ;  /* 0x00010000393c7825 */ /* 0x001fe200078e00ff */
[----:B------:R-:W-:-:S02]  /*3190*/  @P0 PRMT R191, R74, 0x7610, R191 ;  /* 0x000076104abf0816 */ /* 0x000fc400000000bf */
[----:B------:R-:W-:Y:S01]  /*31a0*/  @P0 PRMT R192, R194, 0x7610, R192 ;  /* 0x00007610c2c00816 */ /* 0x000fe200000000c0 */
[----:B------:R-:W0:Y:S01]  /*31b0*/  F2F.BF16.F32 R75, R75 ;  /* 0x0000004b004b7304 */ /* 0x000e220000202000 */
[----:B------:R-:W-:Y:S02]  /*31c0*/  @P1 FADD.FTZ R198, R198, R59 ;  /* 0x0000003bc6c61221 */ /* 0x000fe40000010000 */
[----:B------:R-:W-:Y:S02]  /*31d0*/  FMUL.FTZ R59, R171, R202 ;  /* 0x000000caab3b7220 */ /* 0x000fe40000410000 */
[----:B-1----:R-:W-:Y:S02]  /*31e0*/  IMAD.U32 R67, R67, 0x10000, RZ ;  /* 0x0001000043437824 */ /* 0x002fe400078e00ff */
[----:B---3--:R-:W-:Y:S01]  /*31f0*/  IMAD.WIDE.U32 R56, R196, 0x10000, RZ ;  /* 0x00010000c4387825 */ /* 0x008fe200078e00ff */
[----:B------:R-:W1:Y:S01]  /*3200*/  F2F.BF16.F32 R65, R65 ;  /* 0x0000004100417304 */ /* 0x000e620000202000 */
[----:B----4-:R-:W-:-:S02]  /*3210*/  SHF.L.U32 R62, R197, 0x10, RZ ;  /* 0x00000010c53e7819 */ /* 0x010fc400000006ff */
[----:B------:R-:W-:Y:S01]  /*3220*/  LOP3.LUT R61, R61, R67, R63, 0xfe, !PT ;  /* 0x000000433d3d7212 */ /* 0x000fe200078efe3f */
[-C--:B------:R-:W-:Y:S01]  /*3230*/  FMUL.FTZ R210, R220, R101.reuse ;  /* 0x00000065dcd27220 */ /* 0x080fe20000410000 */
[----:B------:R-:W-:Y:S01]  /*3240*/  @P0 IADD3.X R67, R115, c[0x0][0x25c], RZ, P4, !PT ;  /* 0x0000970073430a10 */ /* 0x000fe200027fe4ff */
[----:B------:R-:W-:Y:S02]  /*3250*/  FFMA.FTZ R199, R227, R72, R73 ;  /* 0x00000048e3c77223 */ /* 0x000fe40000010049 */
[----:B------:R2:W3:Y:S01]  /*3260*/  F2F.BF16.F32 R195, R59 ;  /* 0x0000003b00c37304 */ /* 0x0004e20000202000 */
[----:B0-----:R-:W-:Y:S01]  /*3270*/  LOP3.LUT R57, R57, R62, R75, 0xfe, !PT ;  /* 0x0000003e39397212 */ /* 0x001fe200078efe4b */
[----:B------:R-:W-:Y:S01]  /*3280*/  FMUL.FTZ R211, R212, R101 ;  /* 0x00000065d4d37220 */ /* 0x000fe20000410000 */
[----:B------:R-:W-:Y:S01]  /*3290*/  @P0 LOP3.LUT R196, R190, 0xffff, RZ, 0xc0, !PT ;  /* 0x0000ffffbec40812 */ /* 0x000fe200078ec0ff */
[----:B------:R-:W-:Y:S02]  /*32a0*/  FADD.FTZ R199, R228, -R199 ;  /* 0x800000c7e4c77221 */ /* 0x000fe40000010000 */
[----:B------:R-:W-:Y:S01]  /*32b0*/  FFMA.FTZ R201, R229, R72, R73 ;  /* 0x00000048e5c97223 */ /* 0x000fe20000010049 */
[----:B-1----:R-:W-:Y:S01]  /*32c0*/  LOP3.LUT R60, R60, R65, RZ, 0xfc, !PT ;  /* 0x000000413c3c7212 */ /* 0x002fe200078efcff */
[----:B--2---:R-:W-:-:S04]  /*32d0*/  @P0 IMAD.WIDE.U32 R58, R58, 0x10000, RZ ;  /* 0x000100003a3a0825 */ /* 0x004fc800078e00ff */
[----:B------:R-:W-:Y:S01]  /*32e0*/  FMUL.FTZ R221, R168, R211 ;  /* 0x000000d3a8dd7220 */ /* 0x000fe20000410000 */
[----:B------:R-:W-:Y:S01]  /*32f0*/  @P0 LOP3.LUT R63, R193, R59, RZ, 0xfc, !PT ;  /* 0x0000003bc13f0212 */ /* 0x000fe200078efcff */
[----:B------:R-:W-:Y:S01]  /*3300*/  FMUL.FTZ R193, R214, R101 ;  /* 0x00000065d6c17220 */ /* 0x000fe20000410000 */
[--C-:B------:R-:W-:Y:S01]  /*3310*/  @P0 LOP3.LUT R62, R58, 0xffff, R189.reuse, 0xf8, !PT ;  /* 0x0000ffff3a3e0812 */ /* 0x100fe200078ef8bd */
[----:B------:R-:W-:Y:S01]  /*3320*/  @P0 IMAD.WIDE.U32 R196, R196, 0x10000, RZ ;  /* 0x00010000c4c40825 */ /* 0x000fe200078e00ff */
[----:B------:R-:W-:Y:S02]  /*3330*/  @P0 F2FP.BF16.PACK_AB R59, RZ, R64 ;  /* 0x00000040ff3b023e */ /* 0x000fe400000010ff */
[C---:B------:R-:W-:Y:S01]  /*3340*/  IADD3 R64, P3, R116.reuse, c[0x0][0x170], RZ ;  /* 0x00005c0074407a10 */ /* 0x040fe20007f7e0ff */
[----:B------:R-:W-:Y:S01]  /*3350*/  FMUL.FTZ R219, R169, R193 ;  /* 0x000000c1a9db7220 */ /* 0x000fe20000410000 */
[----:B------:R-:W-:Y:S01]  /*3360*/  IADD3 R58, P5, R116, c[0x0][0x248], RZ ;  /* 0x00009200743a7a10 */ /* 0x000fe20007fbe0ff */
[-C--:B------:R-:W-:Y:S01]  /*3370*/  FMUL.FTZ R116, R224, R101.reuse ;  /* 0x00000065e0747220 */ /* 0x080fe20000410000 */
[----:B------:R-:W-:Y:S01]  /*3380*/  @P0 PRMT R189, R59, 0x7610, R189 ;  /* 0x000076103bbd0816 */ /* 0x000fe200000000bd */
[-C--:B------:R-:W-:Y:S01]  /*3390*/  FMUL.FTZ R215, R216, R101.reuse ;  /* 0x00000065d8d77220 */ /* 0x080fe20000410000 */
[C---:B------:R-:W-:Y:S01]  /*33a0*/  IADD3.X R65, R115.reuse, c[0x0][0x174], RZ, P3, !PT ;  /* 0x00005d0073417a10 */ /* 0x040fe20001ffe4ff */
[----:B------:R-:W-:Y:S01]  /*33b0*/  FMUL.FTZ R217, R126, R116 ;  /* 0x000000747ed97220 */ /* 0x000fe20000410000 */
[----:B------:R-:W-:Y:S01]  /*33c0*/  IADD3.X R59, R115, c[0x0][0x24c], RZ, P5, !PT ;  /* 0x00009300733b7a10 */ /* 0x000fe20002ffe4ff */
[----:B------:R-:W-:Y:S01]  /*33d0*/  FMUL.FTZ R115, R125, R210 ;  /* 0x000000d27d737220 */ /* 0x000fe20000410000 */
[----:B------:R-:W-:Y:S01]  /*33e0*/  F2F.BF16.F32 R219, R219 ;  /* 0x000000db00db7304 */ /* 0x000fe20000202000 */
[----:B------:R-:W-:Y:S01]  /*33f0*/  FMUL.FTZ R225, R222, R101 ;  /* 0x00000065dee17220 */ /* 0x000fe20000410000 */
[----:B------:R-:W2:Y:S01]  /*3400*/  LDG.E.64 R64, [R64.64] ;  /* 0x0000000440407981 */ /* 0x000ea2000c1e1b00 */
[----:B---3--:R-:W-:Y:S01]  /*3410*/  LOP3.LUT R56, R56, R195, RZ, 0xfc, !PT ;  /* 0x000000c338387212 */ /* 0x008fe200078efcff */
[----:B------:R-:W-:-:S02]  /*3420*/  FMUL.FTZ R213, R200, R101 ;  /* 0x00000065c8d57220 */ /* 0x000fc40000410000 */
[----:B------:R-:W-:Y:S02]  /*3430*/  FADD.FTZ R201, R230, -R201 ;  /* 0x800000c9e6c97221 */ /* 0x000fe40000010000 */
[----:B------:R-:W-:Y:S01]  /*3440*/  F2F.BF16.F32 R217, R217 ;  /* 0x000000d900d97304 */ /* 0x000fe20000202000 */
[----:B------:R0:W-:Y:S01]  /*3450*/  @P0 STG.E.64 [R66.64], R62 ;  /* 0x0000003e42000986 */ /* 0x0001e2000c101b04 */
[----:B------:R-:W-:-:S06]  /*3460*/  FFMA.FTZ R232, R232, R72, R73 ;  /* 0x00000048e8e87223 */ /* 0x000fcc0000010049 */
[----:B------:R-:W1:Y:S08]  /*3470*/  F2F.BF16.F32 R223, R115 ;  /* 0x0000007300df7304 */ /* 0x000e700000202000 */
[----:B0-----:R0:W3:Y:S01]  /*3480*/  F2F.BF16.F32 R66, R221 ;  /* 0x000000dd00427304 */ /* 0x0010e20000202000 */
[----:B------:R-:W-:Y:S01]  /*3490*/  IADD3 R74, P3, R114, c[0x0][0x170], RZ ;  /* 0x00005c00724a7a10 */ /* 0x000fe20007f7e0ff */
[----:B------:R4:W-:Y:S01]  /*34a0*/  STG.E.64 [R58.64], R60 ;  /* 0x0000003c3a007986 */ /* 0x0009e2000c101b04 */
[----:B------:R-:W-:Y:S01]  /*34b0*/  @P0 PRMT R63, R191, 0x5410, R192 ;  /* 0x00005410bf3f0816 */ /* 0x000fe200000000c0 */
[----:B------:R-:W-:Y:S01]  /*34c0*/  FADD.FTZ R231, R231, -R232 ;  /* 0x800000e8e7e77221 */ /* 0x000fe20000010000 */
[----:B------:R-:W-:Y:S01]  /*34d0*/  IADD3.X R75, R113, c[0x0][0x174], RZ, P3, !PT ;  /* 0x00005d00714b7a10 */ /* 0x000fe20001ffe4ff */
[----:B-1----:R-:W-:Y:S01]  /*34e0*/  IMAD.U32 R67, R223, 0x10000, RZ ;  /* 0x00010000df437824 */ /* 0x002fe200078e00ff */
[----:B0-----:R-:W-:Y:S01]  /*34f0*/  @P1 SHF.R.U64 R221, R136, 0x10, R137 ;  /* 0x0000001088dd1819 */ /* 0x001fe20000001289 */
[----:B----4-:R-:W-:-:S02]  /*3500*/  IMAD.WIDE.U32 R60, R217, 0x10000, RZ ;  /* 0x00010000d93c7825 */ /* 0x010fc400078e00ff */
[----:B------:R0:W4:Y:S01]  /*3510*/  LDG.E.64 R58, [R74.64] ;  /* 0x000000044a3a7981 */ /* 0x000122000c1e1b00 */
[----:B------:R-:W-:Y:S02]  /*3520*/  @P0 IADD3 R194, P3, R114, c[0x0][0x258], RZ ;  /* 0x0000960072c20a10 */ /* 0x000fe40007f7e0ff */
[----:B---3--:R-:W-:Y:S02]  /*3530*/  LOP3.LUT R67, R61, R67, R66, 0xfe, !PT ;  /* 0x000000433d437212 */ /* 0x008fe400078efe42 */
[----:B------:R-:W-:Y:S01]  /*3540*/  @P1 PRMT R61, RZ, 0x5410, R221 ;  /* 0x00005410ff3d1816 */ /* 0x000fe200000000dd */
[----:B------:R-:W-:Y:S01]  /*3550*/  FMUL.FTZ R217, R218, R101 ;  /* 0x00000065dad97220 */ /* 0x000fe20000410000 */
[----:B------:R-:W-:Y:S01]  /*3560*/  @P0 LOP3.LUT R62, R196, 0xffff, R189, 0xf8, !PT ;  /* 0x0000ffffc43e0812 */ /* 0x000fe200078ef8bd */
[----:B0-----:R-:W-:Y:S01]  /*3570*/  FMUL.FTZ R74, R102, R199 ;  /* 0x000000c7664a7220 */ /* 0x001fe20000410000 */
[----:B------:R-:W-:Y:S01]  /*3580*/  @P0 LOP3.LUT R63, R63, R197, RZ, 0xfc, !PT ;  /* 0x000000c53f3f0212 */ /* 0x000fe200078efcff */
[----:B------:R-:W-:Y:S01]  /*3590*/  FMUL.FTZ R196, R124, R215 ;  /* 0x000000d77cc47220 */ /* 0x000fe20000410000 */
[----:B------:R-:W-:Y:S01]  /*35a0*/  @P0 IADD3.X R195, R113, c[0x0][0x25c], RZ, P3, !PT ;  /* 0x0000970071c30a10 */ /* 0x000fe20001ffe4ff */
[----:B------:R-:W-:-:S02]  /*35b0*/  @P1 IMAD.MOV.U32 R197, RZ, RZ, R137 ;  /* 0x000000ffffc51224 */ /* 0x000fc400078e0089 */
[----:B------:R-:W-:Y:S01]  /*35c0*/  @P1 FADD.FTZ R74, R74, R61 ;  /* 0x0000003d4a4a1221 */ /* 0x000fe20000010000 */
[----:B------:R-:W-:Y:S01]  /*35d0*/  LOP3.LUT R66, R60, R219, RZ, 0xfc, !PT ;  /* 0x000000db3c427212 */ /* 0x000fe200078efcff */
[----:B------:R-:W-:Y:S02]  /*35e0*/  FMUL.FTZ R61, R123, R225 ;  /* 0x000000e17b3d7220 */ /* 0x000fe40000410000 */
[----:B------:R-:W-:Y:S01]  /*35f0*/  FMUL.FTZ R60, R166, R217 ;  /* 0x000000d9a63c7220 */ /* 0x000fe20000410000 */
[----:B------:R0:W-:Y:S01]  /*3600*/  @P0 STG.E.64 [R194.64], R62 ;  /* 0x0000003ec2000986 */ /* 0x0001e2000c101b04 */
[----:B------:R-:W-:Y:S01]  /*3610*/  FMUL.FTZ R221, R74, R101 ;  /* 0x000000654add7220 */ /* 0x000fe20000410000 */
[----:B------:R-:W-:Y:S01]  /*3620*/  F2F.BF16.F32 R196, R196 ;  /* 0x000000c400c47304 */ /* 0x000fe20000202000 */
[----:B------:R-:W-:Y:S01]  /*3630*/  FMUL.FTZ R115, R167, R213 ;  /* 0x000000d5a7737220 */ /* 0x000fe20000410000 */
[----:B------:R-:W-:Y:S01]  /*3640*/  @P1 PRMT R75, RZ, 0x5410, R197 ;  /* 0x00005410ff4b1816 */ /* 0x000fe200000000c5 */
[----:B------:R-:W-:-:S05]  /*3650*/  FMUL.FTZ R226, R198, R101 ;  /* 0x00000065c6e27220 */ /* 0x000fca0000410000 */
[----:B------:R1:W3:Y:S01]  /*3660*/  F2F.BF16.F32 R199, R61 ;  /* 0x0000003d00c77304 */ /* 0x0002e20000202000 */
[----:B0-----:R-:W-:Y:S01]  /*3670*/  FMUL.FTZ R194, R102, R201 ;  /* 0x000000c966c27220 */ /* 0x001fe20000410000 */
[----:B------:R-:W-:-:S06]  /*3680*/  @P1 SHF.R.U32.HI R62, RZ, 0x10, R137 ;  /* 0x00000010ff3e1819 */ /* 0x000fcc0000011689 */
[----:B------:R0:W3:Y:S01]  /*3690*/  F2F.BF16.F32 R63, R60 ;  /* 0x0000003c003f7304 */ /* 0x0000e20000202000 */
[----:B------:R-:W-:Y:S01]  /*36a0*/  @P1 FADD.FTZ R194, R194, R75 ;  /* 0x0000004bc2c21221 */ /* 0x000fe20000010000 */
[----:B-1----:R-:W-:Y:S01]  /*36b0*/  @P1 PRMT R61, RZ, 0x5410, R62 ;  /* 0x00005410ff3d1816 */ /* 0x002fe2000000003e */
[----:B------:R-:W-:Y:S02]  /*36c0*/  FMUL.FTZ R228, R102, R231 ;  /* 0x000000e766e47220 */ /* 0x000fe40000410000 */
[----:B------:R-:W-:Y:S02]  /*36d0*/  FMUL.FTZ R75, R165, R226 ;  /* 0x000000e2a54b7220 */ /* 0x000fe40000410000 */
[----:B0-----:R-:W-:Y:S01]  /*36e0*/  FMUL.FTZ R60, R122, R221 ;  /* 0x000000dd7a3c7220 */ /* 0x001fe20000410000 */
[----:B------:R-:W0:Y:S01]  /*36f0*/  F2F.BF16.F32 R115, R115 ;  /* 0x0000007300737304 */ /* 0x000e220000202000 */
[----:B------:R-:W-:-:S07]  /*3700*/  @P1 FADD.FTZ R228, R228, R61 ;  /* 0x0000003de4e41221 */ /* 0x000fce0000010000 */
[----:B------:R1:W0:Y:S01]  /*3710*/  F2F.BF16.F32 R201, R60 ;  /* 0x0000003c00c97304 */ /* 0x0002220000202000 */
[----:B------:R-:W-:Y:S01]  /*3720*/  FMUL.FTZ R223, R228, R101 ;  /* 0x00000065e4df7220 */ /* 0x000fe20000410000 */
[----:B---3--:R-:W-:-:S06]  /*3730*/  SHF.L.U32 R62, R199, 0x10, RZ ;  /* 0x00000010c73e7819 */ /* 0x008fcc00000006ff */
[----:B------:R-:W3:Y:S01]  /*3740*/  F2F.BF16.F32 R75, R75 ;  /* 0x0000004b004b7304 */ /* 0x000ee20000202000 */
[----:B-1----:R-:W-:-:S04]  /*3750*/  IMAD.WIDE.U32 R60, R196, 0x10000, RZ ;  /* 0x00010000c43c7825 */ /* 0x002fc800078e00ff */
[----:B------:R-:W-:Y:S02]  /*3760*/  FMUL.FTZ R197, R121, R223 ;  /* 0x000000df79c57220 */ /* 0x000fe40000410000 */
[----:B------:R-:W-:Y:S01]  /*3770*/  FMUL.FTZ R219, R194, R101 ;  /* 0x00000065c2db7220 */ /* 0x000fe20000410000 */
[----:B------:R-:W-:Y:S02]  /*3780*/  LOP3.LUT R63, R61, R62, R63, 0xfe, !PT ;  /* 0x0000003e3d3f7212 */ /* 0x000fe400078efe3f */
[----:B0-----:R-:W-:Y:S01]  /*3790*/  LOP3.LUT R62, R60, R115, RZ, 0xfc, !PT ;  /* 0x000000733c3e7212 */ /* 0x001fe200078efcff */
[----:B------:R-:W-:Y:S01]  /*37a0*/  FMUL.FTZ R195, R164, R219 ;  /* 0x000000dba4c37220 */ /* 0x000fe20000410000 */
[----:B------:R-:W0:Y:S01]  /*37b0*/  F2F.BF16.F32 R197, R197 ;  /* 0x000000c500c57304 */ /* 0x000e220000202000 */
[----:B------:R-:W-:-:S04]  /*37c0*/  IMAD.WIDE.U32 R60, R201, 0x10000, RZ ;  /* 0x00010000c93c7825 */ /* 0x000fc800078e00ff */
[----:B------:R-:W-:Y:S01]  /*37d0*/  FFMA.FTZ R233, R233, R72, R73 ;  /* 0x00000048e9e97223 */ /* 0x000fe20000010049 */
[----:B---3--:R-:W-:Y:S01]  /*37e0*/  LOP3.LUT R60, R60, R75, RZ, 0xfc, !PT ;  /* 0x0000004b3c3c7212 */ /* 0x008fe200078efcff */
[----:B------:R-:W-:Y:S01]  /*37f0*/  @P1 IMAD.MOV.U32 R75, RZ, RZ, R138 ;  /* 0x000000ffff4b1224 */ /* 0x000fe200078e008a */
[----:B------:R-:W1:Y:S01]  /*3800*/  F2F.BF16.F32 R195, R195 ;  /* 0x000000c300c37304 */ /* 0x000e620000202000 */
[----:B------:R-:W-:-:S03]  /*3810*/  FADD.FTZ R233, R234, -R233 ;  /* 0x800000e9eae97221 */ /* 0x000fc60000010000 */
[----:B------:R-:W-:Y:S01]  /*3820*/  @P1 PRMT R75, RZ, 0x5410, R75 ;  /* 0x00005410ff4b1816 */ /* 0x000fe2000000004b */
[----:B------:R-:W-:Y:S02]  /*3830*/  FMUL.FTZ R234, R102, R233 ;  /* 0x000000e966ea7220 */ /* 0x000fe40000410000 */
[-C--:B------:R-:W-:Y:S02]  /*3840*/  FFMA.FTZ R236, R236, R72.reuse, R73 ;  /* 0x00000048ecec7223 */ /* 0x080fe40000010049 */
[----:B------:R-:W-:Y:S01]  /*3850*/  @P1 FADD.FTZ R234, R234, R75 ;  /* 0x0000004beaea1221 */ /* 0x000fe20000010000 */
[----:B------:R-:W-:Y:S01]  /*3860*/  @P1 SHF.R.U64 R75, R138, 0x10, R139 ;  /* 0x000000108a4b1819 */ /* 0x000fe2000000128b */
[----:B0-----:R-:W-:Y:S02]  /*3870*/  IMAD.U32 R115, R197, 0x10000, RZ ;  /* 0x00010000c5737824 */ /* 0x001fe400078e00ff */
[----:B------:R-:W-:Y:S01]  /*3880*/  FADD.FTZ R235, R235, -R236 ;  /* 0x800000ecebeb7221 */ /* 0x000fe20000010000 */
[----:B------:R-:W-:Y:S01]  /*3890*/  @P1 PRMT R75, RZ, 0x5410, R75 ;  /* 0x00005410ff4b1816 */ /* 0x000fe2000000004b */
[----:B------:R-:W-:Y:S01]  /*38a0*/  FFMA.FTZ R237, R237, R72, R73 ;  /* 0x00000048eded7223 */ /* 0x000fe20000010049 */
[----:B-1----:R-:W-:Y:S01]  /*38b0*/  LOP3.LUT R61, R61, R115, R195, 0xfe, !PT ;  /* 0x000000733d3d7212 */ /* 0x002fe200078efec3 */
[----:B------:R-:W-:Y:S01]  /*38c0*/  FMUL.FTZ R232, R102, R235 ;  /* 0x000000eb66e87220 */ /* 0x000fe20000410000 */
[----:B------:R-:W-:Y:S01]  /*38d0*/  @P1 MOV R115, R139 ;  /* 0x0000008b00731202 */ /* 0x000fe20000000f00 */
[----:B------:R-:W-:-:S02]  /*38e0*/  FADD.FTZ R237, R238, -R237 ;  /* 0x800000edeeed7221 */ /* 0x000fc40000010000 */
[----:B------:R-:W-:Y:S01]  /*38f0*/  @P1 FADD.FTZ R232, R232, R75 ;  /* 0x0000004be8e81221 */ /* 0x000fe20000010000 */
[----:B------:R-:W-:Y:S01]  /*3900*/  @P1 PRMT R75, RZ, 0x5410, R115 ;  /* 0x00005410ff4b1816 */ /* 0x000fe20000000073 */
[----:B------:R-:W-:Y:S02]  /*3910*/  FMUL.FTZ R230, R102, R237 ;  /* 0x000000ed66e67220 */ /* 0x000fe40000410000 */
[----:B------:R-:W-:Y:S02]  /*3920*/  FFMA.FTZ R240, R240, R72, R73 ;  /* 0x00000048f0f07223 */ /* 0x000fe40000010049 */
[----:B------:R-:W-:Y:S01]  /*3930*/  @P1 FADD.FTZ R230, R230, R75 ;  /* 0x0000004be6e61221 */ /* 0x000fe20000010000 */
[----:B------:R-:W-:Y:S01]  /*3940*/  @P1 SHF.R.U32.HI R75, RZ, 0x10, R139 ;  /* 0x00000010ff4b1819 */ /* 0x000fe2000001168b */
[----:B------:R-:W-:-:S03]  /*3950*/  FADD.FTZ R239, R239, -R240 ;  /* 0x800000f0efef7221 */ /* 0x000fc60000010000 */
[----:B------:R-:W-:Y:S01]  /*3960*/  @P1 PRMT R75, RZ, 0x5410, R75 ;  /* 0x00005410ff4b1816 */ /* 0x000fe2000000004b */
[----:B------:R-:W-:Y:S01]  /*3970*/  FMUL.FTZ R236, R102, R239 ;  /* 0x000000ef66ec7220 */ /* 0x000fe20000410000 */
[----:B------:R-:W-:-:S03]  /*3980*/  @P0 F2FP.BF16.PACK_AB R115, RZ, R212 ;  /* 0x000000d4ff73023e */ /* 0x000fc600000010ff */
[----:B------:R-:W-:Y:S01]  /*3990*/  @P1 FADD.FTZ R236, R236, R75 ;  /* 0x0000004becec1221 */ /* 0x000fe20000010000 */
[----:B------:R-:W-:Y:S01]  /*39a0*/  @P0 PRMT R191, R115, 0x7610, R191 ;  /* 0x0000761073bf0816 */ /* 0x000fe200000000bf */
[-C--:B------:R-:W-:Y:S02]  /*39b0*/  FMUL.FTZ R227, R232, R101.reuse ;  /* 0x00000065e8e37220 */ /* 0x080fe40000410000 */
[----:B------:R-:W-:Y:S01]  /*39c0*/  FMUL.FTZ R212, R236, R101 ;  /* 0x00000065ecd47220 */ /* 0x000fe20000410000 */
[----:B------:R-:W-:Y:S01]  /*39d0*/  @P0 F2FP.BF16.PACK_AB R224, RZ, R224 ;  /* 0x000000e0ffe0023e */ /* 0x000fe200000010ff */
[----:B------:R-:W-:Y:S02]  /*39e0*/  FMUL.FTZ R75, R120, R227 ;  /* 0x000000e3784b7220 */ /* 0x000fe40000410000 */
[----:B------:R-:W-:Y:S01]  /*39f0*/  FMUL.FTZ R115, R119, R212 ;  /* 0x000000d477737220 */ /* 0x000fe20000410000 */
[----:B------:R-:W-:Y:S01]  /*3a00*/  @P0 F2FP.BF16.PACK_AB R195, RZ, R214 ;  /* 0x000000d6ffc3023e */ /* 0x000fe200000010ff */
[----:B------:R-:W-:Y:S01]  /*3a10*/  FMUL.FTZ R214, R230, R101 ;  /* 0x00000065e6d67220 */ /* 0x000fe20000410000 */
[----:B------:R-:W-:Y:S01]  /*3a20*/  @P0 PRMT R190, R224, 0x7610, R190 ;  /* 0x00007610e0be0816 */ /* 0x000fe200000000be */
[----:B------:R0:W-:Y:S01]  /*3a30*/  F2F.BF16.F32 R201, R75 ;  /* 0x0000004b00c97304 */ /* 0x0001e20000202000 */
[----:B------:R-:W-:-:S02]  /*3a40*/  @P0 F2FP.BF16.PACK_AB R216, RZ, R216 ;  /* 0x000000d8ffd8023e */ /* 0x000fc400000010ff */
[----:B------:R-:W-:-:S05]  /*3a50*/  @P0 LOP3.LUT R196, R190, 0xffff, RZ, 0xc0, !PT ;  /* 0x0000ffffbec40812 */ /* 0x000fca00078ec0ff */
[----:B------:R-:W1:Y:S01]  /*3a60*/  F2F.BF16.F32 R115, R115 ;  /* 0x0000007300737304 */ /* 0x000e620000202000 */
[----:B0-----:R-:W-:Y:S01]  /*3a70*/  FMUL.FTZ R75, R162, R214 ;  /* 0x000000d6a24b7220 */ /* 0x001fe20000410000 */
[----:B------:R-:W-:Y:S02]  /*3a80*/  @P0 PRMT R189, R195, 0x7610, R189 ;  /* 0x00007610c3bd0816 */ /* 0x000fe400000000bd */
[----:B------:R-:W-:Y:S02]  /*3a90*/  @P0 F2FP.BF16.PACK_AB R220, RZ, R220 ;  /* 0x000000dcffdc023e */ /* 0x000fe400000010ff */
[----:B------:R-:W-:Y:S02]  /*3aa0*/  @P0 PRMT R190, R216, 0x7610, R190 ;  /* 0x00007610d8be0816 */ /* 0x000fe400000000be */
[----:B------:R0:W3:Y:S01]  /*3ab0*/  F2F.BF16.F32 R195, R75 ;  /* 0x0000004b00c37304 */ /* 0x0000e20000202000 */
[----:B------:R-:W-:Y:S02]  /*3ac0*/  @P0 F2FP.BF16.PACK_AB R216, RZ, R74 ;  /* 0x0000004affd8023e */ /* 0x000fe400000010ff */
[----:B------:R-:W-:Y:S01]  /*3ad0*/  @P0 PRMT R192, R220, 0x7610, R192 ;  /* 0x00007610dcc00816 */ /* 0x000fe200000000c0 */
[----:B0-----:R-:W-:Y:S01]  /*3ae0*/  @P0 IMAD.WIDE.U32 R74, R196, 0x10000, RZ ;  /* 0x00010000c44a0825 */ /* 0x001fe200078e00ff */
[----:B------:R-:W-:-:S02]  /*3af0*/  @P0 F2FP.BF16.PACK_AB R218, RZ, R218 ;  /* 0x000000daffda023e */ /* 0x000fc400000010ff */
[----:B------:R-:W-:Y:S02]  /*3b00*/  @P0 F2FP.BF16.PACK_AB R222, RZ, R222 ;  /* 0x000000deffde023e */ /* 0x000fe400000010ff */
[----:B------:R-:W-:Y:S02]  /*3b10*/  @P0 LOP3.LUT R196, R74, 0xffff, R189, 0xf8, !PT ;  /* 0x0000ffff4ac40812 */ /* 0x000fe400078ef8bd */
[----:B------:R-:W-:Y:S02]  /*3b20*/  @P0 PRMT R197, R191, 0x5410, R192 ;  /* 0x00005410bfc50816 */ /* 0x000fe400000000c0 */
[----:B------:R-:W-:Y:S01]  /*3b30*/  @P0 LOP3.LUT R74, R190, 0xffff, RZ, 0xc0, !PT ;  /* 0x0000ffffbe4a0812 */ /* 0x000fe200078ec0ff */
[----:B-1----:R-:W-:Y:S01]  /*3b40*/  IMAD.U32 R115, R115, 0x10000, RZ ;  /* 0x0001000073737824 */ /* 0x002fe200078e00ff */
[----:B------:R-:W-:Y:S01]  /*3b50*/  @P0 F2FP.BF16.PACK_AB R199, RZ, R200 ;  /* 0x000000c8ffc7023e */ /* 0x000fe200000010ff */
[----:B------:R-:W-:Y:S01]  /*3b60*/  IMAD.WIDE.U32 R200, R201, 0x10000, RZ ;  /* 0x00010000c9c87825 */ /* 0x000fe200078e00ff */
[----:B------:R-:W-:-:S02]  /*3b70*/  @P0 PRMT R191, R218, 0x7610, R191 ;  /* 0x00007610dabf0816 */ /* 0x000fc400000000bf */
[----:B------:R-:W-:Y:S02]  /*3b80*/  @P0 PRMT R192, R222, 0x7610, R192 ;  /* 0x00007610dec00816 */ /* 0x000fe400000000c0 */
[----:B------:R-:W-:Y:S01]  /*3b90*/  @P0 LOP3.LUT R197, R197, R75, RZ, 0xfc, !PT ;  /* 0x0000004bc5c50212 */ /* 0x000fe200078efcff */
[----:B------:R-:W-:Y:S01]  /*3ba0*/  @P0 IMAD.WIDE.U32 R74, R74, 0x10000, RZ ;  /* 0x000100004a4a0825 */ /* 0x000fe200078e00ff */
[----:B------:R-:W-:Y:S02]  /*3bb0*/  @P0 F2FP.BF16.PACK_AB R194, RZ, R194 ;  /* 0x000000c2ffc2023e */ /* 0x000fe400000010ff */
[----:B------:R-:W-:Y:S02]  /*3bc0*/  @P0 PRMT R189, R199, 0x7610, R189 ;  /* 0x00007610c7bd0816 */ /* 0x000fe400000000bd */
[----:B---3--:R-:W-:Y:S02]  /*3bd0*/  LOP3.LUT R115, R201, R115, R195, 0xfe, !PT ;  /* 0x00000073c9737212 */ /* 0x008fe400078efec3 */
[----:B------:R-:W-:-:S02]  /*3be0*/  @P0 PRMT R190, R216, 0x7610, R190 ;  /* 0x00007610d8be0816 */ /* 0x000fc400000000be */
[--C-:B------:R-:W-:Y:S02]  /*3bf0*/  @P0 PRMT R195, R191, 0x5410, R192.reuse ;  /* 0x00005410bfc30816 */ /* 0x100fe400000000c0 */
[----:B------:R-:W-:Y:S02]  /*3c00*/  @P0 F2FP.BF16.PACK_AB R228, RZ, R228 ;  /* 0x000000e4ffe4023e */ /* 0x000fe400000010ff */
[----:B------:R-:W-:Y:S02]  /*3c10*/  @P0 PRMT R191, R194, 0x7610, R191 ;  /* 0x00007610c2bf0816 */ /* 0x000fe400000000bf */
[----:B------:R-:W-:Y:S02]  /*3c20*/  @P0 LOP3.LUT R194, R74, 0xffff, R189, 0xf8, !PT ;  /* 0x0000ffff4ac20812 */ /* 0x000fe400078ef8bd */
[----:B------:R-:W-:Y:S02]  /*3c30*/  @P0 LOP3.LUT R74, R190, 0xffff, RZ, 0xc0, !PT ;  /* 0x0000ffffbe4a0812 */ /* 0x000fe400078ec0ff */
[----:B------:R-:W-:-:S02]  /*3c40*/  @P0 PRMT R192, R228, 0x7610, R192 ;  /* 0x00007610e4c00816 */ /* 0x000fc400000000c0 */
[----:B------:R-:W-:Y:S02]  /*3c50*/  @P0 F2FP.BF16.PACK_AB R198, RZ, R198 ;  /* 0x000000c6ffc6023e */ /* 0x000fe400000010ff */
[----:B------:R-:W-:Y:S01]  /*3c60*/  @P0 LOP3.LUT R195, R195, R75, RZ, 0xfc, !PT ;  /* 0x0000004bc3c30212 */ /* 0x000fe200078efcff */
[----:B------:R-:W-:Y:S01]  /*3c70*/  @P0 IMAD.WIDE.U32 R74, R74, 0x10000, RZ ;  /* 0x000100004a4a0825 */ /* 0x000fe200078e00ff */
[----:B------:R-:W-:Y:S02]  /*3c80*/  @P0 PRMT R189, R198, 0x7610, R189 ;  /* 0x00007610c6bd0816 */ /* 0x000fe400000000bd */
[----:B------:R-:W-:Y:S02]  /*3c90*/  @P0 PRMT R199, R191, 0x5410, R192 ;  /* 0x00005410bfc70816 */ /* 0x000fe400000000c0 */
[----:B------:R-:W-:Y:S02]  /*3ca0*/  IADD3 R198, P4, R114, c[0x0][0x248], RZ ;  /* 0x0000920072c67a10 */ /* 0x000fe40007f9e0ff */
[----:B------:R-:W-:-:S02]  /*3cb0*/  IADD3 R228, P3, R112, c[0x0][0x170], RZ ;  /* 0x00005c0070e47a10 */ /* 0x000fc40007f7e0ff */
[----:B------:R-:W-:Y:S02]  /*3cc0*/  @P0 LOP3.LUT R75, R199, R75, RZ, 0xfc, !PT ;  /* 0x0000004bc74b0212 */ /* 0x000fe400078efcff */
[----:B------:R-:W-:Y:S02]  /*3cd0*/  IADD3.X R199, R113, c[0x0][0x24c], RZ, P4, !PT ;  /* 0x0000930071c77a10 */ /* 0x000fe400027fe4ff */
[----:B------:R-:W-:Y:S02]  /*3ce0*/  IADD3.X R229, R111, c[0x0][0x174], RZ, P3, !PT ;  /* 0x00005d006fe57a10 */ /* 0x000fe40001ffe4ff */
[----:B------:R-:W-:Y:S01]  /*3cf0*/  @P0 F2FP.BF16.PACK_AB R230, RZ, R230 ;  /* 0x000000e6ffe6023e */ /* 0x000fe200000010ff */
[----:B------:R0:W-:Y:S01]  /*3d00*/  STG.E.64 [R198.64], R56 ;  /* 0x00000038c6007986 */ /* 0x0001e2000c101b04 */
[----:B------:R-:W-:-:S03]  /*3d10*/  @P0 F2FP.BF16.PACK_AB R232, RZ, R232 ;  /* 0x000000e8ffe8023e */ /* 0x000fc600000010ff */
[----:B------:R-:W3:Y:S01]  /*3d20*/  LDG.E.64 R228, [R228.64] ;  /* 0x00000004e4e47981 */ /* 0x000ee2000c1e1b00 */
[----:B------:R-:W-:Y:S02]  /*3d30*/  @P0 PRMT R191, R230, 0x7610, R191 ;  /* 0x00007610e6bf0816 */ /* 0x000fe400000000bf */
[----:B------:R-:W-:Y:S02]  /*3d40*/  @P0 PRMT R190, R232, 0x7610, R190 ;  /* 0x00007610e8be0816 */ /* 0x000fe400000000be */
[C---:B------:R-:W-:Y:S02]  /*3d50*/  @P0 IADD3 R230, P5, R112.reuse, c[0x0][0x258], RZ ;  /* 0x0000960070e60a10 */ /* 0x040fe40007fbe0ff */
[----:B------:R-:W-:Y:S02]  /*3d60*/  IADD3 R112, P4, R112, c[0x0][0x248], RZ ;  /* 0x0000920070707a10 */ /* 0x000fe40007f9e0ff */
[----:B------:R-:W-:Y:S02]  /*3d70*/  IADD3 R232, P3, R110, c[0x0][0x170], RZ ;  /* 0x00005c006ee87a10 */ /* 0x000fe40007f7e0ff */
[----:B------:R-:W-:-:S02]  /*3d80*/  @P0 IADD3.X R231, R111, c[0x0][0x25c], RZ, P5, !PT ;  /* 0x000097006fe70a10 */ /* 0x000fc40002ffe4ff */
[----:B------:R-:W-:Y:S02]  /*3d90*/  IADD3.X R113, R111, c[0x0][0x24c], RZ, P4, !PT ;  /* 0x000093006f717a10 */ /* 0x000fe400027fe4ff */
[----:B------:R-:W-:Y:S02]  /*3da0*/  IADD3.X R233, R109, c[0x0][0x174], RZ, P3, !PT ;  /* 0x00005d006de97a10 */ /* 0x000fe40001ffe4ff */
[----:B------:R-:W-:Y:S01]  /*3db0*/  @P0 F2FP.BF16.PACK_AB R236, RZ, R236 ;  /* 0x000000ecffec023e */ /* 0x000fe200000010ff */
[----:B------:R1:W-:Y:S03]  /*3dc0*/  @P0 STG.E.64 [R230.64], R196 ;  /* 0x000000c4e6000986 */ /* 0x0003e6000c101b04 */
[----:B------:R-:W-:Y:S01]  /*3dd0*/  @P0 PRMT R192, R236, 0x7610, R192 ;  /* 0x00007610ecc00816 */ /* 0x000fe200000000c0 */
[----:B------:R1:W-:Y:S01]  /*3de0*/  STG.E.64 [R112.64], R66 ;  /* 0x0000004270007986 */ /* 0x0003e2000c101b04 */
[----:B------:R-:W-:-:S02]  /*3df0*/  @P0 IADD3 R236, P4, R110, c[0x0][0x258], RZ ;  /* 0x000096006eec0a10 */ /* 0x000fc40007f9e0ff */
[----:B------:R-:W-:Y:S01]  /*3e00*/  IADD3 R110, P5, R110, c[0x0][0x248], RZ ;  /* 0x000092006e6e7a10 */ /* 0x000fe20007fbe0ff */
[----:B------:R-:W3:Y:S03]  /*3e10*/  LDG.E.64 R232, [R232.64] ;  /* 0x00000004e8e87981 */ /* 0x000ee6000c1e1b00 */
[C---:B------:R-:W-:Y:S02]  /*3e20*/  IADD3.X R111, R109.reuse, c[0x0][0x24c], RZ, P5, !PT ;  /* 0x000093006d6f7a10 */ /* 0x040fe40002ffe4ff */
[----:B0-----:R-:W-:Y:S02]  /*3e30*/  IADD3 R56, P5, R108, c[0x0][0x170], RZ ;  /* 0x00005c006c387a10 */ /* 0x001fe40007fbe0ff */
[----:B------:R-:W-:Y:S02]  /*3e40*/  @P0 IADD3.X R237, R109, c[0x0][0x25c], RZ, P4, !PT ;  /* 0x000097006ded0a10 */ /* 0x000fe400027fe4ff */
[----:B------:R-:W-:-:S03]  /*3e50*/  IADD3.X R57, R107, c[0x0][0x174], RZ, P5, !PT ;  /* 0x00005d006b397a10 */ /* 0x000fc60002ffe4ff */
[----:B------:R-:W-:Y:S04]  /*3e60*/  @P0 STG.E.64 [R236.64], R194 ;  /* 0x000000c2ec000986 */ /* 0x000fe8000c101b04 */
[----:B------:R0:W-:Y:S04]  /*3e70*/  STG.E.64 [R110.64], R62 ;  /* 0x0000003e6e007986 */ /* 0x0001e8000c101b04 */
[----:B------:R-:W3:Y:S01]  /*3e80*/  LDG.E.64 R56, [R56.64] ;  /* 0x0000000438387981 */ /* 0x000ee2000c1e1b00 */
[----:B------:R-:W-:Y:S01]  /*3e90*/  @P0 F2FP.BF16.PACK_AB R201, RZ, R234 ;  /* 0x000000eaffc9023e */ /* 0x000fe200000010ff */
[----:B------:R-:W-:Y:S01]  /*3ea0*/  FMUL.FTZ R234, R234, R101 ;  /* 0x00000065eaea7220 */ /* 0x000fe20000410000 */
[----:B-1----:R-:W-:-:S02]  /*3eb0*/  @P0 IADD3 R196, P4, R108, c[0x0][0x258], RZ ;  /* 0x000096006cc40a10 */ /* 0x002fc40007f9e0ff */
[----:B------:R-:W-:Y:S01]  /*3ec0*/  IADD3 R198, P3, R108, c[0x0][0x248], RZ ;  /* 0x000092006cc67a10 */ /* 0x000fe20007f7e0ff */
[----:B------:R-:W-:Y:S01]  /*3ed0*/  FMUL.FTZ R112, R163, R234 ;  /* 0x000000eaa3707220 */ /* 0x000fe20000410000 */
[----:B------:R-:W-:Y:S02]  /*3ee0*/  IADD3 R108, P5, R106, c[0x0][0x170], RZ ;  /* 0x00005c006a6c7a10 */ /* 0x000fe40007fbe0ff */
[----:B------:R-:W-:Y:S01]  /*3ef0*/  @P0 LOP3.LUT R74, R74, 0xffff, R189, 0xf8, !PT ;  /* 0x0000ffff4a4a0812 */ /* 0x000fe200078ef8bd */
[----:B0-----:R-:W0:Y:S01]  /*3f00*/  F2F.BF16.F32 R63, R112 ;  /* 0x00000070003f7304 */ /* 0x001e220000202000 */
[C---:B------:R-:W-:Y:S02]  /*3f10*/  @P0 IADD3.X R197, R107.reuse, c[0x0][0x25c], RZ, P4, !PT ;  /* 0x000097006bc50a10 */ /* 0x040fe400027fe4ff */
[----:B------:R-:W-:Y:S02]  /*3f20*/  IADD3.X R199, R107, c[0x0][0x24c], RZ, P3, !PT ;  /* 0x000093006bc77a10 */ /* 0x000fe40001ffe4ff */
[----:B------:R-:W-:Y:S01]  /*3f30*/  IADD3.X R109, R105, c[0x0][0x174], RZ, P5, !PT ;  /* 0x00005d00696d7a10 */ /* 0x000fe20002ffe4ff */
[----:B------:R-:W-:Y:S01]  /*3f40*/  @P0 STG.E.64 [R196.64], R74 ;  /* 0x0000004ac4000986 */ /* 0x000fe2000c101b04 */
[----:B------:R-:W-:-:S03]  /*3f50*/  @P0 LOP3.LUT R66, R190, 0xffff, RZ, 0xc0, !PT ;  /* 0x0000ffffbe420812 */ /* 0x000fc600078ec0ff */
[----:B------:R1:W-:Y:S04]  /*3f60*/  STG.E.64 [R198.64], R60 ;  /* 0x0000003cc6007986 */ /* 0x0003e8000c101b04 */
[----:B------:R-:W3:Y:S01]  /*3f70*/  LDG.E.64 R108, [R108.64] ;  /* 0x000000046c6c7981 */ /* 0x000ee2000c1e1b00 */
[----:B------:R-:W-:Y:S01]  /*3f80*/  IADD3 R62, P4, R106, c[0x0][0x248], RZ ;  /* 0x000092006a3e7a10 */ /* 0x000fe20007f9e0ff */
[----:B------:R-:W-:Y:S01]  /*3f90*/  @P0 IMAD.WIDE.U32 R66, R66, 0x10000, RZ ;  /* 0x0001000042420825 */ /* 0x000fe200078e00ff */
[----:B------:R-:W-:Y:S02]  /*3fa0*/  @P0 PRMT R189, R201, 0x7610, R189 ;  /* 0x00007610c9bd0816 */ /* 0x000fe400000000bd */
[----:B------:R-:W-:Y:S02]  /*3fb0*/  @P0 IADD3 R106, P3, R106, c[0x0][0x258], RZ ;  /* 0x000096006a6a0a10 */ /* 0x000fe40007f7e0ff */
[----:B------:R-:W-:-:S02]  /*3fc0*/  @P0 PRMT R111, R191, 0x5410, R192 ;  /* 0x00005410bf6f0816 */ /* 0x000fc400000000c0 */
[----:B------:R-:W-:Y:S02]  /*3fd0*/  IADD3 R110, P5, R104, c[0x0][0x170], RZ ;  /* 0x00005c00686e7a10 */ /* 0x000fe40007fbe0ff */
[----:B------:R-:W-:Y:S02]  /*3fe0*/  @P0 IADD3.X R107, R105, c[0x0][0x25c], RZ, P3, !PT ;  /* 0x00009700696b0a10 */ /* 0x000fe40001ffe4ff */
[----:B------:R-:W-:Y:S02]  /*3ff0*/  @P0 LOP3.LUT R67, R111, R67, RZ, 0xfc, !PT ;  /* 0x000000436f430212 */ /* 0x000fe400078efcff */
[----:B------:R-:W-:Y:S02]  /*4000*/  @P0 LOP3.LUT R66, R66, 0xffff, R189, 0xf8, !PT ;  /* 0x0000ffff42420812 */ /* 0x000fe400078ef8bd */
[----:B0-----:R-:W-:Y:S02]  /*4010*/  LOP3.LUT R114, R200, R63, RZ, 0xfc, !PT ;  /* 0x0000003fc8727212 */ /* 0x001fe400078efcff */
[----:B------:R-:W-:-:S02]  /*4020*/  IADD3.X R63, R105, c[0x0][0x24c], RZ, P4, !PT ;  /* 0x00009300693f7a10 */ /* 0x000fc400027fe4ff */
[----:B------:R-:W-:Y:S01]  /*4030*/  IADD3.X R111, R103, c[0x0][0x174], RZ, P5, !PT ;  /* 0x00005d00676f7a10 */ /* 0x000fe20002ffe4ff */
[----:B------:R-:W-:Y:S04]  /*4040*/  @P0 STG.E.64 [R106.64], R66 ;  /* 0x000000426a000986 */ /* 0x000fe8000c101b04 */
[----:B------:R0:W-:Y:S04]  /*4050*/  STG.E.64 [R62.64], R114 ;  /* 0x000000723e007986 */ /* 0x0001e8000c101b04 */
[----:B------:R-:W3:Y:S01]  /*4060*/  LDG.E.64 R110, [R110.64] ;  /* 0x000000046e6e7981 */ /* 0x000ee2000c1e1b00 */
[-C--:B------:R-:W-:Y:S01]  /*4070*/  FFMA.FTZ R244, R244, R72.reuse, R73 ;  /* 0x00000048f4f47223 */ /* 0x080fe20000010049 */
[----:B-1----:R-:W-:Y:S01]  /*4080*/  @P1 SHF.R.U64 R61, R140, 0x10, R141 ;  /* 0x000000108c3d1819 */ /* 0x002fe2000000128d */
[----:B------:R-:W-:-:S02]  /*4090*/  FFMA.FTZ R245, R245, R72, R73 ;  /* 0x00000048f5f57223 */ /* 0x000fc40000010049 */
[----:B------:R-:W-:Y:S01]  /*40a0*/  FADD.FTZ R243, R243, -R244 ;  /* 0x800000f4f3f37221 */ /* 0x000fe20000010000 */
[----:B------:R-:W-:Y:S01]  /*40b0*/  @P1 PRMT R61, RZ, 0x5410, R61 ;  /* 0x00005410ff3d1816 */ /* 0x000fe2000000003d */
[-CC-:B------:R-:W-:Y:S02]  /*40c0*/  FFMA.FTZ R241, R241, R72.reuse, R73.reuse ;  /* 0x00000048f1f17223 */ /* 0x180fe40000010049 */
[----:B------:R-:W-:Y:S02]  /*40d0*/  FFMA.FTZ R72, R248, R72, R73 ;  /* 0x00000048f8487223 */ /* 0x000fe40000010049 */
[----:B0-----:R-:W-:Y:S02]  /*40e0*/  FMUL.FTZ R62, R102, R243 ;  /* 0x000000f3663e7220 */ /* 0x001fe40000410000 */
[----:B------:R-:W-:Y:S02]  /*40f0*/  @P1 IMAD.MOV.U32 R63, RZ, RZ, R141 ;  /* 0x000000ffff3f1224 */ /* 0x000fe400078e008d */
[----:B------:R-:W-:-:S02]  /*4100*/  FADD.FTZ R245, R246, -R245 ;  /* 0x800000f5f6f57221 */ /* 0x000fc40000010000 */
[----:B------:R-:W-:Y:S01]  /*4110*/  @P1 FADD.FTZ R62, R62, R61 ;  /* 0x0000003d3e3e1221 */ /* 0x000fe20000010000 */
[----:B------:R-:W-:Y:S01]  /*4120*/  @P1 PRMT R61, RZ, 0x5410, R63 ;  /* 0x00005410ff3d1816 */ /* 0x000fe2000000003f */
[----:B------:R-:W-:Y:S01]  /*4130*/  FADD.FTZ R247, R247, -R72 ;  /* 0x80000048f7f77221 */ /* 0x000fe20000010000 */
[----:B------:R-:W-:Y:S01]  /*4140*/  @P1 SHF.R.U32.HI R67, RZ, 0x10, R141 ;  /* 0x00000010ff431819 */ /* 0x000fe2000001168d */
[----:B------:R-:W-:Y:S02]  /*4150*/  FMUL.FTZ R72, R102, R245 ;  /* 0x000000f566487220 */ /* 0x000fe40000410000 */
[----:B------:R-:W-:Y:S02]  /*4160*/  FADD.FTZ R241, R242, -R241 ;  /* 0x800000f1f2f17221 */ /* 0x000fe40000010000 */
[----:B------:R-:W-:Y:S01]  /*4170*/  @P1 FADD.FTZ R72, R72, R61 ;  /* 0x0000003d48481221 */ /* 0x000fe20000010000 */
[----:B------:R-:W-:Y:S01]  /*4180*/  @P1 PRMT R61, RZ, 0x5410, R67 ;  /* 0x00005410ff3d1816 */ /* 0x000fe20000000043 */
[C---:B------:R-:W-:Y:S01]  /*4190*/  FMUL.FTZ R66, R102.reuse, R241 ;  /* 0x000000f166427220 */ /* 0x040fe20000410000 */
[----:B------:R-:W-:Y:S01]  /*41a0*/  @P1 MOV R60, R140 ;  /* 0x0000008c003c1202 */ /* 0x000fe20000000f00 */
[----:B------:R-:W-:-:S04]  /*41b0*/  FMUL.FTZ R102, R102, R247 ;  /* 0x000000f766667220 */ /* 0x000fc80000410000 */
[----:B------:R-:W-:Y:S01]  /*41c0*/  @P1 FADD.FTZ R102, R102, R61 ;  /* 0x0000003d66661221 */ /* 0x000fe20000010000 */
[----:B------:R-:W-:Y:S02]  /*41d0*/  @P1 PRMT R61, RZ, 0x5410, R60 ;  /* 0x00005410ff3d1816 */ /* 0x000fe4000000003c */
[----:B------:R-:W-:-:S03]  /*41e0*/  @P0 F2FP.BF16.PACK_AB R63, RZ, R62 ;  /* 0x0000003eff3f023e */ /* 0x000fc600000010ff */
[----:B------:R-:W-:Y:S01]  /*41f0*/  @P1 FADD.FTZ R66, R66, R61 ;  /* 0x0000003d42421221 */ /* 0x000fe20000010000 */
[----:B------:R-:W-:Y:S01]  /*4200*/  @P0 PRMT R190, R63, 0x7610, R190 ;  /* 0x000076103fbe0816 */ /* 0x000fe200000000be */
[-C--:B------:R-:W-:Y:S02]  /*4210*/  FMUL.FTZ R63, R62, R101.reuse ;  /* 0x000000653e3f7220 */ /* 0x080fe40000410000 */
[----:B------:R-:W-:Y:S01]  /*4220*/  FMUL.FTZ R62, R66, R101 ;  /* 0x00000065423e7220 */ /* 0x000fe20000410000 */
[----:B------:R-:W-:Y:S01]  /*4230*/  @P0 F2FP.BF16.PACK_AB R67, RZ, R66 ;  /* 0x00000042ff43023e */ /* 0x000fe200000010ff */
[----:B--2---:R-:W-:Y:S01]  /*4240*/  IMAD.MOV.U32 R66, RZ, RZ, R64 ;  /* 0x000000ffff427224 */ /* 0x004fe200078e0040 */
[----:B------:R-:W-:Y:S02]  /*4250*/  SHF.R.U64 R64, R64, 0x10, R65 ;  /* 0x0000001040407819 */ /* 0x000fe40000001241 */
[----:B------:R-:W-:Y:S01]  /*4260*/  @P0 PRMT R189, R67, 0x7610, R189 ;  /* 0x0000761043bd0816 */ /* 0x000fe200000000bd */
[----:B------:R-:W-:Y:S01]  /*4270*/  IMAD.MOV.U32 R67, RZ, RZ, R65 ;  /* 0x000000ffff437224 */ /* 0x000fe200078e0041 */
[----:B------:R-:W-:-:S02]  /*4280*/  PRMT R64, RZ, 0x5410, R64 ;  /* 0x00005410ff407816 */ /* 0x000fc40000000040 */
[----:B------:R-:W-:-:S03]  /*4290*/  SHF.R.U32.HI R65, RZ, 0x10, R65 ;  /* 0x00000010ff417819 */ /* 0x000fc60000011641 */
[----:B------:R-:W-:Y:S01]  /*42a0*/  FFMA.FTZ R25, R64, R209, R25 ;  /* 0x000000d140197223 */ /* 0x000fe20000010019 */
[----:B------:R-:W-:Y:S02]  /*42b0*/  PRMT R64, RZ, 0x5410, R65 ;  /* 0x00005410ff407816 */ /* 0x000fe40000000041 */
[----:B----4-:R-:W-:Y:S02]  /*42c0*/  MOV R65, R58 ;  /* 0x0000003a00417202 */ /* 0x010fe40000000f00 */
[----:B------:R-:W-:Y:S01]  /*42d0*/  SHF.R.U64 R58, R58, 0x10, R59 ;  /* 0x000000103a3a7819 */ /* 0x000fe2000000123b */
[----:B------:R-:W-:Y:S02]  /*42e0*/  FFMA.FTZ R27, R64, R208, R27 ;  /* 0x000000d0401b7223 */ /* 0x000fe4000001001b */
[--C-:B------:R-:W-:Y:S01]  /*42f0*/  IMAD.MOV.U32 R64, RZ, RZ, R59.reuse ;  /* 0x000000ffff407224 */ /* 0x100fe200078e003b */
[----:B------:R-:W-:Y:S02]  /*4300*/  PRMT R58, RZ, 0x5410, R58 ;  /* 0x00005410ff3a7816 */ /* 0x000fe4000000003a */
[----:B------:R-:W-:-:S03]  /*4310*/  SHF.R.U32.HI R59, RZ, 0x10, R59 ;  /* 0x00000010ff3b7819 */ /* 0x000fc6000001163b */
[----:B------:R-:W-:Y:S01]  /*4320*/  FFMA.FTZ R29, R58, R206, R29 ;  /* 0x000000ce3a1d7223 */ /* 0x000fe2000001001d */
[----:B------:R-:W-:Y:S02]  /*4330*/  PRMT R58, RZ, 0x5410, R59 ;  /* 0x00005410ff3a7816 */ /* 0x000fe4000000003b */
[----:B------:R-:W-:-:S03]  /*4340*/  PRMT R65, RZ, 0x5410, R65 ;  /* 0x00005410ff417816 */ /* 0x000fc60000000041 */
[----:B------:R-:W-:Y:S02]  /*4350*/  FFMA.FTZ R31, R58, R204, R31 ;  /* 0x000000cc3a1f7223 */ /* 0x000fe4000001001f */
[----:B------:R-:W-:Y:S01]  /*4360*/  FFMA.FTZ R30, R65, R202, R30 ;  /* 0x000000ca411e7223 */ /* 0x000fe2000001001e */
[----:B------:R-:W-:-:S05]  /*4370*/  PRMT R64, RZ, 0x5410, R64 ;  /* 0x00005410ff407816 */ /* 0x000fca0000000040 */
[----:B------:R-:W-:Y:S01]  /*4380*/  FFMA.FTZ R32, R64, R205, R32 ;  /* 0x000000cd40207223 */ /* 0x000fe20000010020 */
[----:B------:R-:W-:Y:S02]  /*4390*/  PRMT R67, RZ, 0x5410, R67 ;  /* 0x00005410ff437816 */ /* 0x000fe40000000043 */
[----:B------:R-:W-:-:S03]  /*43a0*/  PRMT R66, RZ, 0x5410, R66 ;  /* 0x00005410ff427816 */ /* 0x000fc60000000042 */
[----:B------:R-:W-:Y:S02]  /*43b0*/  FFMA.FTZ R28, R67, R207, R28 ;  /* 0x000000cf431c7223 */ /* 0x000fe4000001001c */
[-C--:B------:R-:W-:Y:S02]  /*43c0*/  FMUL.FTZ R60, R102, R101.reuse ;  /* 0x00000065663c7220 */ /* 0x080fe40000410000 */
[----:B------:R-:W-:Y:S02]  /*43d0*/  FMUL.FTZ R61, R72, R101 ;  /* 0x00000065483d7220 */ /* 0x000fe40000410000 */
[----:B------:R-:W-:Y:S01]  /*43e0*/  FFMA.FTZ R26, R66, R203, R26 ;  /* 0x000000cb421a7223 */ /* 0x000fe2000001001a */
[----:B------:R-:W-:Y:S02]  /*43f0*/  @P0 F2FP.BF16.PACK_AB R73, RZ, R72 ;  /* 0x00000048ff49023e */ /* 0x000fe400000010ff */
[----:B------:R-:W-:Y:S02]  /*4400*/  @P0 F2FP.BF16.PACK_AB R74, RZ, R102 ;  /* 0x00000066ff4a023e */ /* 0x000fe400000010ff */
[----:B------:R-:W-:-:S02]  /*4410*/  @P0 PRMT R191, R73, 0x7610, R191 ;  /* 0x0000761049bf0816 */ /* 0x000fc400000000bf */
[----:B------:R-:W-:Y:S02]  /*4420*/  @P0 PRMT R192, R74, 0x7610, R192 ;  /* 0x000076104ac00816 */ /* 0x000fe400000000c0 */
[--C-:B---3--:R-:W-:Y:S02]  /*4430*/  SHF.R.U64 R58, R228, 0x10, R229.reuse ;  /* 0x00000010e43a7819 */ /* 0x108fe400000012e5 */
[----:B------:R-:W-:Y:S02]  /*4440*/  SHF.R.U32.HI R65, RZ, 0x10, R229 ;  /* 0x00000010ff417819 */ /* 0x000fe400000116e5 */
[----:B------:R-:W-:-:S05]  /*4450*/  PRMT R58, RZ, 0x5410, R58 ;  /* 0x00005410ff3a7816 */ /* 0x000fca000000003a */
[----:B------:R-:W-:Y:S01]  /*4460*/  FFMA.FTZ R33, R58, R116, R33 ;  /* 0x000000743a217223 */ /* 0x000fe20000010021 */
[----:B------:R-:W-:Y:S01]  /*4470*/  PRMT R58, RZ, 0x5410, R65 ;  /* 0x00005410ff3a7816 */ /* 0x000fe20000000041 */
[----:B------:R-:W-:-:S04]  /*4480*/  IMAD.MOV.U32 R59, RZ, RZ, R228 ;  /* 0x000000ffff3b7224 */ /* 0x000fc800078e00e4 */
[----:B------:R-:W-:Y:S01]  /*4490*/  FFMA.FTZ R35, R58, R210, R35 ;  /* 0x000000d23a237223 */ /* 0x000fe20000010023 */
[----:B------:R-:W-:Y:S02]  /*44a0*/  PRMT R59, RZ, 0x5410, R59 ;  /* 0x00005410ff3b7816 */ /* 0x000fe4000000003b */
[--C-:B------:R-:W-:Y:S02]  /*44b0*/  SHF.R.U64 R58, R232, 0x10, R233.reuse ;  /* 0x00000010e83a7819 */ /* 0x100fe400000012e9 */
[----:B------:R-:W-:Y:S02]  /*44c0*/  SHF.R.U32.HI R65, RZ, 0x10, R233 ;  /* 0x00000010ff417819 */ /* 0x000fe400000116e9 */
[----:B------:R-:W-:Y:S01]  /*44d0*/  PRMT R58, RZ, 0x5410, R58 ;  /* 0x00005410ff3a7816 */ /* 0x000fe2000000003a */
[----:B------:R-:W-:Y:S02]  /*44e0*/  FFMA.FTZ R34, R59, R193, R34 ;  /* 0x000000c13b227223 */ /* 0x000fe40000010022 */
[----:B------:R-:W-:-:S02]  /*44f0*/  IMAD.MOV.U32 R59, RZ, RZ, R232 ;  /* 0x000000ffff3b7224 */ /* 0x000fc400078e00e8 */
[----:B------:R-:W-:Y:S01]  /*4500*/  FFMA.FTZ R37, R58, R215, R37 ;  /* 0x000000d73a257223 */ /* 0x000fe20000010025 */
[----:B------:R-:W-:Y:S02]  /*4510*/  PRMT R58, RZ, 0x5410, R65 ;  /* 0x00005410ff3a7816 */ /* 0x000fe40000000041 */
[----:B------:R-:W-:-:S03]  /*4520*/  PRMT R59, RZ, 0x5410, R59 ;  /* 0x00005410ff3b7816 */ /* 0x000fc6000000003b */
[----:B------:R-:W-:Y:S01]  /*4530*/  FFMA.FTZ R52, R58, R225, R52 ;  /* 0x000000e13a347223 */ /* 0x000fe20000010034 */
[----:B------:R-:W-:Y:S02]  /*4540*/  MOV R58, R56 ;  /* 0x00000038003a7202 */ /* 0x000fe40000000f00 */
[--C-:B------:R-:W-:Y:S01]  /*4550*/  SHF.R.U64 R56, R56, 0x10, R57.reuse ;  /* 0x0000001038387819 */ /* 0x100fe20000001239 */
[----:B------:R-:W-:Y:S02]  /*4560*/  FFMA.FTZ R38, R59, R213, R38 ;  /* 0x000000d53b267223 */ /* 0x000fe40000010026 */
[--C-:B------:R-:W-:Y:S01]  /*4570*/  IMAD.MOV.U32 R59, RZ, RZ, R57.reuse ;  /* 0x000000ffff3b7224 */ /* 0x100fe200078e0039 */
[----:B------:R-:W-:Y:S02]  /*4580*/  PRMT R56, RZ, 0x5410, R56 ;  /* 0x00005410ff387816 */ /* 0x000fe40000000038 */
[----:B------:R-:W-:-:S03]  /*4590*/  SHF.R.U32.HI R57, RZ, 0x10, R57 ;  /* 0x00000010ff397819 */ /* 0x000fc60000011639 */
[----:B------:R-:W-:Y:S01]  /*45a0*/  FFMA.FTZ R50, R56, R221, R50 ;  /* 0x000000dd38327223 */ /* 0x000fe20000010032 */
[----:B------:R-:W-:Y:S02]  /*45b0*/  PRMT R56, RZ, 0x5410, R59 ;  /* 0x00005410ff387816 */ /* 0x000fe4000000003b */
[----:B------:R-:W-:-:S03]  /*45c0*/  MOV R64, R229 ;  /* 0x000000e500407202 */ /* 0x000fc60000000f00 */
[----:B------:R-:W-:Y:S01]  /*45d0*/  FFMA.FTZ R47, R56, R219, R47 ;  /* 0x000000db382f7223 */ /* 0x000fe2000001002f */
[----:B------:R-:W-:Y:S02]  /*45e0*/  PRMT R56, RZ, 0x5410, R57 ;  /* 0x00005410ff387816 */ /* 0x000fe40000000039 */
[----:B------:R-:W-:-:S03]  /*45f0*/  PRMT R64, RZ, 0x5410, R64 ;  /* 0x00005410ff407816 */ /* 0x000fc60000000040 */
[----:B------:R-:W-:Y:S02]  /*4600*/  FFMA.FTZ R48, R56, R223, R48 ;  /* 0x000000df38307223 */ /* 0x000fe40000010030 */
[----:B------:R-:W-:Y:S02]  /*4610*/  IMAD.MOV.U32 R56, RZ, RZ, R108 ;  /* 0x000000ffff387224 */ /* 0x000fe400078e006c */
[----:B------:R-:W-:Y:S02]  /*4620*/  FFMA.FTZ R36, R64, R211, R36 ;  /* 0x000000d340247223 */ /* 0x000fe40000010024 */
[----:B------:R-:W-:Y:S01]  /*4630*/  IMAD.MOV.U32 R64, RZ, RZ, R233 ;  /* 0x000000ffff407224 */ /* 0x000fe200078e00e9 */
[----:B------:R-:W-:Y:S02]  /*4640*/  PRMT R56, RZ, 0x5410, R56 ;  /* 0x00005410ff387816 */ /* 0x000fe40000000038 */
[----:B------:R-:W-:Y:S02]  /*4650*/  SHF.R.U64 R65, R108, 0x10, R109 ;  /* 0x000000106c417819 */ /* 0x000fe4000000126d */
[----:B------:R-:W-:Y:S01]  /*4660*/  PRMT R64, RZ, 0x5410, R64 ;  /* 0x00005410ff407816 */ /* 0x000fe20000000040 */
[----:B------:R-:W-:Y:S01]  /*4670*/  FFMA.FTZ R45, R56, R234, R45 ;  /* 0x000000ea382d7223 */ /* 0x000fe2000001002d */
[----:B------:R-:W-:-:S02]  /*4680*/  PRMT R56, RZ, 0x5410, R65 ;  /* 0x00005410ff387816 */ /* 0x000fc40000000041 */
[----:B------:R-:W-:Y:S01]  /*4690*/  PRMT R58, RZ, 0x5410, R58 ;  /* 0x00005410ff3a7816 */ /* 0x000fe2000000003a */
[----:B------:R-:W-:Y:S01]  /*46a0*/  FFMA.FTZ R51, R64, R217, R51 ;  /* 0x000000d940337223 */ /* 0x000fe20000010033 */
[----:B------:R-:W-:Y:S01]  /*46b0*/  MOV R57, R109 ;  /* 0x0000006d00397202 */ /* 0x000fe20000000f00 */
[----:B------:R-:W-:Y:S02]  /*46c0*/  FMUL.FTZ R64, R161, R62 ;  /* 0x0000003ea1407220 */ /* 0x000fe40000410000 */
[----:B------:R-:W-:Y:S01]  /*46d0*/  FFMA.FTZ R46, R56, R227, R46 ;  /* 0x000000e3382e7223 */ /* 0x000fe2000001002e */
[----:B------:R-:W-:Y:S01]  /*46e0*/  PRMT R57, RZ, 0x5410, R57 ;  /* 0x00005410ff397816 */ /* 0x000fe20000000039 */
[----:B------:R-:W-:Y:S01]  /*46f0*/  FFMA.FTZ R49, R58, R226, R49 ;  /* 0x000000e23a317223 */ /* 0x000fe20000010031 */
[----:B------:R0:W1:Y:S01]  /*4700*/  F2F.BF16.F32 R67, R64 ;  /* 0x0000004000437304 */ /* 0x0000620000202000 */
[----:B------:R-:W-:Y:S02]  /*4710*/  FMUL.FTZ R58, R118, R63 ;  /* 0x0000003f763a7220 */ /* 0x000fe40000410000 */
[----:B------:R-:W-:-:S02]  /*4720*/  FFMA.FTZ R43, R57, R214, R43 ;  /* 0x000000d6392b7223 */ /* 0x000fc4000001002b */
[----:B------:R-:W-:Y:S01]  /*4730*/  IMAD.MOV.U32 R56, RZ, RZ, R110 ;  /* 0x000000ffff387224 */ /* 0x000fe200078e006e */
[----:B0-----:R-:W-:Y:S02]  /*4740*/  SHF.R.U32.HI R64, RZ, 0x10, R109 ;  /* 0x00000010ff407819 */ /* 0x001fe4000001166d */
[----:B------:R0:W2:Y:S02]  /*4750*/  F2F.BF16.F32 R66, R58 ;  /* 0x0000003a00427304 */ /* 0x0000a40000202000 */
[----:B------:R-:W-:Y:S02]  /*4760*/  PRMT R56, RZ, 0x5410, R56 ;  /* 0x00005410ff387816 */ /* 0x000fe40000000038 */
[----:B------:R-:W-:Y:S02]  /*4770*/  PRMT R57, RZ, 0x5410, R64 ;  /* 0x00005410ff397816 */ /* 0x000fe40000000040 */
[----:B------:R-:W-:Y:S01]  /*4780*/  SHF.R.U64 R64, R110, 0x10, R111 ;  /* 0x000000106e407819 */ /* 0x000fe2000000126f */
[----:B0-----:R-:W-:-:S02]  /*4790*/  FMUL.FTZ R58, R117, R60 ;  /* 0x0000003c753a7220 */ /* 0x001fc40000410000 */
[----:B------:R-:W-:Y:S02]  /*47a0*/  FMUL.FTZ R59, R160, R61 ;  /* 0x0000003da03b7220 */ /* 0x000fe40000410000 */
[----:B------:R-:W-:Y:S01]  /*47b0*/  FFMA.FTZ R41, R56, R62, R41 ;  /* 0x0000003e38297223 */ /* 0x000fe20000010029 */
[----:B------:R-:W0:Y:S01]  /*47c0*/  F2F.BF16.F32 R65, R58 ;  /* 0x0000003a00417304 */ /* 0x000e220000202000 */
[----:B------:R-:W-:Y:S01]  /*47d0*/  FFMA.FTZ R44, R57, R212, R44 ;  /* 0x000000d4392c7223 */ /* 0x000fe2000001002c */
[----:B------:R-:W-:Y:S01]  /*47e0*/  PRMT R56, RZ, 0x5410, R64 ;  /* 0x00005410ff387816 */ /* 0x000fe20000000040 */
[----:B------:R-:W-:-:S05]  /*47f0*/  IMAD.MOV.U32 R57, RZ, RZ, R111 ;  /* 0x000000ffff397224 */ /* 0x000fca00078e006f */
[----:B------:R3:W4:Y:S01]  /*4800*/  F2F.BF16.F32 R72, R59 ;  /* 0x0000003b00487304 */ /* 0x0007220000202000 */
[----:B------:R-:W-:Y:S01]  /*4810*/  FFMA.FTZ R42, R56, R63, R42 ;  /* 0x0000003f382a7223 */ /* 0x000fe2000001002a */
[----:B------:R-:W-:Y:S02]  /*4820*/  PRMT R56, RZ, 0x5410, R57 ;  /* 0x00005410ff387816 */ /* 0x000fe40000000039 */
[----:B---3--:R-:W-:-:S04]  /*4830*/  SHF.R.U32.HI R59, RZ, 0x10, R111 ;  /* 0x00000010ff3b7819 */ /* 0x008fc8000001166f */
[----:B------:R-:W-:Y:S01]  /*4840*/  PRMT R57, RZ, 0x5410, R59 ;  /* 0x00005410ff397816 */ /* 0x000fe2000000003b */
[----:B------:R-:W-:-:S04]  /*4850*/  FFMA.FTZ R39, R56, R61, R39 ;  /* 0x0000003d38277223 */ /* 0x000fc80000010027 */
[----:B------:R-:W-:Y:S01]  /*4860*/  FFMA.FTZ R40, R57, R60, R40 ;  /* 0x0000003c39287223 */ /* 0x000fe20000010028 */
[----:B------:R-:W-:Y:S05]  /*4870*/  @!P0 BRA `(.L_x_377) ;  /* 0x0000008000008947 */ /* 0x000fea0003800000 */
[----:B012-4-:R-:W-:Y:S02]  /*4880*/  LOP3.LUT R56, R190, 0xffff, RZ, 0xc0, !PT ;  /* 0x0000ffffbe387812 */ /* 0x017fe400078ec0ff */
[----:B------:R-:W-:Y:S02]  /*4890*/  IADD3 R58, P0, R104, c[0x0][0x258], RZ ;  /* 0x00009600683a7a10 */ /* 0x000fe40007f1e0ff */
[----:B------:R-:W-:Y:S01]  /*48a0*/  PRMT R61, R191, 0x5410, R192 ;  /* 0x00005410bf3d7816 */ /* 0x000fe200000000c0 */
[----:B------:R-:W-:Y:S01]  /*48b0*/  IMAD.WIDE.U32 R56, R56, 0x10000, RZ ;  /* 0x0001000038387825 */ /* 0x000fe200078e00ff */
[----:B------:R-:W-:-:S04]  /*48c0*/  IADD3.X R59, R103, c[0x0][0x25c], RZ, P0, !PT ;  /* 0x00009700673b7a10 */ /* 0x000fc800007fe4ff */
[----:B------:R-:W-:Y:S02]  /*48d0*/  LOP3.LUT R57, R61, R57, RZ, 0xfc, !PT ;  /* 0x000000393d397212 */ /* 0x000fe400078efcff */
[----:B------:R-:W-:-:S05]  /*48e0*/  LOP3.LUT R56, R56, 0xffff, R189, 0xf8, !PT ;  /* 0x0000ffff38387812 */ /* 0x000fca00078ef8bd */
[----:B------:R0:W-:Y:S02]  /*48f0*/  STG.E.64 [R58.64], R56 ;  /* 0x000000383a007986 */ /* 0x0001e4000c101b04 */
.L_x_377:
[----:B012-4-:R-:W-:Y:S01]  /*4900*/  IMAD.WIDE.U32 R56, R66, 0x10000, RZ ;  /* 0x0001000042387825 */ /* 0x017fe200078e00ff */
[----:B------:R-:W-:Y:S02]  /*4910*/  SHF.L.U32 R59, R65, 0x10, RZ ;  /* 0x00000010413b7819 */ /* 0x000fe400000006ff */
[----:B------:R-:W-:Y:S02]  /*4920*/  IADD3 R104, P0, R104, c[0x0][0x248], RZ ;  /* 0x0000920068687a10 */ /* 0x000fe40007f1e0ff */
[----:B------:R-:W-:Y:S02]  /*4930*/  LOP3.LUT R57, R57, R59, R72, 0xfe, !PT ;  /* 0x0000003b39397212 */ /* 0x000fe400078efe48 */
[----:B------:R-:W-:Y:S02]  /*4940*/  LOP3.LUT R56, R56, R67, RZ, 0xfc, !PT ;  /* 0x0000004338387212 */ /* 0x000fe400078efcff */
[----:B------:R-:W-:Y:S02]  /*4950*/  IADD3.X R105, R103, c[0x0][0x24c], RZ, P0, !PT ;  /* 0x0000930067697a10 */ /* 0x000fe400007fe4ff */
[----:B------:R-:W-:-:S02]  /*4960*/  IADD3 R188, R188, c[0x0][0x160], RZ ;  /* 0x00005800bcbc7a10 */ /* 0x000fc40007ffe0ff */
[----:B------:R-:W-:Y:S01]  /*4970*/  SEL R210, RZ, 0x1, P2 ;  /* 0x00000001ffd27807 */ /* 0x000fe20001000000 */
[----:B------:R0:W-:Y:S01]  /*4980*/  STG.E.64 [R104.64], R56 ;  /* 0x0000003868007986 */ /* 0x0001e2000c101b04 */
[----:B------:R-:W-:-:S13]  /*4990*/  ISETP.GE.AND P0, PT, R188, c[0x0][0x164], PT ;  /* 0x00005900bc007a0c */ /* 0x000fda0003f06270 */
[----:B0-----:R-:W-:Y:S01]  /*49a0*/  @P0 CALL.REL.NOINC `(.L_x_378) ;  /* 0x0000001000000944 */ /* 0x001fe20003c00000 */
[----:B------:R-:W-:Y:S05]  /*49b0*/  BRA `(.L_x_379) ;  /* 0xffffc2b000007947 */ /* 0x000fea000383ffff */
.L_x_378:
        /* <DEDUP_REMOVED lines=54> */
[----:B------:R-:W-:-:S02]  /*4d20*/  IMAD.MOV.U32 R36, RZ, RZ, R41 ;  /* 0x000000ffff247224 */ /* 0x000fc400078e0029 */
.L_x_374:
[----:B------:R-:W0:Y:S01]  /*4d30*/  S2UR UR6, SR_CTAID.X ;  /* 0x00000000000679c3 */ /* 0x000e220000002500 */
[----:B------:R-:W-:Y:S01]  /*4d40*/  IMAD.MOV.U32 R15, RZ, RZ, 0x10 ;  /* 0x00000010ff0f7424 */ /* 0x000fe200078e00ff */
[----:B0-----:R-:W-:-:S02]  /*4d50*/  LEA.HI R0, R53, UR6, RZ, 0x18 ;  /* 0x0000000635007c11 */ /* 0x001fc4000f8fc0ff */
[----:B------:R-:W-:-:S03]  /*4d60*/  LOP3.LUT R53, R53, 0xff, RZ, 0xc0, !PT ;  /* 0x000000ff35357812 */ /* 0x000fc600078ec0ff */
[----:B------:R-:W-:-:S05]  /*4d70*/  IMAD R0, R0, c[0x0][0x168], RZ ;  /* 0x00005a0000007a24 */ /* 0x000fca00078e02ff */
[----:B------:R-:W-:-:S05]  /*4d80*/  LEA.HI R0, R0, R53, RZ, 0x1e ;  /* 0x0000003500007211 */ /* 0x000fca00078ff0ff */
[----:B------:R-:W-:-:S04]  /*4d90*/  IMAD.WIDE.U32 R2, R0, R15, c[0x0][0x220] ;  /* 0x0000880000027625 */ /* 0x000fc800078e000f */
[CC--:B------:R-:W-:Y:S01]  /*4da0*/  IMAD.WIDE.U32 R12, R0.reuse, R15.reuse, c[0x0][0x228] ;  /* 0x00008a00000c7625 */ /* 0x0c0fe200078e000f */
[----:B------:R-:W-:Y:S03]  /*4db0*/  STG.E.128 [R2.64], R72 ;  /* 0x0000004802007986 */ /* 0x000fe6000c101d04 */
        /* <DEDUP_REMOVED lines=22> */
.L_x_375:
[----:B------:R-:W-:Y:S01]  /*4f20*/  HFMA2.MMA R60, -RZ, RZ, 0, 1.847743988037109375e-06 ;  /* 0x0000001fff3c7435 */ /* 0x000fe200000001ff */
[----:B------:R-:W-:Y:S01]  /*4f30*/  MOV R58, R62 ;  /* 0x0000003e003a7202 */ /* 0x000fe20000000f00 */
[----:B------:R-:W-:Y:S01]  /*4f40*/  IMAD.MOV.U32 R65, RZ, RZ, 0x10 ;  /* 0x00000010ff417424 */ /* 0x000fe200078e00ff */
[----:B------:R-:W-:Y:S01]  /*4f50*/  MOV R56, 0x4f80 ;  /* 0x00004f8000387802 */ /* 0x000fe20000000f00 */
[----:B------:R-:W-:-:S02]  /*4f60*/  IMAD.MOV.U32 R67, RZ, RZ, -0x1 ;  /* 0xffffffffff437424 */ /* 0x000fc400078e00ff */
[----:B-----5:R-:W-:Y:S05]  /*4f70*/  CALL.REL.NOINC `($__internal_5_$__cuda_sm70_shflsync_down_p) ;  /* 0x0000046000007944 */ /* 0x020fea0003c00000 */
[----:B-1----:R-:W-:Y:S01]  /*4f80*/  MOV R59, R58 ;  /* 0x0000003a003b7202 */ /* 0x002fe20000000f00 */
[----:B0-----:R-:W-:Y:S05]  /*4f90*/  BRA `(.L_x_380) ;  /* 0xffffd5b000007947 */ /* 0x001fea000383ffff */
.L_x_376:
[----:B------:R-:W-:Y:S01]  /*4fa0*/  HFMA2.MMA R65, -RZ, RZ, 0, 9.5367431640625e-07 ;  /* 0x00000010ff417435 */ /* 0x000fe200000001ff */
[----:B------:R-:W-:Y:S01]  /*4fb0*/  IMAD.MOV.U32 R58, RZ, RZ, R61 ;  /* 0x000000ffff3a7224 */ /* 0x000fe200078e003d */
[----:B------:R-:W-:Y:S01]  /*4fc0*/  MOV R67, 0xffffffff ;  /* 0xffffffff00437802 */ /* 0x000fe20000000f00 */
[----:B------:R-:W-:Y:S01]  /*4fd0*/  IMAD.MOV.U32 R60, RZ, RZ, 0x1f ;  /* 0x0000001fff3c7424 */ /* 0x000fe200078e00ff */
[----:B------:R-:W-:-:S02]  /*4fe0*/  MOV R56, 0x5000 ;  /* 0x0000500000387802 */ /* 0x000fc40000000f00 */
[----:B01---5:R-:W-:Y:S05]  /*4ff0*/  CALL.REL.NOINC `($__internal_5_$__cuda_sm70_shflsync_down_p) ;  /* 0x000003e000007944 */ /* 0x023fea0003c00000 */
[----:B------:R-:W-:Y:S01]  /*5000*/  FADD.FTZ R62, R62, R59 ;  /* 0x0000003b3e3e7221 */ /* 0x000fe20000010000 */
[----:B0-----:R-:W-:Y:S01]  /*5010*/  HFMA2.MMA R60, -RZ, RZ, 0, 1.847743988037109375e-06 ;  /* 0x0000001fff3c7435 */ /* 0x001fe200000001ff */
[----:B-1----:R-:W-:Y:S01]  /*5020*/  FADD.FTZ R61, R61, R58 ;  /* 0x0000003a3d3d7221 */ /* 0x002fe20000010000 */
[----:B------:R-:W-:Y:S01]  /*5030*/  MOV R56, 0x5080 ;  /* 0x0000508000387802 */ /* 0x000fe20000000f00 */
[----:B------:R-:W-:Y:S01]  /*5040*/  IMAD.MOV.U32 R65, RZ, RZ, 0x8 ;  /* 0x00000008ff417424 */ /* 0x000fe200078e00ff */
[----:B------:R-:W-:Y:S01]  /*5050*/  MOV R58, R62 ;  /* 0x0000003e003a7202 */ /* 0x000fe20000000f00 */
[----:B------:R-:W-:-:S02]  /*5060*/  IMAD.MOV.U32 R67, RZ, RZ, -0x1 ;  /* 0xffffffffff437424 */ /* 0x000fc400078e00ff */
[----:B------:R-:W-:Y:S05]  /*5070*/  CALL.REL.NOINC `($__internal_5_$__cuda_sm70_shflsync_down_p) ;  /* 0x0000036000007944 */ /* 0x000fea0003c00000 */
[----:B0-----:R-:W-:Y:S01]  /*5080*/  HFMA2.MMA R60, -RZ, RZ, 0, 1.847743988037109375e-06 ;  /* 0x0000001fff3c7435 */ /* 0x001fe200000001ff */
[----:B-1----:R-:W-:Y:S01]  /*5090*/  IMAD.MOV.U32 R59, RZ, RZ, R58 ;  /* 0x000000ffff3b7224 */ /* 0x002fe200078e003a */
[----:B------:R-:W-:Y:S01]  /*50a0*/  MOV R58, R61 ;  /* 0x0000003d003a7202 */ /* 0x000fe20000000f00 */
[----:B------:R-:W-:Y:S01]  /*50b0*/  IMAD.MOV.U32 R65, RZ, RZ, 0x8 ;  /* 0x00000008ff417424 */ /* 0x000fe200078e00ff */
[----:B------:R-:W-:Y:S01]  /*50c0*/  MOV R56, 0x50f0 ;  /* 0x000050f000387802 */ /* 0x000fe20000000f00 */
[----:B------:R-:W-:-:S02]  /*50d0*/  IMAD.MOV.U32 R67, RZ, RZ, -0x1 ;  /* 0xffffffffff437424 */ /* 0x000fc400078e00ff */
[----:B------:R-:W-:Y:S05]  /*50e0*/  CALL.REL.NOINC `($__internal_5_$__cuda_sm70_shflsync_down_p) ;  /* 0x000002f000007944 */ /* 0x000fea0003c00000 */
[----:B------:R-:W-:Y:S01]  /*50f0*/  FADD.FTZ R62, R59, R62 ;  /* 0x0000003e3b3e7221 */ /* 0x000fe20000010000 */
[----:B0-----:R-:W-:Y:S01]  /*5100*/  MOV R65, 0x4 ;  /* 0x0000000400417802 */ /* 0x001fe20000000f00 */
[----:B-1----:R-:W-:Y:S01]  /*5110*/  FADD.FTZ R61, R61, R58 ;  /* 0x0000003a3d3d7221 */ /* 0x002fe20000010000 */
[----:B------:R-:W-:Y:S01]  /*5120*/  MOV R67, 0xffffffff ;  /* 0xffffffff00437802 */ /* 0x000fe20000000f00 */
[----:B------:R-:W-:Y:S01]  /*5130*/  IMAD.MOV.U32 R60, RZ, RZ, 0x1f ;  /* 0x0000001fff3c7424 */ /* 0x000fe200078e00ff */
[----:B------:R-:W-:Y:S01]  /*5140*/  MOV R56, 0x5170 ;  /* 0x0000517000387802 */ /* 0x000fe20000000f00 */
[----:B------:R-:W-:-:S02]  /*5150*/  IMAD.MOV.U32 R58, RZ, RZ, R62 ;  /* 0x000000ffff3a7224 */ /* 0x000fc400078e003e */
[----:B------:R-:W-:Y:S05]  /*5160*/  CALL.REL.NOINC `($__internal_5_$__cuda_sm70_shflsync_down_p) ;  /* 0x0000027000007944 */ /* 0x000fea0003c00000 */
[----:B0-----:R-:W-:Y:S01]  /*5170*/  HFMA2.MMA R65, -RZ, RZ, 0, 2.384185791015625e-07 ;  /* 0x00000004ff417435 */ /* 0x001fe200000001ff */
[----:B-1----:R-:W-:Y:S01]  /*5180*/  MOV R59, R58 ;  /* 0x0000003a003b7202 */ /* 0x002fe20000000f00 */
[----:B------:R-:W-:Y:S01]  /*5190*/  IMAD.MOV.U32 R58, RZ, RZ, R61 ;  /* 0x000000ffff3a7224 */ /* 0x000fe200078e003d */
[----:B------:R-:W-:Y:S01]  /*51a0*/  MOV R67, 0xffffffff ;  /* 0xffffffff00437802 */ /* 0x000fe20000000f00 */
[----:B------:R-:W-:Y:S01]  /*51b0*/  IMAD.MOV.U32 R60, RZ, RZ, 0x1f ;  /* 0x0000001fff3c7424 */ /* 0x000fe200078e00ff */
[----:B------:R-:W-:-:S02]  /*51c0*/  MOV R56, 0x51e0 ;  /* 0x000051e000387802 */ /* 0x000fc40000000f00 */
[----:B------:R-:W-:Y:S05]  /*51d0*/  CALL.REL.NOINC `($__internal_5_$__cuda_sm70_shflsync_down_p) ;  /* 0x0000020000007944 */ /* 0x000fea0003c00000 */
        /* <DEDUP_REMOVED lines=23> */
[----:B0-----:R-:W-:Y:S01]  /*5350*/  HFMA2.MMA R65, -RZ, RZ, 0, 5.9604644775390625e-08 ;  /* 0x00000001ff417435 */ /* 0x001fe200000001ff */
[----:B-1----:R-:W-:Y:S01]  /*5360*/  MOV R72, R58 ;  /* 0x0000003a00487202 */ /* 0x002fe20000000f00 */
[----:B------:R-:W-:Y:S01]  /*5370*/  IMAD.MOV.U32 R58, RZ, RZ, R63 ;  /* 0x000000ffff3a7224 */ /* 0x000fe200078e003f */
[----:B------:R-:W-:Y:S01]  /*5380*/  MOV R67, 0xffffffff ;  /* 0xffffffff00437802 */ /* 0x000fe20000000f00 */
[----:B------:R-:W-:Y:S01]  /*5390*/  IMAD.MOV.U32 R60, RZ, RZ, 0x1f ;  /* 0x0000001fff3c7424 */ /* 0x000fe200078e00ff */
[----:B------:R-:W-:-:S02]  /*53a0*/  MOV R56, 0x53c0 ;  /* 0x000053c000387802 */ /* 0x000fc40000000f00 */
[----:B------:R-:W-:Y:S05]  /*53b0*/  CALL.REL.NOINC `($__internal_5_$__cuda_sm70_shflsync_down_p) ;  /* 0x0000002000007944 */ /* 0x000fea0003c00000 */
[----:B-1----:R-:W-:Y:S01]  /*53c0*/  IMAD.MOV.U32 R56, RZ, RZ, R58 ;  /* 0x000000ffff387224 */ /* 0x002fe200078e003a */
[----:B0-----:R-:W-:Y:S05]  /*53d0*/  BRA `(.L_x_381) ;  /* 0xffffd29000007947 */ /* 0x001fea000383ffff */
        .weak           $__internal_5_$__cuda_sm70_shflsync_down_p
        .type           $__internal_5_$__cuda_sm70_shflsync_down_p,@function
        .size           $__internal_5_$__cuda_sm70_shflsync_down_p,(.L_x_12881 - $__internal_5_$__cuda_sm70_shflsync_down_p)
$__internal_5_$__cuda_sm70_shflsync_down_p:
[----:B------:R-:W-:Y:S01]  /*53e0*/  HFMA2.MMA R57, -RZ, RZ, 0, 0 ;  /* 0x00000000ff397435 */ /* 0x000fe200000001ff */
[----:B------:R-:W-:Y:S04]  /*53f0*/  WARPSYNC R67 ;  /* 0x0000004300007348 */ /* 0x000fe80003800000 */
[----:B------:R0:W1:Y:S01]  /*5400*/  SHFL.DOWN PT, R58, R58, R65, R60 ;  /* 0x080000413a3a7389 */ /* 0x00006200000e003c */
[----:B------:R-:W-:Y:S05]  /*5410*/  RET.REL.NODEC R56 `(_ZN10layer_norm13ln_bwd_kernelINS_13Kernel_traitsI13__nv_bfloat16S2_S2_S2_fjLj7168ELj1ELj1ELj8ELj8ENS_18Kernel_traits_baseILj7168ES2_S2_S2_S2_fjLj256EEEEELb0ELb1ELb0ELb1EEEvNS_9BwdParamsE) ;  /* 0xffffabe038007950 */ /* 0x000fea0003c3ffff */
.L_x_382:
        /* <DEDUP_REMOVED lines=14> */
.L_x_12881:


//--------------------- .text._ZN10layer_norm13ln_bwd_kernelINS_13Kernel_traitsI13__nv_bfloat16S2_S2_S2_fjLj7168ELj1ELj1ELj8ELj8ENS_18Kernel_traits_baseILj7168ES2_S2_S2_S2_fjLj256EEEEELb0ELb1ELb1ELb0EEEvNS_9BwdParamsE --------------------------
	.section	.text._ZN10layer_norm13ln_bwd_kernelINS_13Kernel_traitsI13__nv_bfloat16S2_S2_S2_fjLj7168ELj1ELj1ELj8ELj8ENS_18Kernel_traits_baseILj7168ES2_S2_S2_S2_fjLj256EEEEELb0ELb1ELb1ELb0EEEvNS_9BwdParamsE,"ax",@progbits
	.sectioninfo	@"SHI_REGISTERS=252"
	.align	128
        .global         _ZN10layer_norm13ln_bwd_kernelINS_13Kernel_traitsI13__nv_bfloat16S2_S2_S2_fjLj7168ELj1ELj1ELj8ELj8ENS_18Kernel_traits_baseILj7168ES2_S2_S2_S2_fjLj256EEEEELb0ELb1ELb1ELb0EEEvNS_9BwdParamsE
        .type           _ZN10layer_norm13ln_bwd_kernelINS_13Kernel_traitsI13__nv_bfloat16S2_S2_S2_fjLj7168ELj1ELj1ELj8ELj8ENS_18Kernel_traits_baseILj7168ES2_S2_S2_S2_fjLj256EEEEELb0ELb1ELb1ELb0EEEvNS_9BwdParamsE,@function
        .size           _ZN10layer_norm13ln_bwd_kernelINS_13Kernel_traitsI13__nv_bfloat16S2_S2_S2_fjLj7168ELj1ELj1ELj8ELj8ENS_18Kernel_traits_baseILj7168ES2_S2_S2_S2_fjLj256EEEEELb0ELb1ELb1ELb0EEEvNS_9BwdParamsE,(.L_x_12882 - _ZN10layer_norm13ln_bwd_kernelINS_13Kernel_traitsI13__nv_bfloat16S2_S2_S2_fjLj7168ELj1ELj1ELj8ELj8ENS_18Kernel_traits_baseILj7168ES2_S2_S2_S2_fjLj256EEEEELb0ELb1ELb1ELb0EEEvNS_9BwdParamsE)
        .other          _ZN10layer_norm13ln_bwd_kernelINS_13Kernel_traitsI13__nv_bfloat16S2_S2_S2_fjLj7168ELj1ELj1ELj8ELj8ENS_18Kernel_traits_baseILj7168ES2_S2_S2_S2_fjLj256EEEEELb0ELb1ELb1ELb0EEEvNS_9BwdParamsE,@"STO_CUDA_ENTRY STV_DEFAULT"
_ZN10layer_norm13ln_bwd_kernelINS_13Kernel_traitsI13__nv_bfloat16S2_S2_S2_fjLj7168ELj1ELj1ELj8ELj8ENS_18Kernel_traits_baseILj7168ES2_S2_S2_S2_fjLj256EEEEELb0ELb1ELb1ELb0EEEvNS_9BwdParamsE:
.text._ZN10layer_norm13ln_bwd_kernelINS_13Kernel_traitsI13__nv_bfloat16S2_S2_S2_fjLj7168ELj1ELj1ELj8ELj8ENS_18Kernel_traits_baseILj7168ES2_S2_S2_S2_fjLj256EEEEELb0ELb1ELb1ELb0EEEvNS_9BwdParamsE:
[----:B------:R-:W-:Y:S02]  /*0000*/  IMAD.MOV.U32 R1, RZ, RZ, c[0x0][0x28] ;  /* 0x00000a00ff017624 */ /* 0x000fe400078e00ff */
[----:B------:R-:W0:Y:S01]  /*0010*/  S2R R159, SR_TID.X ;  /* 0x00000000009f7919 */ /* 0x000e220000002100 */
[----:B------:R-:W-:Y:S01]  /*0020*/  IMAD.MOV.U32 R0, RZ, RZ, c[0x0][0x168] ;  /* 0x00005a00ff007624 */ /* 0x000fe200078e00ff */
[----:B------:R-:W-:Y:S01]  /*0030*/  ULDC.64 UR4, c[0x0][0x118] ;  /* 0x0000460000047ab9 */ /* 0x000fe20000000a00 */
[----:B------:R-:W-:-:S03]  /*0040*/  LOP3.LUT R46, R46, 0xfffffff7, RZ, 0xc0, !PT ;  /* 0xfffffff72e2e7812 */ /* 0x000fc600078ec0ff */
[----:B------:R-:W-:-:S04]  /*0050*/  SHF.R.S32.HI R0, RZ, 0x1f, R0 ;  /* 0x0000001fff007819 */ /* 0x000fc80000011400 */
[----:B------:R-:W-:Y:S02]  /*0060*/  LEA.HI R0, R0, c[0x0][0x168], RZ, 0x2 ;  /* 0x00005a0000007a11 */ /* 0x000fe400078f10ff */
[----:B0-----:R-:W-:-:S04]  /*0070*/  LOP3.LUT R11, R159, 0xff, RZ, 0xc, !PT ;  /* 0x000000ff9f0b7812 */ /* 0x001fc800078e0cff */
[----:B------:R-:W-:Y:S02]  /*0080*/  LEA.HI.SX32 R158, R0, R11, 0x1e ;  /* 0x0000000b009e7211 */ /* 0x000fe400078ff2ff */
[----:B------:R-:W-:Y:S02]  /*0090*/  LOP3.LUT R0, R159, 0xff, RZ, 0xc0, !PT ;  /* 0x000000ff9f007812 */ /* 0x000fe400078ec0ff */
[C---:B------:R-:W-:Y:S02]  /*00a0*/  LOP3.LUT P6, RZ, R158.reuse, 0xffffff00, RZ, 0xc0, !PT ;  /* 0xffffff009eff7812 */ /* 0x040fe400078cc0ff */
[C---:B------:R-:W-:Y:S02]  /*00b0*/  ISETP.GE.U32.AND P5, PT, R158.reuse, 0x200, PT ;  /* 0x000002009e00780c */ /* 0x040fe40003fa6070 */
[C---:B------:R-:W-:Y:S02]  /*00c0*/  ISETP.GE.U32.AND P4, PT, R158.reuse, 0x300, PT ;  /* 0x000003009e00780c */ /* 0x040fe40003f86070 */
[----:B------:R-:W-:-:S02]  /*00d0*/  ISETP.GE.U32.AND P3, PT, R158, 0x400, PT ;  /* 0x000004009e00780c */ /* 0x000fc40003f66070 */
[C---:B------:R-:W-:Y:S02]  /*00e0*/  ISETP.GE.U32.AND P0, PT, R158.reuse, 0x500, PT ;  /* 0x000005009e00780c */ /* 0x040fe40003f06070 */
[C---:B------:R-:W-:Y:S02]  /*00f0*/  ISETP.GE.U32.AND P2, PT, R158.reuse, 0x700, PT ;  /* 0x000007009e00780c */ /* 0x040fe40003f46070 */
[----:B------:R-:W-:Y:S01]  /*0100*/  ISETP.GE.U32.AND P1, PT, R158, 0x600, PT ;  /* 0x000006009e00780c */ /* 0x000fe20003f26070 */
[----:B------:R-:W-:Y:S01]  /*0110*/  @P6 IMAD.MOV.U32 R15, RZ, RZ, 0x8 ;  /* 0x00000008ff0f6424 */ /* 0x000fe200078e00ff */
[----:B------:R-:W-:Y:S01]  /*0120*/  @P6 LOP3.LUT R46, R46, 0x8, RZ, 0xfc, !PT ;  /* 0x000000082e2e6812 */ /* 0x000fe200078efcff */
[----:B------:R-:W-:Y:S02]  /*0130*/  @P5 IMAD.MOV.U32 R37, RZ, RZ, 0x8 ;  /* 0x00000008ff255424 */ /* 0x000fe400078e00ff */
[----:B------:R-:W-:Y:S01]  /*0140*/  @P6 IMAD.WIDE.U32 R10, R0, R15, c[0x0][0x1b0] ;  /* 0x00006c00000a6625 */ /* 0x000fe200078e000f */
[----:B------:R-:W-:-:S03]  /*0150*/  LOP3.LUT R46, R46, 0xfffffffb, RZ, 0xc0, !PT ;  /* 0xfffffffb2e2e7812 */ /* 0x000fc600078ec0ff */
[C---:B------:R-:W-:Y:S01]  /*0160*/  @P6 IMAD.WIDE.U32 R14, R0.reuse, R15, c[0x0][0x1c8] ;  /* 0x00007200000e6625 */ /* 0x040fe200078e000f */
[----:B------:R-:W-:Y:S01]  /*0170*/  @P6 LOP3.LUT R0, R0, 0x100, RZ, 0xfc, !PT ;  /* 0x0000010000006812 */ /* 0x000fe200078efcff */
[----:B------:R-:W0:Y:S01]  /*0180*/  S2UR UR6, SR_CTAID.X ;  /* 0x00000000000679c3 */ /* 0x000e220000002500 */
[----:B------:R-:W-:Y:S01]  /*0190*/  @P5 LOP3.LUT R46, R46, 0x4, RZ, 0xfc, !PT ;  /* 0x000000042e2e5812 */ /* 0x000fe200078efcff */
[----:B------:R-:W-:Y:S01]  /*01a0*/  @P4 IMAD.MOV.U32 R41, RZ, RZ, 0x8 ;  /* 0x00000008ff294424 */ /* 0x000fe200078e00ff */
[----:B------:R1:W5:Y:S01]  /*01b0*/  @P6 LDG.E.64 R12, [R10.64] ;  /* 0x000000040a0c6981 */ /* 0x000362000c1e1b00 */
[-C--:B------:R-:W-:Y:S01]  /*01c0*/  @P5 IMAD.WIDE.U32 R34, R0, R37.reuse, c[0x0][0x1b0] ;  /* 0x00006c0000225625 */ /* 0x080fe200078e0025 */
[----:B------:R-:W-:Y:S02]  /*01d0*/  LOP3.LUT R46, R46, 0xfffffffd, RZ, 0xc0, !PT ;  /* 0xfffffffd2e2e7812 */ /* 0x000fe400078ec0ff */
[----:B------:R2:W5:Y:S01]  /*01e0*/  @P6 LDG.E.64 R16, [R14.64] ;  /* 0x000000040e106981 */ /* 0x000562000c1e1b00 */
[C---:B------:R-:W-:Y:S01]  /*01f0*/  @P5 IMAD.WIDE.U32 R36, R0.reuse, R37, c[0x0][0x1c8] ;  /* 0x0000720000245625 */ /* 0x040fe200078e0025 */
[----:B------:R-:W-:-:S02]  /*0200*/  @P5 IADD3 R0, R0, 0x100, RZ ;  /* 0x0000010000005810 */ /* 0x000fc40007ffe0ff */
[----:B------:R3:W5:Y:S01]  /*0210*/  @P5 LDG.E.64 R18, [R34.64] ;  /* 0x0000000422125981 */ /* 0x000762000c1e1b00 */
[----:B------:R-:W-:Y:S01]  /*0220*/  @P4 LOP3.LUT R46, R46, 0x2, RZ, 0xfc, !PT ;  /* 0x000000022e2e4812 */ /* 0x000fe200078efcff */
[----:B------:R-:W-:Y:S02]  /*0230*/  @P3 IMAD.MOV.U32 R45, RZ, RZ, 0x8 ;  /* 0x00000008ff2d3424 */ /* 0x000fe400078e00ff */
[-C--:B------:R-:W-:Y:S01]  /*0240*/  @P4 IMAD.WIDE.U32 R38, R0, R41.reuse, c[0x0][0x1b0] ;  /* 0x00006c0000264625 */ /* 0x080fe200078e0029 */
[----:B------:R3:W5:Y:S01]  /*0250*/  @P5 LDG.E.64 R20, [R36.64] ;  /* 0x0000000424145981 */ /* 0x000762000c1e1b00 */
[----:B------:R-:W-:Y:S02]  /*0260*/  LOP3.LUT R46, R46, 0xfffffffe, RZ, 0xc0, !PT ;  /* 0xfffffffe2e2e7812 */ /* 0x000fe400078ec0ff */
[C---:B------:R-:W-:Y:S01]  /*0270*/  @P4 IMAD.WIDE.U32 R40, R0.reuse, R41, c[0x0][0x1c8] ;  /* 0x0000720000284625 */ /* 0x040fe200078e0029 */
[----:B------:R3:W5:Y:S01]  /*0280*/  @P4 LDG.E.64 R22, [R38.64] ;  /* 0x0000000426164981 */ /* 0x000762000c1e1b00 */
[----:B------:R-:W-:-:S02]  /*0290*/  @P4 IADD3 R0, R0, 0x100, RZ ;  /* 0x0000010000004810 */ /* 0x000fc40007ffe0ff */
[----:B------:R-:W-:Y:S01]  /*02a0*/  @P3 LOP3.LUT R46, R46, 0x1, RZ, 0xfc, !PT ;  /* 0x000000012e2e3812 */ /* 0x000fe200078efcff */
[----:B------:R-:W-:Y:S02]  /*02b0*/  @P0 IMAD.MOV.U32 R49, RZ, RZ, 0x8 ;  /* 0x00000008ff310424 */ /* 0x000fe400078e00ff */
[----:B------:R-:W-:Y:S01]  /*02c0*/  @P1 IMAD.MOV.U32 R53, RZ, RZ, 0x8 ;  /* 0x00000008ff351424 */ /* 0x000fe200078e00ff */
[----:B------:R-:W-:Y:S01]  /*02d0*/  LOP3.LUT R46, R46, 0xffffffef, RZ, 0xc0, !PT ;  /* 0xffffffef2e2e7812 */ /* 0x000fe200078ec0ff */
[----:B------:R-:W-:-:S04]  /*02e0*/  @P3 IMAD.WIDE.U32 R42, R0, R45, c[0x0][0x1b0] ;  /* 0x00006c00002a3625 */ /* 0x000fc800078e002d */
[----:B------:R-:W-:Y:S01]  /*02f0*/  @P2 IMAD.MOV.U32 R55, RZ, RZ, 0x8 ;  /* 0x00000008ff372424 */ /* 0x000fe200078e00ff */
[----:B------:R-:W-:Y:S01]  /*0300*/  @P2 LOP3.LUT R46, R46, 0x10, RZ, 0xfc, !PT ;  /* 0x000000102e2e2812 */ /* 0x000fe200078efcff */
[C---:B------:R-:W-:Y:S01]  /*0310*/  @P3 IMAD.WIDE.U32 R44, R0.reuse, R45, c[0x0][0x1c8] ;  /* 0x00007200002c3625 */ /* 0x040fe200078e002d */
[----:B------:R-:W-:Y:S01]  /*0320*/  @P3 IADD3 R0, R0, 0x100, RZ ;  /* 0x0000010000003810 */ /* 0x000fe20007ffe0ff */
[----:B------:R4:W5:Y:S04]  /*0330*/  @P4 LDG.E.64 R24, [R40.64] ;  /* 0x0000000428184981 */ /* 0x000968000c1e1b00 */
[CC--:B------:R-:W-:Y:S01]  /*0340*/  @P0 IMAD.WIDE.U32 R46, R0.reuse, R49.reuse, c[0x0][0x1b0] ;  /* 0x00006c00002e0625 */ /* 0x0c0fe200078e0031 */
        /* <DEDUP_REMOVED lines=12> */
[----:B--2---:R-:W-:Y:S01]  /*0410*/  @P2 IMAD.WIDE.U32 R14, R0, R55, c[0x0][0x1c8] ;  /* 0x00007200000e2625 */ /* 0x004fe200078e0037 */
[----:B------:R3:W5:Y:S04]  /*0420*/  @P2 LDG.E.64 R32, [R10.64] ;  /* 0x000000040a202981 */ /* 0x000768000c1e1b00 */
[----:B------:R3:W5:Y:S01]  /*0430*/  @P2 LDG.E.64 R2, [R14.64] ;  /* 0x000000040e022981 */ /* 0x000762000c1e1b00 */
[----:B------:R-:W-:Y:S01]  /*0440*/  ISETP.GE.AND P2, PT, R157, c[0x0][0x164], PT ;  /* 0x000059009d007a0c */ /* 0x000fe20003f46270 */
[----:B----4-:R-:W-:Y:S01]  /*0450*/  CS2R R40, SRZ ;  /* 0x0000000000287805 */ /* 0x010fe2000001ff00 */
[----:B0-----:R-:W-:Y:S01]  /*0460*/  CS2R R42, SRZ ;  /* 0x00000000002a7805 */ /* 0x001fe2000001ff00 */
[----:B------:R0:W5:Y:S01]  /*0470*/  @P1 LDG.E.64 R4, [R52.64] ;  /* 0x0000000434041981 */ /* 0x000162000c1e1b00 */
[----:B------:R-:W-:Y:S01]  /*0480*/  CS2R R44, SRZ ;  /* 0x00000000002c7805 */ /* 0x000fe2000001ff00 */
[----:B------:R-:W-:Y:S01]  /*0490*/  CS2R R46, SRZ ;  /* 0x00000000002e7805 */ /* 0x000fe2000001ff00 */
[----:B------:R-:W-:Y:S01]  /*04a0*/  CS2R R48, SRZ ;  /* 0x0000000000307805 */ /* 0x000fe2000001ff00 */
[----:B-1----:R-:W-:Y:S01]  /*04b0*/  CS2R R50, SRZ ;  /* 0x0000000000327805 */ /* 0x002fe2000001ff00 */
[----:B------:R-:W-:Y:S01]  /*04c0*/  CS2R R54, SRZ ;  /* 0x0000000000367805 */ /* 0x000fe2000001ff00 */
[----:B------:R-:W-:Y:S01]  /*04d0*/  CS2R R56, SRZ ;  /* 0x0000000000387805 */ /* 0x000fe2000001ff00 */
[----:B------:R-:W-:Y:S01]  /*04e0*/  CS2R R58, SRZ ;  /* 0x00000000003a7805 */ /* 0x000fe2000001ff00 */
[----:B------:R-:W-:Y:S01]  /*04f0*/  CS2R R60, SRZ ;  /* 0x00000000003c7805 */ /* 0x000fe2000001ff00 */
[----:B------:R-:W-:Y:S01]  /*0500*/  CS2R R62, SRZ ;  /* 0x00000000003e7805 */ /* 0x000fe2000001ff00 */
[----:B0-----:R-:W-:Y:S01]  /*0510*/  CS2R R52, SRZ ;  /* 0x0000000000347805 */ /* 0x001fe2000001ff00 */
        /* <DEDUP_REMOVED lines=31> */
[----:B---3--:R-:W0:Y:S01]  /*0710*/  LDC.U8 R156, c[0x0][0x1f0] ;  /* 0x00007c00ff9c7b82 */ /* 0x008e220000000000 */
[----:B-----5:R-:W-:Y:S01]  /*0720*/  IMAD.MOV.U32 R139, RZ, RZ, R28 ;  /* 0x000000ffff8b7224 */ /* 0x020fe200078e001c */
[--C-:B------:R-:W-:Y:S01]  /*0730*/  SHF.R.U64 R138, R28, 0x10, R29.reuse ;  /* 0x000000101c8a7819 */ /* 0x100fe2000000121d */
[--C-:B------:R-:W-:Y:S01]  /*0740*/  IMAD.MOV.U32 R137, RZ, RZ, R29.reuse ;  /* 0x000000ffff897224 */ /* 0x100fe200078e001d */
[----:B------:R-:W-:Y:S01]  /*0750*/  SHF.R.U32.HI R136, RZ, 0x10, R29 ;  /* 0x00000010ff887819 */ /* 0x000fe2000001161d */
[----:B------:R-:W-:Y:S01]  /*0760*/  IMAD.MOV.U32 R39, RZ, RZ, R30 ;  /* 0x000000ffff277224 */ /* 0x000fe200078e001e */
        /* <DEDUP_REMOVED lines=19> */
[--C-:B------:R-:W-:Y:S01]  /*08a0*/  IMAD.MOV.U32 R13, RZ, RZ, R7.reuse ;  /* 0x000000ffff0d7224 */ /* 0x100fe200078e0007 */
[--C-:B------:R-:W-:Y:S01]  /*08b0*/  SHF.R.U64 R124, R6, 0x10, R7.reuse ;  /* 0x00000010067c7819 */ /* 0x100fe20000001207 */
[----:B------:R-:W-:Y:S01]  /*08c0*/  IMAD.MOV.U32 R143, RZ, RZ, R26 ;  /* 0x000000ffff8f7224 */ /* 0x000fe200078e001a */
[----:B------:R-:W-:Y:S01]  /*08d0*/  SHF.R.U32.HI R12, RZ, 0x10, R7 ;  /* 0x00000010ff0c7819 */ /* 0x000fe20000011607 */
[----:B------:R-:W-:Y:S01]  /*08e0*/  IMAD.MOV.U32 R15, RZ, RZ, R6 ;  /* 0x000000ffff0f7224 */ /* 0x000fe200078e0006 */
[----:B------:R-:W-:Y:S01]  /*08f0*/  SHF.R.U64 R142, R26, 0x10, R27 ;  /* 0x000000101a8e7819 */ /* 0x000fe2000000121b */
[--C-:B------:R-:W-:Y:S01]  /*0900*/  IMAD.MOV.U32 R8, RZ, RZ, R5.reuse ;  /* 0x000000ffff087224 */ /* 0x100fe200078e0005 */
[----:B------:R-:W-:Y:S01]  /*0910*/  SHF.R.U64 R9, R4, 0x10, R5 ;  /* 0x0000001004097819 */ /* 0x000fe20000001205 */
[----:B------:R-:W-:Y:S01]  /*0920*/  IMAD.MOV.U32 R145, RZ, RZ, R23 ;  /* 0x000000ffff917224 */ /* 0x000fe200078e0017 */
[----:B------:R-:W-:Y:S01]  /*0930*/  SHF.R.U32.HI R7, RZ, 0x10, R5 ;  /* 0x00000010ff077819 */ /* 0x000fe20000011605 */
[----:B------:R-:W-:Y:S01]  /*0940*/  IMAD.MOV.U32 R141, RZ, RZ, R27 ;  /* 0x000000ffff8d7224 */ /* 0x000fe200078e001b */
[----:B------:R-:W-:Y:S01]  /*0950*/  SHF.R.U64 R146, R22, 0x10, R23 ;  /* 0x0000001016927819 */ /* 0x000fe20000001217 */
[----:B------:R-:W-:Y:S01]  /*0960*/  IMAD.MOV.U32 R10, RZ, RZ, R21 ;  /* 0x000000ffff0a7224 */ /* 0x000fe200078e0015 */
[----:B------:R-:W-:Y:S01]  /*0970*/  SHF.R.U32.HI R144, RZ, 0x10, R23 ;  /* 0x00000010ff907819 */ /* 0x000fe20000011617 */
[----:B------:R-:W-:Y:S01]  /*0980*/  IMAD.MOV.U32 R11, RZ, RZ, R4 ;  /* 0x000000ffff0b7224 */ /* 0x000fe200078e0004 */
[----:B------:R-:W-:Y:S01]  /*0990*/  SHF.R.U32.HI R140, RZ, 0x10, R27 ;  /* 0x00000010ff8c7819 */ /* 0x000fe2000001161b */
[----:B------:R-:W-:Y:S01]  /*09a0*/  IMAD.MOV.U32 R6, RZ, RZ, R2 ;  /* 0x000000ffff067224 */ /* 0x000fe200078e0002 */
[--C-:B------:R-:W-:Y:S01]  /*09b0*/  SHF.R.U64 R26, R20, 0x10, R21.reuse ;  /* 0x00000010141a7819 */ /* 0x100fe20000001215 */
[----:B------:R-:W-:Y:S01]  /*09c0*/  IMAD.MOV.U32 R147, RZ, RZ, R22 ;  /* 0x000000ffff937224 */ /* 0x000fe200078e0016 */
[----:B------:R-:W-:Y:S01]  /*09d0*/  SHF.R.U32.HI R14, RZ, 0x10, R21 ;  /* 0x00000010ff0e7819 */ /* 0x000fe20000011615 */
[----:B------:R-:W-:Y:S01]  /*09e0*/  IMAD.MOV.U32 R35, RZ, RZ, R32 ;  /* 0x000000ffff237224 */ /* 0x000fe200078e0020 */
[----:B------:R-:W-:Y:S01]  /*09f0*/  SHF.R.U64 R5, R2, 0x10, R3 ;  /* 0x0000001002057819 */ /* 0x000fe20000001203 */
[--C-:B------:R-:W-:Y:S01]  /*0a00*/  IMAD.MOV.U32 R0, RZ, RZ, R33.reuse ;  /* 0x000000ffff007224 */ /* 0x100fe200078e0021 */
[--C-:B------:R-:W-:Y:S01]  /*0a10*/  SHF.R.U64 R34, R32, 0x10, R33.reuse ;  /* 0x0000001020227819 */ /* 0x100fe20000001221 */
[----:B------:R-:W-:Y:S01]  /*0a20*/  IMAD.MOV.U32 R27, RZ, RZ, R20 ;  /* 0x000000ffff1b7224 */ /* 0x000fe200078e0014 */
[----:B------:R-:W-:Y:S01]  /*0a30*/  SHF.R.U32.HI R32, RZ, 0x10, R33 ;  /* 0x00000010ff207819 */ /* 0x000fe20000011621 */
[----:B------:R-:W-:Y:S01]  /*0a40*/  IMAD.MOV.U32 R23, RZ, RZ, R24 ;  /* 0x000000ffff177224 */ /* 0x000fe200078e0018 */
[--C-:B------:R-:W-:Y:S01]  /*0a50*/  SHF.R.U64 R22, R24, 0x10, R25.reuse ;  /* 0x0000001018167819 */ /* 0x100fe20000001219 */
[--C-:B------:R-:W-:Y:S01]  /*0a60*/  IMAD.MOV.U32 R21, RZ, RZ, R25.reuse ;  /* 0x000000ffff157224 */ /* 0x100fe200078e0019 */
[----:B------:R-:W-:Y:S01]  /*0a70*/  SHF.R.U32.HI R20, RZ, 0x10, R25 ;  /* 0x00000010ff147819 */ /* 0x000fe20000011619 */
[--C-:B------:R-:W-:Y:S01]  /*0a80*/  IMAD.MOV.U32 R4, RZ, RZ, R3.reuse ;  /* 0x000000ffff047224 */ /* 0x100fe200078e0003 */
[----:B------:R-:W-:Y:S01]  /*0a90*/  SHF.R.U32.HI R3, RZ, 0x10, R3 ;  /* 0x00000010ff037819 */ /* 0x000fe20000011603 */
[----:B------:R-:W-:Y:S01]  /*0aa0*/  IMAD.MOV.U32 R2, RZ, RZ, 0x1 ;  /* 0x00000001ff027424 */ /* 0x000fe200078e00ff */
[----:B------:R-:W-:Y:S01]  /*0ab0*/  PRMT R25, RZ, 0x5410, R10 ;  /* 0x00005410ff197816 */ /* 0x000fe2000000000a */
[----:B------:R-:W-:Y:S01]  /*0ac0*/  IMAD.MOV.U32 R41, RZ, RZ, RZ ;  /* 0x000000ffff297224 */ /* 0x000fe200078e00ff */
        /* <DEDUP_REMOVED lines=48> */
[----:B------:R-:W-:-:S02]  /*0dd0*/  PRMT R10, R2, 0x7610, R10 ;  /* 0x00007610020a7816 */ /* 0x000fc4000000000a */
[----:B------:R-:W-:Y:S02]  /*0de0*/  PRMT R9, RZ, 0x5410, R9 ;  /* 0x00005410ff097816 */ /* 0x000fe40000000009 */
[----:B------:R-:W-:Y:S02]  /*0df0*/  PRMT R8, RZ, 0x5410, R8 ;  /* 0x00005410ff087816 */ /* 0x000fe40000000008 */
[----:B------:R-:W-:Y:S02]  /*0e00*/  PRMT R7, RZ, 0x5410, R7 ;  /* 0x00005410ff077816 */ /* 0x000fe40000000007 */
[----:B------:R-:W-:Y:S02]  /*0e10*/  PRMT R6, RZ, 0x5410, R6 ;  /* 0x00005410ff067816 */ /* 0x000fe40000000006 */
[----:B------:R-:W-:Y:S02]  /*0e20*/  PRMT R5, RZ, 0x5410, R5 ;  /* 0x00005410ff057816 */ /* 0x000fe40000000005 */
[----:B------:R-:W-:-:S02]  /*0e30*/  PRMT R4, RZ, 0x5410, R4 ;  /* 0x00005410ff047816 */ /* 0x000fc40000000004 */
[----:B0-----:R-:W-:Y:S02]  /*0e40*/  PRMT R3, RZ, 0x5410, R3 ;  /* 0x00005410ff037816 */ /* 0x001fe40000000003 */
.L_x_550:
        /* <DEDUP_REMOVED lines=16> */
[----:B------:R-:W-:Y:S02]  /*0f50*/  IMAD.MOV.U32 R0, RZ, RZ, R240 ;  /* 0x000000ffff007224 */ /* 0x000fe400078e00f0 */
        /* <DEDUP_REMOVED lines=11> */
.L_x_388:
[----:B------:R-:W-:Y:S02]  /*1010*/  IADD3 R124, R0, 0x100, RZ ;  /* 0x00000100007c7810 */ /* 0x000fe40007ffe0ff */
.L_x_387:
[----:B------:R-:W-:Y:S05]  /*1020*/  BSYNC B1 ;  /* 0x0000000000017941 */ /* 0x000fea0003800000 */
.L_x_386:
        /* <DEDUP_REMOVED lines=8> */
.L_x_391:
[----:B------:R-:W-:Y:S02]  /*10b0*/  IADD3 R124, R124, 0x100, RZ ;  /* 0x000001007c7c7810 */ /* 0x000fe40007ffe0ff */
.L_x_390:
[----:B------:R-:W-:Y:S05]  /*10c0*/  BSYNC B1 ;  /* 0x0000000000017941 */ /* 0x000fea0003800000 */
.L_x_389:
        /* <DEDUP_REMOVED lines=8> */
.L_x_394:
[----:B------:R-:W-:Y:S02]  /*1150*/  IADD3 R124, R124, 0x100, RZ ;  /* 0x000001007c7c7810 */ /* 0x000fe40007ffe0ff */
.L_x_393:
[----:B------:R-:W-:Y:S05]  /*1160*/  BSYNC B1 ;  /* 0x0000000000017941 */ /* 0x000fea0003800000 */
.L_x_392:
        /* <DEDUP_REMOVED lines=8> */
.L_x_397:
[----:B------:R-:W-:Y:S02]  /*11f0*/  IADD3 R124, R124, 0x100, RZ ;  /* 0x000001007c7c7810 */ /* 0x000fe40007ffe0ff */
.L_x_396:
[----:B------:R-:W-:Y:S05]  /*1200*/  BSYNC B1 ;  /* 0x0000000000017941 */ /* 0x000fea0003800000 */
.L_x_395:
[----:B------:R-:W-:Y:S01]  /*1210*/  BSSY B1, `(.L_x_398) ;  /* 0x0000008000017945 */ /* 0x000fe20003800000 */
[----:B------:R-:W-:Y:S05]  /*1220*/  @!P0 BRA `(.L_x_399) ;  /* 0x0000006000008947 */ /* 0x000fea0003800000 */
[----:B------:R-:W-:-:S04]  /*1230*/  ISETP.NE.U32.AND P3, PT, RZ, c[0x0][0x218], PT ;  /* 0x00008600ff007a0c */ /* 0x000fc80003f65070 */
[----:B------:R-:W-:-:S13]  /*1240*/  ISETP.NE.AND.EX P3, PT, RZ, c[0x0][0x21c], PT, P3 ;  /* 0x00008700ff007a0c */ /* 0x000fda0003f65330 */
[----:B------:R-:W-:Y:S05]  /*1250*/  @!P3 BRA `(.L_x_400) ;  /* 0x000000200000b947 */ /* 0x000fea0003800000 */
[----:B------:R-:W-:-:S06]  /*1260*/  IMAD.WIDE.U32 R170, R124, R129, c[0x0][0x218] ;  /* 0x000086007caa7625 */ /* 0x000fcc00078e0081 */
[----:B------:R-:W5:Y:S02]  /*1270*/  LDG.E.64 R170, [R170.64] ;  /* 0x00000004aaaa7981 */ /* 0x000f64000c1e1b00 */
.L_x_400:
[----:B------:R-:W-:Y:S02]  /*1280*/  IADD3 R124, R124, 0x100, RZ ;  /* 0x000001007c7c7810 */ /* 0x000fe40007ffe0ff */
.L_x_399:
[----:B------:R-:W-:Y:S05]  /*1290*/  BSYNC B1 ;  /* 0x0000000000017941 */ /* 0x000fea0003800000 */
.L_x_398:
[----:B------:R-:W-:Y:S01]  /*12a0*/  BSSY B1, `(.L_x_401) ;  /* 0x0000008000017945 */ /* 0x000fe20003800000 */
[----:B------:R-:W-:Y:S05]  /*12b0*/  @!P1 BRA `(.L_x_402) ;  /* 0x0000006000009947 */ /* 0x000fea0003800000 */
[----:B------:R-:W-:-:S04]  /*12c0*/  ISETP.NE.U32.AND P3, PT, RZ, c[0x0][0x218], PT ;  /* 0x00008600ff007a0c */ /* 0x000fc80003f65070 */
[----:B------:R-:W-:-:S13]  /*12d0*/  ISETP.NE.AND.EX P3, PT, RZ, c[0x0][0x21c], PT, P3 ;  /* 0x00008700ff007a0c */ /* 0x000fda0003f65330 */
[----:B------:R-:W-:Y:S05]  /*12e0*/  @!P3 BRA `(.L_x_403) ;  /* 0x000000200000b947 */ /* 0x000fea0003800000 */
[----:B------:R-:W-:-:S06]  /*12f0*/  IMAD.WIDE.U32 R168, R124, R129, c[0x0][0x218] ;  /* 0x000086007ca87625 */ /* 0x000fcc00078e0081 */
[----:B------:R-:W5:Y:S02]  /*1300*/  LDG.E.64 R168, [R168.64] ;  /* 0x00000004a8a87981 */ /* 0x000f64000c1e1b00 */
.L_x_403:
[----:B------:R-:W-:Y:S02]  /*1310*/  IADD3 R124, R124, 0x100, RZ ;  /* 0x000001007c7c7810 */ /* 0x000fe40007ffe0ff */
.L_x_402:
[----:B------:R-:W-:Y:S05]  /*1320*/  BSYNC B1 ;  /* 0x0000000000017941 */ /* 0x000fea0003800000 */
.L_x_401:
        /* <DEDUP_REMOVED lines=9> */
.L_x_385:
        /* <DEDUP_REMOVED lines=21> */
[----:B--2---:R-:W-:Y:S02]  /*1510*/  SHF.R.U64 R189, R124, 0x10, R125 ;  /* 0x000000107cbd7819 */ /* 0x004fe4000000127d */
[----:B------:R-:W-:Y:S01]  /*1520*/  PRMT R124, RZ, 0x5410, R124 ;  /* 0x00005410ff7c7816 */ /* 0x000fe2000000007c */
[----:B---3--:R-:W-:Y:S01]  /*1530*/  IMAD.MOV.U32 R128, RZ, RZ, R134 ;  /* 0x000000ffff807224 */ /* 0x008fe200078e0086 */
[----:B0-----:R-:W-:Y:S02]  /*1540*/  PRMT R126, RZ, 0x5410, R189 ;  /* 0x00005410ff7e7816 */ /* 0x001fe400000000bd */
[----:B------:R-:W-:Y:S02]  /*1550*/  SHF.R.U64 R236, R134, 0x10, R135 ;  /* 0x0000001086ec7819 */ /* 0x000fe40000001287 */
[----:B------:R-:W-:Y:S01]  /*1560*/  SHF.R.U32.HI R188, RZ, 0x10, R125 ;  /* 0x00000010ffbc7819 */ /* 0x000fe2000001167d */
[C---:B------:R-:W-:Y:S01]  /*1570*/  FADD.FTZ R237, -R133.reuse, R126 ;  /* 0x0000007e85ed7221 */ /* 0x040fe20000010100 */
[----:B------:R-:W-:Y:S01]  /*1580*/  PRMT R128, RZ, 0x5410, R128 ;  /* 0x00005410ff807816 */ /* 0x000fe20000000080 */
[----:B------:R-:W-:Y:S01]  /*1590*/  FADD.FTZ R239, -R133, R124 ;  /* 0x0000007c85ef7221 */ /* 0x000fe20000010100 */
[----:B------:R-:W-:Y:S01]  /*15a0*/  PRMT R188, RZ, 0x5410, R188 ;  /* 0x00005410ffbc7816 */ /* 0x000fe200000000bc */
[----:B------:R-:W-:Y:S01]  /*15b0*/  IMAD.MOV.U32 R131, RZ, RZ, R135 ;  /* 0x000000ffff837224 */ /* 0x000fe200078e0087 */
[----:B------:R-:W-:Y:S01]  /*15c0*/  PRMT R236, RZ, 0x5410, R236 ;  /* 0x00005410ffec7816 */ /* 0x000fe200000000ec */
[C---:B------:R-:W-:Y:S01]  /*15d0*/  FMUL.FTZ R237, R2.reuse, R237 ;  /* 0x000000ed02ed7220 */ /* 0x040fe20000410000 */
[----:B------:R-:W-:Y:S01]  /*15e0*/  PRMT R134, RZ, 0x5410, R125 ;  /* 0x00005410ff867816 */ /* 0x000fe2000000007d */
[----:B------:R-:W-:-:S02]  /*15f0*/  FMUL.FTZ R239, R2, R239 ;  /* 0x000000ef02ef7220 */ /* 0x000fc40000410000 */
[----:B------:R-:W-:Y:S01]  /*1600*/  FMUL.FTZ R238, R155, R128 ;  /* 0x000000809bee7220 */ /* 0x000fe20000410000 */
[----:B------:R-:W-:Y:S01]  /*1610*/  SHF.R.U32.HI R232, RZ, 0x10, R135 ;  /* 0x00000010ffe87819 */ /* 0x000fe20000011687 */
[----:B------:R-:W-:Y:S01]  /*1620*/  FADD.FTZ R233, -R133, R188 ;  /* 0x000000bc85e97221 */ /* 0x000fe20000010100 */
[----:B------:R-:W-:Y:S01]  /*1630*/  PRMT R131, RZ, 0x5410, R131 ;  /* 0x00005410ff837816 */ /* 0x000fe20000000083 */
[----:B------:R-:W-:Y:S02]  /*1640*/  FADD.FTZ R69, R69, R236 ;  /* 0x000000ec45457221 */ /* 0x000fe40000010000 */
[-C--:B------:R-:W-:Y:S02]  /*1650*/  FFMA.FTZ R41, R237, R236.reuse, R41 ;  /* 0x000000eced297223 */ /* 0x080fe40000010029 */
[----:B------:R-:W-:Y:S02]  /*1660*/  FADD.FTZ R235, -R133, R134 ;  /* 0x0000008685eb7221 */ /* 0x000fe40000010100 */
[----:B------:R-:W-:-:S02]  /*1670*/  FMUL.FTZ R236, R154, R236 ;  /* 0x000000ec9aec7220 */ /* 0x000fc40000410000 */
[----:B------:R-:W-:Y:S02]  /*1680*/  FADD.FTZ R125, RZ, R238 ;  /* 0x000000eeff7d7221 */ /* 0x000fe40000010000 */
[----:B------:R-:W-:Y:S01]  /*1690*/  FFMA.FTZ R124, R239, R238, RZ ;  /* 0x000000eeef7c7223 */ /* 0x000fe200000100ff */
        /* <DEDUP_REMOVED lines=10> */
[----:B------:R-:W-:Y:S01]  /*1740*/  FFMA.FTZ R124, R235, R234, R124 ;  /* 0x000000eaeb7c7223 */ /* 0x000fe2000001007c */
[----:B------:R-:W-:Y:S01]  /*1750*/  IADD3 R134, R0, 0x100, RZ ;  /* 0x0000010000867810 */ /* 0x000fe20007ffe0ff */
[----:B------:R-:W-:-:S02]  /*1760*/  FADD.FTZ R68, R68, R128 ;  /* 0x0000008044447221 */ /* 0x000fc40000010000 */
[----:B------:R-:W-:Y:S02]  /*1770*/  FFMA.FTZ R40, R239, R128, R40 ;  /* 0x00000080ef287223 */ /* 0x000fe40000010028 */
[----:B------:R-:W-:Y:S02]  /*1780*/  FADD.FTZ R70, R70, R131 ;  /* 0x0000008346467221 */ /* 0x000fe40000010000 */
[----:B------:R-:W-:Y:S02]  /*1790*/  FFMA.FTZ R42, R235, R131, R42 ;  /* 0x00000083eb2a7223 */ /* 0x000fe4000001002a */
[----:B------:R-:W-:Y:S02]  /*17a0*/  FADD.FTZ R131, R125, R232 ;  /* 0x000000e87d837221 */ /* 0x000fe40000010000 */
[----:B------:R-:W-:Y:S02]  /*17b0*/  FFMA.FTZ R128, R233, R232, R124 ;  /* 0x000000e8e9807223 */ /* 0x000fe4000001007c */
.L_x_406:
[----:B------:R-:W-:Y:S05]  /*17c0*/  BSYNC B1 ;  /* 0x0000000000017941 */ /* 0x000fea0003800000 */
.L_x_405:
        /* <DEDUP_REMOVED lines=15> */
[----:B--2---:R-:W-:Y:S02]  /*18c0*/  SHF.R.U64 R225, R124, 0x10, R125 ;  /* 0x000000107ce17819 */ /* 0x004fe4000000127d */
[----:B------:R-:W-:Y:S01]  /*18d0*/  PRMT R124, RZ, 0x5410, R124 ;  /* 0x00005410ff7c7816 */ /* 0x000fe2000000007c */
[----:B---3--:R-:W-:Y:S01]  /*18e0*/  IMAD.MOV.U32 R135, RZ, RZ, R126 ;  /* 0x000000ffff877224 */ /* 0x008fe200078e007e */
[----:B------:R-:W-:Y:S02]  /*18f0*/  SHF.R.U64 R228, R126, 0x10, R127 ;  /* 0x000000107ee47819 */ /* 0x000fe4000000127f */
[----:B------:R-:W-:Y:S01]  /*1900*/  PRMT R126, RZ, 0x5410, R225 ;  /* 0x00005410ff7e7816 */ /* 0x000fe200000000e1 */
[----:B------:R-:W-:Y:S01]  /*1910*/  FADD.FTZ R231, -R133, R124 ;  /* 0x0000007c85e77221 */ /* 0x000fe20000010100 */
[----:B------:R-:W-:-:S02]  /*1920*/  SHF.R.U32.HI R230, RZ, 0x10, R127 ;  /* 0x00000010ffe67819 */ /* 0x000fc4000001167f */
[----:B------:R-:W-:Y:S01]  /*1930*/  PRMT R135, RZ, 0x5410, R135 ;  /* 0x00005410ff877816 */ /* 0x000fe20000000087 */
[----:B------:R-:W-:Y:S01]  /*1940*/  FADD.FTZ R229, -R133, R126 ;  /* 0x0000007e85e57221 */ /* 0x000fe20000010100 */
[----:B------:R-:W-:Y:S01]  /*1950*/  SHF.R.U32.HI R226, RZ, 0x10, R125 ;  /* 0x00000010ffe27819 */ /* 0x000fe2000001167d */
[----:B------:R-:W-:Y:S01]  /*1960*/  IMAD.MOV.U32 R223, RZ, RZ, R127 ;  /* 0x000000ffffdf7224 */ /* 0x000fe200078e007f */
[----:B0-----:R-:W-:Y:S01]  /*1970*/  PRMT R188, RZ, 0x5410, R125 ;  /* 0x00005410ffbc7816 */ /* 0x001fe2000000007d */
[C---:B------:R-:W-:Y:S01]  /*1980*/  FMUL.FTZ R229, R2.reuse, R229 ;  /* 0x000000e502e57220 */ /* 0x040fe20000410000 */
[----:B------:R-:W-:Y:S01]  /*1990*/  PRMT R228, RZ, 0x5410, R228 ;  /* 0x00005410ffe47816 */ /* 0x000fe200000000e4 */
[----:B------:R-:W-:Y:S01]  /*19a0*/  FMUL.FTZ R231, R2, R231 ;  /* 0x000000e702e77220 */ /* 0x000fe20000410000 */
[----:B------:R-:W-:Y:S01]  /*19b0*/  PRMT R125, RZ, 0x5410, R230 ;  /* 0x00005410ff7d7816 */ /* 0x000fe200000000e6 */
[----:B------:R-:W-:Y:S01]  /*19c0*/  FMUL.FTZ R230, R151, R135 ;  /* 0x0000008797e67220 */ /* 0x000fe20000410000 */
[----:B------:R-:W-:Y:S01]  /*19d0*/  PRMT R226, RZ, 0x5410, R226 ;  /* 0x00005410ffe27816 */ /* 0x000fe200000000e2 */
[----:B------:R-:W-:Y:S01]  /*19e0*/  FADD.FTZ R227, -R133, R188 ;  /* 0x000000bc85e37221 */ /* 0x000fe20000010100 */
[----:B------:R-:W-:Y:S01]  /*19f0*/  PRMT R223, RZ, 0x5410, R223 ;  /* 0x00005410ffdf7816 */ /* 0x000fe200000000df */
[----:B------:R-:W-:-:S02]  /*1a00*/  FADD.FTZ R73, R73, R228 ;  /* 0x000000e449497221 */ /* 0x000fc40000010000 */
[-C--:B------:R-:W-:Y:S02]  /*1a10*/  FFMA.FTZ R45, R229, R228.reuse, R45 ;  /* 0x000000e4e52d7223 */ /* 0x080fe4000001002d */
[----:B------:R-:W-:Y:S02]  /*1a20*/  FMUL.FTZ R228, R150, R228 ;  /* 0x000000e496e47220 */ /* 0x000fe40000410000 */
[----:B------:R-:W-:Y:S02]  /*1a30*/  FADD.FTZ R131, R131, R230 ;  /* 0x000000e683837221 */ /* 0x000fe40000010000 */
[----:B------:R-:W-:Y:S02]  /*1a40*/  FFMA.FTZ R128, R231, R230, R128 ;  /* 0x000000e6e7807223 */ /* 0x000fe40000010080 */
[----:B------:R-:W-:Y:S02]  /*1a50*/  FMUL.FTZ R227, R2, R227 ;  /* 0x000000e302e37220 */ /* 0x000fe40000410000 */
[----:B------:R-:W-:-:S02]  /*1a60*/  FADD.FTZ R133, -R133, R226 ;  /* 0x000000e285857221 */ /* 0x000fc40000010100 */
[-C--:B------:R-:W-:Y:S02]  /*1a70*/  FMUL.FTZ R225, R149, R223.reuse ;  /* 0x000000df95e17220 */ /* 0x080fe40000410000 */
[----:B------:R-:W-:Y:S02]  /*1a80*/  FADD.FTZ R124, R131, R228 ;  /* 0x000000e4837c7221 */ /* 0x000fe40000010000 */
[----:B------:R-:W-:Y:S02]  /*1a90*/  FFMA.FTZ R128, R229, R228, R128 ;  /* 0x000000e4e5807223 */ /* 0x000fe40000010080 */
[----:B------:R-:W-:Y:S02]  /*1aa0*/  FADD.FTZ R74, R74, R223 ;  /* 0x000000df4a4a7221 */ /* 0x000fe40000010000 */
[----:B------:R-:W-:Y:S02]  /*1ab0*/  FFMA.FTZ R46, R227, R223, R46 ;  /* 0x000000dfe32e7223 */ /* 0x000fe4000001002e */
[----:B------:R-:W-:-:S02]  /*1ac0*/  FMUL.FTZ R226, R2, R133 ;  /* 0x0000008502e27220 */ /* 0x000fc40000410000 */
[----:B------:R-:W-:Y:S02]  /*1ad0*/  FMUL.FTZ R223, R148, R125 ;  /* 0x0000007d94df7220 */ /* 0x000fe40000410000 */
        /* <DEDUP_REMOVED lines=8> */
.L_x_408:
[----:B------:R-:W-:Y:S05]  /*1b60*/  BSYNC B1 ;  /* 0x0000000000017941 */ /* 0x000fea0003800000 */
.L_x_407:
        /* <DEDUP_REMOVED lines=19> */
[----:B------:R-:W-:-:S02]  /*1ca0*/  PRMT R126, RZ, 0x5410, R185 ;  /* 0x00005410ff7e7816 */ /* 0x000fc400000000b9 */
[--C-:B0-----:R-:W-:Y:S02]  /*1cb0*/  PRMT R182, RZ, 0x5410, R125.reuse ;  /* 0x00005410ffb67816 */ /* 0x101fe4000000007d */
[----:B------:R-:W-:Y:S01]  /*1cc0*/  SHF.R.U32.HI R186, RZ, 0x10, R125 ;  /* 0x00000010ffba7819 */ /* 0x000fe2000001167d */
[C---:B------:R-:W-:Y:S01]  /*1cd0*/  FADD.FTZ R125, -R133.reuse, R126 ;  /* 0x0000007e857d7221 */ /* 0x040fe20000010100 */
[----:B------:R-:W-:Y:S01]  /*1ce0*/  PRMT R135, RZ, 0x5410, R135 ;  /* 0x00005410ff877816 */ /* 0x000fe20000000087 */
[C---:B------:R-:W-:Y:S01]  /*1cf0*/  FADD.FTZ R183, -R133.reuse, R124 ;  /* 0x0000007c85b77221 */ /* 0x040fe20000010100 */
[----:B------:R-:W-:Y:S01]  /*1d00*/  PRMT R186, RZ, 0x5410, R186 ;  /* 0x00005410ffba7816 */ /* 0x000fe200000000ba */
[----:B------:R-:W-:Y:S01]  /*1d10*/  IMAD.MOV.U32 R184, RZ, RZ, R127 ;  /* 0x000000ffffb87224 */ /* 0x000fe200078e007f */
[----:B------:R-:W-:Y:S01]  /*1d20*/  PRMT R187, RZ, 0x5410, R187 ;  /* 0x00005410ffbb7816 */ /* 0x000fe200000000bb */
[----:B------:R-:W-:Y:S02]  /*1d30*/  FADD.FTZ R185, -R133, R182 ;  /* 0x000000b685b97221 */ /* 0x000fe40000010100 */
[----:B------:R-:W-:-:S02]  /*1d40*/  FMUL.FTZ R182, R2, R125 ;  /* 0x0000007d02b67220 */ /* 0x000fc40000410000 */
[C---:B------:R-:W-:Y:S02]  /*1d50*/  FMUL.FTZ R183, R2.reuse, R183 ;  /* 0x000000b702b77220 */ /* 0x040fe40000410000 */
[----:B------:R-:W-:Y:S01]  /*1d60*/  FMUL.FTZ R224, R147, R135 ;  /* 0x0000008793e07220 */ /* 0x000fe20000410000 */
[----:B------:R-:W-:Y:S01]  /*1d70*/  SHF.R.U32.HI R191, RZ, 0x10, R127 ;  /* 0x00000010ffbf7819 */ /* 0x000fe2000001167f */
[----:B------:R-:W-:Y:S01]  /*1d80*/  FADD.FTZ R133, -R133, R186 ;  /* 0x000000ba85857221 */ /* 0x000fe20000010100 */
[----:B------:R-:W-:Y:S01]  /*1d90*/  PRMT R184, RZ, 0x5410, R184 ;  /* 0x00005410ffb87816 */ /* 0x000fe200000000b8 */
        /* <DEDUP_REMOVED lines=20> */
[----:B------:R-:W-:Y:S02]  /*1ee0*/  FADD.FTZ R131, R124, R191 ;  /* 0x000000bf7c837221 */ /* 0x000fe40000010000 */
[----:B------:R-:W-:-:S02]  /*1ef0*/  FFMA.FTZ R128, R186, R191, R128 ;  /* 0x000000bfba807223 */ /* 0x000fc40000010080 */
.L_x_410:
[----:B------:R-:W-:Y:S05]  /*1f00*/  BSYNC B1 ;  /* 0x0000000000017941 */ /* 0x000fea0003800000 */
.L_x_409:
        /* <DEDUP_REMOVED lines=18> */
[----:B------:R-:W-:Y:S02]  /*2030*/  PRMT R192, RZ, 0x5410, R192 ;  /* 0x00005410ffc07816 */ /* 0x000fe400000000c0 */
[----:B------:R-:W-:Y:S01]  /*2040*/  PRMT R124, RZ, 0x5410, R124 ;  /* 0x00005410ff7c7816 */ /* 0x000fe2000000007c */
[--C-:B------:R-:W-:Y:S01]  /*2050*/  IMAD.MOV.U32 R190, RZ, RZ, R127.reuse ;  /* 0x000000ffffbe7224 */ /* 0x100fe200078e007f */
[----:B------:R-:W-:-:S02]  /*2060*/  SHF.R.U64 R197, R126, 0x10, R127 ;  /* 0x000000107ec57819 */ /* 0x000fc4000000127f */
[----:B------:R-:W-:Y:S01]  /*2070*/  PRMT R126, RZ, 0x5410, R125 ;  /* 0x00005410ff7e7816 */ /* 0x000fe2000000007d */
[C---:B------:R-:W-:Y:S01]  /*2080*/  FADD.FTZ R125, -R133.reuse, R192 ;  /* 0x000000c0857d7221 */ /* 0x040fe20000010100 */
[----:B0-----:R-:W-:Y:S01]  /*2090*/  PRMT R188, RZ, 0x5410, R193 ;  /* 0x00005410ffbc7816 */ /* 0x001fe200000000c1 */
[C---:B------:R-:W-:Y:S01]  /*20a0*/  FADD.FTZ R193, -R133.reuse, R124 ;  /* 0x0000007c85c17221 */ /* 0x040fe20000010100 */
[----:B------:R-:W-:Y:S01]  /*20b0*/  PRMT R135, RZ, 0x5410, R135 ;  /* 0x00005410ff877816 */ /* 0x000fe20000000087 */
[----:B------:R-:W-:Y:S01]  /*20c0*/  FADD.FTZ R195, -R133, R126 ;  /* 0x0000007e85c37221 */ /* 0x000fe20000010100 */
[----:B------:R-:W-:Y:S02]  /*20d0*/  PRMT R197, RZ, 0x5410, R197 ;  /* 0x00005410ffc57816 */ /* 0x000fe400000000c5 */
[----:B------:R-:W-:Y:S01]  /*20e0*/  PRMT R194, RZ, 0x5410, R190 ;  /* 0x00005410ffc27816 */ /* 0x000fe200000000be */
[C---:B------:R-:W-:Y:S02]  /*20f0*/  FMUL.FTZ R190, R2.reuse, R125 ;  /* 0x0000007d02be7220 */ /* 0x040fe40000410000 */
[----:B------:R-:W-:-:S02]  /*2100*/  FMUL.FTZ R193, R2, R193 ;  /* 0x000000c102c17220 */ /* 0x000fc40000410000 */
[----:B------:R-:W-:Y:S01]  /*2110*/  FMUL.FTZ R192, R143, R135 ;  /* 0x000000878fc07220 */ /* 0x000fe20000410000 */
[----:B------:R-:W-:Y:S01]  /*2120*/  SHF.R.U32.HI R199, RZ, 0x10, R127 ;  /* 0x00000010ffc77819 */ /* 0x000fe2000001167f */
[----:B------:R-:W-:Y:S02]  /*2130*/  FADD.FTZ R133, -R133, R188 ;  /* 0x000000bc85857221 */ /* 0x000fe40000010100 */
[----:B------:R-:W-:Y:S02]  /*2140*/  FMUL.FTZ R195, R2, R195 ;  /* 0x000000c302c37220 */ /* 0x000fe40000410000 */
[----:B------:R-:W-:Y:S02]  /*2150*/  FADD.FTZ R81, R81, R197 ;  /* 0x000000c551517221 */ /* 0x000fe40000010000 */
[-C--:B------:R-:W-:Y:S02]  /*2160*/  FFMA.FTZ R53, R190, R197.reuse, R53 ;  /* 0x000000c5be357223 */ /* 0x080fe40000010035 */
        /* <DEDUP_REMOVED lines=19> */
.L_x_412:
[----:B------:R-:W-:Y:S05]  /*22a0*/  BSYNC B1 ;  /* 0x0000000000017941 */ /* 0x000fea0003800000 */
.L_x_411:
        /* <DEDUP_REMOVED lines=56> */
.L_x_414:
[----:B------:R-:W-:Y:S05]  /*2630*/  BSYNC B1 ;  /* 0x0000000000017941 */ /* 0x000fea0003800000 */
.L_x_413:
        /* <DEDUP_REMOVED lines=56> */
.L_x_416:
[----:B------:R-:W-:Y:S05]  /*29c0*/  BSYNC B1 ;  /* 0x0000000000017941 */ /* 0x000fea0003800000 */
.L_x_415:
[----:B------:R-:W-:-:S13]  /*29d0*/  ISETP.GE.U32.AND P3, PT, R158, 0x700, PT ;  /* 0x000007009e00780c */ /* 0x000fda0003f66070 */
[----:B------:R-:W-:Y:S05]  /*29e0*/  @!P3 BRA `(.L_x_404) ;  /* 0x000003400000b947 */ /* 0x000fea0003800000 */
[----:B------:R-:W-:Y:S01]  /*29f0*/  IMAD.WIDE.U32 R124, R134, R129, c[0x0][0x188] ;  /* 0x00006200867c7625 */ /* 0x000fe200078e0081 */
[----:B------:R-:W-:-:S04]  /*2a00*/  ISETP.NE.AND P3, PT, R156, RZ, PT ;  /* 0x000000ff9c00720c */ /* 0x000fc80003f65270 */
[----:B-----5:R-:W-:Y:S01]  /*2a10*/  FSEL R189, R132, RZ, !P3 ;  /* 0x000000ff84bd7208 */ /* 0x020fe20005800000 */
[----:B------:R-:W2:Y:S01]  /*2a20*/  LDG.E.64 R124, [R124.64] ;  /* 0x000000047c7c7981 */ /* 0x000ea2000c1e1b00 */
[----:B------:R-:W-:Y:S01]  /*2a30*/  IMAD.WIDE.U32 R132, R130, R129, c[0x0][0x208] ;  /* 0x0000820082847625 */ /* 0x000fe200078e0081 */
[----:B------:R-:W-:-:S04]  /*2a40*/  ISETP.NE.U32.AND P3, PT, RZ, c[0x0][0x218], PT ;  /* 0x00008600ff007a0c */ /* 0x000fc80003f65070 */
[----:B------:R-:W-:Y:S01]  /*2a50*/  ISETP.NE.AND.EX P3, PT, RZ, c[0x0][0x21c], PT, P3 ;  /* 0x00008700ff007a0c */ /* 0x000fe20003f65330 */
[----:B------:R-:W3:-:S12]  /*2a60*/  LDG.E.64 R132, [R132.64] ;  /* 0x0000000484847981 */ /* 0x000ed8000c1e1b00 */
[----:B------:R-:W-:-:S05]  /*2a70*/  @P3 IMAD.WIDE.U32 R126, R134, R129, c[0x0][0x218] ;  /* 0x00008600867e3625 */ /* 0x000fca00078e0081 */
[----:B------:R0:W5:Y:S01]  /*2a80*/  @P3 LDG.E.64 R166, [R126.64] ;  /* 0x000000047ea63981 */ /* 0x000162000c1e1b00 */
[--C-:B--2---:R-:W-:Y:S02]  /*2a90*/  SHF.R.U64 R134, R124, 0x10, R125.reuse ;  /* 0x000000107c867819 */ /* 0x104fe4000000127d */
[----:B------:R-:W-:Y:S02]  /*2aa0*/  PRMT R124, RZ, 0x5410, R124 ;  /* 0x00005410ff7c7816 */ /* 0x000fe4000000007c */
[--C-:B0-----:R-:W-:Y:S02]  /*2ab0*/  SHF.R.U32.HI R126, RZ, 0x10, R125.reuse ;  /* 0x00000010ff7e7819 */ /* 0x101fe4000001167d */
[----:B------:R-:W-:Y:S01]  /*2ac0*/  PRMT R125, RZ, 0x5410, R125 ;  /* 0x00005410ff7d7816 */ /* 0x000fe2000000007d */
[C---:B------:R-:W-:Y:S01]  /*2ad0*/  FADD.FTZ R217, -R189.reuse, R124 ;  /* 0x0000007cbdd97221 */ /* 0x040fe20000010100 */
[----:B------:R-:W-:Y:S01]  /*2ae0*/  PRMT R124, RZ, 0x5410, R134 ;  /* 0x00005410ff7c7816 */ /* 0x000fe20000000086 */
[----:B---3--:R-:W-:Y:S01]  /*2af0*/  IMAD.MOV.U32 R129, RZ, RZ, R132 ;  /* 0x000000ffff817224 */ /* 0x008fe200078e0084 */
[----:B------:R-:W-:Y:S01]  /*2b00*/  SHF.R.U64 R219, R132, 0x10, R133 ;  /* 0x0000001084db7819 */ /* 0x000fe20000001285 */
[----:B------:R-:W-:-:S02]  /*2b10*/  FADD.FTZ R221, -R189, R125 ;  /* 0x0000007dbddd7221 */ /* 0x000fc40000010100 */
        /* <DEDUP_REMOVED lines=33> */
.L_x_404:
[----:B------:R-:W-:Y:S05]  /*2d30*/  BSYNC B0 ;  /* 0x0000000000007941 */ /* 0x000fea0003800000 */
.L_x_384:
[----:B------:R-:W-:Y:S02]  /*2d40*/  LOP3.LUT P3, RZ, R10, 0xff, RZ, 0xc0, !PT ;  /* 0x000000ff0aff7812 */ /* 0x000fe4000786c0ff */
[----:B0-----:R-:W-:-:S04]  /*2d50*/  SHF.R.U32.HI R126, RZ, 0x5, R159 ;  /* 0x00000005ff7e7819 */ /* 0x001fc8000001169f */
[----:B------:R-:W-:-:S07]  /*2d60*/  LOP3.LUT R246, R126, 0x7fffff8, RZ, 0xc0, !PT ;  /* 0x07fffff87ef67812 */ /* 0x000fce00078ec0ff */
[----:B------:R-:W-:Y:S02]  /*2d70*/  @!P3 IADD3 R246, R246, 0x8, RZ ;  /* 0x00000008f6f6b810 */ /* 0x000fe40007ffe0ff */
[----:B------:R-:W-:Y:S01]  /*2d80*/  LOP3.LUT P3, RZ, R159, 0x1f, RZ, 0xc0, !PT ;  /* 0x0000001f9fff7812 */ /* 0x000fe2000786c0ff */
[----:B------:R-:W-:Y:S10]  /*2d90*/  BRA.DIV ~URZ, `(.L_x_417) ;  /* 0x000042c27f007947 */ /* 0x000ff4000b800000 */
[----:B------:R0:W1:Y:S02]  /*2da0*/  SHFL.DOWN PT, R134, R131, 0x10, 0x1f ;  /* 0x0a001f0083867f89 */ /* 0x00006400000e0000 */
.L_x_551:
        /* <DEDUP_REMOVED lines=13> */
[----:B-----5:R-:W1:Y:S01]  /*2e80*/  SHFL.DOWN PT, R132, R129, 0x2, 0x1f ;  /* 0x08401f0081847f89 */ /* 0x020e6200000e0000 */
[----:B0-----:R-:W-:-:S05]  /*2e90*/  FADD.FTZ R128, R127, R128 ;  /* 0x000000807f807221 */ /* 0x001fca0000010000 */
[----:B------:R0:W2:Y:S01]  /*2ea0*/  SHFL.DOWN PT, R131, R128, 0x1, 0x1f ;  /* 0x08201f0080837f89 */ /* 0x0000a200000e0000 */
[----:B-1----:R-:W-:-:S05]  /*2eb0*/  FADD.FTZ R189, R129, R132 ;  /* 0x0000008481bd7221 */ /* 0x002fca0000010000 */
[----:B------:R0:W1:Y:S02]  /*2ec0*/  SHFL.DOWN PT, R132, R189, 0x1, 0x1f ;  /* 0x08201f00bd847f89 */ /* 0x00006400000e0000 */
.L_x_552:
[----:B------:R-:W-:Y:S01]  /*2ed0*/  @!P3 LOP3.LUT R125, R126, 0x7, RZ, 0xc0, !PT ;  /* 0x000000077e7db812 */ /* 0x000fe200078ec0ff */
[----:B--2---:R-:W-:Y:S01]  /*2ee0*/  FADD.FTZ R188, R131, R128 ;  /* 0x0000008083bc7221 */ /* 0x004fe20000010000 */
[----:B------:R-:W-:Y:S01]  /*2ef0*/  WARPSYNC 0xffffffff ;  /* 0xffffffff00007948 */ /* 0x000fe20003800000 */
[----:B01----:R-:W-:Y:S01]  /*2f00*/  FADD.FTZ R189, R132, R189 ;  /* 0x000000bd84bd7221 */ /* 0x003fe20000010000 */
        /* <DEDUP_REMOVED lines=9> */
[----:B------:R-:W1:Y:S04]  /*2fa0*/  LDS.128 R128, [R246.X8+0x7010] ;  /* 0x00701000f6807984 */ /* 0x000e680000008c00 */
[----:B------:R-:W2:Y:S01]  /*2fb0*/  LDS.128 R124, [R246.X8+0x7020] ;  /* 0x00702000f67c7984 */ /* 0x000ea20000008c00 */
[----:B0-----:R-:W-:-:S02]  /*2fc0*/  FADD.FTZ R249, RZ, R132 ;  /* 0x00000084fff97221 */ /* 0x001fc40000010000 */
[----:B------:R-:W-:Y:S02]  /*2fd0*/  FADD.FTZ R132, RZ, R133 ;  /* 0x00000085ff847221 */ /* 0x000fe40000010000 */
[----:B------:R-:W-:Y:S02]  /*2fe0*/  FADD.FTZ R249, R134, R249 ;  /* 0x000000f986f97221 */ /* 0x000fe40000010000 */
[----:B------:R-:W-:Y:S02]  /*2ff0*/  FADD.FTZ R248, R135, R132 ;  /* 0x0000008487f87221 */ /* 0x000fe40000010000 */
[----:B------:R-:W0:Y:S01]  /*3000*/  LDS.128 R132, [R246.X8+0x7030] ;  /* 0x00703000f6847984 */ /* 0x000e220000008c00 */
[----:B-1----:R-:W-:Y:S02]  /*3010*/  FADD.FTZ R249, R249, R128 ;  /* 0x00000080f9f97221 */ /* 0x002fe40000010000 */
[----:B------:R-:W-:Y:S02]  /*3020*/  FADD.FTZ R248, R248, R129 ;  /* 0x00000081f8f87221 */ /* 0x000fe40000010000 */
[----:B------:R-:W-:-:S02]  /*3030*/  FADD.FTZ R249, R130, R249 ;  /* 0x000000f982f97221 */ /* 0x000fc40000010000 */
[----:B------:R-:W-:Y:S02]  /*3040*/  FADD.FTZ R248, R131, R248 ;  /* 0x000000f883f87221 */ /* 0x000fe40000010000 */
[----:B--2---:R-:W-:Y:S01]  /*3050*/  FADD.FTZ R249, R249, R124 ;  /* 0x0000007cf9f97221 */ /* 0x004fe20000010000 */
[----:B------:R-:W-:Y:S01]  /*3060*/  @P3 SHF.R.S32.HI R124, RZ, 0x1f, R241 ;  /* 0x0000001fff7c3819 */ /* 0x000fe200000114f1 */
[----:B------:R-:W-:Y:S01]  /*3070*/  FADD.FTZ R248, R248, R125 ;  /* 0x0000007df8f87221 */ /* 0x000fe20000010000 */
[----:B------:R-:W-:Y:S01]  /*3080*/  @P3 LOP3.LUT R125, R159, 0xff, RZ, 0xc0, !PT ;  /* 0x000000ff9f7d3812 */ /* 0x000fe200078ec0ff */
[----:B------:R-:W-:Y:S01]  /*3090*/  FADD.FTZ R249, R126, R249 ;  /* 0x000000f97ef97221 */ /* 0x000fe20000010000 */
[----:B------:R-:W-:Y:S01]  /*30a0*/  @P3 LEA.HI R124, R124, R241, RZ, 0x2 ;  /* 0x000000f17c7c3211 */ /* 0x000fe200078f10ff */
[----:B------:R-:W-:Y:S02]  /*30b0*/  FADD.FTZ R248, R127, R248 ;  /* 0x000000f87ff87221 */ /* 0x000fe40000010000 */
[----:B------:R-:W-:Y:S01]  /*30c0*/  IMAD.MOV.U32 R128, RZ, RZ, RZ ;  /* 0x000000ffff807224 */ /* 0x000fe200078e00ff */
[----:B------:R-:W-:Y:S01]  /*30d0*/  @P3 LEA.HI.SX32 R128, R124, R125, 0x1e ;  /* 0x0000007d7c803211 */ /* 0x000fe200078ff2ff */
[----:B0-----:R-:W-:-:S02]  /*30e0*/  FADD.FTZ R249, R249, R132 ;  /* 0x00000084f9f97221 */ /* 0x001fc40000010000 */
[----:B------:R-:W-:Y:S02]  /*30f0*/  FADD.FTZ R248, R248, R133 ;  /* 0x00000085f8f87221 */ /* 0x000fe40000010000 */
[----:B------:R-:W-:Y:S02]  /*3100*/  FADD.FTZ R129, R134, R249 ;  /* 0x000000f986817221 */ /* 0x000fe40000010000 */
[----:B------:R-:W-:Y:S02]  /*3110*/  FADD.FTZ R130, R135, R248 ;  /* 0x000000f887827221 */ /* 0x000fe40000010000 */
[----:B------:R-:W-:Y:S02]  /*3120*/  FMUL.FTZ R129, R129, c[0x0][0x1e0] ;  /* 0x0000780081817a20 */ /* 0x000fe40000410000 */
[----:B------:R-:W-:Y:S01]  /*3130*/  FMUL.FTZ R130, R130, c[0x0][0x1e0] ;  /* 0x0000780082827a20 */ /* 0x000fe20000410000 */
[----:B------:R-:W-:Y:S05]  /*3140*/  @!P4 BRA `(.L_x_420) ;  /* 0x000008800000c947 */ /* 0x000fea0003800000 */
[----:B------:R-:W-:Y:S01]  /*3150*/  BSSY B1, `(.L_x_421) ;  /* 0x000000b000017945 */ /* 0x000fe20003800000 */
[----:B------:R-:W-:Y:S05]  /*3160*/  @!P3 BRA `(.L_x_422) ;  /* 0x000000900000b947 */ /* 0x000fea0003800000 */
[----:B------:R-:W-:-:S04]  /*3170*/  IMAD.MOV.U32 R125, RZ, RZ, 0x8 ;  /* 0x00000008ff7d7424 */ /* 0x000fc800078e00ff */
[----:B------:R-:W-:-:S06]  /*3180*/  IMAD.WIDE.U32 R124, R128, R125, c[0x0][0x170] ;  /* 0x00005c00807c7625 */ /* 0x000fcc00078e007d */
[----:B------:R-:W2:Y:S02]  /*3190*/  LDG.E.64 R124, [R124.64] ;  /* 0x000000047c7c7981 */ /* 0x000ea4000c1e1b00 */
[--C-:B--2---:R-:W-:Y:S02]  /*31a0*/  SHF.R.U64 R244, R124, 0x10, R125.reuse ;  /* 0x000000107cf47819 */ /* 0x104fe4000000127d */
[--C-:B------:R-:W-:Y:S02]  /*31b0*/  SHF.R.U32.HI R245, RZ, 0x10, R125.reuse ;  /* 0x00000010fff57819 */ /* 0x100fe4000001167d */
[----:B------:R-:W-:Y:S02]  /*31c0*/  PRMT R242, R242, 0x5410, R124 ;  /* 0x00005410f2f27816 */ /* 0x000fe4000000007c */
[----:B------:R-:W-:Y:S02]  /*31d0*/  PRMT R243, R243, 0x5410, R125 ;  /* 0x00005410f3f37816 */ /* 0x000fe4000000007d */
[----:B------:R-:W-:-:S02]  /*31e0*/  PRMT R244, R244, 0x5410, R244 ;  /* 0x00005410f4f47816 */ /* 0x000fc400000000f4 */
[----:B------:R-:W-:Y:S02]  /*31f0*/  PRMT R245, R245, 0x5410, R245 ;  /* 0x00005410f5f57816 */ /* 0x000fe400000000f5 */
.L_x_422:
[----:B------:R-:W-:Y:S05]  /*3200*/  BSYNC B1 ;  /* 0x0000000000017941 */ /* 0x000fea0003800000 */
.L_x_421:
        /* <DEDUP_REMOVED lines=10> */
.L_x_424:
        /* <DEDUP_REMOVED lines=11> */
.L_x_425:
[----:B------:R-:W-:Y:S05]  /*3360*/  BSYNC B1 ;  /* 0x0000000000017941 */ /* 0x000fea0003800000 */
.L_x_423:
[----:B------:R-:W-:Y:S01]  /*3370*/  ISETP.NE.U32.AND P5, PT, RZ, c[0x0][0x258], PT ;  /* 0x00009600ff007a0c */ /* 0x000fe20003fa5070 */
[----:B------:R-:W-:Y:S01]  /*3380*/  @P3 FMUL.FTZ R124, R125, c[0x0][0x1ec] ;  /* 0x00007b007d7c3a20 */ /* 0x000fe20000410000 */
[----:B------:R-:W-:Y:S01]  /*3390*/  @P3 PRMT R242, RZ, 0x7610, R242 ;  /* 0x00007610fff23816 */ /* 0x000fe200000000f2 */
[----:B------:R-:W-:Y:S01]  /*33a0*/  BSSY B1, `(.L_x_426) ;  /* 0x0000016000017945 */ /* 0x000fe20003800000 */
[----:B------:R-:W-:Y:S01]  /*33b0*/  ISETP.NE.AND.EX P5, PT, RZ, c[0x0][0x25c], PT, P5 ;  /* 0x00009700ff007a0c */ /* 0x000fe20003fa5350 */
[----:B------:R-:W-:Y:S02]  /*33c0*/  @P3 FMUL.FTZ R126, R31, R124 ;  /* 0x0000007c1f7e3220 */ /* 0x000fe40000410000 */
[----:B------:R-:W-:-:S03]  /*33d0*/  @P3 FFMA.FTZ R96, R124, R242, R96 ;  /* 0x000000f27c603223 */ /* 0x000fc60000010060 */
[----:B------:R-:W-:-:S04]  /*33e0*/  @P3 F2FP.BF16.PACK_AB R126, RZ, R126 ;  /* 0x0000007eff7e323e */ /* 0x000fc800000010ff */
[----:B------:R-:W-:-:S03]  /*33f0*/  @P3 PRMT R161, R126, 0x7610, R161 ;  /* 0x000076107ea13816 */ /* 0x000fc600000000a1 */
        /* <DEDUP_REMOVED lines=8> */
.L_x_427:
[----:B------:R-:W-:Y:S02]  /*3480*/  ISETP.NE.AND P6, PT, R156, RZ, PT ;  /* 0x000000ff9c00720c */ /* 0x000fe40003fc5270 */
[----:B------:R-:W-:Y:S02]  /*3490*/  @P4 SHF.R.U64 R124, R178, 0x10, R179 ;  /* 0x00000010b27c4819 */ /* 0x000fe400000012b3 */
[----:B------:R-:W-:Y:S02]  /*34a0*/  FSEL R125, R129, RZ, !P6 ;  /* 0x000000ff817d7208 */ /* 0x000fe40007000000 */
[----:B------:R-:W-:-:S03]  /*34b0*/  @P4 PRMT R124, RZ, 0x5410, R124 ;  /* 0x00005410ff7c4816 */ /* 0x000fc6000000007c */
[----:B------:R-:W-:-:S04]  /*34c0*/  FFMA.FTZ R125, R237, R130, R125 ;  /* 0x00000082ed7d7223 */ /* 0x000fc8000001007d */
[----:B------:R-:W-:-:S04]  /*34d0*/  FADD.FTZ R125, R236, -R125 ;  /* 0x8000007dec7d7221 */ /* 0x000fc80000010000 */
[----:B------:R-:W-:-:S04]  /*34e0*/  FMUL.FTZ R125, R2, R125 ;  /* 0x0000007d027d7220 */ /* 0x000fc80000410000 */
[----:B------:R-:W-:Y:S02]  /*34f0*/  @P4 FADD.FTZ R125, R125, R124 ;  /* 0x0000007c7d7d4221 */ /* 0x000fe40000010000 */
.L_x_428:
[----:B------:R-:W-:Y:S05]  /*3500*/  BSYNC B1 ;  /* 0x0000000000017941 */ /* 0x000fea0003800000 */
.L_x_426:
[----:B------:R-:W-:Y:S01]  /*3510*/  @P3 FMUL.FTZ R124, R125, c[0x0][0x1ec] ;  /* 0x00007b007d7c3a20 */ /* 0x000fe20000410000 */
[----:B------:R-:W-:Y:S01]  /*3520*/  @P3 PRMT R244, RZ, 0x7610, R244 ;  /* 0x00007610fff43816 */ /* 0x000fe200000000f4 */
[----:B------:R-:W-:Y:S01]  /*3530*/  BSSY B1, `(.L_x_429) ;  /* 0x0000013000017945 */ /* 0x000fe20003800000 */
[----:B------:R-:W-:Y:S01]  /*3540*/  @P5 F2FP.BF16.PACK_AB R125, RZ, R125 ;  /* 0x0000007dff7d523e */ /* 0x000fe200000010ff */
[----:B------:R-:W-:Y:S02]  /*3550*/  @P3 FMUL.FTZ R126, R30, R124 ;  /* 0x0000007c1e7e3220 */ /* 0x000fe40000410000 */
[----:B------:R-:W-:Y:S01]  /*3560*/  @P3 FFMA.FTZ R97, R124, R244, R97 ;  /* 0x000000f47c613223 */ /* 0x000fe20000010061 */
[----:B------:R-:W-:Y:S02]  /*3570*/  @P5 PRMT R162, R125, 0x7610, R162 ;  /* 0x000076107da25816 */ /* 0x000fe400000000a2 */
[----:B------:R-:W-:-:S04]  /*3580*/  @P3 F2FP.BF16.PACK_AB R126, RZ, R126 ;  /* 0x0000007eff7e323e */ /* 0x000fc800000010ff */
[----:B------:R-:W-:Y:S01]  /*3590*/  @P3 PRMT R163, R126, 0x7610, R163 ;  /* 0x000076107ea33816 */ /* 0x000fe200000000a3 */
[----:B------:R-:W-:Y:S05]  /*35a0*/  @P2 BRA `(.L_x_430) ;  /* 0x0000004000002947 */ /* 0x000fea0003800000 */
[----:B------:R-:W-:Y:S01]  /*35b0*/  IMAD.MOV.U32 R125, RZ, RZ, RZ ;  /* 0x000000ffff7d7224 */ /* 0x000fe200078e00ff */
[----:B------:R-:W-:Y:S05]  /*35c0*/  @!P4 BRA `(.L_x_431) ;  /* 0x000000900000c947 */ /* 0x000fea0003800000 */
[----:B------:R-:W-:Y:S01]  /*35d0*/  PRMT R125, RZ, 0x5410, R179 ;  /* 0x00005410ff7d7816 */ /* 0x000fe200000000b3 */
[----:B------:R-:W-:Y:S05]  /*35e0*/  BRA `(.L_x_431) ;  /* 0x0000007000007947 */ /* 0x000fea0003800000 */
.L_x_430:
[----:B------:R-:W-:Y:S02]  /*35f0*/  ISETP.NE.AND P6, PT, R156, RZ, PT ;  /* 0x000000ff9c00720c */ /* 0x000fe40003fc5270 */
[----:B------:R-:W-:Y:S02]  /*3600*/  @P4 PRMT R124, RZ, 0x5410, R179 ;  /* 0x00005410ff7c4816 */ /* 0x000fe400000000b3 */
[----:B------:R-:W-:-:S05]  /*3610*/  FSEL R125, R129, RZ, !P6 ;  /* 0x000000ff817d7208 */ /* 0x000fca0007000000 */
[----:B------:R-:W-:-:S04]  /*3620*/  FFMA.FTZ R125, R235, R130, R125 ;  /* 0x00000082eb7d7223 */ /* 0x000fc8000001007d */
[----:B------:R-:W-:-:S04]  /*3630*/  FADD.FTZ R125, R234, -R125 ;  /* 0x8000007dea7d7221 */ /* 0x000fc80000010000 */
[----:B------:R-:W-:-:S04]  /*3640*/  FMUL.FTZ R125, R2, R125 ;  /* 0x0000007d027d7220 */ /* 0x000fc80000410000 */
[----:B------:R-:W-:Y:S02]  /*3650*/  @P4 FADD.FTZ R125, R125, R124 ;  /* 0x0000007c7d7d4221 */ /* 0x000fe40000010000 */
.L_x_431:
[----:B------:R-:W-:Y:S05]  /*3660*/  BSYNC B1 ;  /* 0x0000000000017941 */ /* 0x000fea0003800000 */
.L_x_429:
        /* <DEDUP_REMOVED lines=12> */
[----:B------:R-:W-:-:S04]  /*3730*/  SHF.R.U32.HI R125, RZ, 0x10, R179 ;  /* 0x00000010ff7d7819 */ /* 0x000fc800000116b3 */
[----:B------:R-:W-:Y:S01]  /*3740*/  PRMT R125, RZ, 0x5410, R125 ;  /* 0x00005410ff7d7816 */ /* 0x000fe2000000007d */
[----:B------:R-:W-:Y:S05]  /*3750*/  BRA `(.L_x_434) ;  /* 0x0000008000007947 */ /* 0x000fea0003800000 */
.L_x_433:
[----:B------:R-:W-:Y:S02]  /*3760*/  ISETP.NE.AND P6, PT, R156, RZ, PT ;  /* 0x000000ff9c00720c */ /* 0x000fe40003fc5270 */
[----:B------:R-:W-:Y:S02]  /*3770*/  @P4 SHF.R.U32.HI R124, RZ, 0x10, R179 ;  /* 0x00000010ff7c4819 */ /* 0x000fe400000116b3 */
[----:B------:R-:W-:Y:S02]  /*3780*/  FSEL R125, R129, RZ, !P6 ;  /* 0x000000ff817d7208 */ /* 0x000fe40007000000 */
[----:B------:R-:W-:-:S03]  /*3790*/  @P4 PRMT R124, RZ, 0x5410, R124 ;  /* 0x00005410ff7c4816 */ /* 0x000fc6000000007c */
[----:B------:R-:W-:-:S04]  /*37a0*/  FFMA.FTZ R125, R233, R130, R125 ;  /* 0x00000082e97d7223 */ /* 0x000fc8000001007d */
[----:B------:R-:W-:-:S04]  /*37b0*/  FADD.FTZ R125, R232, -R125 ;  /* 0x8000007de87d7221 */ /* 0x000fc80000010000 */
[----:B------:R-:W-:-:S04]  /*37c0*/  FMUL.FTZ R125, R2, R125 ;  /* 0x0000007d027d7220 */ /* 0x000fc80000410000 */
[----:B------:R-:W-:Y:S02]  /*37d0*/  @P4 FADD.FTZ R125, R125, R124 ;  /* 0x0000007c7d7d4221 */ /* 0x000fe40000010000 */
.L_x_434:
[----:B------:R-:W-:Y:S05]  /*37e0*/  BSYNC B1 ;  /* 0x0000000000017941 */ /* 0x000fea0003800000 */
.L_x_432:
[----:B------:R-:W-:Y:S01]  /*37f0*/  @P3 FMUL.FTZ R131, R125, c[0x0][0x1ec] ;  /* 0x00007b007d833a20 */ /* 0x000fe20000410000 */
[----:B------:R-:W-:Y:S02]  /*3800*/  @P5 F2FP.BF16.PACK_AB R125, RZ, R125 ;  /* 0x0000007dff7d523e */ /* 0x000fe400000010ff */
[----:B------:R-:W-:Y:S01]  /*3810*/  IADD3 R0, R0, 0x100, RZ ;  /* 0x0000010000007810 */ /* 0x000fe20007ffe0ff */
[----:B------:R-:W-:Y:S01]  /*3820*/  @P3 FMUL.FTZ R124, R28, R131 ;  /* 0x000000831c7c3220 */ /* 0x000fe20000410000 */
[----:B------:R-:W-:-:S04]  /*3830*/  @P5 PRMT R181, R125, 0x7610, R181 ;  /* 0x000076107db55816 */ /* 0x000fc800000000b5 */
[----:B------:R-:W-:Y:S01]  /*3840*/  @P3 F2FP.BF16.PACK_AB R132, RZ, R124 ;  /* 0x0000007cff84323e */ /* 0x000fe200000010ff */
[----:B------:R-:W-:Y:S05]  /*3850*/  @!P5 BRA `(.L_x_435) ;  /* 0x000000800000d947 */ /* 0x000fea0003800000 */
[----:B------:R-:W-:Y:S02]  /*3860*/  LOP3.LUT R124, R162, 0xffff, RZ, 0xc0, !PT ;  /* 0x0000ffffa27c7812 */ /* 0x000fe400078ec0ff */
[----:B------:R-:W-:-:S03]  /*3870*/  PRMT R127, R164, 0x5410, R181 ;  /* 0x00005410a47f7816 */ /* 0x000fc600000000b5 */
[----:B------:R-:W-:-:S05]  /*3880*/  IMAD.WIDE.U32 R124, R124, 0x10000, RZ ;  /* 0x000100007c7c7825 */ /* 0x000fca00078e00ff */
[----:B------:R-:W-:Y:S01]  /*3890*/  LOP3.LUT R125, R127, R125, RZ, 0xfc, !PT ;  /* 0x0000007d7f7d7212 */ /* 0x000fe200078efcff */
[----:B------:R-:W-:Y:S01]  /*38a0*/  IMAD.MOV.U32 R127, RZ, RZ, 0x8 ;  /* 0x00000008ff7f7424 */ /* 0x000fe200078e00ff */
[----:B------:R-:W-:-:S03]  /*38b0*/  LOP3.LUT R124, R124, 0xffff, R160, 0xf8, !PT ;  /* 0x0000ffff7c7c7812 */ /* 0x000fc600078ef8a0 */
[----:B------:R-:W-:-:S05]  /*38c0*/  IMAD.WIDE.U32 R126, R240, R127, c[0x0][0x258] ;  /* 0x00009600f07e7625 */ /* 0x000fca00078e007f */
[----:B------:R0:W-:Y:S02]  /*38d0*/  STG.E.64 [R126.64], R124 ;  /* 0x0000007c7e007986 */ /* 0x0001e4000c101b04 */
.L_x_435:
[----:B------:R-:W-:Y:S01]  /*38e0*/  BSSY B1, `(.L_x_436) ;  /* 0x000000c000017945 */ /* 0x000fe20003800000 */
[----:B------:R-:W-:Y:S02]  /*38f0*/  @P3 PRMT R180, R132, 0x7610, R180 ;  /* 0x0000761084b43816 */ /* 0x000fe400000000b4 */
[----:B------:R-:W-:Y:S01]  /*3900*/  @P3 PRMT R245, RZ, 0x7610, R245 ;  /* 0x00007610fff53816 */ /* 0x000fe200000000f5 */
[----:B------:R-:W-:Y:S05]  /*3910*/  @!P3 BRA `(.L_x_437) ;  /* 0x000000800000b947 */ /* 0x000fea0003800000 */
[----:B0-----:R-:W-:Y:S02]  /*3920*/  LOP3.LUT R124, R163, 0xffff, RZ, 0xc0, !PT ;  /* 0x0000ffffa37c7812 */ /* 0x001fe400078ec0ff */
[----:B------:R-:W-:-:S03]  /*3930*/  PRMT R127, R165, 0x5410, R180 ;  /* 0x00005410a57f7816 */ /* 0x000fc600000000b4 */
[----:B------:R-:W-:-:S05]  /*3940*/  IMAD.WIDE.U32 R124, R124, 0x10000, RZ ;  /* 0x000100007c7c7825 */ /* 0x000fca00078e00ff */
[----:B------:R-:W-:Y:S01]  /*3950*/  LOP3.LUT R125, R127, R125, RZ, 0xfc, !PT ;  /* 0x0000007d7f7d7212 */ /* 0x000fe200078efcff */
[----:B------:R-:W-:Y:S01]  /*3960*/  IMAD.MOV.U32 R127, RZ, RZ, 0x8 ;  /* 0x00000008ff7f7424 */ /* 0x000fe200078e00ff */
[----:B------:R-:W-:-:S03]  /*3970*/  LOP3.LUT R124, R124, 0xffff, R161, 0xf8, !PT ;  /* 0x0000ffff7c7c7812 */ /* 0x000fc600078ef8a1 */
[----:B------:R-:W-:-:S05]  /*3980*/  IMAD.WIDE.U32 R126, R128, R127, c[0x0][0x248] ;  /* 0x00009200807e7625 */ /* 0x000fca00078e007f */
[----:B------:R0:W-:Y:S02]  /*3990*/  STG.E.64 [R126.64], R124 ;  /* 0x0000007c7e007986 */ /* 0x0001e4000c101b04 */
.L_x_437:
[----:B------:R-:W-:Y:S05]  /*39a0*/  BSYNC B1 ;  /* 0x0000000000017941 */ /* 0x000fea0003800000 */
.L_x_436:
[----:B------:R-:W-:Y:S01]  /*39b0*/  @P3 FFMA.FTZ R99, R131, R245, R99 ;  /* 0x000000f583633223 */ /* 0x000fe20000010063 */
[----:B------:R-:W-:Y:S02]  /*39c0*/  IADD3 R128, R128, 0x100, RZ ;  /* 0x0000010080807810 */ /* 0x000fe40007ffe0ff */
.L_x_420:
[----:B------:R-:W-:Y:S05]  /*39d0*/  BSYNC B0 ;  /* 0x0000000000007941 */ /* 0x000fea0003800000 */
.L_x_419:
[----:B------:R-:W-:Y:S01]  /*39e0*/  ISETP.GE.U32.AND P4, PT, R158, 0x200, PT ;  /* 0x000002009e00780c */ /* 0x000fe20003f86070 */
[----:B------:R-:W-:-:S12]  /*39f0*/  BSSY B0, `(.L_x_438) ;  /* 0x0000084000007945 */ /* 0x000fd80003800000 */
[----:B------:R-:W-:Y:S05]  /*3a00*/  @!P4 BRA `(.L_x_439) ;  /* 0x000008200000c947 */ /* 0x000fea0003800000 */
[----:B------:R-:W-:Y:S01]  /*3a10*/  ISETP.NE.AND P4, PT, R156, RZ, PT ;  /* 0x000000ff9c00720c */ /* 0x000fe20003f85270 */
[----:B------:R-:W-:Y:S03]  /*3a20*/  BSSY B1, `(.L_x_440) ;  /* 0x000000c000017945 */ /* 0x000fe60003800000 */
[----:B0-----:R-:W-:Y:S01]  /*3a30*/  FSEL R127, R129, RZ, !P4 ;  /* 0x000000ff817f7208 */ /* 0x001fe20006000000 */
        /* <DEDUP_REMOVED lines=10> */
.L_x_441:
[----:B------:R-:W-:Y:S05]  /*3ae0*/  BSYNC B1 ;  /* 0x0000000000017941 */ /* 0x000fea0003800000 */
.L_x_440:
        /* <DEDUP_REMOVED lines=10> */
.L_x_443:
        /* <DEDUP_REMOVED lines=9> */
.L_x_444:
[----:B------:R-:W-:Y:S05]  /*3c20*/  BSYNC B1 ;  /* 0x0000000000017941 */ /* 0x000fea0003800000 */
.L_x_442:
[----:B------:R-:W-:Y:S01]  /*3c30*/  ISETP.NE.U32.AND P5, PT, RZ, c[0x0][0x258], PT ;  /* 0x00009600ff007a0c */ /* 0x000fe20003fa5070 */
[----:B------:R-:W-:Y:S01]  /*3c40*/  @P3 FMUL.FTZ R124, R125, c[0x0][0x1ec] ;  /* 0x00007b007d7c3a20 */ /* 0x000fe20000410000 */
[----:B------:R-:W-:Y:S01]  /*3c50*/  @P3 PRMT R242, RZ, 0x7610, R242 ;  /* 0x00007610fff23816 */ /* 0x000fe200000000f2 */
[----:B------:R-:W-:Y:S01]  /*3c60*/  BSSY B1, `(.L_x_445) ;  /* 0x0000014000017945 */ /* 0x000fe20003800000 */
[----:B------:R-:W-:Y:S01]  /*3c70*/  ISETP.NE.AND.EX P5, PT, RZ, c[0x0][0x25c], PT, P5 ;  /* 0x00009700ff007a0c */ /* 0x000fe20003fa5350 */
[-C--:B------:R-:W-:Y:S02]  /*3c80*/  @P3 FMUL.FTZ R126, R27, R124.reuse ;  /* 0x0000007c1b7e3220 */ /* 0x080fe40000410000 */
        /* <DEDUP_REMOVED lines=11> */
.L_x_446:
[----:B------:R-:W-:Y:S01]  /*3d40*/  FFMA.FTZ R125, R229, R130, R127 ;  /* 0x00000082e57d7223 */ /* 0x000fe2000001007f */
[----:B------:R-:W-:-:S03]  /*3d50*/  @P4 SHF.R.U64 R124, R176, 0x10, R177 ;  /* 0x00000010b07c4819 */ /* 0x000fc600000012b1 */
[----:B------:R-:W-:Y:S01]  /*3d60*/  FADD.FTZ R125, R228, -R125 ;  /* 0x8000007de47d7221 */ /* 0x000fe20000010000 */
[----:B------:R-:W-:-:S03]  /*3d70*/  @P4 PRMT R124, RZ, 0x5410, R124 ;  /* 0x00005410ff7c4816 */ /* 0x000fc6000000007c */
[----:B------:R-:W-:-:S04]  /*3d80*/  FMUL.FTZ R125, R2, R125 ;  /* 0x0000007d027d7220 */ /* 0x000fc80000410000 */
[----:B------:R-:W-:Y:S02]  /*3d90*/  @P4 FADD.FTZ R125, R125, R124 ;  /* 0x0000007c7d7d4221 */ /* 0x000fe40000010000 */
.L_x_447:
[----:B------:R-:W-:Y:S05]  /*3da0*/  BSYNC B1 ;  /* 0x0000000000017941 */ /* 0x000fea0003800000 */
.L_x_445:
[----:B------:R-:W-:Y:S01]  /*3db0*/  @P3 FMUL.FTZ R124, R125, c[0x0][0x1ec] ;  /* 0x00007b007d7c3a20 */ /* 0x000fe20000410000 */
[----:B------:R-:W-:Y:S01]  /*3dc0*/  @P3 PRMT R244, RZ, 0x7610, R244 ;  /* 0x00007610fff43816 */ /* 0x000fe200000000f4 */
[----:B------:R-:W-:Y:S01]  /*3dd0*/  BSSY B1, `(.L_x_448) ;  /* 0x0000011000017945 */ /* 0x000fe20003800000 */
[----:B------:R-:W-:Y:S01]  /*3de0*/  @P5 F2FP.BF16.PACK_AB R125, RZ, R125 ;  /* 0x0000007dff7d523e */ /* 0x000fe200000010ff */
[-C--:B------:R-:W-:Y:S02]  /*3df0*/  @P3 FMUL.FTZ R126, R26, R124.reuse ;  /* 0x0000007c1a7e3220 */ /* 0x080fe40000410000 */
        /* <DEDUP_REMOVED lines=9> */
.L_x_449:
[----:B------:R-:W-:-:S04]  /*3e90*/  FFMA.FTZ R124, R227, R130, R127 ;  /* 0x00000082e37c7223 */ /* 0x000fc8000001007f */
[----:B------:R-:W-:Y:S01]  /*3ea0*/  FADD.FTZ R125, R225, -R124 ;  /* 0x8000007ce17d7221 */ /* 0x000fe20000010000 */
[----:B------:R-:W-:-:S03]  /*3eb0*/  @P4 PRMT R124, RZ, 0x5410, R177 ;  /* 0x00005410ff7c4816 */ /* 0x000fc600000000b1 */
[----:B------:R-:W-:-:S04]  /*3ec0*/  FMUL.FTZ R125, R2, R125 ;  /* 0x0000007d027d7220 */ /* 0x000fc80000410000 */
[----:B------:R-:W-:Y:S02]  /*3ed0*/  @P4 FADD.FTZ R125, R125, R124 ;  /* 0x0000007c7d7d4221 */ /* 0x000fe40000010000 */
.L_x_450:
[----:B------:R-:W-:Y:S05]  /*3ee0*/  BSYNC B1 ;  /* 0x0000000000017941 */ /* 0x000fea0003800000 */
.L_x_448:
        /* <DEDUP_REMOVED lines=15> */
.L_x_452:
[----:B------:R-:W-:-:S04]  /*3fe0*/  FFMA.FTZ R124, R226, R130, R127 ;  /* 0x00000082e27c7223 */ /* 0x000fc8000001007f */
[----:B------:R-:W-:Y:S01]  /*3ff0*/  FADD.FTZ R125, R223, -R124 ;  /* 0x8000007cdf7d7221 */ /* 0x000fe20000010000 */
[----:B------:R-:W-:-:S03]  /*4000*/  @P4 SHF.R.U32.HI R124, RZ, 0x10, R177 ;  /* 0x00000010ff7c4819 */ /* 0x000fc600000116b1 */
[----:B------:R-:W-:Y:S01]  /*4010*/  FMUL.FTZ R125, R2, R125 ;  /* 0x0000007d027d7220 */ /* 0x000fe20000410000 */
[----:B------:R-:W-:-:S05]  /*4020*/  @P4 PRMT R124, RZ, 0x5410, R124 ;  /* 0x00005410ff7c4816 */ /* 0x000fca000000007c */
[----:B------:R-:W-:Y:S02]  /*4030*/  @P4 FADD.FTZ R125, R125, R124 ;  /* 0x0000007c7d7d4221 */ /* 0x000fe40000010000 */
.L_x_453:
[----:B------:R-:W-:Y:S05]  /*4040*/  BSYNC B1 ;  /* 0x0000000000017941 */ /* 0x000fea0003800000 */
.L_x_451:
[----:B------:R-:W-:Y:S01]  /*4050*/  @P3 FMUL.FTZ R124, R125, c[0x0][0x1ec] ;  /* 0x00007b007d7c3a20 */ /* 0x000fe20000410000 */
[----:B------:R-:W-:Y:S02]  /*4060*/  @P3 PRMT R245, RZ, 0x7610, R245 ;  /* 0x00007610fff53816 */ /* 0x000fe400000000f5 */
[----:B------:R-:W-:Y:S01]  /*4070*/  @P5 F2FP.BF16.PACK_AB R125, RZ, R125 ;  /* 0x0000007dff7d523e */ /* 0x000fe200000010ff */
[-C--:B------:R-:W-:Y:S02]  /*4080*/  @P3 FMUL.FTZ R126, R24, R124.reuse ;  /* 0x0000007c187e3220 */ /* 0x080fe40000410000 */
[----:B------:R-:W-:Y:S01]  /*4090*/  @P3 FFMA.FTZ R103, R245, R124, R103 ;  /* 0x0000007cf5673223 */ /* 0x000fe20000010067 */
[----:B------:R-:W-:Y:S02]  /*40a0*/  @P5 PRMT R181, R125, 0x7610, R181 ;  /* 0x000076107db55816 */ /* 0x000fe400000000b5 */
[----:B------:R-:W-:-:S04]  /*40b0*/  @P3 F2FP.BF16.PACK_AB R126, RZ, R126 ;  /* 0x0000007eff7e323e */ /* 0x000fc800000010ff */
        /* <DEDUP_REMOVED lines=10> */
.L_x_454:
        /* <DEDUP_REMOVED lines=10> */
.L_x_456:
[----:B------:R-:W-:Y:S05]  /*4200*/  BSYNC B1 ;  /* 0x0000000000017941 */ /* 0x000fea0003800000 */
.L_x_455:
[----:B------:R-:W-:Y:S02]  /*4210*/  IADD3 R0, R0, 0x100, RZ ;  /* 0x0000010000007810 */ /* 0x000fe40007ffe0ff */
[----:B------:R-:W-:Y:S02]  /*4220*/  IADD3 R128, R128, 0x100, RZ ;  /* 0x0000010080807810 */ /* 0x000fe40007ffe0ff */
.L_x_439:
[----:B------:R-:W-:Y:S05]  /*4230*/  BSYNC B0 ;  /* 0x0000000000007941 */ /* 0x000fea0003800000 */
.L_x_438:
        /* <DEDUP_REMOVED lines=16> */
.L_x_460:
[----:B------:R-:W-:Y:S05]  /*4340*/  BSYNC B1 ;  /* 0x0000000000017941 */ /* 0x000fea0003800000 */
.L_x_459:
        /* <DEDUP_REMOVED lines=10> */
.L_x_462:
        /* <DEDUP_REMOVED lines=9> */
.L_x_463:
[----:B------:R-:W-:Y:S05]  /*4480*/  BSYNC B1 ;  /* 0x0000000000017941 */ /* 0x000fea0003800000 */
.L_x_461:
        /* <DEDUP_REMOVED lines=17> */
.L_x_465:
[----:B------:R-:W-:-:S04]  /*45a0*/  FFMA.FTZ R124, R182, R130, R127 ;  /* 0x00000082b67c7223 */ /* 0x000fc8000001007f */
[----:B------:R-:W-:Y:S01]  /*45b0*/  FADD.FTZ R125, R187, -R124 ;  /* 0x8000007cbb7d7221 */ /* 0x000fe20000010000 */
[----:B------:R-:W-:-:S03]  /*45c0*/  @P4 SHF.R.U64 R124, R174, 0x10, R175 ;  /* 0x00000010ae7c4819 */ /* 0x000fc600000012af */
[----:B------:R-:W-:Y:S01]  /*45d0*/  FMUL.FTZ R125, R2, R125 ;  /* 0x0000007d027d7220 */ /* 0x000fe20000410000 */
[----:B------:R-:W-:-:S05]  /*45e0*/  @P4 PRMT R124, RZ, 0x5410, R124 ;  /* 0x00005410ff7c4816 */ /* 0x000fca000000007c */
[----:B------:R-:W-:Y:S02]  /*45f0*/  @P4 FADD.FTZ R125, R125, R124 ;  /* 0x0000007c7d7d4221 */ /* 0x000fe40000010000 */
.L_x_466:
[----:B------:R-:W-:Y:S05]  /*4600*/  BSYNC B1 ;  /* 0x0000000000017941 */ /* 0x000fea0003800000 */
.L_x_464:
        /* <DEDUP_REMOVED lines=14> */
.L_x_468:
[----:B------:R-:W-:Y:S01]  /*46f0*/  FFMA.FTZ R125, R185, R130, R127 ;  /* 0x00000082b97d7223 */ /* 0x000fe2000001007f */
[----:B------:R-:W-:-:S03]  /*4700*/  @P4 PRMT R124, RZ, 0x5410, R175 ;  /* 0x00005410ff7c4816 */ /* 0x000fc600000000af */
[----:B------:R-:W-:-:S04]  /*4710*/  FADD.FTZ R125, R184, -R125 ;  /* 0x8000007db87d7221 */ /* 0x000fc80000010000 */
[----:B------:R-:W-:-:S04]  /*4720*/  FMUL.FTZ R125, R2, R125 ;  /* 0x0000007d027d7220 */ /* 0x000fc80000410000 */
[----:B------:R-:W-:Y:S02]  /*4730*/  @P4 FADD.FTZ R125, R125, R124 ;  /* 0x0000007c7d7d4221 */ /* 0x000fe40000010000 */
.L_x_469:
[----:B------:R-:W-:Y:S05]  /*4740*/  BSYNC B1 ;  /* 0x0000000000017941 */ /* 0x000fea0003800000 */
.L_x_467:
        /* <DEDUP_REMOVED lines=15> */
.L_x_471:
[----:B------:R-:W-:-:S04]  /*4840*/  FFMA.FTZ R124, R186, R130, R127 ;  /* 0x00000082ba7c7223 */ /* 0x000fc8000001007f */
[----:B------:R-:W-:Y:S01]  /*4850*/  FADD.FTZ R125, R191, -R124 ;  /* 0x8000007cbf7d7221 */ /* 0x000fe20000010000 */
[----:B------:R-:W-:-:S03]  /*4860*/  @P4 SHF.R.U32.HI R124, RZ, 0x10, R175 ;  /* 0x00000010ff7c4819 */ /* 0x000fc600000116af */
[----:B------:R-:W-:Y:S01]  /*4870*/  FMUL.FTZ R125, R2, R125 ;  /* 0x0000007d027d7220 */ /* 0x000fe20000410000 */
[----:B------:R-:W-:-:S05]  /*4880*/  @P4 PRMT R124, RZ, 0x5410, R124 ;  /* 0x00005410ff7c4816 */ /* 0x000fca000000007c */
[----:B------:R-:W-:Y:S02]  /*4890*/  @P4 FADD.FTZ R125, R125, R124 ;  /* 0x0000007c7d7d4221 */ /* 0x000fe40000010000 */
.L_x_472:
[----:B------:R-:W-:Y:S05]  /*48a0*/  BSYNC B1 ;  /* 0x0000000000017941 */ /* 0x000fea0003800000 */
.L_x_470:
        /* <DEDUP_REMOVED lines=17> */
.L_x_473:
        /* <DEDUP_REMOVED lines=10> */
.L_x_475:
[----:B------:R-:W-:Y:S05]  /*4a60*/  BSYNC B1 ;  /* 0x0000000000017941 */ /* 0x000fea0003800000 */
.L_x_474:
[----:B------:R-:W-:Y:S02]  /*4a70*/  IADD3 R0, R0, 0x100, RZ ;  /* 0x0000010000007810 */ /* 0x000fe40007ffe0ff */
[----:B------:R-:W-:Y:S02]  /*4a80*/  IADD3 R128, R128, 0x100, RZ ;  /* 0x0000010080807810 */ /* 0x000fe40007ffe0ff */
.L_x_458:
[----:B------:R-:W-:Y:S05]  /*4a90*/  BSYNC B0 ;  /* 0x0000000000007941 */ /* 0x000fea0003800000 */
.L_x_457:
        /* <DEDUP_REMOVED lines=16> */
.L_x_479:
[----:B------:R-:W-:Y:S05]  /*4ba0*/  BSYNC B1 ;  /* 0x0000000000017941 */ /* 0x000fea0003800000 */
.L_x_478:
        /* <DEDUP_REMOVED lines=10> */
.L_x_481:
        /* <DEDUP_REMOVED lines=9> */
.L_x_482:
[----:B------:R-:W-:Y:S05]  /*4ce0*/  BSYNC B1 ;  /* 0x0000000000017941 */ /* 0x000fea0003800000 */
.L_x_480:
        /* <DEDUP_REMOVED lines=17> */
.L_x_484:
[----:B------:R-:W-:-:S04]  /*4e00*/  FFMA.FTZ R124, R190, R130, R127 ;  /* 0x00000082be7c7223 */ /* 0x000fc8000001007f */
[----:B------:R-:W-:Y:S01]  /*4e10*/  FADD.FTZ R125, R197, -R124 ;  /* 0x8000007cc57d7221 */ /* 0x000fe20000010000 */
[----:B------:R-:W-:-:S03]  /*4e20*/  @P4 SHF.R.U64 R124, R172, 0x10, R173 ;  /* 0x00000010ac7c4819 */ /* 0x000fc600000012ad */
[----:B------:R-:W-:Y:S01]  /*4e30*/  FMUL.FTZ R125, R2, R125 ;  /* 0x0000007d027d7220 */ /* 0x000fe20000410000 */
[----:B------:R-:W-:-:S05]  /*4e40*/  @P4 PRMT R124, RZ, 0x5410, R124 ;  /* 0x00005410ff7c4816 */ /* 0x000fca000000007c */
[----:B------:R-:W-:Y:S02]  /*4e50*/  @P4 FADD.FTZ R125, R125, R124 ;  /* 0x0000007c7d7d4221 */ /* 0x000fe40000010000 */
.L_x_485:
[----:B------:R-:W-:Y:S05]  /*4e60*/  BSYNC B1 ;  /* 0x0000000000017941 */ /* 0x000fea0003800000 */
.L_x_483:
        /* <DEDUP_REMOVED lines=14> */
.L_x_487:
[----:B------:R-:W-:Y:S01]  /*4f50*/  FFMA.FTZ R125, R195, R130, R127 ;  /* 0x00000082c37d7223 */ /* 0x000fe2000001007f */
[----:B------:R-:W-:-:S03]  /*4f60*/  @P4 PRMT R124, RZ, 0x5410, R173 ;  /* 0x00005410ff7c4816 */ /* 0x000fc600000000ad */
[----:B------:R-:W-:-:S04]  /*4f70*/  FADD.FTZ R125, R194, -R125 ;  /* 0x8000007dc27d7221 */ /* 0x000fc80000010000 */
[----:B------:R-:W-:-:S04]  /*4f80*/  FMUL.FTZ R125, R2, R125 ;  /* 0x0000007d027d7220 */ /* 0x000fc80000410000 */
[----:B------:R-:W-:Y:S02]  /*4f90*/  @P4 FADD.FTZ R125, R125, R124 ;  /* 0x0000007c7d7d4221 */ /* 0x000fe40000010000 */
.L_x_488:
[----:B------:R-:W-:Y:S05]  /*4fa0*/  BSYNC B1 ;  /* 0x0000000000017941 */ /* 0x000fea0003800000 */
.L_x_486:
        /* <DEDUP_REMOVED lines=15> */
.L_x_490:
[----:B------:R-:W-:-:S04]  /*50a0*/  FFMA.FTZ R124, R196, R130, R127 ;  /* 0x00000082c47c7223 */ /* 0x000fc8000001007f */
[----:B------:R-:W-:Y:S01]  /*50b0*/  FADD.FTZ R125, R199, -R124 ;  /* 0x8000007cc77d7221 */ /* 0x000fe20000010000 */
[----:B------:R-:W-:-:S03]  /*50c0*/  @P4 SHF.R.U32.HI R124, RZ, 0x10, R173 ;  /* 0x00000010ff7c4819 */ /* 0x000fc600000116ad */
[----:B------:R-:W-:Y:S01]  /*50d0*/  FMUL.FTZ R125, R2, R125 ;  /* 0x0000007d027d7220 */ /* 0x000fe20000410000 */
[----:B------:R-:W-:-:S05]  /*50e0*/  @P4 PRMT R124, RZ, 0x5410, R124 ;  /* 0x00005410ff7c4816 */ /* 0x000fca000000007c */
[----:B------:R-:W-:Y:S02]  /*50f0*/  @P4 FADD.FTZ R125, R125, R124 ;  /* 0x0000007c7d7d4221 */ /* 0x000fe40000010000 */
.L_x_491:
[----:B------:R-:W-:Y:S05]  /*5100*/  BSYNC B1 ;  /* 0x0000000000017941 */ /* 0x000fea0003800000 */
.L_x_489:
        /* <DEDUP_REMOVED lines=17> */
.L_x_492:
        /* <DEDUP_REMOVED lines=10> */
.L_x_494:
[----:B------:R-:W-:Y:S05]  /*52c0*/  BSYNC B1 ;  /* 0x0000000000017941 */ /* 0x000fea0003800000 */
.L_x_493:
[----:B------:R-:W-:Y:S02]  /*52d0*/  IADD3 R0, R0, 0x100, RZ ;  /* 0x0000010000007810 */ /* 0x000fe40007ffe0ff */
[----:B------:R-:W-:Y:S02]  /*52e0*/  IADD3 R128, R128, 0x100, RZ ;  /* 0x0000010080807810 */ /* 0x000fe40007ffe0ff */
.L_x_477:
[----:B------:R-:W-:Y:S05]  /*52f0*/  BSYNC B0 ;  /* 0x0000000000007941 */ /* 0x000fea0003800000 */
.L_x_476:
[----:B------:R-:W-:Y:S01]  /*5300*/  BSSY B0, `(.L_x_495) ;  /* 0x0000084000007945 */ /* 0x000fe20003800000 */
        /* <DEDUP_REMOVED lines=14> */
.L_x_498:
[----:B------:R-:W-:Y:S05]  /*53f0*/  BSYNC B1 ;  /* 0x0000000000017941 */ /* 0x000fea0003800000 */
.L_x_497:
        /* <DEDUP_REMOVED lines=10> */
.L_x_500:
        /* <DEDUP_REMOVED lines=9> */
.L_x_501:
[----:B------:R-:W-:Y:S05]  /*5530*/  BSYNC B1 ;  /* 0x0000000000017941 */ /* 0x000fea0003800000 */
.L_x_499:
        /* <DEDUP_REMOVED lines=17> */
.L_x_503:
[----:B------:R-:W-:-:S04]  /*5650*/  FFMA.FTZ R124, R198, R130, R127 ;  /* 0x00000082c67c7223 */ /* 0x000fc8000001007f */
[----:B------:R-:W-:Y:S01]  /*5660*/  FADD.FTZ R125, R205, -R124 ;  /* 0x8000007ccd7d7221 */ /* 0x000fe20000010000 */
[----:B------:R-:W-:-:S03]  /*5670*/  @P4 SHF.R.U64 R124, R170, 0x10, R171 ;  /* 0x00000010aa7c4819 */ /* 0x000fc600000012ab */
[----:B------:R-:W-:Y:S01]  /*5680*/  FMUL.FTZ R125, R2, R125 ;  /* 0x0000007d027d7220 */ /* 0x000fe20000410000 */
[----:B------:R-:W-:-:S05]  /*5690*/  @P4 PRMT R124, RZ, 0x5410, R124 ;  /* 0x00005410ff7c4816 */ /* 0x000fca000000007c */
[----:B------:R-:W-:Y:S02]  /*56a0*/  @P4 FADD.FTZ R125, R125, R124 ;  /* 0x0000007c7d7d4221 */ /* 0x000fe40000010000 */
.L_x_504:
[----:B------:R-:W-:Y:S05]  /*56b0*/  BSYNC B1 ;  /* 0x0000000000017941 */ /* 0x000fea0003800000 */
.L_x_502:
        /* <DEDUP_REMOVED lines=14> */
.L_x_506:
[----:B------:R-:W-:Y:S01]  /*57a0*/  FFMA.FTZ R125, R203, R130, R127 ;  /* 0x00000082cb7d7223 */ /* 0x000fe2000001007f */
[----:B------:R-:W-:-:S03]  /*57b0*/  @P4 PRMT R124, RZ, 0x5410, R171 ;  /* 0x00005410ff7c4816 */ /* 0x000fc600000000ab */
[----:B------:R-:W-:-:S04]  /*57c0*/  FADD.FTZ R125, R202, -R125 ;  /* 0x8000007dca7d7221 */ /* 0x000fc80000010000 */
[----:B------:R-:W-:-:S04]  /*57d0*/  FMUL.FTZ R125, R2, R125 ;  /* 0x0000007d027d7220 */ /* 0x000fc80000410000 */
[----:B------:R-:W-:Y:S02]  /*57e0*/  @P4 FADD.FTZ R125, R125, R124 ;  /* 0x0000007c7d7d4221 */ /* 0x000fe40000010000 */
.L_x_507:
[----:B------:R-:W-:Y:S05]  /*57f0*/  BSYNC B1 ;  /* 0x0000000000017941 */ /* 0x000fea0003800000 */
.L_x_505:
        /* <DEDUP_REMOVED lines=15> */
.L_x_509:
[----:B------:R-:W-:-:S04]  /*58f0*/  FFMA.FTZ R124, R204, R130, R127 ;  /* 0x00000082cc7c7223 */ /* 0x000fc8000001007f */
[----:B------:R-:W-:Y:S01]  /*5900*/  FADD.FTZ R125, R207, -R124 ;  /* 0x8000007ccf7d7221 */ /* 0x000fe20000010000 */
[----:B------:R-:W-:-:S03]  /*5910*/  @P4 SHF.R.U32.HI R124, RZ, 0x10, R171 ;  /* 0x00000010ff7c4819 */ /* 0x000fc600000116ab */
[----:B------:R-:W-:Y:S01]  /*5920*/  FMUL.FTZ R125, R2, R125 ;  /* 0x0000007d027d7220 */ /* 0x000fe20000410000 */
[----:B------:R-:W-:-:S05]  /*5930*/  @P4 PRMT R124, RZ, 0x5410, R124 ;  /* 0x00005410ff7c4816 */ /* 0x000fca000000007c */
[----:B------:R-:W-:Y:S02]  /*5940*/  @P4 FADD.FTZ R125, R125, R124 ;  /* 0x0000007c7d7d4221 */ /* 0x000fe40000010000 */
.L_x_510:
[----:B------:R-:W-:Y:S05]  /*5950*/  BSYNC B1 ;  /* 0x0000000000017941 */ /* 0x000fea0003800000 */
.L_x_508:
        /* <DEDUP_REMOVED lines=17> */
.L_x_511:
        /* <DEDUP_REMOVED lines=10> */
.L_x_513:
[----:B------:R-:W-:Y:S05]  /*5b10*/  BSYNC B1 ;  /* 0x0000000000017941 */ /* 0x000fea0003800000 */
.L_x_512:
[----:B------:R-:W-:Y:S02]  /*5b20*/  IADD3 R0, R0, 0x100, RZ ;  /* 0x0000010000007810 */ /* 0x000fe40007ffe0ff */
[----:B------:R-:W-:Y:S02]  /*5b30*/  IADD3 R128, R128, 0x100, RZ ;  /* 0x0000010080807810 */ /* 0x000fe40007ffe0ff */
.L_x_496:
[----:B------:R-:W-:Y:S05]  /*5b40*/  BSYNC B0 ;  /* 0x0000000000007941 */ /* 0x000fea0003800000 */
.L_x_495:
        /* <DEDUP_REMOVED lines=15> */
.L_x_517:
[----:B------:R-:W-:Y:S05]  /*5c40*/  BSYNC B1 ;  /* 0x0000000000017941 */ /* 0x000fea0003800000 */
.L_x_516:
        /* <DEDUP_REMOVED lines=10> */
.L_x_519:
        /* <DEDUP_REMOVED lines=9> */
.L_x_520:
[----:B------:R-:W-:Y:S05]  /*5d80*/  BSYNC B1 ;  /* 0x0000000000017941 */ /* 0x000fea0003800000 */
.L_x_518:
        /* <DEDUP_REMOVED lines=17> */
.L_x_522:
[----:B------:R-:W-:-:S04]  /*5ea0*/  FFMA.FTZ R124, R206, R130, R127 ;  /* 0x00000082ce7c7223 */ /* 0x000fc8000001007f */
[----:B------:R-:W-:Y:S01]  /*5eb0*/  FADD.FTZ R125, R213, -R124 ;  /* 0x8000007cd57d7221 */ /* 0x000fe20000010000 */
[----:B------:R-:W-:-:S03]  /*5ec0*/  @P4 SHF.R.U64 R124, R168, 0x10, R169 ;  /* 0x00000010a87c4819 */ /* 0x000fc600000012a9 */
[----:B------:R-:W-:Y:S01]  /*5ed0*/  FMUL.FTZ R125, R2, R125 ;  /* 0x0000007d027d7220 */ /* 0x000fe20000410000 */
[----:B------:R-:W-:-:S05]  /*5ee0*/  @P4 PRMT R124, RZ, 0x5410, R124 ;  /* 0x00005410ff7c4816 */ /* 0x000fca000000007c */
[----:B------:R-:W-:Y:S02]  /*5ef0*/  @P4 FADD.FTZ R125, R125, R124 ;  /* 0x0000007c7d7d4221 */ /* 0x000fe40000010000 */
.L_x_523:
[----:B------:R-:W-:Y:S05]  /*5f00*/  BSYNC B1 ;  /* 0x0000000000017941 */ /* 0x000fea0003800000 */
.L_x_521:
        /* <DEDUP_REMOVED lines=14> */
.L_x_525:
[----:B------:R-:W-:Y:S01]  /*5ff0*/  FFMA.FTZ R125, R211, R130, R127 ;  /* 0x00000082d37d7223 */ /* 0x000fe2000001007f */
[----:B------:R-:W-:-:S03]  /*6000*/  @P4 PRMT R124, RZ, 0x5410, R169 ;  /* 0x00005410ff7c4816 */ /* 0x000fc600000000a9 */
[----:B------:R-:W-:-:S04]  /*6010*/  FADD.FTZ R125, R210, -R125 ;  /* 0x8000007dd27d7221 */ /* 0x000fc80000010000 */
[----:B------:R-:W-:-:S04]  /*6020*/  FMUL.FTZ R125, R2, R125 ;  /* 0x0000007d027d7220 */ /* 0x000fc80000410000 */
[----:B------:R-:W-:Y:S02]  /*6030*/  @P4 FADD.FTZ R125, R125, R124 ;  /* 0x0000007c7d7d4221 */ /* 0x000fe40000010000 */
.L_x_526:
[----:B------:R-:W-:Y:S05]  /*6040*/  BSYNC B1 ;  /* 0x0000000000017941 */ /* 0x000fea0003800000 */
.L_x_524:
        /* <DEDUP_REMOVED lines=15> */
.L_x_528:
[----:B------:R-:W-:-:S04]  /*6140*/  FFMA.FTZ R124, R212, R130, R127 ;  /* 0x00000082d47c7223 */ /* 0x000fc8000001007f */
[----:B------:R-:W-:Y:S01]  /*6150*/  FADD.FTZ R125, R215, -R124 ;  /* 0x8000007cd77d7221 */ /* 0x000fe20000010000 */
[----:B------:R-:W-:-:S03]  /*6160*/  @P4 SHF.R.U32.HI R124, RZ, 0x10, R169 ;  /* 0x00000010ff7c4819 */ /* 0x000fc600000116a9 */
[----:B------:R-:W-:Y:S01]  /*6170*/  FMUL.FTZ R125, R2, R125 ;  /* 0x0000007d027d7220 */ /* 0x000fe20000410000 */
[----:B------:R-:W-:-:S05]  /*6180*/  @P4 PRMT R124, RZ, 0x5410, R124 ;  /* 0x00005410ff7c4816 */ /* 0x000fca000000007c */
[----:B------:R-:W-:Y:S02]  /*6190*/  @P4 FADD.FTZ R125, R125, R124 ;  /* 0x0000007c7d7d4221 */ /* 0x000fe40000010000 */
.L_x_529:
[----:B------:R-:W-:Y:S05]  /*61a0*/  BSYNC B1 ;  /* 0x0000000000017941 */ /* 0x000fea0003800000 */
.L_x_527:
        /* <DEDUP_REMOVED lines=17> */
.L_x_530:
        /* <DEDUP_REMOVED lines=10> */
.L_x_532:
[----:B------:R-:W-:Y:S05]  /*6360*/  BSYNC B1 ;  /* 0x0000000000017941 */ /* 0x000fea0003800000 */
.L_x_531:
[----:B------:R-:W-:Y:S02]  /*6370*/  IADD3 R0, R0, 0x100, RZ ;  /* 0x0000010000007810 */ /* 0x000fe40007ffe0ff */
[----:B------:R-:W-:Y:S02]  /*6380*/  IADD3 R128, R128, 0x100, RZ ;  /* 0x0000010080807810 */ /* 0x000fe40007ffe0ff */
.L_x_515:
[----:B------:R-:W-:Y:S05]  /*6390*/  BSYNC B0 ;  /* 0x0000000000007941 */ /* 0x000fea0003800000 */
.L_x_514:
[----:B------:R-:W-:Y:S01]  /*63a0*/  ISETP.GE.U32.AND P4, PT, R158, 0x700, PT ;  /* 0x000007009e00780c */ /* 0x000fe20003f86070 */
[----:B------:R-:W-:-:S12]  /*63b0*/  BSSY B0, `(.L_x_533) ;  /* 0x0000080000007945 */ /* 0x000fd80003800000 */
[----:B------:R-:W-:Y:S05]  /*63c0*/  @!P4 BRA `(.L_x_534) ;  /* 0x000007e00000c947 */ /* 0x000fea0003800000 */
[----:B------:R-:W-:Y:S01]  /*63d0*/  ISETP.NE.AND P4, PT, R156, RZ, PT ;  /* 0x000000ff9c00720c */ /* 0x000fe20003f85270 */
[----:B------:R-:W-:Y:S03]  /*63e0*/  BSSY B1, `(.L_x_535) ;  /* 0x000000c000017945 */ /* 0x000fe60003800000 */
[----:B------:R-:W-:Y:S01]  /*63f0*/  FSEL R129, R129, RZ, !P4 ;  /* 0x000000ff81817208 */ /* 0x000fe20006000000 */
[----:B------:R-:W-:Y:S05]  /*6400*/  @!P3 BRA `(.L_x_536) ;  /* 0x000000900000b947 */ /* 0x000fea0003800000 */
[----:B0-----:R-:W-:-:S04]  /*6410*/  IMAD.MOV.U32 R125, RZ, RZ, 0x8 ;  /* 0x00000008ff7d7424 */ /* 0x001fc800078e00ff */
        /* <DEDUP_REMOVED lines=8> */
.L_x_536:
[----:B------:R-:W-:Y:S05]  /*64a0*/  BSYNC B1 ;  /* 0x0000000000017941 */ /* 0x000fea0003800000 */
.L_x_535:
[----:B------:R-:W-:Y:S01]  /*64b0*/  BSSY B1, `(.L_x_537) ;  /* 0x0000013000017945 */ /* 0x000fe20003800000 */
        /* <DEDUP_REMOVED lines=9> */
.L_x_538:
        /* <DEDUP_REMOVED lines=9> */
.L_x_539:
[----:B------:R-:W-:Y:S05]  /*65e0*/  BSYNC B1 ;  /* 0x0000000000017941 */ /* 0x000fea0003800000 */
.L_x_537:
        /* <DEDUP_REMOVED lines=17> */
.L_x_541:
[----:B------:R-:W-:-:S04]  /*6700*/  FFMA.FTZ R124, R214, R130, R129 ;  /* 0x00000082d67c7223 */ /* 0x000fc80000010081 */
[----:B------:R-:W-:Y:S01]  /*6710*/  FADD.FTZ R125, R219, -R124 ;  /* 0x8000007cdb7d7221 */ /* 0x000fe20000010000 */
[----:B------:R-:W-:-:S03]  /*6720*/  @P4 SHF.R.U64 R124, R166, 0x10, R167 ;  /* 0x00000010a67c4819 */ /* 0x000fc600000012a7 */
[----:B------:R-:W-:Y:S01]  /*6730*/  FMUL.FTZ R125, R2, R125 ;  /* 0x0000007d027d7220 */ /* 0x000fe20000410000 */
[----:B------:R-:W-:-:S05]  /*6740*/  @P4 PRMT R124, RZ, 0x5410, R124 ;  /* 0x00005410ff7c4816 */ /* 0x000fca000000007c */
[----:B------:R-:W-:Y:S02]  /*6750*/  @P4 FADD.FTZ R125, R125, R124 ;  /* 0x0000007c7d7d4221 */ /* 0x000fe40000010000 */
.L_x_542:
[----:B------:R-:W-:Y:S05]  /*6760*/  BSYNC B1 ;  /* 0x0000000000017941 */ /* 0x000fea0003800000 */
.L_x_540:
        /* <DEDUP_REMOVED lines=14> */
.L_x_544:
[----:B------:R-:W-:Y:S01]  /*6850*/  FFMA.FTZ R125, R221, R130, R129 ;  /* 0x00000082dd7d7223 */ /* 0x000fe20000010081 */
[----:B------:R-:W-:-:S03]  /*6860*/  @P4 PRMT R124, RZ, 0x5410, R167 ;  /* 0x00005410ff7c4816 */ /* 0x000fc600000000a7 */
[----:B------:R-:W-:-:S04]  /*6870*/  FADD.FTZ R125, R218, -R125 ;  /* 0x8000007dda7d7221 */ /* 0x000fc80000010000 */
[----:B------:R-:W-:-:S04]  /*6880*/  FMUL.FTZ R125, R2, R125 ;  /* 0x0000007d027d7220 */ /* 0x000fc80000410000 */
[----:B------:R-:W-:Y:S02]  /*6890*/  @P4 FADD.FTZ R125, R125, R124 ;  /* 0x0000007c7d7d4221 */ /* 0x000fe40000010000 */
.L_x_545:
[----:B------:R-:W-:Y:S05]  /*68a0*/  BSYNC B1 ;  /* 0x0000000000017941 */ /* 0x000fea0003800000 */
.L_x_543:
        /* <DEDUP_REMOVED lines=15> */
.L_x_547:
[----:B------:R-:W-:Y:S01]  /*69a0*/  FFMA.FTZ R129, R222, R130, R129 ;  /* 0x00000082de817223 */ /* 0x000fe20000010081 */
[----:B------:R-:W-:-:S03]  /*69b0*/  @P4 SHF.R.U32.HI R124, RZ, 0x10, R167 ;  /* 0x00000010ff7c4819 */ /* 0x000fc600000116a7 */
[----:B------:R-:W-:Y:S01]  /*69c0*/  FADD.FTZ R129, R220, -R129 ;  /* 0x80000081dc817221 */ /* 0x000fe20000010000 */
[----:B------:R-:W-:-:S03]  /*69d0*/  @P4 PRMT R125, RZ, 0x5410, R124 ;  /* 0x00005410ff7d4816 */ /* 0x000fc6000000007c */
[----:B------:R-:W-:-:S04]  /*69e0*/  FMUL.FTZ R2, R2, R129 ;  /* 0x0000008102027220 */ /* 0x000fc80000410000 */
[----:B------:R-:W-:Y:S02]  /*69f0*/  @P4 FADD.FTZ R2, R2, R125 ;  /* 0x0000007d02024221 */ /* 0x000fe40000010000 */
.L_x_548:
[----:B------:R-:W-:Y:S05]  /*6a00*/  BSYNC B1 ;  /* 0x0000000000017941 */ /* 0x000fea0003800000 */
.L_x_546:
[----:B------:R-:W-:Y:S01]  /*6a10*/  @P3 FMUL.FTZ R130, R2, c[0x0][0x1ec] ;  /* 0x00007b0002823a20 */ /* 0x000fe20000410000 */
[----:B------:R-:W-:Y:S02]  /*6a20*/  @P5 F2FP.BF16.PACK_AB R2, RZ, R2 ;  /* 0x00000002ff02523e */ /* 0x000fe400000010ff */
[----:B------:R-:W-:Y:S01]  /*6a30*/  @P3 PRMT R245, RZ, 0x7610, R245 ;  /* 0x00007610fff53816 */ /* 0x000fe200000000f5 */
[----:B------:R-:W-:Y:S01]  /*6a40*/  @P3 FMUL.FTZ R124, R3, R130 ;  /* 0x00000082037c3220 */ /* 0x000fe20000410000 */
[----:B------:R-:W-:-:S04]  /*6a50*/  @P5 PRMT R181, R2, 0x7610, R181 ;  /* 0x0000761002b55816 */ /* 0x000fc800000000b5 */
[----:B------:R-:W-:Y:S01]  /*6a60*/  @P3 F2FP.BF16.PACK_AB R131, RZ, R124 ;  /* 0x0000007cff83323e */ /* 0x000fe200000010ff */
        /* <DEDUP_REMOVED lines=9> */
.L_x_549:
[----:B------:R-:W-:Y:S01]  /*6b00*/  @P3 FFMA.FTZ R123, R245, R130, R123 ;  /* 0x00000082f57b3223 */ /* 0x000fe2000001007b */
        /* <DEDUP_REMOVED lines=10> */
.L_x_534:
[----:B------:R-:W-:Y:S05]  /*6bb0*/  BSYNC B0 ;  /* 0x0000000000007941 */ /* 0x000fea0003800000 */
.L_x_533:
[----:B------:R-:W-:Y:S02]  /*6bc0*/  LOP3.LUT P2, RZ, R10, 0xff, RZ, 0xc0, !PT ;  /* 0x000000ff0aff7812 */ /* 0x000fe4000784c0ff */
[----:B------:R-:W-:Y:S02]  /*6bd0*/  IADD3 R157, R157, c[0x0][0x160], RZ ;  /* 0x000058009d9d7a10 */ /* 0x000fe40007ffe0ff */
[----:B------:R-:W-:Y:S02]  /*6be0*/  SEL R10, RZ, 0x1, P2 ;  /* 0x00000001ff0a7807 */ /* 0x000fe40001000000 */
[----:B------:R-:W-:-:S13]  /*6bf0*/  ISETP.GE.AND P2, PT, R157, c[0x0][0x164], PT ;  /* 0x000059009d007a0c */ /* 0x000fda0003f46270 */
[----:B0-----:R-:W-:Y:S01]  /*6c00*/  @P2 CALL.REL.NOINC `(.L_x_383) ;  /* 0x0000001000002944 */ /* 0x001fe20003c00000 */
[----:B------:R-:W-:Y:S05]  /*6c10*/  BRA `(.L_x_550) ;  /* 0xffffa23000007947 */ /* 0x000fea000383ffff */
.L_x_383:
[----:B---3--:R-:W0:Y:S01]  /*6c20*/  S2UR UR6, SR_CTAID.X ;  /* 0x00000000000679c3 */ /* 0x008e220000002500 */
[----:B-----5:R-:W0:Y:S01]  /*6c30*/  S2R R2, SR_TID.X ;  /* 0x0000000000027919 */ /* 0x020e220000002100 */
[C---:B------:R-:W-:Y:S01]  /*6c40*/  LOP3.LUT P5, RZ, R158.reuse, 0xffffff00, RZ, 0xc0, !PT ;  /* 0xffffff009eff7812 */ /* 0x040fe200078ac0ff */
[----:B------:R-:W-:Y:S01]  /*6c50*/  @P0 IMAD.MOV.U32 R27, RZ, RZ, 0x10 ;  /* 0x00000010ff1b0424 */ /* 0x000fe200078e00ff */
[C---:B------:R-:W-:Y:S01]  /*6c60*/  ISETP.GE.U32.AND P4, PT, R158.reuse, 0x200, PT ;  /* 0x000002009e00780c */ /* 0x040fe20003f86070 */
[----:B------:R-:W-:Y:S01]  /*6c70*/  @P1 IMAD.MOV.U32 R29, RZ, RZ, 0x10 ;  /* 0x00000010ff1d1424 */ /* 0x000fe200078e00ff */
[C---:B------:R-:W-:Y:S02]  /*6c80*/  ISETP.GE.U32.AND P3, PT, R158.reuse, 0x300, PT ;  /* 0x000003009e00780c */ /* 0x040fe40003f66070 */
[----:B------:R-:W-:-:S07]  /*6c90*/  ISETP.GE.U32.AND P2, PT, R158, 0x400, PT ;  /* 0x000004009e00780c */ /* 0x000fce0003f46070 */
[----:B------:R-:W-:Y:S02]  /*6ca0*/  @P5 IMAD.MOV.U32 R7, RZ, RZ, 0x10 ;  /* 0x00000010ff075424 */ /* 0x000fe400078e00ff */
        /* <DEDUP_REMOVED lines=34> */
[----:B0-----:R-:W-:Y:S01]  /*6ed0*/  @P0 IMAD.WIDE.U32 R2, R0, R27, c[0x0][0x220] ;  /* 0x0000880000020625 */ /* 0x001fe200078e001b */
[----:B------:R0:W-:Y:S01]  /*6ee0*/  @P2 STG.E.128 [R24.64], R108 ;  /* 0x0000006c18002986 */ /* 0x0001e2000c101d04 */
[----:B------:R-:W-:-:S02]  /*6ef0*/  ISETP.GE.U32.AND P2, PT, R158, 0x700, PT ;  /* 0x000007009e00780c */ /* 0x000fc40003f46070 */
        /* <DEDUP_REMOVED lines=22> */
.L_x_417:
[----:B-----5:R-:W-:Y:S01]  /*7060*/  IMAD.MOV.U32 R132, RZ, RZ, R131 ;  /* 0x000000ffff847224 */ /* 0x020fe200078e0083 */
[----:B------:R-:W-:Y:S01]  /*7070*/  MOV R124, 0x70c0 ;  /* 0x000070c0007c7802 */ /* 0x000fe20000000f00 */
[----:B------:R-:W-:-:S02]  /*7080*/  IMAD.MOV.U32 R129, RZ, RZ, 0x10 ;  /* 0x00000010ff817424 */ /* 0x000fc400078e00ff */
[----:B------:R-:W-:Y:S02]  /*7090*/  IMAD.MOV.U32 R130, RZ, RZ, 0x1f ;  /* 0x0000001fff827424 */ /* 0x000fe400078e00ff */
[----:B------:R-:W-:Y:S02]  /*70a0*/  IMAD.MOV.U32 R127, RZ, RZ, -0x1 ;  /* 0xffffffffff7f7424 */ /* 0x000fe400078e00ff */
[----:B------:R-:W-:Y:S05]  /*70b0*/  CALL.REL.NOINC `($__internal_6_$__cuda_sm70_shflsync_down_p) ;  /* 0x0000046000007944 */ /* 0x000fea0003c00000 */
[----:B-1----:R-:W-:Y:S01]  /*70c0*/  IMAD.MOV.U32 R134, RZ, RZ, R127 ;  /* 0x000000ffff867224 */ /* 0x002fe200078e007f */
[----:B0-----:R-:W-:Y:S05]  /*70d0*/  BRA `(.L_x_551) ;  /* 0xffffbcd000007947 */ /* 0x001fea000383ffff */
.L_x_418:
[----:B-----5:R-:W-:Y:S01]  /*70e0*/  IMAD.MOV.U32 R132, RZ, RZ, R128 ;  /* 0x000000ffff847224 */ /* 0x020fe200078e0080 */
[----:B------:R-:W-:Y:S01]  /*70f0*/  MOV R124, 0x7140 ;  /* 0x00007140007c7802 */ /* 0x000fe20000000f00 */
[----:B------:R-:W-:Y:S02]  /*7100*/  IMAD.MOV.U32 R129, RZ, RZ, 0x10 ;  /* 0x00000010ff817424 */ /* 0x000fe400078e00ff */
[----:B------:R-:W-:Y:S02]  /*7110*/  IMAD.MOV.U32 R130, RZ, RZ, 0x1f ;  /* 0x0000001fff827424 */ /* 0x000fe400078e00ff */
[----:B------:R-:W-:Y:S02]  /*7120*/  IMAD.MOV.U32 R127, RZ, RZ, -0x1 ;  /* 0xffffffffff7f7424 */ /* 0x000fe400078e00ff */
[----:B01----:R-:W-:Y:S05]  /*7130*/  CALL.REL.NOINC `($__internal_6_$__cuda_sm70_shflsync_down_p) ;  /* 0x000003e000007944 */ /* 0x003fea0003c00000 */
[----:B------:R-:W-:Y:S01]  /*7140*/  FADD.FTZ R131, R134, R131 ;  /* 0x0000008386837221 */ /* 0x000fe20000010000 */
[----:B------:R-:W-:Y:S01]  /*7150*/  MOV R124, 0x71c0 ;  /* 0x000071c0007c7802 */ /* 0x000fe20000000f00 */
[----:B-1----:R-:W-:-:S02]  /*7160*/  FADD.FTZ R134, R128, R127 ;  /* 0x0000007f80867221 */ /* 0x002fc40000010000 */
[----:B0-----:R-:W-:Y:S02]  /*7170*/  IMAD.MOV.U32 R129, RZ, RZ, 0x8 ;  /* 0x00000008ff817424 */ /* 0x001fe400078e00ff */
[----:B------:R-:W-:Y:S02]  /*7180*/  IMAD.MOV.U32 R130, RZ, RZ, 0x1f ;  /* 0x0000001fff827424 */ /* 0x000fe400078e00ff */
[----:B------:R-:W-:Y:S02]  /*7190*/  IMAD.MOV.U32 R127, RZ, RZ, -0x1 ;  /* 0xffffffffff7f7424 */ /* 0x000fe400078e00ff */
[----:B------:R-:W-:Y:S02]  /*71a0*/  IMAD.MOV.U32 R132, RZ, RZ, R131 ;  /* 0x000000ffff847224 */ /* 0x000fe400078e0083 */
[----:B------:R-:W-:Y:S05]  /*71b0*/  CALL.REL.NOINC `($__internal_6_$__cuda_sm70_shflsync_down_p) ;  /* 0x0000036000007944 */ /* 0x000fea0003c00000 */
[----:B-1----:R-:W-:Y:S01]  /*71c0*/  IMAD.MOV.U32 R128, RZ, RZ, R127 ;  /* 0x000000ffff807224 */ /* 0x002fe200078e007f */
[----:B------:R-:W-:Y:S01]  /*71d0*/  MOV R124, 0x7230 ;  /* 0x00007230007c7802 */ /* 0x000fe20000000f00 */
[----:B0-----:R-:W-:Y:S02]  /*71e0*/  IMAD.MOV.U32 R132, RZ, RZ, R134 ;  /* 0x000000ffff847224 */ /* 0x001fe400078e0086 */
[----:B------:R-:W-:-:S02]  /*71f0*/  IMAD.MOV.U32 R129, RZ, RZ, 0x8 ;  /* 0x00000008ff817424 */ /* 0x000fc400078e00ff */
[----:B------:R-:W-:Y:S02]  /*7200*/  IMAD.MOV.U32 R130, RZ, RZ, 0x1f ;  /* 0x0000001fff827424 */ /* 0x000fe400078e00ff */
[----:B------:R-:W-:Y:S02]  /*7210*/  IMAD.MOV.U32 R127, RZ, RZ, -0x1 ;  /* 0xffffffffff7f7424 */ /* 0x000fe400078e00ff */
[----:B------:R-:W-:Y:S05]  /*7220*/  CALL.REL.NOINC `($__internal_6_$__cuda_sm70_shflsync_down_p) ;  /* 0x000002f000007944 */ /* 0x000fea0003c00000 */
[----:B------:R-:W-:Y:S01]  /*7230*/  FADD.FTZ R131, R128, R131 ;  /* 0x0000008380837221 */ /* 0x000fe20000010000 */
[----:B------:R-:W-:Y:S01]  /*7240*/  MOV R124, 0x72b0 ;  /* 0x000072b0007c7802 */ /* 0x000fe20000000f00 */
[----:B-1----:R-:W-:Y:S02]  /*7250*/  FADD.FTZ R134, R134, R127 ;  /* 0x0000007f86867221 */ /* 0x002fe40000010000 */
[----:B0-----:R-:W-:Y:S02]  /*7260*/  IMAD.MOV.U32 R129, RZ, RZ, 0x4 ;  /* 0x00000004ff817424 */ /* 0x001fe400078e00ff */
[----:B------:R-:W-:Y:S02]  /*7270*/  IMAD.MOV.U32 R130, RZ, RZ, 0x1f ;  /* 0x0000001fff827424 */ /* 0x000fe400078e00ff */
[----:B------:R-:W-:-:S02]  /*7280*/  IMAD.MOV.U32 R127, RZ, RZ, -0x1 ;  /* 0xffffffffff7f7424 */ /* 0x000fc400078e00ff */
[----:B------:R-:W-:Y:S02]  /*7290*/  IMAD.MOV.U32 R132, RZ, RZ, R131 ;  /* 0x000000ffff847224 */ /* 0x000fe400078e0083 */
[----:B------:R-:W-:Y:S05]  /*72a0*/  CALL.REL.NOINC `($__internal_6_$__cuda_sm70_shflsync_down_p) ;  /* 0x0000027000007944 */ /* 0x000fea0003c00000 */
[----:B-1----:R-:W-:Y:S01]  /*72b0*/  IMAD.MOV.U32 R128, RZ, RZ, R127 ;  /* 0x000000ffff807224 */ /* 0x002fe200078e007f */
[----:B------:R-:W-:Y:S01]  /*72c0*/  MOV R124, 0x7320 ;  /* 0x00007320007c7802 */ /* 0x000fe20000000f00 */
[----:B0-----:R-:W-:Y:S02]  /*72d0*/  IMAD.MOV.U32 R132, RZ, RZ, R134 ;  /* 0x000000ffff847224 */ /* 0x001fe400078e0086 */
[----:B------:R-:W-:Y:S02]  /*72e0*/  IMAD.MOV.U32 R129, RZ, RZ, 0x4 ;  /* 0x00000004ff817424 */ /* 0x000fe400078e00ff */
[----:B------:R-:W-:Y:S02]  /*72f0*/  IMAD.MOV.U32 R130, RZ, RZ, 0x1f ;  /* 0x0000001fff827424 */ /* 0x000fe400078e00ff */
[----:B------:R-:W-:Y:S02]  /*7300*/  IMAD.MOV.U32 R127, RZ, RZ, -0x1 ;  /* 0xffffffffff7f7424 */ /* 0x000fe400078e00ff */
[----:B------:R-:W-:Y:S05]  /*7310*/  CALL.REL.NOINC `($__internal_6_$__cuda_sm70_shflsync_down_p) ;  /* 0x0000020000007944 */ /* 0x000fea0003c00000 */
        /* <DEDUP_REMOVED lines=30> */
[----:B01----:R-:W-:Y:S01]  /*7500*/  IMAD.MOV.U32 R132, RZ, RZ, R127 ;  /* 0x000000ffff847224 */ /* 0x003fe200078e007f */
[----:B------:R-:W-:Y:S05]  /*7510*/  BRA `(.L_x_552) ;  /* 0xffffb9b000007947 */ /* 0x000fea000383ffff */
        .weak           $__internal_6_$__cuda_sm70_shflsync_down_p
        .type           $__internal_6_$__cuda_sm70_shflsync_down_p,@function
        .size           $__internal_6_$__cuda_sm70_shflsync_down_p,(.L_x_12882 - $__internal_6_$__cuda_sm70_shflsync_down_p)
$__internal_6_$__cuda_sm70_shflsync_down_p:
[----:B------:R-:W-:Y:S01]  /*7520*/  IMAD.MOV.U32 R125, RZ, RZ, 0x0 ;  /* 0x00000000ff7d7424 */ /* 0x000fe200078e00ff */
[----:B------:R-:W-:Y:S04]  /*7530*/  WARPSYNC R127 ;  /* 0x0000007f00007348 */ /* 0x000fe80003800000 */
[----:B------:R0:W1:Y:S01]  /*7540*/  SHFL.DOWN PT, R127, R132, R129, R130 ;  /* 0x08000081847f7389 */ /* 0x00006200000e0082 */
[----:B------:R-:W-:Y:S05]  /*7550*/  RET.REL.NODEC R124 `(_ZN10layer_norm13ln_bwd_kernelINS_13Kernel_traitsI13__nv_bfloat16S2_S2_S2_fjLj7168ELj1ELj1ELj8ELj8ENS_18Kernel_traits_baseILj7168ES2_S2_S2_S2_fjLj256EEEEELb0ELb1ELb1ELb0EEEvNS_9BwdParamsE) ;  /* 0xffff8aa07c007950 */ /* 0x000fea0003c3ffff */
.L_x_553:
        /* <DEDUP_REMOVED lines=10> */
.L_x_12882:


//--------------------- .text._ZN10layer_norm13ln_bwd_kernelINS_13Kernel_traitsI13__nv_bfloat16S2_S2_S2_fjLj7168ELj1ELj1ELj8ELj8ENS_18Kernel_traits_baseILj7168ES2_S2_S2_S2_fjLj256EEEEELb0ELb1ELb1ELb1EEEvNS_9BwdParamsE --------------------------
	.section	.text._ZN10layer_norm13ln_bwd_kernelINS_13Kernel_traitsI13__nv_bfloat16S2_S2_S2_fjLj7168ELj1ELj1ELj8ELj8ENS_18Kernel_traits_baseILj7168ES2_S2_S2_S2_fjLj256EEEEELb0ELb1ELb1ELb1EEEvNS_9BwdParamsE,"ax",@progbits
	.sectioninfo	@"SHI_REGISTERS=255"
	.align	128
        .global         _ZN10layer_norm13ln_bwd_kernelINS_13Kernel_traitsI13__nv_bfloat16S2_S2_S2_fjLj7168ELj1ELj1ELj8ELj8ENS_18Kernel_traits_baseILj7168ES2_S2_S2_S2_fjLj256EEEEELb0ELb1ELb1ELb1EEEvNS_9BwdParamsE
        .type           _ZN10layer_norm13ln_bwd_kernelINS_13Kernel_traitsI13__nv_bfloat16S2_S2_S2_fjLj7168ELj1ELj1ELj8ELj8ENS_18Kernel_traits_baseILj7168ES2_S2_S2_S2_fjLj256EEEEELb0ELb1ELb1ELb1EEEvNS_9BwdParamsE,@function
        .size           _ZN10layer_norm13ln_bwd_kernelINS_13Kernel_traitsI13__nv_bfloat16S2_S2_S2_fjLj7168ELj1ELj1ELj8ELj8ENS_18Kernel_traits_baseILj7168ES2_S2_S2_S2_fjLj256EEEEELb0ELb1ELb1ELb1EEEvNS_9BwdParamsE,(.L_x_12883 - _ZN10layer_norm13ln_bwd_kernelINS_13Kernel_traitsI13__nv_bfloat16S2_S2_S2_fjLj7168ELj1ELj1ELj8ELj8ENS_18Kernel_traits_baseILj7168ES2_S2_S2_S2_fjLj256EEEEELb0ELb1ELb1ELb1EEEvNS_9BwdParamsE)
        .other          _ZN10layer_norm13ln_bwd_kernelINS_13Kernel_traitsI13__nv_bfloat16S2_S2_S2_fjLj7168ELj1ELj1ELj8ELj8ENS_18Kernel_traits_baseILj7168ES2_S2_S2_S2_fjLj256EEEEELb0ELb1ELb1ELb1EEEvNS_9BwdParamsE,@"STO_CUDA_ENTRY STV_DEFAULT"
_ZN10layer_norm13ln_bwd_kernelINS_13Kernel_traitsI13__nv_bfloat16S2_S2_S2_fjLj7168ELj1ELj1ELj8ELj8ENS_18Kernel_traits_baseILj7168ES2_S2_S2_S2_fjLj256EEEEELb0ELb1ELb1ELb1EEEvNS_9BwdParamsE:
.text._ZN10layer_norm13ln_bwd_kernelINS_13Kernel_traitsI13__nv_bfloat16S2_S2_S2_fjLj7168ELj1ELj1ELj8ELj8ENS_18Kernel_traits_baseILj7168ES2_S2_S2_S2_fjLj256EEEEELb0ELb1ELb1ELb1EEEvNS_9BwdParamsE:
        /* <DEDUP_REMOVED lines=50> */
.L_x_554:
[----:B------:R-:W-:-:S05]  /*0320*/  IMAD.SHL.U32 R2, R245, 0x8, RZ ;  /* 0x00000008f5027824 */ /* 0x000fca00078e00ff */
[----:B------:R-:W-:-:S04]  /*0330*/  LOP3.LUT R4, R2, 0x7f8, RZ, 0xc0, !PT ;  /* 0x000007f802047812 */ /* 0x000fc800078ec0ff */
[----:B------:R-:W-:-:S05]  /*0340*/  IADD3 R2, P0, R4, c[0x0][0x1b0], RZ ;  /* 0x00006c0004027a10 */ /* 0x000fca0007f1e0ff */
[----:B------:R-:W-:Y:S01]  /*0350*/  IMAD.X R3, RZ, RZ, c[0x0][0x1b4], P0 ;  /* 0x00006d00ff037624 */ /* 0x000fe200000e06ff */
[----:B------:R-:W-:-:S04]  /*0360*/  IADD3 R4, P0, R4, c[0x0][0x1c8], RZ ;  /* 0x0000720004047a10 */ /* 0x000fc80007f1e0ff */
[----:B------:R-:W2:Y:S01]  /*0370*/  LDG.E.64 R6, [R2.64] ;  /* 0x0000000402067981 */ /* 0x000ea2000c1e1b00 */
[----:B------:R-:W-:-:S03]  /*0380*/  IMAD.X R5, RZ, RZ, c[0x0][0x1cc], P0 ;  /* 0x00007300ff057624 */ /* 0x000fc600000e06ff */
[----:B------:R-:W3:Y:S04]  /*0390*/  LDG.E.64 R10, [R2.64+0x800] ;  /* 0x00080004020a7981 */ /* 0x000ee8000c1e1b00 */
[----:B------:R0:W4:Y:S04]  /*03a0*/  LDG.E.64 R204, [R4.64+0x1000] ;  /* 0x0010000404cc7981 */ /* 0x000128000c1e1b00 */
[----:B------:R0:W5:Y:S04]  /*03b0*/  LDG.E.64 R200, [R4.64+0x1800] ;  /* 0x0018000404c87981 */ /* 0x000168000c1e1b00 */
[----:B------:R0:W5:Y:S04]  /*03c0*/  LDG.E.64 R196, [R4.64+0x2000] ;  /* 0x0020000404c47981 */ /* 0x000168000c1e1b00 */
[----:B------:R-:W5:Y:S04]  /*03d0*/  LDG.E.64 R14, [R2.64+0x1000] ;  /* 0x00100004020e7981 */ /* 0x000f68000c1e1b00 */
[----:B------:R-:W5:Y:S04]  /*03e0*/  LDG.E.64 R16, [R2.64+0x1800] ;  /* 0x0018000402107981 */ /* 0x000f68000c1e1b00 */
[----:B------:R-:W5:Y:S04]  /*03f0*/  LDG.E.64 R18, [R2.64+0x2000] ;  /* 0x0020000402127981 */ /* 0x000f68000c1e1b00 */
[----:B------:R-:W5:Y:S04]  /*0400*/  LDG.E.64 R20, [R2.64+0x2800] ;  /* 0x0028000402147981 */ /* 0x000f68000c1e1b00 */
[----:B------:R-:W5:Y:S04]  /*0410*/  LDG.E.64 R22, [R2.64+0x3000] ;  /* 0x0030000402167981 */ /* 0x000f68000c1e1b00 */
[----:B------:R0:W5:Y:S04]  /*0420*/  LDG.E.64 R8, [R4.64] ;  /* 0x0000000404087981 */ /* 0x000168000c1e1b00 */
[----:B------:R0:W5:Y:S04]  /*0430*/  LDG.E.64 R12, [R4.64+0x800] ;  /* 0x00080004040c7981 */ /* 0x000168000c1e1b00 */
[----:B------:R0:W5:Y:S04]  /*0440*/  LDG.E.64 R192, [R4.64+0x2800] ;  /* 0x0028000404c07981 */ /* 0x000168000c1e1b00 */
[----:B------:R0:W5:Y:S01]  /*0450*/  LDG.E.64 R24, [R4.64+0x3000] ;  /* 0x0030000404187981 */ /* 0x000162000c1e1b00 */
[----:B------:R-:W1:Y:S01]  /*0460*/  LDC.U8 R246, c[0x0][0x1f0] ;  /* 0x00007c00fff67b82 */ /* 0x000e620000000000 */
[----:B------:R-:W-:Y:S01]  /*0470*/  CS2R R122, SRZ ;  /* 0x00000000007a7805 */ /* 0x000fe2000001ff00 */
[----:B------:R-:W-:Y:S01]  /*0480*/  CS2R R116, SRZ ;  /* 0x0000000000747805 */ /* 0x000fe2000001ff00 */
[----:B------:R-:W-:Y:S01]  /*0490*/  CS2R R118, SRZ ;  /* 0x0000000000767805 */ /* 0x000fe2000001ff00 */
[----:B------:R-:W-:Y:S01]  /*04a0*/  CS2R R112, SRZ ;  /* 0x0000000000707805 */ /* 0x000fe2000001ff00 */
[----:B------:R-:W-:Y:S01]  /*04b0*/  CS2R R114, SRZ ;  /* 0x0000000000727805 */ /* 0x000fe2000001ff00 */
[----:B------:R-:W-:Y:S01]  /*04c0*/  CS2R R108, SRZ ;  /* 0x00000000006c7805 */ /* 0x000fe2000001ff00 */
[----:B------:R-:W-:Y:S01]  /*04d0*/  CS2R R110, SRZ ;  /* 0x00000000006e7805 */ /* 0x000fe2000001ff00 */
[----:B0-----:R-:W-:Y:S01]  /*04e0*/  HFMA2.MMA R4, -RZ, RZ, 0, 5.9604644775390625e-08 ;  /* 0x00000001ff047435 */ /* 0x001fe200000001ff */
        /* <DEDUP_REMOVED lines=36> */
[----:B------:R-:W-:Y:S02]  /*0730*/  PRMT R244, RZ, 0x5410, R6 ;  /* 0x00005410fff47816 */ /* 0x000fe40000000006 */
[----:B------:R-:W-:Y:S02]  /*0740*/  SHF.R.U32.HI R241, RZ, 0x10, R7 ;  /* 0x00000010fff17819 */ /* 0x000fe40000011607 */
[----:B---3--:R-:W-:Y:S02]  /*0750*/  SHF.R.U64 R239, R10, 0x10, R11 ;  /* 0x000000100aef7819 */ /* 0x008fe4000000120b */
[----:B----4-:R-:W-:Y:S02]  /*0760*/  SHF.R.U64 R206, R204, 0x10, R205 ;  /* 0x00000010ccce7819 */ /* 0x010fe400000012cd */
[----:B------:R-:W-:Y:S02]  /*0770*/  PRMT R207, RZ, 0x5410, R204 ;  /* 0x00005410ffcf7816 */ /* 0x000fe400000000cc */
[----:B-----5:R-:W-:-:S02]  /*0780*/  SHF.R.U64 R202, R200, 0x10, R201 ;  /* 0x00000010c8ca7819 */ /* 0x020fc400000012c9 */
[----:B------:R-:W-:Y:S02]  /*0790*/  PRMT R203, RZ, 0x5410, R200 ;  /* 0x00005410ffcb7816 */ /* 0x000fe400000000c8 */
[----:B------:R-:W-:Y:S02]  /*07a0*/  SHF.R.U64 R198, R196, 0x10, R197 ;  /* 0x00000010c4c67819 */ /* 0x000fe400000012c5 */
[----:B------:R-:W-:Y:S02]  /*07b0*/  PRMT R199, RZ, 0x5410, R196 ;  /* 0x00005410ffc77816 */ /* 0x000fe400000000c4 */
        /* <DEDUP_REMOVED lines=15> */
[----:B------:R-:W-:Y:S02]  /*08b0*/  SHF.R.U32.HI R204, RZ, 0x10, R205 ;  /* 0x00000010ffcc7819 */ /* 0x000fe400000116cd */
        /* <DEDUP_REMOVED lines=57> */
[----:B-1----:R-:W-:Y:S02]  /*0c50*/  PRMT R6, RZ, 0x5410, R6 ;  /* 0x00005410ff067816 */ /* 0x002fe40000000006 */
.L_x_678:
[----:B------:R-:W-:-:S04]  /*0c60*/  IMAD.MOV.U32 R134, RZ, RZ, 0x4 ;  /* 0x00000004ff867424 */ /* 0x000fc800078e00ff */
[----:B------:R-:W-:-:S05]  /*0c70*/  IMAD.WIDE R124, R0, R134, c[0x0][0x1d8] ;  /* 0x00007600007c7625 */ /* 0x000fca00078e0286 */
[----:B------:R0:W2:Y:S01]  /*0c80*/  LDG.E R136, [R124.64] ;  /* 0x000000047c887981 */ /* 0x0000a2000c1e1900 */
[C---:B------:R-:W-:Y:S01]  /*0c90*/  IMAD R8, R0.reuse, c[0x0][0x168], RZ ;  /* 0x00005a0000087a24 */ /* 0x040fe200078e02ff */
[----:B------:R-:W-:Y:S01]  /*0ca0*/  LOP3.LUT R135, R245, 0xff, RZ, 0xc0, !PT ;  /* 0x000000fff5877812 */ /* 0x000fe200078ec0ff */
[----:B------:R-:W-:-:S03]  /*0cb0*/  IMAD.WIDE R126, R0, R134, c[0x0][0x1a8] ;  /* 0x00006a00007e7625 */ /* 0x000fc600078e0286 */
[----:B------:R-:W-:Y:S01]  /*0cc0*/  SHF.R.S32.HI R129, RZ, 0x1f, R8 ;  /* 0x0000001fff817819 */ /* 0x000fe20000011408 */
[----:B------:R-:W-:Y:S01]  /*0cd0*/  IMAD.MOV.U32 R133, RZ, RZ, 0x8 ;  /* 0x00000008ff857424 */ /* 0x000fe200078e00ff */
[----:B------:R-:W-:Y:S01]  /*0ce0*/  BSSY B0, `(.L_x_556) ;  /* 0x0000182000007945 */ /* 0x000fe20003800000 */
[----:B------:R1:W5:Y:S01]  /*0cf0*/  LDG.E R7, [R126.64] ;  /* 0x000000047e077981 */ /* 0x000362000c1e1900 */
[----:B------:R-:W-:Y:S01]  /*0d00*/  LEA.HI R8, R129, R8, RZ, 0x2 ;  /* 0x0000000881087211 */ /* 0x000fe200078f10ff */
[----:B0-----:R-:W-:-:S03]  /*0d10*/  IMAD.WIDE R124, R0, R134, c[0x0][0x1d0] ;  /* 0x00007400007c7625 */ /* 0x001fc600078e0286 */
[----:B------:R-:W-:Y:S02]  /*0d20*/  LEA.HI.SX32 R8, R8, R135, 0x1e ;  /* 0x0000008708087211 */ /* 0x000fe400078ff2ff */
[----:B------:R0:W5:Y:S02]  /*0d30*/  LDG.E R132, [R124.64] ;  /* 0x000000047c847981 */ /* 0x000164000c1e1900 */
[C---:B------:R-:W-:Y:S02]  /*0d40*/  IADD3 R208, R8.reuse, 0x100, RZ ;  /* 0x0000010008d07810 */ /* 0x040fe40007ffe0ff */
[C---:B------:R-:W-:Y:S02]  /*0d50*/  IADD3 R192, R8.reuse, 0x200, RZ ;  /* 0x0000020008c07810 */ /* 0x040fe40007ffe0ff */
[----:B------:R-:W-:Y:S01]  /*0d60*/  IADD3 R189, R8, 0x300, RZ ;  /* 0x0000030008bd7810 */ /* 0x000fe20007ffe0ff */
[----:B-1----:R-:W-:-:S04]  /*0d70*/  IMAD.WIDE.U32 R126, R208, R133, c[0x0][0x218] ;  /* 0x00008600d07e7625 */ /* 0x002fc800078e0085 */
[----:B0-----:R-:W-:-:S04]  /*0d80*/  IMAD.WIDE.U32 R124, R8, R133, c[0x0][0x218] ;  /* 0x00008600087c7625 */ /* 0x001fc800078e0085 */
[----:B------:R-:W-:-:S04]  /*0d90*/  IMAD.WIDE.U32 R128, R192, R133, c[0x0][0x218] ;  /* 0x00008600c0807625 */ /* 0x000fc800078e0085 */
[----:B------:R-:W-:Y:S01]  /*0da0*/  IMAD.WIDE.U32 R130, R189, R133, c[0x0][0x218] ;  /* 0x00008600bd827625 */ /* 0x000fe200078e0085 */
        /* <DEDUP_REMOVED lines=21> */
.L_x_557:
[----:B------:R-:W-:-:S05]  /*0f00*/  IADD3 R9, R136, -0x1, RZ ;  /* 0xffffffff88097810 */ /* 0x000fca0007ffe0ff */
[----:B------:R-:W-:-:S05]  /*0f10*/  IMAD R9, R9, c[0x0][0x168], RZ ;  /* 0x00005a0009097a24 */ /* 0x000fca00078e02ff */
[----:B------:R-:W-:-:S04]  /*0f20*/  SHF.R.S32.HI R10, RZ, 0x1f, R9 ;  /* 0x0000001fff0a7819 */ /* 0x000fc80000011409 */
[----:B------:R-:W-:-:S04]  /*0f30*/  LEA.HI R10, R10, R9, RZ, 0x2 ;  /* 0x000000090a0a7211 */ /* 0x000fc800078f10ff */
[----:B------:R-:W-:-:S04]  /*0f40*/  LEA.HI.SX32 R28, R10, R135, 0x1e ;  /* 0x000000870a1c7211 */ /* 0x000fc800078ff2ff */
[----:B------:R-:W-:Y:S01]  /*0f50*/  IADD3 R10, R28, 0x400, RZ ;  /* 0x000004001c0a7810 */ /* 0x000fe20007ffe0ff */
[-C--:B------:R-:W-:Y:S01]  /*0f60*/  IMAD.WIDE.U32 R34, R8, R133.reuse, c[0x0][0x188] ;  /* 0x0000620008227625 */ /* 0x080fe200078e0085 */
[C---:B------:R-:W-:Y:S02]  /*0f70*/  IADD3 R12, R28.reuse, 0x500, RZ ;  /* 0x000005001c0c7810 */ /* 0x040fe40007ffe0ff */
[----:B------:R-:W-:Y:S01]  /*0f80*/  IADD3 R14, R28, 0x300, RZ ;  /* 0x000003001c0e7810 */ /* 0x000fe20007ffe0ff */
[-C--:B------:R-:W-:Y:S01]  /*0f90*/  IMAD.WIDE.U32 R22, R208, R133.reuse, c[0x0][0x188] ;  /* 0x00006200d0167625 */ /* 0x080fe200078e0085 */
[----:B------:R-:W-:Y:S01]  /*0fa0*/  IADD3 R18, R28, 0x100, RZ ;  /* 0x000001001c127810 */ /* 0x000fe20007ffe0ff */
[----:B------:R-:W2:Y:S01]  /*0fb0*/  LDG.E.64 R34, [R34.64] ;  /* 0x0000000422227981 */ /* 0x000ea2000c1e1b00 */
[----:B------:R-:W-:Y:S01]  /*0fc0*/  IADD3 R140, R8, 0x600, RZ ;  /* 0x00000600088c7810 */ /* 0x000fe20007ffe0ff */
[-C--:B------:R-:W-:Y:S01]  /*0fd0*/  IMAD.WIDE.U32 R10, R10, R133.reuse, c[0x0][0x208] ;  /* 0x000082000a0a7625 */ /* 0x080fe200078e0085 */
[----:B------:R-:W-:Y:S01]  /*0fe0*/  IADD3 R16, R28, 0x200, RZ ;  /* 0x000002001c107810 */ /* 0x000fe20007ffe0ff */
[----:B------:R-:W3:Y:S02]  /*0ff0*/  LDG.E.64 R22, [R22.64] ;  /* 0x0000000416167981 */ /* 0x000ee4000c1e1b00 */
[-C--:B------:R-:W-:Y:S01]  /*1000*/  IMAD.WIDE.U32 R12, R12, R133.reuse, c[0x0][0x208] ;  /* 0x000082000c0c7625 */ /* 0x080fe200078e0085 */
[----:B------:R-:W-:Y:S01]  /*1010*/  IADD3 R138, R8, 0x500, RZ ;  /* 0x00000500088a7810 */ /* 0x000fe20007ffe0ff */
[----:B------:R-:W4:Y:S02]  /*1020*/  LDG.E.64 R10, [R10.64] ;  /* 0x000000040a0a7981 */ /* 0x000f24000c1e1b00 */
[-C--:B------:R-:W-:Y:S01]  /*1030*/  IMAD.WIDE.U32 R20, R28, R133.reuse, c[0x0][0x208] ;  /* 0x000082001c147625 */ /* 0x080fe200078e0085 */
[----:B------:R-:W-:Y:S01]  /*1040*/  IADD3 R136, R8, 0x400, RZ ;  /* 0x0000040008887810 */ /* 0x000fe20007ffe0ff */
[----:B------:R-:W4:Y:S02]  /*1050*/  LDG.E.64 R12, [R12.64] ;  /* 0x000000040c0c7981 */ /* 0x000f24000c1e1b00 */
[----:B------:R-:W-:-:S04]  /*1060*/  IMAD.WIDE.U32 R14, R14, R133, c[0x0][0x208] ;  /* 0x000082000e0e7625 */ /* 0x000fc800078e0085 */
[----:B------:R-:W-:Y:S01]  /*1070*/  IMAD.WIDE R36, R0, R134, c[0x0][0x1a0] ;  /* 0x0000680000247625 */ /* 0x000fe200078e0286 */
[----:B------:R-:W4:Y:S03]  /*1080*/  LDG.E.64 R20, [R20.64] ;  /* 0x0000000414147981 */ /* 0x000f26000c1e1b00 */
[-C--:B------:R-:W-:Y:S01]  /*1090*/  IMAD.WIDE.U32 R18, R18, R133.reuse, c[0x0][0x208] ;  /* 0x0000820012127625 */ /* 0x080fe200078e0085 */
[----:B------:R0:W4:Y:S03]  /*10a0*/  LDG.E R9, [R36.64] ;  /* 0x0000000424097981 */ /* 0x000126000c1e1900 */
[-C--:B------:R-:W-:Y:S01]  /*10b0*/  IMAD.WIDE.U32 R24, R192, R133.reuse, c[0x0][0x188] ;  /* 0x00006200c0187625 */ /* 0x080fe200078e0085 */
[----:B------:R-:W4:Y:S03]  /*10c0*/  LDG.E.64 R14, [R14.64] ;  /* 0x000000040e0e7981 */ /* 0x000f26000c1e1b00 */
[----:B------:R-:W-:-:S04]  /*10d0*/  IMAD.WIDE.U32 R26, R189, R133, c[0x0][0x188] ;  /* 0x00006200bd1a7625 */ /* 0x000fc800078e0085 */
[-C--:B------:R-:W-:Y:S01]  /*10e0*/  IMAD.WIDE.U32 R32, R140, R133.reuse, c[0x0][0x188] ;  /* 0x000062008c207625 */ /* 0x080fe200078e0085 */
[----:B------:R-:W-:Y:S01]  /*10f0*/  IADD3 R28, R28, 0x600, RZ ;  /* 0x000006001c1c7810 */ /* 0x000fe20007ffe0ff */
        /* <DEDUP_REMOVED lines=9> */
[----:B------:R-:W4:Y:S04]  /*1190*/  LDG.E.64 R38, [R38.64] ;  /* 0x0000000426267981 */ /* 0x000f28000c1e1b00 */
[----:B------:R-:W4:Y:S04]  /*11a0*/  LDG.E.64 R30, [R30.64] ;  /* 0x000000041e1e7981 */ /* 0x000f28000c1e1b00 */
[----:B------:R-:W4:Y:S01]  /*11b0*/  LDG.E.64 R28, [R28.64] ;  /* 0x000000041c1c7981 */ /* 0x000f22000c1e1b00 */
[----:B------:R-:W-:-:S04]  /*11c0*/  ISETP.NE.U32.AND P0, PT, RZ, c[0x0][0x218], PT ;  /* 0x00008600ff007a0c */ /* 0x000fc80003f05070 */
[----:B------:R-:W-:-:S13]  /*11d0*/  ISETP.NE.AND.EX P0, PT, RZ, c[0x0][0x21c], PT, P0 ;  /* 0x00008700ff007a0c */ /* 0x000fda0003f05300 */
[----:B------:R1:W5:Y:S01]  /*11e0*/  @P0 LDG.E.64 R180, [R124.64] ;  /* 0x000000047cb40981 */ /* 0x000362000c1e1b00 */
[----:B0-----:R-:W-:-:S03]  /*11f0*/  @P0 IMAD.WIDE.U32 R36, R138, R133, c[0x0][0x218] ;  /* 0x000086008a240625 */ /* 0x001fc600078e0085 */
[----:B------:R0:W5:Y:S04]  /*1200*/  @P0 LDG.E.64 R178, [R126.64] ;  /* 0x000000047eb20981 */ /* 0x000168000c1e1b00 */
[----:B------:R2:W5:Y:S01]  /*1210*/  @P0 LDG.E.64 R176, [R128.64] ;  /* 0x0000000480b00981 */ /* 0x000562000c1e1b00 */
[----:B-1----:R-:W-:-:S03]  /*1220*/  @P0 IMAD.WIDE.U32 R124, R136, R133, c[0x0][0x218] ;  /* 0x00008600887c0625 */ /* 0x002fc600078e0085 */
[----:B------:R1:W5:Y:S01]  /*1230*/  @P0 LDG.E.64 R174, [R130.64] ;  /* 0x0000000482ae0981 */ /* 0x000362000c1e1b00 */
[----:B0-----:R-:W-:-:S03]  /*1240*/  @P0 IMAD.WIDE.U32 R126, R140, R133, c[0x0][0x218] ;  /* 0x000086008c7e0625 */ /* 0x001fc600078e0085 */
[----:B------:R0:W5:Y:S04]  /*1250*/  @P0 LDG.E.64 R172, [R124.64] ;  /* 0x000000047cac0981 */ /* 0x000168000c1e1b00 */
[----:B------:R3:W5:Y:S04]  /*1260*/  @P0 LDG.E.64 R170, [R36.64] ;  /* 0x0000000424aa0981 */ /* 0x000768000c1e1b00 */
[----:B------:R0:W5:Y:S01]  /*1270*/  @P0 LDG.E.64 R168, [R126.64] ;  /* 0x000000047ea80981 */ /* 0x000162000c1e1b00 */
[----:B------:R-:W-:Y:S02]  /*1280*/  ISETP.NE.AND P0, PT, R246, RZ, PT ;  /* 0x000000fff600720c */ /* 0x000fe40003f05270 */
[----:B--2---:R-:W-:-:S02]  /*1290*/  SHF.R.U64 R190, R34, 0x10, R35 ;  /* 0x0000001022be7819 */ /* 0x004fc40000001223 */
[----:B------:R-:W-:Y:S02]  /*12a0*/  PRMT R34, RZ, 0x5410, R34 ;  /* 0x00005410ff227816 */ /* 0x000fe40000000022 */
[----:B---3--:R-:W-:Y:S02]  /*12b0*/  PRMT R36, RZ, 0x5410, R23 ;  /* 0x00005410ff247816 */ /* 0x008fe40000000017 */
[--C-:B----4-:R-:W-:Y:S01]  /*12c0*/  SHF.R.U64 R143, R10, 0x10, R11.reuse ;  /* 0x000000100a8f7819 */ /* 0x110fe2000000120b */
[--C-:B------:R-:W-:Y:S01]  /*12d0*/  IMAD.MOV.U32 R145, RZ, RZ, R11.reuse ;  /* 0x000000ffff917224 */ /* 0x100fe200078e000b */
[----:B------:R-:W-:Y:S01]  /*12e0*/  SHF.R.U32.HI R146, RZ, 0x10, R11 ;  /* 0x00000010ff927819 */ /* 0x000fe2000001160b */
[----:B------:R-:W-:Y:S01]  /*12f0*/  IMAD.MOV.U32 R148, RZ, RZ, R12 ;  /* 0x000000ffff947224 */ /* 0x000fe200078e000c */
[----:B------:R-:W-:Y:S02]  /*1300*/  SHF.R.U64 R147, R12, 0x10, R13 ;  /* 0x000000100c937819 */ /* 0x000fe4000000120d */
[----:B------:R-:W-:-:S02]  /*1310*/  SHF.R.U32.HI R11, RZ, 0x10, R35 ;  /* 0x00000010ff0b7819 */ /* 0x000fc40000011623 */
[----:B------:R-:W-:Y:S01]  /*1320*/  PRMT R12, RZ, 0x5410, R22 ;  /* 0x00005410ff0c7816 */ /* 0x000fe20000000016 */
[----:B------:R-:W-:Y:S01]  /*1330*/  IMAD.MOV.U32 R149, RZ, RZ, R13 ;  /* 0x000000ffff957224 */ /* 0x000fe200078e000d */
[----:B------:R-:W-:Y:S01]  /*1340*/  SHF.R.U64 R135, R20, 0x10, R21 ;  /* 0x0000001014877819 */ /* 0x000fe20000001215 */
[----:B------:R-:W-:Y:S01]  /*1350*/  IMAD.MOV.U32 R137, RZ, RZ, R20 ;  /* 0x000000ffff897224 */ /* 0x000fe200078e0014 */
[----:B------:R-:W-:Y:S02]  /*1360*/  SHF.R.U32.HI R150, RZ, 0x10, R13 ;  /* 0x00000010ff967819 */ /* 0x000fe4000001160d */
[----:B------:R-:W-:Y:S02]  /*1370*/  FSEL R9, R9, RZ, !P0 ;  /* 0x000000ff09097208 */ /* 0x000fe40004000000 */
[----:B------:R-:W-:Y:S01]  /*1380*/  SHF.R.U32.HI R13, RZ, 0x10, R23 ;  /* 0x00000010ff0d7819 */ /* 0x000fe20000011617 */
[----:B------:R-:W-:Y:S01]  /*1390*/  IMAD.MOV.U32 R139, RZ, RZ, R14 ;  /* 0x000000ffff8b7224 */ /* 0x000fe200078e000e */
[----:B0-----:R-:W-:Y:S01]  /*13a0*/  SHF.R.U64 R127, R14, 0x10, R15 ;  /* 0x000000100e7f7819 */ /* 0x001fe2000000120f */
[--C-:B------:R-:W-:Y:S01]  /*13b0*/  IMAD.MOV.U32 R136, RZ, RZ, R21.reuse ;  /* 0x000000ffff887224 */ /* 0x100fe200078e0015 */
[----:B------:R-:W-:-:S02]  /*13c0*/  SHF.R.U32.HI R138, RZ, 0x10, R21 ;  /* 0x00000010ff8a7819 */ /* 0x000fc40000011615 */
[----:B------:R-:W-:Y:S02]  /*13d0*/  MOV R141, R15 ;  /* 0x0000000f008d7202 */ /* 0x000fe40000000f00 */
[----:B------:R-:W-:Y:S02]  /*13e0*/  MOV R134, R18 ;  /* 0x0000001200867202 */ /* 0x000fe40000000f00 */
[----:B------:R-:W-:Y:S02]  /*13f0*/  SHF.R.U64 R133, R18, 0x10, R19 ;  /* 0x0000001012857819 */ /* 0x000fe40000001213 */
[--C-:B------:R-:W-:Y:S02]  /*1400*/  SHF.R.U64 R14, R24, 0x10, R25.reuse ;  /* 0x00000010180e7819 */ /* 0x100fe40000001219 */
[--C-:B------:R-:W-:Y:S02]  /*1410*/  SHF.R.U32.HI R20, RZ, 0x10, R25.reuse ;  /* 0x00000010ff147819 */ /* 0x100fe40000011619 */
[----:B------:R-:W-:-:S02]  /*1420*/  PRMT R154, RZ, 0x5410, R25 ;  /* 0x00005410ff9a7816 */ /* 0x000fc40000000019 */
[----:B------:R-:W-:Y:S02]  /*1430*/  PRMT R140, RZ, 0x5410, R24 ;  /* 0x00005410ff8c7816 */ /* 0x000fe40000000018 */
[----:B------:R-:W-:Y:S02]  /*1440*/  SHF.R.U32.HI R18, RZ, 0x10, R27 ;  /* 0x00000010ff127819 */ /* 0x000fe4000001161b */
[----:B------:R-:W-:Y:S02]  /*1450*/  SHF.R.U64 R25, R32, 0x10, R33 ;  /* 0x0000001020197819 */ /* 0x000fe40000001221 */
[----:B------:R-:W-:Y:S01]  /*1460*/  PRMT R24, RZ, 0x5410, R11 ;  /* 0x00005410ff187816 */ /* 0x000fe2000000000b */
[----:B-1----:R-:W-:Y:S01]  /*1470*/  IMAD.MOV.U32 R130, RZ, RZ, R16 ;  /* 0x000000ffff827224 */ /* 0x002fe200078e0010 */
[----:B------:R-:W-:Y:S01]  /*1480*/  SHF.R.U64 R125, R16, 0x10, R17 ;  /* 0x00000010107d7819 */ /* 0x000fe20000001211 */
[C---:B------:R-:W-:Y:S01]  /*1490*/  FADD.FTZ R11, -R9.reuse, R12 ;  /* 0x0000000c090b7221 */ /* 0x040fe20000010100 */
[----:B------:R-:W-:Y:S01]  /*14a0*/  SHF.R.U32.HI R142, RZ, 0x10, R15 ;  /* 0x00000010ff8e7819 */ /* 0x000fe2000001160f */
[C---:B------:R-:W-:Y:S01]  /*14b0*/  FADD.FTZ R15, -R9.reuse, R34 ;  /* 0x00000022090f7221 */ /* 0x040fe20000010100 */
[----:B------:R-:W-:Y:S01]  /*14c0*/  SHF.R.U64 R182, R22, 0x10, R23 ;  /* 0x0000001016b67819 */ /* 0x000fe20000001217 */
[----:B------:R-:W-:Y:S01]  /*14d0*/  FADD.FTZ R12, -R9, R36 ;  /* 0x00000024090c7221 */ /* 0x000fe20000010100 */
[----:B------:R-:W-:-:S02]  /*14e0*/  SHF.R.U64 R16, R26, 0x10, R27 ;  /* 0x000000101a107819 */ /* 0x000fc4000000121b */
[----:B------:R-:W-:Y:S02]  /*14f0*/  PRMT R22, RZ, 0x5410, R27 ;  /* 0x00005410ff167816 */ /* 0x000fe4000000001b */
[----:B------:R-:W-:Y:S02]  /*1500*/  SHF.R.U64 R21, R38, 0x10, R39 ;  /* 0x0000001026157819 */ /* 0x000fe40000001227 */
[----:B------:R-:W-:Y:S02]  /*1510*/  PRMT R158, RZ, 0x5410, R38 ;  /* 0x00005410ff9e7816 */ /* 0x000fe40000000026 */
[----:B------:R-:W-:Y:S01]  /*1520*/  PRMT R156, RZ, 0x5410, R32 ;  /* 0x00005410ff9c7816 */ /* 0x000fe20000000020 */
[----:B------:R-:W-:Y:S01]  /*1530*/  IMAD.MOV.U32 R128, RZ, RZ, R19 ;  /* 0x000000ffff807224 */ /* 0x000fe200078e0013 */
[----:B------:R-:W-:Y:S01]  /*1540*/  PRMT R32, RZ, 0x5410, R13 ;  /* 0x00005410ff207816 */ /* 0x000fe2000000000d */
[----:B------:R-:W-:Y:S01]  /*1550*/  IMAD.MOV.U32 R126, RZ, RZ, R17 ;  /* 0x000000ffff7e7224 */ /* 0x000fe200078e0011 */
[----:B------:R-:W-:-:S02]  /*1560*/  PRMT R34, RZ, 0x5410, R20 ;  /* 0x00005410ff227816 */ /* 0x000fc40000000014 */
[----:B------:R-:W-:Y:S02]  /*1570*/  PRMT R36, RZ, 0x5410, R18 ;  /* 0x00005410ff247816 */ /* 0x000fe40000000012 */
[----:B------:R-:W-:Y:S02]  /*1580*/  PRMT R38, RZ, 0x5410, R25 ;  /* 0x00005410ff267816 */ /* 0x000fe40000000019 */
[----:B------:R-:W-:Y:S02]  /*1590*/  SHF.R.U32.HI R129, RZ, 0x10, R19 ;  /* 0x00000010ff817819 */ /* 0x000fe40000011613 */
[----:B------:R-:W-:Y:S02]  /*15a0*/  SHF.R.U32.HI R131, RZ, 0x10, R17 ;  /* 0x00000010ff837819 */ /* 0x000fe40000011611 */
[--C-:B------:R-:W-:Y:S02]  /*15b0*/  SHF.R.U64 R17, R30, 0x10, R31.reuse ;  /* 0x000000101e117819 */ /* 0x100fe4000000121f */
[----:B------:R-:W-:-:S02]  /*15c0*/  SHF.R.U32.HI R19, RZ, 0x10, R31 ;  /* 0x00000010ff137819 */ /* 0x000fc4000001161f */
[----:B------:R-:W-:Y:S02]  /*15d0*/  SHF.R.U32.HI R23, RZ, 0x10, R39 ;  /* 0x00000010ff177819 */ /* 0x000fe40000011627 */
[----:B------:R-:W-:Y:S01]  /*15e0*/  SHF.R.U32.HI R27, RZ, 0x10, R33 ;  /* 0x00000010ff1b7819 */ /* 0x000fe20000011621 */
[C---:B------:R-:W-:Y:S01]  /*15f0*/  FADD.FTZ R18, -R9.reuse, R24 ;  /* 0x0000001809127221 */ /* 0x040fe20000010100 */
[----:B------:R-:W-:Y:S02]  /*1600*/  PRMT R190, RZ, 0x5410, R190 ;  /* 0x00005410ffbe7816 */ /* 0x000fe400000000be */
[----:B------:R-:W-:Y:S01]  /*1610*/  PRMT R162, RZ, 0x5410, R16 ;  /* 0x00005410ffa27816 */ /* 0x000fe20000000010 */
[C---:B------:R-:W-:Y:S01]  /*1620*/  FADD.FTZ R16, -R9.reuse, R22 ;  /* 0x0000001609107221 */ /* 0x040fe20000010100 */
[----:B------:R-:W-:Y:S01]  /*1630*/  PRMT R252, RZ, 0x5410, R26 ;  /* 0x00005410fffc7816 */ /* 0x000fe2000000001a */
[----:B------:R-:W-:Y:S01]  /*1640*/  IMAD.MOV.U32 R144, RZ, RZ, R10 ;  /* 0x000000ffff907224 */ /* 0x000fe200078e000a */
[----:B------:R-:W-:Y:S01]  /*1650*/  PRMT R164, RZ, 0x5410, R14 ;  /* 0x00005410ffa47816 */ /* 0x000fe2000000000e */
[C---:B------:R-:W-:Y:S01]  /*1660*/  FADD.FTZ R13, -R9.reuse, R140 ;  /* 0x0000008c090d7221 */ /* 0x040fe20000010100 */
[----:B------:R-:W-:Y:S01]  /*1670*/  MOV R152, R28 ;  /* 0x0000001c00987202 */ /* 0x000fe20000000f00 */
[C---:B------:R-:W-:Y:S01]  /*1680*/  FADD.FTZ R14, -R9.reuse, R154 ;  /* 0x0000009a090e7221 */ /* 0x040fe20000010100 */
[----:B------:R-:W-:Y:S01]  /*1690*/  SHF.R.U64 R151, R28, 0x10, R29 ;  /* 0x000000101c977819 */ /* 0x000fe2000000121d */
[C---:B------:R-:W-:Y:S01]  /*16a0*/  FADD.FTZ R20, -R9.reuse, R32 ;  /* 0x0000002009147221 */ /* 0x040fe20000010100 */
[----:B------:R-:W-:Y:S01]  /*16b0*/  PRMT R26, RZ, 0x5410, R30 ;  /* 0x00005410ff1a7816 */ /* 0x000fe2000000001e */
[C---:B------:R-:W-:Y:S01]  /*16c0*/  FADD.FTZ R22, -R9.reuse, R34 ;  /* 0x0000002209167221 */ /* 0x040fe20000010100 */
[----:B------:R-:W-:Y:S01]  /*16d0*/  PRMT R10, RZ, 0x5410, R35 ;  /* 0x00005410ff0a7816 */ /* 0x000fe20000000023 */
[C---:B------:R-:W-:Y:S01]  /*16e0*/  FADD.FTZ R24, -R9.reuse, R36 ;  /* 0x0000002409187221 */ /* 0x040fe20000010100 */
[----:B------:R-:W-:Y:S01]  /*16f0*/  PRMT R28, RZ, 0x5410, R31 ;  /* 0x00005410ff1c7816 */ /* 0x000fe2000000001f */
[----:B------:R-:W-:Y:S01]  /*1700*/  FADD.FTZ R38, -R9, R38 ;  /* 0x0000002609267221 */ /* 0x000fe20000010100 */
[----:B------:R-:W-:-:S02]  /*1710*/  PRMT R160, RZ, 0x5410, R39 ;  /* 0x00005410ffa07816 */ /* 0x000fc40000000027 */
[----:B------:R-:W-:Y:S02]  /*1720*/  PRMT R30, RZ, 0x5410, R33 ;  /* 0x00005410ff1e7816 */ /* 0x000fe40000000021 */
[----:B------:R-:W-:Y:S02]  /*1730*/  PRMT R182, RZ, 0x5410, R182 ;  /* 0x00005410ffb67816 */ /* 0x000fe400000000b6 */
[----:B------:R-:W-:Y:S02]  /*1740*/  PRMT R154, RZ, 0x5410, R17 ;  /* 0x00005410ff9a7816 */ /* 0x000fe40000000011 */
[----:B------:R-:W-:Y:S02]  /*1750*/  PRMT R32, RZ, 0x5410, R19 ;  /* 0x00005410ff207816 */ /* 0x000fe40000000013 */
[----:B------:R-:W-:Y:S02]  /*1760*/  PRMT R140, RZ, 0x5410, R21 ;  /* 0x00005410ff8c7816 */ /* 0x000fe40000000015 */
[----:B------:R-:W-:-:S02]  /*1770*/  PRMT R34, RZ, 0x5410, R23 ;  /* 0x00005410ff227816 */ /* 0x000fc40000000017 */
[----:B------:R-:W-:Y:S01]  /*1780*/  PRMT R36, RZ, 0x5410, R27 ;  /* 0x00005410ff247816 */ /* 0x000fe2000000001b */
[----:B------:R-:W-:Y:S01]  /*1790*/  FADD.FTZ R190, -R9, R190 ;  /* 0x000000be09be7221 */ /* 0x000fe20000010100 */
[----:B------:R-:W-:Y:S01]  /*17a0*/  PRMT R137, RZ, 0x5410, R137 ;  /* 0x00005410ff897816 */ /* 0x000fe20000000089 */
[----:B-----5:R-:W-:Y:S01]  /*17b0*/  FMUL.FTZ R35, R7, R38 ;  /* 0x0000002607237220 */ /* 0x020fe20000410000 */
[----:B------:R-:W-:Y:S01]  /*17c0*/  PRMT R38, RZ, 0x5410, R135 ;  /* 0x00005410ff267816 */ /* 0x000fe20000000087 */
[C---:B------:R-:W-:Y:S01]  /*17d0*/  FADD.FTZ R10, -R9.reuse, R10 ;  /* 0x0000000a090a7221 */ /* 0x040fe20000010100 */
[----:B------:R-:W-:Y:S01]  /*17e0*/  PRMT R135, RZ, 0x5410, R134 ;  /* 0x00005410ff877816 */ /* 0x000fe20000000086 */
[C---:B------:R-:W-:Y:S01]  /*17f0*/  FADD.FTZ R252, -R9.reuse, R252 ;  /* 0x000000fc09fc7221 */ /* 0x040fe20000010100 */
[----:B------:R-:W-:Y:S01]  /*1800*/  PRMT R134, RZ, 0x5410, R133 ;  /* 0x00005410ff867816 */ /* 0x000fe20000000085 */
        /* <DEDUP_REMOVED lines=13> */
[----:B------:R-:W-:Y:S01]  /*18e0*/  FADD.FTZ R36, -R9, R36 ;  /* 0x0000002409247221 */ /* 0x000fe20000010100 */
[----:B------:R-:W-:Y:S01]  /*18f0*/  PRMT R133, RZ, 0x5410, R128 ;  /* 0x00005410ff857816 */ /* 0x000fe20000000080 */
[----:B------:R-:W-:-:S02]  /*1900*/  FMUL.FTZ R9, R7, R15 ;  /* 0x0000000f07097220 */ /* 0x000fc40000410000 */
[C---:B------:R-:W-:Y:S01]  /*1910*/  FMUL.FTZ R17, R7.reuse, R190 ;  /* 0x000000be07117220 */ /* 0x040fe20000410000 */
[----:B------:R-:W-:Y:S01]  /*1920*/  PRMT R128, RZ, 0x5410, R129 ;  /* 0x00005410ff807816 */ /* 0x000fe20000000081 */
[-C--:B------:R-:W-:Y:S01]  /*1930*/  FMUL.FTZ R37, R244, R137.reuse ;  /* 0x00000089f4257220 */ /* 0x080fe20000410000 */
[----:B------:R-:W-:Y:S01]  /*1940*/  PRMT R39, RZ, 0x5410, R136 ;  /* 0x00005410ff277816 */ /* 0x000fe20000000088 */
[C---:B------:R-:W-:Y:S01]  /*1950*/  FMUL.FTZ R10, R7.reuse, R10 ;  /* 0x0000000a070a7220 */ /* 0x040fe20000410000 */
[----:B------:R-:W-:Y:S01]  /*1960*/  PRMT R129, RZ, 0x5410, R130 ;  /* 0x00005410ff817816 */ /* 0x000fe20000000082 */
[----:B------:R-:W-:Y:S01]  /*1970*/  FMUL.FTZ R20, R7, R20 ;  /* 0x0000001407147220 */ /* 0x000fe20000410000 */
[----:B------:R-:W-:Y:S01]  /*1980*/  PRMT R130, RZ, 0x5410, R125 ;  /* 0x00005410ff827816 */ /* 0x000fe2000000007d */
[----:B------:R-:W-:Y:S01]  /*1990*/  FADD.FTZ R104, R104, R137 ;  /* 0x0000008968687221 */ /* 0x000fe20000010000 */
[----:B------:R-:W-:Y:S01]  /*19a0*/  PRMT R125, RZ, 0x5410, R126 ;  /* 0x00005410ff7d7816 */ /* 0x000fe2000000007e */
[----:B------:R-:W-:Y:S01]  /*19b0*/  FFMA.FTZ R40, R9, R137, R40 ;  /* 0x0000008909287223 */ /* 0x000fe20000010028 */
[----:B------:R-:W-:Y:S01]  /*19c0*/  PRMT R157, RZ, 0x5410, R148 ;  /* 0x00005410ff9d7816 */ /* 0x000fe20000000094 */
[----:B------:R-:W-:-:S02]  /*19d0*/  FADD.FTZ R105, R105, R38 ;  /* 0x0000002669697221 */ /* 0x000fc40000010000 */
[-C--:B------:R-:W-:Y:S01]  /*19e0*/  FFMA.FTZ R41, R17, R38.reuse, R41 ;  /* 0x0000002611297223 */ /* 0x080fe20000010029 */
[----:B------:R-:W-:Y:S01]  /*19f0*/  PRMT R126, RZ, 0x5410, R131 ;  /* 0x00005410ff7e7816 */ /* 0x000fe20000000083 */
[----:B------:R-:W-:Y:S02]  /*1a00*/  FMUL.FTZ R38, R243, R38 ;  /* 0x00000026f3267220 */ /* 0x000fe40000410000 */
[----:B------:R-:W-:Y:S01]  /*1a10*/  FADD.FTZ R137, RZ, R37 ;  /* 0x00000025ff897221 */ /* 0x000fe20000010000 */
[----:B------:R-:W-:Y:S01]  /*1a20*/  PRMT R131, RZ, 0x5410, R144 ;  /* 0x00005410ff837816 */ /* 0x000fe20000000090 */
[----:B------:R-:W-:Y:S01]  /*1a30*/  FFMA.FTZ R148, R9, R37, RZ ;  /* 0x0000002509947223 */ /* 0x000fe200000100ff */
[----:B------:R-:W-:Y:S01]  /*1a40*/  PRMT R138, RZ, 0x5410, R138 ;  /* 0x00005410ff8a7816 */ /* 0x000fe2000000008a */
[----:B------:R-:W-:Y:S02]  /*1a50*/  FMUL.FTZ R14, R7, R14 ;  /* 0x0000000e070e7220 */ /* 0x000fe40000410000 */
[----:B------:R-:W-:-:S02]  /*1a60*/  FADD.FTZ R106, R106, R39 ;  /* 0x000000276a6a7221 */ /* 0x000fc40000010000 */
[----:B------:R-:W-:Y:S02]  /*1a70*/  FFMA.FTZ R42, R10, R39, R42 ;  /* 0x000000270a2a7223 */ /* 0x000fe4000001002a */
[----:B------:R-:W-:Y:S02]  /*1a80*/  FADD.FTZ R103, R103, R128 ;  /* 0x0000008067677221 */ /* 0x000fe40000010000 */
[-C--:B------:R-:W-:Y:S02]  /*1a90*/  FFMA.FTZ R47, R20, R128.reuse, R47 ;  /* 0x00000080142f7223 */ /* 0x080fe4000001002f */
[----:B------:R-:W-:Y:S02]  /*1aa0*/  FMUL.FTZ R144, R237, R128 ;  /* 0x00000080ed907220 */ /* 0x000fe40000410000 */
[----:B------:R-:W-:Y:S02]  /*1ab0*/  FMUL.FTZ R13, R7, R13 ;  /* 0x0000000d070d7220 */ /* 0x000fe40000410000 */
[----:B------:R-:W-:-:S02]  /*1ac0*/  FMUL.FTZ R39, R242, R39 ;  /* 0x00000027f2277220 */ /* 0x000fc40000410000 */
[----:B------:R-:W-:Y:S02]  /*1ad0*/  FADD.FTZ R128, R137, R38 ;  /* 0x0000002689807221 */ /* 0x000fe40000010000 */
[----:B------:R-:W-:Y:S01]  /*1ae0*/  FMUL.FTZ R27, R7, R158 ;  /* 0x0000009e071b7220 */ /* 0x000fe20000410000 */
[----:B------:R-:W-:Y:S01]  /*1af0*/  PRMT R158, RZ, 0x5410, R147 ;  /* 0x00005410ff9e7816 */ /* 0x000fe20000000093 */
[----:B------:R-:W-:Y:S01]  /*1b00*/  FFMA.FTZ R148, R17, R38, R148 ;  /* 0x0000002611947223 */ /* 0x000fe20000010094 */
[----:B------:R-:W-:Y:S01]  /*1b10*/  PRMT R155, RZ, 0x5410, R145 ;  /* 0x00005410ff9b7816 */ /* 0x000fe20000000091 */
[C---:B------:R-:W-:Y:S02]  /*1b20*/  FMUL.FTZ R22, R7.reuse, R22 ;  /* 0x0000001607167220 */ /* 0x040fe40000410000 */
[----:B------:R-:W-:Y:S02]  /*1b30*/  FMUL.FTZ R33, R7, R140 ;  /* 0x0000008c07217220 */ /* 0x000fe40000410000 */
[----:B------:R-:W-:-:S02]  /*1b40*/  FADD.FTZ R98, R98, R125 ;  /* 0x0000007d62627221 */ /* 0x000fc40000010000 */
[-C--:B------:R-:W-:Y:S02]  /*1b50*/  FFMA.FTZ R50, R14, R125.reuse, R50 ;  /* 0x0000007d0e327223 */ /* 0x080fe40000010032 */
[----:B------:R-:W-:Y:S02]  /*1b60*/  FMUL.FTZ R147, R234, R125 ;  /* 0x0000007dea937220 */ /* 0x000fe40000410000 */
[----:B------:R-:W-:Y:S02]  /*1b70*/  FMUL.FTZ R140, R241, R138 ;  /* 0x0000008af18c7220 */ /* 0x000fe40000410000 */
[----:B------:R-:W-:Y:S02]  /*1b80*/  FADD.FTZ R96, R96, R129 ;  /* 0x0000008160607221 */ /* 0x000fe40000010000 */
[-C--:B------:R-:W-:Y:S02]  /*1b90*/  FFMA.FTZ R48, R13, R129.reuse, R48 ;  /* 0x000000810d307223 */ /* 0x080fe40000010030 */
[----:B------:R-:W-:-:S02]  /*1ba0*/  FMUL.FTZ R145, R236, R129 ;  /* 0x00000081ec917220 */ /* 0x000fc40000410000 */
[----:B------:R-:W-:Y:S01]  /*1bb0*/  FADD.FTZ R125, R128, R39 ;  /* 0x00000027807d7221 */ /* 0x000fe20000010000 */
[----:B------:R-:W-:Y:S01]  /*1bc0*/  PRMT R136, RZ, 0x5410, R127 ;  /* 0x00005410ff887816 */ /* 0x000fe2000000007f */
[----:B------:R-:W-:Y:S02]  /*1bd0*/  FMUL.FTZ R18, R7, R18 ;  /* 0x0000001207127220 */ /* 0x000fe40000410000 */
[----:B------:R-:W-:Y:S01]  /*1be0*/  FFMA.FTZ R129, R10, R39, R148 ;  /* 0x000000270a817223 */ /* 0x000fe20000010094 */
[----:B------:R-:W-:Y:S01]  /*1bf0*/  PRMT R127, RZ, 0x5410, R141 ;  /* 0x00005410ff7f7816 */ /* 0x000fe2000000008d */
[----:B------:R-:W-:Y:S02]  /*1c00*/  FADD.FTZ R99, R99, R126 ;  /* 0x0000007e63637221 */ /* 0x000fe40000010000 */
[-C--:B------:R-:W-:Y:S02]  /*1c10*/  FFMA.FTZ R51, R22, R126.reuse, R51 ;  /* 0x0000007e16337223 */ /* 0x080fe40000010033 */
[----:B------:R-:W-:-:S02]  /*1c20*/  FMUL.FTZ R148, R233, R126 ;  /* 0x0000007ee9947220 */ /* 0x000fc40000410000 */
[----:B------:R-:W-:Y:S02]  /*1c30*/  FMUL.FTZ R141, R240, R135 ;  /* 0x00000087f08d7220 */ /* 0x000fe40000410000 */
[----:B------:R-:W-:Y:S02]  /*1c40*/  FADD.FTZ R126, R125, R140 ;  /* 0x0000008c7d7e7221 */ /* 0x000fe40000010000 */
[----:B------:R-:W-:Y:S02]  /*1c50*/  FMUL.FTZ R11, R7, R11 ;  /* 0x0000000b070b7220 */ /* 0x000fe40000410000 */
[C---:B------:R-:W-:Y:S02]  /*1c60*/  FFMA.FTZ R128, R18.reuse, R140, R129 ;  /* 0x0000008c12807223 */ /* 0x040fe40000010081 */
[----:B------:R-:W-:Y:S02]  /*1c70*/  FADD.FTZ R107, R107, R138 ;  /* 0x0000008a6b6b7221 */ /* 0x000fe40000010000 */
[----:B------:R-:W-:Y:S01]  /*1c80*/  FFMA.FTZ R43, R18, R138, R43 ;  /* 0x0000008a122b7223 */ /* 0x000fe2000001002b */
[----:B------:R-:W-:Y:S01]  /*1c90*/  PRMT R138, RZ, 0x5410, R142 ;  /* 0x00005410ff8a7816 */ /* 0x000fe2000000008e */
[----:B------:R-:W-:-:S02]  /*1ca0*/  FMUL.FTZ R142, R239, R134 ;  /* 0x00000086ef8e7220 */ /* 0x000fc40000410000 */
[----:B------:R-:W-:Y:S02]  /*1cb0*/  FADD.FTZ R125, R126, R141 ;  /* 0x0000008d7e7d7221 */ /* 0x000fe40000010000 */
[----:B------:R-:W-:Y:S02]  /*1cc0*/  FMUL.FTZ R19, R7, R182 ;  /* 0x000000b607137220 */ /* 0x000fe40000410000 */
[----:B------:R-:W-:Y:S02]  /*1cd0*/  FFMA.FTZ R126, R11, R141, R128 ;  /* 0x0000008d0b7e7223 */ /* 0x000fe40000010080 */
[----:B------:R-:W-:Y:S01]  /*1ce0*/  FMUL.FTZ R31, R7, R154 ;  /* 0x0000009a071f7220 */ /* 0x000fe20000410000 */
[----:B------:R-:W-:Y:S01]  /*1cf0*/  PRMT R154, RZ, 0x5410, R143 ;  /* 0x00005410ff9a7816 */ /* 0x000fe2000000008f */
[----:B------:R-:W-:Y:S02]  /*1d00*/  FMUL.FTZ R143, R238, R133 ;  /* 0x00000085ee8f7220 */ /* 0x000fe40000410000 */
[----:B------:R-:W-:-:S02]  /*1d10*/  FADD.FTZ R128, R125, R142 ;  /* 0x0000008e7d807221 */ /* 0x000fc40000010000 */
[----:B------:R-:W-:Y:S02]  /*1d20*/  FMUL.FTZ R12, R7, R12 ;  /* 0x0000000c070c7220 */ /* 0x000fe40000410000 */
[----:B------:R-:W-:Y:S02]  /*1d30*/  FFMA.FTZ R126, R19, R142, R126 ;  /* 0x0000008e137e7223 */ /* 0x000fe4000001007e */
[----:B------:R-:W-:Y:S02]  /*1d40*/  FADD.FTZ R125, R128, R143 ;  /* 0x0000008f807d7221 */ /* 0x000fe40000010000 */
[----:B------:R-:W-:Y:S01]  /*1d50*/  FFMA.FTZ R129, R12, R143, R126 ;  /* 0x0000008f0c817223 */ /* 0x000fe2000001007e */
[--C-:B------:R-:W-:Y:S01]  /*1d60*/  SHF.R.U32.HI R124, RZ, 0x10, R29.reuse ;  /* 0x00000010ff7c7819 */ /* 0x100fe2000001161d */
[----:B------:R-:W-:Y:S02]  /*1d70*/  FADD.FTZ R126, R125, R144 ;  /* 0x000000907d7e7221 */ /* 0x000fe40000010000 */
[----:B------:R-:W-:-:S02]  /*1d80*/  IMAD.MOV.U32 R153, RZ, RZ, R29 ;  /* 0x000000ffff997224 */ /* 0x000fc400078e001d */
[----:B------:R-:W-:Y:S02]  /*1d90*/  FFMA.FTZ R128, R20, R144, R129 ;  /* 0x0000009014807223 */ /* 0x000fe40000010081 */
[----:B------:R-:W-:Y:S01]  /*1da0*/  FMUL.FTZ R29, R7, R156 ;  /* 0x0000009c071d7220 */ /* 0x000fe20000410000 */
[----:B------:R-:W-:Y:S01]  /*1db0*/  PRMT R156, RZ, 0x5410, R146 ;  /* 0x00005410ff9c7816 */ /* 0x000fe20000000092 */
[----:B------:R-:W-:Y:S02]  /*1dc0*/  FMUL.FTZ R146, R235, R130 ;  /* 0x00000082eb927220 */ /* 0x000fe40000410000 */
[----:B------:R-:W-:Y:S02]  /*1dd0*/  FADD.FTZ R125, R126, R145 ;  /* 0x000000917e7d7221 */ /* 0x000fe40000010000 */
[----:B------:R-:W-:Y:S02]  /*1de0*/  FMUL.FTZ R21, R7, R164 ;  /* 0x000000a407157220 */ /* 0x000fe40000410000 */
[----:B------:R-:W-:-:S02]  /*1df0*/  FFMA.FTZ R126, R13, R145, R128 ;  /* 0x000000910d7e7223 */ /* 0x000fc40000010080 */
[----:B------:R-:W-:Y:S02]  /*1e00*/  FMUL.FTZ R16, R7, R16 ;  /* 0x0000001007107220 */ /* 0x000fe40000410000 */
[----:B------:R-:W-:Y:S02]  /*1e10*/  FADD.FTZ R128, R125, R146 ;  /* 0x000000927d807221 */ /* 0x000fe40000010000 */
[----:B------:R-:W-:Y:S01]  /*1e20*/  FFMA.FTZ R126, R21, R146, R126 ;  /* 0x00000092157e7223 */ /* 0x000fe2000001007e */
[----:B------:R-:W-:Y:S01]  /*1e30*/  PRMT R139, RZ, 0x5410, R139 ;  /* 0x00005410ff8b7816 */ /* 0x000fe2000000008b */
        /* <DEDUP_REMOVED lines=11> */
[C---:B------:R-:W-:Y:S02]  /*1ef0*/  FMUL.FTZ R15, R7.reuse, R252 ;  /* 0x000000fc070f7220 */ /* 0x040fe40000410000 */
[C---:B------:R-:W-:Y:S02]  /*1f00*/  FMUL.FTZ R26, R7.reuse, R28 ;  /* 0x0000001c071a7220 */ /* 0x040fe40000410000 */
[----:B------:R-:W-:Y:S02]  /*1f10*/  FFMA.FTZ R128, R22, R148, R127 ;  /* 0x0000009416807223 */ /* 0x000fe4000001007f */
[----:B------:R-:W-:Y:S01]  /*1f20*/  FMUL.FTZ R28, R7, R160 ;  /* 0x000000a0071c7220 */ /* 0x000fe20000410000 */
[----:B------:R-:W-:Y:S01]  /*1f30*/  PRMT R160, RZ, 0x5410, R150 ;  /* 0x00005410ffa07816 */ /* 0x000fe20000000096 */
[----:B------:R-:W-:Y:S02]  /*1f40*/  FMUL.FTZ R150, R231, R136 ;  /* 0x00000088e7967220 */ /* 0x000fe40000410000 */
[----:B------:R-:W-:-:S02]  /*1f50*/  FADD.FTZ R125, R126, R149 ;  /* 0x000000957e7d7221 */ /* 0x000fc40000010000 */
[----:B------:R-:W-:Y:S02]  /*1f60*/  FFMA.FTZ R126, R15, R149, R128 ;  /* 0x000000950f7e7223 */ /* 0x000fe40000010080 */
[----:B------:R-:W-:Y:S02]  /*1f70*/  FADD.FTZ R128, R125, R150 ;  /* 0x000000967d807221 */ /* 0x000fe40000010000 */
[----:B------:R-:W-:Y:S01]  /*1f80*/  FFMA.FTZ R126, R23, R150, R126 ;  /* 0x00000096177e7223 */ /* 0x000fe2000001007e */
[----:B------:R-:W-:Y:S01]  /*1f90*/  PRMT R161, RZ, 0x5410, R152 ;  /* 0x00005410ffa17816 */ /* 0x000fe20000000098 */
[----:B------:R-:W-:Y:S02]  /*1fa0*/  FMUL.FTZ R152, R229, R138 ;  /* 0x0000008ae5987220 */ /* 0x000fe40000410000 */
[----:B------:R-:W-:Y:S02]  /*1fb0*/  FADD.FTZ R125, R128, R151 ;  /* 0x00000097807d7221 */ /* 0x000fe40000010000 */
[----:B------:R-:W-:-:S02]  /*1fc0*/  FMUL.FTZ R24, R7, R24 ;  /* 0x0000001807187220 */ /* 0x000fc40000410000 */
[----:B------:R-:W-:Y:S01]  /*1fd0*/  FFMA.FTZ R127, R16, R151, R126 ;  /* 0x00000097107f7223 */ /* 0x000fe2000001007e */
[----:B------:R-:W-:Y:S01]  /*1fe0*/  PRMT R163, RZ, 0x5410, R153 ;  /* 0x00005410ffa37816 */ /* 0x000fe20000000099 */
        /* <DEDUP_REMOVED lines=10> */
[----:B------:R-:W-:-:S02]  /*2090*/  FFMA.FTZ R118, R26, R155, R118 ;  /* 0x0000009b1a767223 */ /* 0x000fc40000010076 */
        /* <DEDUP_REMOVED lines=18> */
[----:B------:R-:W-:Y:S02]  /*21c0*/  FMUL.FTZ R34, R7, R34 ;  /* 0x0000002207227220 */ /* 0x000fe40000410000 */
[----:B------:R-:W-:Y:S02]  /*21d0*/  FADD.FTZ R86, R86, R159 ;  /* 0x0000009f56567221 */ /* 0x000fe40000010000 */
[-C--:B------:R-:W-:Y:S02]  /*21e0*/  FFMA.FTZ R114, R28, R159.reuse, R114 ;  /* 0x0000009f1c727223 */ /* 0x080fe40000010072 */
[----:B------:R-:W-:Y:S02]  /*21f0*/  FMUL.FTZ R159, R222, R159 ;  /* 0x0000009fde9f7220 */ /* 0x000fe40000410000 */
[----:B------:R-:W-:Y:S02]  /*2200*/  FADD.FTZ R128, R125, R158 ;  /* 0x0000009e7d807221 */ /* 0x000fe40000010000 */
[----:B------:R-:W-:-:S02]  /*2210*/  FFMA.FTZ R126, R33, R158, R126 ;  /* 0x0000009e217e7223 */ /* 0x000fc4000001007e */
[----:B------:R-:W-:Y:S02]  /*2220*/  FADD.FTZ R87, R87, R160 ;  /* 0x000000a057577221 */ /* 0x000fe40000010000 */
[-C--:B------:R-:W-:Y:S02]  /*2230*/  FFMA.FTZ R115, R34, R160.reuse, R115 ;  /* 0x000000a022737223 */ /* 0x080fe40000010073 */
[----:B------:R-:W-:Y:S02]  /*2240*/  FMUL.FTZ R160, R221, R160 ;  /* 0x000000a0dda07220 */ /* 0x000fe40000410000 */
[----:B------:R-:W-:Y:S02]  /*2250*/  FADD.FTZ R125, R128, R159 ;  /* 0x0000009f807d7221 */ /* 0x000fe40000010000 */
[----:B------:R-:W-:Y:S02]  /*2260*/  FFMA.FTZ R127, R28, R159, R126 ;  /* 0x0000009f1c7f7223 */ /* 0x000fe4000001007e */
[----:B------:R-:W-:-:S02]  /*2270*/  FADD.FTZ R80, R80, R161 ;  /* 0x000000a150507221 */ /* 0x000fc40000010000 */
[-C--:B------:R-:W-:Y:S02]  /*2280*/  FFMA.FTZ R108, R29, R161.reuse, R108 ;  /* 0x000000a11d6c7223 */ /* 0x080fe4000001006c */
[----:B------:R-:W-:Y:S02]  /*2290*/  FMUL.FTZ R161, R220, R161 ;  /* 0x000000a1dca17220 */ /* 0x000fe40000410000 */
[----:B------:R-:W-:Y:S02]  /*22a0*/  FADD.FTZ R126, R125, R160 ;  /* 0x000000a07d7e7221 */ /* 0x000fe40000010000 */
[----:B------:R-:W-:Y:S02]  /*22b0*/  FFMA.FTZ R128, R34, R160, R127 ;  /* 0x000000a022807223 */ /* 0x000fe4000001007f */
[----:B------:R-:W-:Y:S02]  /*22c0*/  FMUL.FTZ R30, R7, R30 ;  /* 0x0000001e071e7220 */ /* 0x000fe40000410000 */
[----:B------:R-:W-:-:S02]  /*22d0*/  FADD.FTZ R81, R81, R162 ;  /* 0x000000a251517221 */ /* 0x000fc40000010000 */
[-C--:B------:R-:W-:Y:S02]  /*22e0*/  FFMA.FTZ R109, R35, R162.reuse, R109 ;  /* 0x000000a2236d7223 */ /* 0x080fe4000001006d */
[----:B------:R-:W-:Y:S02]  /*22f0*/  FADD.FTZ R125, R126, R161 ;  /* 0x000000a17e7d7221 */ /* 0x000fe40000010000 */
[----:B------:R-:W-:Y:S02]  /*2300*/  FMUL.FTZ R162, R219, R162 ;  /* 0x000000a2dba27220 */ /* 0x000fe40000410000 */
[----:B------:R-:W-:Y:S01]  /*2310*/  FFMA.FTZ R126, R29, R161, R128 ;  /* 0x000000a11d7e7223 */ /* 0x000fe20000010080 */
[----:B------:R-:W-:Y:S01]  /*2320*/  PRMT R124, RZ, 0x5410, R124 ;  /* 0x00005410ff7c7816 */ /* 0x000fe2000000007c */
[----:B------:R-:W-:Y:S02]  /*2330*/  FADD.FTZ R82, R82, R163 ;  /* 0x000000a352527221 */ /* 0x000fe40000010000 */
[----:B------:R-:W-:-:S02]  /*2340*/  FFMA.FTZ R110, R30, R163, R110 ;  /* 0x000000a31e6e7223 */ /* 0x000fc4000001006e */
[----:B------:R-:W-:Y:S02]  /*2350*/  FMUL.FTZ R163, R218, R163 ;  /* 0x000000a3daa37220 */ /* 0x000fe40000410000 */
        /* <DEDUP_REMOVED lines=23> */
[C---:B------:R-:W-:Y:S02]  /*24d0*/  FFMA.FTZ R111, R36.reuse, R124, R111 ;  /* 0x0000007c246f7223 */ /* 0x040fe4000001006f */
[----:B------:R-:W-:Y:S02]  /*24e0*/  FADD.FTZ R134, R125, R164 ;  /* 0x000000a47d867221 */ /* 0x000fe40000010000 */
[----:B------:R-:W-:Y:S02]  /*24f0*/  FFMA.FTZ R135, R36, R164, R135 ;  /* 0x000000a424877223 */ /* 0x000fe40000010087 */
.L_x_558:
[----:B0-----:R-:W-:Y:S05]  /*2500*/  BSYNC B0 ;  /* 0x0000000000007941 */ /* 0x001fea0003800000 */
.L_x_556:
[----:B------:R-:W-:Y:S02]  /*2510*/  LOP3.LUT P2, RZ, R4, 0xff, RZ, 0xc0, !PT ;  /* 0x000000ff04ff7812 */ /* 0x000fe4000784c0ff */
[----:B------:R-:W-:Y:S02]  /*2520*/  SHF.R.U32.HI R126, RZ, 0x5, R245 ;  /* 0x00000005ff7e7819 */ /* 0x000fe400000116f5 */
[----:B------:R-:W-:Y:S02]  /*2530*/  LOP3.LUT P0, RZ, R245, 0x1f, RZ, 0xc0, !PT ;  /* 0x0000001ff5ff7812 */ /* 0x000fe4000780c0ff */
[----:B------:R-:W-:-:S07]  /*2540*/  LOP3.LUT R247, R126, 0x7fffff8, RZ, 0xc0, !PT ;  /* 0x07fffff87ef77812 */ /* 0x000fce00078ec0ff */
[----:B------:R-:W-:Y:S01]  /*2550*/  @!P2 IADD3 R247, R247, 0x8, RZ ;  /* 0x00000008f7f7a810 */ /* 0x000fe20007ffe0ff */
[----:B------:R-:W-:Y:S05]  /*2560*/  BRA.DIV ~URZ, `(.L_x_559) ;  /* 0x000039b27f007947 */ /* 0x000fea000b800000 */
[----:B------:R0:W1:Y:S02]  /*2570*/  SHFL.DOWN PT, R127, R134, 0x10, 0x1f ;  /* 0x0a001f00867f7f89 */ /* 0x00006400000e0000 */
.L_x_679:
        /* <DEDUP_REMOVED lines=14> */
[----:B0-----:R-:W-:Y:S02]  /*2660*/  FADD.FTZ R127, R131, R128 ;  /* 0x00000080837f7221 */ /* 0x001fe40000010000 */
[----:B-1----:R-:W-:-:S03]  /*2670*/  FADD.FTZ R128, R133, R130 ;  /* 0x0000008285807221 */ /* 0x002fc60000010000 */
[----:B------:R0:W1:Y:S04]  /*2680*/  SHFL.DOWN PT, R130, R127, 0x1, 0x1f ;  /* 0x08201f007f827f89 */ /* 0x00006800000e0000 */
[----:B------:R0:W2:Y:S02]  /*2690*/  SHFL.DOWN PT, R136, R128, 0x1, 0x1f ;  /* 0x08201f0080887f89 */ /* 0x0000a400000e0000 */
.L_x_680:
[----:B-----5:R-:W-:Y:S01]  /*26a0*/  ISETP.GE.AND P2, PT, R132, 0x1, PT ;  /* 0x000000018400780c */ /* 0x020fe20003f46270 */
[----:B------:R-:W-:Y:S01]  /*26b0*/  IMAD.MOV.U32 R190, RZ, RZ, RZ ;  /* 0x000000ffffbe7224 */ /* 0x000fe200078e00ff */
[----:B------:R-:W-:Y:S01]  /*26c0*/  @!P0 LOP3.LUT R126, R126, 0x7, RZ, 0xc0, !PT ;  /* 0x000000077e7e8812 */ /* 0x000fe200078ec0ff */
[----:B------:R-:W-:Y:S04]  /*26d0*/  WARPSYNC 0xffffffff ;  /* 0xffffffff00007948 */ /* 0x000fe80003800000 */
[----:B------:R-:W-:-:S06]  /*26e0*/  @!P0 IMAD.IADD R252, R247, 0x1, R126 ;  /* 0x00000001f7fc8824 */ /* 0x000fcc00078e027e */
[----:B------:R-:W-:Y:S01]  /*26f0*/  @P2 IADD3 R132, R132, -0x1, RZ ;  /* 0xffffffff84842810 */ /* 0x000fe20007ffe0ff */
[----:B------:R-:W-:Y:S01]  /*2700*/  @P2 IMAD.MOV.U32 R183, RZ, RZ, 0x8 ;  /* 0x00000008ffb72424 */ /* 0x000fe200078e00ff */
[----:B------:R-:W-:-:S03]  /*2710*/  @P2 LOP3.LUT R124, R245, 0xff, RZ, 0xc0, !PT ;  /* 0x000000fff57c2812 */ /* 0x000fc600078ec0ff */
[----:B------:R-:W-:-:S05]  /*2720*/  @P2 IMAD R132, R132, c[0x0][0x168], RZ ;  /* 0x00005a0084842a24 */ /* 0x000fca00078e02ff */
[----:B------:R-:W-:-:S04]  /*2730*/  @P2 SHF.R.S32.HI R125, RZ, 0x1f, R132 ;  /* 0x0000001fff7d2819 */ /* 0x000fc80000011484 */
[----:B------:R-:W-:-:S04]  /*2740*/  @P2 LEA.HI R125, R125, R132, RZ, 0x2 ;  /* 0x000000847d7d2211 */ /* 0x000fc800078f10ff */
[----:B------:R-:W-:Y:S01]  /*2750*/  @P2 LEA.HI.SX32 R190, R125, R124, 0x1e ;  /* 0x0000007c7dbe2211 */ /* 0x000fe200078ff2ff */
[----:B-1----:R-:W-:Y:S02]  /*2760*/  FADD.FTZ R124, R130, R127 ;  /* 0x0000007f827c7221 */ /* 0x002fe40000010000 */
[----:B--2---:R-:W-:Y:S02]  /*2770*/  FADD.FTZ R125, R136, R128 ;  /* 0x00000080887d7221 */ /* 0x004fe40000010000 */
[----:B------:R-:W-:-:S03]  /*2780*/  @P2 IMAD.WIDE.U32 R182, R190, R183, c[0x0][0x170] ;  /* 0x00005c00beb62625 */ /* 0x000fc600078e00b7 */
[----:B------:R-:W-:Y:S04]  /*2790*/  @!P0 STS.64 [R252.X8+0x7000], R124 ;  /* 0x0070007cfc008388 */ /* 0x000fe80000008a00 */
[----:B------:R-:W-:Y:S06]  /*27a0*/  BAR.SYNC.DEFER_BLOCKING 0x0 ;  /* 0x0000000000007b1d */ /* 0x000fec0000010000 */
[----:B------:R-:W2:Y:S01]  /*27b0*/  @P2 LDG.E.64 R182, [R182.64] ;  /* 0x00000004b6b62981 */ /* 0x000ea2000c1e1b00 */
[----:B------:R-:W-:Y:S01]  /*27c0*/  ISETP.NE.AND P0, PT, R246, RZ, PT ;  /* 0x000000fff600720c */ /* 0x000fe20003f05270 */
[----:B------:R-:W-:Y:S02]  /*27d0*/  BSSY B0, `(.L_x_561) ;  /* 0x0000030000007945 */ /* 0x000fe40003800000 */
[----:B0-----:R-:W0:Y:S04]  /*27e0*/  LDS.128 R124, [R247.X8+0x7000] ;  /* 0x00700000f77c7984 */ /* 0x001e280000008c00 */
[----:B------:R-:W1:Y:S04]  /*27f0*/  LDS.128 R128, [R247.X8+0x7010] ;  /* 0x00701000f7807984 */ /* 0x000e680000008c00 */
[----:B------:R-:W3:Y:S04]  /*2800*/  LDS.128 R132, [R247.X8+0x7020] ;  /* 0x00702000f7847984 */ /* 0x000ee80000008c00 */
[----:B------:R-:W4:Y:S01]  /*2810*/  LDS.128 R136, [R247.X8+0x7030] ;  /* 0x00703000f7887984 */ /* 0x000f220000008c00 */
        /* <DEDUP_REMOVED lines=8> */
[----:B---3--:R-:W-:Y:S02]  /*28a0*/  FADD.FTZ R125, R125, R132 ;  /* 0x000000847d7d7221 */ /* 0x008fe40000010000 */
[----:B------:R-:W-:Y:S02]  /*28b0*/  FADD.FTZ R252, R252, R133 ;  /* 0x00000085fcfc7221 */ /* 0x000fe40000010000 */
[----:B------:R-:W-:Y:S02]  /*28c0*/  FADD.FTZ R125, R134, R125 ;  /* 0x0000007d867d7221 */ /* 0x000fe40000010000 */
[----:B------:R-:W-:Y:S02]  /*28d0*/  FADD.FTZ R252, R135, R252 ;  /* 0x000000fc87fc7221 */ /* 0x000fe40000010000 */
[----:B----4-:R-:W-:-:S02]  /*28e0*/  FADD.FTZ R125, R125, R136 ;  /* 0x000000887d7d7221 */ /* 0x010fc40000010000 */
[----:B------:R-:W-:Y:S02]  /*28f0*/  FADD.FTZ R252, R252, R137 ;  /* 0x00000089fcfc7221 */ /* 0x000fe40000010000 */
[----:B------:R-:W-:Y:S02]  /*2900*/  FADD.FTZ R125, R138, R125 ;  /* 0x0000007d8a7d7221 */ /* 0x000fe40000010000 */
[----:B------:R-:W-:Y:S02]  /*2910*/  FADD.FTZ R128, R139, R252 ;  /* 0x000000fc8b807221 */ /* 0x000fe40000010000 */
[----:B------:R-:W-:Y:S02]  /*2920*/  FMUL.FTZ R125, R125, c[0x0][0x1e0] ;  /* 0x000078007d7d7a20 */ /* 0x000fe40000410000 */
[----:B------:R-:W-:-:S03]  /*2930*/  FMUL.FTZ R128, R128, c[0x0][0x1e0] ;  /* 0x0000780080807a20 */ /* 0x000fc60000410000 */
[----:B------:R-:W-:Y:S02]  /*2940*/  FSEL R129, R125, RZ, !P0 ;  /* 0x000000ff7d817208 */ /* 0x000fe40004000000 */
[----:B--2---:R-:W-:Y:S02]  /*2950*/  @P2 PRMT R248, R248, 0x5410, R182 ;  /* 0x00005410f8f82816 */ /* 0x004fe400000000b6 */
[--C-:B------:R-:W-:Y:S02]  /*2960*/  @P2 SHF.R.U64 R182, R182, 0x10, R183.reuse ;  /* 0x00000010b6b62819 */ /* 0x100fe400000012b7 */
[--C-:B------:R-:W-:Y:S02]  /*2970*/  @P2 PRMT R249, R249, 0x5410, R183.reuse ;  /* 0x00005410f9f92816 */ /* 0x100fe400000000b7 */
[----:B------:R-:W-:Y:S02]  /*2980*/  @P2 SHF.R.U32.HI R183, RZ, 0x10, R183 ;  /* 0x00000010ffb72819 */ /* 0x000fe400000116b7 */
[----:B------:R-:W-:-:S02]  /*2990*/  @P2 PRMT R250, R250, 0x5410, R182 ;  /* 0x00005410fafa2816 */ /* 0x000fc400000000b6 */
[----:B------:R-:W-:Y:S01]  /*29a0*/  @P2 PRMT R251, R251, 0x5410, R183 ;  /* 0x00005410fbfb2816 */ /* 0x000fe200000000b7 */
[----:B------:R-:W-:Y:S05]  /*29b0*/  @P1 BRA `(.L_x_562) ;  /* 0x0000008000001947 */ /* 0x000fea0003800000 */
[----:B------:R-:W-:Y:S01]  /*29c0*/  ULDC.64 UR6, c[0x0][0x218] ;  /* 0x0000860000067ab9 */ /* 0x000fe20000000a00 */
[----:B------:R-:W-:Y:S01]  /*29d0*/  HFMA2.MMA R124, -RZ, RZ, 0, 0 ;  /* 0x00000000ff7c7435 */ /* 0x000fe200000001ff */
[----:B------:R-:W-:-:S04]  /*29e0*/  UISETP.NE.U32.AND UP0, UPT, URZ, UR6, UPT ;  /* 0x000000063f00728c */ /* 0x000fc8000bf05070 */
[----:B------:R-:W-:-:S06]  /*29f0*/  UISETP.NE.AND.EX UP0, UPT, URZ, UR7, UPT, UP0 ;  /* 0x000000073f00728c */ /* 0x000fcc000bf05300 */
[----:B------:R-:W-:-:S13]  /*2a00*/  PLOP3.LUT P3, PT, PT, PT, UP0, 0x80, 0x0 ;  /* 0x000000000000781c */ /* 0x000fda0003f6f008 */
[----:B------:R-:W-:Y:S05]  /*2a10*/  @!P3 BRA `(.L_x_563) ;  /* 0x000000b00000b947 */ /* 0x000fea0003800000 */
[----:B------:R-:W-:Y:S01]  /*2a20*/  PRMT R124, RZ, 0x5410, R180 ;  /* 0x00005410ff7c7816 */ /* 0x000fe200000000b4 */
[----:B------:R-:W-:Y:S05]  /*2a30*/  BRA `(.L_x_563) ;  /* 0x0000009000007947 */ /* 0x000fea0003800000 */
.L_x_562:
        /* <DEDUP_REMOVED lines=9> */
.L_x_563:
[----:B------:R-:W-:Y:S05]  /*2ad0*/  BSYNC B0 ;  /* 0x0000000000007941 */ /* 0x000fea0003800000 */
.L_x_561:
        /* <DEDUP_REMOVED lines=17> */
.L_x_565:
[----:B------:R-:W-:-:S04]  /*2bf0*/  FFMA.FTZ R125, R17, R128, R129 ;  /* 0x00000080117d7223 */ /* 0x000fc80000010081 */
[----:B------:R-:W-:Y:S01]  /*2c00*/  FADD.FTZ R124, R38, -R125 ;  /* 0x8000007d267c7221 */ /* 0x000fe20000010000 */
[----:B------:R-:W-:-:S03]  /*2c10*/  @P3 SHF.R.U64 R125, R180, 0x10, R181 ;  /* 0x00000010b47d3819 */ /* 0x000fc600000012b5 */
[----:B------:R-:W-:Y:S01]  /*2c20*/  FMUL.FTZ R124, R7, R124 ;  /* 0x0000007c077c7220 */ /* 0x000fe20000410000 */
[----:B------:R-:W-:-:S05]  /*2c30*/  @P3 PRMT R125, RZ, 0x5410, R125 ;  /* 0x00005410ff7d3816 */ /* 0x000fca000000007d */
[----:B------:R-:W-:Y:S02]  /*2c40*/  @P3 FADD.FTZ R124, R124, R125 ;  /* 0x0000007d7c7c3221 */ /* 0x000fe40000010000 */
.L_x_566:
[----:B------:R-:W-:Y:S05]  /*2c50*/  BSYNC B0 ;  /* 0x0000000000007941 */ /* 0x000fea0003800000 */
.L_x_564:
        /* <DEDUP_REMOVED lines=14> */
.L_x_568:
[----:B------:R-:W-:Y:S01]  /*2d40*/  FFMA.FTZ R124, R10, R128, R129 ;  /* 0x000000800a7c7223 */ /* 0x000fe20000010081 */
[----:B------:R-:W-:-:S03]  /*2d50*/  @P3 PRMT R125, RZ, 0x5410, R181 ;  /* 0x00005410ff7d3816 */ /* 0x000fc600000000b5 */
[----:B------:R-:W-:-:S04]  /*2d60*/  FADD.FTZ R124, R39, -R124 ;  /* 0x8000007c277c7221 */ /* 0x000fc80000010000 */
[----:B------:R-:W-:-:S04]  /*2d70*/  FMUL.FTZ R124, R7, R124 ;  /* 0x0000007c077c7220 */ /* 0x000fc80000410000 */
[----:B------:R-:W-:Y:S02]  /*2d80*/  @P3 FADD.FTZ R124, R124, R125 ;  /* 0x0000007d7c7c3221 */ /* 0x000fe40000010000 */
.L_x_569:
[----:B------:R-:W-:Y:S05]  /*2d90*/  BSYNC B0 ;  /* 0x0000000000007941 */ /* 0x000fea0003800000 */
.L_x_567:
        /* <DEDUP_REMOVED lines=15> */
.L_x_571:
[----:B------:R-:W-:-:S04]  /*2e90*/  FFMA.FTZ R125, R18, R128, R129 ;  /* 0x00000080127d7223 */ /* 0x000fc80000010081 */
[----:B------:R-:W-:Y:S01]  /*2ea0*/  FADD.FTZ R124, R140, -R125 ;  /* 0x8000007d8c7c7221 */ /* 0x000fe20000010000 */
[----:B------:R-:W-:-:S03]  /*2eb0*/  @P3 SHF.R.U32.HI R125, RZ, 0x10, R181 ;  /* 0x00000010ff7d3819 */ /* 0x000fc600000116b5 */
[----:B------:R-:W-:Y:S01]  /*2ec0*/  FMUL.FTZ R124, R7, R124 ;  /* 0x0000007c077c7220 */ /* 0x000fe20000410000 */
[----:B------:R-:W-:-:S05]  /*2ed0*/  @P3 PRMT R125, RZ, 0x5410, R125 ;  /* 0x00005410ff7d3816 */ /* 0x000fca000000007d */
[----:B------:R-:W-:Y:S02]  /*2ee0*/  @P3 FADD.FTZ R124, R124, R125 ;  /* 0x0000007d7c7c3221 */ /* 0x000fe40000010000 */
.L_x_572:
[----:B------:R-:W-:Y:S05]  /*2ef0*/  BSYNC B0 ;  /* 0x0000000000007941 */ /* 0x000fea0003800000 */
.L_x_570:
[----:B------:R-:W-:Y:S01]  /*2f00*/  @P2 FMUL.FTZ R126, R124, c[0x0][0x1ec] ;  /* 0x00007b007c7e2a20 */ /* 0x000fe20000410000 */
[----:B------:R-:W-:Y:S02]  /*2f10*/  @P2 PRMT R251, RZ, 0x7610, R251 ;  /* 0x00007610fffb2816 */ /* 0x000fe400000000fb */
[----:B------:R-:W-:Y:S01]  /*2f20*/  @P0 F2FP.BF16.PACK_AB R124, RZ, R124 ;  /* 0x0000007cff7c023e */ /* 0x000fe200000010ff */
[----:B------:R-:W-:Y:S01]  /*2f30*/  @P2 FMUL.FTZ R125, R213, R126 ;  /* 0x0000007ed57d2220 */ /* 0x000fe20000410000 */
[----:B------:R-:W-:Y:S01]  /*2f40*/  IADD3 R130, R190, 0x100, RZ ;  /* 0x00000100be827810 */ /* 0x000fe20007ffe0ff */
[----:B------:R-:W-:Y:S01]  /*2f50*/  @P2 FFMA.FTZ R79, R126, R251, R79 ;  /* 0x000000fb7e4f2223 */ /* 0x000fe2000001004f */
[----:B------:R-:W-:Y:S02]  /*2f60*/  @P0 PRMT R187, R124, 0x7610, R187 ;  /* 0x000076107cbb0816 */ /* 0x000fe400000000bb */
[----:B------:R-:W-:-:S04]  /*2f70*/  @P2 F2FP.BF16.PACK_AB R125, RZ, R125 ;  /* 0x0000007dff7d223e */ /* 0x000fc800000010ff */
[----:B------:R-:W-:Y:S01]  /*2f80*/  @P2 PRMT R188, R125, 0x7610, R188 ;  /* 0x000076107dbc2816 */ /* 0x000fe200000000bc */
        /* <DEDUP_REMOVED lines=9> */
.L_x_573:
[----:B------:R-:W-:Y:S01]  /*3020*/  BSSY B0, `(.L_x_574) ;  /* 0x000000a000007945 */ /* 0x000fe20003800000 */
[----:B------:R-:W-:Y:S05]  /*3030*/  @!P2 BRA `(.L_x_575) ;  /* 0x000000800000a947 */ /* 0x000fea0003800000 */
[----:B0-----:R-:W-:Y:S02]  /*3040*/  LOP3.LUT R124, R184, 0xffff, RZ, 0xc0, !PT ;  /* 0x0000ffffb87c7812 */ /* 0x001fe400078ec0ff */
[----:B------:R-:W-:-:S03]  /*3050*/  PRMT R127, R186, 0x5410, R188 ;  /* 0x00005410ba7f7816 */ /* 0x000fc600000000bc */
[----:B------:R-:W-:-:S05]  /*3060*/  IMAD.WIDE.U32 R124, R124, 0x10000, RZ ;  /* 0x000100007c7c7825 */ /* 0x000fca00078e00ff */
[----:B------:R-:W-:Y:S02]  /*3070*/  LOP3.LUT R125, R127, R125, RZ, 0xfc, !PT ;  /* 0x0000007d7f7d7212 */ /* 0x000fe400078efcff */
[----:B------:R-:W-:Y:S02]  /*3080*/  MOV R127, 0x8 ;  /* 0x00000008007f7802 */ /* 0x000fe40000000f00 */
[----:B------:R-:W-:-:S03]  /*3090*/  LOP3.LUT R124, R124, 0xffff, R166, 0xf8, !PT ;  /* 0x0000ffff7c7c7812 */ /* 0x000fc600078ef8a6 */
[----:B------:R-:W-:-:S05]  /*30a0*/  IMAD.WIDE.U32 R126, R190, R127, c[0x0][0x248] ;  /* 0x00009200be7e7625 */ /* 0x000fca00078e007f */
[----:B------:R0:W-:Y:S02]  /*30b0*/  STG.E.64 [R126.64], R124 ;  /* 0x0000007c7e007986 */ /* 0x0001e4000c101b04 */
.L_x_575:
[----:B------:R-:W-:Y:S05]  /*30c0*/  BSYNC B0 ;  /* 0x0000000000007941 */ /* 0x000fea0003800000 */
.L_x_574:
[----:B------:R-:W-:Y:S01]  /*30d0*/  BSSY B0, `(.L_x_576) ;  /* 0x000000b000007945 */ /* 0x000fe20003800000 */
        /* <DEDUP_REMOVED lines=10> */
.L_x_577:
[----:B------:R-:W-:Y:S05]  /*3180*/  BSYNC B0 ;  /* 0x0000000000007941 */ /* 0x000fea0003800000 */
.L_x_576:
[----:B------:R-:W-:Y:S01]  /*3190*/  BSSY B0, `(.L_x_578) ;  /* 0x000000b000007945 */ /* 0x000fe20003800000 */
[----:B------:R-:W-:Y:S05]  /*31a0*/  @P1 BRA `(.L_x_579) ;  /* 0x0000004000001947 */ /* 0x000fea0003800000 */
[----:B0-----:R-:W-:Y:S01]  /*31b0*/  IMAD.MOV.U32 R124, RZ, RZ, RZ ;  /* 0x000000ffff7c7224 */ /* 0x001fe200078e00ff */
[----:B------:R-:W-:Y:S05]  /*31c0*/  @!P3 BRA `(.L_x_580) ;  /* 0x000000700000b947 */ /* 0x000fea0003800000 */
[----:B------:R-:W-:Y:S01]  /*31d0*/  PRMT R124, RZ, 0x5410, R178 ;  /* 0x00005410ff7c7816 */ /* 0x000fe200000000b2 */
[----:B------:R-:W-:Y:S05]  /*31e0*/  BRA `(.L_x_580) ;  /* 0x0000005000007947 */ /* 0x000fea0003800000 */
.L_x_579:
[----:B0-----:R-:W-:Y:S01]  /*31f0*/  FFMA.FTZ R124, R11, R128, R129 ;  /* 0x000000800b7c7223 */ /* 0x001fe20000010081 */
[----:B------:R-:W-:-:S03]  /*3200*/  @P3 PRMT R125, RZ, 0x5410, R178 ;  /* 0x00005410ff7d3816 */ /* 0x000fc600000000b2 */
[----:B------:R-:W-:-:S04]  /*3210*/  FADD.FTZ R124, R141, -R124 ;  /* 0x8000007c8d7c7221 */ /* 0x000fc80000010000 */
[----:B------:R-:W-:-:S04]  /*3220*/  FMUL.FTZ R124, R7, R124 ;  /* 0x0000007c077c7220 */ /* 0x000fc80000410000 */
[----:B------:R-:W-:Y:S02]  /*3230*/  @P3 FADD.FTZ R124, R124, R125 ;  /* 0x0000007d7c7c3221 */ /* 0x000fe40000010000 */
.L_x_580:
[----:B------:R-:W-:Y:S05]  /*3240*/  BSYNC B0 ;  /* 0x0000000000007941 */ /* 0x000fea0003800000 */
.L_x_578:
        /* <DEDUP_REMOVED lines=15> */
.L_x_582:
[----:B------:R-:W-:-:S04]  /*3340*/  FFMA.FTZ R125, R19, R128, R129 ;  /* 0x00000080137d7223 */ /* 0x000fc80000010081 */
[----:B------:R-:W-:Y:S01]  /*3350*/  FADD.FTZ R124, R142, -R125 ;  /* 0x8000007d8e7c7221 */ /* 0x000fe20000010000 */
[----:B------:R-:W-:-:S03]  /*3360*/  @P3 SHF.R.U64 R125, R178, 0x10, R179 ;  /* 0x00000010b27d3819 */ /* 0x000fc600000012b3 */
[----:B------:R-:W-:Y:S01]  /*3370*/  FMUL.FTZ R124, R7, R124 ;  /* 0x0000007c077c7220 */ /* 0x000fe20000410000 */
[----:B------:R-:W-:-:S05]  /*3380*/  @P3 PRMT R125, RZ, 0x5410, R125 ;  /* 0x00005410ff7d3816 */ /* 0x000fca000000007d */
[----:B------:R-:W-:Y:S02]  /*3390*/  @P3 FADD.FTZ R124, R124, R125 ;  /* 0x0000007d7c7c3221 */ /* 0x000fe40000010000 */
.L_x_583:
[----:B------:R-:W-:Y:S05]  /*33a0*/  BSYNC B0 ;  /* 0x0000000000007941 */ /* 0x000fea0003800000 */
.L_x_581:
        /* <DEDUP_REMOVED lines=14> */
.L_x_585:
[----:B------:R-:W-:Y:S01]  /*3490*/  FFMA.FTZ R124, R12, R128, R129 ;  /* 0x000000800c7c7223 */ /* 0x000fe20000010081 */
[----:B------:R-:W-:-:S03]  /*34a0*/  @P3 PRMT R125, RZ, 0x5410, R179 ;  /* 0x00005410ff7d3816 */ /* 0x000fc600000000b3 */
[----:B------:R-:W-:-:S04]  /*34b0*/  FADD.FTZ R124, R143, -R124 ;  /* 0x8000007c8f7c7221 */ /* 0x000fc80000010000 */
[----:B------:R-:W-:-:S04]  /*34c0*/  FMUL.FTZ R124, R7, R124 ;  /* 0x0000007c077c7220 */ /* 0x000fc80000410000 */
[----:B------:R-:W-:Y:S02]  /*34d0*/  @P3 FADD.FTZ R124, R124, R125 ;  /* 0x0000007d7c7c3221 */ /* 0x000fe40000010000 */
.L_x_586:
[----:B------:R-:W-:Y:S05]  /*34e0*/  BSYNC B0 ;  /* 0x0000000000007941 */ /* 0x000fea0003800000 */
.L_x_584:
        /* <DEDUP_REMOVED lines=10> */
[----:B------:R-:W-:Y:S01]  /*3590*/  HFMA2.MMA R124, -RZ, RZ, 0, 0 ;  /* 0x00000000ff7c7435 */ /* 0x000fe200000001ff */
[----:B------:R-:W-:Y:S05]  /*35a0*/  @!P3 BRA `(.L_x_589) ;  /* 0x000000900000b947 */ /* 0x000fea0003800000 */
[----:B------:R-:W-:-:S04]  /*35b0*/  SHF.R.U32.HI R124, RZ, 0x10, R179 ;  /* 0x00000010ff7c7819 */ /* 0x000fc800000116b3 */
[----:B------:R-:W-:Y:S01]  /*35c0*/  PRMT R124, RZ, 0x5410, R124 ;  /* 0x00005410ff7c7816 */ /* 0x000fe2000000007c */
[----:B------:R-:W-:Y:S05]  /*35d0*/  BRA `(.L_x_589) ;  /* 0x0000006000007947 */ /* 0x000fea0003800000 */
.L_x_588:
[----:B------:R-:W-:-:S04]  /*35e0*/  FFMA.FTZ R125, R20, R128, R129 ;  /* 0x00000080147d7223 */ /* 0x000fc80000010081 */
[----:B------:R-:W-:Y:S01]  /*35f0*/  FADD.FTZ R124, R144, -R125 ;  /* 0x8000007d907c7221 */ /* 0x000fe20000010000 */
[----:B------:R-:W-:-:S03]  /*3600*/  @P3 SHF.R.U32.HI R125, RZ, 0x10, R179 ;  /* 0x00000010ff7d3819 */ /* 0x000fc600000116b3 */
[----:B------:R-:W-:Y:S01]  /*3610*/  FMUL.FTZ R124, R7, R124 ;  /* 0x0000007c077c7220 */ /* 0x000fe20000410000 */
[----:B------:R-:W-:-:S05]  /*3620*/  @P3 PRMT R125, RZ, 0x5410, R125 ;  /* 0x00005410ff7d3816 */ /* 0x000fca000000007d */
[----:B------:R-:W-:Y:S02]  /*3630*/  @P3 FADD.FTZ R124, R124, R125 ;  /* 0x0000007d7c7c3221 */ /* 0x000fe40000010000 */
.L_x_589:
[----:B------:R-:W-:Y:S05]  /*3640*/  BSYNC B0 ;  /* 0x0000000000007941 */ /* 0x000fea0003800000 */
.L_x_587:
[----:B------:R-:W-:Y:S01]  /*3650*/  @P2 FMUL.FTZ R132, R124, c[0x0][0x1ec] ;  /* 0x00007b007c842a20 */ /* 0x000fe20000410000 */
[----:B------:R-:W-:Y:S02]  /*3660*/  @P0 F2FP.BF16.PACK_AB R125, RZ, R124 ;  /* 0x0000007cff7d023e */ /* 0x000fe400000010ff */
[----:B------:R-:W-:Y:S01]  /*3670*/  @P2 PRMT R131, RZ, 0x7610, R251 ;  /* 0x00007610ff832816 */ /* 0x000fe200000000fb */
        /* <DEDUP_REMOVED lines=12> */
.L_x_590:
[----:B------:R-:W-:Y:S01]  /*3740*/  BSSY B0, `(.L_x_591) ;  /* 0x000000b000007945 */ /* 0x000fe20003800000 */
[----:B------:R-:W-:Y:S01]  /*3750*/  @P2 PRMT R188, R133, 0x7610, R188 ;  /* 0x0000761085bc2816 */ /* 0x000fe200000000bc */
        /* <DEDUP_REMOVED lines=9> */
.L_x_592:
[----:B------:R-:W-:Y:S05]  /*37f0*/  BSYNC B0 ;  /* 0x0000000000007941 */ /* 0x000fea0003800000 */
.L_x_591:
[----:B------:R-:W-:Y:S01]  /*3800*/  BSSY B0, `(.L_x_593) ;  /* 0x000000c000007945 */ /* 0x000fe20003800000 */
[----:B------:R-:W-:Y:S01]  /*3810*/  IADD3 R133, R190, 0x200, RZ ;  /* 0x00000200be857810 */ /* 0x000fe20007ffe0ff */
        /* <DEDUP_REMOVED lines=10> */
.L_x_594:
[----:B------:R-:W-:Y:S05]  /*38c0*/  BSYNC B0 ;  /* 0x0000000000007941 */ /* 0x000fea0003800000 */
.L_x_593:
[----:B------:R-:W-:Y:S01]  /*38d0*/  BSSY B0, `(.L_x_595) ;  /* 0x000000c000007945 */ /* 0x000fe20003800000 */
[----:B------:R-:W-:Y:S01]  /*38e0*/  @P2 FFMA.FTZ R75, R131, R132, R75 ;  /* 0x00000084834b2223 */ /* 0x000fe2000001004b */
[----:B------:R-:W-:Y:S05]  /*38f0*/  @P1 BRA `(.L_x_596) ;  /* 0x0000004000001947 */ /* 0x000fea0003800000 */
[----:B0-----:R-:W-:Y:S01]  /*3900*/  IMAD.MOV.U32 R124, RZ, RZ, RZ ;  /* 0x000000ffff7c7224 */ /* 0x001fe200078e00ff */
[----:B------:R-:W-:Y:S05]  /*3910*/  @!P3 BRA `(.L_x_597) ;  /* 0x000000700000b947 */ /* 0x000fea0003800000 */
[----:B------:R-:W-:Y:S01]  /*3920*/  PRMT R124, RZ, 0x5410, R176 ;  /* 0x00005410ff7c7816 */ /* 0x000fe200000000b0 */
[----:B------:R-:W-:Y:S05]  /*3930*/  BRA `(.L_x_597) ;  /* 0x0000005000007947 */ /* 0x000fea0003800000 */
.L_x_596:
[----:B0-----:R-:W-:Y:S01]  /*3940*/  FFMA.FTZ R124, R13, R128, R129 ;  /* 0x000000800d7c7223 */ /* 0x001fe20000010081 */
[----:B------:R-:W-:-:S03]  /*3950*/  @P3 PRMT R125, RZ, 0x5410, R176 ;  /* 0x00005410ff7d3816 */ /* 0x000fc600000000b0 */
[----:B------:R-:W-:-:S04]  /*3960*/  FADD.FTZ R124, R145, -R124 ;  /* 0x8000007c917c7221 */ /* 0x000fc80000010000 */
[----:B------:R-:W-:-:S04]  /*3970*/  FMUL.FTZ R124, R7, R124 ;  /* 0x0000007c077c7220 */ /* 0x000fc80000410000 */
[----:B------:R-:W-:Y:S02]  /*3980*/  @P3 FADD.FTZ R124, R124, R125 ;  /* 0x0000007d7c7c3221 */ /* 0x000fe40000010000 */
.L_x_597:
[----:B------:R-:W-:Y:S05]  /*3990*/  BSYNC B0 ;  /* 0x0000000000007941 */ /* 0x000fea0003800000 */
.L_x_595:
        /* <DEDUP_REMOVED lines=15> */
.L_x_599:
[----:B------:R-:W-:-:S04]  /*3a90*/  FFMA.FTZ R125, R21, R128, R129 ;  /* 0x00000080157d7223 */ /* 0x000fc80000010081 */
[----:B------:R-:W-:Y:S01]  /*3aa0*/  FADD.FTZ R124, R146, -R125 ;  /* 0x8000007d927c7221 */ /* 0x000fe20000010000 */
[----:B------:R-:W-:-:S03]  /*3ab0*/  @P3 SHF.R.U64 R125, R176, 0x10, R177 ;  /* 0x00000010b07d3819 */ /* 0x000fc600000012b1 */
[----:B------:R-:W-:Y:S01]  /*3ac0*/  FMUL.FTZ R124, R7, R124 ;  /* 0x0000007c077c7220 */ /* 0x000fe20000410000 */
[----:B------:R-:W-:-:S05]  /*3ad0*/  @P3 PRMT R125, RZ, 0x5410, R125 ;  /* 0x00005410ff7d3816 */ /* 0x000fca000000007d */
[----:B------:R-:W-:Y:S02]  /*3ae0*/  @P3 FADD.FTZ R124, R124, R125 ;  /* 0x0000007d7c7c3221 */ /* 0x000fe40000010000 */
.L_x_600:
[----:B------:R-:W-:Y:S05]  /*3af0*/  BSYNC B0 ;  /* 0x0000000000007941 */ /* 0x000fea0003800000 */
.L_x_598:
        /* <DEDUP_REMOVED lines=14> */
.L_x_602:
[----:B------:R-:W-:Y:S01]  /*3be0*/  FFMA.FTZ R124, R14, R128, R129 ;  /* 0x000000800e7c7223 */ /* 0x000fe20000010081 */
[----:B------:R-:W-:-:S03]  /*3bf0*/  @P3 PRMT R125, RZ, 0x5410, R177 ;  /* 0x00005410ff7d3816 */ /* 0x000fc600000000b1 */
[----:B------:R-:W-:-:S04]  /*3c00*/  FADD.FTZ R124, R147, -R124 ;  /* 0x8000007c937c7221 */ /* 0x000fc80000010000 */
[----:B------:R-:W-:-:S04]  /*3c10*/  FMUL.FTZ R124, R7, R124 ;  /* 0x0000007c077c7220 */ /* 0x000fc80000410000 */
[----:B------:R-:W-:Y:S02]  /*3c20*/  @P3 FADD.FTZ R124, R124, R125 ;  /* 0x0000007d7c7c3221 */ /* 0x000fe40000010000 */
.L_x_603:
[----:B------:R-:W-:Y:S05]  /*3c30*/  BSYNC B0 ;  /* 0x0000000000007941 */ /* 0x000fea0003800000 */
.L_x_601:
        /* <DEDUP_REMOVED lines=15> */
.L_x_605:
[----:B------:R-:W-:-:S04]  /*3d30*/  FFMA.FTZ R125, R22, R128, R129 ;  /* 0x00000080167d7223 */ /* 0x000fc80000010081 */
[----:B------:R-:W-:Y:S01]  /*3d40*/  FADD.FTZ R124, R148, -R125 ;  /* 0x8000007d947c7221 */ /* 0x000fe20000010000 */
[----:B------:R-:W-:-:S03]  /*3d50*/  @P3 SHF.R.U32.HI R125, RZ, 0x10, R177 ;  /* 0x00000010ff7d3819 */ /* 0x000fc600000116b1 */
[----:B------:R-:W-:Y:S01]  /*3d60*/  FMUL.FTZ R124, R7, R124 ;  /* 0x0000007c077c7220 */ /* 0x000fe20000410000 */
[----:B------:R-:W-:-:S05]  /*3d70*/  @P3 PRMT R125, RZ, 0x5410, R125 ;  /* 0x00005410ff7d3816 */ /* 0x000fca000000007d */
[----:B------:R-:W-:Y:S02]  /*3d80*/  @P3 FADD.FTZ R124, R124, R125 ;  /* 0x0000007d7c7c3221 */ /* 0x000fe40000010000 */
.L_x_606:
[----:B------:R-:W-:Y:S05]  /*3d90*/  BSYNC B0 ;  /* 0x0000000000007941 */ /* 0x000fea0003800000 */
.L_x_604:
        /* <DEDUP_REMOVED lines=15> */
.L_x_607:
[----:B------:R-:W-:Y:S01]  /*3e90*/  BSSY B0, `(.L_x_608) ;  /* 0x000000b000007945 */ /* 0x000fe20003800000 */
[----:B------:R-:W-:Y:S01]  /*3ea0*/  @P2 PRMT R188, R132, 0x7610, R188 ;  /* 0x0000761084bc2816 */ /* 0x000fe200000000bc */
        /* <DEDUP_REMOVED lines=9> */
.L_x_609:
[----:B------:R-:W-:Y:S05]  /*3f40*/  BSYNC B0 ;  /* 0x0000000000007941 */ /* 0x000fea0003800000 */
.L_x_608:
[----:B------:R-:W-:Y:S01]  /*3f50*/  BSSY B0, `(.L_x_610) ;  /* 0x000000c000007945 */ /* 0x000fe20003800000 */
[----:B------:R-:W-:Y:S01]  /*3f60*/  IADD3 R132, R190, 0x300, RZ ;  /* 0x00000300be847810 */ /* 0x000fe20007ffe0ff */
[----:B------:R-:W-:Y:S05]  /*3f70*/  @!P2 BRA `(.L_x_611) ;  /* 0x000000900000a947 */ /* 0x000fea0003800000 */
[----:B0-----:R-:W-:-:S10]  /*3f80*/  HFMA2.MMA R125, -RZ, RZ, 0, 4.76837158203125e-07 ;  /* 0x00000008ff7d7435 */ /* 0x001fd400000001ff */
        /* <DEDUP_REMOVED lines=8> */
.L_x_611:
[----:B------:R-:W-:Y:S05]  /*4010*/  BSYNC B0 ;  /* 0x0000000000007941 */ /* 0x000fea0003800000 */
.L_x_610:
[----:B------:R-:W-:Y:S01]  /*4020*/  BSSY B0, `(.L_x_612) ;  /* 0x000000c000007945 */ /* 0x000fe20003800000 */
[----:B------:R-:W-:Y:S01]  /*4030*/  @P2 FFMA.FTZ R71, R130, R131, R71 ;  /* 0x0000008382472223 */ /* 0x000fe20000010047 */
[----:B------:R-:W-:Y:S05]  /*4040*/  @P1 BRA `(.L_x_613) ;  /* 0x0000004000001947 */ /* 0x000fea0003800000 */
[----:B0-----:R-:W-:Y:S01]  /*4050*/  IMAD.MOV.U32 R124, RZ, RZ, RZ ;  /* 0x000000ffff7c7224 */ /* 0x001fe200078e00ff */
[----:B------:R-:W-:Y:S05]  /*4060*/  @!P3 BRA `(.L_x_614) ;  /* 0x000000700000b947 */ /* 0x000fea0003800000 */
[----:B------:R-:W-:Y:S01]  /*4070*/  PRMT R124, RZ, 0x5410, R174 ;  /* 0x00005410ff7c7816 */ /* 0x000fe200000000ae */
[----:B------:R-:W-:Y:S05]  /*4080*/  BRA `(.L_x_614) ;  /* 0x0000005000007947 */ /* 0x000fea0003800000 */
.L_x_613:
[----:B0-----:R-:W-:Y:S01]  /*4090*/  FFMA.FTZ R124, R15, R128, R129 ;  /* 0x000000800f7c7223 */ /* 0x001fe20000010081 */
[----:B------:R-:W-:-:S03]  /*40a0*/  @P3 PRMT R125, RZ, 0x5410, R174 ;  /* 0x00005410ff7d3816 */ /* 0x000fc600000000ae */
[----:B------:R-:W-:-:S04]  /*40b0*/  FADD.FTZ R124, R149, -R124 ;  /* 0x8000007c957c7221 */ /* 0x000fc80000010000 */
[----:B------:R-:W-:-:S04]  /*40c0*/  FMUL.FTZ R124, R7, R124 ;  /* 0x0000007c077c7220 */ /* 0x000fc80000410000 */
[----:B------:R-:W-:Y:S02]  /*40d0*/  @P3 FADD.FTZ R124, R124, R125 ;  /* 0x0000007d7c7c3221 */ /* 0x000fe40000010000 */
.L_x_614:
[----:B------:R-:W-:Y:S05]  /*40e0*/  BSYNC B0 ;  /* 0x0000000000007941 */ /* 0x000fea0003800000 */
.L_x_612:
        /* <DEDUP_REMOVED lines=15> */
.L_x_616:
[----:B------:R-:W-:-:S04]  /*41e0*/  FFMA.FTZ R125, R23, R128, R129 ;  /* 0x00000080177d7223 */ /* 0x000fc80000010081 */
[----:B------:R-:W-:Y:S01]  /*41f0*/  FADD.FTZ R124, R150, -R125 ;  /* 0x8000007d967c7221 */ /* 0x000fe20000010000 */
[----:B------:R-:W-:-:S03]  /*4200*/  @P3 SHF.R.U64 R125, R174, 0x10, R175 ;  /* 0x00000010ae7d3819 */ /* 0x000fc600000012af */
[----:B------:R-:W-:Y:S01]  /*4210*/  FMUL.FTZ R124, R7, R124 ;  /* 0x0000007c077c7220 */ /* 0x000fe20000410000 */
[----:B------:R-:W-:-:S05]  /*4220*/  @P3 PRMT R125, RZ, 0x5410, R125 ;  /* 0x00005410ff7d3816 */ /* 0x000fca000000007d */
[----:B------:R-:W-:Y:S02]  /*4230*/  @P3 FADD.FTZ R124, R124, R125 ;  /* 0x0000007d7c7c3221 */ /* 0x000fe40000010000 */
.L_x_617:
[----:B------:R-:W-:Y:S05]  /*4240*/  BSYNC B0 ;  /* 0x0000000000007941 */ /* 0x000fea0003800000 */
.L_x_615:
        /* <DEDUP_REMOVED lines=14> */
.L_x_619:
[----:B------:R-:W-:Y:S01]  /*4330*/  FFMA.FTZ R124, R16, R128, R129 ;  /* 0x00000080107c7223 */ /* 0x000fe20000010081 */
[----:B------:R-:W-:-:S03]  /*4340*/  @P3 PRMT R125, RZ, 0x5410, R175 ;  /* 0x00005410ff7d3816 */ /* 0x000fc600000000af */
[----:B------:R-:W-:-:S04]  /*4350*/  FADD.FTZ R124, R151, -R124 ;  /* 0x8000007c977c7221 */ /* 0x000fc80000010000 */
[----:B------:R-:W-:-:S04]  /*4360*/  FMUL.FTZ R124, R7, R124 ;  /* 0x0000007c077c7220 */ /* 0x000fc80000410000 */
[----:B------:R-:W-:Y:S02]  /*4370*/  @P3 FADD.FTZ R124, R124, R125 ;  /* 0x0000007d7c7c3221 */ /* 0x000fe40000010000 */
.L_x_620:
[----:B------:R-:W-:Y:S05]  /*4380*/  BSYNC B0 ;  /* 0x0000000000007941 */ /* 0x000fea0003800000 */
.L_x_618:
        /* <DEDUP_REMOVED lines=15> */
.L_x_622:
[----:B------:R-:W-:-:S04]  /*4480*/  FFMA.FTZ R125, R24, R128, R129 ;  /* 0x00000080187d7223 */ /* 0x000fc80000010081 */
[----:B------:R-:W-:Y:S01]  /*4490*/  FADD.FTZ R124, R152, -R125 ;  /* 0x8000007d987c7221 */ /* 0x000fe20000010000 */
[----:B------:R-:W-:-:S03]  /*44a0*/  @P3 SHF.R.U32.HI R125, RZ, 0x10, R175 ;  /* 0x00000010ff7d3819 */ /* 0x000fc600000116af */
[----:B------:R-:W-:Y:S01]  /*44b0*/  FMUL.FTZ R124, R7, R124 ;  /* 0x0000007c077c7220 */ /* 0x000fe20000410000 */
[----:B------:R-:W-:-:S05]  /*44c0*/  @P3 PRMT R125, RZ, 0x5410, R125 ;  /* 0x00005410ff7d3816 */ /* 0x000fca000000007d */
[----:B------:R-:W-:Y:S02]  /*44d0*/  @P3 FADD.FTZ R124, R124, R125 ;  /* 0x0000007d7c7c3221 */ /* 0x000fe40000010000 */
.L_x_623:
[----:B------:R-:W-:Y:S05]  /*44e0*/  BSYNC B0 ;  /* 0x0000000000007941 */ /* 0x000fea0003800000 */
.L_x_621:
        /* <DEDUP_REMOVED lines=8> */
[----:B------:R-:W-:Y:S02]  /*4570*/  PRMT R127, R185, 0x5410, R187 ;  /* 0x00005410b97f7816 */ /* 0x000fe400000000bb */
[----:B------:R-:W-:Y:S01]  /*4580*/  MOV R126, 0x8 ;  /* 0x00000008007e7802 */ /* 0x000fe20000000f00 */
[----:B------:R-:W-:-:S05]  /*4590*/  IMAD.WIDE.U32 R124, R124, 0x10000, RZ ;  /* 0x000100007c7c7825 */ /* 0x000fca00078e00ff */
[----:B------:R-:W-:Y:S01]  /*45a0*/  LOP3.LUT R125, R127, R125, RZ, 0xfc, !PT ;  /* 0x0000007d7f7d7212 */ /* 0x000fe200078efcff */
[----:B------:R-:W-:Y:S01]  /*45b0*/  IMAD.WIDE.U32 R126, R189, R126, c[0x0][0x258] ;  /* 0x00009600bd7e7625 */ /* 0x000fe200078e007e */
[----:B------:R-:W-:-:S05]  /*45c0*/  LOP3.LUT R124, R124, 0xffff, R165, 0xf8, !PT ;  /* 0x0000ffff7c7c7812 */ /* 0x000fca00078ef8a5 */
[----:B------:R0:W-:Y:S02]  /*45d0*/  STG.E.64 [R126.64], R124 ;  /* 0x0000007c7e007986 */ /* 0x0001e4000c101b04 */
.L_x_624:
[----:B------:R-:W-:Y:S01]  /*45e0*/  BSSY B0, `(.L_x_625) ;  /* 0x000000c000007945 */ /* 0x000fe20003800000 */
[----:B------:R-:W-:Y:S02]  /*45f0*/  @P2 PRMT R188, R131, 0x7610, R188 ;  /* 0x0000761083bc2816 */ /* 0x000fe400000000bc */
[----:B------:R-:W-:Y:S01]  /*4600*/  IADD3 R131, R190, 0x400, RZ ;  /* 0x00000400be837810 */ /* 0x000fe20007ffe0ff */
        /* <DEDUP_REMOVED lines=9> */
.L_x_626:
[----:B------:R-:W-:Y:S05]  /*46a0*/  BSYNC B0 ;  /* 0x0000000000007941 */ /* 0x000fea0003800000 */
.L_x_625:
        /* <DEDUP_REMOVED lines=11> */
.L_x_628:
[----:B------:R-:W-:Y:S05]  /*4760*/  BSYNC B0 ;  /* 0x0000000000007941 */ /* 0x000fea0003800000 */
.L_x_627:
[----:B------:R-:W-:Y:S01]  /*4770*/  BSSY B0, `(.L_x_629) ;  /* 0x000000c000007945 */ /* 0x000fe20003800000 */
[----:B------:R-:W-:Y:S01]  /*4780*/  @P2 FFMA.FTZ R67, R133, R130, R67 ;  /* 0x0000008285432223 */ /* 0x000fe20000010043 */
[----:B------:R-:W-:Y:S05]  /*4790*/  @P1 BRA `(.L_x_630) ;  /* 0x0000004000001947 */ /* 0x000fea0003800000 */
[----:B0-----:R-:W-:Y:S01]  /*47a0*/  IMAD.MOV.U32 R124, RZ, RZ, RZ ;  /* 0x000000ffff7c7224 */ /* 0x001fe200078e00ff */
[----:B------:R-:W-:Y:S05]  /*47b0*/  @!P3 BRA `(.L_x_631) ;  /* 0x000000700000b947 */ /* 0x000fea0003800000 */
[----:B------:R-:W-:Y:S01]  /*47c0*/  PRMT R124, RZ, 0x5410, R172 ;  /* 0x00005410ff7c7816 */ /* 0x000fe200000000ac */
[----:B------:R-:W-:Y:S05]  /*47d0*/  BRA `(.L_x_631) ;  /* 0x0000005000007947 */ /* 0x000fea0003800000 */
.L_x_630:
[----:B0-----:R-:W-:Y:S01]  /*47e0*/  FFMA.FTZ R124, R25, R128, R129 ;  /* 0x00000080197c7223 */ /* 0x001fe20000010081 */
[----:B------:R-:W-:-:S03]  /*47f0*/  @P3 PRMT R125, RZ, 0x5410, R172 ;  /* 0x00005410ff7d3816 */ /* 0x000fc600000000ac */
[----:B------:R-:W-:-:S04]  /*4800*/  FADD.FTZ R124, R153, -R124 ;  /* 0x8000007c997c7221 */ /* 0x000fc80000010000 */
[----:B------:R-:W-:-:S04]  /*4810*/  FMUL.FTZ R124, R7, R124 ;  /* 0x0000007c077c7220 */ /* 0x000fc80000410000 */
[----:B------:R-:W-:Y:S02]  /*4820*/  @P3 FADD.FTZ R124, R124, R125 ;  /* 0x0000007d7c7c3221 */ /* 0x000fe40000010000 */
.L_x_631:
[----:B------:R-:W-:Y:S05]  /*4830*/  BSYNC B0 ;  /* 0x0000000000007941 */ /* 0x000fea0003800000 */
.L_x_629:
        /* <DEDUP_REMOVED lines=15> */
.L_x_633:
[----:B------:R-:W-:-:S04]  /*4930*/  FFMA.FTZ R125, R31, R128, R129 ;  /* 0x000000801f7d7223 */ /* 0x000fc80000010081 */
[----:B------:R-:W-:Y:S01]  /*4940*/  FADD.FTZ R124, R154, -R125 ;  /* 0x8000007d9a7c7221 */ /* 0x000fe20000010000 */
[----:B------:R-:W-:-:S03]  /*4950*/  @P3 SHF.R.U64 R125, R172, 0x10, R173 ;  /* 0x00000010ac7d3819 */ /* 0x000fc600000012ad */
[----:B------:R-:W-:Y:S01]  /*4960*/  FMUL.FTZ R124, R7, R124 ;  /* 0x0000007c077c7220 */ /* 0x000fe20000410000 */
[----:B------:R-:W-:-:S05]  /*4970*/  @P3 PRMT R125, RZ, 0x5410, R125 ;  /* 0x00005410ff7d3816 */ /* 0x000fca000000007d */
[----:B------:R-:W-:Y:S02]  /*4980*/  @P3 FADD.FTZ R124, R124, R125 ;  /* 0x0000007d7c7c3221 */ /* 0x000fe40000010000 */
.L_x_634:
[----:B------:R-:W-:Y:S05]  /*4990*/  BSYNC B0 ;  /* 0x0000000000007941 */ /* 0x000fea0003800000 */
.L_x_632:
        /* <DEDUP_REMOVED lines=12> */
[----:B------:R-:W-:Y:S01]  /*4a60*/  PRMT R124, RZ, 0x5410, R173 ;  /* 0x00005410ff7c7816 */ /* 0x000fe200000000ad */
[----:B------:R-:W-:Y:S05]  /*4a70*/  BRA `(.L_x_637) ;  /* 0x0000005000007947 */ /* 0x000fea0003800000 */
.L_x_636:
[----:B------:R-:W-:Y:S01]  /*4a80*/  FFMA.FTZ R124, R26, R128, R129 ;  /* 0x000000801a7c7223 */ /* 0x000fe20000010081 */
[----:B------:R-:W-:-:S03]  /*4a90*/  @P3 PRMT R125, RZ, 0x5410, R173 ;  /* 0x00005410ff7d3816 */ /* 0x000fc600000000ad */
[----:B------:R-:W-:-:S04]  /*4aa0*/  FADD.FTZ R124, R155, -R124 ;  /* 0x8000007c9b7c7221 */ /* 0x000fc80000010000 */
[----:B------:R-:W-:-:S04]  /*4ab0*/  FMUL.FTZ R124, R7, R124 ;  /* 0x0000007c077c7220 */ /* 0x000fc80000410000 */
[----:B------:R-:W-:Y:S02]  /*4ac0*/  @P3 FADD.FTZ R124, R124, R125 ;  /* 0x0000007d7c7c3221 */ /* 0x000fe40000010000 */
.L_x_637:
[----:B------:R-:W-:Y:S05]  /*4ad0*/  BSYNC B0 ;  /* 0x0000000000007941 */ /* 0x000fea0003800000 */
.L_x_635:
        /* <DEDUP_REMOVED lines=15> */
.L_x_639:
[----:B------:R-:W-:-:S04]  /*4bd0*/  FFMA.FTZ R125, R32, R128, R129 ;  /* 0x00000080207d7223 */ /* 0x000fc80000010081 */
[----:B------:R-:W-:Y:S01]  /*4be0*/  FADD.FTZ R124, R156, -R125 ;  /* 0x8000007d9c7c7221 */ /* 0x000fe20000010000 */
[----:B------:R-:W-:-:S03]  /*4bf0*/  @P3 SHF.R.U32.HI R125, RZ, 0x10, R173 ;  /* 0x00000010ff7d3819 */ /* 0x000fc600000116ad */
[----:B------:R-:W-:Y:S01]  /*4c00*/  FMUL.FTZ R124, R7, R124 ;  /* 0x0000007c077c7220 */ /* 0x000fe20000410000 */
[----:B------:R-:W-:-:S05]  /*4c10*/  @P3 PRMT R125, RZ, 0x5410, R125 ;  /* 0x00005410ff7d3816 */ /* 0x000fca000000007d */
[----:B------:R-:W-:Y:S02]  /*4c20*/  @P3 FADD.FTZ R124, R124, R125 ;  /* 0x0000007d7c7c3221 */ /* 0x000fe40000010000 */
.L_x_640:
[----:B------:R-:W-:Y:S05]  /*4c30*/  BSYNC B0 ;  /* 0x0000000000007941 */ /* 0x000fea0003800000 */
.L_x_638:
[----:B------:R-:W-:Y:S01]  /*4c40*/  @P2 FMUL.FTZ R132, R124, c[0x0][0x1ec] ;  /* 0x00007b007c842a20 */ /* 0x000fe20000410000 */
[----:B------:R-:W-:Y:S02]  /*4c50*/  @P0 F2FP.BF16.PACK_AB R124, RZ, R124 ;  /* 0x0000007cff7c023e */ /* 0x000fe400000010ff */
[----:B------:R-:W-:Y:S01]  /*4c60*/  IADD3 R130, R190, 0x500, RZ ;  /* 0x00000500be827810 */ /* 0x000fe20007ffe0ff */
[----:B------:R-:W-:Y:S01]  /*4c70*/  @P2 FMUL.FTZ R125, R196, R132 ;  /* 0x00000084c47d2220 */ /* 0x000fe20000410000 */
[----:B------:R-:W-:Y:S02]  /*4c80*/  @P0 PRMT R187, R124, 0x7610, R187 ;  /* 0x000076107cbb0816 */ /* 0x000fe400000000bb */
[----:B------:R-:W-:Y:S02]  /*4c90*/  @P2 PRMT R133, RZ, 0x7610, R251 ;  /* 0x00007610ff852816 */ /* 0x000fe400000000fb */
[----:B------:R-:W-:-:S04]  /*4ca0*/  @P2 F2FP.BF16.PACK_AB R125, RZ, R125 ;  /* 0x0000007dff7d223e */ /* 0x000fc800000010ff */
[----:B------:R-:W-:Y:S01]  /*4cb0*/  @P2 PRMT R188, R125, 0x7610, R188 ;  /* 0x000076107dbc2816 */ /* 0x000fe200000000bc */
[----:B------:R-:W-:Y:S05]  /*4cc0*/  @!P0 BRA `(.L_x_641) ;  /* 0x0000009000008947 */ /* 0x000fea0003800000 */
[----:B------:R-:W-:Y:S02]  /*4cd0*/  LOP3.LUT R124, R167, 0xffff, RZ, 0xc0, !PT ;  /* 0x0000ffffa77c7812 */ /* 0x000fe400078ec0ff */
[----:B------:R-:W-:Y:S02]  /*4ce0*/  PRMT R127, R185, 0x5410, R187 ;  /* 0x00005410b97f7816 */ /* 0x000fe400000000bb */
[----:B------:R-:W-:Y:S01]  /*4cf0*/  IADD3 R126, R8, 0x400, RZ ;  /* 0x00000400087e7810 */ /* 0x000fe20007ffe0ff */
[----:B------:R-:W-:-:S05]  /*4d00*/  IMAD.WIDE.U32 R124, R124, 0x10000, RZ ;  /* 0x000100007c7c7825 */ /* 0x000fca00078e00ff */
[----:B------:R-:W-:Y:S01]  /*4d10*/  LOP3.LUT R125, R127, R125, RZ, 0xfc, !PT ;  /* 0x0000007d7f7d7212 */ /* 0x000fe200078efcff */
[----:B------:R-:W-:Y:S01]  /*4d20*/  IMAD.MOV.U32 R127, RZ, RZ, 0x8 ;  /* 0x00000008ff7f7424 */ /* 0x000fe200078e00ff */
[----:B------:R-:W-:-:S03]  /*4d30*/  LOP3.LUT R124, R124, 0xffff, R165, 0xf8, !PT ;  /* 0x0000ffff7c7c7812 */ /* 0x000fc600078ef8a5 */
[----:B------:R-:W-:-:S05]  /*4d40*/  IMAD.WIDE.U32 R126, R126, R127, c[0x0][0x258] ;  /* 0x000096007e7e7625 */ /* 0x000fca00078e007f */
[----:B------:R0:W-:Y:S02]  /*4d50*/  STG.E.64 [R126.64], R124 ;  /* 0x0000007c7e007986 */ /* 0x0001e4000c101b04 */
.L_x_641:
        /* <DEDUP_REMOVED lines=10> */
.L_x_643:
[----:B------:R-:W-:Y:S05]  /*4e00*/  BSYNC B0 ;  /* 0x0000000000007941 */ /* 0x000fea0003800000 */
.L_x_642:
        /* <DEDUP_REMOVED lines=11> */
.L_x_645:
[----:B------:R-:W-:Y:S05]  /*4ec0*/  BSYNC B0 ;  /* 0x0000000000007941 */ /* 0x000fea0003800000 */
.L_x_644:
[----:B------:R-:W-:Y:S01]  /*4ed0*/  BSSY B0, `(.L_x_646) ;  /* 0x000000c000007945 */ /* 0x000fe20003800000 */
[----:B------:R-:W-:Y:S01]  /*4ee0*/  @P2 FFMA.FTZ R63, R133, R132, R63 ;  /* 0x00000084853f2223 */ /* 0x000fe2000001003f */
[----:B------:R-:W-:Y:S05]  /*4ef0*/  @P1 BRA `(.L_x_647) ;  /* 0x0000004000001947 */ /* 0x000fea0003800000 */
[----:B0-----:R-:W-:Y:S01]  /*4f00*/  MOV R124, RZ ;  /* 0x000000ff007c7202 */ /* 0x001fe20000000f00 */
[----:B------:R-:W-:Y:S05]  /*4f10*/  @!P3 BRA `(.L_x_648) ;  /* 0x000000700000b947 */ /* 0x000fea0003800000 */
[----:B------:R-:W-:Y:S01]  /*4f20*/  PRMT R124, RZ, 0x5410, R170 ;  /* 0x00005410ff7c7816 */ /* 0x000fe200000000aa */
[----:B------:R-:W-:Y:S05]  /*4f30*/  BRA `(.L_x_648) ;  /* 0x0000005000007947 */ /* 0x000fea0003800000 */
.L_x_647:
[----:B0-----:R-:W-:Y:S01]  /*4f40*/  FFMA.FTZ R124, R27, R128, R129 ;  /* 0x000000801b7c7223 */ /* 0x001fe20000010081 */
[----:B------:R-:W-:-:S03]  /*4f50*/  @P3 PRMT R125, RZ, 0x5410, R170 ;  /* 0x00005410ff7d3816 */ /* 0x000fc600000000aa */
[----:B------:R-:W-:-:S04]  /*4f60*/  FADD.FTZ R124, R157, -R124 ;  /* 0x8000007c9d7c7221 */ /* 0x000fc80000010000 */
[----:B------:R-:W-:-:S04]  /*4f70*/  FMUL.FTZ R124, R7, R124 ;  /* 0x0000007c077c7220 */ /* 0x000fc80000410000 */
[----:B------:R-:W-:Y:S02]  /*4f80*/  @P3 FADD.FTZ R124, R124, R125 ;  /* 0x0000007d7c7c3221 */ /* 0x000fe40000010000 */
.L_x_648:
[----:B------:R-:W-:Y:S05]  /*4f90*/  BSYNC B0 ;  /* 0x0000000000007941 */ /* 0x000fea0003800000 */
.L_x_646:
        /* <DEDUP_REMOVED lines=15> */
.L_x_650:
[----:B------:R-:W-:-:S04]  /*5090*/  FFMA.FTZ R125, R33, R128, R129 ;  /* 0x00000080217d7223 */ /* 0x000fc80000010081 */
[----:B------:R-:W-:Y:S01]  /*50a0*/  FADD.FTZ R124, R158, -R125 ;  /* 0x8000007d9e7c7221 */ /* 0x000fe20000010000 */
[----:B------:R-:W-:-:S03]  /*50b0*/  @P3 SHF.R.U64 R125, R170, 0x10, R171 ;  /* 0x00000010aa7d3819 */ /* 0x000fc600000012ab */
[----:B------:R-:W-:Y:S01]  /*50c0*/  FMUL.FTZ R124, R7, R124 ;  /* 0x0000007c077c7220 */ /* 0x000fe20000410000 */
[----:B------:R-:W-:-:S05]  /*50d0*/  @P3 PRMT R125, RZ, 0x5410, R125 ;  /* 0x00005410ff7d3816 */ /* 0x000fca000000007d */
[----:B------:R-:W-:Y:S02]  /*50e0*/  @P3 FADD.FTZ R124, R124, R125 ;  /* 0x0000007d7c7c3221 */ /* 0x000fe40000010000 */
.L_x_651:
[----:B------:R-:W-:Y:S05]  /*50f0*/  BSYNC B0 ;  /* 0x0000000000007941 */ /* 0x000fea0003800000 */
.L_x_649:
        /* <DEDUP_REMOVED lines=14> */
.L_x_653:
[----:B------:R-:W-:Y:S01]  /*51e0*/  FFMA.FTZ R124, R28, R128, R129 ;  /* 0x000000801c7c7223 */ /* 0x000fe20000010081 */
[----:B------:R-:W-:-:S03]  /*51f0*/  @P3 PRMT R125, RZ, 0x5410, R171 ;  /* 0x00005410ff7d3816 */ /* 0x000fc600000000ab */
[----:B------:R-:W-:-:S04]  /*5200*/  FADD.FTZ R124, R159, -R124 ;  /* 0x8000007c9f7c7221 */ /* 0x000fc80000010000 */
[----:B------:R-:W-:-:S04]  /*5210*/  FMUL.FTZ R124, R7, R124 ;  /* 0x0000007c077c7220 */ /* 0x000fc80000410000 */
[----:B------:R-:W-:Y:S02]  /*5220*/  @P3 FADD.FTZ R124, R124, R125 ;  /* 0x0000007d7c7c3221 */ /* 0x000fe40000010000 */
.L_x_654:
[----:B------:R-:W-:Y:S05]  /*5230*/  BSYNC B0 ;  /* 0x0000000000007941 */ /* 0x000fea0003800000 */
.L_x_652:
        /* <DEDUP_REMOVED lines=15> */
.L_x_656:
[----:B------:R-:W-:-:S04]  /*5330*/  FFMA.FTZ R125, R34, R128, R129 ;  /* 0x00000080227d7223 */ /* 0x000fc80000010081 */
[----:B------:R-:W-:Y:S01]  /*5340*/  FADD.FTZ R124, R160, -R125 ;  /* 0x8000007da07c7221 */ /* 0x000fe20000010000 */
[----:B------:R-:W-:-:S03]  /*5350*/  @P3 SHF.R.U32.HI R125, RZ, 0x10, R171 ;  /* 0x00000010ff7d3819 */ /* 0x000fc600000116ab */
[----:B------:R-:W-:Y:S01]  /*5360*/  FMUL.FTZ R124, R7, R124 ;  /* 0x0000007c077c7220 */ /* 0x000fe20000410000 */
[----:B------:R-:W-:-:S05]  /*5370*/  @P3 PRMT R125, RZ, 0x5410, R125 ;  /* 0x00005410ff7d3816 */ /* 0x000fca000000007d */
[----:B------:R-:W-:Y:S02]  /*5380*/  @P3 FADD.FTZ R124, R124, R125 ;  /* 0x0000007d7c7c3221 */ /* 0x000fe40000010000 */
.L_x_657:
[----:B------:R-:W-:Y:S05]  /*5390*/  BSYNC B0 ;  /* 0x0000000000007941 */ /* 0x000fea0003800000 */
.L_x_655:
        /* <DEDUP_REMOVED lines=18> */
.L_x_658:
[----:B------:R-:W-:Y:S01]  /*54c0*/  BSSY B0, `(.L_x_659) ;  /* 0x000000a000007945 */ /* 0x000fe20003800000 */
[----:B------:R-:W-:Y:S05]  /*54d0*/  @!P2 BRA `(.L_x_660) ;  /* 0x000000800000a947 */ /* 0x000fea0003800000 */
[----:B0-----:R-:W-:Y:S02]  /*54e0*/  LOP3.LUT R124, R184, 0xffff, RZ, 0xc0, !PT ;  /* 0x0000ffffb87c7812 */ /* 0x001fe400078ec0ff */
[----:B------:R-:W-:-:S03]  /*54f0*/  PRMT R127, R186, 0x5410, R188 ;  /* 0x00005410ba7f7816 */ /* 0x000fc600000000bc */
[----:B------:R-:W-:-:S05]  /*5500*/  IMAD.WIDE.U32 R124, R124, 0x10000, RZ ;  /* 0x000100007c7c7825 */ /* 0x000fca00078e00ff */
[----:B------:R-:W-:Y:S01]  /*5510*/  LOP3.LUT R125, R127, R125, RZ, 0xfc, !PT ;  /* 0x0000007d7f7d7212 */ /* 0x000fe200078efcff */
[----:B------:R-:W-:Y:S01]  /*5520*/  HFMA2.MMA R127, -RZ, RZ, 0, 4.76837158203125e-07 ;  /* 0x00000008ff7f7435 */ /* 0x000fe200000001ff */
[----:B------:R-:W-:-:S09]  /*5530*/  LOP3.LUT R124, R124, 0xffff, R166, 0xf8, !PT ;  /* 0x0000ffff7c7c7812 */ /* 0x000fd200078ef8a6 */
[----:B------:R-:W-:-:S05]  /*5540*/  IMAD.WIDE.U32 R126, R130, R127, c[0x0][0x248] ;  /* 0x00009200827e7625 */ /* 0x000fca00078e007f */
[----:B------:R0:W-:Y:S02]  /*5550*/  STG.E.64 [R126.64], R124 ;  /* 0x0000007c7e007986 */ /* 0x0001e4000c101b04 */
.L_x_660:
[----:B------:R-:W-:Y:S05]  /*5560*/  BSYNC B0 ;  /* 0x0000000000007941 */ /* 0x000fea0003800000 */
.L_x_659:
        /* <DEDUP_REMOVED lines=11> */
.L_x_662:
[----:B------:R-:W-:Y:S05]  /*5620*/  BSYNC B0 ;  /* 0x0000000000007941 */ /* 0x000fea0003800000 */
.L_x_661:
[----:B------:R-:W-:Y:S01]  /*5630*/  BSSY B0, `(.L_x_663) ;  /* 0x000000c000007945 */ /* 0x000fe20003800000 */
[----:B------:R-:W-:Y:S01]  /*5640*/  @P2 FFMA.FTZ R59, R131, R132, R59 ;  /* 0x00000084833b2223 */ /* 0x000fe2000001003b */
[----:B------:R-:W-:Y:S05]  /*5650*/  @P1 BRA `(.L_x_664) ;  /* 0x0000004000001947 */ /* 0x000fea0003800000 */
[----:B0-----:R-:W-:Y:S01]  /*5660*/  IMAD.MOV.U32 R124, RZ, RZ, RZ ;  /* 0x000000ffff7c7224 */ /* 0x001fe200078e00ff */
[----:B------:R-:W-:Y:S05]  /*5670*/  @!P3 BRA `(.L_x_665) ;  /* 0x000000700000b947 */ /* 0x000fea0003800000 */
[----:B------:R-:W-:Y:S01]  /*5680*/  PRMT R124, RZ, 0x5410, R168 ;  /* 0x00005410ff7c7816 */ /* 0x000fe200000000a8 */
[----:B------:R-:W-:Y:S05]  /*5690*/  BRA `(.L_x_665) ;  /* 0x0000005000007947 */ /* 0x000fea0003800000 */
.L_x_664:
[----:B0-----:R-:W-:Y:S01]  /*56a0*/  FFMA.FTZ R124, R29, R128, R129 ;  /* 0x000000801d7c7223 */ /* 0x001fe20000010081 */
[----:B------:R-:W-:-:S03]  /*56b0*/  @P3 PRMT R125, RZ, 0x5410, R168 ;  /* 0x00005410ff7d3816 */ /* 0x000fc600000000a8 */
[----:B------:R-:W-:-:S04]  /*56c0*/  FADD.FTZ R124, R161, -R124 ;  /* 0x8000007ca17c7221 */ /* 0x000fc80000010000 */
[----:B------:R-:W-:-:S04]  /*56d0*/  FMUL.FTZ R124, R7, R124 ;  /* 0x0000007c077c7220 */ /* 0x000fc80000410000 */
[----:B------:R-:W-:Y:S02]  /*56e0*/  @P3 FADD.FTZ R124, R124, R125 ;  /* 0x0000007d7c7c3221 */ /* 0x000fe40000010000 */
.L_x_665:
[----:B------:R-:W-:Y:S05]  /*56f0*/  BSYNC B0 ;  /* 0x0000000000007941 */ /* 0x000fea0003800000 */
.L_x_663:
        /* <DEDUP_REMOVED lines=15> */
.L_x_667:
[----:B------:R-:W-:-:S04]  /*57f0*/  FFMA.FTZ R125, R35, R128, R129 ;  /* 0x00000080237d7223 */ /* 0x000fc80000010081 */
[----:B------:R-:W-:Y:S01]  /*5800*/  FADD.FTZ R124, R162, -R125 ;  /* 0x8000007da27c7221 */ /* 0x000fe20000010000 */
[----:B------:R-:W-:-:S03]  /*5810*/  @P3 SHF.R.U64 R125, R168, 0x10, R169 ;  /* 0x00000010a87d3819 */ /* 0x000fc600000012a9 */
[----:B------:R-:W-:Y:S01]  /*5820*/  FMUL.FTZ R124, R7, R124 ;  /* 0x0000007c077c7220 */ /* 0x000fe20000410000 */
[----:B------:R-:W-:-:S05]  /*5830*/  @P3 PRMT R125, RZ, 0x5410, R125 ;  /* 0x00005410ff7d3816 */ /* 0x000fca000000007d */
[----:B------:R-:W-:Y:S02]  /*5840*/  @P3 FADD.FTZ R124, R124, R125 ;  /* 0x0000007d7c7c3221 */ /* 0x000fe40000010000 */
.L_x_668:
[----:B------:R-:W-:Y:S05]  /*5850*/  BSYNC B0 ;  /* 0x0000000000007941 */ /* 0x000fea0003800000 */
.L_x_666:
        /* <DEDUP_REMOVED lines=14> */
.L_x_670:
[----:B------:R-:W-:Y:S01]  /*5940*/  FFMA.FTZ R124, R30, R128, R129 ;  /* 0x000000801e7c7223 */ /* 0x000fe20000010081 */
[----:B------:R-:W-:-:S03]  /*5950*/  @P3 PRMT R125, RZ, 0x5410, R169 ;  /* 0x00005410ff7d3816 */ /* 0x000fc600000000a9 */
[----:B------:R-:W-:-:S04]  /*5960*/  FADD.FTZ R124, R163, -R124 ;  /* 0x8000007ca37c7221 */ /* 0x000fc80000010000 */
[----:B------:R-:W-:-:S04]  /*5970*/  FMUL.FTZ R124, R7, R124 ;  /* 0x0000007c077c7220 */ /* 0x000fc80000410000 */
[----:B------:R-:W-:Y:S02]  /*5980*/  @P3 FADD.FTZ R124, R124, R125 ;  /* 0x0000007d7c7c3221 */ /* 0x000fe40000010000 */
.L_x_671:
[----:B------:R-:W-:Y:S05]  /*5990*/  BSYNC B0 ;  /* 0x0000000000007941 */ /* 0x000fea0003800000 */
.L_x_669:
        /* <DEDUP_REMOVED lines=12> */
[----:B------:R-:W-:-:S04]  /*5a60*/  SHF.R.U32.HI R7, RZ, 0x10, R169 ;  /* 0x00000010ff077819 */ /* 0x000fc800000116a9 */
[----:B------:R-:W-:Y:S01]  /*5a70*/  PRMT R7, RZ, 0x5410, R7 ;  /* 0x00005410ff077816 */ /* 0x000fe20000000007 */
[----:B------:R-:W-:Y:S05]  /*5a80*/  BRA `(.L_x_674) ;  /* 0x0000006000007947 */ /* 0x000fea0003800000 */
.L_x_673:
[----:B------:R-:W-:Y:S01]  /*5a90*/  FFMA.FTZ R129, R36, R128, R129 ;  /* 0x0000008024817223 */ /* 0x000fe20000010081 */
[----:B------:R-:W-:-:S03]  /*5aa0*/  @P3 SHF.R.U32.HI R125, RZ, 0x10, R169 ;  /* 0x00000010ff7d3819 */ /* 0x000fc600000116a9 */
[----:B------:R-:W-:-:S04]  /*5ab0*/  FADD.FTZ R124, R164, -R129 ;  /* 0x80000081a47c7221 */ /* 0x000fc80000010000 */
[----:B------:R-:W-:Y:S01]  /*5ac0*/  FMUL.FTZ R7, R7, R124 ;  /* 0x0000007c07077220 */ /* 0x000fe20000410000 */
[----:B------:R-:W-:-:S05]  /*5ad0*/  @P3 PRMT R124, RZ, 0x5410, R125 ;  /* 0x00005410ff7c3816 */ /* 0x000fca000000007d */
[----:B------:R-:W-:Y:S02]  /*5ae0*/  @P3 FADD.FTZ R7, R7, R124 ;  /* 0x0000007c07073221 */ /* 0x000fe40000010000 */
.L_x_674:
[----:B------:R-:W-:Y:S05]  /*5af0*/  BSYNC B0 ;  /* 0x0000000000007941 */ /* 0x000fea0003800000 */
.L_x_672:
        /* <DEDUP_REMOVED lines=16> */
.L_x_675:
[----:B------:R-:W-:Y:S01]  /*5c00*/  BSSY B0, `(.L_x_676) ;  /* 0x000000c000007945 */ /* 0x000fe20003800000 */
        /* <DEDUP_REMOVED lines=11> */
.L_x_677:
[----:B------:R-:W-:Y:S05]  /*5cc0*/  BSYNC B0 ;  /* 0x0000000000007941 */ /* 0x000fea0003800000 */
.L_x_676:
[----:B------:R-:W-:Y:S02]  /*5cd0*/  IADD3 R0, R0, c[0x0][0x160], RZ ;  /* 0x0000580000007a10 */ /* 0x000fe40007ffe0ff */
[----:B------:R-:W-:Y:S02]  /*5ce0*/  LOP3.LUT P1, RZ, R4, 0xff, RZ, 0xc0, !PT ;  /* 0x000000ff04ff7812 */ /* 0x000fe4000782c0ff */
[----:B------:R-:W-:Y:S02]  /*5cf0*/  ISETP.GE.AND P0, PT, R0, c[0x0][0x164], PT ;  /* 0x0000590000007a0c */ /* 0x000fe40003f06270 */
[----:B------:R-:W-:-:S11]  /*5d00*/  SEL R4, RZ, 0x1, P1 ;  /* 0x00000001ff047807 */ /* 0x000fd60000800000 */
[----:B0-----:R-:W-:Y:S01]  /*5d10*/  @P0 CALL.REL.NOINC `(.L_x_555) ;  /* 0x0000001000000944 */ /* 0x001fe20003c00000 */
[----:B------:R-:W-:Y:S05]  /*5d20*/  BRA `(.L_x_678) ;  /* 0xffffaf3000007947 */ /* 0x000fea000383ffff */
.L_x_555:
[----:B------:R-:W0:Y:S01]  /*5d30*/  S2UR UR6, SR_CTAID.X ;  /* 0x00000000000679c3 */ /* 0x000e220000002500 */
[----:B------:R-:W-:Y:S01]  /*5d40*/  IMAD.MOV.U32 R7, RZ, RZ, 0x10 ;  /* 0x00000010ff077424 */ /* 0x000fe200078e00ff */
[C---:B0-----:R-:W-:Y:S02]  /*5d50*/  LEA.HI R0, R245.reuse, UR6, RZ, 0x18 ;  /* 0x00000006f5007c11 */ /* 0x041fe4000f8fc0ff */
        /* <DEDUP_REMOVED lines=28> */
.L_x_559:
[----:B------:R-:W-:Y:S01]  /*5f20*/  HFMA2.MMA R131, -RZ, RZ, 0, 9.5367431640625e-07 ;  /* 0x00000010ff837435 */ /* 0x000fe200000001ff */
[----:B------:R-:W-:Y:S01]  /*5f30*/  IMAD.MOV.U32 R138, RZ, RZ, R134 ;  /* 0x000000ffff8a7224 */ /* 0x000fe200078e0086 */
[----:B------:R-:W-:Y:S01]  /*5f40*/  MOV R124, 0x5f80 ;  /* 0x00005f80007c7802 */ /* 0x000fe20000000f00 */
[----:B------:R-:W-:-:S02]  /*5f50*/  IMAD.MOV.U32 R129, RZ, RZ, 0x1f ;  /* 0x0000001fff817424 */ /* 0x000fc400078e00ff */
[----:B------:R-:W-:Y:S02]  /*5f60*/  IMAD.MOV.U32 R136, RZ, RZ, -0x1 ;  /* 0xffffffffff887424 */ /* 0x000fe400078e00ff */
[----:B-----5:R-:W-:Y:S05]  /*5f70*/  CALL.REL.NOINC `($__internal_7_$__cuda_sm70_shflsync_down_p) ;  /* 0x0000045000007944 */ /* 0x020fea0003c00000 */
[----:B-1----:R-:W-:Y:S01]  /*5f80*/  IMAD.MOV.U32 R127, RZ, RZ, R136 ;  /* 0x000000ffff7f7224 */ /* 0x002fe200078e0088 */
[----:B0-----:R-:W-:Y:S05]  /*5f90*/  BRA `(.L_x_679) ;  /* 0xffffc5e000007947 */ /* 0x001fea000383ffff */
.L_x_560:
[----:B------:R-:W-:Y:S01]  /*5fa0*/  IMAD.MOV.U32 R138, RZ, RZ, R135 ;  /* 0x000000ffff8a7224 */ /* 0x000fe200078e0087 */
[----:B------:R-:W-:Y:S01]  /*5fb0*/  MOV R131, 0x10 ;  /* 0x0000001000837802 */ /* 0x000fe20000000f00 */
[----:B------:R-:W-:Y:S01]  /*5fc0*/  IMAD.MOV.U32 R129, RZ, RZ, 0x1f ;  /* 0x0000001fff817424 */ /* 0x000fe200078e00ff */
[----:B------:R-:W-:Y:S01]  /*5fd0*/  MOV R124, 0x6000 ;  /* 0x00006000007c7802 */ /* 0x000fe20000000f00 */
[----:B------:R-:W-:Y:S02]  /*5fe0*/  IMAD.MOV.U32 R136, RZ, RZ, -0x1 ;  /* 0xffffffffff887424 */ /* 0x000fe400078e00ff */
[----:B01---5:R-:W-:Y:S05]  /*5ff0*/  CALL.REL.NOINC `($__internal_7_$__cuda_sm70_shflsync_down_p) ;  /* 0x000003d000007944 */ /* 0x023fea0003c00000 */
[----:B------:R-:W-:Y:S01]  /*6000*/  FADD.FTZ R134, R127, R134 ;  /* 0x000000867f867221 */ /* 0x000fe20000010000 */
[----:B------:R-:W-:Y:S01]  /*6010*/  MOV R124, 0x6080 ;  /* 0x00006080007c7802 */ /* 0x000fe20000000f00 */
[----:B-1----:R-:W-:Y:S01]  /*6020*/  FADD.FTZ R135, R135, R136 ;  /* 0x0000008887877221 */ /* 0x002fe20000010000 */
[----:B------:R-:W-:Y:S01]  /*6030*/  MOV R136, 0xffffffff ;  /* 0xffffffff00887802 */ /* 0x000fe20000000f00 */
[----:B0-----:R-:W-:Y:S02]  /*6040*/  IMAD.MOV.U32 R131, RZ, RZ, 0x8 ;  /* 0x00000008ff837424 */ /* 0x001fe400078e00ff */
[----:B------:R-:W-:-:S02]  /*6050*/  IMAD.MOV.U32 R129, RZ, RZ, 0x1f ;  /* 0x0000001fff817424 */ /* 0x000fc400078e00ff */
[----:B------:R-:W-:Y:S02]  /*6060*/  IMAD.MOV.U32 R138, RZ, RZ, R134 ;  /* 0x000000ffff8a7224 */ /* 0x000fe400078e0086 */
[----:B------:R-:W-:Y:S05]  /*6070*/  CALL.REL.NOINC `($__internal_7_$__cuda_sm70_shflsync_down_p) ;  /* 0x0000035000007944 */ /* 0x000fea0003c00000 */
[----:B0-----:R-:W-:Y:S01]  /*6080*/  HFMA2.MMA R131, -RZ, RZ, 0, 4.76837158203125e-07 ;  /* 0x00000008ff837435 */ /* 0x001fe200000001ff */
[----:B-1----:R-:W-:Y:S01]  /*6090*/  IMAD.MOV.U32 R127, RZ, RZ, R136 ;  /* 0x000000ffff7f7224 */ /* 0x002fe200078e0088 */
[----:B------:R-:W-:Y:S01]  /*60a0*/  MOV R124, 0x60f0 ;  /* 0x000060f0007c7802 */ /* 0x000fe20000000f00 */
[----:B------:R-:W-:Y:S02]  /*60b0*/  IMAD.MOV.U32 R138, RZ, RZ, R135 ;  /* 0x000000ffff8a7224 */ /* 0x000fe400078e0087 */
[----:B------:R-:W-:Y:S02]  /*60c0*/  IMAD.MOV.U32 R129, RZ, RZ, 0x1f ;  /* 0x0000001fff817424 */ /* 0x000fe400078e00ff */
[----:B------:R-:W-:Y:S02]  /*60d0*/  IMAD.MOV.U32 R136, RZ, RZ, -0x1 ;  /* 0xffffffffff887424 */ /* 0x000fe400078e00ff */
[----:B------:R-:W-:Y:S05]  /*60e0*/  CALL.REL.NOINC `($__internal_7_$__cuda_sm70_shflsync_down_p) ;  /* 0x000002e000007944 */ /* 0x000fea0003c00000 */
[----:B------:R-:W-:Y:S01]  /*60f0*/  FADD.FTZ R134, R127, R134 ;  /* 0x000000867f867221 */ /* 0x000fe20000010000 */
[----:B0-----:R-:W-:Y:S01]  /*6100*/  MOV R129, 0x1f ;  /* 0x0000001f00817802 */ /* 0x001fe20000000f00 */
[----:B-1----:R-:W-:Y:S01]  /*6110*/  FADD.FTZ R135, R135, R136 ;  /* 0x0000008887877221 */ /* 0x002fe20000010000 */
[----:B------:R-:W-:Y:S01]  /*6120*/  MOV R124, 0x6170 ;  /* 0x00006170007c7802 */ /* 0x000fe20000000f00 */
[----:B------:R-:W-:-:S02]  /*6130*/  IMAD.MOV.U32 R131, RZ, RZ, 0x4 ;  /* 0x00000004ff837424 */ /* 0x000fc400078e00ff */
[----:B------:R-:W-:Y:S02]  /*6140*/  IMAD.MOV.U32 R136, RZ, RZ, -0x1 ;  /* 0xffffffffff887424 */ /* 0x000fe400078e00ff */
[----:B------:R-:W-:Y:S02]  /*6150*/  IMAD.MOV.U32 R138, RZ, RZ, R134 ;  /* 0x000000ffff8a7224 */ /* 0x000fe400078e0086 */
[----:B------:R-:W-:Y:S05]  /*6160*/  CALL.REL.NOINC `($__internal_7_$__cuda_sm70_shflsync_down_p) ;  /* 0x0000026000007944 */ /* 0x000fea0003c00000 */
[----:B-1----:R-:W-:Y:S01]  /*6170*/  IMAD.MOV.U32 R127, RZ, RZ, R136 ;  /* 0x000000ffff7f7224 */ /* 0x002fe200078e0088 */
[----:B0-----:R-:W-:Y:S01]  /*6180*/  MOV R138, R135 ;  /* 0x00000087008a7202 */ /* 0x001fe20000000f00 */
[----:B------:R-:W-:Y:S01]  /*6190*/  IMAD.MOV.U32 R131, RZ, RZ, 0x4 ;  /* 0x00000004ff837424 */ /* 0x000fe200078e00ff */
[----:B------:R-:W-:Y:S01]  /*61a0*/  MOV R124, 0x61e0 ;  /* 0x000061e0007c7802 */ /* 0x000fe20000000f00 */
[----:B------:R-:W-:Y:S02]  /*61b0*/  IMAD.MOV.U32 R129, RZ, RZ, 0x1f ;  /* 0x0000001fff817424 */ /* 0x000fe400078e00ff */
[----:B------:R-:W-:Y:S02]  /*61c0*/  IMAD.MOV.U32 R136, RZ, RZ, -0x1 ;  /* 0xffffffffff887424 */ /* 0x000fe400078e00ff */
[----:B------:R-:W-:Y:S05]  /*61d0*/  CALL.REL.NOINC `($__internal_7_$__cuda_sm70_shflsync_down_p) ;  /* 0x000001f000007944 */ /* 0x000fea0003c00000 */
[----:B------:R-:W-:Y:S01]  /*61e0*/  FADD.FTZ R134, R127, R134 ;  /* 0x000000867f867221 */ /* 0x000fe20000010000 */
[----:B0-----:R-:W-:Y:S01]  /*61f0*/  HFMA2.MMA R131, -RZ, RZ, 0, 1.1920928955078125e-07 ;  /* 0x00000002ff837435 */ /* 0x001fe200000001ff */
[----:B-1----:R-:W-:Y:S01]  /*6200*/  FADD.FTZ R135, R135, R136 ;  /* 0x0000008887877221 */ /* 0x002fe20000010000 */
[----:B------:R-:W-:Y:S01]  /*6210*/  MOV R124, 0x6260 ;  /* 0x00006260007c7802 */ /* 0x000fe20000000f00 */
[----:B------:R-:W-:-:S02]  /*6220*/  IMAD.MOV.U32 R129, RZ, RZ, 0x1f ;  /* 0x0000001fff817424 */ /* 0x000fc400078e00ff */
[----:B------:R-:W-:Y:S02]  /*6230*/  IMAD.MOV.U32 R136, RZ, RZ, -0x1 ;  /* 0xffffffffff887424 */ /* 0x000fe400078e00ff */
[----:B------:R-:W-:Y:S02]  /*6240*/  IMAD.MOV.U32 R138, RZ, RZ, R134 ;  /* 0x000000ffff8a7224 */ /* 0x000fe400078e0086 */
[----:B------:R-:W-:Y:S05]  /*6250*/  CALL.REL.NOINC `($__internal_7_$__cuda_sm70_shflsync_down_p) ;  /* 0x0000017000007944 */ /* 0x000fea0003c00000 */
[----:B-1----:R-:W-:Y:S01]  /*6260*/  MOV R127, R136 ;  /* 0x00000088007f7202 */ /* 0x002fe20000000f00 */
[----:B0-----:R-:W-:Y:S01]  /*6270*/  IMAD.MOV.U32 R138, RZ, RZ, R135 ;  /* 0x000000ffff8a7224 */ /* 0x001fe200078e0087 */
[----:B------:R-:W-:Y:S01]  /*6280*/  MOV R136, 0xffffffff ;  /* 0xffffffff00887802 */ /* 0x000fe20000000f00 */
[----:B------:R-:W-:Y:S01]  /*6290*/  IMAD.MOV.U32 R131, RZ, RZ, 0x2 ;  /* 0x00000002ff837424 */ /* 0x000fe200078e00ff */
[----:B------:R-:W-:Y:S01]  /*62a0*/  MOV R124, 0x62d0 ;  /* 0x000062d0007c7802 */ /* 0x000fe20000000f00 */
[----:B------:R-:W-:Y:S02]  /*62b0*/  IMAD.MOV.U32 R129, RZ, RZ, 0x1f ;  /* 0x0000001fff817424 */ /* 0x000fe400078e00ff */
[----:B------:R-:W-:Y:S05]  /*62c0*/  CALL.REL.NOINC `($__internal_7_$__cuda_sm70_shflsync_down_p) ;  /* 0x0000010000007944 */ /* 0x000fea0003c00000 */
[----:B------:R-:W-:Y:S01]  /*62d0*/  FADD.FTZ R127, R127, R134 ;  /* 0x000000867f7f7221 */ /* 0x000fe20000010000 */
[----:B------:R-:W-:Y:S01]  /*62e0*/  MOV R124, 0x6350 ;  /* 0x00006350007c7802 */ /* 0x000fe20000000f00 */
[----:B-1----:R-:W-:Y:S02]  /*62f0*/  FADD.FTZ R128, R135, R136 ;  /* 0x0000008887807221 */ /* 0x002fe40000010000 */
[----:B0-----:R-:W-:Y:S01]  /*6300*/  IMAD.MOV.U32 R131, RZ, RZ, 0x1 ;  /* 0x00000001ff837424 */ /* 0x001fe200078e00ff */
[----:B------:R-:W-:Y:S01]  /*6310*/  MOV R138, R127 ;  /* 0x0000007f008a7202 */ /* 0x000fe20000000f00 */
[----:B------:R-:W-:-:S02]  /*6320*/  IMAD.MOV.U32 R129, RZ, RZ, 0x1f ;  /* 0x0000001fff817424 */ /* 0x000fc400078e00ff */
[----:B------:R-:W-:Y:S02]  /*6330*/  IMAD.MOV.U32 R136, RZ, RZ, -0x1 ;  /* 0xffffffffff887424 */ /* 0x000fe400078e00ff */
[----:B------:R-:W-:Y:S05]  /*6340*/  CALL.REL.NOINC `($__internal_7_$__cuda_sm70_shflsync_down_p) ;  /* 0x0000008000007944 */ /* 0x000fea0003c00000 */
[----:B0-----:R-:W-:Y:S01]  /*6350*/  HFMA2.MMA R129, -RZ, RZ, 0, 1.847743988037109375e-06 ;  /* 0x0000001fff817435 */ /* 0x001fe200000001ff */
[----:B-1----:R-:W-:Y:S01]  /*6360*/  IMAD.MOV.U32 R130, RZ, RZ, R136 ;  /* 0x000000ffff827224 */ /* 0x002fe200078e0088 */
[----:B------:R-:W-:Y:S01]  /*6370*/  MOV R124, 0x63c0 ;  /* 0x000063c0007c7802 */ /* 0x000fe20000000f00 */
[----:B------:R-:W-:Y:S02]  /*6380*/  IMAD.MOV.U32 R138, RZ, RZ, R128 ;  /* 0x000000ffff8a7224 */ /* 0x000fe400078e0080 */
[----:B------:R-:W-:Y:S02]  /*6390*/  IMAD.MOV.U32 R131, RZ, RZ, 0x1 ;  /* 0x00000001ff837424 */ /* 0x000fe400078e00ff */
[----:B------:R-:W-:Y:S02]  /*63a0*/  IMAD.MOV.U32 R136, RZ, RZ, -0x1 ;  /* 0xffffffffff887424 */ /* 0x000fe400078e00ff */
[----:B------:R-:W-:Y:S05]  /*63b0*/  CALL.REL.NOINC `($__internal_7_$__cuda_sm70_shflsync_down_p) ;  /* 0x0000001000007944 */ /* 0x000fea0003c00000 */
[----:B01----:R-:W-:Y:S05]  /*63c0*/  BRA `(.L_x_680) ;  /* 0xffffc2d000007947 */ /* 0x003fea000383ffff */
        .weak           $__internal_7_$__cuda_sm70_shflsync_down_p
        .type           $__internal_7_$__cuda_sm70_shflsync_down_p,@function
        .size           $__internal_7_$__cuda_sm70_shflsync_down_p,(.L_x_12883 - $__internal_7_$__cuda_sm70_shflsync_down_p)
$__internal_7_$__cuda_sm70_shflsync_down_p:
[----:B------:R-:W-:Y:S01]  /*63d0*/  IMAD.MOV.U32 R125, RZ, RZ, 0x0 ;  /* 0x00000000ff7d7424 */ /* 0x000fe200078e00ff */
[----:B------:R-:W-:Y:S04]  /*63e0*/  WARPSYNC R136 ;  /* 0x0000008800007348 */ /* 0x000fe80003800000 */
[----:B------:R0:W1:Y:S01]  /*63f0*/  SHFL.DOWN PT, R136, R138, R131, R129 ;  /* 0x080000838a887389 */ /* 0x00006200000e0081 */
[----:B------:R-:W-:Y:S05]  /*6400*/  RET.REL.NODEC R124 `(_ZN10layer_norm13ln_bwd_kernelINS_13Kernel_traitsI13__nv_bfloat16S2_S2_S2_fjLj7168ELj1ELj1ELj8ELj8ENS_18Kernel_traits_baseILj7168ES2_S2_S2_S2_fjLj256EEEEELb0ELb1ELb1ELb1EEEvNS_9BwdParamsE) ;  /* 0xffff9bf07c007950 */ /* 0x000fea0003c3ffff */
.L_x_681:
        /* <DEDUP_REMOVED lines=15> */
.L_x_12883:


//--------------------- .text._ZN10layer_norm13ln_bwd_kernelINS_13Kernel_traitsI13__nv_bfloat16S2_S2_S2_fjLj7168ELj1ELj1ELj8ELj8ENS_18Kernel_traits_baseILj7168ES2_S2_S2_S2_fjLj256EEEEELb1ELb0ELb0ELb0EEEvNS_9BwdParamsE --------------------------
	.section	.text._ZN10layer_norm13ln_bwd_kernelINS_13Kernel_traitsI13__nv_bfloat16S2_S2_S2_fjLj7168ELj1ELj1ELj8ELj8ENS_18Kernel_traits_baseILj7168ES2_S2_S2_S2_fjLj256EEEEELb1ELb0ELb0ELb0EEEvNS_9BwdParamsE,"ax",@progbits
	.sectioninfo	@"SHI_REGISTERS=198"
	.align	128
        .global         _ZN10layer_norm13ln_bwd_kernelINS_13Kernel_traitsI13__nv_bfloat16S2_S2_S2_fjLj7168ELj1ELj1ELj8ELj8ENS_18Kernel_traits_baseILj7168ES2_S2_S2_S2_fjLj256EEEEELb1ELb0ELb0ELb0EEEvNS_9BwdParamsE
        .type           _ZN10layer_norm13ln_bwd_kernelINS_13Kernel_traitsI13__nv_bfloat16S2_S2_S2_fjLj7168ELj1ELj1ELj8ELj8ENS_18Kernel_traits_baseILj7168ES2_S2_S2_S2_fjLj256EEEEELb1ELb0ELb0ELb0EEEvNS_9BwdParamsE,@function
        .size           _ZN10layer_norm13ln_bwd_kernelINS_13Kernel_traitsI13__nv_bfloat16S2_S2_S2_fjLj7168ELj1ELj1ELj8ELj8ENS_18Kernel_traits_baseILj7168ES2_S2_S2_S2_fjLj256EEEEELb1ELb0ELb0ELb0EEEvNS_9BwdParamsE,(.L_x_12884 - _ZN10layer_norm13ln_bwd_kernelINS_13Kernel_traitsI13__nv_bfloat16S2_S2_S2_fjLj7168ELj1ELj1ELj8ELj8ENS_18Kernel_traits_baseILj7168ES2_S2_S2_S2_fjLj256EEEEELb1ELb0ELb0ELb0EEEvNS_9BwdParamsE)
        .other          _ZN10layer_norm13ln_bwd_kernelINS_13Kernel_traitsI13__nv_bfloat16S2_S2_S2_fjLj7168ELj1ELj1ELj8ELj8ENS_18Kernel_traits_baseILj7168ES2_S2_S2_S2_fjLj256EEEEELb1ELb0ELb0ELb0EEEvNS_9BwdParamsE,@"STO_CUDA_ENTRY STV_DEFAULT"
_ZN10layer_norm13ln_bwd_kernelINS_13Kernel_traitsI13__nv_bfloat16S2_S2_S2_fjLj7168ELj1ELj1ELj8ELj8ENS_18Kernel_traits_baseILj7168ES2_S2_S2_S2_fjLj256EEEEELb1ELb0ELb0ELb0EEEvNS_9BwdParamsE:
.text._ZN10layer_norm13ln_bwd_kernelINS_13Kernel_traitsI13__nv_bfloat16S2_S2_S2_fjLj7168ELj1ELj1ELj8ELj8ENS_18Kernel_traits_baseILj7168ES2_S2_S2_S2_fjLj256EEEEELb1ELb0ELb0ELb0EEEvNS_9BwdParamsE:
        /* <DEDUP_REMOVED lines=18> */
[----:B------:R-:W-:-:S02]  /*0120*/  P2R R0, PR, RZ, 0x40 ;  /* 0x00000040ff007803 */ /* 0x000fc40000000000 */
[----:B------:R-:W-:Y:S01]  /*0130*/  @P0 MOV R23, 0x8 ;  /* 0x0000000800170802 */ /* 0x000fe20000000f00 */
[C---:B------:R-:W-:Y:S01]  /*0140*/  @P6 IMAD.WIDE.U32 R2, R18.reuse, R3, c[0x0][0x1b0] ;  /* 0x00006c0012026625 */ /* 0x040fe200078e0003 */
[----:B------:R-:W-:Y:S02]  /*0150*/  @P6 LOP3.LUT R18, R18, 0x100, RZ, 0xfc, !PT ;  /* 0x0000010012126812 */ /* 0x000fe400078efcff */
[----:B------:R-:W-:Y:S01]  /*0160*/  P2R R0, PR, RZ, 0x20 ;  /* 0x00000020ff007803 */ /* 0x000fe20000000000 */
[----:B------:R-:W-:Y:S01]  /*0170*/  @P1 IMAD.MOV.U32 R25, RZ, RZ, 0x8 ;  /* 0x00000008ff191424 */ /* 0x000fe200078e00ff */
[----:B------:R1:W5:Y:S01]  /*0180*/  @P6 LDG.E.64 R4, [R2.64] ;  /* 0x0000000402046981 */ /* 0x000362000c1e1b00 */
[C---:B------:R-:W-:Y:S01]  /*0190*/  @P0 IMAD.WIDE.U32 R22, R18.reuse, R23, c[0x0][0x1b0] ;  /* 0x00006c0012160625 */ /* 0x040fe200078e0017 */
[----:B------:R-:W-:Y:S02]  /*01a0*/  @P0 IADD3 R18, R18, 0x100, RZ ;  /* 0x0000010012120810 */ /* 0x000fe40007ffe0ff */
[----:B------:R-:W-:Y:S01]  /*01b0*/  @P4 MOV R31, 0x8 ;  /* 0x00000008001f4802 */ /* 0x000fe20000000f00 */
        /* <DEDUP_REMOVED lines=50> */
[--C-:B-----5:R-:W-:Y:S01]  /*04e0*/  SHF.R.U64 R27, R12, 0x10, R13.reuse ;  /* 0x000000100c1b7819 */ /* 0x120fe2000000120d */
[--C-:B------:R-:W-:Y:S01]  /*04f0*/  IMAD.MOV.U32 R26, RZ, RZ, R13.reuse ;  /* 0x000000ffff1a7224 */ /* 0x100fe200078e000d */
[----:B------:R-:W-:Y:S01]  /*0500*/  SHF.R.U32.HI R25, RZ, 0x10, R13 ;  /* 0x00000010ff197819 */ /* 0x000fe2000001160d */
[--C-:B------:R-:W-:Y:S01]  /*0510*/  IMAD.MOV.U32 R22, RZ, RZ, R15.reuse ;  /* 0x000000ffff167224 */ /* 0x100fe200078e000f */
[--C-:B------:R-:W-:Y:S01]  /*0520*/  SHF.R.U64 R23, R14, 0x10, R15.reuse ;  /* 0x000000100e177819 */ /* 0x100fe2000000120f */
[----:B------:R-:W-:Y:S01]  /*0530*/  IMAD.MOV.U32 R40, RZ, RZ, R4 ;  /* 0x000000ffff287224 */ /* 0x000fe200078e0004 */
[----:B------:R-:W-:Y:S01]  /*0540*/  SHF.R.U32.HI R3, RZ, 0x10, R15 ;  /* 0x00000010ff037819 */ /* 0x000fe2000001160f */
[----:B------:R-:W-:Y:S01]  /*0550*/  IMAD.MOV.U32 R38, RZ, RZ, R5 ;  /* 0x000000ffff267224 */ /* 0x000fe200078e0005 */
[----:B------:R-:W-:Y:S01]  /*0560*/  MOV R28, R12 ;  /* 0x0000000c001c7202 */ /* 0x000fe20000000f00 */
[----:B------:R-:W-:Y:S01]  /*0570*/  IMAD.MOV.U32 R34, RZ, RZ, R7 ;  /* 0x000000ffff227224 */ /* 0x000fe200078e0007 */
[----:B------:R-:W-:Y:S01]  /*0580*/  MOV R0, R16 ;  /* 0x0000001000007202 */ /* 0x000fe20000000f00 */
[----:B------:R-:W-:Y:S01]  /*0590*/  IMAD.MOV.U32 R32, RZ, RZ, R10 ;  /* 0x000000ffff207224 */ /* 0x000fe200078e000a */
[----:B------:R-:W-:Y:S01]  /*05a0*/  SHF.R.U64 R18, R16, 0x10, R17 ;  /* 0x0000001010127819 */ /* 0x000fe20000001211 */
[----:B------:R-:W-:Y:S01]  /*05b0*/  IMAD.MOV.U32 R30, RZ, RZ, R11 ;  /* 0x000000ffff1e7224 */ /* 0x000fe200078e000b */
[--C-:B------:R-:W-:Y:S01]  /*05c0*/  SHF.R.U64 R39, R4, 0x10, R5.reuse ;  /* 0x0000001004277819 */ /* 0x100fe20000001205 */
[----:B------:R-:W-:Y:S01]  /*05d0*/  IMAD.MOV.U32 R24, RZ, RZ, R14 ;  /* 0x000000ffff187224 */ /* 0x000fe200078e000e */
[----:B------:R-:W-:Y:S01]  /*05e0*/  SHF.R.U32.HI R37, RZ, 0x10, R5 ;  /* 0x00000010ff257819 */ /* 0x000fe20000011605 */
[----:B------:R-:W-:Y:S01]  /*05f0*/  IMAD.MOV.U32 R2, RZ, RZ, R17 ;  /* 0x000000ffff027224 */ /* 0x000fe200078e0011 */
[----:B------:R-:W-:Y:S01]  /*0600*/  MOV R36, R6 ;  /* 0x0000000600247202 */ /* 0x000fe20000000f00 */
[----:B------:R-:W-:Y:S01]  /*0610*/  IMAD.MOV.U32 R15, RZ, RZ, R20 ;  /* 0x000000ffff0f7224 */ /* 0x000fe200078e0014 */
[----:B------:R-:W-:Y:S01]  /*0620*/  SHF.R.U64 R35, R6, 0x10, R7 ;  /* 0x0000001006237819 */ /* 0x000fe20000001207 */
[----:B------:R-:W-:Y:S01]  /*0630*/  IMAD.MOV.U32 R13, RZ, RZ, R21 ;  /* 0x000000ffff0d7224 */ /* 0x000fe200078e0015 */
[----:B------:R-:W-:Y:S01]  /*0640*/  SHF.R.U32.HI R33, RZ, 0x10, R7 ;  /* 0x00000010ff217819 */ /* 0x000fe20000011607 */
[----:B------:R-:W-:Y:S01]  /*0650*/  HFMA2.MMA R19, -RZ, RZ, 0, 5.9604644775390625e-08 ;  /* 0x00000001ff137435 */ /* 0x000fe200000001ff */
[--C-:B------:R-:W-:Y:S01]  /*0660*/  SHF.R.U64 R31, R10, 0x10, R11.reuse ;  /* 0x000000100a1f7819 */ /* 0x100fe2000000120b */
[----:B------:R-:W-:Y:S01]  /*0670*/  IMAD.MOV.U32 R101, RZ, RZ, RZ ;  /* 0x000000ffff657224 */ /* 0x000fe200078e00ff */
[----:B------:R-:W-:-:S02]  /*0680*/  SHF.R.U32.HI R29, RZ, 0x10, R11 ;  /* 0x00000010ff1d7819 */ /* 0x000fc4000001160b */
[----:B------:R-:W-:Y:S02]  /*0690*/  SHF.R.U32.HI R16, RZ, 0x10, R17 ;  /* 0x00000010ff107819 */ /* 0x000fe40000011611 */
[--C-:B------:R-:W-:Y:S02]  /*06a0*/  SHF.R.U64 R14, R20, 0x10, R21.reuse ;  /* 0x00000010140e7819 */ /* 0x100fe40000001215 */
[----:B------:R-:W-:Y:S02]  /*06b0*/  SHF.R.U32.HI R12, RZ, 0x10, R21 ;  /* 0x00000010ff0c7819 */ /* 0x000fe40000011615 */
        /* <DEDUP_REMOVED lines=27> */
[----:B0-----:R-:W-:Y:S02]  /*0870*/  PRMT R12, RZ, 0x5410, R12 ;  /* 0x00005410ff0c7816 */ /* 0x001fe4000000000c */
.L_x_720:
[----:B------:R-:W-:Y:S02]  /*0880*/  ISETP.NE.U32.AND P5, PT, RZ, c[0x0][0x1c0], PT ;  /* 0x00007000ff007a0c */ /* 0x000fe40003fa5070 */
[----:B------:R-:W-:Y:S02]  /*0890*/  SHF.R.S32.HI R9, RZ, 0x1f, R42 ;  /* 0x0000001fff097819 */ /* 0x000fe4000001142a */
[----:B------:R-:W-:Y:S02]  /*08a0*/  ISETP.NE.AND.EX P5, PT, RZ, c[0x0][0x1c4], PT, P5 ;  /* 0x00007100ff007a0c */ /* 0x000fe40003fa5350 */
[----:B------:R-:W-:Y:S01]  /*08b0*/  SHF.R.U32.HI R112, RZ, 0x5, R43 ;  /* 0x00000005ff707819 */ /* 0x000fe2000001162b */
[----:B------:R-:W-:-:S03]  /*08c0*/  IMAD.MOV.U32 R105, RZ, RZ, 0x4 ;  /* 0x00000004ff697424 */ /* 0x000fc600078e00ff */
[----:B------:R-:W-:-:S07]  /*08d0*/  LOP3.LUT R192, R112, 0x7fffff8, RZ, 0xc0, !PT ;  /* 0x07fffff870c07812 */ /* 0x000fce00078ec0ff */
[----:B------:R-:W-:-:S04]  /*08e0*/  @P5 LEA R108, P6, R42, c[0x0][0x1c0], 0x1 ;  /* 0x000070002a6c5a11 */ /* 0x000fc800078c08ff */
[C---:B------:R-:W-:Y:S01]  /*08f0*/  @P5 LEA.HI.X R109, R42.reuse, c[0x0][0x1c4], R9, 0x1, P6 ;  /* 0x000071002a6d5a11 */ /* 0x040fe200030f0c09 */
[----:B------:R-:W-:Y:S01]  /*0900*/  IMAD.WIDE R106, R42, R105, c[0x0][0x1a0] ;  /* 0x000068002a6a7625 */ /* 0x000fe200078e0269 */
[----:B------:R-:W-:-:S03]  /*0910*/  LOP3.LUT P6, RZ, R19, 0xff, RZ, 0xc0, !PT ;  /* 0x000000ff13ff7812 */ /* 0x000fc600078cc0ff */
[----:B------:R-:W2:Y:S01]  /*0920*/  @P5 LDG.E.U16 R108, [R108.64] ;  /* 0x000000046c6c5981 */ /* 0x000ea2000c1e1500 */
[----:B------:R-:W-:-:S03]  /*0930*/  IMAD.WIDE R104, R42, R105, c[0x0][0x1a8] ;  /* 0x00006a002a687625 */ /* 0x000fc600078e0269 */
[----:B------:R0:W5:Y:S04]  /*0940*/  LDG.E R115, [R106.64] ;  /* 0x000000046a737981 */ /* 0x000168000c1e1900 */
[----:B------:R0:W5:Y:S01]  /*0950*/  LDG.E R10, [R104.64] ;  /* 0x00000004680a7981 */ /* 0x000162000c1e1900 */
[----:B------:R-:W-:Y:S01]  /*0960*/  IMAD R9, R42, c[0x0][0x168], RZ ;  /* 0x00005a002a097a24 */ /* 0x000fe200078e02ff */
[----:B------:R-:W-:Y:S02]  /*0970*/  @!P6 IADD3 R192, R192, 0x8, RZ ;  /* 0x00000008c0c0e810 */ /* 0x000fe40007ffe0ff */
[----:B------:R-:W-:Y:S02]  /*0980*/  LOP3.LUT P6, RZ, R8, 0xffffff00, RZ, 0xc0, !PT ;  /* 0xffffff0008ff7812 */ /* 0x000fe400078cc0ff */
[----:B------:R-:W-:Y:S01]  /*0990*/  SHF.R.S32.HI R110, RZ, 0x1f, R9 ;  /* 0x0000001fff6e7819 */ /* 0x000fe20000011409 */
[----:B------:R-:W-:-:S03]  /*09a0*/  IMAD.MOV.U32 R11, RZ, RZ, 0x3f800000 ;  /* 0x3f800000ff0b7424 */ /* 0x000fc600078e00ff */
[----:B------:R-:W-:Y:S01]  /*09b0*/  LEA.HI R9, R110, R9, RZ, 0x2 ;  /* 0x000000096e097211 */ /* 0x000fe200078f10ff */
[----:B------:R-:W-:Y:S01]  /*09c0*/  BSSY B0, `(.L_x_683) ;  /* 0x0000043000007945 */ /* 0x000fe20003800000 */
[----:B------:R-:W-:Y:S01]  /*09d0*/  MOV R113, RZ ;  /* 0x000000ff00717202 */ /* 0x000fe20000000f00 */
[----:B------:R-:W-:Y:S01]  /*09e0*/  IMAD.MOV.U32 R114, RZ, RZ, RZ ;  /* 0x000000ffff727224 */ /* 0x000fe200078e00ff */
[----:B--2---:R-:W-:Y:S02]  /*09f0*/  @P5 PRMT R11, RZ, 0x5410, R108 ;  /* 0x00005410ff0b5816 */ /* 0x004fe4000000006c */
[----:B------:R-:W-:-:S04]  /*0a00*/  LOP3.LUT R108, R43, 0xff, RZ, 0xc0, !PT ;  /* 0x000000ff2b6c7812 */ /* 0x000fc800078ec0ff */
[----:B------:R-:W-:-:S05]  /*0a10*/  LEA.HI.SX32 R9, R9, R108, 0x1e ;  /* 0x0000006c09097211 */ /* 0x000fca00078ff2ff */
[----:B------:R-:W-:Y:S01]  /*0a20*/  IMAD.MOV.U32 R116, RZ, RZ, R9 ;  /* 0x000000ffff747224 */ /* 0x000fe200078e0009 */
[----:B------:R-:W-:Y:S05]  /*0a30*/  @!P6 BRA `(.L_x_684) ;  /* 0x000003b00000e947 */ /* 0x000fea0003800000 */
[----:B0-----:R-:W-:-:S04]  /*0a40*/  LEA R108, P5, R9, c[0x0][0x190], 0x2 ;  /* 0x00006400096c7a11 */ /* 0x001fc800078a10ff */
[----:B------:R-:W-:Y:S02]  /*0a50*/  LEA.HI.X R109, R9, c[0x0][0x194], RZ, 0x2, P5 ;  /* 0x00006500096d7a11 */ /* 0x000fe400028f14ff */
[----:B------:R-:W-:Y:S01]  /*0a60*/  ISETP.NE.U32.AND P5, PT, RZ, c[0x0][0x218], PT ;  /* 0x00008600ff007a0c */ /* 0x000fe20003fa5070 */
[----:B------:R-:W-:Y:S02]  /*0a70*/  IMAD.MOV.U32 R106, RZ, RZ, 0x8 ;  /* 0x00000008ff6a7424 */ /* 0x000fe400078e00ff */
[----:B------:R0:W5:Y:S01]  /*0a80*/  LDG.E R7, [R108.64] ;  /* 0x000000046c077981 */ /* 0x000162000c1e1900 */
[----:B------:R-:W-:-:S13]  /*0a90*/  ISETP.NE.AND.EX P5, PT, RZ, c[0x0][0x21c], PT, P5 ;  /* 0x00008700ff007a0c */ /* 0x000fda0003fa5350 */
[----:B------:R-:W-:-:S04]  /*0aa0*/  @P5 LEA R110, P6, R9, c[0x0][0x218], 0x3 ;  /* 0x00008600096e5a11 */ /* 0x000fc800078c18ff */
[C---:B------:R-:W-:Y:S02]  /*0ab0*/  @P5 LEA.HI.X R111, R9.reuse, c[0x0][0x21c], RZ, 0x3, P6 ;  /* 0x00008700096f5a11 */ /* 0x040fe400030f1cff */
[C---:B------:R-:W-:Y:S01]  /*0ac0*/  LEA R104, P6, R9.reuse, c[0x0][0x188], 0x3 ;  /* 0x0000620009687a11 */ /* 0x040fe200078c18ff */
[C---:B------:R-:W-:Y:S02]  /*0ad0*/  IMAD.WIDE.U32 R106, R9.reuse, R106, c[0x0][0x208] ;  /* 0x00008200096a7625 */ /* 0x040fe400078e006a */
[----:B------:R1:W5:Y:S01]  /*0ae0*/  @P5 LDG.E.64 R164, [R110.64] ;  /* 0x000000046ea45981 */ /* 0x000362000c1e1b00 */
[----:B------:R-:W-:-:S03]  /*0af0*/  LEA.HI.X R105, R9, c[0x0][0x18c], RZ, 0x3, P6 ;  /* 0x0000630009697a11 */ /* 0x000fc600030f1cff */
[----:B------:R-:W2:Y:S04]  /*0b00*/  LDG.E.64 R106, [R106.64] ;  /* 0x000000046a6a7981 */ /* 0x000ea8000c1e1b00 */
[----:B------:R-:W1:Y:S01]  /*0b10*/  LDG.E.64 R104, [R104.64] ;  /* 0x0000000468687981 */ /* 0x000e62000c1e1b00 */
[----:B------:R-:W-:-:S04]  /*0b20*/  ISETP.NE.AND P5, PT, R41, RZ, PT ;  /* 0x000000ff2900720c */ /* 0x000fc80003fa5270 */
[----:B-----5:R-:W-:Y:S02]  /*0b30*/  FSEL R116, R115, RZ, !P5 ;  /* 0x000000ff73747208 */ /* 0x020fe40006800000 */
[----:B--2---:R-:W-:Y:S02]  /*0b40*/  SHF.R.U64 R118, R106, 0x10, R107 ;  /* 0x000000106a767819 */ /* 0x004fe4000000126b */
[----:B-1----:R-:W-:Y:S01]  /*0b50*/  SHF.R.U64 R110, R104, 0x10, R105 ;  /* 0x00000010686e7819 */ /* 0x002fe20000001269 */
[----:B------:R-:W-:Y:S01]  /*0b60*/  IMAD.MOV.U32 R114, RZ, RZ, R107 ;  /* 0x000000ffff727224 */ /* 0x000fe200078e006b */
[--C-:B------:R-:W-:Y:S02]  /*0b70*/  SHF.R.U32.HI R111, RZ, 0x10, R105.reuse ;  /* 0x00000010ff6f7819 */ /* 0x100fe40000011669 */
[----:B0-----:R-:W-:Y:S02]  /*0b80*/  PRMT R109, RZ, 0x5410, R105 ;  /* 0x00005410ff6d7816 */ /* 0x001fe40000000069 */
[----:B------:R-:W-:-:S02]  /*0b90*/  SHF.R.U32.HI R117, RZ, 0x10, R107 ;  /* 0x00000010ff757819 */ /* 0x000fc4000001166b */
[----:B------:R-:W-:Y:S02]  /*0ba0*/  PRMT R105, RZ, 0x5410, R110 ;  /* 0x00005410ff697816 */ /* 0x000fe4000000006e */
[----:B------:R-:W-:Y:S02]  /*0bb0*/  MOV R113, R106 ;  /* 0x0000006a00717202 */ /* 0x000fe40000000f00 */
[----:B------:R-:W-:Y:S01]  /*0bc0*/  PRMT R107, RZ, 0x5410, R104 ;  /* 0x00005410ff6b7816 */ /* 0x000fe20000000068 */
[C---:B------:R-:W-:Y:S01]  /*0bd0*/  FADD.FTZ R105, -R116.reuse, R105 ;  /* 0x0000006974697221 */ /* 0x040fe20000010100 */
[----:B------:R-:W-:Y:S02]  /*0be0*/  PRMT R113, RZ, 0x5410, R113 ;  /* 0x00005410ff717816 */ /* 0x000fe40000000071 */
[----:B------:R-:W-:Y:S01]  /*0bf0*/  PRMT R111, RZ, 0x5410, R111 ;  /* 0x00005410ff6f7816 */ /* 0x000fe2000000006f */
[----:B------:R-:W-:Y:S01]  /*0c00*/  FADD.FTZ R107, -R116, R107 ;  /* 0x0000006b746b7221 */ /* 0x000fe20000010100 */
[----:B------:R-:W-:Y:S01]  /*0c10*/  PRMT R104, RZ, 0x5410, R118 ;  /* 0x00005410ff687816 */ /* 0x000fe20000000076 */
[----:B------:R-:W-:-:S02]  /*0c20*/  FMUL.FTZ R120, R10, R105 ;  /* 0x000000690a787220 */ /* 0x000fc40000410000 */
[----:B------:R-:W-:Y:S02]  /*0c30*/  FMUL.FTZ R121, R10, R107 ;  /* 0x0000006b0a797220 */ /* 0x000fe40000410000 */
[----:B------:R-:W-:Y:S02]  /*0c40*/  FMUL.FTZ R122, R40, R113 ;  /* 0x00000071287a7220 */ /* 0x000fe40000410000 */
[----:B------:R-:W-:Y:S01]  /*0c50*/  FADD.FTZ R127, -R116, R111 ;  /* 0x0000006f747f7221 */ /* 0x000fe20000010100 */
[----:B------:R-:W-:Y:S01]  /*0c60*/  PRMT R111, RZ, 0x5410, R114 ;  /* 0x00005410ff6f7816 */ /* 0x000fe20000000072 */
[----:B------:R-:W-:Y:S02]  /*0c70*/  FADD.FTZ R73, R73, R104 ;  /* 0x0000006849497221 */ /* 0x000fe40000010000 */
[-C--:B------:R-:W-:Y:S02]  /*0c80*/  FFMA.FTZ R101, R120, R104.reuse, R101 ;  /* 0x0000006878657223 */ /* 0x080fe40000010065 */
[----:B------:R-:W-:-:S02]  /*0c90*/  FMUL.FTZ R123, R39, R104 ;  /* 0x00000068277b7220 */ /* 0x000fc40000410000 */
[----:B------:R-:W-:Y:S02]  /*0ca0*/  FADD.FTZ R109, -R116, R109 ;  /* 0x0000006d746d7221 */ /* 0x000fe40000010100 */
[----:B------:R-:W-:Y:S02]  /*0cb0*/  FADD.FTZ R104, RZ, R122 ;  /* 0x0000007aff687221 */ /* 0x000fe40000010000 */
[----:B------:R-:W-:Y:S01]  /*0cc0*/  FFMA.FTZ R105, R121, R122, RZ ;  /* 0x0000007a79697223 */ /* 0x000fe200000100ff */
        /* <DEDUP_REMOVED lines=18> */
.L_x_684:
[----:B0-----:R-:W-:Y:S05]  /*0df0*/  BSYNC B0 ;  /* 0x0000000000007941 */ /* 0x001fea0003800000 */
.L_x_683:
[----:B------:R-:W-:Y:S01]  /*0e00*/  BSSY B0, `(.L_x_685) ;  /* 0x000003d000007945 */ /* 0x000fe20003800000 */
[----:B------:R-:W-:Y:S05]  /*0e10*/  @!P0 BRA `(.L_x_686) ;  /* 0x000003b000008947 */ /* 0x000fea0003800000 */
[----:B------:R-:W-:-:S04]  /*0e20*/  LEA R108, P5, R116, c[0x0][0x190], 0x2 ;  /* 0x00006400746c7a11 */ /* 0x000fc800078a10ff */
[C---:B------:R-:W-:Y:S02]  /*0e30*/  LEA.HI.X R109, R116.reuse, c[0x0][0x194], RZ, 0x2, P5 ;  /* 0x00006500746d7a11 */ /* 0x040fe400028f14ff */
[----:B------:R-:W-:Y:S01]  /*0e40*/  ISETP.NE.U32.AND P5, PT, RZ, c[0x0][0x218], PT ;  /* 0x00008600ff007a0c */ /* 0x000fe20003fa5070 */
[----:B------:R-:W-:Y:S02]  /*0e50*/  IMAD.MOV.U32 R107, RZ, RZ, 0x8 ;  /* 0x00000008ff6b7424 */ /* 0x000fe400078e00ff */
[----:B------:R0:W5:Y:S01]  /*0e60*/  LDG.E R6, [R108.64] ;  /* 0x000000046c067981 */ /* 0x000162000c1e1900 */
[----:B------:R-:W-:Y:S01]  /*0e70*/  ISETP.NE.AND.EX P5, PT, RZ, c[0x0][0x21c], PT, P5 ;  /* 0x00008700ff007a0c */ /* 0x000fe20003fa5350 */
[----:B------:R-:W-:-:S06]  /*0e80*/  IMAD.WIDE.U32 R106, R116, R107, c[0x0][0x208] ;  /* 0x00008200746a7625 */ /* 0x000fcc00078e006b */
[----:B------:R-:W2:Y:S06]  /*0e90*/  LDG.E.64 R106, [R106.64] ;  /* 0x000000046a6a7981 */ /* 0x000eac000c1e1b00 */
[----:B------:R-:W-:-:S04]  /*0ea0*/  @P5 LEA R110, P6, R116, c[0x0][0x218], 0x3 ;  /* 0x00008600746e5a11 */ /* 0x000fc800078c18ff */
[C---:B------:R-:W-:Y:S02]  /*0eb0*/  @P5 LEA.HI.X R111, R116.reuse, c[0x0][0x21c], RZ, 0x3, P6 ;  /* 0x00008700746f5a11 */ /* 0x040fe400030f1cff */
[----:B------:R-:W-:-:S03]  /*0ec0*/  LEA R104, P6, R116, c[0x0][0x188], 0x3 ;  /* 0x0000620074687a11 */ /* 0x000fc600078c18ff */
[----:B------:R1:W5:Y:S01]  /*0ed0*/  @P5 LDG.E.64 R162, [R110.64] ;  /* 0x000000046ea25981 */ /* 0x000362000c1e1b00 */
[----:B------:R-:W-:-:S06]  /*0ee0*/  LEA.HI.X R105, R116, c[0x0][0x18c], RZ, 0x3, P6 ;  /* 0x0000630074697a11 */ /* 0x000fcc00030f1cff */
[----:B------:R-:W1:Y:S01]  /*0ef0*/  LDG.E.64 R104, [R104.64] ;  /* 0x0000000468687981 */ /* 0x000e62000c1e1b00 */
[----:B------:R-:W-:-:S04]  /*0f00*/  ISETP.NE.AND P5, PT, R41, RZ, PT ;  /* 0x000000ff2900720c */ /* 0x000fc80003fa5270 */
[----:B-----5:R-:W-:Y:S02]  /*0f10*/  FSEL R135, R115, RZ, !P5 ;  /* 0x000000ff73877208 */ /* 0x020fe40006800000 */
[----:B------:R-:W-:Y:S01]  /*0f20*/  IADD3 R116, R116, 0x100, RZ ;  /* 0x0000010074747810 */ /* 0x000fe20007ffe0ff */
[----:B--2---:R-:W-:Y:S01]  /*0f30*/  IMAD.MOV.U32 R117, RZ, RZ, R106 ;  /* 0x000000ffff757224 */ /* 0x004fe200078e006a */
[----:B------:R-:W-:Y:S02]  /*0f40*/  SHF.R.U64 R128, R106, 0x10, R107 ;  /* 0x000000106a807819 */ /* 0x000fe4000000126b */
[----:B------:R-:W-:Y:S02]  /*0f50*/  MOV R118, R107 ;  /* 0x0000006b00767202 */ /* 0x000fe40000000f00 */
[----:B------:R-:W-:Y:S02]  /*0f60*/  PRMT R117, RZ, 0x5410, R117 ;  /* 0x00005410ff757816 */ /* 0x000fe40000000075 */
[----:B------:R-:W-:-:S02]  /*0f70*/  SHF.R.U32.HI R119, RZ, 0x10, R107 ;  /* 0x00000010ff777819 */ /* 0x000fc4000001166b */
[--C-:B-1----:R-:W-:Y:S02]  /*0f80*/  SHF.R.U64 R111, R104, 0x10, R105.reuse ;  /* 0x00000010686f7819 */ /* 0x102fe40000001269 */
[--C-:B------:R-:W-:Y:S02]  /*0f90*/  SHF.R.U32.HI R110, RZ, 0x10, R105.reuse ;  /* 0x00000010ff6e7819 */ /* 0x100fe40000011669 */
[----:B------:R-:W-:Y:S02]  /*0fa0*/  PRMT R106, RZ, 0x5410, R105 ;  /* 0x00005410ff6a7816 */ /* 0x000fe40000000069 */
[----:B------:R-:W-:Y:S02]  /*0fb0*/  PRMT R105, RZ, 0x5410, R111 ;  /* 0x00005410ff697816 */ /* 0x000fe4000000006f */
[----:B------:R-:W-:-:S03]  /*0fc0*/  PRMT R104, RZ, 0x5410, R104 ;  /* 0x00005410ff687816 */ /* 0x000fc60000000068 */
[C---:B------:R-:W-:Y:S01]  /*0fd0*/  FADD.FTZ R105, -R135.reuse, R105 ;  /* 0x0000006987697221 */ /* 0x040fe20000010100 */
[----:B------:R-:W-:Y:S01]  /*0fe0*/  PRMT R107, RZ, 0x5410, R110 ;  /* 0x00005410ff6b7816 */ /* 0x000fe2000000006e */
[C---:B------:R-:W-:Y:S01]  /*0ff0*/  FADD.FTZ R129, -R135.reuse, R104 ;  /* 0x0000006887817221 */ /* 0x040fe20000010100 */
[----:B------:R-:W-:Y:S01]  /*1000*/  PRMT R104, RZ, 0x5410, R128 ;  /* 0x00005410ff687816 */ /* 0x000fe20000000080 */
[C---:B------:R-:W-:Y:S02]  /*1010*/  FMUL.FTZ R128, R10.reuse, R105 ;  /* 0x000000690a807220 */ /* 0x040fe40000410000 */
[----:B------:R-:W-:Y:S02]  /*1020*/  FMUL.FTZ R129, R10, R129 ;  /* 0x000000810a817220 */ /* 0x000fe40000410000 */
[----:B------:R-:W-:Y:S02]  /*1030*/  FMUL.FTZ R130, R36, R117 ;  /* 0x0000007524827220 */ /* 0x000fe40000410000 */
[----:B------:R-:W-:-:S02]  /*1040*/  FADD.FTZ R133, -R135, R106 ;  /* 0x0000006a87857221 */ /* 0x000fc40000010100 */
        /* <DEDUP_REMOVED lines=8> */
[----:B------:R-:W-:-:S02]  /*10d0*/  FMUL.FTZ R133, R10, R133 ;  /* 0x000000850a857220 */ /* 0x000fc40000410000 */
        /* <DEDUP_REMOVED lines=15> */
.L_x_686:
[----:B0-----:R-:W-:Y:S05]  /*11d0*/  BSYNC B0 ;  /* 0x0000000000007941 */ /* 0x001fea0003800000 */
.L_x_685:
        /* <DEDUP_REMOVED lines=20> */
[--C-:B------:R-:W-:Y:S01]  /*1320*/  SHF.R.U64 R136, R106, 0x10, R107.reuse ;  /* 0x000000106a887819 */ /* 0x100fe2000000126b */
[--C-:B------:R-:W-:Y:S01]  /*1330*/  IMAD.MOV.U32 R118, RZ, RZ, R107.reuse ;  /* 0x000000ffff767224 */ /* 0x100fe200078e006b */
[----:B------:R-:W-:Y:S02]  /*1340*/  SHF.R.U32.HI R119, RZ, 0x10, R107 ;  /* 0x00000010ff777819 */ /* 0x000fe4000001166b */
[----:B------:R-:W-:Y:S02]  /*1350*/  PRMT R117, RZ, 0x5410, R117 ;  /* 0x00005410ff757816 */ /* 0x000fe40000000075 */
[----:B-1----:R-:W-:-:S02]  /*1360*/  SHF.R.U64 R111, R104, 0x10, R105 ;  /* 0x00000010686f7819 */ /* 0x002fc40000001269 */
        /* <DEDUP_REMOVED lines=36> */
.L_x_688:
[----:B0-----:R-:W-:Y:S05]  /*15b0*/  BSYNC B0 ;  /* 0x0000000000007941 */ /* 0x001fea0003800000 */
.L_x_687:
[----:B------:R-:W-:Y:S01]  /*15c0*/  BSSY B0, `(.L_x_689) ;  /* 0x000003d000007945 */ /* 0x000fe20003800000 */
[----:B------:R-:W-:Y:S05]  /*15d0*/  @!P2 BRA `(.L_x_690) ;  /* 0x000003b00000a947 */ /* 0x000fea0003800000 */
[----:B------:R-:W-:-:S04]  /*15e0*/  LEA R108, P5, R116, c[0x0][0x190], 0x2 ;  /* 0x00006400746c7a11 */ /* 0x000fc800078a10ff */
[----:B------:R-:W-:Y:S02]  /*15f0*/  LEA.HI.X R109, R116, c[0x0][0x194], RZ, 0x2, P5 ;  /* 0x00006500746d7a11 */ /* 0x000fe400028f14ff */
[----:B------:R-:W-:Y:S01]  /*1600*/  ISETP.NE.U32.AND P5, PT, RZ, c[0x0][0x218], PT ;  /* 0x00008600ff007a0c */ /* 0x000fe20003fa5070 */
[----:B------:R-:W-:Y:S02]  /*1610*/  HFMA2.MMA R107, -RZ, RZ, 0, 4.76837158203125e-07 ;  /* 0x00000008ff6b7435 */ /* 0x000fe400000001ff */
        /* <DEDUP_REMOVED lines=12> */
[----:B------:R-:W-:Y:S01]  /*16e0*/  IADD3 R116, R116, 0x100, RZ ;  /* 0x0000010074747810 */ /* 0x000fe20007ffe0ff */
[----:B--2---:R-:W-:Y:S01]  /*16f0*/  IMAD.MOV.U32 R117, RZ, RZ, R106 ;  /* 0x000000ffff757224 */ /* 0x004fe200078e006a */
[----:B------:R-:W-:Y:S02]  /*1700*/  SHF.R.U64 R144, R106, 0x10, R107 ;  /* 0x000000106a907819 */ /* 0x000fe4000000126b */
[--C-:B-1----:R-:W-:Y:S02]  /*1710*/  SHF.R.U64 R111, R104, 0x10, R105.reuse ;  /* 0x00000010686f7819 */ /* 0x102fe40000001269 */
[--C-:B------:R-:W-:Y:S02]  /*1720*/  SHF.R.U32.HI R110, RZ, 0x10, R105.reuse ;  /* 0x00000010ff6e7819 */ /* 0x100fe40000011669 */
[----:B------:R-:W-:-:S02]  /*1730*/  PRMT R106, RZ, 0x5410, R105 ;  /* 0x00005410ff6a7816 */ /* 0x000fc40000000069 */
[----:B------:R-:W-:Y:S02]  /*1740*/  PRMT R105, RZ, 0x5410, R111 ;  /* 0x00005410ff697816 */ /* 0x000fe4000000006f */
[----:B------:R-:W-:Y:S01]  /*1750*/  PRMT R104, RZ, 0x5410, R104 ;  /* 0x00005410ff687816 */ /* 0x000fe20000000068 */
[----:B------:R-:W-:Y:S01]  /*1760*/  IMAD.MOV.U32 R118, RZ, RZ, R107 ;  /* 0x000000ffff767224 */ /* 0x000fe200078e006b */
[----:B------:R-:W-:Y:S01]  /*1770*/  PRMT R117, RZ, 0x5410, R117 ;  /* 0x00005410ff757816 */ /* 0x000fe20000000075 */
[C---:B------:R-:W-:Y:S01]  /*1780*/  FADD.FTZ R105, -R151.reuse, R105 ;  /* 0x0000006997697221 */ /* 0x040fe20000010100 */
[----:B------:R-:W-:Y:S01]  /*1790*/  SHF.R.U32.HI R119, RZ, 0x10, R107 ;  /* 0x00000010ff777819 */ /* 0x000fe2000001166b */
[----:B------:R-:W-:Y:S01]  /*17a0*/  FADD.FTZ R145, -R151, R104 ;  /* 0x0000006897917221 */ /* 0x000fe20000010100 */
[----:B------:R-:W-:Y:S02]  /*17b0*/  PRMT R107, RZ, 0x5410, R110 ;  /* 0x00005410ff6b7816 */ /* 0x000fe4000000006e */
[----:B------:R-:W-:Y:S01]  /*17c0*/  PRMT R104, RZ, 0x5410, R144 ;  /* 0x00005410ff687816 */ /* 0x000fe20000000090 */
[----:B------:R-:W-:-:S02]  /*17d0*/  FMUL.FTZ R144, R10, R105 ;  /* 0x000000690a907220 */ /* 0x000fc40000410000 */
[----:B------:R-:W-:Y:S02]  /*17e0*/  FMUL.FTZ R145, R10, R145 ;  /* 0x000000910a917220 */ /* 0x000fe40000410000 */
[----:B------:R-:W-:Y:S02]  /*17f0*/  FMUL.FTZ R146, R28, R117 ;  /* 0x000000751c927220 */ /* 0x000fe40000410000 */
[C---:B------:R-:W-:Y:S02]  /*1800*/  FADD.FTZ R149, -R151.reuse, R106 ;  /* 0x0000006a97957221 */ /* 0x040fe40000010100 */
[----:B------:R-:W-:Y:S01]  /*1810*/  FADD.FTZ R151, -R151, R107 ;  /* 0x0000006b97977221 */ /* 0x000fe20000010100 */
        /* <DEDUP_REMOVED lines=23> */
.L_x_690:
[----:B0-----:R-:W-:Y:S05]  /*1990*/  BSYNC B0 ;  /* 0x0000000000007941 */ /* 0x001fea0003800000 */
.L_x_689:
        /* <DEDUP_REMOVED lines=18> */
[----:B------:R-:W-:Y:S02]  /*1ac0*/  IADD3 R116, R116, 0x100, RZ ;  /* 0x0000010074747810 */ /* 0x000fe40007ffe0ff */
[----:B--2---:R-:W-:Y:S02]  /*1ad0*/  MOV R117, R106 ;  /* 0x0000006a00757202 */ /* 0x004fe40000000f00 */
[--C-:B------:R-:W-:Y:S01]  /*1ae0*/  SHF.R.U64 R152, R106, 0x10, R107.reuse ;  /* 0x000000106a987819 */ /* 0x100fe2000000126b */
[----:B------:R-:W-:Y:S01]  /*1af0*/  IMAD.MOV.U32 R118, RZ, RZ, R107 ;  /* 0x000000ffff767224 */ /* 0x000fe200078e006b */
        /* <DEDUP_REMOVED lines=39> */
.L_x_692:
[----:B0-----:R-:W-:Y:S05]  /*1d70*/  BSYNC B0 ;  /* 0x0000000000007941 */ /* 0x001fea0003800000 */
.L_x_691:
        /* <DEDUP_REMOVED lines=20> */
[--C-:B------:R-:W-:Y:S02]  /*1ec0*/  SHF.R.U64 R179, R106, 0x10, R107.reuse ;  /* 0x000000106ab37819 */ /* 0x100fe4000000126b */
[----:B------:R-:W-:Y:S02]  /*1ed0*/  MOV R118, R107 ;  /* 0x0000006b00767202 */ /* 0x000fe40000000f00 */
[----:B------:R-:W-:Y:S02]  /*1ee0*/  SHF.R.U32.HI R119, RZ, 0x10, R107 ;  /* 0x00000010ff777819 */ /* 0x000fe4000001166b */
[----:B------:R-:W-:-:S02]  /*1ef0*/  PRMT R117, RZ, 0x5410, R117 ;  /* 0x00005410ff757816 */ /* 0x000fc40000000075 */
[----:B------:R-:W-:Y:S02]  /*1f00*/  PRMT R179, RZ, 0x5410, R179 ;  /* 0x00005410ffb37816 */ /* 0x000fe400000000b3 */
[--C-:B-1----:R-:W-:Y:S02]  /*1f10*/  SHF.R.U64 R111, R104, 0x10, R105.reuse ;  /* 0x00000010686f7819 */ /* 0x102fe40000001269 */
[--C-:B------:R-:W-:Y:S02]  /*1f20*/  SHF.R.U32.HI R110, RZ, 0x10, R105.reuse ;  /* 0x00000010ff6e7819 */ /* 0x100fe40000011669 */
[----:B------:R-:W-:Y:S02]  /*1f30*/  PRMT R106, RZ, 0x5410, R105 ;  /* 0x00005410ff6a7816 */ /* 0x000fe40000000069 */
[----:B------:R-:W-:Y:S02]  /*1f40*/  PRMT R105, RZ, 0x5410, R111 ;  /* 0x00005410ff697816 */ /* 0x000fe4000000006f */
[----:B------:R-:W-:-:S02]  /*1f50*/  PRMT R104, RZ, 0x5410, R104 ;  /* 0x00005410ff687816 */ /* 0x000fc40000000068 */
[----:B------:R-:W-:Y:S01]  /*1f60*/  PRMT R107, RZ, 0x5410, R110 ;  /* 0x00005410ff6b7816 */ /* 0x000fe2000000006e */
[C---:B------:R-:W-:Y:S02]  /*1f70*/  FADD.FTZ R105, -R174.reuse, R105 ;  /* 0x00000069ae697221 */ /* 0x040fe40000010100 */
[C---:B------:R-:W-:Y:S02]  /*1f80*/  FADD.FTZ R175, -R174.reuse, R104 ;  /* 0x00000068aeaf7221 */ /* 0x040fe40000010100 */
[C---:B------:R-:W-:Y:S02]  /*1f90*/  FADD.FTZ R181, -R174.reuse, R106 ;  /* 0x0000006aaeb57221 */ /* 0x040fe40000010100 */
[----:B------:R-:W-:Y:S02]  /*1fa0*/  FADD.FTZ R107, -R174, R107 ;  /* 0x0000006bae6b7221 */ /* 0x000fe40000010100 */
[C---:B------:R-:W-:Y:S02]  /*1fb0*/  FMUL.FTZ R174, R10.reuse, R105 ;  /* 0x000000690aae7220 */ /* 0x040fe40000410000 */
        /* <DEDUP_REMOVED lines=25> */
.L_x_694:
[----:B0-----:R-:W-:Y:S05]  /*2150*/  BSYNC B0 ;  /* 0x0000000000007941 */ /* 0x001fea0003800000 */
.L_x_693:
[----:B------:R-:W-:Y:S01]  /*2160*/  ISETP.GE.U32.AND P5, PT, R8, 0x700, PT ;  /* 0x000007000800780c */ /* 0x000fe20003fa6070 */
[----:B------:R-:W-:-:S12]  /*2170*/  BSSY B0, `(.L_x_695) ;  /* 0x000003c000007945 */ /* 0x000fd80003800000 */
[----:B------:R-:W-:Y:S05]  /*2180*/  @!P5 BRA `(.L_x_696) ;  /* 0x000003a00000d947 */ /* 0x000fea0003800000 */
[----:B------:R-:W-:-:S04]  /*2190*/  ISETP.NE.AND P5, PT, R41, RZ, PT ;  /* 0x000000ff2900720c */ /* 0x000fc80003fa5270 */
[----:B-----5:R-:W-:Y:S02]  /*21a0*/  FSEL R191, R115, RZ, !P5 ;  /* 0x000000ff73bf7208 */ /* 0x020fe40006800000 */
[----:B------:R-:W-:-:S04]  /*21b0*/  ISETP.NE.U32.AND P5, PT, RZ, c[0x0][0x218], PT ;  /* 0x00008600ff007a0c */ /* 0x000fc80003fa5070 */
[----:B------:R-:W-:Y:S01]  /*21c0*/  ISETP.NE.AND.EX P5, PT, RZ, c[0x0][0x21c], PT, P5 ;  /* 0x00008700ff007a0c */ /* 0x000fe20003fa5350 */
[----:B------:R-:W-:-:S12]  /*21d0*/  IMAD.MOV.U32 R107, RZ, RZ, 0x8 ;  /* 0x00000008ff6b7424 */ /* 0x000fd800078e00ff */
[----:B------:R-:W-:-:S04]  /*21e0*/  @P5 LEA R110, P6, R116, c[0x0][0x218], 0x3 ;  /* 0x00008600746e5a11 */ /* 0x000fc800078c18ff */
[C---:B------:R-:W-:Y:S02]  /*21f0*/  @P5 LEA.HI.X R111, R116.reuse, c[0x0][0x21c], RZ, 0x3, P6 ;  /* 0x00008700746f5a11 */ /* 0x040fe400030f1cff */
[C---:B------:R-:W-:Y:S01]  /*2200*/  LEA R104, P6, R116.reuse, c[0x0][0x188], 0x3 ;  /* 0x0000620074687a11 */ /* 0x040fe200078c18ff */
[C---:B------:R-:W-:Y:S02]  /*2210*/  IMAD.WIDE.U32 R106, R116.reuse, R107, c[0x0][0x208] ;  /* 0x00008200746a7625 */ /* 0x040fe400078e006b */
[----:B------:R0:W5:Y:S01]  /*2220*/  @P5 LDG.E.64 R168, [R110.64] ;  /* 0x000000046ea85981 */ /* 0x000162000c1e1b00 */
[----:B------:R-:W-:-:S03]  /*2230*/  LEA.HI.X R105, R116, c[0x0][0x18c], RZ, 0x3, P6 ;  /* 0x0000630074697a11 */ /* 0x000fc600030f1cff */
[----:B------:R-:W2:Y:S04]  /*2240*/  LDG.E.64 R106, [R106.64] ;  /* 0x000000046a6a7981 */ /* 0x000ea8000c1e1b00 */
[----:B------:R-:W0:Y:S01]  /*2250*/  LDG.E.64 R104, [R104.64] ;  /* 0x0000000468687981 */ /* 0x000e22000c1e1b00 */
[----:B------:R-:W-:-:S04]  /*2260*/  LEA R108, P5, R116, c[0x0][0x190], 0x2 ;  /* 0x00006400746c7a11 */ /* 0x000fc800078a10ff */
[----:B------:R-:W-:-:S05]  /*2270*/  LEA.HI.X R109, R116, c[0x0][0x194], RZ, 0x2, P5 ;  /* 0x00006500746d7a11 */ /* 0x000fca00028f14ff */
[----:B------:R1:W5:Y:S01]  /*2280*/  LDG.E R0, [R108.64] ;  /* 0x000000046c007981 */ /* 0x000362000c1e1900 */
[--C-:B0-----:R-:W-:Y:S02]  /*2290*/  SHF.R.U64 R111, R104, 0x10, R105.reuse ;  /* 0x00000010686f7819 */ /* 0x101fe40000001269 */
[----:B------:R-:W-:Y:S02]  /*22a0*/  PRMT R104, RZ, 0x5410, R104 ;  /* 0x00005410ff687816 */ /* 0x000fe40000000068 */
[--C-:B------:R-:W-:Y:S01]  /*22b0*/  SHF.R.U32.HI R110, RZ, 0x10, R105.reuse ;  /* 0x00000010ff6e7819 */ /* 0x100fe20000011669 */
[----:B--2---:R-:W-:Y:S01]  /*22c0*/  IMAD.MOV.U32 R115, RZ, RZ, R106 ;  /* 0x000000ffff737224 */ /* 0x004fe200078e006a */
[----:B------:R-:W-:Y:S01]  /*22d0*/  PRMT R105, RZ, 0x5410, R105 ;  /* 0x00005410ff697816 */ /* 0x000fe20000000069 */
[C---:B------:R-:W-:Y:S01]  /*22e0*/  FADD.FTZ R185, -R191.reuse, R104 ;  /* 0x00000068bfb97221 */ /* 0x040fe20000010100 */
[----:B------:R-:W-:Y:S02]  /*22f0*/  PRMT R104, RZ, 0x5410, R111 ;  /* 0x00005410ff687816 */ /* 0x000fe4000000006f */
[----:B------:R-:W-:Y:S01]  /*2300*/  SHF.R.U64 R187, R106, 0x10, R107 ;  /* 0x000000106abb7819 */ /* 0x000fe2000000126b */
[C---:B------:R-:W-:Y:S01]  /*2310*/  FADD.FTZ R189, -R191.reuse, R105 ;  /* 0x00000069bfbd7221 */ /* 0x040fe20000010100 */
[----:B------:R-:W-:Y:S01]  /*2320*/  PRMT R115, RZ, 0x5410, R115 ;  /* 0x00005410ff737816 */ /* 0x000fe20000000073 */
[----:B------:R-:W-:Y:S01]  /*2330*/  FADD.FTZ R105, -R191, R104 ;  /* 0x00000068bf697221 */ /* 0x000fe20000010100 */
[----:B------:R-:W-:Y:S01]  /*2340*/  PRMT R187, RZ, 0x5410, R187 ;  /* 0x00005410ffbb7816 */ /* 0x000fe200000000bb */
[----:B------:R-:W-:-:S02]  /*2350*/  IMAD.MOV.U32 R116, RZ, RZ, R107 ;  /* 0x000000ffff747224 */ /* 0x000fc400078e006b */
[C---:B------:R-:W-:Y:S01]  /*2360*/  FMUL.FTZ R184, R10.reuse, R105 ;  /* 0x000000690ab87220 */ /* 0x040fe20000410000 */
[----:B------:R-:W-:Y:S01]  /*2370*/  PRMT R106, RZ, 0x5410, R110 ;  /* 0x00005410ff6a7816 */ /* 0x000fe2000000006e */
[----:B------:R-:W-:Y:S02]  /*2380*/  FMUL.FTZ R185, R10, R185 ;  /* 0x000000b90ab97220 */ /* 0x000fe40000410000 */
[----:B------:R-:W-:Y:S01]  /*2390*/  FMUL.FTZ R186, R15, R115 ;  /* 0x000000730fba7220 */ /* 0x000fe20000410000 */
[----:B------:R-:W-:Y:S01]  /*23a0*/  SHF.R.U32.HI R117, RZ, 0x10, R107 ;  /* 0x00000010ff757819 */ /* 0x000fe2000001166b */
[----:B------:R-:W-:Y:S01]  /*23b0*/  FADD.FTZ R49, R49, R187 ;  /* 0x000000bb31317221 */ /* 0x000fe20000010000 */
[----:B------:R-:W-:Y:S01]  /*23c0*/  PRMT R116, RZ, 0x5410, R116 ;  /* 0x00005410ff747816 */ /* 0x000fe20000000074 */
[-C--:B------:R-:W-:Y:S02]  /*23d0*/  FFMA.FTZ R77, R184, R187.reuse, R77 ;  /* 0x000000bbb84d7223 */ /* 0x080fe4000001004d */
[----:B------:R-:W-:-:S02]  /*23e0*/  FMUL.FTZ R187, R14, R187 ;  /* 0x000000bb0ebb7220 */ /* 0x000fc40000410000 */
[----:B------:R-:W-:Y:S02]  /*23f0*/  FADD.FTZ R104, R113, R186 ;  /* 0x000000ba71687221 */ /* 0x000fe40000010000 */
[----:B------:R-:W-:Y:S02]  /*2400*/  FFMA.FTZ R114, R185, R186, R114 ;  /* 0x000000bab9727223 */ /* 0x000fe40000010072 */
[----:B------:R-:W-:Y:S01]  /*2410*/  FADD.FTZ R191, -R191, R106 ;  /* 0x0000006abfbf7221 */ /* 0x000fe20000010100 */
        /* <DEDUP_REMOVED lines=17> */
.L_x_696:
[----:B-1----:R-:W-:Y:S05]  /*2530*/  BSYNC B0 ;  /* 0x0000000000007941 */ /* 0x002fea0003800000 */
.L_x_695:
[----:B------:R-:W-:Y:S01]  /*2540*/  LOP3.LUT P5, RZ, R43, 0x1f, RZ, 0xc0, !PT ;  /* 0x0000001f2bff7812 */ /* 0x000fe200078ac0ff */
[----:B------:R-:W-:Y:S10]  /*2550*/  BRA.DIV ~URZ, `(.L_x_697) ;  /* 0x000029a27f007947 */ /* 0x000ff4000b800000 */
[----:B------:R0:W1:Y:S02]  /*2560*/  SHFL.DOWN PT, R106, R113, 0x10, 0x1f ;  /* 0x0a001f00716a7f89 */ /* 0x00006400000e0000 */
.L_x_721:
        /* <DEDUP_REMOVED lines=18> */
.L_x_722:
[----:B------:R-:W-:Y:S01]  /*2690*/  @!P5 LOP3.LUT R105, R112, 0x7, RZ, 0xc0, !PT ;  /* 0x000000077069d812 */ /* 0x000fe200078ec0ff */
[----:B--2---:R-:W-:Y:S01]  /*26a0*/  FADD.FTZ R176, R111, R108 ;  /* 0x0000006c6fb07221 */ /* 0x004fe20000010000 */
[----:B------:R-:W-:Y:S01]  /*26b0*/  WARPSYNC 0xffffffff ;  /* 0xffffffff00007948 */ /* 0x000fe20003800000 */
[----:B-1----:R-:W-:Y:S01]  /*26c0*/  FADD.FTZ R177, R177, R110 ;  /* 0x0000006eb1b17221 */ /* 0x002fe20000010000 */
[----:B------:R-:W-:Y:S01]  /*26d0*/  @!P5 IADD3 R193, R192, R105, RZ ;  /* 0x00000069c0c1d210 */ /* 0x000fe20007ffe0ff */
[----:B------:R-:W-:Y:S01]  /*26e0*/  BSSY B0, `(.L_x_699) ;  /* 0x0000068000007945 */ /* 0x000fe20003800000 */
[----:B------:R-:W-:-:S03]  /*26f0*/  LOP3.LUT P6, RZ, R8, 0xffffff00, RZ, 0xc0, !PT ;  /* 0xffffff0008ff7812 */ /* 0x000fc600078cc0ff */
[----:B------:R-:W-:Y:S04]  /*2700*/  @!P5 STS.64 [R193.X8+0x7000], R176 ;  /* 0x007000b0c100d388 */ /* 0x000fe80000008a00 */
[----:B------:R-:W-:Y:S06]  /*2710*/  BAR.SYNC.DEFER_BLOCKING 0x0 ;  /* 0x0000000000007b1d */ /* 0x000fec0000010000 */
[----:B------:R-:W1:Y:S04]  /*2720*/  LDS.128 R104, [R192.X8+0x7000] ;  /* 0x00700000c0687984 */ /* 0x000e680000008c00 */
[----:B0-----:R-:W0:Y:S04]  /*2730*/  LDS.128 R108, [R192.X8+0x7010] ;  /* 0x00701000c06c7984 */ /* 0x001e280000008c00 */
[----:B-----5:R-:W2:Y:S04]  /*2740*/  LDS.128 R112, [R192.X8+0x7020] ;  /* 0x00702000c0707984 */ /* 0x020ea80000008c00 */
        /* <DEDUP_REMOVED lines=47> */
[----:B------:R-:W-:-:S05]  /*2a40*/  @P5 PRMT R105, RZ, 0x5410, R113 ;  /* 0x00005410ff695816 */ /* 0x000fca0000000071 */
[----:B------:R-:W-:Y:S01]  /*2a50*/  @P5 FADD.FTZ R110, R110, R105 ;  /* 0x000000696e6e5221 */ /* 0x000fe20000010000 */
[----:B------:R-:W-:-:S04]  /*2a60*/  ISETP.NE.U32.AND P5, PT, RZ, c[0x0][0x258], PT ;  /* 0x00009600ff007a0c */ /* 0x000fc80003fa5070 */
[----:B------:R-:W-:-:S13]  /*2a70*/  ISETP.NE.AND.EX P5, PT, RZ, c[0x0][0x25c], PT, P5 ;  /* 0x00009700ff007a0c */ /* 0x000fda0003fa5350 */
[----:B------:R-:W-:Y:S01]  /*2a80*/  @P5 F2FP.BF16.PACK_AB R107, RZ, R106 ;  /* 0x0000006aff6b523e */ /* 0x000fe200000010ff */
[-C--:B------:R-:W-:Y:S01]  /*2a90*/  FMUL.FTZ R106, R106, R11.reuse ;  /* 0x0000000b6a6a7220 */ /* 0x080fe20000410000 */
[----:B------:R-:W-:Y:S01]  /*2aa0*/  @P5 F2FP.BF16.PACK_AB R105, RZ, R104 ;  /* 0x00000068ff69523e */ /* 0x000fe200000010ff */
[-C--:B------:R-:W-:Y:S01]  /*2ab0*/  FMUL.FTZ R104, R104, R11.reuse ;  /* 0x0000000b68687220 */ /* 0x080fe20000410000 */
[----:B------:R-:W-:Y:S01]  /*2ac0*/  @P5 F2FP.BF16.PACK_AB R109, RZ, R108 ;  /* 0x0000006cff6d523e */ /* 0x000fe200000010ff */
[----:B------:R-:W-:Y:S01]  /*2ad0*/  FMUL.FTZ R106, R106, c[0x0][0x1e8] ;  /* 0x00007a006a6a7a20 */ /* 0x000fe20000410000 */
[----:B------:R-:W-:Y:S01]  /*2ae0*/  @P5 F2FP.BF16.PACK_AB R111, RZ, R110 ;  /* 0x0000006eff6f523e */ /* 0x000fe200000010ff */
[-C--:B------:R-:W-:Y:S01]  /*2af0*/  FMUL.FTZ R108, R108, R11.reuse ;  /* 0x0000000b6c6c7220 */ /* 0x080fe20000410000 */
[----:B------:R-:W-:Y:S01]  /*2b00*/  @P5 PRMT R44, R105, 0x7610, R44 ;  /* 0x00007610692c5816 */ /* 0x000fe2000000002c */
[----:B------:R-:W-:Y:S01]  /*2b10*/  FMUL.FTZ R110, R110, R11 ;  /* 0x0000000b6e6e7220 */ /* 0x000fe20000410000 */
[----:B------:R-:W-:Y:S01]  /*2b20*/  @P5 PRMT R45, R107, 0x7610, R45 ;  /* 0x000076106b2d5816 */ /* 0x000fe2000000002d */
[----:B------:R-:W-:Y:S01]  /*2b30*/  FMUL.FTZ R108, R108, c[0x0][0x1e8] ;  /* 0x00007a006c6c7a20 */ /* 0x000fe20000410000 */
[----:B------:R-:W-:Y:S01]  /*2b40*/  @P5 PRMT R46, R109, 0x7610, R46 ;  /* 0x000076106d2e5816 */ /* 0x000fe2000000002e */
[----:B------:R-:W-:Y:S01]  /*2b50*/  FMUL.FTZ R110, R110, c[0x0][0x1e8] ;  /* 0x00007a006e6e7a20 */ /* 0x000fe20000410000 */
[----:B------:R-:W-:Y:S01]  /*2b60*/  @P5 PRMT R47, R111, 0x7610, R47 ;  /* 0x000076106f2f5816 */ /* 0x000fe2000000002f */
[----:B------:R-:W-:Y:S01]  /*2b70*/  FMUL.FTZ R104, R104, c[0x0][0x1e8] ;  /* 0x00007a0068687a20 */ /* 0x000fe20000410000 */
[----:B------:R-:W-:-:S04]  /*2b80*/  LOP3.LUT P5, RZ, R7, 0xff00, RZ, 0xc0, !PT ;  /* 0x0000ff0007ff7812 */ /* 0x000fc800078ac0ff */
[----:B------:R-:W-:Y:S02]  /*2b90*/  FSEL R106, R106, RZ, P5 ;  /* 0x000000ff6a6a7208 */ /* 0x000fe40002800000 */
[----:B------:R-:W-:-:S04]  /*2ba0*/  LOP3.LUT P5, RZ, R7, 0xff0000, RZ, 0xc0, !PT ;  /* 0x00ff000007ff7812 */ /* 0x000fc800078ac0ff */
[----:B------:R-:W-:Y:S02]  /*2bb0*/  FSEL R109, R108, RZ, P5 ;  /* 0x000000ff6c6d7208 */ /* 0x000fe40002800000 */
[----:B------:R-:W-:-:S04]  /*2bc0*/  LOP3.LUT P5, RZ, R7, 0xff000000, RZ, 0xc0, !PT ;  /* 0xff00000007ff7812 */ /* 0x000fc800078ac0ff */
[----:B------:R-:W-:Y:S01]  /*2bd0*/  FSEL R110, R110, RZ, P5 ;  /* 0x000000ff6e6e7208 */ /* 0x000fe20002800000 */
[----:B------:R-:W-:Y:S01]  /*2be0*/  F2F.BF16.F32 R109, R109 ;  /* 0x0000006d006d7304 */ /* 0x000fe20000202000 */
[----:B------:R-:W-:-:S04]  /*2bf0*/  LOP3.LUT P5, RZ, R7, 0xff, RZ, 0xc0, !PT ;  /* 0x000000ff07ff7812 */ /* 0x000fc800078ac0ff */
[----:B------:R-:W-:Y:S02]  /*2c00*/  FSEL R108, R104, RZ, P5 ;  /* 0x000000ff686c7208 */ /* 0x000fe40002800000 */
[----:B------:R-:W-:Y:S01]  /*2c10*/  ISETP.NE.U32.AND P5, PT, RZ, c[0x0][0x258], PT ;  /* 0x00009600ff007a0c */ /* 0x000fe20003fa5070 */
[----:B------:R-:W0:Y:S03]  /*2c20*/  F2F.BF16.F32 R104, R106 ;  /* 0x0000006a00687304 */ /* 0x000e260000202000 */
[----:B------:R-:W-:-:S05]  /*2c30*/  ISETP.NE.AND.EX P5, PT, RZ, c[0x0][0x25c], PT, P5 ;  /* 0x00009700ff007a0c */ /* 0x000fca0003fa5350 */
[----:B------:R-:W1:Y:S08]  /*2c40*/  F2F.BF16.F32 R107, R110 ;  /* 0x0000006e006b7304 */ /* 0x000e700000202000 */
[----:B------:R-:W2:Y:S01]  /*2c50*/  F2F.BF16.F32 R111, R108 ;  /* 0x0000006c006f7304 */ /* 0x000ea20000202000 */
[----:B0-----:R-:W-:-:S04]  /*2c60*/  IMAD.WIDE.U32 R104, R104, 0x10000, RZ ;  /* 0x0001000068687825 */ /* 0x001fc800078e00ff */
[----:B-1----:R-:W-:-:S05]  /*2c70*/  IMAD.U32 R107, R107, 0x10000, RZ ;  /* 0x000100006b6b7824 */ /* 0x002fca00078e00ff */
[----:B------:R-:W-:Y:S01]  /*2c80*/  LOP3.LUT R105, R105, R107, R109, 0xfe, !PT ;  /* 0x0000006b69697212 */ /* 0x000fe200078efe6d */
[----:B------:R-:W-:Y:S01]  /*2c90*/  IMAD.WIDE.U32 R106, R9, R116, c[0x0][0x248] ;  /* 0x00009200096a7625 */ /* 0x000fe200078e0074 */
[----:B--2---:R-:W-:Y:S01]  /*2ca0*/  LOP3.LUT R104, R104, R111, RZ, 0xfc, !PT ;  /* 0x0000006f68687212 */ /* 0x004fe200078efcff */
        /* <DEDUP_REMOVED lines=9> */
.L_x_701:
[----:B------:R1:W-:Y:S01]  /*2d40*/  STG.E.64 [R106.64], R104 ;  /* 0x000000686a007986 */ /* 0x0003e2000c101b04 */
[----:B------:R-:W-:-:S03]  /*2d50*/  IADD3 R9, R9, 0x100, RZ ;  /* 0x0000010009097810 */ /* 0x000fc60007ffe0ff */
.L_x_700:
[----:B------:R-:W-:Y:S05]  /*2d60*/  BSYNC B0 ;  /* 0x0000000000007941 */ /* 0x000fea0003800000 */
.L_x_699:
        /* <DEDUP_REMOVED lines=63> */
[----:B0-----:R-:W-:Y:S01]  /*3160*/  IMAD.WIDE.U32 R104, R104, 0x10000, RZ ;  /* 0x0001000068687825 */ /* 0x001fe200078e00ff */
[----:B-1----:R-:W-:-:S04]  /*3170*/  SHF.L.U32 R107, R107, 0x10, RZ ;  /* 0x000000106b6b7819 */ /* 0x002fc800000006ff */
        /* <DEDUP_REMOVED lines=12> */
.L_x_704:
[----:B------:R1:W-:Y:S01]  /*3240*/  STG.E.64 [R106.64], R104 ;  /* 0x000000686a007986 */ /* 0x0003e2000c101b04 */
[----:B------:R-:W-:-:S03]  /*3250*/  IADD3 R9, R9, 0x100, RZ ;  /* 0x0000010009097810 */ /* 0x000fc60007ffe0ff */
.L_x_703:
[----:B------:R-:W-:Y:S05]  /*3260*/  BSYNC B0 ;  /* 0x0000000000007941 */ /* 0x000fea0003800000 */
.L_x_702:
        /* <DEDUP_REMOVED lines=77> */
.L_x_707:
[----:B------:R1:W-:Y:S01]  /*3740*/  STG.E.64 [R106.64], R104 ;  /* 0x000000686a007986 */ /* 0x0003e2000c101b04 */
[----:B------:R-:W-:-:S03]  /*3750*/  IADD3 R9, R9, 0x100, RZ ;  /* 0x0000010009097810 */ /* 0x000fc60007ffe0ff */
.L_x_706:
[----:B------:R-:W-:Y:S05]  /*3760*/  BSYNC B0 ;  /* 0x0000000000007941 */ /* 0x000fea0003800000 */
.L_x_705:
        /* <DEDUP_REMOVED lines=77> */
.L_x_710:
[----:B------:R1:W-:Y:S01]  /*3c40*/  STG.E.64 [R106.64], R104 ;  /* 0x000000686a007986 */ /* 0x0003e2000c101b04 */
[----:B------:R-:W-:-:S03]  /*3c50*/  IADD3 R9, R9, 0x100, RZ ;  /* 0x0000010009097810 */ /* 0x000fc60007ffe0ff */
.L_x_709:
[----:B------:R-:W-:Y:S05]  /*3c60*/  BSYNC B0 ;  /* 0x0000000000007941 */ /* 0x000fea0003800000 */
.L_x_708:
[----:B------:R-:W-:Y:S01]  /*3c70*/  BSSY B0, `(.L_x_711) ;  /* 0x000004f000007945 */ /* 0x000fe20003800000 */
[----:B------:R-:W-:Y:S05]  /*3c80*/  @!P3 BRA `(.L_x_712) ;  /* 0x000004d00000b947 */ /* 0x000fea0003800000 */
[----:B------:R-:W-:Y:S02]  /*3c90*/  ISETP.NE.AND P5, PT, R41, RZ, PT ;  /* 0x000000ff2900720c */ /* 0x000fe40003fa5270 */
[----:B------:R-:W-:Y:S02]  /*3ca0*/  MOV R116, 0x8 ;  /* 0x0000000800747802 */ /* 0x000fe40000000f00 */
        /* <DEDUP_REMOVED lines=73> */
.L_x_713:
[----:B------:R1:W-:Y:S01]  /*4140*/  STG.E.64 [R106.64], R104 ;  /* 0x000000686a007986 */ /* 0x0003e2000c101b04 */
[----:B------:R-:W-:-:S03]  /*4150*/  IADD3 R9, R9, 0x100, RZ ;  /* 0x0000010009097810 */ /* 0x000fc60007ffe0ff */
.L_x_712:
[----:B------:R-:W-:Y:S05]  /*4160*/  BSYNC B0 ;  /* 0x0000000000007941 */ /* 0x000fea0003800000 */
.L_x_711:
        /* <DEDUP_REMOVED lines=77> */
.L_x_716:
[----:B------:R1:W-:Y:S01]  /*4640*/  STG.E.64 [R106.64], R104 ;  /* 0x000000686a007986 */ /* 0x0003e2000c101b04 */
[----:B------:R-:W-:-:S03]  /*4650*/  IADD3 R9, R9, 0x100, RZ ;  /* 0x0000010009097810 */ /* 0x000fc60007ffe0ff */
.L_x_715:
[----:B------:R-:W-:Y:S05]  /*4660*/  BSYNC B0 ;  /* 0x0000000000007941 */ /* 0x000fea0003800000 */
.L_x_714:
        /* <DEDUP_REMOVED lines=10> */
[----:B------:R-:W-:Y:S02]  /*4710*/  FADD.FTZ R107, R187, -R104 ;  /* 0x80000068bb6b7221 */ /* 0x000fe40000010000 */
[-CC-:B------:R-:W-:Y:S02]  /*4720*/  FFMA.FTZ R109, R189, R114.reuse, R111.reuse ;  /* 0x00000072bd6d7223 */ /* 0x180fe4000001006f */
[----:B------:R-:W-:-:S02]  /*4730*/  FFMA.FTZ R111, R191, R114, R111 ;  /* 0x00000072bf6f7223 */ /* 0x000fc4000001006f */
[C---:B------:R-:W-:Y:S02]  /*4740*/  FMUL.FTZ R104, R10.reuse, R105 ;  /* 0x000000690a687220 */ /* 0x040fe40000410000 */
[----:B------:R-:W-:Y:S02]  /*4750*/  @P5 IMAD.MOV.U32 R106, RZ, RZ, R168 ;  /* 0x000000ffff6a5224 */ /* 0x000fe400078e00a8 */
[----:B------:R-:W-:Y:S01]  /*4760*/  FMUL.FTZ R108, R10, R107 ;  /* 0x0000006b0a6c7220 */ /* 0x000fe20000410000 */
[----:B------:R-:W-:Y:S01]  /*4770*/  @P5 SHF.R.U64 R107, R168, 0x10, R169 ;  /* 0x00000010a86b5819 */ /* 0x000fe200000012a9 */
[----:B------:R-:W-:Y:S01]  /*4780*/  FADD.FTZ R109, R188, -R109 ;  /* 0x8000006dbc6d7221 */ /* 0x000fe20000010000 */
[----:B------:R-:W-:Y:S01]  /*4790*/  @P5 PRMT R105, RZ, 0x5410, R106 ;  /* 0x00005410ff695816 */ /* 0x000fe2000000006a */
[----:B------:R-:W-:Y:S01]  /*47a0*/  FADD.FTZ R111, R190, -R111 ;  /* 0x8000006fbe6f7221 */ /* 0x000fe20000010000 */
[----:B------:R-:W-:Y:S01]  /*47b0*/  @P5 SHF.R.U32.HI R106, RZ, 0x10, R169 ;  /* 0x00000010ff6a5819 */ /* 0x000fe200000116a9 */
[----:B------:R-:W-:-:S02]  /*47c0*/  FMUL.FTZ R110, R10, R109 ;  /* 0x0000006d0a6e7220 */ /* 0x000fc40000410000 */
[----:B------:R-:W-:Y:S01]  /*47d0*/  @P5 FADD.FTZ R104, R104, R105 ;  /* 0x0000006968685221 */ /* 0x000fe20000010000 */
[----:B------:R-:W-:Y:S01]  /*47e0*/  @P5 PRMT R105, RZ, 0x5410, R107 ;  /* 0x00005410ff695816 */ /* 0x000fe2000000006b */
[----:B------:R-:W-:Y:S01]  /*47f0*/  FMUL.FTZ R112, R10, R111 ;  /* 0x0000006f0a707220 */ /* 0x000fe20000410000 */
[----:B------:R-:W-:Y:S01]  /*4800*/  @P5 MOV R10, R169 ;  /* 0x000000a9000a5202 */ /* 0x000fe20000000f00 */
[----:B------:R-:W-:Y:S02]  /*4810*/  IMAD.MOV.U32 R114, RZ, RZ, 0x8 ;  /* 0x00000008ff727424 */ /* 0x000fe400078e00ff */
        /* <DEDUP_REMOVED lines=9> */
[----:B------:R-:W-:Y:S02]  /*48b0*/  @P5 F2FP.BF16.PACK_AB R10, RZ, R104 ;  /* 0x00000068ff0a523e */ /* 0x000fe400000010ff */
[----:B------:R-:W-:Y:S01]  /*48c0*/  @P5 F2FP.BF16.PACK_AB R106, RZ, R110 ;  /* 0x0000006eff6a523e */ /* 0x000fe200000010ff */
[----:B------:R-:W-:Y:S01]  /*48d0*/  FMUL.FTZ R108, R108, c[0x0][0x1e8] ;  /* 0x00007a006c6c7a20 */ /* 0x000fe20000410000 */
[----:B------:R-:W-:Y:S01]  /*48e0*/  @P5 F2FP.BF16.PACK_AB R107, RZ, R112 ;  /* 0x00000070ff6b523e */ /* 0x000fe200000010ff */
[-C--:B------:R-:W-:Y:S01]  /*48f0*/  FMUL.FTZ R110, R110, R11.reuse ;  /* 0x0000000b6e6e7220 */ /* 0x080fe20000410000 */
[----:B------:R-:W-:Y:S01]  /*4900*/  @P5 PRMT R44, R10, 0x7610, R44 ;  /* 0x000076100a2c5816 */ /* 0x000fe2000000002c */
[-C--:B------:R-:W-:Y:S01]  /*4910*/  FMUL.FTZ R112, R112, R11.reuse ;  /* 0x0000000b70707220 */ /* 0x080fe20000410000 */
[----:B------:R-:W-:Y:S01]  /*4920*/  @P5 PRMT R45, R105, 0x7610, R45 ;  /* 0x00007610692d5816 */ /* 0x000fe2000000002d */
[----:B------:R-:W-:Y:S01]  /*4930*/  FMUL.FTZ R110, R110, c[0x0][0x1e8] ;  /* 0x00007a006e6e7a20 */ /* 0x000fe20000410000 */
[----:B------:R-:W-:Y:S01]  /*4940*/  @P5 PRMT R46, R106, 0x7610, R46 ;  /* 0x000076106a2e5816 */ /* 0x000fe2000000002e */
[----:B------:R-:W-:Y:S01]  /*4950*/  FMUL.FTZ R112, R112, c[0x0][0x1e8] ;  /* 0x00007a0070707a20 */ /* 0x000fe20000410000 */
[----:B------:R-:W-:Y:S01]  /*4960*/  @P5 PRMT R47, R107, 0x7610, R47 ;  /* 0x000076106b2f5816 */ /* 0x000fe2000000002f */
[----:B------:R-:W-:Y:S01]  /*4970*/  FMUL.FTZ R11, R104, R11 ;  /* 0x0000000b680b7220 */ /* 0x000fe20000410000 */
[----:B------:R-:W-:-:S03]  /*4980*/  LOP3.LUT P5, RZ, R0, 0xff00, RZ, 0xc0, !PT ;  /* 0x0000ff0000ff7812 */ /* 0x000fc600078ac0ff */
[----:B------:R-:W-:Y:S01]  /*4990*/  FMUL.FTZ R11, R11, c[0x0][0x1e8] ;  /* 0x00007a000b0b7a20 */ /* 0x000fe20000410000 */
[----:B------:R-:W-:Y:S02]  /*49a0*/  FSEL R106, R108, RZ, P5 ;  /* 0x000000ff6c6a7208 */ /* 0x000fe40002800000 */
[----:B------:R-:W-:Y:S02]  /*49b0*/  LOP3.LUT P5, RZ, R0, 0xff0000, RZ, 0xc0, !PT ;  /* 0x00ff000000ff7812 */ /* 0x000fe400078ac0ff */
[----:B------:R-:W0:Y:S02]  /*49c0*/  F2F.BF16.F32 R10, R106 ;  /* 0x0000006a000a7304 */ /* 0x000e240000202000 */
[----:B------:R-:W-:Y:S02]  /*49d0*/  FSEL R110, R110, RZ, P5 ;  /* 0x000000ff6e6e7208 */ /* 0x000fe40002800000 */
[----:B------:R-:W-:-:S04]  /*49e0*/  LOP3.LUT P5, RZ, R0, 0xff000000, RZ, 0xc0, !PT ;  /* 0xff00000000ff7812 */ /* 0x000fc800078ac0ff */
[----:B------:R-:W-:Y:S01]  /*49f0*/  FSEL R112, R112, RZ, P5 ;  /* 0x000000ff70707208 */ /* 0x000fe20002800000 */
[----:B------:R-:W-:Y:S01]  /*4a00*/  F2F.BF16.F32 R110, R110 ;  /* 0x0000006e006e7304 */ /* 0x000fe20000202000 */
[----:B------:R-:W-:-:S04]  /*4a10*/  LOP3.LUT P5, RZ, R0, 0xff, RZ, 0xc0, !PT ;  /* 0x000000ff00ff7812 */ /* 0x000fc800078ac0ff */
[----:B------:R-:W-:Y:S02]  /*4a20*/  FSEL R108, R11, RZ, P5 ;  /* 0x000000ff0b6c7208 */ /* 0x000fe40002800000 */
[----:B------:R-:W-:Y:S01]  /*4a30*/  ISETP.NE.U32.AND P5, PT, RZ, c[0x0][0x258], PT ;  /* 0x00009600ff007a0c */ /* 0x000fe20003fa5070 */
[----:B------:R-:W1:Y:S01]  /*4a40*/  F2F.BF16.F32 R105, R112 ;  /* 0x0000007000697304 */ /* 0x000e620000202000 */
[----:B0-----:R-:W-:Y:S02]  /*4a50*/  IMAD.WIDE.U32 R10, R10, 0x10000, RZ ;  /* 0x000100000a0a7825 */ /* 0x001fe400078e00ff */
[----:B------:R-:W-:-:S05]  /*4a60*/  ISETP.NE.AND.EX P5, PT, RZ, c[0x0][0x25c], PT, P5 ;  /* 0x00009700ff007a0c */ /* 0x000fca0003fa5350 */
[----:B------:R-:W0:Y:S01]  /*4a70*/  F2F.BF16.F32 R107, R108 ;  /* 0x0000006c006b7304 */ /* 0x000e220000202000 */
[----:B-1----:R-:W-:-:S05]  /*4a80*/  IMAD.U32 R105, R105, 0x10000, RZ ;  /* 0x0001000069697824 */ /* 0x002fca00078e00ff */
[----:B------:R-:W-:Y:S02]  /*4a90*/  LOP3.LUT R105, R11, R105, R110, 0xfe, !PT ;  /* 0x000000690b697212 */ /* 0x000fe400078efe6e */
[----:B0-----:R-:W-:Y:S01]  /*4aa0*/  LOP3.LUT R104, R10, R107, RZ, 0xfc, !PT ;  /* 0x0000006b0a687212 */ /* 0x001fe200078efcff */
[----:B------:R-:W-:Y:S01]  /*4ab0*/  IMAD.WIDE.U32 R106, R9, R114, c[0x0][0x248] ;  /* 0x00009200096a7625 */ /* 0x000fe200078e0072 */
        /* <DEDUP_REMOVED lines=9> */
.L_x_719:
[----:B------:R1:W-:Y:S02]  /*4b50*/  STG.E.64 [R106.64], R104 ;  /* 0x000000686a007986 */ /* 0x0003e4000c101b04 */
.L_x_718:
[----:B------:R-:W-:Y:S05]  /*4b60*/  BSYNC B0 ;  /* 0x0000000000007941 */ /* 0x000fea0003800000 */
.L_x_717:
[----:B------:R-:W-:Y:S02]  /*4b70*/  LOP3.LUT P5, RZ, R19, 0xff, RZ, 0xc0, !PT ;  /* 0x000000ff13ff7812 */ /* 0x000fe400078ac0ff */
[----:B------:R-:W-:Y:S02]  /*4b80*/  IADD3 R42, R42, c[0x0][0x160], RZ ;  /* 0x000058002a2a7a10 */ /* 0x000fe40007ffe0ff */
[----:B------:R-:W-:Y:S02]  /*4b90*/  SEL R19, RZ, 0x1, P5 ;  /* 0x00000001ff137807 */ /* 0x000fe40002800000 */
[----:B------:R-:W-:-:S13]  /*4ba0*/  ISETP.GE.AND P5, PT, R42, c[0x0][0x164], PT ;  /* 0x000059002a007a0c */ /* 0x000fda0003fa6270 */
[----:B01----:R-:W-:Y:S01]  /*4bb0*/  @P5 CALL.REL.NOINC `(.L_x_682) ;  /* 0x0000001000005944 */ /* 0x003fe20003c00000 */
[----:B------:R-:W-:Y:S05]  /*4bc0*/  BRA `(.L_x_720) ;  /* 0xffffbcb000007947 */ /* 0x000fea000383ffff */
.L_x_682:
[----:B-1----:R-:W0:Y:S01]  /*4bd0*/  S2UR UR6, SR_CTAID.X ;  /* 0x00000000000679c3 */ /* 0x002e220000002500 */
[----:B------:R-:W0:Y:S01]  /*4be0*/  S2R R2, SR_TID.X ;  /* 0x0000000000027919 */ /* 0x000e220000002100 */
[----:B------:R-:W-:Y:S01]  /*4bf0*/  LOP3.LUT P5, RZ, R8, 0xffffff00, RZ, 0xc0, !PT ;  /* 0xffffff0008ff7812 */ /* 0x000fe200078ac0ff */
[----:B-----5:R-:W-:Y:S01]  /*4c00*/  @P0 IMAD.MOV.U32 R11, RZ, RZ, 0x10 ;  /* 0x00000010ff0b0424 */ /* 0x020fe200078e00ff */
[----:B------:R-:W-:Y:S01]  /*4c10*/  @P3 MOV R23, 0x10 ;  /* 0x0000001000173802 */ /* 0x000fe20000000f00 */
[----:B------:R-:W-:Y:S02]  /*4c20*/  @P1 IMAD.MOV.U32 R15, RZ, RZ, 0x10 ;  /* 0x00000010ff0f1424 */ /* 0x000fe400078e00ff */
[----:B------:R-:W-:Y:S02]  /*4c30*/  @P2 IMAD.MOV.U32 R19, RZ, RZ, 0x10 ;  /* 0x00000010ff132424 */ /* 0x000fe400078e00ff */
[----:B------:R-:W-:-:S06]  /*4c40*/  @P4 IMAD.MOV.U32 R9, RZ, RZ, 0x10 ;  /* 0x00000010ff094424 */ /* 0x000fcc00078e00ff */
        /* <DEDUP_REMOVED lines=9> */
[-C--:B------:R-:W-:Y:S01]  /*4ce0*/  @P0 IMAD.WIDE.U32 R6, R0, R11.reuse, c[0x0][0x220] ;  /* 0x0000880000060625 */ /* 0x080fe200078e000b */
        /* <DEDUP_REMOVED lines=33> */
.L_x_697:
[----:B------:R-:W-:Y:S01]  /*4f00*/  HFMA2.MMA R116, -RZ, RZ, 0, 9.5367431640625e-07 ;  /* 0x00000010ff747435 */ /* 0x000fe200000001ff */
[----:B------:R-:W-:Y:S01]  /*4f10*/  IMAD.MOV.U32 R107, RZ, RZ, R113 ;  /* 0x000000ffff6b7224 */ /* 0x000fe200078e0071 */
[----:B------:R-:W-:Y:S01]  /*4f20*/  MOV R104, 0x4f60 ;  /* 0x00004f6000687802 */ /* 0x000fe20000000f00 */
[----:B------:R-:W-:Y:S02]  /*4f30*/  IMAD.MOV.U32 R177, RZ, RZ, 0x1f ;  /* 0x0000001fffb17424 */ /* 0x000fe400078e00ff */
[----:B------:R-:W-:-:S02]  /*4f40*/  IMAD.MOV.U32 R118, RZ, RZ, -0x1 ;  /* 0xffffffffff767424 */ /* 0x000fc400078e00ff */
[----:B-----5:R-:W-:Y:S05]  /*4f50*/  CALL.REL.NOINC `($__internal_8_$__cuda_sm70_shflsync_down_p) ;  /* 0x0000045000007944 */ /* 0x020fea0003c00000 */
[----:B-1----:R-:W-:Y:S01]  /*4f60*/  IMAD.MOV.U32 R106, RZ, RZ, R177 ;  /* 0x000000ffff6a7224 */ /* 0x002fe200078e00b1 */
[----:B0-----:R-:W-:Y:S05]  /*4f70*/  BRA `(.L_x_721) ;  /* 0xffffd5f000007947 */ /* 0x001fea000383ffff */
.L_x_698:
[----:B------:R-:W-:Y:S01]  /*4f80*/  MOV R107, R114 ;  /* 0x00000072006b7202 */ /* 0x000fe20000000f00 */
[----:B------:R-:W-:Y:S01]  /*4f90*/  IMAD.MOV.U32 R116, RZ, RZ, 0x10 ;  /* 0x00000010ff747424 */ /* 0x000fe200078e00ff */
[----:B------:R-:W-:Y:S01]  /*4fa0*/  MOV R118, 0xffffffff ;  /* 0xffffffff00767802 */ /* 0x000fe20000000f00 */
[----:B------:R-:W-:Y:S01]  /*4fb0*/  IMAD.MOV.U32 R177, RZ, RZ, 0x1f ;  /* 0x0000001fffb17424 */ /* 0x000fe200078e00ff */
[----:B------:R-:W-:-:S02]  /*4fc0*/  MOV R104, 0x4fe0 ;  /* 0x00004fe000687802 */ /* 0x000fc40000000f00 */
[----:B01---5:R-:W-:Y:S05]  /*4fd0*/  CALL.REL.NOINC `($__internal_8_$__cuda_sm70_shflsync_down_p) ;  /* 0x000003d000007944 */ /* 0x023fea0003c00000 */
[----:B------:R-:W-:Y:S01]  /*4fe0*/  FADD.FTZ R113, R106, R113 ;  /* 0x000000716a717221 */ /* 0x000fe20000010000 */
[----:B0-----:R-:W-:Y:S01]  /*4ff0*/  MOV R118, 0xffffffff ;  /* 0xffffffff00767802 */ /* 0x001fe20000000f00 */
[----:B-1----:R-:W-:Y:S01]  /*5000*/  FADD.FTZ R114, R114, R177 ;  /* 0x000000b172727221 */ /* 0x002fe20000010000 */
[----:B------:R-:W-:Y:S01]  /*5010*/  MOV R104, 0x5060 ;  /* 0x0000506000687802 */ /* 0x000fe20000000f00 */
[----:B------:R-:W-:-:S02]  /*5020*/  IMAD.MOV.U32 R116, RZ, RZ, 0x8 ;  /* 0x00000008ff747424 */ /* 0x000fc400078e00ff */
[----:B------:R-:W-:Y:S02]  /*5030*/  IMAD.MOV.U32 R177, RZ, RZ, 0x1f ;  /* 0x0000001fffb17424 */ /* 0x000fe400078e00ff */
[----:B------:R-:W-:Y:S02]  /*5040*/  IMAD.MOV.U32 R107, RZ, RZ, R113 ;  /* 0x000000ffff6b7224 */ /* 0x000fe400078e0071 */
[----:B------:R-:W-:Y:S05]  /*5050*/  CALL.REL.NOINC `($__internal_8_$__cuda_sm70_shflsync_down_p) ;  /* 0x0000035000007944 */ /* 0x000fea0003c00000 */
[----:B-1----:R-:W-:Y:S01]  /*5060*/  IMAD.MOV.U32 R106, RZ, RZ, R177 ;  /* 0x000000ffff6a7224 */ /* 0x002fe200078e00b1 */
[----:B0-----:R-:W-:Y:S01]  /*5070*/  MOV R107, R114 ;  /* 0x00000072006b7202 */ /* 0x001fe20000000f00 */
[----:B------:R-:W-:Y:S01]  /*5080*/  IMAD.MOV.U32 R116, RZ, RZ, 0x8 ;  /* 0x00000008ff747424 */ /* 0x000fe200078e00ff */
[----:B------:R-:W-:Y:S01]  /*5090*/  MOV R118, 0xffffffff ;  /* 0xffffffff00767802 */ /* 0x000fe20000000f00 */
[----:B------:R-:W-:Y:S01]  /*50a0*/  IMAD.MOV.U32 R177, RZ, RZ, 0x1f ;  /* 0x0000001fffb17424 */ /* 0x000fe200078e00ff */
[----:B------:R-:W-:Y:S02]  /*50b0*/  MOV R104, 0x50d0 ;  /* 0x000050d000687802 */ /* 0x000fe40000000f00 */
[----:B------:R-:W-:Y:S05]  /*50c0*/  CALL.REL.NOINC `($__internal_8_$__cuda_sm70_shflsync_down_p) ;  /* 0x000002e000007944 */ /* 0x000fea0003c00000 */
        /* <DEDUP_REMOVED lines=45> */
[----:B01----:R-:W-:Y:S05]  /*53a0*/  BRA `(.L_x_722) ;  /* 0xffffd2e000007947 */ /* 0x003fea000383ffff */
        .weak           $__internal_8_$__cuda_sm70_shflsync_down_p
        .type           $__internal_8_$__cuda_sm70_shflsync_down_p,@function
        .size           $__internal_8_$__cuda_sm70_shflsync_down_p,(.L_x_12884 - $__internal_8_$__cuda_sm70_shflsync_down_p)
$__internal_8_$__cuda_sm70_shflsync_down_p:
[----:B------:R-:W-:Y:S01]  /*53b0*/  IMAD.MOV.U32 R105, RZ, RZ, 0x0 ;  /* 0x00000000ff697424 */ /* 0x000fe200078e00ff */
[----:B------:R-:W-:Y:S04]  /*53c0*/  WARPSYNC R118 ;  /* 0x0000007600007348 */ /* 0x000fe80003800000 */
[----:B------:R0:W1:Y:S01]  /*53d0*/  SHFL.DOWN PT, R177, R107, R116, R177 ;  /* 0x080000746bb17389 */ /* 0x00006200000e00b1 */
[----:B------:R-:W-:Y:S05]  /*53e0*/  RET.REL.NODEC R104 `(_ZN10layer_norm13ln_bwd_kernelINS_13Kernel_traitsI13__nv_bfloat16S2_S2_S2_fjLj7168ELj1ELj1ELj8ELj8ENS_18Kernel_traits_baseILj7168ES2_S2_S2_S2_fjLj256EEEEELb1ELb0ELb0ELb0EEEvNS_9BwdParamsE) ;  /* 0xffffac1068007950 */ /* 0x000fea0003c3ffff */
.L_x_723:
        /* <DEDUP_REMOVED lines=9> */
.L_x_12884:


//--------------------- .text._ZN10layer_norm13ln_bwd_kernelINS_13Kernel_traitsI13__nv_bfloat16S2_S2_S2_fjLj7168ELj1ELj1ELj8ELj8ENS_18Kernel_traits_baseILj7168ES2_S2_S2_S2_fjLj256EEEEELb1ELb0ELb0ELb1EEEvNS_9BwdParamsE --------------------------
	.section	.text._ZN10layer_norm13ln_bwd_kernelINS_13Kernel_traitsI13__nv_bfloat16S2_S2_S2_fjLj7168ELj1ELj1ELj8ELj8ENS_18Kernel_traits_baseILj7168ES2_S2_S2_S2_fjLj256EEEEELb1ELb0ELb0ELb1EEEvNS_9BwdParamsE,"ax",@progbits
	.sectioninfo	@"SHI_REGISTERS=208"
	.align	128
        .global         _ZN10layer_norm13ln_bwd_kernelINS_13Kernel_traitsI13__nv_bfloat16S2_S2_S2_fjLj7168ELj1ELj1ELj8ELj8ENS_18Kernel_traits_baseILj7168ES2_S2_S2_S2_fjLj256EEEEELb1ELb0ELb0ELb1EEEvNS_9BwdParamsE
        .type           _ZN10layer_norm13ln_bwd_kernelINS_13Kernel_traitsI13__nv_bfloat16S2_S2_S2_fjLj7168ELj1ELj1ELj8ELj8ENS_18Kernel_traits_baseILj7168ES2_S2_S2_S2_fjLj256EEEEELb1ELb0ELb0ELb1EEEvNS_9BwdParamsE,@function
        .size           _ZN10layer_norm13ln_bwd_kernelINS_13Kernel_traitsI13__nv_bfloat16S2_S2_S2_fjLj7168ELj1ELj1ELj8ELj8ENS_18Kernel_traits_baseILj7168ES2_S2_S2_S2_fjLj256EEEEELb1ELb0ELb0ELb1EEEvNS_9BwdParamsE,(.L_x_12885 - _ZN10layer_norm13ln_bwd_kernelINS_13Kernel_traitsI13__nv_bfloat16S2_S2_S2_fjLj7168ELj1ELj1ELj8ELj8ENS_18Kernel_traits_baseILj7168ES2_S2_S2_S2_fjLj256EEEEELb1ELb0ELb0ELb1EEEvNS_9BwdParamsE)
        .other          _ZN10layer_norm13ln_bwd_kernelINS_13Kernel_traitsI13__nv_bfloat16S2_S2_S2_fjLj7168ELj1ELj1ELj8ELj8ENS_18Kernel_traits_baseILj7168ES2_S2_S2_S2_fjLj256EEEEELb1ELb0ELb0ELb1EEEvNS_9BwdParamsE,@"STO_CUDA_ENTRY STV_DEFAULT"
_ZN10layer_norm13ln_bwd_kernelINS_13Kernel_traitsI13__nv_bfloat16S2_S2_S2_fjLj7168ELj1ELj1ELj8ELj8ENS_18Kernel_traits_baseILj7168ES2_S2_S2_S2_fjLj256EEEEELb1ELb0ELb0ELb1EEEvNS_9BwdParamsE:
.text._ZN10layer_norm13ln_bwd_kernelINS_13Kernel_traitsI13__nv_bfloat16S2_S2_S2_fjLj7168ELj1ELj1ELj8ELj8ENS_18Kernel_traits_baseILj7168ES2_S2_S2_S2_fjLj256EEEEELb1ELb0ELb0ELb1EEEvNS_9BwdParamsE:
        /* <DEDUP_REMOVED lines=36> */
.L_x_724:
        /* <DEDUP_REMOVED lines=82> */
.L_x_736:
[----:B------:R-:W-:Y:S01]  /*0760*/  IMAD R0, R152, c[0x0][0x168], RZ ;  /* 0x00005a0098007a24 */ /* 0x000fe200078e02ff */
[----:B------:R-:W-:Y:S01]  /*0770*/  LOP3.LUT R4, R153, 0xff, RZ, 0xc0, !PT ;  /* 0x000000ff99047812 */ /* 0x000fe200078ec0ff */
[----:B------:R-:W-:-:S03]  /*0780*/  HFMA2.MMA R61, -RZ, RZ, 0, 4.76837158203125e-07 ;  /* 0x00000008ff3d7435 */ /* 0x000fc600000001ff */
[----:B------:R-:W-:-:S04]  /*0790*/  SHF.R.S32.HI R5, RZ, 0x1f, R0 ;  /* 0x0000001fff057819 */ /* 0x000fc80000011400 */
[----:B------:R-:W-:-:S04]  /*07a0*/  LEA.HI R5, R5, R0, RZ, 0x2 ;  /* 0x0000000005057211 */ /* 0x000fc800078f10ff */
[----:B------:R-:W-:-:S04]  /*07b0*/  LEA.HI.SX32 R67, R5, R4, 0x1e ;  /* 0x0000000405437211 */ /* 0x000fc800078ff2ff */
[C---:B------:R-:W-:Y:S01]  /*07c0*/  IADD3 R159, R67.reuse, 0x100, RZ ;  /* 0x00000100439f7810 */ /* 0x040fe20007ffe0ff */
[CC--:B------:R-:W-:Y:S01]  /*07d0*/  IMAD.WIDE.U32 R4, R67.reuse, R61.reuse, c[0x0][0x208] ;  /* 0x0000820043047625 */ /* 0x0c0fe200078e003d */
[C---:B------:R-:W-:Y:S02]  /*07e0*/  IADD3 R65, R67.reuse, 0x400, RZ ;  /* 0x0000040043417810 */ /* 0x040fe40007ffe0ff */
[----:B------:R-:W-:Y:S01]  /*07f0*/  IADD3 R0, R67, 0x600, RZ ;  /* 0x0000060043007810 */ /* 0x000fe20007ffe0ff */
[-C--:B------:R-:W-:Y:S01]  /*0800*/  IMAD.WIDE.U32 R6, R159, R61.reuse, c[0x0][0x208] ;  /* 0x000082009f067625 */ /* 0x080fe200078e003d */
[C---:B------:R-:W-:Y:S01]  /*0810*/  IADD3 R64, R67.reuse, 0x500, RZ ;  /* 0x0000050043407810 */ /* 0x040fe20007ffe0ff */
[----:B------:R-:W2:Y:S01]  /*0820*/  LDG.E.64 R4, [R4.64] ;  /* 0x0000000404047981 */ /* 0x000ea2000c1e1b00 */
[C---:B------:R-:W-:Y:S01]  /*0830*/  IADD3 R158, R67.reuse, 0x200, RZ ;  /* 0x00000200439e7810 */ /* 0x040fe20007ffe0ff */
[CC--:B------:R-:W-:Y:S01]  /*0840*/  IMAD.WIDE.U32 R18, R67.reuse, R61.reuse, c[0x0][0x188] ;  /* 0x0000620043127625 */ /* 0x0c0fe200078e003d */
[----:B------:R-:W-:Y:S01]  /*0850*/  IADD3 R66, R67, 0x300, RZ ;  /* 0x0000030043427810 */ /* 0x000fe20007ffe0ff */
[----:B------:R-:W3:Y:S01]  /*0860*/  LDG.E.64 R6, [R6.64] ;  /* 0x0000000406067981 */ /* 0x000ee2000c1e1b00 */
[----:B------:R-:W-:Y:S01]  /*0870*/  MOV R165, 0x4 ;  /* 0x0000000400a57802 */ /* 0x000fe20000000f00 */
[----:B------:R-:W-:-:S02]  /*0880*/  IMAD.WIDE.U32 R12, R65, R61, c[0x0][0x208] ;  /* 0x00008200410c7625 */ /* 0x000fc400078e003d */
[----:B------:R-:W4:Y:S02]  /*0890*/  LDG.E.64 R18, [R18.64] ;  /* 0x0000000412127981 */ /* 0x000f24000c1e1b00 */
[-C--:B------:R-:W-:Y:S02]  /*08a0*/  IMAD.WIDE.U32 R16, R0, R61.reuse, c[0x0][0x208] ;  /* 0x0000820000107625 */ /* 0x080fe400078e003d */
[----:B------:R-:W4:Y:S02]  /*08b0*/  LDG.E.64 R12, [R12.64] ;  /* 0x000000040c0c7981 */ /* 0x000f24000c1e1b00 */
[CC--:B------:R-:W-:Y:S02]  /*08c0*/  IMAD.WIDE.U32 R14, R64.reuse, R61.reuse, c[0x0][0x208] ;  /* 0x00008200400e7625 */ /* 0x0c0fe400078e003d */
[----:B------:R-:W4:Y:S02]  /*08d0*/  LDG.E.64 R16, [R16.64] ;  /* 0x0000000410107981 */ /* 0x000f24000c1e1b00 */
[----:B------:R-:W-:-:S02]  /*08e0*/  IMAD.WIDE.U32 R40, R64, R61, c[0x0][0x188] ;  /* 0x0000620040287625 */ /* 0x000fc400078e003d */
[----:B------:R-:W4:Y:S02]  /*08f0*/  LDG.E.64 R14, [R14.64] ;  /* 0x000000040e0e7981 */ /* 0x000f24000c1e1b00 */
[CC--:B------:R-:W-:Y:S02]  /*0900*/  IMAD.WIDE.U32 R8, R158.reuse, R61.reuse, c[0x0][0x208] ;  /* 0x000082009e087625 */ /* 0x0c0fe400078e003d */
[----:B------:R-:W4:Y:S02]  /*0910*/  LDG.E.64 R40, [R40.64] ;  /* 0x0000000428287981 */ /* 0x000f24000c1e1b00 */
[-C--:B------:R-:W-:Y:S02]  /*0920*/  IMAD.WIDE.U32 R34, R158, R61.reuse, c[0x0][0x188] ;  /* 0x000062009e227625 */ /* 0x080fe400078e003d */
[----:B------:R-:W4:Y:S02]  /*0930*/  LDG.E.64 R8, [R8.64] ;  /* 0x0000000408087981 */ /* 0x000f24000c1e1b00 */
[----:B------:R-:W-:-:S02]  /*0940*/  IMAD.WIDE.U32 R36, R66, R61, c[0x0][0x188] ;  /* 0x0000620042247625 */ /* 0x000fc400078e003d */
[----:B------:R-:W4:Y:S02]  /*0950*/  LDG.E.64 R34, [R34.64] ;  /* 0x0000000422227981 */ /* 0x000f24000c1e1b00 */
[----:B------:R-:W-:Y:S02]  /*0960*/  IMAD.WIDE R44, R152, R165, c[0x0][0x1a0] ;  /* 0x00006800982c7625 */ /* 0x000fe400078e02a5 */
[----:B------:R-:W4:Y:S02]  /*0970*/  LDG.E.64 R36, [R36.64] ;  /* 0x0000000424247981 */ /* 0x000f24000c1e1b00 */
[-C--:B------:R-:W-:Y:S02]  /*0980*/  IMAD.WIDE.U32 R42, R0, R61.reuse, c[0x0][0x188] ;  /* 0x00006200002a7625 */ /* 0x080fe400078e003d */
[----:B------:R0:W4:Y:S02]  /*0990*/  LDG.E R177, [R44.64] ;  /* 0x000000042cb17981 */ /* 0x000124000c1e1900 */
[----:B------:R-:W-:-:S02]  /*09a0*/  IMAD.WIDE.U32 R10, R66, R61, c[0x0][0x208] ;  /* 0x00008200420a7625 */ /* 0x000fc400078e003d */
[----:B------:R-:W4:Y:S02]  /*09b0*/  LDG.E.64 R42, [R42.64] ;  /* 0x000000042a2a7981 */ /* 0x000f24000c1e1b00 */
[-C--:B------:R-:W-:Y:S02]  /*09c0*/  IMAD.WIDE.U32 R32, R159, R61.reuse, c[0x0][0x188] ;  /* 0x000062009f207625 */ /* 0x080fe400078e003d */
[----:B------:R-:W4:Y:S02]  /*09d0*/  LDG.E.64 R10, [R10.64] ;  /* 0x000000040a0a7981 */ /* 0x000f24000c1e1b00 */
[----:B------:R-:W-:Y:S02]  /*09e0*/  IMAD.WIDE.U32 R38, R65, R61, c[0x0][0x188] ;  /* 0x0000620041267625 */ /* 0x000fe400078e003d */
[----:B------:R-:W4:Y:S02]  /*09f0*/  LDG.E.64 R32, [R32.64] ;  /* 0x0000000420207981 */ /* 0x000f24000c1e1b00 */
[----:B------:R-:W-:-:S02]  /*0a00*/  IMAD.WIDE R160, R152, R165, c[0x0][0x1a8] ;  /* 0x00006a0098a07625 */ /* 0x000fc400078e02a5 */
[----:B------:R-:W4:Y:S04]  /*0a10*/  LDG.E.64 R38, [R38.64] ;  /* 0x0000000426267981 */ /* 0x000f28000c1e1b00 */
[----:B------:R1:W4:Y:S01]  /*0a20*/  LDG.E R160, [R160.64] ;  /* 0x00000004a0a07981 */ /* 0x000322000c1e1900 */
        /* <DEDUP_REMOVED lines=8> */
[----:B------:R-:W-:Y:S01]  /*0ab0*/  IMAD.WIDE.U32 R50, R67, R165, c[0x0][0x190] ;  /* 0x0000640043327625 */ /* 0x000fe200078e00a5 */
[----:B------:R-:W-:-:S04]  /*0ac0*/  ULDC.U8 UR6, c[0x0][0x1f0] ;  /* 0x00007c0000067ab9 */ /* 0x000fc80000000000 */
[----:B-1----:R1:W5:Y:S07]  /*0ad0*/  LDG.E R161, [R50.64] ;  /* 0x0000000432a17981 */ /* 0x00236e000c1e1900 */
[----:B0-----:R-:W-:-:S04]  /*0ae0*/  @P1 IMAD.WIDE.U32 R44, R159, R61, c[0x0][0x218] ;  /* 0x000086009f2c1625 */ /* 0x001fc800078e003d */
[-C--:B------:R-:W-:Y:S01]  /*0af0*/  @P1 IMAD.WIDE.U32 R52, R67, R61.reuse, c[0x0][0x218] ;  /* 0x0000860043341625 */ /* 0x080fe200078e003d */
[----:B------:R0:W5:Y:S03]  /*0b00*/  @P1 LDG.E.64 R20, [R44.64] ;  /* 0x000000042c141981 */ /* 0x000166000c1e1b00 */
[----:B------:R-:W-:Y:S01]  /*0b10*/  @P1 IMAD.WIDE.U32 R46, R158, R61, c[0x0][0x218] ;  /* 0x000086009e2e1625 */ /* 0x000fe200078e003d */
[----:B------:R0:W5:Y:S03]  /*0b20*/  @P1 LDG.E.64 R2, [R52.64] ;  /* 0x0000000434021981 */ /* 0x000166000c1e1b00 */
[----:B-1----:R-:W-:Y:S01]  /*0b30*/  IMAD.WIDE.U32 R50, R64, R165, c[0x0][0x190] ;  /* 0x0000640040327625 */ /* 0x002fe200078e00a5 */
[----:B------:R1:W5:Y:S03]  /*0b40*/  @P1 LDG.E.64 R22, [R46.64] ;  /* 0x000000042e161981 */ /* 0x000366000c1e1b00 */
[----:B------:R-:W-:Y:S01]  /*0b50*/  @P1 IMAD.WIDE.U32 R54, R66, R61, c[0x0][0x218] ;  /* 0x0000860042361625 */ /* 0x000fe200078e003d */
[----:B------:R-:W-:Y:S01]  /*0b60*/  ISETP.NE.AND P2, PT, RZ, UR6, PT ;  /* 0x00000006ff007c0c */ /* 0x000fe2000bf45270 */
[----:B------:R1:W5:Y:S02]  /*0b70*/  LDG.E R50, [R50.64] ;  /* 0x0000000432327981 */ /* 0x000364000c1e1900 */
[----:B0-----:R-:W-:-:S02]  /*0b80*/  IMAD.WIDE.U32 R44, R158, R165, c[0x0][0x190] ;  /* 0x000064009e2c7625 */ /* 0x001fc400078e00a5 */
[----:B------:R0:W5:Y:S02]  /*0b90*/  @P1 LDG.E.64 R24, [R54.64] ;  /* 0x0000000436181981 */ /* 0x000164000c1e1b00 */
[-C--:B------:R-:W-:Y:S02]  /*0ba0*/  @P1 IMAD.WIDE.U32 R56, R65, R61.reuse, c[0x0][0x218] ;  /* 0x0000860041381625 */ /* 0x080fe400078e003d */
[----:B------:R0:W5:Y:S02]  /*0bb0*/  LDG.E R44, [R44.64] ;  /* 0x000000042c2c7981 */ /* 0x000164000c1e1900 */
[----:B------:R-:W-:Y:S02]  /*0bc0*/  @P1 IMAD.WIDE.U32 R58, R64, R61, c[0x0][0x218] ;  /* 0x00008600403a1625 */ /* 0x000fe400078e003d */
[----:B------:R0:W5:Y:S02]  /*0bd0*/  @P1 LDG.E.64 R26, [R56.64] ;  /* 0x00000004381a1981 */ /* 0x000164000c1e1b00 */
[----:B------:R-:W-:-:S02]  /*0be0*/  IMAD.WIDE.U32 R62, R159, R165, c[0x0][0x190] ;  /* 0x000064009f3e7625 */ /* 0x000fc400078e00a5 */
[----:B------:R0:W5:Y:S02]  /*0bf0*/  @P1 LDG.E.64 R28, [R58.64] ;  /* 0x000000043a1c1981 */ /* 0x000164000c1e1b00 */
[----:B------:R-:W-:Y:S02]  /*0c00*/  @P1 IMAD.WIDE.U32 R60, R0, R61, c[0x0][0x218] ;  /* 0x00008600003c1625 */ /* 0x000fe400078e003d */
[----:B------:R0:W5:Y:S02]  /*0c10*/  LDG.E R62, [R62.64] ;  /* 0x000000043e3e7981 */ /* 0x000164000c1e1900 */
[-C--:B-1----:R-:W-:Y:S02]  /*0c20*/  IMAD.WIDE.U32 R46, R66, R165.reuse, c[0x0][0x190] ;  /* 0x00006400422e7625 */ /* 0x082fe400078e00a5 */
[----:B------:R1:W5:Y:S02]  /*0c30*/  @P1 LDG.E.64 R30, [R60.64] ;  /* 0x000000043c1e1981 */ /* 0x000364000c1e1b00 */
[----:B------:R-:W-:-:S02]  /*0c40*/  IMAD.WIDE.U32 R48, R65, R165, c[0x0][0x190] ;  /* 0x0000640041307625 */ /* 0x000fc400078e00a5 */
[----:B------:R0:W5:Y:S02]  /*0c50*/  LDG.E R46, [R46.64] ;  /* 0x000000042e2e7981 */ /* 0x000164000c1e1900 */
[----:B------:R-:W-:Y:S02]  /*0c60*/  IMAD.WIDE.U32 R52, R0, R165, c[0x0][0x190] ;  /* 0x0000640000347625 */ /* 0x000fe400078e00a5 */
[----:B------:R0:W5:Y:S04]  /*0c70*/  LDG.E R48, [R48.64] ;  /* 0x0000000430307981 */ /* 0x000168000c1e1900 */
[----:B------:R0:W5:Y:S01]  /*0c80*/  LDG.E R52, [R52.64] ;  /* 0x0000000434347981 */ /* 0x000162000c1e1900 */
[----:B------:R-:W-:Y:S02]  /*0c90*/  LOP3.LUT P3, RZ, R153, 0x1f, RZ, 0xc0, !PT ;  /* 0x0000001f99ff7812 */ /* 0x000fe4000786c0ff */
[--C-:B--2---:R-:W-:Y:S01]  /*0ca0*/  SHF.R.U64 R184, R4, 0x10, R5.reuse ;  /* 0x0000001004b87819 */ /* 0x104fe20000001205 */
[--C-:B------:R-:W-:Y:S01]  /*0cb0*/  IMAD.MOV.U32 R172, RZ, RZ, R5.reuse ;  /* 0x000000ffffac7224 */ /* 0x100fe200078e0005 */
[----:B------:R-:W-:-:S02]  /*0cc0*/  SHF.R.U32.HI R182, RZ, 0x10, R5 ;  /* 0x00000010ffb67819 */ /* 0x000fc40000011605 */
[--C-:B---3--:R-:W-:Y:S02]  /*0cd0*/  SHF.R.U64 R166, R6, 0x10, R7.reuse ;  /* 0x0000001006a67819 */ /* 0x108fe40000001207 */
[----:B------:R-:W-:Y:S02]  /*0ce0*/  MOV R165, R7 ;  /* 0x0000000700a57202 */ /* 0x000fe40000000f00 */
[----:B------:R-:W-:Y:S02]  /*0cf0*/  SHF.R.U32.HI R168, RZ, 0x10, R7 ;  /* 0x00000010ffa87819 */ /* 0x000fe40000011607 */
[--C-:B----4-:R-:W-:Y:S02]  /*0d00*/  SHF.R.U64 R5, R18, 0x10, R19.reuse ;  /* 0x0000001012057819 */ /* 0x110fe40000001213 */
[----:B------:R-:W-:Y:S02]  /*0d10*/  SHF.R.U32.HI R7, RZ, 0x10, R19 ;  /* 0x00000010ff077819 */ /* 0x000fe40000011613 */
[----:B------:R-:W-:-:S02]  /*0d20*/  MOV R174, R4 ;  /* 0x0000000400ae7202 */ /* 0x000fc40000000f00 */
[----:B------:R-:W-:Y:S01]  /*0d30*/  MOV R170, R6 ;  /* 0x0000000600aa7202 */ /* 0x000fe20000000f00 */
[----:B------:R-:W-:Y:S01]  /*0d40*/  IMAD.MOV.U32 R4, RZ, RZ, R17 ;  /* 0x000000ffff047224 */ /* 0x000fe200078e0011 */
[----:B0-----:R-:W-:Y:S02]  /*0d50*/  MOV R54, R12 ;  /* 0x0000000c00367202 */ /* 0x001fe40000000f00 */
[----:B------:R-:W-:Y:S02]  /*0d60*/  SHF.R.U64 R51, R12, 0x10, R13 ;  /* 0x000000100c337819 */ /* 0x000fe4000000120d */
[--C-:B------:R-:W-:Y:S02]  /*0d70*/  SHF.R.U64 R181, R16, 0x10, R17.reuse ;  /* 0x0000001010b57819 */ /* 0x100fe40000001211 */
[----:B------:R-:W-:Y:S02]  /*0d80*/  SHF.R.U32.HI R179, RZ, 0x10, R17 ;  /* 0x00000010ffb37819 */ /* 0x000fe40000011611 */
[----:B------:R-:W-:-:S02]  /*0d90*/  MOV R45, R14 ;  /* 0x0000000e002d7202 */ /* 0x000fc40000000f00 */
[----:B------:R-:W-:Y:S01]  /*0da0*/  SHF.R.U64 R12, R14, 0x10, R15 ;  /* 0x000000100e0c7819 */ /* 0x000fe2000000120f */
[----:B-1----:R-:W-:Y:S01]  /*0db0*/  IMAD.MOV.U32 R60, RZ, RZ, R9 ;  /* 0x000000ffff3c7224 */ /* 0x002fe200078e0009 */
[----:B------:R-:W-:Y:S02]  /*0dc0*/  MOV R6, R16 ;  /* 0x0000001000067202 */ /* 0x000fe40000000f00 */
[----:B------:R-:W-:Y:S02]  /*0dd0*/  SHF.R.U64 R176, R40, 0x10, R41 ;  /* 0x0000001028b07819 */ /* 0x000fe40000001229 */
[----:B------:R-:W-:Y:S02]  /*0de0*/  PRMT R17, RZ, 0x5410, R40 ;  /* 0x00005410ff117816 */ /* 0x000fe40000000028 */
[--C-:B------:R-:W-:Y:S02]  /*0df0*/  SHF.R.U64 R61, R8, 0x10, R9.reuse ;  /* 0x00000010083d7819 */ /* 0x100fe40000001209 */
[----:B------:R-:W-:-:S02]  /*0e00*/  SHF.R.U32.HI R63, RZ, 0x10, R9 ;  /* 0x00000010ff3f7819 */ /* 0x000fc40000011609 */
[----:B------:R-:W-:Y:S02]  /*0e10*/  SHF.R.U64 R14, R34, 0x10, R35 ;  /* 0x00000010220e7819 */ /* 0x000fe40000001223 */
[----:B------:R-:W-:Y:S02]  /*0e20*/  PRMT R173, RZ, 0x5410, R34 ;  /* 0x00005410ffad7816 */ /* 0x000fe40000000022 */
[----:B------:R-:W-:Y:S02]  /*0e30*/  SHF.R.U64 R16, R36, 0x10, R37 ;  /* 0x0000001024107819 */ /* 0x000fe40000001225 */
[----:B------:R-:W-:Y:S02]  /*0e40*/  PRMT R57, RZ, 0x5410, R36 ;  /* 0x00005410ff397816 */ /* 0x000fe40000000024 */
[----:B------:R-:W-:Y:S02]  /*0e50*/  FSEL R40, R177, RZ, !P2 ;  /* 0x000000ffb1287208 */ /* 0x000fe40005000000 */
[----:B------:R-:W-:-:S02]  /*0e60*/  PRMT R5, RZ, 0x5410, R5 ;  /* 0x00005410ff057816 */ /* 0x000fc40000000005 */
[----:B------:R-:W-:Y:S02]  /*0e70*/  PRMT R7, RZ, 0x5410, R7 ;  /* 0x00005410ff077816 */ /* 0x000fe40000000007 */
[----:B------:R-:W-:Y:S02]  /*0e80*/  PRMT R9, RZ, 0x5410, R37 ;  /* 0x00005410ff097816 */ /* 0x000fe40000000025 */
[--C-:B------:R-:W-:Y:S02]  /*0e90*/  SHF.R.U64 R34, R42, 0x10, R43.reuse ;  /* 0x000000102a227819 */ /* 0x100fe4000000122b */
[----:B------:R-:W-:Y:S02]  /*0ea0*/  PRMT R36, RZ, 0x5410, R43 ;  /* 0x00005410ff247816 */ /* 0x000fe4000000002b */
[----:B------:R-:W-:Y:S02]  /*0eb0*/  SHF.R.U64 R58, R10, 0x10, R11 ;  /* 0x000000100a3a7819 */ /* 0x000fe4000000120b */
[----:B------:R-:W-:-:S02]  /*0ec0*/  MOV R55, R11 ;  /* 0x0000000b00377202 */ /* 0x000fc40000000f00 */
[----:B------:R-:W-:Y:S02]  /*0ed0*/  SHF.R.U32.HI R56, RZ, 0x10, R11 ;  /* 0x00000010ff387819 */ /* 0x000fe4000001160b */
[----:B------:R-:W-:Y:S02]  /*0ee0*/  PRMT R18, RZ, 0x5410, R18 ;  /* 0x00005410ff127816 */ /* 0x000fe40000000012 */
[----:B------:R-:W-:Y:S02]  /*0ef0*/  SHF.R.U64 R180, R32, 0x10, R33 ;  /* 0x0000001020b47819 */ /* 0x000fe40000001221 */
[----:B------:R-:W-:Y:S02]  /*0f00*/  SHF.R.U64 R169, R38, 0x10, R39 ;  /* 0x0000001026a97819 */ /* 0x000fe40000001227 */
[----:B------:R-:W-:Y:S02]  /*0f10*/  PRMT R53, RZ, 0x5410, R38 ;  /* 0x00005410ff357816 */ /* 0x000fe40000000026 */
[----:B------:R-:W-:-:S02]  /*0f20*/  PRMT R42, RZ, 0x5410, R42 ;  /* 0x00005410ff2a7816 */ /* 0x000fc4000000002a */
[----:B------:R-:W-:Y:S02]  /*0f30*/  PRMT R32, RZ, 0x5410, R32 ;  /* 0x00005410ff207816 */ /* 0x000fe40000000020 */
[--C-:B------:R-:W-:Y:S02]  /*0f40*/  SHF.R.U32.HI R11, RZ, 0x10, R33.reuse ;  /* 0x00000010ff0b7819 */ /* 0x100fe40000011621 */
[----:B------:R-:W-:Y:S02]  /*0f50*/  PRMT R175, RZ, 0x5410, R33 ;  /* 0x00005410ffaf7816 */ /* 0x000fe40000000021 */
[----:B------:R-:W-:Y:S01]  /*0f60*/  SHF.R.U32.HI R38, RZ, 0x10, R43 ;  /* 0x00000010ff267819 */ /* 0x000fe2000001162b */
[----:B------:R-:W-:Y:S01]  /*0f70*/  FADD.FTZ R177, -R40, R7 ;  /* 0x0000000728b17221 */ /* 0x000fe20000010100 */
[----:B------:R-:W-:Y:S02]  /*0f80*/  MOV R164, R8 ;  /* 0x0000000800a47202 */ /* 0x000fe40000000f00 */
[----:B------:R-:W-:-:S02]  /*0f90*/  MOV R59, R10 ;  /* 0x0000000a003b7202 */ /* 0x000fc40000000f00 */
[----:B------:R-:W-:Y:S01]  /*0fa0*/  SHF.R.U32.HI R178, RZ, 0x10, R37 ;  /* 0x00000010ffb27819 */ /* 0x000fe20000011625 */
[C---:B------:R-:W-:Y:S01]  /*0fb0*/  FADD.FTZ R37, -R40.reuse, R5 ;  /* 0x0000000528257221 */ /* 0x040fe20000010100 */
[--C-:B------:R-:W-:Y:S02]  /*0fc0*/  SHF.R.U32.HI R167, RZ, 0x10, R39.reuse ;  /* 0x00000010ffa77819 */ /* 0x100fe40000011627 */
[----:B------:R-:W-:Y:S01]  /*0fd0*/  PRMT R33, RZ, 0x5410, R39 ;  /* 0x00005410ff217816 */ /* 0x000fe20000000027 */
[C---:B------:R-:W-:Y:S01]  /*0fe0*/  FADD.FTZ R43, -R40.reuse, R9 ;  /* 0x00000009282b7221 */ /* 0x040fe20000010100 */
[----:B------:R-:W-:Y:S01]  /*0ff0*/  MOV R8, R15 ;  /* 0x0000000f00087202 */ /* 0x000fe20000000f00 */
[----:B------:R-:W-:Y:S01]  /*1000*/  FADD.FTZ R7, -R40, R36 ;  /* 0x0000002428077221 */ /* 0x000fe20000010100 */
[----:B------:R-:W-:Y:S02]  /*1010*/  SHF.R.U32.HI R10, RZ, 0x10, R15 ;  /* 0x00000010ff0a7819 */ /* 0x000fe4000001160f */
[----:B------:R-:W-:-:S02]  /*1020*/  PRMT R19, RZ, 0x5410, R19 ;  /* 0x00005410ff137816 */ /* 0x000fc40000000013 */
[----:B------:R-:W-:Y:S02]  /*1030*/  SHF.R.U32.HI R39, RZ, 0x10, R41 ;  /* 0x00000010ff277819 */ /* 0x000fe40000011629 */
[----:B------:R-:W-:Y:S01]  /*1040*/  PRMT R174, RZ, 0x5410, R174 ;  /* 0x00005410ffae7816 */ /* 0x000fe200000000ae */
[C---:B------:R-:W-:Y:S01]  /*1050*/  FADD.FTZ R9, -R40.reuse, R42 ;  /* 0x0000002a28097221 */ /* 0x040fe20000010100 */
[--C-:B------:R-:W-:Y:S02]  /*1060*/  SHF.R.U32.HI R15, RZ, 0x10, R35.reuse ;  /* 0x00000010ff0f7819 */ /* 0x100fe40000011623 */
[----:B------:R-:W-:Y:S01]  /*1070*/  PRMT R171, RZ, 0x5410, R35 ;  /* 0x00005410ffab7816 */ /* 0x000fe20000000023 */
[C---:B------:R-:W-:Y:S01]  /*1080*/  FADD.FTZ R35, -R40.reuse, R18 ;  /* 0x0000001228237221 */ /* 0x040fe20000010100 */
[----:B------:R-:W-:Y:S01]  /*1090*/  PRMT R5, RZ, 0x5410, R180 ;  /* 0x00005410ff057816 */ /* 0x000fe200000000b4 */
[--C-:B------:R-:W-:Y:S01]  /*10a0*/  IMAD.MOV.U32 R47, RZ, RZ, R13.reuse ;  /* 0x000000ffff2f7224 */ /* 0x100fe200078e000d */
[----:B------:R-:W-:Y:S01]  /*10b0*/  PRMT R36, RZ, 0x5410, R38 ;  /* 0x00005410ff247816 */ /* 0x000fe20000000026 */
[----:B------:R-:W-:Y:S01]  /*10c0*/  FADD.FTZ R183, -R40, R32 ;  /* 0x0000002028b77221 */ /* 0x000fe20000010100 */
[----:B------:R-:W-:Y:S01]  /*10d0*/  SHF.R.U32.HI R49, RZ, 0x10, R13 ;  /* 0x00000010ff317819 */ /* 0x000fe2000001160d */
[----:B------:R-:W-:Y:S01]  /*10e0*/  FMUL.FTZ R37, R160, R37 ;  /* 0x00000025a0257220 */ /* 0x000fe20000410000 */
[----:B------:R-:W-:-:S02]  /*10f0*/  PRMT R42, RZ, 0x5410, R184 ;  /* 0x00005410ff2a7816 */ /* 0x000fc400000000b8 */
[----:B------:R-:W-:Y:S01]  /*1100*/  PRMT R13, RZ, 0x5410, R41 ;  /* 0x00005410ff0d7816 */ /* 0x000fe20000000029 */
[C---:B------:R-:W-:Y:S01]  /*1110*/  FADD.FTZ R41, -R40.reuse, R19 ;  /* 0x0000001328297221 */ /* 0x040fe20000010100 */
[----:B------:R-:W-:Y:S01]  /*1120*/  PRMT R32, RZ, 0x5410, R39 ;  /* 0x00005410ff207816 */ /* 0x000fe20000000027 */
[----:B------:R-:W-:Y:S01]  /*1130*/  FMUL.FTZ R39, R151, R174 ;  /* 0x000000ae97277220 */ /* 0x000fe20000410000 */
[----:B------:R-:W-:Y:S01]  /*1140*/  PRMT R11, RZ, 0x5410, R11 ;  /* 0x00005410ff0b7816 */ /* 0x000fe2000000000b */
[----:B------:R-:W-:Y:S01]  /*1150*/  FADD.FTZ R187, -R40, R5 ;  /* 0x0000000528bb7221 */ /* 0x000fe20000010100 */
[----:B------:R-:W-:Y:S01]  /*1160*/  PRMT R15, RZ, 0x5410, R15 ;  /* 0x00005410ff0f7816 */ /* 0x000fe2000000000f */
[----:B------:R-:W-:Y:S01]  /*1170*/  FMUL.FTZ R38, R160, R35 ;  /* 0x00000023a0267220 */ /* 0x000fe20000410000 */
[----:B------:R-:W-:Y:S01]  /*1180*/  PRMT R14, RZ, 0x5410, R14 ;  /* 0x00005410ff0e7816 */ /* 0x000fe2000000000e */
[----:B------:R-:W-:Y:S01]  /*1190*/  FADD.FTZ R5, -R40, R36 ;  /* 0x0000002428057221 */ /* 0x000fe20000010100 */
[----:B------:R-:W-:-:S02]  /*11a0*/  PRMT R16, RZ, 0x5410, R16 ;  /* 0x00005410ff107816 */ /* 0x000fc40000000010 */
[----:B------:R-:W-:Y:S02]  /*11b0*/  PRMT R18, RZ, 0x5410, R178 ;  /* 0x00005410ff127816 */ /* 0x000fe400000000b2 */
[----:B------:R-:W-:Y:S02]  /*11c0*/  PRMT R169, RZ, 0x5410, R169 ;  /* 0x00005410ffa97816 */ /* 0x000fe400000000a9 */
[----:B------:R-:W-:Y:S02]  /*11d0*/  PRMT R167, RZ, 0x5410, R167 ;  /* 0x00005410ffa77816 */ /* 0x000fe400000000a7 */
[----:B------:R-:W-:Y:S02]  /*11e0*/  PRMT R19, RZ, 0x5410, R176 ;  /* 0x00005410ff137816 */ /* 0x000fe400000000b0 */
[----:B------:R-:W-:Y:S01]  /*11f0*/  PRMT R34, RZ, 0x5410, R34 ;  /* 0x00005410ff227816 */ /* 0x000fe20000000022 */
[----:B------:R-:W-:Y:S01]  /*1200*/  FADD.FTZ R110, R42, R110 ;  /* 0x0000006e2a6e7221 */ /* 0x000fe20000010000 */
[----:B------:R-:W-:Y:S01]  /*1210*/  PRMT R172, RZ, 0x5410, R172 ;  /* 0x00005410ffac7816 */ /* 0x000fe200000000ac */
[----:B------:R-:W-:Y:S01]  /*1220*/  FFMA.FTZ R82, R37, R42, R82 ;  /* 0x0000002a25527223 */ /* 0x000fe20000010052 */
[----:B------:R-:W-:Y:S01]  /*1230*/  PRMT R185, RZ, 0x5410, R10 ;  /* 0x00005410ffb97816 */ /* 0x000fe2000000000a */
[----:B------:R-:W-:-:S02]  /*1240*/  FMUL.FTZ R36, R160, R177 ;  /* 0x000000b1a0247220 */ /* 0x000fc40000410000 */
[----:B------:R-:W-:Y:S02]  /*1250*/  FMUL.FTZ R42, R81, R42 ;  /* 0x0000002a512a7220 */ /* 0x000fe40000410000 */
[----:B------:R-:W-:Y:S01]  /*1260*/  FADD.FTZ R177, RZ, R39 ;  /* 0x00000027ffb17221 */ /* 0x000fe20000010000 */
[----:B------:R-:W-:Y:S01]  /*1270*/  PRMT R35, RZ, 0x5410, R182 ;  /* 0x00005410ff237816 */ /* 0x000fe200000000b6 */
[C---:B------:R-:W-:Y:S02]  /*1280*/  FADD.FTZ R189, -R40.reuse, R11 ;  /* 0x0000000b28bd7221 */ /* 0x040fe40000010100 */
[----:B------:R-:W-:Y:S02]  /*1290*/  FADD.FTZ R195, -R40, R15 ;  /* 0x0000000f28c37221 */ /* 0x000fe40000010100 */
[----:B------:R-:W-:Y:S01]  /*12a0*/  FFMA.FTZ R10, R38, R39, RZ ;  /* 0x00000027260a7223 */ /* 0x000fe200000100ff */
[----:B------:R-:W-:Y:S01]  /*12b0*/  PRMT R192, RZ, 0x5410, R12 ;  /* 0x00005410ffc07816 */ /* 0x000fe2000000000c */
        /* <DEDUP_REMOVED lines=15> */
[----:B------:R-:W-:Y:S02]  /*13b0*/  FADD.FTZ R11, -R40, R34 ;  /* 0x00000022280b7221 */ /* 0x000fe40000010100 */
[----:B------:R-:W-:Y:S02]  /*13c0*/  FMUL.FTZ R40, R160, R41 ;  /* 0x00000029a0287220 */ /* 0x000fe40000410000 */
[----:B------:R-:W-:Y:S02]  /*13d0*/  FMUL.FTZ R41, R150, R172 ;  /* 0x000000ac96297220 */ /* 0x000fe40000410000 */
[----:B------:R-:W-:-:S02]  /*13e0*/  FADD.FTZ R12, R177, R42 ;  /* 0x0000002ab10c7221 */ /* 0x000fc40000010000 */
[----:B------:R-:W-:Y:S01]  /*13f0*/  FFMA.FTZ R10, R37, R42, R10 ;  /* 0x0000002a250a7223 */ /* 0x000fe2000001000a */
[----:B------:R-:W-:Y:S01]  /*1400*/  PRMT R170, RZ, 0x5410, R170 ;  /* 0x00005410ffaa7816 */ /* 0x000fe200000000aa */
[----:B------:R-:W-:Y:S02]  /*1410*/  FADD.FTZ R112, R35, R112 ;  /* 0x0000007023707221 */ /* 0x000fe40000010000 */
[-C--:B------:R-:W-:Y:S01]  /*1420*/  FFMA.FTZ R84, R36, R35.reuse, R84 ;  /* 0x0000002324547223 */ /* 0x080fe20000010054 */
[----:B------:R-:W-:Y:S01]  /*1430*/  PRMT R203, RZ, 0x5410, R56 ;  /* 0x00005410ffcb7816 */ /* 0x000fe20000000038 */
[----:B------:R-:W-:Y:S02]  /*1440*/  FMUL.FTZ R35, R80, R35 ;  /* 0x0000002350237220 */ /* 0x000fe40000410000 */
[----:B------:R-:W-:Y:S02]  /*1450*/  FADD.FTZ R12, R12, R41 ;  /* 0x000000290c0c7221 */ /* 0x000fe40000010000 */
[----:B------:R-:W-:Y:S01]  /*1460*/  FFMA.FTZ R10, R40, R41, R10 ;  /* 0x00000029280a7223 */ /* 0x000fe2000001000a */
[----:B------:R-:W-:Y:S01]  /*1470*/  PRMT R166, RZ, 0x5410, R166 ;  /* 0x00005410ffa67816 */ /* 0x000fe200000000a6 */
[----:B------:R-:W-:Y:S01]  /*1480*/  FMUL.FTZ R56, R160, R183 ;  /* 0x000000b7a0387220 */ /* 0x000fe20000410000 */
[----:B------:R-:W-:Y:S01]  /*1490*/  PRMT R180, RZ, 0x5410, R47 ;  /* 0x00005410ffb47816 */ /* 0x000fe2000000002f */
[----:B------:R-:W-:-:S02]  /*14a0*/  FMUL.FTZ R47, R149, R170 ;  /* 0x000000aa952f7220 */ /* 0x000fc40000410000 */
[----:B------:R-:W-:Y:S02]  /*14b0*/  FADD.FTZ R12, R12, R35 ;  /* 0x000000230c0c7221 */ /* 0x000fe40000010000 */
[----:B------:R-:W-:Y:S01]  /*14c0*/  FFMA.FTZ R10, R36, R35, R10 ;  /* 0x00000023240a7223 */ /* 0x000fe2000001000a */
[----:B------:R-:W-:Y:S01]  /*14d0*/  PRMT R165, RZ, 0x5410, R165 ;  /* 0x00005410ffa57816 */ /* 0x000fe200000000a5 */
[----:B------:R-:W-:Y:S01]  /*14e0*/  FADD.FTZ R115, R170, R115 ;  /* 0x00000073aa737221 */ /* 0x000fe20000010000 */
[----:B------:R-:W-:Y:S01]  /*14f0*/  PRMT R14, RZ, 0x5410, R60 ;  /* 0x00005410ff0e7816 */ /* 0x000fe2000000003c */
[----:B------:R-:W-:Y:S01]  /*1500*/  FFMA.FTZ R87, R56, R170, R87 ;  /* 0x000000aa38577223 */ /* 0x000fe20000010057 */
[----:B------:R-:W-:Y:S01]  /*1510*/  PRMT R190, RZ, 0x5410, R45 ;  /* 0x00005410ffbe7816 */ /* 0x000fe2000000002d */
[----:B------:R-:W-:Y:S02]  /*1520*/  FMUL.FTZ R170, R160, R173 ;  /* 0x000000ada0aa7220 */ /* 0x000fe40000410000 */
[----:B------:R-:W-:-:S02]  /*1530*/  FMUL.FTZ R60, R79, R166 ;  /* 0x000000a64f3c7220 */ /* 0x000fc40000410000 */
[----:B------:R-:W-:Y:S02]  /*1540*/  FADD.FTZ R173, R12, R47 ;  /* 0x0000002f0cad7221 */ /* 0x000fe40000010000 */
[----:B------:R-:W-:Y:S02]  /*1550*/  FMUL.FTZ R45, R160, R187 ;  /* 0x000000bba02d7220 */ /* 0x000fe40000410000 */
[----:B------:R-:W-:Y:S01]  /*1560*/  FFMA.FTZ R10, R56, R47, R10 ;  /* 0x0000002f380a7223 */ /* 0x000fe2000001000a */
        /* <DEDUP_REMOVED lines=8> */
[----:B------:R-:W-:Y:S01]  /*15f0*/  FADD.FTZ R113, R172, R113 ;  /* 0x00000071ac717221 */ /* 0x000fe20000010000 */
[----:B------:R-:W-:Y:S01]  /*1600*/  PRMT R184, RZ, 0x5410, R51 ;  /* 0x00005410ffb87816 */ /* 0x000fe20000000033 */
[----:B------:R-:W-:Y:S02]  /*1610*/  FFMA.FTZ R85, R40, R172, R85 ;  /* 0x000000ac28557223 */ /* 0x000fe40000010055 */
[----:B------:R-:W-:Y:S02]  /*1620*/  FMUL.FTZ R172, R78, R191 ;  /* 0x000000bf4eac7220 */ /* 0x000fe40000410000 */
[----:B------:R-:W-:Y:S02]  /*1630*/  FADD.FTZ R173, R12, R55 ;  /* 0x000000370cad7221 */ /* 0x000fe40000010000 */
[----:B------:R-:W-:-:S02]  /*1640*/  FMUL.FTZ R51, R160, R189 ;  /* 0x000000bda0337220 */ /* 0x000fc40000410000 */
[C---:B------:R-:W-:Y:S01]  /*1650*/  FFMA.FTZ R10, R58.reuse, R55, R10 ;  /* 0x000000373a0a7223 */ /* 0x040fe2000001000a */
[----:B------:R-:W-:Y:S01]  /*1660*/  PRMT R61, RZ, 0x5410, R61 ;  /* 0x00005410ff3d7816 */ /* 0x000fe2000000003d */
[----:B------:R-:W-:Y:S02]  /*1670*/  FADD.FTZ R117, R165, R117 ;  /* 0x00000075a5757221 */ /* 0x000fe40000010000 */
[----:B------:R-:W-:Y:S02]  /*1680*/  FFMA.FTZ R89, R58, R165, R89 ;  /* 0x000000a53a597223 */ /* 0x000fe40000010059 */
[----:B------:R-:W-:Y:S02]  /*1690*/  FMUL.FTZ R165, R147, R164 ;  /* 0x000000a493a57220 */ /* 0x000fe40000410000 */
[----:B------:R-:W-:Y:S02]  /*16a0*/  FADD.FTZ R12, R173, R172 ;  /* 0x000000acad0c7221 */ /* 0x000fe40000010000 */
[----:B------:R-:W-:Y:S01]  /*16b0*/  FFMA.FTZ R10, R51, R172, R10 ;  /* 0x000000ac330a7223 */ /* 0x000fe2000001000a */
[----:B------:R-:W-:Y:S01]  /*16c0*/  PRMT R197, RZ, 0x5410, R63 ;  /* 0x00005410ffc57816 */ /* 0x000fe2000000003f */
[----:B------:R-:W-:-:S02]  /*16d0*/  FMUL.FTZ R188, R160, R33 ;  /* 0x00000021a0bc7220 */ /* 0x000fc40000410000 */
[----:B------:R-:W-:Y:S02]  /*16e0*/  FMUL.FTZ R182, R77, R61 ;  /* 0x0000003d4db67220 */ /* 0x000fe40000410000 */
[----:B------:R-:W-:Y:S02]  /*16f0*/  FADD.FTZ R33, R12, R165 ;  /* 0x000000a50c217221 */ /* 0x000fe40000010000 */
[----:B------:R-:W-:Y:S02]  /*1700*/  FMUL.FTZ R63, R160, R193 ;  /* 0x000000c1a03f7220 */ /* 0x000fe40000410000 */
[----:B------:R-:W-:Y:S02]  /*1710*/  FFMA.FTZ R10, R170, R165, R10 ;  /* 0x000000a5aa0a7223 */ /* 0x000fe4000001000a */
[----:B------:R-:W-:Y:S02]  /*1720*/  FMUL.FTZ R178, R160, R171 ;  /* 0x000000aba0b27220 */ /* 0x000fe40000410000 */
[----:B------:R-:W-:-:S02]  /*1730*/  FMUL.FTZ R171, R146, R14 ;  /* 0x0000000e92ab7220 */ /* 0x000fc40000410000 */
[----:B------:R-:W-:Y:S02]  /*1740*/  FADD.FTZ R12, R33, R182 ;  /* 0x000000b6210c7221 */ /* 0x000fe40000010000 */
[----:B------:R-:W-:Y:S01]  /*1750*/  FFMA.FTZ R10, R63, R182, R10 ;  /* 0x000000b63f0a7223 */ /* 0x000fe2000001000a */
[----:B------:R-:W-:Y:S01]  /*1760*/  PRMT R16, RZ, 0x5410, R59 ;  /* 0x00005410ff107816 */ /* 0x000fe2000000003b */
[----:B------:R-:W-:Y:S01]  /*1770*/  FADD.FTZ R114, R166, R114 ;  /* 0x00000072a6727221 */ /* 0x000fe20000010000 */
[----:B------:R-:W-:Y:S01]  /*1780*/  PRMT R205, RZ, 0x5410, R49 ;  /* 0x00005410ffcd7816 */ /* 0x000fe20000000031 */
[----:B------:R-:W-:Y:S02]  /*1790*/  FFMA.FTZ R86, R45, R166, R86 ;  /* 0x000000a62d567223 */ /* 0x000fe40000010056 */
[----:B------:R-:W-:Y:S02]  /*17a0*/  FMUL.FTZ R166, R76, R197 ;  /* 0x000000c54ca67220 */ /* 0x000fe40000410000 */
[----:B------:R-:W-:-:S02]  /*17b0*/  FADD.FTZ R33, R12, R171 ;  /* 0x000000ab0c217221 */ /* 0x000fc40000010000 */
[----:B------:R-:W-:Y:S02]  /*17c0*/  FADD.FTZ R119, R164, R119 ;  /* 0x00000077a4777221 */ /* 0x000fe40000010000 */
[----:B------:R-:W-:Y:S02]  /*17d0*/  FFMA.FTZ R91, R170, R164, R91 ;  /* 0x000000a4aa5b7223 */ /* 0x000fe4000001005b */
[----:B------:R-:W-:Y:S02]  /*17e0*/  FMUL.FTZ R49, R160, R195 ;  /* 0x000000c3a0317220 */ /* 0x000fe40000410000 */
[----:B------:R-:W-:Y:S02]  /*17f0*/  FFMA.FTZ R10, R178, R171, R10 ;  /* 0x000000abb20a7223 */ /* 0x000fe4000001000a */
[C---:B------:R-:W-:Y:S02]  /*1800*/  FMUL.FTZ R164, R160.reuse, R57 ;  /* 0x00000039a0a47220 */ /* 0x040fe40000410000 */
[----:B------:R-:W-:-:S02]  /*1810*/  FMUL.FTZ R57, R160, R199 ;  /* 0x000000c7a0397220 */ /* 0x000fc40000410000 */
        /* <DEDUP_REMOVED lines=20> */
[----:B------:R-:W-:Y:S02]  /*1960*/  FMUL.FTZ R43, R160, R201 ;  /* 0x000000c9a02b7220 */ /* 0x000fe40000410000 */
[----:B------:R-:W-:Y:S02]  /*1970*/  FFMA.FTZ R10, R174, R61, R10 ;  /* 0x0000003dae0a7223 */ /* 0x000fe4000001000a */
[C---:B------:R-:W-:Y:S02]  /*1980*/  FMUL.FTZ R177, R160.reuse, R19 ;  /* 0x00000013a0b17220 */ /* 0x040fe40000410000 */
[C---:B------:R-:W-:Y:S02]  /*1990*/  FMUL.FTZ R168, R160.reuse, R53 ;  /* 0x00000035a0a87220 */ /* 0x040fe40000410000 */
[----:B------:R-:W-:-:S02]  /*19a0*/  FMUL.FTZ R169, R160, R169 ;  /* 0x000000a9a0a97220 */ /* 0x000fc40000410000 */
[----:B------:R-:W-:Y:S02]  /*19b0*/  FMUL.FTZ R53, R143, R32 ;  /* 0x000000208f357220 */ /* 0x000fe40000410000 */
[----:B------:R-:W-:Y:S01]  /*19c0*/  FADD.FTZ R12, R17, R54 ;  /* 0x00000036110c7221 */ /* 0x000fe20000010000 */
[----:B------:R-:W-:Y:S01]  /*19d0*/  PRMT R8, RZ, 0x5410, R8 ;  /* 0x00005410ff087816 */ /* 0x000fe20000000008 */
[----:B------:R-:W-:Y:S02]  /*19e0*/  FADD.FTZ R131, R190, R131 ;  /* 0x00000083be837221 */ /* 0x000fe40000010000 */
[-C--:B------:R-:W-:Y:S02]  /*19f0*/  FFMA.FTZ R103, R186, R190.reuse, R103 ;  /* 0x000000beba677223 */ /* 0x080fe40000010067 */
[----:B------:R-:W-:Y:S02]  /*1a00*/  FMUL.FTZ R175, R141, R190 ;  /* 0x000000be8daf7220 */ /* 0x000fe40000410000 */
[----:B------:R-:W-:-:S02]  /*1a10*/  FFMA.FTZ R10, R43, R54, R10 ;  /* 0x000000362b0a7223 */ /* 0x000fc4000001000a */
[----:B------:R-:W-:Y:S02]  /*1a20*/  FADD.FTZ R130, R192, R130 ;  /* 0x00000082c0827221 */ /* 0x000fe40000010000 */
[-C--:B------:R-:W-:Y:S02]  /*1a30*/  FFMA.FTZ R102, R177, R192.reuse, R102 ;  /* 0x000000c0b1667223 */ /* 0x080fe40000010066 */
[----:B------:R-:W-:Y:S02]  /*1a40*/  FMUL.FTZ R190, R71, R192 ;  /* 0x000000c047be7220 */ /* 0x000fe40000410000 */
        /* <DEDUP_REMOVED lines=9> */
[----:B------:R-:W-:Y:S02]  /*1ae0*/  FMUL.FTZ R173, R142, R180 ;  /* 0x000000b48ead7220 */ /* 0x000fe40000410000 */
[----:B------:R-:W-:Y:S02]  /*1af0*/  FADD.FTZ R8, R13, R184 ;  /* 0x000000b80d087221 */ /* 0x000fe40000010000 */
[----:B------:R-:W-:Y:S02]  /*1b00*/  FFMA.FTZ R10, R169, R184, R10 ;  /* 0x000000b8a90a7223 */ /* 0x000fe4000001000a */
[----:B------:R-:W-:Y:S02]  /*1b10*/  FADD.FTZ R129, R180, R129 ;  /* 0x00000081b4817221 */ /* 0x000fe40000010000 */
[----:B------:R-:W-:Y:S02]  /*1b20*/  FFMA.FTZ R101, R188, R180, R101 ;  /* 0x000000b4bc657223 */ /* 0x000fe40000010065 */
[----:B------:R-:W-:-:S02]  /*1b30*/  FMUL.FTZ R180, R72, R205 ;  /* 0x000000cd48b47220 */ /* 0x000fc40000410000 */
[----:B------:R-:W-:Y:S02]  /*1b40*/  FADD.FTZ R13, R8, R173 ;  /* 0x000000ad080d7221 */ /* 0x000fe40000010000 */
[----:B------:R-:W-:Y:S02]  /*1b50*/  FMUL.FTZ R167, R160, R167 ;  /* 0x000000a7a0a77220 */ /* 0x000fe40000410000 */
[----:B------:R-:W-:Y:S02]  /*1b60*/  FFMA.FTZ R10, R188, R173, R10 ;  /* 0x000000adbc0a7223 */ /* 0x000fe4000001000a */
[----:B------:R-:W-:Y:S02]  /*1b70*/  FMUL.FTZ R187, R160, R15 ;  /* 0x0000000fa0bb7220 */ /* 0x000fe40000410000 */
[----:B------:R-:W-:Y:S02]  /*1b80*/  FADD.FTZ R8, R13, R180 ;  /* 0x000000b40d087221 */ /* 0x000fe40000010000 */
[----:B------:R-:W-:Y:S01]  /*1b90*/  FFMA.FTZ R10, R167, R180, R10 ;  /* 0x000000b4a70a7223 */ /* 0x000fe2000001000a */
[----:B------:R-:W-:Y:S01]  /*1ba0*/  PRMT R6, RZ, 0x5410, R6 ;  /* 0x00005410ff067816 */ /* 0x000fe20000000006 */
        /* <DEDUP_REMOVED lines=21> */
[----:B------:R-:W-:Y:S02]  /*1d00*/  FMUL.FTZ R181, R160, R7 ;  /* 0x00000007a0b57220 */ /* 0x000fe40000410000 */
[----:B------:R-:W-:Y:S02]  /*1d10*/  FADD.FTZ R7, R9, R194 ;  /* 0x000000c209077221 */ /* 0x000fe40000010000 */
[----:B------:R-:W-:Y:S01]  /*1d20*/  FFMA.FTZ R6, R185, R194, R6 ;  /* 0x000000c2b9067223 */ /* 0x000fe20000010006 */
[----:B------:R-:W-:Y:S01]  /*1d30*/  PRMT R179, RZ, 0x5410, R179 ;  /* 0x00005410ffb37816 */ /* 0x000fe200000000b3 */
[----:B------:R-:W-:Y:S02]  /*1d40*/  FMUL.FTZ R200, R138, R4 ;  /* 0x000000048ac87220 */ /* 0x000fe40000410000 */
[----:B------:R-:W-:Y:S02]  /*1d50*/  FADD.FTZ R7, R7, R198 ;  /* 0x000000c607077221 */ /* 0x000fe40000010000 */
[----:B------:R-:W-:Y:S01]  /*1d60*/  FFMA.FTZ R6, R189, R198, R6 ;  /* 0x000000c6bd067223 */ /* 0x000fe20000010006 */
[----:B------:R-:W-:Y:S01]  /*1d70*/  HFMA2.MMA R34, -RZ, RZ, 1.875, 0 ;  /* 0x3f800000ff227435 */ /* 0x000fe200000001ff */
[----:B------:R-:W-:-:S02]  /*1d80*/  FADD.FTZ R116, R191, R116 ;  /* 0x00000074bf747221 */ /* 0x000fc40000010000 */
[----:B------:R-:W-:Y:S02]  /*1d90*/  FFMA.FTZ R88, R51, R191, R88 ;  /* 0x000000bf33587223 */ /* 0x000fe40000010058 */
[----:B------:R-:W-:Y:S02]  /*1da0*/  FADD.FTZ R137, R4, R137 ;  /* 0x0000008904897221 */ /* 0x000fe40000010000 */
[----:B------:R-:W-:Y:S02]  /*1db0*/  FFMA.FTZ R109, R181, R4, R109 ;  /* 0x00000004b56d7223 */ /* 0x000fe4000001006d */
[----:B------:R-:W-:Y:S02]  /*1dc0*/  FMUL.FTZ R191, R68, R179 ;  /* 0x000000b344bf7220 */ /* 0x000fe40000410000 */
[----:B------:R-:W-:Y:S02]  /*1dd0*/  FMUL.FTZ R202, R160, R5 ;  /* 0x00000005a0ca7220 */ /* 0x000fe40000410000 */
[----:B------:R-:W-:-:S02]  /*1de0*/  FADD.FTZ R4, R7, R200 ;  /* 0x000000c807047221 */ /* 0x000fc40000010000 */
[----:B------:R-:W-:Y:S01]  /*1df0*/  FFMA.FTZ R6, R181, R200, R6 ;  /* 0x000000c8b5067223 */ /* 0x000fe20000010006 */
[----:B------:R-:W-:Y:S01]  /*1e00*/  @P0 PRMT R34, RZ, 0x5410, R163 ;  /* 0x00005410ff220816 */ /* 0x000fe200000000a3 */
        /* <DEDUP_REMOVED lines=17> */
[----:B------:R-:W-:Y:S01]  /*1f20*/  FFMA.FTZ R11, R202, R191, R6 ;  /* 0x000000bfca0b7223 */ /* 0x000fe20000010006 */
[----:B------:R-:W-:Y:S05]  /*1f30*/  BRA.DIV ~URZ, `(.L_x_726) ;  /* 0x000026727f007947 */ /* 0x000fea000b800000 */
[----:B------:R0:W1:Y:S02]  /*1f40*/  SHFL.DOWN PT, R6, R9, 0x10, 0x1f ;  /* 0x0a001f0009067f89 */ /* 0x00006400000e0000 */
.L_x_737:
        /* <DEDUP_REMOVED lines=18> */
.L_x_738:
[----:B------:R-:W-:Y:S01]  /*2070*/  LOP3.LUT P2, RZ, R162, 0xff, RZ, 0xc0, !PT ;  /* 0x000000ffa2ff7812 */ /* 0x000fe2000784c0ff */
[----:B-1----:R-:W-:Y:S01]  /*2080*/  FADD.FTZ R33, R4, R11 ;  /* 0x0000000b04217221 */ /* 0x002fe20000010000 */
[----:B------:R-:W-:Y:S01]  /*2090*/  PLOP3.LUT P0, PT, PT, PT, PT, 0x80, 0x0 ;  /* 0x000000000000781c */ /* 0x000fe20003f0f070 */
[----:B--2---:R-:W-:Y:S01]  /*20a0*/  FADD.FTZ R32, R32, R9 ;  /* 0x0000000920207221 */ /* 0x004fe20000010000 */
[----:B------:R-:W-:Y:S01]  /*20b0*/  @!P3 PLOP3.LUT P0, PT, P2, PT, PT, 0x80, 0x0 ;  /* 0x000000000000b81c */ /* 0x000fe2000170f070 */
[----:B------:R-:W-:Y:S01]  /*20c0*/  ULDC.U8 UR6, c[0x0][0x1f0] ;  /* 0x00007c0000067ab9 */ /* 0x000fe20000000000 */
[----:B------:R-:W-:Y:S02]  /*20d0*/  SHF.R.U32.HI R5, RZ, 0x5, R153 ;  /* 0x00000005ff057819 */ /* 0x000fe40000011699 */
[----:B-----5:R-:W-:Y:S02]  /*20e0*/  LOP3.LUT P4, RZ, R161, 0xff, RZ, 0xc0, !PT ;  /* 0x000000ffa1ff7812 */ /* 0x020fe4000788c0ff */
[----:B------:R-:W-:-:S02]  /*20f0*/  @!P3 LOP3.LUT R6, R5, 0x7fffff8, RZ, 0xc0, !PT ;  /* 0x07fffff80506b812 */ /* 0x000fc400078ec0ff */
[----:B------:R-:W-:Y:S02]  /*2100*/  LOP3.LUT R163, R5, 0x7fffff8, RZ, 0xc0, !PT ;  /* 0x07fffff805a37812 */ /* 0x000fe400078ec0ff */
[----:B------:R-:W-:Y:S02]  /*2110*/  LOP3.LUT P6, RZ, R161, 0xff0000, RZ, 0xc0, !PT ;  /* 0x00ff0000a1ff7812 */ /* 0x000fe400078cc0ff */
[----:B------:R-:W-:Y:S02]  /*2120*/  @!P2 IADD3 R163, R163, 0x8, RZ ;  /* 0x00000008a3a3a810 */ /* 0x000fe40007ffe0ff */
[----:B------:R-:W-:Y:S02]  /*2130*/  @!P0 IADD3 R6, R6, 0x8, RZ ;  /* 0x0000000806068810 */ /* 0x000fe40007ffe0ff */
[----:B------:R-:W-:Y:S01]  /*2140*/  ISETP.NE.AND P0, PT, RZ, UR6, PT ;  /* 0x00000006ff007c0c */ /* 0x000fe2000bf05270 */
[----:B------:R-:W-:Y:S01]  /*2150*/  WARPSYNC 0xffffffff ;  /* 0xffffffff00007948 */ /* 0x000fe20003800000 */
[----:B------:R-:W-:-:S02]  /*2160*/  @!P3 LOP3.LUT R162, R6, 0x7, R5, 0xf8, !PT ;  /* 0x0000000706a2b812 */ /* 0x000fc400078ef805 */
[----:B------:R-:W-:Y:S02]  /*2170*/  SHF.L.U32 R163, R163, 0x3, RZ ;  /* 0x00000003a3a37819 */ /* 0x000fe400000006ff */
[----:B------:R-:W-:Y:S01]  /*2180*/  LOP3.LUT P5, RZ, R161, 0xff00, RZ, 0xc0, !PT ;  /* 0x0000ff00a1ff7812 */ /* 0x000fe200078ac0ff */
[----:B------:R-:W-:Y:S04]  /*2190*/  @!P3 STS.64 [R162.X8+0x7000], R32 ;  /* 0x00700020a200b388 */ /* 0x000fe80000008a00 */
[----:B------:R-:W-:Y:S01]  /*21a0*/  BAR.SYNC.DEFER_BLOCKING 0x0 ;  /* 0x0000000000007b1d */ /* 0x000fe20000010000 */
[----:B------:R-:W-:-:S05]  /*21b0*/  LOP3.LUT P3, RZ, R62, 0xff, RZ, 0xc0, !PT ;  /* 0x000000ff3eff7812 */ /* 0x000fca000786c0ff */
[----:B------:R-:W1:Y:S04]  /*21c0*/  LDS.128 R4, [R163+0x7000] ;  /* 0x00700000a3047984 */ /* 0x000e680000000c00 */
[----:B0-----:R-:W0:Y:S04]  /*21d0*/  LDS.128 R8, [R163+0x7010] ;  /* 0x00701000a3087984 */ /* 0x001e280000000c00 */
[----:B------:R-:W2:Y:S04]  /*21e0*/  LDS.128 R12, [R163+0x7020] ;  /* 0x00702000a30c7984 */ /* 0x000ea80000000c00 */
[----:B------:R-:W3:Y:S01]  /*21f0*/  LDS.128 R16, [R163+0x7030] ;  /* 0x00703000a3107984 */ /* 0x000ee20000000c00 */
[----:B-1----:R-:W-:-:S02]  /*2200*/  FADD.FTZ R179, RZ, R4 ;  /* 0x00000004ffb37221 */ /* 0x002fc40000010000 */
[----:B------:R-:W-:Y:S02]  /*2210*/  FADD.FTZ R4, RZ, R5 ;  /* 0x00000005ff047221 */ /* 0x000fe40000010000 */
[----:B------:R-:W-:Y:S01]  /*2220*/  FADD.FTZ R179, R6, R179 ;  /* 0x000000b306b37221 */ /* 0x000fe20000010000 */
[----:B------:R-:W-:Y:S01]  /*2230*/  @P1 MOV R6, R2 ;  /* 0x0000000200061202 */ /* 0x000fe20000000f00 */
[----:B------:R-:W-:Y:S02]  /*2240*/  FADD.FTZ R4, R7, R4 ;  /* 0x0000000407047221 */ /* 0x000fe40000010000 */
[----:B0-----:R-:W-:Y:S01]  /*2250*/  FADD.FTZ R179, R179, R8 ;  /* 0x00000008b3b37221 */ /* 0x001fe20000010000 */
[----:B------:R-:W-:Y:S01]  /*2260*/  @P1 PRMT R6, RZ, 0x5410, R6 ;  /* 0x00005410ff061816 */ /* 0x000fe20000000006 */
[----:B------:R-:W-:Y:S02]  /*2270*/  FADD.FTZ R4, R4, R9 ;  /* 0x0000000904047221 */ /* 0x000fe40000010000 */
[----:B------:R-:W-:Y:S01]  /*2280*/  FADD.FTZ R179, R10, R179 ;  /* 0x000000b30ab37221 */ /* 0x000fe20000010000 */
[----:B------:R-:W-:Y:S01]  /*2290*/  @P1 SHF.R.U64 R10, R2, 0x10, R3 ;  /* 0x00000010020a1819 */ /* 0x000fe20000001203 */
[----:B------:R-:W-:-:S02]  /*22a0*/  FADD.FTZ R4, R11, R4 ;  /* 0x000000040b047221 */ /* 0x000fc40000010000 */
[----:B--2---:R-:W-:Y:S02]  /*22b0*/  FADD.FTZ R179, R179, R12 ;  /* 0x0000000cb3b37221 */ /* 0x004fe40000010000 */
[----:B------:R-:W-:Y:S01]  /*22c0*/  FADD.FTZ R4, R4, R13 ;  /* 0x0000000d04047221 */ /* 0x000fe20000010000 */
[----:B------:R-:W-:Y:S01]  /*22d0*/  @P1 MOV R13, R20 ;  /* 0x00000014000d1202 */ /* 0x000fe20000000f00 */
[----:B------:R-:W-:Y:S01]  /*22e0*/  FADD.FTZ R179, R14, R179 ;  /* 0x000000b30eb37221 */ /* 0x000fe20000010000 */
[----:B------:R-:W-:Y:S01]  /*22f0*/  @P1 MOV R14, R21 ;  /* 0x00000015000e1202 */ /* 0x000fe20000000f00 */
[----:B------:R-:W-:Y:S02]  /*2300*/  FADD.FTZ R4, R15, R4 ;  /* 0x000000040f047221 */ /* 0x000fe40000010000 */
[----:B---3--:R-:W-:Y:S01]  /*2310*/  FADD.FTZ R179, R179, R16 ;  /* 0x00000010b3b37221 */ /* 0x008fe20000010000 */
[----:B------:R-:W-:Y:S01]  /*2320*/  @P1 SHF.R.U64 R16, R20, 0x10, R21 ;  /* 0x0000001014101819 */ /* 0x000fe20000001215 */
[----:B------:R-:W-:-:S02]  /*2330*/  FADD.FTZ R4, R4, R17 ;  /* 0x0000001104047221 */ /* 0x000fc40000010000 */
[----:B------:R-:W-:Y:S02]  /*2340*/  FADD.FTZ R18, R18, R179 ;  /* 0x000000b312127221 */ /* 0x000fe40000010000 */
[----:B------:R-:W-:Y:S02]  /*2350*/  FADD.FTZ R5, R19, R4 ;  /* 0x0000000413057221 */ /* 0x000fe40000010000 */
[----:B------:R-:W-:Y:S02]  /*2360*/  FMUL.FTZ R18, R18, c[0x0][0x1e0] ;  /* 0x0000780012127a20 */ /* 0x000fe40000410000 */
[----:B------:R-:W-:Y:S02]  /*2370*/  FMUL.FTZ R5, R5, c[0x0][0x1e0] ;  /* 0x0000780005057a20 */ /* 0x000fe40000410000 */
[----:B------:R-:W-:Y:S01]  /*2380*/  @P1 IMAD.MOV.U32 R8, RZ, RZ, R3 ;  /* 0x000000ffff081224 */ /* 0x000fe200078e0003 */
[----:B------:R-:W-:Y:S02]  /*2390*/  FSEL R4, R18, RZ, !P0 ;  /* 0x000000ff12047208 */ /* 0x000fe40004000000 */
[----:B------:R-:W-:-:S02]  /*23a0*/  @P1 SHF.R.U64 R18, R22, 0x10, R23 ;  /* 0x0000001016121819 */ /* 0x000fc40000001217 */
[----:B------:R-:W-:Y:S01]  /*23b0*/  LOP3.LUT P0, RZ, R161, 0xff000000, RZ, 0xc0, !PT ;  /* 0xff000000a1ff7812 */ /* 0x000fe2000780c0ff */
[-CC-:B------:R-:W-:Y:S02]  /*23c0*/  FFMA.FTZ R38, R38, R5.reuse, R4.reuse ;  /* 0x0000000526267223 */ /* 0x180fe40000010004 */
[----:B------:R-:W-:Y:S02]  /*23d0*/  FFMA.FTZ R37, R37, R5, R4 ;  /* 0x0000000525257223 */ /* 0x000fe40000010004 */
[----:B------:R-:W-:Y:S02]  /*23e0*/  FADD.FTZ R7, R39, -R38 ;  /* 0x8000002627077221 */ /* 0x000fe40000010000 */
[----:B------:R-:W-:Y:S01]  /*23f0*/  FADD.FTZ R37, R42, -R37 ;  /* 0x800000252a257221 */ /* 0x000fe20000010000 */
[----:B------:R-:W-:Y:S01]  /*2400*/  @P1 MOV R42, R24 ;  /* 0x00000018002a1202 */ /* 0x000fe20000000f00 */
[----:B------:R-:W-:Y:S02]  /*2410*/  FMUL.FTZ R7, R160, R7 ;  /* 0x00000007a0077220 */ /* 0x000fe40000410000 */
[----:B------:R-:W-:-:S02]  /*2420*/  FFMA.FTZ R40, R40, R5, R4 ;  /* 0x0000000528287223 */ /* 0x000fc40000010004 */
[----:B------:R-:W-:Y:S01]  /*2430*/  @P1 FADD.FTZ R7, R7, R6 ;  /* 0x0000000607071221 */ /* 0x000fe20000010000 */
[----:B------:R-:W-:Y:S01]  /*2440*/  @P1 PRMT R6, RZ, 0x5410, R10 ;  /* 0x00005410ff061816 */ /* 0x000fe2000000000a */
[C---:B------:R-:W-:Y:S02]  /*2450*/  FMUL.FTZ R9, R160.reuse, R37 ;  /* 0x00000025a0097220 */ /* 0x040fe40000410000 */
[----:B------:R-:W-:Y:S01]  /*2460*/  FADD.FTZ R11, R41, -R40 ;  /* 0x80000028290b7221 */ /* 0x000fe20000010000 */
[----:B------:R-:W-:Y:S01]  /*2470*/  @P1 SHF.R.U32.HI R40, RZ, 0x10, R23 ;  /* 0x00000010ff281819 */ /* 0x000fe20000011617 */
[----:B------:R-:W-:Y:S01]  /*2480*/  @P1 FADD.FTZ R9, R9, R6 ;  /* 0x0000000609091221 */ /* 0x000fe20000010000 */
[----:B------:R-:W-:Y:S01]  /*2490*/  @P1 PRMT R6, RZ, 0x5410, R8 ;  /* 0x00005410ff061816 */ /* 0x000fe20000000008 */
[----:B------:R-:W-:Y:S01]  /*24a0*/  FMUL.FTZ R11, R160, R11 ;  /* 0x0000000ba00b7220 */ /* 0x000fe20000410000 */
[----:B------:R-:W-:Y:S01]  /*24b0*/  @P1 PRMT R40, RZ, 0x5410, R40 ;  /* 0x00005410ff281816 */ /* 0x000fe20000000028 */
[----:B------:R-:W-:-:S02]  /*24c0*/  FFMA.FTZ R36, R36, R5, R4 ;  /* 0x0000000524247223 */ /* 0x000fc40000010004 */
[----:B------:R-:W-:Y:S02]  /*24d0*/  @P1 FADD.FTZ R11, R11, R6 ;  /* 0x000000060b0b1221 */ /* 0x000fe40000010000 */
[-C--:B------:R-:W-:Y:S02]  /*24e0*/  FMUL.FTZ R6, R7, R34.reuse ;  /* 0x0000002207067220 */ /* 0x080fe40000410000 */
[----:B------:R-:W-:Y:S02]  /*24f0*/  FMUL.FTZ R10, R11, R34 ;  /* 0x000000220b0a7220 */ /* 0x000fe40000410000 */
[----:B------:R-:W-:Y:S02]  /*2500*/  FMUL.FTZ R6, R6, c[0x0][0x1e8] ;  /* 0x00007a0006067a20 */ /* 0x000fe40000410000 */
[----:B------:R-:W-:Y:S02]  /*2510*/  FMUL.FTZ R12, R10, c[0x0][0x1e8] ;  /* 0x00007a000a0c7a20 */ /* 0x000fe40000410000 */
[----:B------:R-:W-:Y:S01]  /*2520*/  FADD.FTZ R17, R35, -R36 ;  /* 0x8000002423117221 */ /* 0x000fe20000010000 */
[----:B------:R-:W-:Y:S01]  /*2530*/  FSEL R10, R6, RZ, P4 ;  /* 0x000000ff060a7208 */ /* 0x000fe20002000000 */
[----:B------:R-:W-:Y:S01]  /*2540*/  FFMA.FTZ R56, R56, R5, R4 ;  /* 0x0000000538387223 */ /* 0x000fe20000010004 */
[----:B------:R-:W-:Y:S01]  /*2550*/  FSEL R6, R12, RZ, P6 ;  /* 0x000000ff0c067208 */ /* 0x000fe20003000000 */
[----:B------:R-:W-:Y:S01]  /*2560*/  FMUL.FTZ R17, R160, R17 ;  /* 0x00000011a0117220 */ /* 0x000fe20000410000 */
[----:B------:R-:W-:Y:S01]  /*2570*/  @P1 SHF.R.U32.HI R12, RZ, 0x10, R3 ;  /* 0x00000010ff0c1819 */ /* 0x000fe20000011603 */
[----:B------:R-:W-:Y:S01]  /*2580*/  FADD.FTZ R19, R47, -R56 ;  /* 0x800000382f137221 */ /* 0x000fe20000010000 */
[----:B------:R-:W-:Y:S01]  /*2590*/  LOP3.LUT P4, RZ, R62, 0xff00, RZ, 0xc0, !PT ;  /* 0x0000ff003eff7812 */ /* 0x000fe2000788c0ff */
[----:B------:R-:W-:Y:S01]  /*25a0*/  FFMA.FTZ R45, R45, R5, R4 ;  /* 0x000000052d2d7223 */ /* 0x000fe20000010004 */
[----:B------:R-:W-:Y:S01]  /*25b0*/  @P1 PRMT R12, RZ, 0x5410, R12 ;  /* 0x00005410ff0c1816 */ /* 0x000fe2000000000c */
[----:B------:R-:W-:Y:S01]  /*25c0*/  FMUL.FTZ R19, R160, R19 ;  /* 0x00000013a0137220 */ /* 0x000fe20000410000 */
[----:B------:R-:W-:Y:S01]  /*25d0*/  LOP3.LUT P6, RZ, R62, 0xff000000, RZ, 0xc0, !PT ;  /* 0xff0000003eff7812 */ /* 0x000fe200078cc0ff */
[----:B------:R-:W-:-:S02]  /*25e0*/  FADD.FTZ R45, R60, -R45 ;  /* 0x8000002d3c2d7221 */ /* 0x000fc40000010000 */
[----:B------:R-:W-:Y:S01]  /*25f0*/  @P1 FADD.FTZ R17, R17, R12 ;  /* 0x0000000c11111221 */ /* 0x000fe20000010000 */
[----:B------:R-:W-:Y:S01]  /*2600*/  @P1 PRMT R12, RZ, 0x5410, R13 ;  /* 0x00005410ff0c1816 */ /* 0x000fe2000000000d */
[----:B------:R-:W-:Y:S02]  /*2610*/  FFMA.FTZ R58, R58, R5, R4 ;  /* 0x000000053a3a7223 */ /* 0x000fe40000010004 */
[----:B------:R-:W-:Y:S02]  /*2620*/  FMUL.FTZ R13, R160, R45 ;  /* 0x0000002da00d7220 */ /* 0x000fe40000410000 */
[----:B------:R-:W-:Y:S01]  /*2630*/  @P1 FADD.FTZ R19, R19, R12 ;  /* 0x0000000c13131221 */ /* 0x000fe20000010000 */
[----:B------:R-:W-:Y:S01]  /*2640*/  @P1 PRMT R12, RZ, 0x5410, R16 ;  /* 0x00005410ff0c1816 */ /* 0x000fe20000000010 */
[----:B------:R-:W-:Y:S01]  /*2650*/  FADD.FTZ R15, R55, -R58 ;  /* 0x8000003a370f7221 */ /* 0x000fe20000010000 */
[----:B------:R-:W-:Y:S01]  /*2660*/  @P1 SHF.R.U32.HI R16, RZ, 0x10, R21 ;  /* 0x00000010ff101819 */ /* 0x000fe20000011615 */
[----:B------:R-:W-:-:S02]  /*2670*/  FFMA.FTZ R178, R178, R5, R4 ;  /* 0x00000005b2b27223 */ /* 0x000fc40000010004 */
[----:B------:R-:W-:Y:S01]  /*2680*/  @P1 FADD.FTZ R13, R13, R12 ;  /* 0x0000000c0d0d1221 */ /* 0x000fe20000010000 */
[----:B------:R-:W-:Y:S01]  /*2690*/  @P1 PRMT R12, RZ, 0x5410, R14 ;  /* 0x00005410ff0c1816 */ /* 0x000fe2000000000e */
[C---:B------:R-:W-:Y:S01]  /*26a0*/  FMUL.FTZ R15, R160.reuse, R15 ;  /* 0x0000000fa00f7220 */ /* 0x040fe20000410000 */
[----:B------:R-:W-:Y:S01]  /*26b0*/  @P1 MOV R14, R22 ;  /* 0x00000016000e1202 */ /* 0x000fe20000000f00 */
[----:B------:R-:W-:Y:S02]  /*26c0*/  FADD.FTZ R37, R171, -R178 ;  /* 0x800000b2ab257221 */ /* 0x000fe40000010000 */
[----:B------:R-:W-:Y:S01]  /*26d0*/  @P1 FADD.FTZ R15, R15, R12 ;  /* 0x0000000c0f0f1221 */ /* 0x000fe20000010000 */
[----:B------:R-:W-:Y:S01]  /*26e0*/  @P1 PRMT R12, RZ, 0x5410, R16 ;  /* 0x00005410ff0c1816 */ /* 0x000fe20000000010 */
[----:B------:R-:W-:Y:S02]  /*26f0*/  @P1 IMAD.MOV.U32 R16, RZ, RZ, R23 ;  /* 0x000000ffff101224 */ /* 0x000fe400078e0017 */
[----:B------:R-:W-:-:S02]  /*2700*/  FMUL.FTZ R37, R160, R37 ;  /* 0x00000025a0257220 */ /* 0x000fc40000410000 */
[-C--:B------:R-:W-:Y:S01]  /*2710*/  FFMA.FTZ R51, R51, R5.reuse, R4 ;  /* 0x0000000533337223 */ /* 0x080fe20000010004 */
[----:B------:R-:W-:Y:S01]  /*2720*/  @P1 PRMT R16, RZ, 0x5410, R16 ;  /* 0x00005410ff101816 */ /* 0x000fe20000000010 */
[----:B------:R-:W-:Y:S02]  /*2730*/  FFMA.FTZ R49, R49, R5, R4 ;  /* 0x0000000531317223 */ /* 0x000fe40000010004 */
[----:B------:R-:W-:Y:S02]  /*2740*/  FADD.FTZ R51, R172, -R51 ;  /* 0x80000033ac337221 */ /* 0x000fe40000010000 */
[----:B------:R-:W-:Y:S02]  /*2750*/  @P1 FADD.FTZ R37, R37, R16 ;  /* 0x0000001025251221 */ /* 0x000fe40000010000 */
[-C--:B------:R-:W-:Y:S02]  /*2760*/  FMUL.FTZ R16, R13, R34.reuse ;  /* 0x000000220d107220 */ /* 0x080fe40000410000 */
[----:B------:R-:W-:-:S02]  /*2770*/  FMUL.FTZ R39, R37, R34 ;  /* 0x0000002225277220 */ /* 0x000fc40000410000 */
[----:B------:R-:W-:Y:S02]  /*2780*/  FMUL.FTZ R16, R16, c[0x0][0x1e8] ;  /* 0x00007a0010107a20 */ /* 0x000fe40000410000 */
[----:B------:R-:W-:Y:S02]  /*2790*/  FMUL.FTZ R39, R39, c[0x0][0x1e8] ;  /* 0x00007a0027277a20 */ /* 0x000fe40000410000 */
[-CC-:B------:R-:W-:Y:S01]  /*27a0*/  FFMA.FTZ R170, R170, R5.reuse, R4.reuse ;  /* 0x00000005aaaa7223 */ /* 0x180fe20000010004 */
[----:B------:R-:W-:Y:S01]  /*27b0*/  FSEL R16, R16, RZ, P4 ;  /* 0x000000ff10107208 */ /* 0x000fe20002000000 */
[--C-:B------:R-:W-:Y:S01]  /*27c0*/  FFMA.FTZ R63, R63, R5, R4.reuse ;  /* 0x000000053f3f7223 */ /* 0x100fe20000010004 */
[----:B------:R-:W-:Y:S01]  /*27d0*/  LOP3.LUT P4, RZ, R44, 0xff0000, RZ, 0xc0, !PT ;  /* 0x00ff00002cff7812 */ /* 0x000fe2000788c0ff */
[----:B------:R-:W-:Y:S02]  /*27e0*/  FMUL.FTZ R41, R160, R51 ;  /* 0x00000033a0297220 */ /* 0x000fe40000410000 */
[-CC-:B------:R-:W-:Y:S01]  /*27f0*/  FFMA.FTZ R164, R164, R5.reuse, R4.reuse ;  /* 0x00000005a4a47223 */ /* 0x180fe20000010004 */
[----:B------:R-:W-:Y:S01]  /*2800*/  FSEL R193, R39, RZ, P4 ;  /* 0x000000ff27c17208 */ /* 0x000fe20002000000 */
[----:B------:R-:W-:Y:S01]  /*2810*/  FADD.FTZ R49, R166, -R49 ;  /* 0x80000031a6317221 */ /* 0x000fe20000010000 */
[----:B------:R-:W-:Y:S01]  /*2820*/  LOP3.LUT P4, RZ, R46, 0xff000000, RZ, 0xc0, !PT ;  /* 0xff0000002eff7812 */ /* 0x000fe2000788c0ff */
[----:B------:R-:W-:-:S02]  /*2830*/  FFMA.FTZ R57, R57, R5, R4 ;  /* 0x0000000539397223 */ /* 0x000fc40000010004 */
[----:B------:R-:W-:Y:S01]  /*2840*/  FADD.FTZ R33, R165, -R170 ;  /* 0x800000aaa5217221 */ /* 0x000fe20000010000 */
[----:B------:R-:W0:Y:S01]  /*2850*/  F2F.BF16.F32 R193, R193 ;  /* 0x000000c100c17304 */ /* 0x000e220000202000 */
[----:B------:R-:W-:Y:S02]  /*2860*/  FADD.FTZ R63, R182, -R63 ;  /* 0x8000003fb63f7221 */ /* 0x000fe40000010000 */
[----:B------:R-:W-:Y:S01]  /*2870*/  @P1 FADD.FTZ R41, R41, R12 ;  /* 0x0000000c29291221 */ /* 0x000fe20000010000 */
[----:B------:R-:W-:Y:S01]  /*2880*/  @P1 PRMT R12, RZ, 0x5410, R14 ;  /* 0x00005410ff0c1816 */ /* 0x000fe2000000000e */
[----:B------:R-:W-:Y:S01]  /*2890*/  FADD.FTZ R39, R59, -R164 ;  /* 0x800000a43b277221 */ /* 0x000fe20000010000 */
[----:B------:R-:W-:Y:S01]  /*28a0*/  @P1 PRMT R14, RZ, 0x5410, R18 ;  /* 0x00005410ff0e1816 */ /* 0x000fe20000000012 */
[----:B------:R-:W-:Y:S01]  /*28b0*/  FMUL.FTZ R49, R160, R49 ;  /* 0x00000031a0317220 */ /* 0x000fe20000410000 */
[----:B------:R1:W2:Y:S01]  /*28c0*/  F2F.BF16.F32 R59, R6 ;  /* 0x00000006003b7304 */ /* 0x0002a20000202000 */
[----:B------:R-:W-:-:S02]  /*28d0*/  FADD.FTZ R45, R176, -R57 ;  /* 0x80000039b02d7221 */ /* 0x000fc40000010000 */
[C---:B------:R-:W-:Y:S02]  /*28e0*/  FMUL.FTZ R33, R160.reuse, R33 ;  /* 0x00000021a0217220 */ /* 0x040fe40000410000 */
[C---:B------:R-:W-:Y:S02]  /*28f0*/  FMUL.FTZ R35, R160.reuse, R63 ;  /* 0x0000003fa0237220 */ /* 0x040fe40000410000 */
[----:B------:R-:W-:Y:S01]  /*2900*/  @P1 FADD.FTZ R49, R49, R40 ;  /* 0x0000002831311221 */ /* 0x000fe20000010000 */
[----:B------:R3:W4:Y:S01]  /*2910*/  F2F.BF16.F32 R57, R10 ;  /* 0x0000000a00397304 */ /* 0x0007220000202000 */
[----:B------:R-:W-:Y:S01]  /*2920*/  FMUL.FTZ R39, R160, R39 ;  /* 0x00000027a0277220 */ /* 0x000fe20000410000 */
[--C-:B------:R-:W-:Y:S01]  /*2930*/  @P1 SHF.R.U64 R40, R24, 0x10, R25.reuse ;  /* 0x0000001018281819 */ /* 0x100fe20000001219 */
[----:B------:R-:W-:Y:S01]  /*2940*/  @P1 FADD.FTZ R33, R33, R12 ;  /* 0x0000000c21211221 */ /* 0x000fe20000010000 */
[----:B-1----:R-:W-:Y:S01]  /*2950*/  @P1 SHF.R.U32.HI R6, RZ, 0x10, R25 ;  /* 0x00000010ff061819 */ /* 0x002fe20000011619 */
[----:B------:R-:W-:-:S02]  /*2960*/  @P1 FADD.FTZ R35, R35, R14 ;  /* 0x0000000e23231221 */ /* 0x000fc40000010000 */
[-C--:B------:R-:W-:Y:S01]  /*2970*/  FMUL.FTZ R12, R17, R34.reuse ;  /* 0x00000022110c7220 */ /* 0x080fe20000410000 */
[----:B------:R-:W-:Y:S01]  /*2980*/  @P1 PRMT R6, RZ, 0x5410, R6 ;  /* 0x00005410ff061816 */ /* 0x000fe20000000006 */
[-C--:B------:R-:W-:Y:S01]  /*2990*/  FMUL.FTZ R14, R19, R34.reuse ;  /* 0x00000022130e7220 */ /* 0x080fe20000410000 */
[----:B---3--:R-:W-:Y:S01]  /*29a0*/  @P1 PRMT R10, RZ, 0x5410, R42 ;  /* 0x00005410ff0a1816 */ /* 0x008fe2000000002a */
[----:B------:R-:W-:Y:S01]  /*29b0*/  FFMA.FTZ R174, R174, R5, R4 ;  /* 0x00000005aeae7223 */ /* 0x000fe20000010004 */
[----:B------:R-:W-:Y:S01]  /*29c0*/  @P1 MOV R42, R25 ;  /* 0x00000019002a1202 */ /* 0x000fe20000000f00 */
[----:B------:R-:W-:Y:S02]  /*29d0*/  FMUL.FTZ R45, R160, R45 ;  /* 0x0000002da02d7220 */ /* 0x000fe40000410000 */
[----:B------:R-:W-:Y:S01]  /*29e0*/  @P1 FADD.FTZ R39, R39, R10 ;  /* 0x0000000a27271221 */ /* 0x000fe20000010000 */
[----:B------:R-:W-:Y:S01]  /*29f0*/  @P1 PRMT R10, RZ, 0x5410, R40 ;  /* 0x00005410ff0a1816 */ /* 0x000fe20000000028 */
[----:B------:R-:W-:-:S02]  /*2a00*/  FMUL.FTZ R8, R9, R34 ;  /* 0x0000002209087220 */ /* 0x000fc40000410000 */
[----:B------:R-:W-:Y:S02]  /*2a10*/  FMUL.FTZ R12, R12, c[0x0][0x1e8] ;  /* 0x00007a000c0c7a20 */ /* 0x000fe40000410000 */
[----:B------:R-:W-:Y:S02]  /*2a20*/  FMUL.FTZ R14, R14, c[0x0][0x1e8] ;  /* 0x00007a000e0e7a20 */ /* 0x000fe40000410000 */
[----:B------:R-:W-:Y:S01]  /*2a30*/  FADD.FTZ R47, R61, -R174 ;  /* 0x800000ae3d2f7221 */ /* 0x000fe20000010000 */
[----:B------:R-:W-:Y:S01]  /*2a40*/  FSEL R12, R12, RZ, P0 ;  /* 0x000000ff0c0c7208 */ /* 0x000fe20000000000 */
[-C--:B------:R-:W-:Y:S01]  /*2a50*/  FMUL.FTZ R32, R41, R34.reuse ;  /* 0x0000002229207220 */ /* 0x080fe20000410000 */
[----:B------:R-:W-:Y:S01]  /*2a60*/  FSEL R14, R14, RZ, P3 ;  /* 0x000000ff0e0e7208 */ /* 0x000fe20001800000 */
[-C--:B------:R-:W-:Y:S01]  /*2a70*/  FMUL.FTZ R36, R33, R34.reuse ;  /* 0x0000002221247220 */ /* 0x080fe20000410000 */
[C---:B------:R-:W-:Y:S01]  /*2a80*/  LOP3.LUT P0, RZ, R44.reuse, 0xff, RZ, 0xc0, !PT ;  /* 0x000000ff2cff7812 */ /* 0x040fe2000780c0ff */
[----:B------:R-:W-:Y:S01]  /*2a90*/  FMUL.FTZ R38, R35, R34 ;  /* 0x0000002223267220 */ /* 0x000fe20000410000 */
[----:B------:R-:W-:Y:S01]  /*2aa0*/  LOP3.LUT P3, RZ, R44, 0xff00, RZ, 0xc0, !PT ;  /* 0x0000ff002cff7812 */ /* 0x000fe2000786c0ff */
[----:B------:R-:W-:Y:S01]  /*2ab0*/  @P1 FADD.FTZ R45, R45, R10 ;  /* 0x0000000a2d2d1221 */ /* 0x000fe20000010000 */
[----:B------:R-:W-:Y:S01]  /*2ac0*/  @P1 PRMT R10, RZ, 0x5410, R42 ;  /* 0x00005410ff0a1816 */ /* 0x000fe2000000002a */
[----:B------:R-:W-:Y:S01]  /*2ad0*/  FMUL.FTZ R8, R8, c[0x0][0x1e8] ;  /* 0x00007a0008087a20 */ /* 0x000fe20000410000 */
[----:B------:R1:W3:Y:S01]  /*2ae0*/  F2F.BF16.F32 R61, R14 ;  /* 0x0000000e003d7304 */ /* 0x0002e20000202000 */
[----:B------:R-:W-:-:S02]  /*2af0*/  FMUL.FTZ R47, R160, R47 ;  /* 0x0000002fa02f7220 */ /* 0x000fc40000410000 */
[-CC-:B------:R-:W-:Y:S01]  /*2b00*/  FFMA.FTZ R43, R43, R5.reuse, R4.reuse ;  /* 0x000000052b2b7223 */ /* 0x180fe20000010004 */
[----:B------:R-:W-:Y:S01]  /*2b10*/  FSEL R8, R8, RZ, P5 ;  /* 0x000000ff08087208 */ /* 0x000fe20002800000 */
[-C--:B------:R-:W-:Y:S01]  /*2b20*/  FMUL.FTZ R18, R15, R34.reuse ;  /* 0x000000220f127220 */ /* 0x080fe20000410000 */
[----:B------:R-:W-:Y:S01]  /*2b30*/  LOP3.LUT P5, RZ, R62, 0xff0000, RZ, 0xc0, !PT ;  /* 0x00ff00003eff7812 */ /* 0x000fe200078ac0ff */
[----:B------:R-:W-:Y:S02]  /*2b40*/  FMUL.FTZ R32, R32, c[0x0][0x1e8] ;  /* 0x00007a0020207a20 */ /* 0x000fe40000410000 */
[----:B------:R-:W-:Y:S01]  /*2b50*/  FMUL.FTZ R36, R36, c[0x0][0x1e8] ;  /* 0x00007a0024247a20 */ /* 0x000fe20000410000 */
[----:B------:R-:W0:Y:S01]  /*2b60*/  F2F.BF16.F32 R8, R8 ;  /* 0x0000000800087304 */ /* 0x000e220000202000 */
[----:B------:R-:W-:Y:S01]  /*2b70*/  FMUL.FTZ R38, R38, c[0x0][0x1e8] ;  /* 0x00007a0026267a20 */ /* 0x000fe20000410000 */
[----:B------:R-:W-:Y:S01]  /*2b80*/  FSEL R32, R32, RZ, P6 ;  /* 0x000000ff20207208 */ /* 0x000fe20003000000 */
[----:B------:R-:W-:Y:S01]  /*2b90*/  FFMA.FTZ R168, R168, R5, R4 ;  /* 0x00000005a8a87223 */ /* 0x000fe20000010004 */
[----:B------:R-:W-:Y:S01]  /*2ba0*/  FSEL R36, R36, RZ, P0 ;  /* 0x000000ff24247208 */ /* 0x000fe20000000000 */
[----:B------:R-:W-:Y:S01]  /*2bb0*/  @P1 FADD.FTZ R47, R47, R10 ;  /* 0x0000000a2f2f1221 */ /* 0x000fe20000010000 */
[----:B------:R-:W-:Y:S01]  /*2bc0*/  FSEL R38, R38, RZ, P3 ;  /* 0x000000ff26267208 */ /* 0x000fe20001800000 */
[----:B------:R-:W-:Y:S01]  /*2bd0*/  FADD.FTZ R43, R54, -R43 ;  /* 0x8000002b362b7221 */ /* 0x000fe20000010000 */
[----:B------:R-:W-:Y:S01]  /*2be0*/  LOP3.LUT P6, RZ, R46, 0xff, RZ, 0xc0, !PT ;  /* 0x000000ff2eff7812 */ /* 0x000fe200078cc0ff */
[----:B------:R-:W-:Y:S01]  /*2bf0*/  FMUL.FTZ R18, R18, c[0x0][0x1e8] ;  /* 0x00007a0012127a20 */ /* 0x000fe20000410000 */
[C---:B------:R-:W-:Y:S01]  /*2c00*/  LOP3.LUT P0, RZ, R46.reuse, 0xff00, RZ, 0xc0, !PT ;  /* 0x0000ff002eff7812 */ /* 0x040fe2000780c0ff */
[----:B------:R-:W-:Y:S01]  /*2c10*/  FADD.FTZ R51, R53, -R168 ;  /* 0x800000a835337221 */ /* 0x000fe20000010000 */
[----:B------:R-:W-:Y:S01]  /*2c20*/  LOP3.LUT P3, RZ, R46, 0xff0000, RZ, 0xc0, !PT ;  /* 0x00ff00002eff7812 */ /* 0x000fe2000786c0ff */
[-C--:B------:R-:W-:Y:S01]  /*2c30*/  FMUL.FTZ R40, R49, R34.reuse ;  /* 0x0000002231287220 */ /* 0x080fe20000410000 */
[----:B------:R-:W-:Y:S01]  /*2c40*/  FSEL R18, R18, RZ, P5 ;  /* 0x000000ff12127208 */ /* 0x000fe20002800000 */
[-C--:B------:R-:W-:Y:S01]  /*2c50*/  FMUL.FTZ R10, R39, R34.reuse ;  /* 0x00000022270a7220 */ /* 0x080fe20000410000 */
[----:B------:R-:W-:Y:S01]  /*2c60*/  LOP3.LUT P5, RZ, R44, 0xff000000, RZ, 0xc0, !PT ;  /* 0xff0000002cff7812 */ /* 0x000fe200078ac0ff */
[-C--:B------:R-:W-:Y:S01]  /*2c70*/  FMUL.FTZ R42, R45, R34.reuse ;  /* 0x000000222d2a7220 */ /* 0x080fe20000410000 */
[----:B------:R0:W0:Y:S01]  /*2c80*/  F2F.BF16.F32 R171, R36 ;  /* 0x0000002400ab7304 */ /* 0x0000220000202000 */
[----:B------:R-:W-:-:S02]  /*2c90*/  FMUL.FTZ R46, R47, R34 ;  /* 0x000000222f2e7220 */ /* 0x000fc40000410000 */
[----:B------:R-:W-:Y:S02]  /*2ca0*/  FMUL.FTZ R53, R160, R43 ;  /* 0x0000002ba0357220 */ /* 0x000fe40000410000 */
[----:B------:R-:W-:Y:S02]  /*2cb0*/  FMUL.FTZ R40, R40, c[0x0][0x1e8] ;  /* 0x00007a0028287a20 */ /* 0x000fe40000410000 */
[----:B------:R-:W-:Y:S02]  /*2cc0*/  FMUL.FTZ R10, R10, c[0x0][0x1e8] ;  /* 0x00007a000a0a7a20 */ /* 0x000fe40000410000 */
[----:B------:R-:W-:Y:S01]  /*2cd0*/  FMUL.FTZ R44, R42, c[0x0][0x1e8] ;  /* 0x00007a002a2c7a20 */ /* 0x000fe20000410000 */
[----:B------:R-:W-:Y:S01]  /*2ce0*/  FSEL R40, R40, RZ, P5 ;  /* 0x000000ff28287208 */ /* 0x000fe20002800000 */
[----:B------:R-:W-:Y:S01]  /*2cf0*/  FMUL.FTZ R46, R46, c[0x0][0x1e8] ;  /* 0x00007a002e2e7a20 */ /* 0x000fe20000410000 */
[----:B------:R-:W-:Y:S01]  /*2d00*/  FSEL R42, R10, RZ, P6 ;  /* 0x000000ff0a2a7208 */ /* 0x000fe20003000000 */
[----:B------:R-:W-:Y:S01]  /*2d10*/  @P1 FADD.FTZ R53, R53, R6 ;  /* 0x0000000635351221 */ /* 0x000fe20000010000 */
[----:B------:R-:W-:Y:S01]  /*2d20*/  @P1 MOV R6, R26 ;  /* 0x0000001a00061202 */ /* 0x000fe20000000f00 */
[-CC-:B------:R-:W-:Y:S01]  /*2d30*/  FFMA.FTZ R169, R169, R5.reuse, R4.reuse ;  /* 0x00000005a9a97223 */ /* 0x180fe20000010004 */
[----:B------:R-:W-:Y:S01]  /*2d40*/  FSEL R44, R44, RZ, P0 ;  /* 0x000000ff2c2c7208 */ /* 0x000fe20000000000 */
[----:B------:R-:W-:Y:S01]  /*2d50*/  FFMA.FTZ R188, R188, R5, R4 ;  /* 0x00000005bcbc7223 */ /* 0x000fe20000010004 */
[----:B------:R-:W-:Y:S01]  /*2d60*/  FSEL R46, R46, RZ, P3 ;  /* 0x000000ff2e2e7208 */ /* 0x000fe20001800000 */
[----:B-1----:R-:W-:Y:S01]  /*2d70*/  @P1 IMAD.MOV.U32 R14, RZ, RZ, R27 ;  /* 0x000000ffff0e1224 */ /* 0x002fe200078e001b */
[----:B------:R-:W-:Y:S01]  /*2d80*/  @P1 PRMT R6, RZ, 0x5410, R6 ;  /* 0x00005410ff061816 */ /* 0x000fe20000000006 */
[----:B------:R-:W-:Y:S01]  /*2d90*/  FADD.FTZ R55, R184, -R169 ;  /* 0x800000a9b8377221 */ /* 0x000fe20000010000 */
[C---:B------:R-:W-:Y:S01]  /*2da0*/  LOP3.LUT P5, RZ, R48.reuse, 0xff, RZ, 0xc0, !PT ;  /* 0x000000ff30ff7812 */ /* 0x040fe200078ac0ff */
[----:B------:R-:W-:Y:S01]  /*2db0*/  FADD.FTZ R173, R173, -R188 ;  /* 0x800000bcadad7221 */ /* 0x000fe20000010000 */
[----:B------:R-:W-:Y:S01]  /*2dc0*/  LOP3.LUT P6, RZ, R48, 0xff00, RZ, 0xc0, !PT ;  /* 0x0000ff0030ff7812 */ /* 0x000fe200078cc0ff */
[----:B------:R-:W-:Y:S01]  /*2dd0*/  FMUL.FTZ R43, R160, R51 ;  /* 0x00000033a02b7220 */ /* 0x000fe20000410000 */
[C---:B------:R-:W-:Y:S01]  /*2de0*/  LOP3.LUT P0, RZ, R48.reuse, 0xff0000, RZ, 0xc0, !PT ;  /* 0x00ff000030ff7812 */ /* 0x040fe2000780c0ff */
[----:B------:R-:W1:Y:S01]  /*2df0*/  F2F.BF16.F32 R10, R12 ;  /* 0x0000000c000a7304 */ /* 0x000e620000202000 */
[----:B------:R-:W-:Y:S01]  /*2e00*/  LOP3.LUT P3, RZ, R48, 0xff000000, RZ, 0xc0, !PT ;  /* 0xff00000030ff7812 */ /* 0x000fe2000786c0ff */
[----:B------:R-:W-:Y:S01]  /*2e10*/  FMUL.FTZ R51, R160, R55 ;  /* 0x00000037a0337220 */ /* 0x000fe20000410000 */
[--C-:B------:R-:W-:Y:S01]  /*2e20*/  @P1 SHF.R.U64 R48, R26, 0x10, R27.reuse ;  /* 0x000000101a301819 */ /* 0x100fe2000000121b */
[----:B------:R-:W-:Y:S01]  /*2e30*/  @P1 FADD.FTZ R43, R43, R6 ;  /* 0x000000062b2b1221 */ /* 0x000fe20000010000 */
[----:B0-----:R-:W-:Y:S01]  /*2e40*/  @P1 SHF.R.U32.HI R36, RZ, 0x10, R27 ;  /* 0x00000010ff241819 */ /* 0x001fe2000001161b */
[----:B------:R-:W-:Y:S01]  /*2e50*/  FMUL.FTZ R55, R160, R173 ;  /* 0x000000ada0377220 */ /* 0x000fe20000410000 */
[----:B------:R-:W-:Y:S01]  /*2e60*/  @P1 PRMT R6, RZ, 0x5410, R48 ;  /* 0x00005410ff061816 */ /* 0x000fe20000000030 */
[----:B------:R0:W1:Y:S01]  /*2e70*/  F2F.BF16.F32 R12, R16 ;  /* 0x00000010000c7304 */ /* 0x0000620000202000 */
[-C--:B------:R-:W-:Y:S01]  /*2e80*/  FFMA.FTZ R167, R167, R5.reuse, R4 ;  /* 0x00000005a7a77223 */ /* 0x080fe20000010004 */
[----:B------:R-:W-:Y:S01]  /*2e90*/  @P1 PRMT R36, RZ, 0x5410, R36 ;  /* 0x00005410ff241816 */ /* 0x000fe20000000024 */
[----:B------:R-:W-:-:S02]  /*2ea0*/  FFMA.FTZ R186, R186, R5, R4 ;  /* 0x00000005baba7223 */ /* 0x000fc40000010004 */
[----:B------:R-:W-:Y:S02]  /*2eb0*/  @P1 FADD.FTZ R51, R51, R6 ;  /* 0x0000000633331221 */ /* 0x000fe40000010000 */
[-C--:B------:R-:W-:Y:S01]  /*2ec0*/  FMUL.FTZ R6, R53, R34.reuse ;  /* 0x0000002235067220 */ /* 0x080fe20000410000 */
[----:B------:R1:W2:Y:S01]  /*2ed0*/  F2F.BF16.F32 R169, R18 ;  /* 0x0000001200a97304 */ /* 0x0002a20000202000 */
[----:B0-----:R-:W-:Y:S01]  /*2ee0*/  @P1 PRMT R16, RZ, 0x5410, R14 ;  /* 0x00005410ff101816 */ /* 0x001fe2000000000e */
[----:B------:R-:W-:Y:S02]  /*2ef0*/  FADD.FTZ R167, R180, -R167 ;  /* 0x800000a7b4a77221 */ /* 0x000fe40000010000 */
[----:B------:R-:W-:Y:S02]  /*2f00*/  FMUL.FTZ R6, R6, c[0x0][0x1e8] ;  /* 0x00007a0006067a20 */ /* 0x000fe40000410000 */
[----:B------:R-:W-:Y:S02]  /*2f10*/  @P1 FADD.FTZ R55, R55, R16 ;  /* 0x0000001037371221 */ /* 0x000fe40000010000 */
[-C--:B------:R-:W-:Y:S01]  /*2f20*/  FMUL.FTZ R16, R43, R34.reuse ;  /* 0x000000222b107220 */ /* 0x080fe20000410000 */
[----:B------:R0:W2:Y:S01]  /*2f30*/  F2F.BF16.F32 R14, R32 ;  /* 0x00000020000e7304 */ /* 0x0000a20000202000 */
[-C--:B-1----:R-:W-:Y:S01]  /*2f40*/  FMUL.FTZ R18, R51, R34.reuse ;  /* 0x0000002233127220 */ /* 0x082fe20000410000 */
[----:B------:R-:W-:Y:S01]  /*2f50*/  FSEL R6, R6, RZ, P4 ;  /* 0x000000ff06067208 */ /* 0x000fe20002000000 */
[----:B------:R-:W-:Y:S01]  /*2f60*/  FMUL.FTZ R16, R16, c[0x0][0x1e8] ;  /* 0x00007a0010107a20 */ /* 0x000fe20000410000 */
[----:B------:R-:W-:Y:S01]  /*2f70*/  LOP3.LUT P4, RZ, R50, 0xff, RZ, 0xc0, !PT ;  /* 0x000000ff32ff7812 */ /* 0x000fe2000788c0ff */
[----:B------:R-:W-:-:S02]  /*2f80*/  FMUL.FTZ R48, R55, R34 ;  /* 0x0000002237307220 */ /* 0x000fc40000410000 */
[----:B------:R-:W-:Y:S01]  /*2f90*/  FMUL.FTZ R18, R18, c[0x0][0x1e8] ;  /* 0x00007a0012127a20 */ /* 0x000fe20000410000 */
[----:B------:R-:W1:Y:S01]  /*2fa0*/  F2F.BF16.F32 R56, R6 ;  /* 0x0000000600387304 */ /* 0x000e620000202000 */
[----:B0-----:R-:W-:Y:S01]  /*2fb0*/  FSEL R32, R16, RZ, P5 ;  /* 0x000000ff10207208 */ /* 0x001fe20002800000 */
[----:B------:R-:W-:Y:S01]  /*2fc0*/  FMUL.FTZ R54, R48, c[0x0][0x1e8] ;  /* 0x00007a0030367a20 */ /* 0x000fe20000410000 */
[----:B------:R-:W-:Y:S01]  /*2fd0*/  LOP3.LUT P5, RZ, R50, 0xff00, RZ, 0xc0, !PT ;  /* 0x0000ff0032ff7812 */ /* 0x000fe200078ac0ff */
[----:B------:R-:W-:Y:S01]  /*2fe0*/  FMUL.FTZ R163, R160, R167 ;  /* 0x000000a7a0a37220 */ /* 0x000fe20000410000 */
[----:B------:R-:W-:Y:S01]  /*2ff0*/  FSEL R48, R18, RZ, P6 ;  /* 0x000000ff12307208 */ /* 0x000fe20003000000 */
[----:B------:R-:W-:Y:S01]  /*3000*/  FADD.FTZ R63, R175, -R186 ;  /* 0x800000baaf3f7221 */ /* 0x000fe20000010000 */
[----:B------:R-:W-:Y:S01]  /*3010*/  FSEL R54, R54, RZ, P0 ;  /* 0x000000ff36367208 */ /* 0x000fe20000000000 */
[----:B------:R0:W1:Y:S01]  /*3020*/  F2F.BF16.F32 R16, R38 ;  /* 0x0000002600107304 */ /* 0x0000620000202000 */
[-CC-:B------:R-:W-:Y:S01]  /*3030*/  FFMA.FTZ R187, R187, R5.reuse, R4.reuse ;  /* 0x00000005bbbb7223 */ /* 0x180fe20000010004 */
[C---:B------:R-:W-:Y:S01]  /*3040*/  LOP3.LUT P6, RZ, R50.reuse, 0xff0000, RZ, 0xc0, !PT ;  /* 0x00ff000032ff7812 */ /* 0x040fe200078cc0ff */
[----:B------:R-:W-:Y:S01]  /*3050*/  FFMA.FTZ R177, R177, R5, R4 ;  /* 0x00000005b1b17223 */ /* 0x000fe20000010004 */
[----:B------:R-:W-:Y:S01]  /*3060*/  LOP3.LUT P0, RZ, R50, 0xff000000, RZ, 0xc0, !PT ;  /* 0xff00000032ff7812 */ /* 0x000fe2000780c0ff */
[----:B------:R-:W-:Y:S01]  /*3070*/  @P1 FADD.FTZ R163, R163, R36 ;  /* 0x00000024a3a31221 */ /* 0x000fe20000010000 */
[----:B------:R-:W-:Y:S01]  /*3080*/  @P1 SHF.R.U64 R50, R28, 0x10, R29 ;  /* 0x000000101c321819 */ /* 0x000fe2000000121d */
[----:B------:R-:W-:Y:S01]  /*3090*/  FMUL.FTZ R63, R160, R63 ;  /* 0x0000003fa03f7220 */ /* 0x000fe20000410000 */
[----:B------:R1:W2:Y:S01]  /*30a0*/  F2F.BF16.F32 R18, R40 ;  /* 0x0000002800127304 */ /* 0x0002a20000202000 */
[----:B0-----:R-:W-:Y:S01]  /*30b0*/  @P1 MOV R38, R28 ;  /* 0x0000001c00261202 */ /* 0x001fe20000000f00 */
[----:B------:R-:W-:Y:S01]  /*30c0*/  FADD.FTZ R187, R196, -R187 ;  /* 0x800000bbc4bb7221 */ /* 0x000fe20000010000 */
[----:B------:R-:W-:Y:S01]  /*30d0*/  @P1 SHF.R.U64 R6, R30, 0x10, R31 ;  /* 0x000000101e061819 */ /* 0x000fe2000000121f */
[----:B------:R-:W-:Y:S01]  /*30e0*/  FADD.FTZ R177, R190, -R177 ;  /* 0x800000b1beb17221 */ /* 0x000fe20000010000 */
[----:B------:R-:W-:Y:S01]  /*30f0*/  @P1 PRMT R36, RZ, 0x5410, R38 ;  /* 0x00005410ff241816 */ /* 0x000fe20000000026 */
[----:B------:R-:W-:Y:S01]  /*3100*/  FFMA.FTZ R192, R192, R5, R4 ;  /* 0x00000005c0c07223 */ /* 0x000fe20000010004 */
[----:B------:R-:W-:Y:S01]  /*3110*/  @P1 MOV R38, R29 ;  /* 0x0000001d00261202 */ /* 0x000fe20000000f00 */
[C---:B------:R-:W-:Y:S01]  /*3120*/  FMUL.FTZ R167, R160.reuse, R187 ;  /* 0x000000bba0a77220 */ /* 0x040fe20000410000 */
[----:B-1----:R-:W-:Y:S01]  /*3130*/  @P1 SHF.R.U32.HI R40, RZ, 0x10, R29 ;  /* 0x00000010ff281819 */ /* 0x002fe2000001161d */
[----:B------:R-:W-:Y:S01]  /*3140*/  @P1 FADD.FTZ R63, R63, R36 ;  /* 0x000000243f3f1221 */ /* 0x000fe20000010000 */
[----:B------:R-:W-:Y:S01]  /*3150*/  @P1 PRMT R36, RZ, 0x5410, R50 ;  /* 0x00005410ff241816 */ /* 0x000fe20000000032 */
[----:B------:R-:W-:Y:S01]  /*3160*/  FMUL.FTZ R161, R160, R177 ;  /* 0x000000b1a0a17220 */ /* 0x000fe20000410000 */
[----:B------:R-:W-:Y:S01]  /*3170*/  @P1 PRMT R40, RZ, 0x5410, R40 ;  /* 0x00005410ff281816 */ /* 0x000fe20000000028 */
[----:B------:R-:W-:Y:S01]  /*3180*/  FADD.FTZ R165, R183, -R192 ;  /* 0x800000c0b7a57221 */ /* 0x000fe20000010000 */
[----:B------:R0:W1:Y:S01]  /*3190*/  F2F.BF16.F32 R50, R44 ;  /* 0x0000002c00327304 */ /* 0x0000620000202000 */
[----:B------:R-:W-:Y:S01]  /*31a0*/  @P1 FADD.FTZ R161, R161, R36 ;  /* 0x00000024a1a11221 */ /* 0x000fe20000010000 */
[----:B------:R-:W-:Y:S01]  /*31b0*/  @P1 PRMT R36, RZ, 0x5410, R38 ;  /* 0x00005410ff241816 */ /* 0x000fe20000000026 */
[----:B------:R-:W-:-:S02]  /*31c0*/  @P1 FADD.FTZ R167, R167, R40 ;  /* 0x00000028a7a71221 */ /* 0x000fc40000010000 */
[-CC-:B------:R-:W-:Y:S02]  /*31d0*/  FFMA.FTZ R185, R185, R5.reuse, R4.reuse ;  /* 0x00000005b9b97223 */ /* 0x180fe40000010004 */
[-CC-:B------:R-:W-:Y:S01]  /*31e0*/  FFMA.FTZ R189, R189, R5.reuse, R4.reuse ;  /* 0x00000005bdbd7223 */ /* 0x180fe20000010004 */
[----:B------:R-:W1:Y:S01]  /*31f0*/  F2F.BF16.F32 R46, R46 ;  /* 0x0000002e002e7304 */ /* 0x000e620000202000 */
[--C-:B------:R-:W-:Y:S02]  /*3200*/  FFMA.FTZ R181, R181, R5, R4.reuse ;  /* 0x00000005b5b57223 */ /* 0x100fe40000010004 */
[----:B------:R-:W-:Y:S02]  /*3210*/  FMUL.FTZ R165, R160, R165 ;  /* 0x000000a5a0a57220 */ /* 0x000fe40000410000 */
[----:B------:R-:W-:Y:S02]  /*3220*/  FFMA.FTZ R4, R202, R5, R4 ;  /* 0x00000005ca047223 */ /* 0x000fe40000010004 */
[----:B0-----:R-:W-:Y:S01]  /*3230*/  FMUL.FTZ R44, R167, R34 ;  /* 0x00000022a72c7220 */ /* 0x001fe20000410000 */
[----:B------:R-:W0:Y:S01]  /*3240*/  F2F.BF16.F32 R187, R32 ;  /* 0x0000002000bb7304 */ /* 0x000e220000202000 */
[----:B------:R-:W-:-:S02]  /*3250*/  @P1 FADD.FTZ R165, R165, R36 ;  /* 0x00000024a5a51221 */ /* 0x000fc40000010000 */
[----:B------:R-:W-:Y:S01]  /*3260*/  FADD.FTZ R179, R191, -R4 ;  /* 0x80000004bfb37221 */ /* 0x000fe20000010000 */
[----:B------:R-:W-:Y:S01]  /*3270*/  @P1 MOV R4, R30 ;  /* 0x0000001e00041202 */ /* 0x000fe20000000f00 */
[-C--:B------:R-:W-:Y:S02]  /*3280*/  FMUL.FTZ R36, R163, R34.reuse ;  /* 0x00000022a3247220 */ /* 0x080fe40000410000 */
[-C--:B------:R-:W-:Y:S01]  /*3290*/  FMUL.FTZ R40, R161, R34.reuse ;  /* 0x00000022a1287220 */ /* 0x080fe20000410000 */
[----:B------:R-:W-:Y:S01]  /*32a0*/  @P1 PRMT R4, RZ, 0x5410, R4 ;  /* 0x00005410ff041816 */ /* 0x000fe20000000004 */
[----:B------:R-:W-:Y:S01]  /*32b0*/  FMUL.FTZ R44, R44, c[0x0][0x1e8] ;  /* 0x00007a002c2c7a20 */ /* 0x000fe20000410000 */
[----:B------:R-:W0:Y:S01]  /*32c0*/  F2F.BF16.F32 R48, R48 ;  /* 0x0000003000307304 */ /* 0x000e220000202000 */
[----:B------:R-:W-:Y:S02]  /*32d0*/  FADD.FTZ R185, R194, -R185 ;  /* 0x800000b9c2b97221 */ /* 0x000fe40000010000 */
[----:B------:R-:W-:Y:S01]  /*32e0*/  FMUL.FTZ R36, R36, c[0x0][0x1e8] ;  /* 0x00007a0024247a20 */ /* 0x000fe20000410000 */
[----:B------:R-:W-:Y:S01]  /*32f0*/  FSEL R44, R44, RZ, P0 ;  /* 0x000000ff2c2c7208 */ /* 0x000fe20000000000 */
[----:B------:R-:W-:Y:S01]  /*3300*/  FMUL.FTZ R40, R40, c[0x0][0x1e8] ;  /* 0x00007a0028287a20 */ /* 0x000fe20000410000 */
[----:B------:R-:W-:Y:S01]  /*3310*/  ISETP.NE.U32.AND P0, PT, RZ, c[0x0][0x258], PT ;  /* 0x00009600ff007a0c */ /* 0x000fe20003f05070 */
[----:B------:R-:W-:Y:S01]  /*3320*/  FMUL.FTZ R173, R160, R185 ;  /* 0x000000b9a0ad7220 */ /* 0x000fe20000410000 */
[----:B------:R-:W-:Y:S01]  /*3330*/  FSEL R36, R36, RZ, P3 ;  /* 0x000000ff24247208 */ /* 0x000fe20001800000 */
[----:B------:R-:W-:Y:S01]  /*3340*/  FADD.FTZ R189, R198, -R189 ;  /* 0x800000bdc6bd7221 */ /* 0x000fe20000010000 */
[----:B------:R-:W-:Y:S01]  /*3350*/  FSEL R40, R40, RZ, P5 ;  /* 0x000000ff28287208 */ /* 0x000fe20002800000 */
[----:B------:R-:W-:Y:S01]  /*3360*/  @P1 FADD.FTZ R173, R173, R4 ;  /* 0x00000004adad1221 */ /* 0x000fe20000010000 */
[----:B------:R-:W-:Y:S01]  /*3370*/  ISETP.NE.AND.EX P0, PT, RZ, c[0x0][0x25c], PT, P0 ;  /* 0x00009700ff007a0c */ /* 0x000fe20003f05300 */
[----:B------:R-:W-:Y:S01]  /*3380*/  FMUL.FTZ R175, R160, R189 ;  /* 0x000000bda0af7220 */ /* 0x000fe20000410000 */
[----:B------:R-:W-:Y:S01]  /*3390*/  @P1 PRMT R4, RZ, 0x5410, R6 ;  /* 0x00005410ff041816 */ /* 0x000fe20000000006 */
[----:B------:R-:W-:Y:S01]  /*33a0*/  @P1 IMAD.MOV.U32 R5, RZ, RZ, R31 ;  /* 0x000000ffff051224 */ /* 0x000fe200078e001f */
[----:B------:R-:W0:Y:S01]  /*33b0*/  F2F.BF16.F32 R54, R54 ;  /* 0x0000003600367304 */ /* 0x000e220000202000 */
[----:B------:R-:W-:Y:S01]  /*33c0*/  FADD.FTZ R181, R200, -R181 ;  /* 0x800000b5c8b57221 */ /* 0x000fe20000010000 */
[----:B------:R-:W-:Y:S01]  /*33d0*/  @P1 SHF.R.U32.HI R6, RZ, 0x10, R31 ;  /* 0x00000010ff061819 */ /* 0x000fe2000001161f */
[----:B------:R-:W-:Y:S01]  /*33e0*/  @P1 FADD.FTZ R175, R175, R4 ;  /* 0x00000004afaf1221 */ /* 0x000fe20000010000 */
[----:B------:R-:W-:Y:S01]  /*33f0*/  @P1 PRMT R4, RZ, 0x5410, R5 ;  /* 0x00005410ff041816 */ /* 0x000fe20000000005 */
[----:B------:R-:W-:Y:S01]  /*3400*/  FMUL.FTZ R38, R63, R34 ;  /* 0x000000223f267220 */ /* 0x000fe20000410000 */
[----:B------:R-:W-:Y:S01]  /*3410*/  LOP3.LUT P3, RZ, R52, 0xff, RZ, 0xc0, !PT ;  /* 0x000000ff34ff7812 */ /* 0x000fe2000786c0ff */
[----:B------:R-:W-:Y:S01]  /*3420*/  FMUL.FTZ R177, R160, R181 ;  /* 0x000000b5a0b17220 */ /* 0x000fe20000410000 */
[----:B------:R-:W0:Y:S01]  /*3430*/  F2F.BF16.F32 R36, R36 ;  /* 0x0000002400247304 */ /* 0x000e220000202000 */
[----:B------:R-:W-:Y:S01]  /*3440*/  FMUL.FTZ R38, R38, c[0x0][0x1e8] ;  /* 0x00007a0026267a20 */ /* 0x000fe20000410000 */
[----:B------:R-:W-:Y:S01]  /*3450*/  @P0 F2FP.BF16.PACK_AB R7, RZ, R7 ;  /* 0x00000007ff07023e */ /* 0x000fe200000010ff */
[----:B------:R-:W-:Y:S01]  /*3460*/  @P1 FADD.FTZ R177, R177, R4 ;  /* 0x00000004b1b11221 */ /* 0x000fe20000010000 */
[----:B------:R-:W-:Y:S01]  /*3470*/  @P1 PRMT R4, RZ, 0x5410, R6 ;  /* 0x00005410ff041816 */ /* 0x000fe20000000006 */
[----:B------:R-:W-:Y:S01]  /*3480*/  FMUL.FTZ R179, R160, R179 ;  /* 0x000000b3a0b37220 */ /* 0x000fe20000410000 */
[----:B------:R-:W-:-:S02]  /*3490*/  @P0 F2FP.BF16.PACK_AB R9, RZ, R9 ;  /* 0x00000009ff09023e */ /* 0x000fc400000010ff */
[----:B------:R-:W0:Y:S01]  /*34a0*/  F2F.BF16.F32 R40, R40 ;  /* 0x0000002800287304 */ /* 0x000e220000202000 */
[----:B------:R-:W-:Y:S01]  /*34b0*/  @P0 F2FP.BF16.PACK_AB R11, RZ, R11 ;  /* 0x0000000bff0b023e */ /* 0x000fe200000010ff */
[----:B------:R-:W-:Y:S01]  /*34c0*/  @P1 FADD.FTZ R179, R179, R4 ;  /* 0x00000004b3b31221 */ /* 0x000fe20000010000 */
[----:B------:R-:W-:Y:S02]  /*34d0*/  @P0 F2FP.BF16.PACK_AB R17, RZ, R17 ;  /* 0x00000011ff11023e */ /* 0x000fe400000010ff */
[----:B------:R-:W-:Y:S02]  /*34e0*/  FSEL R38, R38, RZ, P4 ;  /* 0x000000ff26267208 */ /* 0x000fe40002000000 */
[C---:B------:R-:W-:Y:S01]  /*34f0*/  LOP3.LUT P4, RZ, R52.reuse, 0xff00, RZ, 0xc0, !PT ;  /* 0x0000ff0034ff7812 */ /* 0x040fe2000788c0ff */
[----:B------:R0:W1:Y:S01]  /*3500*/  F2F.BF16.F32 R183, R42 ;  /* 0x0000002a00b77304 */ /* 0x0000620000202000 */
[----:B------:R-:W-:Y:S02]  /*3510*/  LOP3.LUT P5, RZ, R52, 0xff0000, RZ, 0xc0, !PT ;  /* 0x00ff000034ff7812 */ /* 0x000fe400078ac0ff */
[----:B------:R-:W-:-:S02]  /*3520*/  @P0 PRMT R154, R7, 0x7610, R154 ;  /* 0x00007610079a0816 */ /* 0x000fc4000000009a */
[----:B------:R-:W-:Y:S02]  /*3530*/  @P0 PRMT R155, R9, 0x7610, R155 ;  /* 0x00007610099b0816 */ /* 0x000fe4000000009b */
[----:B------:R-:W-:Y:S01]  /*3540*/  @P0 PRMT R156, R11, 0x7610, R156 ;  /* 0x000076100b9c0816 */ /* 0x000fe2000000009c */
[----:B0-----:R-:W-:Y:S01]  /*3550*/  FMUL.FTZ R42, R165, R34 ;  /* 0x00000022a52a7220 */ /* 0x001fe20000410000 */
[----:B------:R-:W-:Y:S02]  /*3560*/  @P0 F2FP.BF16.PACK_AB R19, RZ, R19 ;  /* 0x00000013ff13023e */ /* 0x000fe400000010ff */
[----:B------:R-:W-:Y:S01]  /*3570*/  @P0 PRMT R157, R17, 0x7610, R157 ;  /* 0x00007610119d0816 */ /* 0x000fe2000000009d */
[----:B------:R-:W-:-:S05]  /*3580*/  FMUL.FTZ R42, R42, c[0x0][0x1e8] ;  /* 0x00007a002a2a7a20 */ /* 0x000fca0000410000 */
[----:B------:R-:W-:Y:S02]  /*3590*/  FSEL R42, R42, RZ, P6 ;  /* 0x000000ff2a2a7208 */ /* 0x000fe40003000000 */
[----:B------:R-:W-:Y:S01]  /*35a0*/  LOP3.LUT P6, RZ, R52, 0xff000000, RZ, 0xc0, !PT ;  /* 0xff00000034ff7812 */ /* 0x000fe200078cc0ff */
[----:B------:R-:W-:Y:S05]  /*35b0*/  @!P0 BRA `(.L_x_728) ;  /* 0x0000008000008947 */ /* 0x000fea0003800000 */
[----:B-1234-:R-:W-:Y:S01]  /*35c0*/  LOP3.LUT R4, R155, 0xffff, RZ, 0xc0, !PT ;  /* 0x0000ffff9b047812 */ /* 0x01efe200078ec0ff */
[----:B------:R-:W-:Y:S01]  /*35d0*/  HFMA2.MMA R6, -RZ, RZ, 0, 4.76837158203125e-07 ;  /* 0x00000008ff067435 */ /* 0x000fe200000001ff */
[----:B------:R-:W-:-:S03]  /*35e0*/  PRMT R7, R156, 0x5410, R157 ;  /* 0x000054109c077816 */ /* 0x000fc6000000009d */
[----:B------:R-:W-:-:S05]  /*35f0*/  IMAD.WIDE.U32 R4, R4, 0x10000, RZ ;  /* 0x0001000004047825 */ /* 0x000fca00078e00ff */
[----:B------:R-:W-:Y:S01]  /*3600*/  LOP3.LUT R5, R7, R5, RZ, 0xfc, !PT ;  /* 0x0000000507057212 */ /* 0x000fe200078efcff */
[----:B------:R-:W-:Y:S01]  /*3610*/  IMAD.WIDE.U32 R6, R67, R6, c[0x0][0x258] ;  /* 0x0000960043067625 */ /* 0x000fe200078e0006 */
[----:B------:R-:W-:-:S05]  /*3620*/  LOP3.LUT R4, R4, 0xffff, R154, 0xf8, !PT ;  /* 0x0000ffff04047812 */ /* 0x000fca00078ef89a */
[----:B------:R0:W-:Y:S02]  /*3630*/  STG.E.64 [R6.64], R4 ;  /* 0x0000000406007986 */ /* 0x0001e4000c101b04 */
.L_x_728:
[----:B-1234-:R-:W-:Y:S01]  /*3640*/  @P0 F2FP.BF16.PACK_AB R41, RZ, R41 ;  /* 0x00000029ff29023e */ /* 0x01efe200000010ff */
[----:B0-----:R-:W-:Y:S01]  /*3650*/  IMAD.WIDE.U32 R6, R8, 0x10000, RZ ;  /* 0x0001000008067825 */ /* 0x001fe200078e00ff */
[----:B------:R-:W-:Y:S01]  /*3660*/  @P0 F2FP.BF16.PACK_AB R15, RZ, R15 ;  /* 0x0000000fff0f023e */ /* 0x000fe200000010ff */
[----:B------:R-:W0:Y:S01]  /*3670*/  F2F.BF16.F32 R44, R44 ;  /* 0x0000002c002c7304 */ /* 0x000e220000202000 */
[----:B------:R-:W-:Y:S01]  /*3680*/  SHF.L.U32 R10, R10, 0x10, RZ ;  /* 0x000000100a0a7819 */ /* 0x000fe200000006ff */
[----:B------:R-:W-:Y:S01]  /*3690*/  IMAD.WIDE.U32 R4, R16, 0x10000, RZ ;  /* 0x0001000010047825 */ /* 0x000fe200078e00ff */
[----:B------:R-:W-:Y:S02]  /*36a0*/  @P0 PRMT R157, R41, 0x7610, R157 ;  /* 0x00007610299d0816 */ /* 0x000fe4000000009d */
[----:B------:R-:W-:Y:S01]  /*36b0*/  MOV R41, 0x8 ;  /* 0x0000000800297802 */ /* 0x000fe20000000f00 */
[----:B------:R-:W-:Y:S01]  /*36c0*/  IMAD.U32 R18, R18, 0x10000, RZ ;  /* 0x0001000012127824 */ /* 0x000fe200078e00ff */
[----:B------:R-:W-:Y:S01]  /*36d0*/  @P0 PRMT R156, R15, 0x7610, R156 ;  /* 0x000076100f9c0816 */ /* 0x000fe2000000009c */
[----:B------:R-:W-:Y:S01]  /*36e0*/  IMAD.WIDE.U32 R8, R12, 0x10000, RZ ;  /* 0x000100000c087825 */ /* 0x000fe200078e00ff */
[----:B------:R-:W-:Y:S01]  /*36f0*/  LOP3.LUT R15, R7, R10, R59, 0xfe, !PT ;  /* 0x0000000a070f7212 */ /* 0x000fe200078efe3b */
[----:B------:R-:W1:Y:S01]  /*3700*/  F2F.BF16.F32 R42, R42 ;  /* 0x0000002a002a7304 */ /* 0x000e620000202000 */
[----:B------:R-:W-:-:S02]  /*3710*/  @P0 PRMT R154, R19, 0x7610, R154 ;  /* 0x00007610139a0816 */ /* 0x000fc4000000009a */
[----:B------:R-:W-:Y:S02]  /*3720*/  SHF.L.U32 R10, R14, 0x10, RZ ;  /* 0x000000100e0a7819 */ /* 0x000fe400000006ff */
[----:B------:R-:W-:Y:S01]  /*3730*/  LOP3.LUT R5, R5, R18, R193, 0xfe, !PT ;  /* 0x0000001205057212 */ /* 0x000fe200078efec1 */
[----:B------:R-:W-:Y:S01]  /*3740*/  IMAD.WIDE.U32 R18, R67, R41, c[0x0][0x248] ;  /* 0x0000920043127625 */ /* 0x000fe200078e0029 */
[----:B------:R-:W-:Y:S02]  /*3750*/  LOP3.LUT R14, R6, R57, RZ, 0xfc, !PT ;  /* 0x00000039060e7212 */ /* 0x000fe400078efcff */
[----:B------:R-:W-:Y:S01]  /*3760*/  @P0 F2FP.BF16.PACK_AB R13, RZ, R13 ;  /* 0x0000000dff0d023e */ /* 0x000fe200000010ff */
[----:B------:R-:W2:Y:S01]  /*3770*/  F2F.BF16.F32 R57, R38 ;  /* 0x0000002600397304 */ /* 0x000ea20000202000 */
[----:B------:R-:W-:Y:S01]  /*3780*/  LOP3.LUT R11, R9, R10, R169, 0xfe, !PT ;  /* 0x0000000a090b7212 */ /* 0x000fe200078efea9 */
[----:B------:R3:W-:Y:S01]  /*3790*/  STG.E.64 [R18.64], R14 ;  /* 0x0000000e12007986 */ /* 0x0007e2000c101b04 */
[----:B------:R-:W-:Y:S01]  /*37a0*/  LOP3.LUT R10, R8, R61, RZ, 0xfc, !PT ;  /* 0x0000003d080a7212 */ /* 0x000fe200078efcff */
[----:B------:R-:W-:Y:S01]  /*37b0*/  IMAD.WIDE.U32 R6, R50, 0x10000, RZ ;  /* 0x0001000032067825 */ /* 0x000fe200078e00ff */
[----:B------:R-:W-:-:S02]  /*37c0*/  @P0 PRMT R155, R13, 0x7610, R155 ;  /* 0x000076100d9b0816 */ /* 0x000fc4000000009b */
[----:B------:R-:W-:Y:S01]  /*37d0*/  SHF.L.U32 R13, R56, 0x10, RZ ;  /* 0x00000010380d7819 */ /* 0x000fe200000006ff */
[----:B------:R-:W-:Y:S01]  /*37e0*/  IMAD.WIDE.U32 R8, R48, 0x10000, RZ ;  /* 0x0001000030087825 */ /* 0x000fe200078e00ff */
[----:B------:R-:W-:Y:S02]  /*37f0*/  SHF.L.U32 R17, R36, 0x10, RZ ;  /* 0x0000001024117819 */ /* 0x000fe400000006ff */
[----:B------:R-:W-:Y:S01]  /*3800*/  LOP3.LUT R7, R7, R13, R46, 0xfe, !PT ;  /* 0x0000000d07077212 */ /* 0x000fe200078efe2e */
[----:B------:R-:W-:Y:S01]  /*3810*/  IMAD.WIDE.U32 R12, R40, 0x10000, RZ ;  /* 0x00010000280c7825 */ /* 0x000fe200078e00ff */
[----:B------:R-:W-:Y:S02]  /*3820*/  LOP3.LUT R9, R9, R17, R54, 0xfe, !PT ;  /* 0x0000001109097212 */ /* 0x000fe400078efe36 */
[----:B------:R-:W-:Y:S01]  /*3830*/  IADD3 R16, R67, 0x100, RZ ;  /* 0x0000010043107810 */ /* 0x000fe20007ffe0ff */
[----:B0-----:R-:W-:Y:S01]  /*3840*/  IMAD.U32 R17, R44, 0x10000, RZ ;  /* 0x000100002c117824 */ /* 0x001fe200078e00ff */
[----:B------:R-:W-:-:S02]  /*3850*/  LOP3.LUT R4, R4, R171, RZ, 0xfc, !PT ;  /* 0x000000ab04047212 */ /* 0x000fc400078efcff */
[----:B------:R-:W-:Y:S02]  /*3860*/  LOP3.LUT R6, R6, R183, RZ, 0xfc, !PT ;  /* 0x000000b706067212 */ /* 0x000fe400078efcff */
[----:B-1----:R-:W-:Y:S01]  /*3870*/  LOP3.LUT R13, R13, R17, R42, 0xfe, !PT ;  /* 0x000000110d0d7212 */ /* 0x002fe200078efe2a */
[----:B------:R-:W-:Y:S01]  /*3880*/  IMAD.WIDE.U32 R16, R41, R16, c[0x0][0x248] ;  /* 0x0000920029107625 */ /* 0x000fe200078e0010 */
[----:B------:R-:W-:Y:S02]  /*3890*/  LOP3.LUT R8, R8, R187, RZ, 0xfc, !PT ;  /* 0x000000bb08087212 */ /* 0x000fe400078efcff */
[----:B--2---:R-:W-:Y:S01]  /*38a0*/  LOP3.LUT R12, R12, R57, RZ, 0xfc, !PT ;  /* 0x000000390c0c7212 */ /* 0x004fe200078efcff */
[----:B------:R-:W-:Y:S05]  /*38b0*/  @!P0 BRA `(.L_x_729) ;  /* 0x0000007000008947 */ /* 0x000fea0003800000 */
[----:B---3--:R-:W-:Y:S02]  /*38c0*/  LOP3.LUT R14, R155, 0xffff, RZ, 0xc0, !PT ;  /* 0x0000ffff9b0e7812 */ /* 0x008fe400078ec0ff */
[----:B------:R-:W-:-:S03]  /*38d0*/  PRMT R19, R156, 0x5410, R157 ;  /* 0x000054109c137816 */ /* 0x000fc6000000009d */
[----:B------:R-:W-:-:S05]  /*38e0*/  IMAD.WIDE.U32 R14, R14, 0x10000, RZ ;  /* 0x000100000e0e7825 */ /* 0x000fca00078e00ff */
[----:B------:R-:W-:Y:S01]  /*38f0*/  LOP3.LUT R15, R19, R15, RZ, 0xfc, !PT ;  /* 0x0000000f130f7212 */ /* 0x000fe200078efcff */
[----:B------:R-:W-:Y:S01]  /*3900*/  IMAD.WIDE.U32 R18, R159, R41, c[0x0][0x258] ;  /* 0x000096009f127625 */ /* 0x000fe200078e0029 */
[----:B------:R-:W-:-:S05]  /*3910*/  LOP3.LUT R14, R14, 0xffff, R154, 0xf8, !PT ;  /* 0x0000ffff0e0e7812 */ /* 0x000fca00078ef89a */
[----:B------:R0:W-:Y:S02]  /*3920*/  STG.E.64 [R18.64], R14 ;  /* 0x0000000e12007986 */ /* 0x0001e4000c101b04 */
.L_x_729:
[----:B---3--:R1:W-:Y:S01]  /*3930*/  STG.E.64 [R16.64], R10 ;  /* 0x0000000a10007986 */ /* 0x0083e2000c101b04 */
        /* <DEDUP_REMOVED lines=18> */
.L_x_730:
[----:B-1----:R1:W-:Y:S01]  /*3a60*/  STG.E.64 [R14.64], R4 ;  /* 0x000000040e007986 */ /* 0x0023e2000c101b04 */
[----:B0-----:R-:W-:Y:S01]  /*3a70*/  IADD3 R10, R67, 0x300, RZ ;  /* 0x00000300430a7810 */ /* 0x001fe20007ffe0ff */
[----:B------:R-:W-:Y:S01]  /*3a80*/  FMUL.FTZ R16, R173, R34 ;  /* 0x00000022ad107220 */ /* 0x000fe20000410000 */
[----:B------:R-:W-:Y:S02]  /*3a90*/  @P0 F2FP.BF16.PACK_AB R39, RZ, R39 ;  /* 0x00000027ff27023e */ /* 0x000fe400000010ff */
[----:B------:R-:W-:Y:S01]  /*3aa0*/  @P0 F2FP.BF16.PACK_AB R45, RZ, R45 ;  /* 0x0000002dff2d023e */ /* 0x000fe200000010ff */
[----:B------:R-:W-:Y:S01]  /*3ab0*/  IMAD.WIDE.U32 R10, R41, R10, c[0x0][0x248] ;  /* 0x00009200290a7625 */ /* 0x000fe200078e000a */
[----:B------:R-:W-:Y:S02]  /*3ac0*/  @P0 F2FP.BF16.PACK_AB R47, RZ, R47 ;  /* 0x0000002fff2f023e */ /* 0x000fe400000010ff */
[----:B------:R-:W-:Y:S01]  /*3ad0*/  @P0 F2FP.BF16.PACK_AB R53, RZ, R53 ;  /* 0x00000035ff35023e */ /* 0x000fe200000010ff */
[----:B------:R-:W-:Y:S01]  /*3ae0*/  FMUL.FTZ R16, R16, c[0x0][0x1e8] ;  /* 0x00007a0010107a20 */ /* 0x000fe20000410000 */
        /* <DEDUP_REMOVED lines=12> */
.L_x_731:
[----:B-1----:R-:W-:Y:S01]  /*3bb0*/  FSEL R16, R16, RZ, P3 ;  /* 0x000000ff10107208 */ /* 0x002fe20001800000 */
[----:B0-----:R-:W-:Y:S01]  /*3bc0*/  FMUL.FTZ R4, R175, R34 ;  /* 0x00000022af047220 */ /* 0x001fe20000410000 */
[----:B------:R-:W-:Y:S01]  /*3bd0*/  IADD3 R14, R67, 0x400, RZ ;  /* 0x00000400430e7810 */ /* 0x000fe20007ffe0ff */
[----:B------:R0:W-:Y:S01]  /*3be0*/  STG.E.64 [R10.64], R6 ;  /* 0x000000060a007986 */ /* 0x0001e2000c101b04 */
[----:B------:R1:W2:Y:S01]  /*3bf0*/  F2F.BF16.F32 R17, R16 ;  /* 0x0000001000117304 */ /* 0x0002a20000202000 */
[----:B------:R-:W-:Y:S02]  /*3c00*/  @P0 F2FP.BF16.PACK_AB R43, RZ, R43 ;  /* 0x0000002bff2b023e */ /* 0x000fe400000010ff */
[----:B------:R-:W-:Y:S01]  /*3c10*/  @P0 F2FP.BF16.PACK_AB R51, RZ, R51 ;  /* 0x00000033ff33023e */ /* 0x000fe200000010ff */
[----:B------:R-:W-:Y:S01]  /*3c20*/  IMAD.WIDE.U32 R14, R41, R14, c[0x0][0x248] ;  /* 0x00009200290e7625 */ /* 0x000fe200078e000e */
[----:B------:R-:W-:Y:S02]  /*3c30*/  @P0 F2FP.BF16.PACK_AB R55, RZ, R55 ;  /* 0x00000037ff37023e */ /* 0x000fe400000010ff */
[----:B------:R-:W-:-:S02]  /*3c40*/  @P0 F2FP.BF16.PACK_AB R163, RZ, R163 ;  /* 0x000000a3ffa3023e */ /* 0x000fc400000010ff */
[----:B------:R-:W-:Y:S02]  /*3c50*/  @P0 PRMT R154, R43, 0x7610, R154 ;  /* 0x000076102b9a0816 */ /* 0x000fe4000000009a */
[----:B------:R-:W-:Y:S02]  /*3c60*/  @P0 PRMT R155, R51, 0x7610, R155 ;  /* 0x00007610339b0816 */ /* 0x000fe4000000009b */
[----:B------:R-:W-:Y:S01]  /*3c70*/  @P0 PRMT R156, R55, 0x7610, R156 ;  /* 0x00007610379c0816 */ /* 0x000fe2000000009c */
[----:B0-----:R-:W-:Y:S01]  /*3c80*/  FMUL.FTZ R10, R4, c[0x0][0x1e8] ;  /* 0x00007a00040a7a20 */ /* 0x001fe20000410000 */
[----:B------:R-:W-:Y:S01]  /*3c90*/  @P0 PRMT R157, R163, 0x7610, R157 ;  /* 0x00007610a39d0816 */ /* 0x000fe2000000009d */
[----:B------:R-:W-:Y:S05]  /*3ca0*/  @!P0 BRA `(.L_x_732) ;  /* 0x0000007000008947 */ /* 0x000fea0003800000 */
[----:B-12---:R-:W-:Y:S02]  /*3cb0*/  LOP3.LUT R4, R155, 0xffff, RZ, 0xc0, !PT ;  /* 0x0000ffff9b047812 */ /* 0x006fe400078ec0ff */
[----:B------:R-:W-:-:S03]  /*3cc0*/  PRMT R7, R156, 0x5410, R157 ;  /* 0x000054109c077816 */ /* 0x000fc6000000009d */
[----:B------:R-:W-:-:S05]  /*3cd0*/  IMAD.WIDE.U32 R4, R4, 0x10000, RZ ;  /* 0x0001000004047825 */ /* 0x000fca00078e00ff */
[----:B------:R-:W-:Y:S02]  /*3ce0*/  LOP3.LUT R7, R7, R5, RZ, 0xfc, !PT ;  /* 0x0000000507077212 */ /* 0x000fe400078efcff */
[----:B------:R-:W-:Y:S01]  /*3cf0*/  LOP3.LUT R6, R4, 0xffff, R154, 0xf8, !PT ;  /* 0x0000ffff04067812 */ /* 0x000fe200078ef89a */
[----:B------:R-:W-:-:S05]  /*3d00*/  IMAD.WIDE.U32 R4, R65, R41, c[0x0][0x258] ;  /* 0x0000960041047625 */ /* 0x000fca00078e0029 */
[----:B------:R0:W-:Y:S02]  /*3d10*/  STG.E.64 [R4.64], R6 ;  /* 0x0000000604007986 */ /* 0x0001e4000c101b04 */
.L_x_732:
[----:B-12---:R-:W-:Y:S01]  /*3d20*/  FSEL R10, R10, RZ, P4 ;  /* 0x000000ff0a0a7208 */ /* 0x006fe20002000000 */
[-C--:B0-----:R-:W-:Y:S01]  /*3d30*/  FMUL.FTZ R6, R177, R34.reuse ;  /* 0x00000022b1067220 */ /* 0x081fe20000410000 */
[----:B------:R-:W-:Y:S01]  /*3d40*/  IADD3 R4, R67, 0x500, RZ ;  /* 0x0000050043047810 */ /* 0x000fe20007ffe0ff */
[----:B------:R0:W-:Y:S01]  /*3d50*/  STG.E.64 [R14.64], R8 ;  /* 0x000000080e007986 */ /* 0x0001e2000c101b04 */
[----:B------:R-:W-:Y:S01]  /*3d60*/  @P0 F2FP.BF16.PACK_AB R63, RZ, R63 ;  /* 0x0000003fff3f023e */ /* 0x000fe200000010ff */
[----:B------:R-:W-:Y:S01]  /*3d70*/  FMUL.FTZ R34, R179, R34 ;  /* 0x00000022b3227220 */ /* 0x000fe20000410000 */
[----:B------:R-:W1:Y:S01]  /*3d80*/  F2F.BF16.F32 R10, R10 ;  /* 0x0000000a000a7304 */ /* 0x000e620000202000 */
        /* <DEDUP_REMOVED lines=17> */
.L_x_733:
[----:B------:R-:W-:Y:S01]  /*3ea0*/  FMUL.FTZ R34, R34, c[0x0][0x1e8] ;  /* 0x00007a0022227a20 */ /* 0x000fe20000410000 */
[----:B------:R2:W-:Y:S01]  /*3eb0*/  STG.E.64 [R4.64], R12 ;  /* 0x0000000c04007986 */ /* 0x0005e2000c101b04 */
[----:B------:R-:W-:Y:S02]  /*3ec0*/  FSEL R8, R8, RZ, P5 ;  /* 0x000000ff08087208 */ /* 0x000fe40002800000 */
[----:B------:R-:W-:Y:S02]  /*3ed0*/  @P0 F2FP.BF16.PACK_AB R173, RZ, R173 ;  /* 0x000000adffad023e */ /* 0x000fe400000010ff */
[----:B------:R-:W-:Y:S02]  /*3ee0*/  FSEL R34, R34, RZ, P6 ;  /* 0x000000ff22227208 */ /* 0x000fe40003000000 */
[----:B------:R-:W3:Y:S01]  /*3ef0*/  F2F.BF16.F32 R8, R8 ;  /* 0x0000000800087304 */ /* 0x000ee20000202000 */
[----:B------:R-:W-:Y:S02]  /*3f00*/  @P0 F2FP.BF16.PACK_AB R175, RZ, R175 ;  /* 0x000000afffaf023e */ /* 0x000fe400000010ff */
[----:B------:R-:W-:-:S02]  /*3f10*/  @P0 F2FP.BF16.PACK_AB R177, RZ, R177 ;  /* 0x000000b1ffb1023e */ /* 0x000fc400000010ff */
[----:B------:R-:W-:Y:S02]  /*3f20*/  @P0 F2FP.BF16.PACK_AB R179, RZ, R179 ;  /* 0x000000b3ffb3023e */ /* 0x000fe400000010ff */
[----:B------:R-:W-:Y:S01]  /*3f30*/  @P0 PRMT R154, R173, 0x7610, R154 ;  /* 0x00007610ad9a0816 */ /* 0x000fe2000000009a */
[----:B------:R-:W4:Y:S01]  /*3f40*/  F2F.BF16.F32 R34, R34 ;  /* 0x0000002200227304 */ /* 0x000f220000202000 */
[----:B------:R-:W-:Y:S02]  /*3f50*/  @P0 PRMT R155, R175, 0x7610, R155 ;  /* 0x00007610af9b0816 */ /* 0x000fe4000000009b */
[----:B------:R-:W-:Y:S02]  /*3f60*/  @P0 PRMT R156, R177, 0x7610, R156 ;  /* 0x00007610b19c0816 */ /* 0x000fe4000000009c */
[----:B------:R-:W-:Y:S01]  /*3f70*/  @P0 PRMT R157, R179, 0x7610, R157 ;  /* 0x00007610b39d0816 */ /* 0x000fe2000000009d */
[----:B------:R-:W-:Y:S05]  /*3f80*/  @!P0 BRA `(.L_x_734) ;  /* 0x0000007000008947 */ /* 0x000fea0003800000 */
[----:B--2---:R-:W-:Y:S02]  /*3f90*/  LOP3.LUT R4, R155, 0xffff, RZ, 0xc0, !PT ;  /* 0x0000ffff9b047812 */ /* 0x004fe400078ec0ff */
[----:B0-----:R-:W-:-:S03]  /*3fa0*/  PRMT R7, R156, 0x5410, R157 ;  /* 0x000054109c077816 */ /* 0x001fc6000000009d */
[----:B------:R-:W-:-:S05]  /*3fb0*/  IMAD.WIDE.U32 R4, R4, 0x10000, RZ ;  /* 0x0001000004047825 */ /* 0x000fca00078e00ff */
[----:B------:R-:W-:Y:S02]  /*3fc0*/  LOP3.LUT R7, R7, R5, RZ, 0xfc, !PT ;  /* 0x0000000507077212 */ /* 0x000fe400078efcff */
[----:B------:R-:W-:Y:S01]  /*3fd0*/  LOP3.LUT R6, R4, 0xffff, R154, 0xf8, !PT ;  /* 0x0000ffff04067812 */ /* 0x000fe200078ef89a */
[----:B------:R-:W-:-:S05]  /*3fe0*/  IMAD.WIDE.U32 R4, R0, R41, c[0x0][0x258] ;  /* 0x0000960000047625 */ /* 0x000fca00078e0029 */
[----:B------:R0:W-:Y:S02]  /*3ff0*/  STG.E.64 [R4.64], R6 ;  /* 0x0000000604007986 */ /* 0x0001e4000c101b04 */
.L_x_734:
[----:B012---:R-:W-:Y:S01]  /*4000*/  IMAD.WIDE.U32 R4, R10, 0x10000, RZ ;  /* 0x000100000a047825 */ /* 0x007fe200078e00ff */
[----:B----4-:R-:W-:Y:S02]  /*4010*/  SHF.L.U32 R7, R34, 0x10, RZ ;  /* 0x0000001022077819 */ /* 0x010fe400000006ff */
[----:B------:R-:W-:Y:S02]  /*4020*/  IADD3 R0, R67, 0x600, RZ ;  /* 0x0000060043007810 */ /* 0x000fe40007ffe0ff */
[----:B---3--:R-:W-:Y:S02]  /*4030*/  LOP3.LUT R7, R5, R7, R8, 0xfe, !PT ;  /* 0x0000000705077212 */ /* 0x008fe400078efe08 */
[----:B------:R-:W-:Y:S01]  /*4040*/  LOP3.LUT R6, R4, R17, RZ, 0xfc, !PT ;  /* 0x0000001104067212 */ /* 0x000fe200078efcff */
[----:B------:R-:W-:Y:S01]  /*4050*/  IMAD.WIDE.U32 R4, R41, R0, c[0x0][0x248] ;  /* 0x0000920029047625 */ /* 0x000fe200078e0000 */
[----:B------:R-:W-:Y:S02]  /*4060*/  IADD3 R152, R152, c[0x0][0x160], RZ ;  /* 0x0000580098987a10 */ /* 0x000fe40007ffe0ff */
[----:B------:R-:W-:-:S02]  /*4070*/  SEL R162, RZ, 0x1, P2 ;  /* 0x00000001ffa27807 */ /* 0x000fc40001000000 */
[----:B------:R0:W-:Y:S01]  /*4080*/  STG.E.64 [R4.64], R6 ;  /* 0x0000000604007986 */ /* 0x0001e2000c101b04 */
[----:B------:R-:W-:-:S13]  /*4090*/  ISETP.GE.AND P0, PT, R152, c[0x0][0x164], PT ;  /* 0x0000590098007a0c */ /* 0x000fda0003f06270 */
[----:B0-----:R-:W-:Y:S01]  /*40a0*/  @P0 CALL.REL.NOINC `(.L_x_735) ;  /* 0x0000001000000944 */ /* 0x001fe20003c00000 */
[----:B------:R-:W-:Y:S05]  /*40b0*/  BRA `(.L_x_736) ;  /* 0xffffc6a000007947 */ /* 0x000fea000383ffff */
.L_x_735:
        /* <DEDUP_REMOVED lines=56> */
.L_x_725:
[----:B------:R-:W0:Y:S01]  /*4440*/  S2UR UR6, SR_CTAID.X ;  /* 0x00000000000679c3 */ /* 0x000e220000002500 */
[----:B------:R-:W-:Y:S01]  /*4450*/  HFMA2.MMA R21, -RZ, RZ, 0, 9.5367431640625e-07 ;  /* 0x00000010ff157435 */ /* 0x000fe200000001ff */
        /* <DEDUP_REMOVED lines=21> */
.L_x_726:
[----:B------:R-:W-:Y:S01]  /*45b0*/  MOV R7, R9 ;  /* 0x0000000900077202 */ /* 0x000fe20000000f00 */
[----:B------:R-:W-:Y:S01]  /*45c0*/  IMAD.MOV.U32 R10, RZ, RZ, 0x1f ;  /* 0x0000001fff0a7424 */ /* 0x000fe200078e00ff */
[----:B------:R-:W-:-:S02]  /*45d0*/  MOV R8, 0x10 ;  /* 0x0000001000087802 */ /* 0x000fc40000000f00 */
[----:B------:R-:W-:Y:S02]  /*45e0*/  MOV R13, 0xffffffff ;  /* 0xffffffff000d7802 */ /* 0x000fe40000000f00 */
[----:B------:R-:W-:Y:S02]  /*45f0*/  MOV R4, 0x4610 ;  /* 0x0000461000047802 */ /* 0x000fe40000000f00 */
[----:B-----5:R-:W-:Y:S05]  /*4600*/  CALL.REL.NOINC `($__internal_9_$__cuda_sm70_shflsync_down_p) ;  /* 0x0000046000007944 */ /* 0x020fea0003c00000 */
[----:B-1----:R-:W-:Y:S01]  /*4610*/  MOV R6, R7 ;  /* 0x0000000700067202 */ /* 0x002fe20000000f00 */
[----:B0-----:R-:W-:Y:S05]  /*4620*/  BRA `(.L_x_737) ;  /* 0xffffd92000007947 */ /* 0x001fea000383ffff */
.L_x_727:
[----:B------:R-:W-:Y:S01]  /*4630*/  HFMA2.MMA R8, -RZ, RZ, 0, 9.5367431640625e-07 ;  /* 0x00000010ff087435 */ /* 0x000fe200000001ff */
[----:B------:R-:W-:Y:S01]  /*4640*/  MOV R7, R11 ;  /* 0x0000000b00077202 */ /* 0x000fe20000000f00 */
[----:B------:R-:W-:Y:S01]  /*4650*/  IMAD.MOV.U32 R10, RZ, RZ, 0x1f ;  /* 0x0000001fff0a7424 */ /* 0x000fe200078e00ff */
[----:B------:R-:W-:Y:S02]  /*4660*/  MOV R13, 0xffffffff ;  /* 0xffffffff000d7802 */ /* 0x000fe40000000f00 */
[----:B------:R-:W-:Y:S02]  /*4670*/  MOV R4, 0x4690 ;  /* 0x0000469000047802 */ /* 0x000fe40000000f00 */
[----:B01---5:R-:W-:Y:S05]  /*4680*/  CALL.REL.NOINC `($__internal_9_$__cuda_sm70_shflsync_down_p) ;  /* 0x000003e000007944 */ /* 0x023fea0003c00000 */
[----:B------:R-:W-:Y:S01]  /*4690*/  FADD.FTZ R9, R9, R6 ;  /* 0x0000000609097221 */ /* 0x000fe20000010000 */
[----:B0-----:R-:W-:Y:S01]  /*46a0*/  HFMA2.MMA R8, -RZ, RZ, 0, 4.76837158203125e-07 ;  /* 0x00000008ff087435 */ /* 0x001fe200000001ff */
[----:B-1----:R-:W-:Y:S01]  /*46b0*/  FADD.FTZ R12, R11, R7 ;  /* 0x000000070b0c7221 */ /* 0x002fe20000010000 */
[----:B------:R-:W-:Y:S01]  /*46c0*/  MOV R10, 0x1f ;  /* 0x0000001f000a7802 */ /* 0x000fe20000000f00 */
[----:B------:R-:W-:Y:S01]  /*46d0*/  IMAD.MOV.U32 R7, RZ, RZ, R9 ;  /* 0x000000ffff077224 */ /* 0x000fe200078e0009 */
[----:B------:R-:W-:-:S02]  /*46e0*/  MOV R13, 0xffffffff ;  /* 0xffffffff000d7802 */ /* 0x000fc40000000f00 */
[----:B------:R-:W-:Y:S02]  /*46f0*/  MOV R4, 0x4710 ;  /* 0x0000471000047802 */ /* 0x000fe40000000f00 */
[----:B------:R-:W-:Y:S05]  /*4700*/  CALL.REL.NOINC `($__internal_9_$__cuda_sm70_shflsync_down_p) ;  /* 0x0000036000007944 */ /* 0x000fea0003c00000 */
[----:B0-----:R-:W-:Y:S01]  /*4710*/  HFMA2.MMA R8, -RZ, RZ, 0, 4.76837158203125e-07 ;  /* 0x00000008ff087435 */ /* 0x001fe200000001ff */
[----:B-1----:R-:W-:Y:S01]  /*4720*/  MOV R6, R7 ;  /* 0x0000000700067202 */ /* 0x002fe20000000f00 */
[----:B------:R-:W-:Y:S01]  /*4730*/  IMAD.MOV.U32 R13, RZ, RZ, -0x1 ;  /* 0xffffffffff0d7424 */ /* 0x000fe200078e00ff */
[----:B------:R-:W-:Y:S02]  /*4740*/  MOV R7, R12 ;  /* 0x0000000c00077202 */ /* 0x000fe40000000f00 */
[----:B------:R-:W-:Y:S02]  /*4750*/  MOV R10, 0x1f ;  /* 0x0000001f000a7802 */ /* 0x000fe40000000f00 */
[----:B------:R-:W-:Y:S02]  /*4760*/  MOV R4, 0x4780 ;  /* 0x0000478000047802 */ /* 0x000fe40000000f00 */
[----:B------:R-:W-:Y:S05]  /*4770*/  CALL.REL.NOINC `($__internal_9_$__cuda_sm70_shflsync_down_p) ;  /* 0x000002f000007944 */ /* 0x000fea0003c00000 */
[----:B------:R-:W-:Y:S01]  /*4780*/  FADD.FTZ R9, R6, R9 ;  /* 0x0000000906097221 */ /* 0x000fe20000010000 */
[----:B0-----:R-:W-:Y:S01]  /*4790*/  HFMA2.MMA R8, -RZ, RZ, 0, 2.384185791015625e-07 ;  /* 0x00000004ff087435 */ /* 0x001fe200000001ff */
[----:B-1----:R-:W-:Y:S01]  /*47a0*/  FADD.FTZ R12, R12, R7 ;  /* 0x000000070c0c7221 */ /* 0x002fe20000010000 */
[----:B------:R-:W-:-:S02]  /*47b0*/  MOV R10, 0x1f ;  /* 0x0000001f000a7802 */ /* 0x000fc40000000f00 */
[----:B------:R-:W-:Y:S02]  /*47c0*/  MOV R13, 0xffffffff ;  /* 0xffffffff000d7802 */ /* 0x000fe40000000f00 */
[----:B------:R-:W-:Y:S02]  /*47d0*/  MOV R7, R9 ;  /* 0x0000000900077202 */ /* 0x000fe40000000f00 */
[----:B------:R-:W-:Y:S02]  /*47e0*/  MOV R4, 0x4800 ;  /* 0x0000480000047802 */ /* 0x000fe40000000f00 */
[----:B------:R-:W-:Y:S05]  /*47f0*/  CALL.REL.NOINC `($__internal_9_$__cuda_sm70_shflsync_down_p) ;  /* 0x0000027000007944 */ /* 0x000fea0003c00000 */
[----:B0-----:R-:W-:Y:S01]  /*4800*/  HFMA2.MMA R8, -RZ, RZ, 0, 2.384185791015625e-07 ;  /* 0x00000004ff087435 */ /* 0x001fe200000001ff */
[----:B-1----:R-:W-:Y:S01]  /*4810*/  IMAD.MOV.U32 R6, RZ, RZ, R7 ;  /* 0x000000ffff067224 */ /* 0x002fe200078e0007 */
[----:B------:R-:W-:Y:S02]  /*4820*/  MOV R7, R12 ;  /* 0x0000000c00077202 */ /* 0x000fe40000000f00 */
[----:B------:R-:W-:Y:S02]  /*4830*/  MOV R10, 0x1f ;  /* 0x0000001f000a7802 */ /* 0x000fe40000000f00 */
[----:B------:R-:W-:-:S02]  /*4840*/  MOV R13, 0xffffffff ;  /* 0xffffffff000d7802 */ /* 0x000fc40000000f00 */
[----:B------:R-:W-:Y:S02]  /*4850*/  MOV R4, 0x4870 ;  /* 0x0000487000047802 */ /* 0x000fe40000000f00 */
[----:B------:R-:W-:Y:S05]  /*4860*/  CALL.REL.NOINC `($__internal_9_$__cuda_sm70_shflsync_down_p) ;  /* 0x0000020000007944 */ /* 0x000fea0003c00000 */
[----:B------:R-:W-:Y:S01]  /*4870*/  FADD.FTZ R9, R6, R9 ;  /* 0x0000000906097221 */ /* 0x000fe20000010000 */
[----:B0-----:R-:W-:Y:S01]  /*4880*/  HFMA2.MMA R10, -RZ, RZ, 0, 1.847743988037109375e-06 ;  /* 0x0000001fff0a7435 */ /* 0x001fe200000001ff */
[----:B-1----:R-:W-:Y:S01]  /*4890*/  FADD.FTZ R12, R12, R7 ;  /* 0x000000070c0c7221 */ /* 0x002fe20000010000 */
[----:B------:R-:W-:Y:S01]  /*48a0*/  MOV R13, 0xffffffff ;  /* 0xffffffff000d7802 */ /* 0x000fe20000000f00 */
[----:B------:R-:W-:Y:S01]  /*48b0*/  IMAD.MOV.U32 R8, RZ, RZ, 0x2 ;  /* 0x00000002ff087424 */ /* 0x000fe200078e00ff */
[----:B------:R-:W-:Y:S02]  /*48c0*/  MOV R7, R9 ;  /* 0x0000000900077202 */ /* 0x000fe40000000f00 */
[----:B------:R-:W-:Y:S02]  /*48d0*/  MOV R4, 0x48f0 ;  /* 0x000048f000047802 */ /* 0x000fe40000000f00 */
[----:B------:R-:W-:Y:S05]  /*48e0*/  CALL.REL.NOINC `($__internal_9_$__cuda_sm70_shflsync_down_p) ;  /* 0x0000018000007944 */ /* 0x000fea0003c00000 */
[----:B0-----:R-:W-:Y:S01]  /*48f0*/  HFMA2.MMA R8, -RZ, RZ, 0, 1.1920928955078125e-07 ;  /* 0x00000002ff087435 */ /* 0x001fe200000001ff */
[----:B-1----:R-:W-:Y:S01]  /*4900*/  MOV R6, R7 ;  /* 0x0000000700067202 */ /* 0x002fe20000000f00 */
[----:B------:R-:W-:Y:S01]  /*4910*/  IMAD.MOV.U32 R7, RZ, RZ, R12 ;  /* 0x000000ffff077224 */ /* 0x000fe200078e000c */
[----:B------:R-:W-:-:S02]  /*4920*/  MOV R10, 0x1f ;  /* 0x0000001f000a7802 */ /* 0x000fc40000000f00 */
[----:B------:R-:W-:Y:S02]  /*4930*/  MOV R13, 0xffffffff ;  /* 0xffffffff000d7802 */ /* 0x000fe40000000f00 */
[----:B------:R-:W-:Y:S02]  /*4940*/  MOV R4, 0x4960 ;  /* 0x0000496000047802 */ /* 0x000fe40000000f00 */
[----:B------:R-:W-:Y:S05]  /*4950*/  CALL.REL.NOINC `($__internal_9_$__cuda_sm70_shflsync_down_p) ;  /* 0x0000011000007944 */ /* 0x000fea0003c00000 */
[----:B------:R-:W-:Y:S01]  /*4960*/  FADD.FTZ R9, R6, R9 ;  /* 0x0000000906097221 */ /* 0x000fe20000010000 */
[----:B0-----:R-:W-:Y:S01]  /*4970*/  HFMA2.MMA R8, -RZ, RZ, 0, 5.9604644775390625e-08 ;  /* 0x00000001ff087435 */ /* 0x001fe200000001ff */
[----:B-1----:R-:W-:Y:S01]  /*4980*/  FADD.FTZ R11, R12, R7 ;  /* 0x000000070c0b7221 */ /* 0x002fe20000010000 */
[----:B------:R-:W-:Y:S01]  /*4990*/  MOV R13, 0xffffffff ;  /* 0xffffffff000d7802 */ /* 0x000fe20000000f00 */
[----:B------:R-:W-:Y:S01]  /*49a0*/  IMAD.MOV.U32 R10, RZ, RZ, 0x1f ;  /* 0x0000001fff0a7424 */ /* 0x000fe200078e00ff */
[----:B------:R-:W-:Y:S02]  /*49b0*/  MOV R7, R9 ;  /* 0x0000000900077202 */ /* 0x000fe40000000f00 */
[----:B------:R-:W-:Y:S02]  /*49c0*/  MOV R4, 0x49e0 ;  /* 0x000049e000047802 */ /* 0x000fe40000000f00 */
[----:B------:R-:W-:Y:S05]  /*49d0*/  CALL.REL.NOINC `($__internal_9_$__cuda_sm70_shflsync_down_p) ;  /* 0x0000009000007944 */ /* 0x000fea0003c00000 */
[----:B0-----:R-:W-:Y:S01]  /*49e0*/  HFMA2.MMA R10, -RZ, RZ, 0, 1.847743988037109375e-06 ;  /* 0x0000001fff0a7435 */ /* 0x001fe200000001ff */
[----:B-1----:R-:W-:Y:S01]  /*49f0*/  MOV R32, R7 ;  /* 0x0000000700207202 */ /* 0x002fe20000000f00 */
[----:B------:R-:W-:Y:S01]  /*4a00*/  IMAD.MOV.U32 R8, RZ, RZ, 0x1 ;  /* 0x00000001ff087424 */ /* 0x000fe200078e00ff */
[----:B------:R-:W-:-:S02]  /*4a10*/  MOV R7, R11 ;  /* 0x0000000b00077202 */ /* 0x000fc40000000f00 */
[----:B------:R-:W-:Y:S02]  /*4a20*/  MOV R13, 0xffffffff ;  /* 0xffffffff000d7802 */ /* 0x000fe40000000f00 */
[----:B------:R-:W-:Y:S02]  /*4a30*/  MOV R4, 0x4a50 ;  /* 0x00004a5000047802 */ /* 0x000fe40000000f00 */
[----:B------:R-:W-:Y:S05]  /*4a40*/  CALL.REL.NOINC `($__internal_9_$__cuda_sm70_shflsync_down_p) ;  /* 0x0000002000007944 */ /* 0x000fea0003c00000 */
[----:B-1----:R-:W-:Y:S01]  /*4a50*/  MOV R4, R7 ;  /* 0x0000000700047202 */ /* 0x002fe20000000f00 */
[----:B0-----:R-:W-:Y:S05]  /*4a60*/  BRA `(.L_x_738) ;  /* 0xffffd60000007947 */ /* 0x001fea000383ffff */
        .weak           $__internal_9_$__cuda_sm70_shflsync_down_p
        .type           $__internal_9_$__cuda_sm70_shflsync_down_p,@function
        .size           $__internal_9_$__cuda_sm70_shflsync_down_p,(.L_x_12885 - $__internal_9_$__cuda_sm70_shflsync_down_p)
$__internal_9_$__cuda_sm70_shflsync_down_p:
[----:B------:R-:W-:Y:S01]  /*4a70*/  HFMA2.MMA R5, -RZ, RZ, 0, 0 ;  /* 0x00000000ff057435 */ /* 0x000fe200000001ff */
[----:B------:R-:W-:Y:S04]  /*4a80*/  WARPSYNC R13 ;  /* 0x0000000d00007348 */ /* 0x000fe80003800000 */
[----:B------:R0:W1:Y:S01]  /*4a90*/  SHFL.DOWN PT, R7, R7, R8, R10 ;  /* 0x0800000807077389 */ /* 0x00006200000e000a */
[----:B------:R-:W-:Y:S05]  /*4aa0*/  RET.REL.NODEC R4 `(_ZN10layer_norm13ln_bwd_kernelINS_13Kernel_traitsI13__nv_bfloat16S2_S2_S2_fjLj7168ELj1ELj1ELj8ELj8ENS_18Kernel_traits_baseILj7168ES2_S2_S2_S2_fjLj256EEEEELb1ELb0ELb0ELb1EEEvNS_9BwdParamsE) ;  /* 0xffffb55004007950 */ /* 0x000fea0003c3ffff */
.L_x_739:
        /* <DEDUP_REMOVED lines=13> */
.L_x_12885:


//--------------------- .text._ZN10layer_norm22ln_bwd_finalize_kernelINS_22Kernel_traits_finalizeILj7168E13__nv_bfloat16S2_S2_S2_fjLb0ELj1024ELj4ENS_18Kernel_traits_baseILj7168ES2_S2_S2_S2_fjLj1024EEEEELb0ELb0EEEvNS_9BwdParamsE --------------------------
	.section	.text._ZN10layer_norm22ln_bwd_finalize_kernelINS_22Kernel_traits_finalizeILj7168E13__nv_bfloat16S2_S2_S2_fjLb0ELj1024ELj4ENS_18Kernel_traits_baseILj7168ES2_S2_S2_S2_fjLj1024EEEEELb0ELb0EEEvNS_9BwdParamsE,"ax",@progbits
	.sectioninfo	@"SHI_REGISTERS=30"
	.align	128
        .global         _ZN10layer_norm22ln_bwd_finalize_kernelINS_22Kernel_traits_finalizeILj7168E13__nv_bfloat16S2_S2_S2_fjLb0ELj1024ELj4ENS_18Kernel_traits_baseILj7168ES2_S2_S2_S2_fjLj1024EEEEELb0ELb0EEEvNS_9BwdParamsE
        .type           _ZN10layer_norm22ln_bwd_finalize_kernelINS_22Kernel_traits_finalizeILj7168E13__nv_bfloat16S2_S2_S2_fjLb0ELj1024ELj4ENS_18Kernel_traits_baseILj7168ES2_S2_S2_S2_fjLj1024EEEEELb0ELb0EEEvNS_9BwdParamsE,@function
        .size           _ZN10layer_norm22ln_bwd_finalize_kernelINS_22Kernel_traits_finalizeILj7168E13__nv_bfloat16S2_S2_S2_fjLb0ELj1024ELj4ENS_18Kernel_traits_baseILj7168ES2_S2_S2_S2_fjLj1024EEEEELb0ELb0EEEvNS_9BwdParamsE,(.L_x_12886 - _ZN10layer_norm22ln_bwd_finalize_kernelINS_22Kernel_traits_finalizeILj7168E13__nv_bfloat16S2_S2_S2_fjLb0ELj1024ELj4ENS_18Kernel_traits_baseILj7168ES2_S2_S2_S2_fjLj1024EEEEELb0ELb0EEEvNS_9BwdParamsE)
        .other          _ZN10layer_norm22ln_bwd_finalize_kernelINS_22Kernel_traits_finalizeILj7168E13__nv_bfloat16S2_S2_S2_fjLb0ELj1024ELj4ENS_18Kernel_traits_baseILj7168ES2_S2_S2_S2_fjLj1024EEEEELb0ELb0EEEvNS_9BwdParamsE,@"STO_CUDA_ENTRY STV_DEFAULT"
_ZN10layer_norm22ln_bwd_finalize_kernelINS_22Kernel_traits_finalizeILj7168E13__nv_bfloat16S2_S2_S2_fjLb0ELj1024ELj4ENS_18Kernel_traits_baseILj7168ES2_S2_S2_S2_fjLj1024EEEEELb0ELb0EEEvNS_9BwdParamsE:
.text._ZN10layer_norm22ln_bwd_finalize_kernelINS_22Kernel_traits_finalizeILj7168E13__nv_bfloat16S2_S2_S2_fjLb0ELj1024ELj4ENS_18Kernel_traits_baseILj7168ES2_S2_S2_S2_fjLj1024EEEEELb0ELb0EEEvNS_9BwdParamsE:
[----:B------:R-:W-:Y:S02]  /*0000*/  MOV R1, c[0x0][0x28] ;  /* 0x00000a0000017a02 */ /* 0x000fe40000000f00 */
[----:B------:R-:W0:Y:S04]  /*0010*/  S2R R2, SR_CTAID.X ;  /* 0x0000000000027919 */ /* 0x000e280000002500 */
[----:B------:R-:W1:Y:S01]  /*0020*/  S2R R0, SR_TID.X ;  /* 0x0000000000007919 */ /* 0x000e620000002100 */
[----:B0-----:R-:W-:Y:S01]  /*0030*/  IMAD.SHL.U32 R3, R2, 0x20, RZ ;  /* 0x0000002002037824 */ /* 0x001fe200078e00ff */
[----:B-1----:R-:W-:-:S04]  /*0040*/  LOP3.LUT R16, R0, 0x1f, RZ, 0xc0, !PT ;  /* 0x0000001f00107812 */ /* 0x002fc800078ec0ff */
[----:B------:R-:W-:-:S04]  /*0050*/  LOP3.LUT R18, R3, 0xffffffe0, R16, 0xe2, !PT ;  /* 0xffffffe003127812 */ /* 0x000fc800078ee210 */
[----:B------:R-:W-:-:S13]  /*0060*/  ISETP.GT.U32.AND P0, PT, R18, 0x1bff, PT ;  /* 0x00001bff1200780c */ /* 0x000fda0003f04070 */
[----:B------:R-:W-:Y:S05]  /*0070*/  @P0 EXIT ;  /* 0x000000000000094d */ /* 0x000fea0003800000 */
[--C-:B------:R-:W-:Y:S01]  /*0080*/  SHF.R.U32.HI R17, RZ, 0x5, R0.reuse ;  /* 0x00000005ff117819 */ /* 0x100fe20000011600 */
[----:B------:R-:W-:Y:S01]  /*0090*/  ULDC.64 UR4, c[0x0][0x118] ;  /* 0x0000460000047ab9 */ /* 0x000fe20000000a00 */
[----:B------:R-:W-:Y:S02]  /*00a0*/  SHF.L.U32 R2, R2, 0x4, RZ ;  /* 0x0000000402027819 */ /* 0x000fe400000006ff */
[----:B------:R-:W-:Y:S02]  /*00b0*/  LOP3.LUT R20, R0, 0x3fffffe0, RZ, 0xc0, !PT ;  /* 0x3fffffe000147812 */ /* 0x000fe400078ec0ff */
[----:B------:R-:W-:Y:S02]  /*00c0*/  LOP3.LUT R19, R2, 0x7ffffff0, RZ, 0xc0, !PT ;  /* 0x7ffffff002137812 */ /* 0x000fe400078ec0ff */
[C---:B------:R-:W-:Y:S02]  /*00d0*/  LOP3.LUT R21, R17.reuse, 0x1f, R0, 0x78, !PT ;  /* 0x0000001f11157812 */ /* 0x040fe400078e7800 */
[----:B------:R-:W-:Y:S01]  /*00e0*/  ISETP.NE.AND P0, PT, R17, 0x1f, PT ;  /* 0x0000001f1100780c */ /* 0x000fe20003f05270 */
[----:B------:R-:W-:Y:S01]  /*00f0*/  IMAD.IADD R19, R16, 0x1, R19 ;  /* 0x0000000110137824 */ /* 0x000fe200078e0213 */
[----:B------:R-:W-:Y:S01]  /*0100*/  IADD3 R20, R20, R21, RZ ;  /* 0x0000001514147210 */ /* 0x000fe20007ffe0ff */
[C---:B------:R-:W-:Y:S01]  /*0110*/  IMAD R21, R16.reuse, 0x20, R21 ;  /* 0x0000002010157824 */ /* 0x040fe200078e0215 */
[----:B------:R-:W-:-:S02]  /*0120*/  ISETP.GT.U32.OR P0, PT, R16, 0xf, P0 ;  /* 0x0000000f1000780c */ /* 0x000fc40000704470 */
.L_x_753:
[----:B------:R-:W-:Y:S01]  /*0130*/  ISETP.GE.U32.AND P1, PT, R17, c[0x0][0x160], PT ;  /* 0x0000580011007a0c */ /* 0x000fe20003f26070 */
[----:B------:R-:W-:Y:S01]  /*0140*/  BSSY B0, `(.L_x_740) ;  /* 0x0000063000007945 */ /* 0x000fe20003800000 */
[----:B------:R-:W-:Y:S01]  /*0150*/  HFMA2.MMA R24, -RZ, RZ, 0, 0 ;  /* 0x00000000ff187435 */ /* 0x000fe200000001ff */
[----:B------:R-:W-:Y:S01]  /*0160*/  IMAD.MOV.U32 R23, RZ, RZ, RZ ;  /* 0x000000ffff177224 */ /* 0x000fe200078e00ff */
[----:B------:R-:W-:-:S13]  /*0170*/  ISETP.GE.U32.OR P1, PT, R18, c[0x0][0x168], P1 ;  /* 0x00005a0012007a0c */ /* 0x000fda0000f26470 */
[----:B------:R-:W-:Y:S05]  /*0180*/  @P1 BRA `(.L_x_741) ;  /* 0x000005e000001947 */ /* 0x000fea0003800000 */
[----:B------:R-:W-:Y:S02]  /*0190*/  ISETP.GE.U32.AND P2, PT, R17, c[0x0][0x160], PT ;  /* 0x0000580011007a0c */ /* 0x000fe40003f46070 */
[----:B------:R-:W-:-:S11]  /*01a0*/  MOV R25, R17 ;  /* 0x0000001100197202 */ /* 0x000fd60000000f00 */
[----:B------:R-:W-:Y:S02]  /*01b0*/  @P2 IMAD.MOV.U32 R3, RZ, RZ, 0x4 ;  /* 0x00000004ff032424 */ /* 0x000fe400078e00ff */
[----:B------:R-:W-:-:S04]  /*01c0*/  @P2 IMAD R2, R25, c[0x0][0x168], R18 ;  /* 0x00005a0019022a24 */ /* 0x000fc800078e0212 */
[----:B------:R-:W-:-:S04]  /*01d0*/  @P2 IMAD.WIDE.U32 R4, R2, R3, c[0x0][0x228] ;  /* 0x00008a0002042625 */ /* 0x000fc800078e0003 */
[----:B------:R-:W-:Y:S02]  /*01e0*/  @P2 IMAD.WIDE.U32 R2, R2, R3, c[0x0][0x220] ;  /* 0x0000880002022625 */ /* 0x000fe400078e0003 */
[----:B------:R-:W2:Y:S04]  /*01f0*/  @P2 LDG.E R5, [R4.64] ;  /* 0x0000000404052981 */ /* 0x000ea8000c1e1900 */
[----:B------:R-:W3:Y:S01]  /*0200*/  @P2 LDG.E R2, [R2.64] ;  /* 0x0000000402022981 */ /* 0x000ee2000c1e1900 */
[----:B------:R-:W-:Y:S01]  /*0210*/  @P2 IADD3 R25, R25, 0x20, RZ ;  /* 0x0000002019192810 */ /* 0x000fe20007ffe0ff */
[----:B------:R-:W-:Y:S01]  /*0220*/  IMAD.MOV.U32 R23, RZ, RZ, RZ ;  /* 0x000000ffff177224 */ /* 0x000fe200078e00ff */
[----:B------:R-:W-:Y:S01]  /*0230*/  MOV R24, RZ ;  /* 0x000000ff00187202 */ /* 0x000fe20000000f00 */
[----:B------:R-:W-:Y:S01]  /*0240*/  BSSY B1, `(.L_x_742) ;  /* 0x000002e000017945 */ /* 0x000fe20003800000 */
[----:B------:R-:W-:-:S02]  /*0250*/  ISETP.GE.U32.AND P1, PT, R25, c[0x0][0x160], PT ;  /* 0x0000580019007a0c */ /* 0x000fc40003f26070 */
[----:B------:R-:W-:-:S04]  /*0260*/  IADD3 R6, -R25, c[0x0][0x160], RZ ;  /* 0x0000580019067a10 */ /* 0x000fc80007ffe1ff */
[----:B------:R-:W-:Y:S01]  /*0270*/  ISETP.LE.U32.OR P1, PT, R6, 0x60, P1 ;  /* 0x000000600600780c */ /* 0x000fe20000f23470 */
[----:B--2---:R-:W-:Y:S02]  /*0280*/  @P2 FADD.FTZ R24, R24, R5 ;  /* 0x0000000518182221 */ /* 0x004fe40000010000 */
[----:B---3--:R-:W-:Y:S01]  /*0290*/  @P2 FADD.FTZ R23, R23, R2 ;  /* 0x0000000217172221 */ /* 0x008fe20000010000 */
[----:B------:R-:W-:-:S09]  /*02a0*/  PLOP3.LUT P2, PT, P2, PT, PT, 0x8, 0x0 ;  /* 0x000000000000781c */ /* 0x000fd2000174e170 */
[----:B------:R-:W-:Y:S05]  /*02b0*/  @P1 BRA `(.L_x_743) ;  /* 0x0000026000001947 */ /* 0x000fea0003800000 */
[----:B------:R-:W-:Y:S02]  /*02c0*/  MOV R22, c[0x0][0x160] ;  /* 0x0000580000167a02 */ /* 0x000fe40000000f00 */
[----:B------:R-:W-:Y:S02]  /*02d0*/  PLOP3.LUT P2, PT, PT, PT, PT, 0x8, 0x0 ;  /* 0x000000000000781c */ /* 0x000fe40003f4e170 */
[----:B------:R-:W-:Y:S02]  /*02e0*/  IADD3 R22, R22, -0x60, RZ ;  /* 0xffffffa016167810 */ /* 0x000fe40007ffe0ff */
.L_x_744:
[----:B------:R-:W-:Y:S01]  /*02f0*/  IMAD.MOV.U32 R14, RZ, RZ, 0x4 ;  /* 0x00000004ff0e7424 */ /* 0x000fe200078e00ff */
[C---:B------:R-:W-:Y:S01]  /*0300*/  IADD3 R3, R25.reuse, 0x20, RZ ;  /* 0x0000002019037810 */ /* 0x040fe20007ffe0ff */
[C---:B------:R-:W-:Y:S01]  /*0310*/  IMAD R13, R25.reuse, c[0x0][0x168], R18 ;  /* 0x00005a00190d7a24 */ /* 0x040fe200078e0212 */
[----:B------:R-:W-:-:S03]  /*0320*/  IADD3 R5, R25, 0x40, RZ ;  /* 0x0000004019057810 */ /* 0x000fc60007ffe0ff */
[----:B------:R-:W-:Y:S01]  /*0330*/  IMAD.WIDE.U32 R26, R13, R14, c[0x0][0x220] ;  /* 0x000088000d1a7625 */ /* 0x000fe200078e000e */
[----:B------:R-:W-:-:S03]  /*0340*/  IADD3 R15, R25, 0x60, RZ ;  /* 0x00000060190f7810 */ /* 0x000fc60007ffe0ff */
[--C-:B------:R-:W-:Y:S02]  /*0350*/  IMAD R3, R3, c[0x0][0x168], R18.reuse ;  /* 0x00005a0003037a24 */ /* 0x100fe400078e0212 */
[-C--:B------:R-:W-:Y:S01]  /*0360*/  IMAD.WIDE.U32 R12, R13, R14.reuse, c[0x0][0x228] ;  /* 0x00008a000d0c7625 */ /* 0x080fe200078e000e */
[----:B------:R-:W2:Y:S03]  /*0370*/  LDG.E R26, [R26.64] ;  /* 0x000000041a1a7981 */ /* 0x000ea6000c1e1900 */
[----:B------:R-:W-:Y:S02]  /*0380*/  IMAD R11, R5, c[0x0][0x168], R18 ;  /* 0x00005a00050b7a24 */ /* 0x000fe400078e0212 */
[CC--:B------:R-:W-:Y:S01]  /*0390*/  IMAD.WIDE.U32 R4, R3.reuse, R14.reuse, c[0x0][0x220] ;  /* 0x0000880003047625 */ /* 0x0c0fe200078e000e */
[----:B------:R-:W3:Y:S03]  /*03a0*/  LDG.E R13, [R12.64] ;  /* 0x000000040c0d7981 */ /* 0x000ee6000c1e1900 */
[----:B------:R-:W-:-:S02]  /*03b0*/  IMAD.WIDE.U32 R6, R3, R14, c[0x0][0x228] ;  /* 0x00008a0003067625 */ /* 0x000fc400078e000e */
[----:B------:R-:W4:Y:S02]  /*03c0*/  LDG.E R4, [R4.64] ;  /* 0x0000000404047981 */ /* 0x000f24000c1e1900 */
[----:B------:R-:W-:Y:S02]  /*03d0*/  IMAD R15, R15, c[0x0][0x168], R18 ;  /* 0x00005a000f0f7a24 */ /* 0x000fe400078e0212 */
[CC--:B------:R-:W-:Y:S01]  /*03e0*/  IMAD.WIDE.U32 R8, R11.reuse, R14.reuse, c[0x0][0x220] ;  /* 0x000088000b087625 */ /* 0x0c0fe200078e000e */
[----:B------:R-:W5:Y:S03]  /*03f0*/  LDG.E R6, [R6.64] ;  /* 0x0000000406067981 */ /* 0x000f66000c1e1900 */
[-C--:B------:R-:W-:Y:S02]  /*0400*/  IMAD.WIDE.U32 R2, R11, R14.reuse, c[0x0][0x228] ;  /* 0x00008a000b027625 */ /* 0x080fe400078e000e */
[----:B------:R-:W5:Y:S02]  /*0410*/  LDG.E R8, [R8.64] ;  /* 0x0000000408087981 */ /* 0x000f64000c1e1900 */
[----:B------:R-:W-:-:S02]  /*0420*/  IMAD.WIDE.U32 R10, R15, R14, c[0x0][0x220] ;  /* 0x000088000f0a7625 */ /* 0x000fc400078e000e */
[----:B------:R-:W5:Y:S02]  /*0430*/  LDG.E R3, [R2.64] ;  /* 0x0000000402037981 */ /* 0x000f64000c1e1900 */
[----:B------:R-:W-:Y:S02]  /*0440*/  IMAD.WIDE.U32 R14, R15, R14, c[0x0][0x228] ;  /* 0x00008a000f0e7625 */ /* 0x000fe400078e000e */
[----:B------:R-:W5:Y:S04]  /*0450*/  LDG.E R10, [R10.64] ;  /* 0x000000040a0a7981 */ /* 0x000f68000c1e1900 */
[----:B------:R-:W5:Y:S01]  /*0460*/  LDG.E R15, [R14.64] ;  /* 0x000000040e0f7981 */ /* 0x000f62000c1e1900 */
[----:B------:R-:W-:-:S04]  /*0470*/  IADD3 R25, R25, 0x80, RZ ;  /* 0x0000008019197810 */ /* 0x000fc80007ffe0ff */
[----:B------:R-:W-:Y:S01]  /*0480*/  ISETP.GE.U32.AND P1, PT, R25, R22, PT ;  /* 0x000000161900720c */ /* 0x000fe20003f26070 */
[----:B--2---:R-:W-:Y:S02]  /*0490*/  FADD.FTZ R23, R26, R23 ;  /* 0x000000171a177221 */ /* 0x004fe40000010000 */
[----:B---3--:R-:W-:Y:S02]  /*04a0*/  FADD.FTZ R13, R13, R24 ;  /* 0x000000180d0d7221 */ /* 0x008fe40000010000 */
[----:B----4-:R-:W-:Y:S02]  /*04b0*/  FADD.FTZ R23, R23, R4 ;  /* 0x0000000417177221 */ /* 0x010fe40000010000 */
[----:B-----5:R-:W-:Y:S02]  /*04c0*/  FADD.FTZ R6, R13, R6 ;  /* 0x000000060d067221 */ /* 0x020fe40000010000 */
[----:B------:R-:W-:Y:S02]  /*04d0*/  FADD.FTZ R23, R23, R8 ;  /* 0x0000000817177221 */ /* 0x000fe40000010000 */
[----:B------:R-:W-:-:S02]  /*04e0*/  FADD.FTZ R6, R6, R3 ;  /* 0x0000000306067221 */ /* 0x000fc40000010000 */
[----:B------:R-:W-:Y:S02]  /*04f0*/  FADD.FTZ R23, R23, R10 ;  /* 0x0000000a17177221 */ /* 0x000fe40000010000 */
[----:B------:R-:W-:Y:S01]  /*0500*/  FADD.FTZ R24, R6, R15 ;  /* 0x0000000f06187221 */ /* 0x000fe20000010000 */
[----:B------:R-:W-:Y:S05]  /*0510*/  @!P1 BRA `(.L_x_744) ;  /* 0xfffffdd000009947 */ /* 0x000fea000383ffff */
.L_x_743:
[----:B------:R-:W-:Y:S05]  /*0520*/  BSYNC B1 ;  /* 0x0000000000017941 */ /* 0x000fea0003800000 */
.L_x_742:
[C---:B------:R-:W-:Y:S01]  /*0530*/  ISETP.GE.U32.AND P1, PT, R25.reuse, c[0x0][0x160], PT ;  /* 0x0000580019007a0c */ /* 0x040fe20003f26070 */
[----:B------:R-:W-:Y:S01]  /*0540*/  BSSY B1, `(.L_x_745) ;  /* 0x0000016000017945 */ /* 0x000fe20003800000 */
[----:B------:R-:W-:-:S04]  /*0550*/  IADD3 R2, -R25, c[0x0][0x160], RZ ;  /* 0x0000580019027a10 */ /* 0x000fc80007ffe1ff */
[----:B------:R-:W-:-:S13]  /*0560*/  ISETP.LE.U32.OR P1, PT, R2, 0x20, P1 ;  /* 0x000000200200780c */ /* 0x000fda0000f23470 */
[----:B------:R-:W-:Y:S05]  /*0570*/  @P1 BRA `(.L_x_746) ;  /* 0x0000012000001947 */ /* 0x000fea0003800000 */
[----:B------:R-:W-:Y:S01]  /*0580*/  HFMA2.MMA R7, -RZ, RZ, 0, 2.384185791015625e-07 ;  /* 0x00000004ff077435 */ /* 0x000fe200000001ff */
[C---:B------:R-:W-:Y:S01]  /*0590*/  IADD3 R3, R25.reuse, 0x20, RZ ;  /* 0x0000002019037810 */ /* 0x040fe20007ffe0ff */
[----:B------:R-:W-:-:S04]  /*05a0*/  IMAD R2, R25, c[0x0][0x168], R18 ;  /* 0x00005a0019027a24 */ /* 0x000fc800078e0212 */
[----:B------:R-:W-:-:S04]  /*05b0*/  IMAD R6, R3, c[0x0][0x168], R18 ;  /* 0x00005a0003067a24 */ /* 0x000fc800078e0212 */
[----:B------:R-:W-:-:S04]  /*05c0*/  IMAD.WIDE.U32 R8, R2, R7, c[0x0][0x220] ;  /* 0x0000880002087625 */ /* 0x000fc800078e0007 */
[-C--:B------:R-:W-:Y:S02]  /*05d0*/  IMAD.WIDE.U32 R2, R2, R7.reuse, c[0x0][0x228] ;  /* 0x00008a0002027625 */ /* 0x080fe400078e0007 */
[----:B------:R-:W2:Y:S02]  /*05e0*/  LDG.E R8, [R8.64] ;  /* 0x0000000408087981 */ /* 0x000ea4000c1e1900 */
[CC--:B------:R-:W-:Y:S02]  /*05f0*/  IMAD.WIDE.U32 R4, R6.reuse, R7.reuse, c[0x0][0x220] ;  /* 0x0000880006047625 */ /* 0x0c0fe400078e0007 */
[----:B------:R-:W3:Y:S02]  /*0600*/  LDG.E R3, [R2.64] ;  /* 0x0000000402037981 */ /* 0x000ee4000c1e1900 */
[----:B------:R-:W-:Y:S02]  /*0610*/  IMAD.WIDE.U32 R6, R6, R7, c[0x0][0x228] ;  /* 0x00008a0006067625 */ /* 0x000fe400078e0007 */
[----:B------:R-:W4:Y:S04]  /*0620*/  LDG.E R4, [R4.64] ;  /* 0x0000000404047981 */ /* 0x000f28000c1e1900 */
[----:B------:R-:W5:Y:S01]  /*0630*/  LDG.E R7, [R6.64] ;  /* 0x0000000406077981 */ /* 0x000f62000c1e1900 */
[----:B------:R-:W-:-:S02]  /*0640*/  PLOP3.LUT P2, PT, PT, PT, PT, 0x8, 0x0 ;  /* 0x000000000000781c */ /* 0x000fc40003f4e170 */
[----:B------:R-:W-:Y:S01]  /*0650*/  IADD3 R25, R25, 0x40, RZ ;  /* 0x0000004019197810 */ /* 0x000fe20007ffe0ff */
[----:B--2---:R-:W-:Y:S02]  /*0660*/  FADD.FTZ R23, R23, R8 ;  /* 0x0000000817177221 */ /* 0x004fe40000010000 */
[----:B---3--:R-:W-:Y:S02]  /*0670*/  FADD.FTZ R24, R24, R3 ;  /* 0x0000000318187221 */ /* 0x008fe40000010000 */
[----:B----4-:R-:W-:Y:S02]  /*0680*/  FADD.FTZ R23, R23, R4 ;  /* 0x0000000417177221 */ /* 0x010fe40000010000 */
[----:B-----5:R-:W-:Y:S02]  /*0690*/  FADD.FTZ R24, R24, R7 ;  /* 0x0000000718187221 */ /* 0x020fe40000010000 */
.L_x_746:
[----:B------:R-:W-:Y:S05]  /*06a0*/  BSYNC B1 ;  /* 0x0000000000017941 */ /* 0x000fea0003800000 */
.L_x_745:
[----:B------:R-:W-:Y:S01]  /*06b0*/  ISETP.LT.U32.OR P2, PT, R25, c[0x0][0x160], P2 ;  /* 0x0000580019007a0c */ /* 0x000fe20001741470 */
[----:B------:R-:W-:-:S12]  /*06c0*/  BSSY B1, `(.L_x_741) ;  /* 0x000000a000017945 */ /* 0x000fd80003800000 */
[----:B------:R-:W-:Y:S05]  /*06d0*/  @!P2 BRA `(.L_x_747) ;  /* 0x000000800000a947 */ /* 0x000fea0003800000 */
[----:B------:R-:W-:Y:S02]  /*06e0*/  IMAD.MOV.U32 R3, RZ, RZ, 0x4 ;  /* 0x00000004ff037424 */ /* 0x000fe400078e00ff */
[----:B------:R-:W-:-:S04]  /*06f0*/  IMAD R2, R25, c[0x0][0x168], R18 ;  /* 0x00005a0019027a24 */ /* 0x000fc800078e0212 */
[----:B------:R-:W-:-:S04]  /*0700*/  IMAD.WIDE.U32 R4, R2, R3, c[0x0][0x228] ;  /* 0x00008a0002047625 */ /* 0x000fc800078e0003 */
[----:B------:R-:W-:Y:S02]  /*0710*/  IMAD.WIDE.U32 R2, R2, R3, c[0x0][0x220] ;  /* 0x0000880002027625 */ /* 0x000fe400078e0003 */
[----:B------:R-:W2:Y:S04]  /*0720*/  LDG.E R5, [R4.64] ;  /* 0x0000000404057981 */ /* 0x000ea8000c1e1900 */
[----:B------:R-:W3:Y:S01]  /*0730*/  LDG.E R2, [R2.64] ;  /* 0x0000000402027981 */ /* 0x000ee2000c1e1900 */
[----:B--2---:R-:W-:Y:S02]  /*0740*/  FADD.FTZ R24, R24, R5 ;  /* 0x0000000518187221 */ /* 0x004fe40000010000 */
[----:B---3--:R-:W-:Y:S02]  /*0750*/  FADD.FTZ R23, R23, R2 ;  /* 0x0000000217177221 */ /* 0x008fe40000010000 */
.L_x_747:
[----:B------:R-:W-:Y:S05]  /*0760*/  BSYNC B1 ;  /* 0x0000000000017941 */ /* 0x000fea0003800000 */
.L_x_741:
[----:B------:R-:W-:Y:S05]  /*0770*/  BSYNC B0 ;  /* 0x0000000000007941 */ /* 0x000fea0003800000 */
.L_x_740:
[----:B------:R-:W-:Y:S01]  /*0780*/  ISETP.GT.U32.AND P1, PT, R0, 0x3ff, PT ;  /* 0x000003ff0000780c */ /* 0x000fe20003f24070 */
[----:B------:R0:W-:Y:S01]  /*0790*/  STS [R20.X4], R24 ;  /* 0x0000001814007388 */ /* 0x0001e20000004800 */
[----:B------:R-:W-:Y:S03]  /*07a0*/  WARPSYNC 0xffffffff ;  /* 0xffffffff00007948 */ /* 0x000fe60003800000 */
[----:B------:R0:W-:Y:S04]  /*07b0*/  STS [R20.X4+0x1000], R23 ;  /* 0x0010001714007388 */ /* 0x0001e80000004800 */
[----:B------:R-:W-:Y:S06]  /*07c0*/  BAR.SYNC.DEFER_BLOCKING 0x0 ;  /* 0x0000000000007b1d */ /* 0x000fec0000010000 */
[----:B------:R-:W-:Y:S05]  /*07d0*/  @P1 BRA `(.L_x_748) ;  /* 0x000001b000001947 */ /* 0x000fea0003800000 */
[----:B0-----:R0:W1:Y:S01]  /*07e0*/  LDS R4, [R21.X4] ;  /* 0x0000000015047984 */ /* 0x0010620000004800 */
[----:B------:R-:W-:-:S03]  /*07f0*/  ISETP.NE.AND P1, PT, R16, RZ, PT ;  /* 0x000000ff1000720c */ /* 0x000fc60003f25270 */
[----:B------:R0:W2:Y:S01]  /*0800*/  LDS R5, [R21.X4+0x1000] ;  /* 0x0010000015057984 */ /* 0x0000a20000004800 */
[----:B------:R-:W-:Y:S07]  /*0810*/  BRA.DIV ~URZ, `(.L_x_749) ;  /* 0x000002e27f007947 */ /* 0x000fee000b800000 */
[----:B--2---:R2:W3:Y:S02]  /*0820*/  SHFL.BFLY PT, R2, R5, 0x1, 0x1f ;  /* 0x0c201f0005027f89 */ /* 0x0044e400000e0000 */
.L_x_754:
[----:B---3--:R-:W-:Y:S01]  /*0830*/  FADD.FTZ R9, R5, R2 ;  /* 0x0000000205097221 */ /* 0x008fe20000010000 */
[----:B------:R-:W-:Y:S05]  /*0840*/  BRA.DIV ~URZ, `(.L_x_750) ;  /* 0x000003327f007947 */ /* 0x000fea000b800000 */
[----:B-1----:R-:W1:Y:S04]  /*0850*/  SHFL.BFLY PT, R3, R4, 0x1, 0x1f ;  /* 0x0c201f0004037f89 */ /* 0x002e6800000e0000 */
[----:B------:R-:W3:Y:S01]  /*0860*/  SHFL.BFLY PT, R2, R9, 0x2, 0x1f ;  /* 0x0c401f0009027f89 */ /* 0x000ee200000e0000 */
[----:B-12---:R-:W-:Y:S02]  /*0870*/  FADD.FTZ R5, R4, R3 ;  /* 0x0000000304057221 */ /* 0x006fe40000010000 */
[----:B---3--:R-:W-:-:S03]  /*0880*/  FADD.FTZ R2, R9, R2 ;  /* 0x0000000209027221 */ /* 0x008fc60000010000 */
[----:B------:R-:W1:Y:S04]  /*0890*/  SHFL.BFLY PT, R6, R5, 0x2, 0x1f ;  /* 0x0c401f0005067f89 */ /* 0x000e6800000e0000 */
[----:B------:R-:W2:Y:S01]  /*08a0*/  SHFL.BFLY PT, R3, R2, 0x4, 0x1f ;  /* 0x0c801f0002037f89 */ /* 0x000ea200000e0000 */
[----:B-1----:R-:W-:Y:S02]  /*08b0*/  FADD.FTZ R7, R5, R6 ;  /* 0x0000000605077221 */ /* 0x002fe40000010000 */
[----:B--2---:R-:W-:-:S03]  /*08c0*/  FADD.FTZ R3, R2, R3 ;  /* 0x0000000302037221 */ /* 0x004fc60000010000 */
[----:B------:R-:W1:Y:S02]  /*08d0*/  SHFL.BFLY PT, R6, R7, 0x4, 0x1f ;  /* 0x0c801f0007067f89 */ /* 0x000e6400000e0000 */
[----:B-1----:R-:W-:Y:S02]  /*08e0*/  FADD.FTZ R8, R7, R6 ;  /* 0x0000000607087221 */ /* 0x002fe40000010000 */
[----:B------:R-:W1:Y:S04]  /*08f0*/  SHFL.BFLY PT, R6, R3, 0x8, 0x1f ;  /* 0x0d001f0003067f89 */ /* 0x000e6800000e0000 */
[----:B------:R-:W2:Y:S01]  /*0900*/  SHFL.BFLY PT, R9, R8, 0x8, 0x1f ;  /* 0x0d001f0008097f89 */ /* 0x000ea200000e0000 */
[----:B-1----:R-:W-:Y:S02]  /*0910*/  FADD.FTZ R6, R3, R6 ;  /* 0x0000000603067221 */ /* 0x002fe40000010000 */
[----:B--2---:R-:W-:-:S03]  /*0920*/  FADD.FTZ R9, R8, R9 ;  /* 0x0000000908097221 */ /* 0x004fc60000010000 */
[----:B------:R1:W2:Y:S04]  /*0930*/  SHFL.BFLY PT, R5, R6, 0x10, 0x1f ;  /* 0x0e001f0006057f89 */ /* 0x0002a800000e0000 */
[----:B------:R1:W3:Y:S02]  /*0940*/  SHFL.BFLY PT, R4, R9, 0x10, 0x1f ;  /* 0x0e001f0009047f89 */ /* 0x0002e400000e0000 */
.L_x_755:
[----:B---3--:R-:W-:Y:S02]  /*0950*/  FADD.FTZ R4, R4, R9 ;  /* 0x0000000904047221 */ /* 0x008fe40000010000 */
[----:B-12---:R-:W-:-:S03]  /*0960*/  FADD.FTZ R6, R5, R6 ;  /* 0x0000000605067221 */ /* 0x006fc60000010000 */
[----:B------:R1:W-:Y:S04]  /*0970*/  @!P1 STS [R17.X4+0x2000], R4 ;  /* 0x0020000411009388 */ /* 0x0003e80000004800 */
[----:B------:R1:W-:Y:S02]  /*0980*/  @!P1 STS [R17.X4+0x2080], R6 ;  /* 0x0020800611009388 */ /* 0x0003e40000004800 */
.L_x_748:
[----:B0-----:R-:W-:Y:S01]  /*0990*/  SHF.L.U32 R2, R19, 0x1, RZ ;  /* 0x0000000113027819 */ /* 0x001fe200000006ff */
[----:B------:R-:W-:Y:S01]  /*09a0*/  WARPSYNC 0xffffffff ;  /* 0xffffffff00007948 */ /* 0x000fe20003800000 */
[----:B------:R-:W-:Y:S02]  /*09b0*/  BAR.SYNC.DEFER_BLOCKING 0x0 ;  /* 0x0000000000007b1d */ /* 0x000fe40000010000 */
[----:B------:R-:W-:-:S04]  /*09c0*/  ISETP.GE.U32.OR P1, PT, R2, c[0x0][0x168], P0 ;  /* 0x00005a0002007a0c */ /* 0x000fc80000726470 */
[----:B------:R-:W-:Y:S09]  /*09d0*/  BSSY B0, `(.L_x_751) ;  /* 0x000000d000007945 */ /* 0x000ff20003800000 */
[----:B------:R-:W-:Y:S05]  /*09e0*/  @P1 BRA `(.L_x_752) ;  /* 0x000000b000001947 */ /* 0x000fea0003800000 */
[----:B------:R-:W-:Y:S01]  /*09f0*/  IMAD.SHL.U32 R2, R0, 0x8, RZ ;  /* 0x0000000800027824 */ /* 0x000fe200078e00ff */
[----:B------:R-:W-:-:S04]  /*0a00*/  HFMA2.MMA R10, -RZ, RZ, 0, 2.384185791015625e-07 ;  /* 0x00000004ff0a7435 */ /* 0x000fc800000001ff */
[----:B-1----:R-:W-:-:S05]  /*0a10*/  LOP3.LUT R6, R2, 0xf8, RZ, 0xc0, !PT ;  /* 0x000000f802067812 */ /* 0x002fca00078ec0ff */
[----:B------:R-:W0:Y:S01]  /*0a20*/  LDS.64 R4, [R6+0x2000] ;  /* 0x0020000006047984 */ /* 0x000e220000000a00 */
[----:B------:R-:W-:-:S03]  /*0a30*/  IMAD.WIDE.U32 R2, R19, R10, c[0x0][0x268] ;  /* 0x00009a0013027625 */ /* 0x000fc600078e000a */
[----:B------:R-:W1:Y:S01]  /*0a40*/  LDS.64 R8, [R6+0x2080] ;  /* 0x0020800006087984 */ /* 0x000e620000000a00 */
[----:B0-----:R-:W-:Y:S01]  /*0a50*/  F2FP.BF16.PACK_AB R7, R5, R4 ;  /* 0x000000040507723e */ /* 0x001fe200000010ff */
[----:B------:R-:W-:Y:S01]  /*0a60*/  IMAD.WIDE.U32 R4, R19, R10, c[0x0][0x260] ;  /* 0x0000980013047625 */ /* 0x000fe200078e000a */
[----:B-1----:R-:W-:-:S03]  /*0a70*/  F2FP.BF16.PACK_AB R9, R9, R8 ;  /* 0x000000080909723e */ /* 0x002fc600000010ff */
[----:B------:R0:W-:Y:S04]  /*0a80*/  STG.E [R2.64], R7 ;  /* 0x0000000702007986 */ /* 0x0001e8000c101904 */
[----:B------:R0:W-:Y:S02]  /*0a90*/  STG.E [R4.64], R9 ;  /* 0x0000000904007986 */ /* 0x0001e4000c101904 */
.L_x_752:
[----:B------:R-:W-:Y:S05]  /*0aa0*/  BSYNC B0 ;  /* 0x0000000000007941 */ /* 0x000fea0003800000 */
.L_x_751:
[C---:B------:R-:W-:Y:S02]  /*0ab0*/  ISETP.GT.U32.AND P1, PT, R18.reuse, -0x1c01, PT ;  /* 0xffffe3ff1200780c */ /* 0x040fe40003f24070 */
[----:B------:R-:W-:Y:S02]  /*0ac0*/  IADD3 R18, R18, 0x1c00, RZ ;  /* 0x00001c0012127810 */ /* 0x000fe40007ffe0ff */
[----:B------:R-:W-:-:S09]  /*0ad0*/  IADD3 R19, R19, 0xe00, RZ ;  /* 0x00000e0013137810 */ /* 0x000fd20007ffe0ff */
[----:B01----:R-:W-:Y:S05]  /*0ae0*/  @P1 BRA `(.L_x_753) ;  /* 0xfffff64000001947 */ /* 0x003fea000383ffff */
[----:B------:R-:W-:Y:S05]  /*0af0*/  EXIT ;  /* 0x000000000000794d */ /* 0x000fea0003800000 */
.L_x_749:
[----:B--2---:R-:W-:Y:S01]  /*0b00*/  IMAD.MOV.U32 R9, RZ, RZ, R5 ;  /* 0x000000ffff097224 */ /* 0x004fe200078e0005 */
[----:B------:R-:W-:Y:S01]  /*0b10*/  MOV R8, 0x1 ;  /* 0x0000000100087802 */ /* 0x000fe20000000f00 */
[----:B------:R-:W-:Y:S01]  /*0b20*/  IMAD.MOV.U32 R7, RZ, RZ, 0x1f ;  /* 0x0000001fff077424 */ /* 0x000fe200078e00ff */
[----:B------:R-:W-:Y:S02]  /*0b30*/  MOV R10, 0xffffffff ;  /* 0xffffffff000a7802 */ /* 0x000fe40000000f00 */
[----:B------:R-:W-:Y:S02]  /*0b40*/  MOV R2, 0xb60 ;  /* 0x00000b6000027802 */ /* 0x000fe40000000f00 */
[----:B01----:R-:W-:Y:S05]  /*0b50*/  CALL.REL.NOINC `($__internal_10_$__cuda_sm70_shflsync_bfly_p) ;  /* 0x000003b000007944 */ /* 0x003fea0003c00000 */
[----:B-1----:R-:W-:Y:S01]  /*0b60*/  IMAD.MOV.U32 R2, RZ, RZ, R7 ;  /* 0x000000ffff027224 */ /* 0x002fe200078e0007 */
[----:B0-----:R-:W-:Y:S05]  /*0b70*/  BRA `(.L_x_754) ;  /* 0xfffffcb000007947 */ /* 0x001fea000383ffff */
.L_x_750:
[----:B------:R-:W-:Y:S01]  /*0b80*/  HFMA2.MMA R8, -RZ, RZ, 0, 1.1920928955078125e-07 ;  /* 0x00000002ff087435 */ /* 0x000fe200000001ff */
[----:B------:R-:W-:Y:S01]  /*0b90*/  IMAD.MOV.U32 R7, RZ, RZ, 0x1f ;  /* 0x0000001fff077424 */ /* 0x000fe200078e00ff */
[----:B------:R-:W-:Y:S02]  /*0ba0*/  MOV R10, 0xffffffff ;  /* 0xffffffff000a7802 */ /* 0x000fe40000000f00 */
[----:B------:R-:W-:-:S02]  /*0bb0*/  MOV R2, 0xbd0 ;  /* 0x00000bd000027802 */ /* 0x000fc40000000f00 */
[----:B012---:R-:W-:Y:S05]  /*0bc0*/  CALL.REL.NOINC `($__internal_10_$__cuda_sm70_shflsync_bfly_p) ;  /* 0x0000034000007944 */ /* 0x007fea0003c00000 */
[----:B01----:R-:W-:Y:S01]  /*0bd0*/  FADD.FTZ R9, R9, R7 ;  /* 0x0000000709097221 */ /* 0x003fe20000010000 */
[----:B------:R-:W-:Y:S01]  /*0be0*/  HFMA2.MMA R7, -RZ, RZ, 0, 1.847743988037109375e-06 ;  /* 0x0000001fff077435 */ /* 0x000fe200000001ff */
[----:B------:R-:W-:Y:S01]  /*0bf0*/  IMAD.MOV.U32 R8, RZ, RZ, 0x4 ;  /* 0x00000004ff087424 */ /* 0x000fe200078e00ff */
[----:B------:R-:W-:Y:S01]  /*0c00*/  MOV R2, 0xc30 ;  /* 0x00000c3000027802 */ /* 0x000fe20000000f00 */
[----:B------:R-:W-:-:S03]  /*0c10*/  IMAD.MOV.U32 R10, RZ, RZ, -0x1 ;  /* 0xffffffffff0a7424 */ /* 0x000fc600078e00ff */
[----:B------:R-:W-:Y:S05]  /*0c20*/  CALL.REL.NOINC `($__internal_10_$__cuda_sm70_shflsync_bfly_p) ;  /* 0x000002e000007944 */ /* 0x000fea0003c00000 */
[----:B01----:R-:W-:Y:S01]  /*0c30*/  FADD.FTZ R9, R9, R7 ;  /* 0x0000000709097221 */ /* 0x003fe20000010000 */
[----:B------:R-:W-:Y:S01]  /*0c40*/  HFMA2.MMA R7, -RZ, RZ, 0, 1.847743988037109375e-06 ;  /* 0x0000001fff077435 */ /* 0x000fe200000001ff */
[----:B------:R-:W-:Y:S01]  /*0c50*/  MOV R8, 0x8 ;  /* 0x0000000800087802 */ /* 0x000fe20000000f00 */
[----:B------:R-:W-:Y:S01]  /*0c60*/  IMAD.MOV.U32 R10, RZ, RZ, -0x1 ;  /* 0xffffffffff0a7424 */ /* 0x000fe200078e00ff */
[----:B------:R-:W-:-:S03]  /*0c70*/  MOV R2, 0xc90 ;  /* 0x00000c9000027802 */ /* 0x000fc60000000f00 */
[----:B------:R-:W-:Y:S05]  /*0c80*/  CALL.REL.NOINC `($__internal_10_$__cuda_sm70_shflsync_bfly_p) ;  /* 0x0000028000007944 */ /* 0x000fea0003c00000 */
[----:B-1----:R-:W-:Y:S01]  /*0c90*/  FADD.FTZ R6, R9, R7 ;  /* 0x0000000709067221 */ /* 0x002fe20000010000 */
[----:B------:R-:W-:Y:S01]  /*0ca0*/  HFMA2.MMA R7, -RZ, RZ, 0, 1.847743988037109375e-06 ;  /* 0x0000001fff077435 */ /* 0x000fe200000001ff */
[----:B0-----:R-:W-:Y:S01]  /*0cb0*/  MOV R8, 0x10 ;  /* 0x0000001000087802 */ /* 0x001fe20000000f00 */
[----:B------:R-:W-:Y:S01]  /*0cc0*/  IMAD.MOV.U32 R10, RZ, RZ, -0x1 ;  /* 0xffffffffff0a7424 */ /* 0x000fe200078e00ff */
[----:B------:R-:W-:-:S02]  /*0cd0*/  MOV R2, 0xd00 ;  /* 0x00000d0000027802 */ /* 0x000fc40000000f00 */
[----:B------:R-:W-:Y:S02]  /*0ce0*/  MOV R9, R6 ;  /* 0x0000000600097202 */ /* 0x000fe40000000f00 */
[----:B------:R-:W-:Y:S05]  /*0cf0*/  CALL.REL.NOINC `($__internal_10_$__cuda_sm70_shflsync_bfly_p) ;  /* 0x0000021000007944 */ /* 0x000fea0003c00000 */
[----:B0-----:R-:W-:Y:S01]  /*0d00*/  HFMA2.MMA R8, -RZ, RZ, 0, 5.9604644775390625e-08 ;  /* 0x00000001ff087435 */ /* 0x001fe200000001ff */
[----:B-1----:R-:W-:Y:S01]  /*0d10*/  MOV R5, R7 ;  /* 0x0000000700057202 */ /* 0x002fe20000000f00 */
[----:B------:R-:W-:Y:S01]  /*0d20*/  IMAD.MOV.U32 R9, RZ, RZ, R4 ;  /* 0x000000ffff097224 */ /* 0x000fe200078e0004 */
[----:B------:R-:W-:Y:S01]  /*0d30*/  MOV R7, 0x1f ;  /* 0x0000001f00077802 */ /* 0x000fe20000000f00 */
[----:B------:R-:W-:Y:S01]  /*0d40*/  IMAD.MOV.U32 R10, RZ, RZ, -0x1 ;  /* 0xffffffffff0a7424 */ /* 0x000fe200078e00ff */
[----:B------:R-:W-:Y:S02]  /*0d50*/  MOV R2, 0xd70 ;  /* 0x00000d7000027802 */ /* 0x000fe40000000f00 */
[----:B------:R-:W-:Y:S05]  /*0d60*/  CALL.REL.NOINC `($__internal_10_$__cuda_sm70_shflsync_bfly_p) ;  /* 0x000001a000007944 */ /* 0x000fea0003c00000 */
[----:B0-----:R-:W-:Y:S01]  /*0d70*/  HFMA2.MMA R8, -RZ, RZ, 0, 1.1920928955078125e-07 ;  /* 0x00000002ff087435 */ /* 0x001fe200000001ff */
[----:B-1----:R-:W-:Y:S01]  /*0d80*/  FADD.FTZ R9, R4, R7 ;  /* 0x0000000704097221 */ /* 0x002fe20000010000 */
[----:B------:R-:W-:Y:S01]  /*0d90*/  MOV R7, 0x1f ;  /* 0x0000001f00077802 */ /* 0x000fe20000000f00 */
[----:B------:R-:W-:Y:S01]  /*0da0*/  IMAD.MOV.U32 R10, RZ, RZ, -0x1 ;  /* 0xffffffffff0a7424 */ /* 0x000fe200078e00ff */
[----:B------:R-:W-:Y:S02]  /*0db0*/  MOV R2, 0xdd0 ;  /* 0x00000dd000027802 */ /* 0x000fe40000000f00 */
[----:B------:R-:W-:Y:S05]  /*0dc0*/  CALL.REL.NOINC `($__internal_10_$__cuda_sm70_shflsync_bfly_p) ;  /* 0x0000014000007944 */ /* 0x000fea0003c00000 */
[----:B0-----:R-:W-:Y:S01]  /*0dd0*/  HFMA2.MMA R8, -RZ, RZ, 0, 2.384185791015625e-07 ;  /* 0x00000004ff087435 */ /* 0x001fe200000001ff */
[----:B-1----:R-:W-:Y:S01]  /*0de0*/  FADD.FTZ R9, R9, R7 ;  /* 0x0000000709097221 */ /* 0x002fe20000010000 */
[----:B------:R-:W-:Y:S01]  /*0df0*/  MOV R7, 0x1f ;  /* 0x0000001f00077802 */ /* 0x000fe20000000f00 */
[----:B------:R-:W-:Y:S01]  /*0e00*/  IMAD.MOV.U32 R10, RZ, RZ, -0x1 ;  /* 0xffffffffff0a7424 */ /* 0x000fe200078e00ff */
[----:B------:R-:W-:-:S02]  /*0e10*/  MOV R2, 0xe30 ;  /* 0x00000e3000027802 */ /* 0x000fc40000000f00 */
[----:B------:R-:W-:Y:S05]  /*0e20*/  CALL.REL.NOINC `($__internal_10_$__cuda_sm70_shflsync_bfly_p) ;  /* 0x000000e000007944 */ /* 0x000fea0003c00000 */
[----:B0-----:R-:W-:Y:S01]  /*0e30*/  HFMA2.MMA R8, -RZ, RZ, 0, 4.76837158203125e-07 ;  /* 0x00000008ff087435 */ /* 0x001fe200000001ff */
[----:B-1----:R-:W-:Y:S01]  /*0e40*/  FADD.FTZ R9, R9, R7 ;  /* 0x0000000709097221 */ /* 0x002fe20000010000 */
[----:B------:R-:W-:Y:S01]  /*0e50*/  MOV R7, 0x1f ;  /* 0x0000001f00077802 */ /* 0x000fe20000000f00 */
[----:B------:R-:W-:Y:S01]  /*0e60*/  IMAD.MOV.U32 R10, RZ, RZ, -0x1 ;  /* 0xffffffffff0a7424 */ /* 0x000fe200078e00ff */
[----:B------:R-:W-:-:S02]  /*0e70*/  MOV R2, 0xe90 ;  /* 0x00000e9000027802 */ /* 0x000fc40000000f00 */
[----:B------:R-:W-:Y:S05]  /*0e80*/  CALL.REL.NOINC `($__internal_10_$__cuda_sm70_shflsync_bfly_p) ;  /* 0x0000008000007944 */ /* 0x000fea0003c00000 */
[----:B0-----:R-:W-:Y:S01]  /*0e90*/  HFMA2.MMA R8, -RZ, RZ, 0, 9.5367431640625e-07 ;  /* 0x00000010ff087435 */ /* 0x001fe200000001ff */
[----:B-1----:R-:W-:Y:S01]  /*0ea0*/  FADD.FTZ R9, R9, R7 ;  /* 0x0000000709097221 */ /* 0x002fe20000010000 */
[----:B------:R-:W-:Y:S01]  /*0eb0*/  MOV R7, 0x1f ;  /* 0x0000001f00077802 */ /* 0x000fe20000000f00 */
[----:B------:R-:W-:Y:S01]  /*0ec0*/  IMAD.MOV.U32 R10, RZ, RZ, -0x1 ;  /* 0xffffffffff0a7424 */ /* 0x000fe200078e00ff */
[----:B------:R-:W-:-:S02]  /*0ed0*/  MOV R2, 0xef0 ;  /* 0x00000ef000027802 */ /* 0x000fc40000000f00 */
[----:B------:R-:W-:Y:S05]  /*0ee0*/  CALL.REL.NOINC `($__internal_10_$__cuda_sm70_shflsync_bfly_p) ;  /* 0x0000002000007944 */ /* 0x000fea0003c00000 */
[----:B-1----:R-:W-:Y:S01]  /*0ef0*/  MOV R4, R7 ;  /* 0x0000000700047202 */ /* 0x002fe20000000f00 */
[----:B0-----:R-:W-:Y:S05]  /*0f00*/  BRA `(.L_x_755) ;  /* 0xfffffa4000007947 */ /* 0x001fea000383ffff */
        .weak           $__internal_10_$__cuda_sm70_shflsync_bfly_p
        .type           $__internal_10_$__cuda_sm70_shflsync_bfly_p,@function
        .size           $__internal_10_$__cuda_sm70_shflsync_bfly_p,(.L_x_12886 - $__internal_10_$__cuda_sm70_shflsync_bfly_p)
$__internal_10_$__cuda_sm70_shflsync_bfly_p:
[----:B------:R-:W-:Y:S01]  /*0f10*/  HFMA2.MMA R3, -RZ, RZ, 0, 0 ;  /* 0x00000000ff037435 */ /* 0x000fe200000001ff */
[----:B------:R-:W-:Y:S04]  /*0f20*/  WARPSYNC R10 ;  /* 0x0000000a00007348 */ /* 0x000fe80003800000 */
[----:B------:R0:W1:Y:S01]  /*0f30*/  SHFL.BFLY PT, R7, R9, R8, R7 ;  /* 0x0c00000809077389 */ /* 0x00006200000e0007 */
[----:B------:R-:W-:Y:S05]  /*0f40*/  RET.REL.NODEC R2 `(_ZN10layer_norm22ln_bwd_finalize_kernelINS_22Kernel_traits_finalizeILj7168E13__nv_bfloat16S2_S2_S2_fjLb0ELj1024ELj4ENS_18Kernel_traits_baseILj7168ES2_S2_S2_S2_fjLj1024EEEEELb0ELb0EEEvNS_9BwdParamsE) ;  /* 0xfffff0b002007950 */ /* 0x000fea0003c3ffff */
.L_x_756:
        /* <DEDUP_REMOVED lines=11> */
.L_x_12886:


//--------------------- .text._ZN10layer_norm13ln_bwd_kernelINS_13Kernel_traitsI13__nv_bfloat16S2_S2_S2_fjLj7168ELj1ELj1ELj8ELj8ENS_18Kernel_traits_baseILj7168ES2_S2_S2_S2_fjLj256EEEEELb1ELb0ELb1ELb0EEEvNS_9BwdParamsE --------------------------
	.section	.text._ZN10layer_norm13ln_bwd_kernelINS_13Kernel_traitsI13__nv_bfloat16S2_S2_S2_fjLj7168ELj1ELj1ELj8ELj8ENS_18Kernel_traits_baseILj7168ES2_S2_S2_S2_fjLj256EEEEELb1ELb0ELb1ELb0EEEvNS_9BwdParamsE,"ax",@progbits
	.sectioninfo	@"SHI_REGISTERS=202"
	.align	128
        .global         _ZN10layer_norm13ln_bwd_kernelINS_13Kernel_traitsI13__nv_bfloat16S2_S2_S2_fjLj7168ELj1ELj1ELj8ELj8ENS_18Kernel_traits_baseILj7168ES2_S2_S2_S2_fjLj256EEEEELb1ELb0ELb1ELb0EEEvNS_9BwdParamsE
        .type           _ZN10layer_norm13ln_bwd_kernelINS_13Kernel_traitsI13__nv_bfloat16S2_S2_S2_fjLj7168ELj1ELj1ELj8ELj8ENS_18Kernel_traits_baseILj7168ES2_S2_S2_S2_fjLj256EEEEELb1ELb0ELb1ELb0EEEvNS_9BwdParamsE,@function
        .size           _ZN10layer_norm13ln_bwd_kernelINS_13Kernel_traitsI13__nv_bfloat16S2_S2_S2_fjLj7168ELj1ELj1ELj8ELj8ENS_18Kernel_traits_baseILj7168ES2_S2_S2_S2_fjLj256EEEEELb1ELb0ELb1ELb0EEEvNS_9BwdParamsE,(.L_x_12887 - _ZN10layer_norm13ln_bwd_kernelINS_13Kernel_traitsI13__nv_bfloat16S2_S2_S2_fjLj7168ELj1ELj1ELj8ELj8ENS_18Kernel_traits_baseILj7168ES2_S2_S2_S2_fjLj256EEEEELb1ELb0ELb1ELb0EEEvNS_9BwdParamsE)
        .other          _ZN10layer_norm13ln_bwd_kernelINS_13Kernel_traitsI13__nv_bfloat16S2_S2_S2_fjLj7168ELj1ELj1ELj8ELj8ENS_18Kernel_traits_baseILj7168ES2_S2_S2_S2_fjLj256EEEEELb1ELb0ELb1ELb0EEEvNS_9BwdParamsE,@"STO_CUDA_ENTRY STV_DEFAULT"
_ZN10layer_norm13ln_bwd_kernelINS_13Kernel_traitsI13__nv_bfloat16S2_S2_S2_fjLj7168ELj1ELj1ELj8ELj8ENS_18Kernel_traits_baseILj7168ES2_S2_S2_S2_fjLj256EEEEELb1ELb0ELb1ELb0EEEvNS_9BwdParamsE:
.text._ZN10layer_norm13ln_bwd_kernelINS_13Kernel_traitsI13__nv_bfloat16S2_S2_S2_fjLj7168ELj1ELj1ELj8ELj8ENS_18Kernel_traits_baseILj7168ES2_S2_S2_S2_fjLj256EEEEELb1ELb0ELb1ELb0EEEvNS_9BwdParamsE:
        /* <DEDUP_REMOVED lines=89> */
[----:B------:R-:W-:Y:S01]  /*0590*/  IMAD.MOV.U32 R35, RZ, RZ, R6 ;  /* 0x000000ffff237224 */ /* 0x000fe200078e0006 */
[----:B------:R-:W-:Y:S01]  /*05a0*/  SHF.R.U32.HI R28, RZ, 0x10, R11 ;  /* 0x00000010ff1c7819 */ /* 0x000fe2000001160b */
[----:B------:R-:W-:Y:S01]  /*05b0*/  IMAD.MOV.U32 R33, RZ, RZ, R7 ;  /* 0x000000ffff217224 */ /* 0x000fe200078e0007 */
[----:B------:R-:W-:Y:S01]  /*05c0*/  SHF.R.U32.HI R24, RZ, 0x10, R13 ;  /* 0x00000010ff187819 */ /* 0x000fe2000001160d */
[----:B------:R-:W-:Y:S01]  /*05d0*/  IMAD.MOV.U32 R31, RZ, RZ, R10 ;  /* 0x000000ffff1f7224 */ /* 0x000fe200078e000a */
[----:B------:R-:W-:Y:S01]  /*05e0*/  SHF.R.U32.HI R4, RZ, 0x10, R15 ;  /* 0x00000010ff047819 */ /* 0x000fe2000001160f */
[----:B------:R-:W-:Y:S01]  /*05f0*/  IMAD.MOV.U32 R29, RZ, RZ, R11 ;  /* 0x000000ffff1d7224 */ /* 0x000fe200078e000b */
[----:B------:R-:W-:Y:S01]  /*0600*/  SHF.R.U32.HI R36, RZ, 0x10, R5 ;  /* 0x00000010ff247819 */ /* 0x000fe20000011605 */
[----:B------:R-:W-:Y:S01]  /*0610*/  IMAD.MOV.U32 R25, RZ, RZ, R13 ;  /* 0x000000ffff197224 */ /* 0x000fe200078e000d */
[----:B------:R-:W-:Y:S01]  /*0620*/  SHF.R.U64 R34, R6, 0x10, R7 ;  /* 0x0000001006227819 */ /* 0x000fe20000001207 */
[----:B------:R-:W-:Y:S01]  /*0630*/  IMAD.MOV.U32 R0, RZ, RZ, R15 ;  /* 0x000000ffff007224 */ /* 0x000fe200078e000f */
        /* <DEDUP_REMOVED lines=38> */
[----:B0-----:R-:W-:Y:S02]  /*08a0*/  PRMT R11, RZ, 0x5410, R11 ;  /* 0x00005410ff0b7816 */ /* 0x001fe4000000000b */
.L_x_904:
[----:B------:R-:W-:-:S04]  /*08b0*/  IMAD.MOV.U32 R112, RZ, RZ, 0x4 ;  /* 0x00000004ff707424 */ /* 0x000fc800078e00ff */
[----:B------:R-:W-:-:S05]  /*08c0*/  IMAD.WIDE R106, R41, R112, c[0x0][0x1d8] ;  /* 0x00007600296a7625 */ /* 0x000fca00078e0270 */
[----:B------:R0:W2:Y:S01]  /*08d0*/  LDG.E R113, [R106.64] ;  /* 0x000000046a717981 */ /* 0x0000a2000c1e1900 */
[----:B------:R-:W-:-:S04]  /*08e0*/  IMAD.WIDE R110, R41, R112, c[0x0][0x1a0] ;  /* 0x00006800296e7625 */ /* 0x000fc800078e0270 */
[CC--:B------:R-:W-:Y:S01]  /*08f0*/  IMAD.WIDE R108, R41.reuse, R112.reuse, c[0x0][0x1a8] ;  /* 0x00006a00296c7625 */ /* 0x0c0fe200078e0270 */
[----:B------:R1:W5:Y:S03]  /*0900*/  LDG.E R115, [R110.64] ;  /* 0x000000046e737981 */ /* 0x000366000c1e1900 */
[C---:B------:R-:W-:Y:S01]  /*0910*/  IMAD.WIDE R104, R41.reuse, R112, c[0x0][0x1d0] ;  /* 0x0000740029687625 */ /* 0x040fe200078e0270 */
        /* <DEDUP_REMOVED lines=12> */
[----:B-1---5:R-:W-:Y:S01]  /*09e0*/  ISETP.GE.AND P3, PT, R195, 0x1, PT ;  /* 0x00000001c300780c */ /* 0x022fe20003f66270 */
[----:B------:R-:W-:Y:S01]  /*09f0*/  BSSY B1, `(.L_x_760) ;  /* 0x0000011000017945 */ /* 0x000fe20003800000 */
[----:B------:R-:W-:Y:S01]  /*0a00*/  LOP3.LUT P4, RZ, R8, 0xffffff00, RZ, 0xc0, !PT ;  /* 0xffffff0008ff7812 */ /* 0x000fe2000788c0ff */
[----:B------:R-:W-:Y:S02]  /*0a10*/  IMAD.MOV.U32 R109, RZ, RZ, RZ ;  /* 0x000000ffff6d7224 */ /* 0x000fe400078e00ff */
[----:B------:R-:W-:-:S08]  /*0a20*/  IMAD.MOV.U32 R111, RZ, RZ, R9 ;  /* 0x000000ffff6f7224 */ /* 0x000fd000078e0009 */
[----:B------:R-:W-:-:S05]  /*0a30*/  @P3 IADD3 R104, R195, -0x1, RZ ;  /* 0xffffffffc3683810 */ /* 0x000fca0007ffe0ff */
[----:B------:R-:W-:-:S05]  /*0a40*/  @P3 IMAD R104, R104, c[0x0][0x168], RZ ;  /* 0x00005a0068683a24 */ /* 0x000fca00078e02ff */
[----:B------:R-:W-:-:S04]  /*0a50*/  @P3 SHF.R.S32.HI R105, RZ, 0x1f, R104 ;  /* 0x0000001fff693819 */ /* 0x000fc80000011468 */
[----:B------:R-:W-:-:S04]  /*0a60*/  @P3 LEA.HI R105, R105, R104, RZ, 0x2 ;  /* 0x0000006869693211 */ /* 0x000fc800078f10ff */
[----:B------:R-:W-:Y:S01]  /*0a70*/  @P3 LEA.HI.SX32 R109, R105, R116, 0x1e ;  /* 0x00000074696d3211 */ /* 0x000fe200078ff2ff */
[----:B------:R-:W-:Y:S05]  /*0a80*/  @!P4 BRA `(.L_x_761) ;  /* 0x000000700000c947 */ /* 0x000fea0003800000 */
[----:B------:R-:W-:-:S04]  /*0a90*/  ISETP.NE.U32.AND P3, PT, RZ, c[0x0][0x218], PT ;  /* 0x00008600ff007a0c */ /* 0x000fc80003f65070 */
[----:B------:R-:W-:Y:S01]  /*0aa0*/  ISETP.NE.AND.EX P3, PT, RZ, c[0x0][0x21c], PT, P3 ;  /* 0x00008700ff007a0c */ /* 0x000fe20003f65330 */
[----:B------:R-:W-:-:S05]  /*0ab0*/  IMAD.WIDE.U32 R104, R109, R112, c[0x0][0x190] ;  /* 0x000064006d687625 */ /* 0x000fca00078e0070 */
[----:B------:R0:W5:Y:S07]  /*0ac0*/  LDG.E R7, [R104.64] ;  /* 0x0000000468077981 */ /* 0x00016e000c1e1900 */
[----:B------:R0:W5:Y:S01]  /*0ad0*/  @P3 LDG.E.64 R168, [R106.64] ;  /* 0x000000046aa83981 */ /* 0x000162000c1e1b00 */
[----:B------:R-:W-:Y:S02]  /*0ae0*/  IADD3 R111, R9, 0x100, RZ ;  /* 0x00000100096f7810 */ /* 0x000fe40007ffe0ff */
[----:B------:R-:W-:-:S02]  /*0af0*/  IADD3 R109, R109, 0x100, RZ ;  /* 0x000001006d6d7810 */ /* 0x000fc40007ffe0ff */
.L_x_761:
[----:B------:R-:W-:Y:S05]  /*0b00*/  BSYNC B1 ;  /* 0x0000000000017941 */ /* 0x000fea0003800000 */
.L_x_760:
[----:B------:R-:W-:Y:S01]  /*0b10*/  ISETP.GE.U32.AND P3, PT, R8, 0x200, PT ;  /* 0x000002000800780c */ /* 0x000fe20003f66070 */
[----:B------:R-:W-:-:S12]  /*0b20*/  BSSY B1, `(.L_x_762) ;  /* 0x000000a000017945 */ /* 0x000fd80003800000 */
[----:B------:R-:W-:Y:S05]  /*0b30*/  @!P3 BRA `(.L_x_763) ;  /* 0x000000800000b947 */ /* 0x000fea0003800000 */
[----:B------:R-:W-:-:S04]  /*0b40*/  ISETP.NE.U32.AND P3, PT, RZ, c[0x0][0x218], PT ;  /* 0x00008600ff007a0c */ /* 0x000fc80003f65070 */
[----:B------:R-:W-:Y:S01]  /*0b50*/  ISETP.NE.AND.EX P3, PT, RZ, c[0x0][0x21c], PT, P3 ;  /* 0x00008700ff007a0c */ /* 0x000fe20003f65330 */
[----:B0-----:R-:W-:-:S05]  /*0b60*/  IMAD.WIDE.U32 R104, R109, R112, c[0x0][0x190] ;  /* 0x000064006d687625 */ /* 0x001fca00078e0070 */
[----:B------:R0:W5:Y:S07]  /*0b70*/  LDG.E R6, [R104.64] ;  /* 0x0000000468067981 */ /* 0x00016e000c1e1900 */
[----:B------:R-:W-:-:S05]  /*0b80*/  @P3 IMAD.WIDE.U32 R106, R111, R114, c[0x0][0x218] ;  /* 0x000086006f6a3625 */ /* 0x000fca00078e0072 */
[----:B------:R0:W5:Y:S01]  /*0b90*/  @P3 LDG.E.64 R166, [R106.64] ;  /* 0x000000046aa63981 */ /* 0x000162000c1e1b00 */
[----:B------:R-:W-:Y:S02]  /*0ba0*/  IADD3 R109, R109, 0x100, RZ ;  /* 0x000001006d6d7810 */ /* 0x000fe40007ffe0ff */
[----:B------:R-:W-:Y:S02]  /*0bb0*/  IADD3 R111, R111, 0x100, RZ ;  /* 0x000001006f6f7810 */ /* 0x000fe40007ffe0ff */
.L_x_763:
[----:B------:R-:W-:Y:S05]  /*0bc0*/  BSYNC B1 ;  /* 0x0000000000017941 */ /* 0x000fea0003800000 */
.L_x_762:
        /* <DEDUP_REMOVED lines=11> */
.L_x_765:
[----:B------:R-:W-:Y:S05]  /*0c80*/  BSYNC B1 ;  /* 0x0000000000017941 */ /* 0x000fea0003800000 */
.L_x_764:
        /* <DEDUP_REMOVED lines=11> */
.L_x_767:
[----:B------:R-:W-:Y:S05]  /*0d40*/  BSYNC B1 ;  /* 0x0000000000017941 */ /* 0x000fea0003800000 */
.L_x_766:
[----:B------:R-:W-:Y:S01]  /*0d50*/  BSSY B1, `(.L_x_768) ;  /* 0x000000a000017945 */ /* 0x000fe20003800000 */
        /* <DEDUP_REMOVED lines=9> */
.L_x_769:
[----:B------:R-:W-:Y:S05]  /*0df0*/  BSYNC B1 ;  /* 0x0000000000017941 */ /* 0x000fea0003800000 */
.L_x_768:
        /* <DEDUP_REMOVED lines=10> */
.L_x_771:
[----:B------:R-:W-:Y:S05]  /*0ea0*/  BSYNC B1 ;  /* 0x0000000000017941 */ /* 0x000fea0003800000 */
.L_x_770:
[----:B------:R-:W-:Y:S01]  /*0eb0*/  ISETP.GE.U32.AND P3, PT, R8, 0x700, PT ;  /* 0x000007000800780c */ /* 0x000fe20003f66070 */
[----:B------:R-:W-:Y:S02]  /*0ec0*/  IMAD.MOV.U32 R113, RZ, RZ, RZ ;  /* 0x000000ffff717224 */ /* 0x000fe400078e00ff */
[----:B------:R-:W-:-:S10]  /*0ed0*/  IMAD.MOV.U32 R116, RZ, RZ, RZ ;  /* 0x000000ffff747224 */ /* 0x000fd400078e00ff */
[----:B------:R-:W-:Y:S05]  /*0ee0*/  @!P3 BRA `(.L_x_772) ;  /* 0x00001ba00000b947 */ /* 0x000fea0003800000 */
[----:B------:R-:W-:-:S04]  /*0ef0*/  ISETP.NE.U32.AND P3, PT, RZ, c[0x0][0x218], PT ;  /* 0x00008600ff007a0c */ /* 0x000fc80003f65070 */
[----:B------:R-:W-:Y:S01]  /*0f00*/  ISETP.NE.AND.EX P3, PT, RZ, c[0x0][0x21c], PT, P3 ;  /* 0x00008700ff007a0c */ /* 0x000fe20003f65330 */
[----:B0-----:R-:W-:-:S05]  /*0f10*/  IMAD.WIDE.U32 R104, R109, R112, c[0x0][0x190] ;  /* 0x000064006d687625 */ /* 0x001fca00078e0070 */
[----:B------:R0:W5:Y:S07]  /*0f20*/  LDG.E R0, [R104.64] ;  /* 0x0000000468007981 */ /* 0x00016e000c1e1900 */
[----:B------:R-:W-:-:S05]  /*0f30*/  @P3 IMAD.WIDE.U32 R106, R111, R114, c[0x0][0x218] ;  /* 0x000086006f6a3625 */ /* 0x000fca00078e0072 */
[----:B------:R0:W5:Y:S01]  /*0f40*/  @P3 LDG.E.64 R156, [R106.64] ;  /* 0x000000046a9c3981 */ /* 0x000162000c1e1b00 */
[----:B------:R-:W-:Y:S01]  /*0f50*/  IMAD.MOV.U32 R116, RZ, RZ, RZ ;  /* 0x000000ffff747224 */ /* 0x000fe200078e00ff */
[----:B------:R-:W-:Y:S05]  /*0f60*/  BRA `(.L_x_772) ;  /* 0x00001b2000007947 */ /* 0x000fea0003800000 */
.L_x_759:
[----:B-1---5:R-:W-:Y:S01]  /*0f70*/  ISETP.GE.AND P3, PT, R195, 0x1, PT ;  /* 0x00000001c300780c */ /* 0x022fe20003f66270 */
[----:B------:R-:W-:Y:S01]  /*0f80*/  IMAD.MOV.U32 R117, RZ, RZ, RZ ;  /* 0x000000ffff757224 */ /* 0x000fe200078e00ff */
[----:B------:R-:W-:Y:S01]  /*0f90*/  LOP3.LUT P4, RZ, R8, 0xffffff00, RZ, 0xc0, !PT ;  /* 0xffffff0008ff7812 */ /* 0x000fe2000788c0ff */
[----:B------:R-:W-:Y:S01]  /*0fa0*/  BSSY B1, `(.L_x_773) ;  /* 0x0000047000017945 */ /* 0x000fe20003800000 */
[----:B------:R-:W-:-:S09]  /*0fb0*/  IMAD.MOV.U32 R179, RZ, RZ, R9 ;  /* 0x000000ffffb37224 */ /* 0x000fd200078e0009 */
[----:B------:R-:W-:-:S05]  /*0fc0*/  @P3 IADD3 R104, R195, -0x1, RZ ;  /* 0xffffffffc3683810 */ /* 0x000fca0007ffe0ff */
[----:B------:R-:W-:-:S05]  /*0fd0*/  @P3 IMAD R104, R104, c[0x0][0x168], RZ ;  /* 0x00005a0068683a24 */ /* 0x000fca00078e02ff */
[----:B------:R-:W-:-:S04]  /*0fe0*/  @P3 SHF.R.S32.HI R105, RZ, 0x1f, R104 ;  /* 0x0000001fff693819 */ /* 0x000fc80000011468 */
[----:B------:R-:W-:Y:S02]  /*0ff0*/  @P3 LEA.HI R105, R105, R104, RZ, 0x2 ;  /* 0x0000006869693211 */ /* 0x000fe400078f10ff */
[----:B------:R-:W-:Y:S01]  /*1000*/  IADD3 R104, R113, -0x1, RZ ;  /* 0xffffffff71687810 */ /* 0x000fe20007ffe0ff */
[----:B------:R-:W-:Y:S01]  /*1010*/  IMAD.MOV.U32 R113, RZ, RZ, RZ ;  /* 0x000000ffff717224 */ /* 0x000fe200078e00ff */
[----:B------:R-:W-:-:S03]  /*1020*/  @P3 LEA.HI.SX32 R117, R105, R116, 0x1e ;  /* 0x0000007469753211 */ /* 0x000fc600078ff2ff */
[----:B------:R-:W-:-:S05]  /*1030*/  IMAD R104, R104, c[0x0][0x168], RZ ;  /* 0x00005a0068687a24 */ /* 0x000fca00078e02ff */
[----:B------:R-:W-:-:S04]  /*1040*/  SHF.R.S32.HI R105, RZ, 0x1f, R104 ;  /* 0x0000001fff697819 */ /* 0x000fc80000011468 */
[----:B------:R-:W-:-:S04]  /*1050*/  LEA.HI R105, R105, R104, RZ, 0x2 ;  /* 0x0000006869697211 */ /* 0x000fc800078f10ff */
[----:B------:R-:W-:Y:S01]  /*1060*/  LEA.HI.SX32 R119, R105, R116, 0x1e ;  /* 0x0000007469777211 */ /* 0x000fe200078ff2ff */
[----:B------:R-:W-:Y:S01]  /*1070*/  IMAD.MOV.U32 R116, RZ, RZ, RZ ;  /* 0x000000ffff747224 */ /* 0x000fe200078e00ff */
[----:B------:R-:W-:Y:S05]  /*1080*/  @!P4 BRA `(.L_x_774) ;  /* 0x000003800000c947 */ /* 0x000fea0003800000 */
[----:B------:R-:W-:Y:S01]  /*1090*/  IMAD.WIDE.U32 R104, R9, R114, c[0x0][0x188] ;  /* 0x0000620009687625 */ /* 0x000fe200078e0072 */
[----:B------:R-:W-:-:S03]  /*10a0*/  ISETP.NE.AND P3, PT, R40, RZ, PT ;  /* 0x000000ff2800720c */ /* 0x000fc60003f65270 */
[----:B------:R-:W-:Y:S01]  /*10b0*/  IMAD.WIDE.U32 R108, R119, R114, c[0x0][0x208] ;  /* 0x00008200776c7625 */ /* 0x000fe200078e0072 */
[----:B------:R-:W-:Y:S01]  /*10c0*/  FSEL R118, R115, RZ, !P3 ;  /* 0x000000ff73767208 */ /* 0x000fe20005800000 */
[----:B------:R-:W2:Y:S01]  /*10d0*/  LDG.E.64 R104, [R104.64] ;  /* 0x0000000468687981 */ /* 0x000ea2000c1e1b00 */
[----:B------:R-:W-:-:S03]  /*10e0*/  ISETP.NE.U32.AND P3, PT, RZ, c[0x0][0x218], PT ;  /* 0x00008600ff007a0c */ /* 0x000fc60003f65070 */
[----:B------:R-:W3:Y:S01]  /*10f0*/  LDG.E.64 R108, [R108.64] ;  /* 0x000000046c6c7981 */ /* 0x000ee2000c1e1b00 */
[----:B------:R-:W-:Y:S01]  /*1100*/  ISETP.NE.AND.EX P3, PT, RZ, c[0x0][0x21c], PT, P3 ;  /* 0x00008700ff007a0c */ /* 0x000fe20003f65330 */
[----:B------:R-:W-:-:S05]  /*1110*/  IMAD.WIDE.U32 R110, R117, R112, c[0x0][0x190] ;  /* 0x00006400756e7625 */ /* 0x000fca00078e0070 */
[----:B------:R0:W5:Y:S07]  /*1120*/  LDG.E R7, [R110.64] ;  /* 0x000000046e077981 */ /* 0x00016e000c1e1900 */
[----:B------:R1:W5:Y:S01]  /*1130*/  @P3 LDG.E.64 R168, [R106.64] ;  /* 0x000000046aa83981 */ /* 0x000362000c1e1b00 */
[----:B------:R-:W-:Y:S02]  /*1140*/  IADD3 R179, R9, 0x100, RZ ;  /* 0x0000010009b37810 */ /* 0x000fe40007ffe0ff */
[----:B------:R-:W-:-:S02]  /*1150*/  IADD3 R119, R119, 0x100, RZ ;  /* 0x0000010077777810 */ /* 0x000fc40007ffe0ff */
[----:B------:R-:W-:Y:S02]  /*1160*/  IADD3 R117, R117, 0x100, RZ ;  /* 0x0000010075757810 */ /* 0x000fe40007ffe0ff */
[--C-:B--2---:R-:W-:Y:S02]  /*1170*/  SHF.R.U64 R123, R104, 0x10, R105.reuse ;  /* 0x00000010687b7819 */ /* 0x104fe40000001269 */
[----:B-1----:R-:W-:Y:S02]  /*1180*/  SHF.R.U32.HI R106, RZ, 0x10, R105 ;  /* 0x00000010ff6a7819 */ /* 0x002fe40000011669 */
[--C-:B---3--:R-:W-:Y:S01]  /*1190*/  SHF.R.U64 R127, R108, 0x10, R109.reuse ;  /* 0x000000106c7f7819 */ /* 0x108fe2000000126d */
[--C-:B------:R-:W-:Y:S01]  /*11a0*/  IMAD.MOV.U32 R116, RZ, RZ, R109.reuse ;  /* 0x000000ffff747224 */ /* 0x100fe200078e006d */
[----:B------:R-:W-:Y:S01]  /*11b0*/  SHF.R.U32.HI R129, RZ, 0x10, R109 ;  /* 0x00000010ff817819 */ /* 0x000fe2000001166d */
[----:B------:R-:W-:Y:S01]  /*11c0*/  IMAD.MOV.U32 R113, RZ, RZ, R108 ;  /* 0x000000ffff717224 */ /* 0x000fe200078e006c */
[----:B------:R-:W-:-:S02]  /*11d0*/  PRMT R109, RZ, 0x5410, R105 ;  /* 0x00005410ff6d7816 */ /* 0x000fc40000000069 */
[----:B------:R-:W-:Y:S02]  /*11e0*/  PRMT R105, RZ, 0x5410, R123 ;  /* 0x00005410ff697816 */ /* 0x000fe4000000007b */
[----:B------:R-:W-:Y:S02]  /*11f0*/  PRMT R107, RZ, 0x5410, R104 ;  /* 0x00005410ff6b7816 */ /* 0x000fe40000000068 */
[----:B------:R-:W-:Y:S01]  /*1200*/  PRMT R113, RZ, 0x5410, R113 ;  /* 0x00005410ff717816 */ /* 0x000fe20000000071 */
[C---:B------:R-:W-:Y:S02]  /*1210*/  FADD.FTZ R105, -R118.reuse, R105 ;  /* 0x0000006976697221 */ /* 0x040fe40000010100 */
[----:B------:R-:W-:Y:S01]  /*1220*/  FADD.FTZ R107, -R118, R107 ;  /* 0x0000006b766b7221 */ /* 0x000fe20000010100 */
[----:B0-----:R-:W-:Y:S01]  /*1230*/  PRMT R111, RZ, 0x5410, R106 ;  /* 0x00005410ff6f7816 */ /* 0x001fe2000000006a */
[C---:B------:R-:W-:Y:S01]  /*1240*/  FMUL.FTZ R124, R10.reuse, R105 ;  /* 0x000000690a7c7220 */ /* 0x040fe20000410000 */
[----:B------:R-:W-:Y:S01]  /*1250*/  PRMT R127, RZ, 0x5410, R127 ;  /* 0x00005410ff7f7816 */ /* 0x000fe2000000007f */
[----:B------:R-:W-:-:S02]  /*1260*/  FMUL.FTZ R123, R10, R107 ;  /* 0x0000006b0a7b7220 */ /* 0x000fc40000410000 */
[----:B------:R-:W-:Y:S01]  /*1270*/  FMUL.FTZ R126, R39, R113 ;  /* 0x00000071277e7220 */ /* 0x000fe20000410000 */
[----:B------:R-:W-:Y:S01]  /*1280*/  PRMT R116, RZ, 0x5410, R116 ;  /* 0x00005410ff747816 */ /* 0x000fe20000000074 */
[----:B------:R-:W-:Y:S02]  /*1290*/  FADD.FTZ R111, -R118, R111 ;  /* 0x0000006f766f7221 */ /* 0x000fe40000010100 */
        /* <DEDUP_REMOVED lines=23> */
.L_x_774:
[----:B------:R-:W-:Y:S05]  /*1410*/  BSYNC B1 ;  /* 0x0000000000017941 */ /* 0x000fea0003800000 */
.L_x_773:
[----:B------:R-:W-:Y:S01]  /*1420*/  ISETP.GE.U32.AND P3, PT, R8, 0x200, PT ;  /* 0x000002000800780c */ /* 0x000fe20003f66070 */
[----:B------:R-:W-:-:S12]  /*1430*/  BSSY B1, `(.L_x_775) ;  /* 0x000003b000017945 */ /* 0x000fd80003800000 */
        /* <DEDUP_REMOVED lines=11> */
[----:B------:R-:W-:-:S05]  /*14f0*/  @P3 IMAD.WIDE.U32 R110, R179, R114, c[0x0][0x218] ;  /* 0x00008600b36e3625 */ /* 0x000fca00078e0072 */
[----:B------:R1:W5:Y:S01]  /*1500*/  @P3 LDG.E.64 R166, [R110.64] ;  /* 0x000000046ea63981 */ /* 0x000362000c1e1b00 */
[----:B------:R-:W-:Y:S02]  /*1510*/  IADD3 R119, R119, 0x100, RZ ;  /* 0x0000010077777810 */ /* 0x000fe40007ffe0ff */
[----:B------:R-:W-:Y:S02]  /*1520*/  IADD3 R117, R117, 0x100, RZ ;  /* 0x0000010075757810 */ /* 0x000fe40007ffe0ff */
[----:B------:R-:W-:Y:S02]  /*1530*/  IADD3 R179, R179, 0x100, RZ ;  /* 0x00000100b3b37810 */ /* 0x000fe40007ffe0ff */
[----:B--2---:R-:W-:Y:S02]  /*1540*/  SHF.R.U64 R132, R104, 0x10, R105 ;  /* 0x0000001068847819 */ /* 0x004fe40000001269 */
[--C-:B---3--:R-:W-:Y:S01]  /*1550*/  SHF.R.U64 R135, R106, 0x10, R107.reuse ;  /* 0x000000106a877819 */ /* 0x108fe2000000126b */
[--C-:B------:R-:W-:Y:S01]  /*1560*/  IMAD.MOV.U32 R131, RZ, RZ, R107.reuse ;  /* 0x000000ffff837224 */ /* 0x100fe200078e006b */
[----:B------:R-:W-:Y:S01]  /*1570*/  SHF.R.U32.HI R137, RZ, 0x10, R107 ;  /* 0x00000010ff897819 */ /* 0x000fe2000001166b */
[----:B------:R-:W-:Y:S01]  /*1580*/  IMAD.MOV.U32 R118, RZ, RZ, R106 ;  /* 0x000000ffff767224 */ /* 0x000fe200078e006a */
[----:B------:R-:W-:-:S02]  /*1590*/  PRMT R107, RZ, 0x5410, R105 ;  /* 0x00005410ff6b7816 */ /* 0x000fc40000000069 */
[----:B------:R-:W-:Y:S02]  /*15a0*/  PRMT R106, RZ, 0x5410, R132 ;  /* 0x00005410ff6a7816 */ /* 0x000fe40000000084 */
[----:B------:R-:W-:Y:S01]  /*15b0*/  PRMT R104, RZ, 0x5410, R104 ;  /* 0x00005410ff687816 */ /* 0x000fe20000000068 */
[C---:B------:R-:W-:Y:S01]  /*15c0*/  FADD.FTZ R133, -R197.reuse, R107 ;  /* 0x0000006bc5857221 */ /* 0x040fe20000010100 */
[----:B-1----:R-:W-:Y:S01]  /*15d0*/  SHF.R.U32.HI R110, RZ, 0x10, R105 ;  /* 0x00000010ff6e7819 */ /* 0x002fe20000011669 */
[C---:B------:R-:W-:Y:S01]  /*15e0*/  FADD.FTZ R107, -R197.reuse, R106 ;  /* 0x0000006ac56b7221 */ /* 0x040fe20000010100 */
[----:B------:R-:W-:Y:S01]  /*15f0*/  PRMT R118, RZ, 0x5410, R118 ;  /* 0x00005410ff767816 */ /* 0x000fe20000000076 */
[----:B------:R-:W-:Y:S01]  /*1600*/  FADD.FTZ R105, -R197, R104 ;  /* 0x00000068c5697221 */ /* 0x000fe20000010100 */
[----:B0-----:R-:W-:Y:S01]  /*1610*/  PRMT R108, RZ, 0x5410, R110 ;  /* 0x00005410ff6c7816 */ /* 0x001fe2000000006e */
[C---:B------:R-:W-:Y:S01]  /*1620*/  FMUL.FTZ R132, R10.reuse, R107 ;  /* 0x0000006b0a847220 */ /* 0x040fe20000410000 */
[----:B------:R-:W-:Y:S01]  /*1630*/  PRMT R135, RZ, 0x5410, R135 ;  /* 0x00005410ff877816 */ /* 0x000fe20000000087 */
[----:B------:R-:W-:Y:S01]  /*1640*/  FMUL.FTZ R134, R35, R118 ;  /* 0x0000007623867220 */ /* 0x000fe20000410000 */
[----:B------:R-:W-:Y:S01]  /*1650*/  PRMT R136, RZ, 0x5410, R131 ;  /* 0x00005410ff887816 */ /* 0x000fe20000000083 */
[----:B------:R-:W-:-:S02]  /*1660*/  FMUL.FTZ R131, R10, R105 ;  /* 0x000000690a837220 */ /* 0x000fc40000410000 */
[----:B------:R-:W-:Y:S02]  /*1670*/  FADD.FTZ R109, -R197, R108 ;  /* 0x0000006cc56d7221 */ /* 0x000fe40000010100 */
[----:B------:R-:W-:Y:S02]  /*1680*/  FMUL.FTZ R133, R10, R133 ;  /* 0x000000850a857220 */ /* 0x000fe40000410000 */
[----:B------:R-:W-:Y:S02]  /*1690*/  FADD.FTZ R69, R69, R135 ;  /* 0x0000008745457221 */ /* 0x000fe40000010000 */
[-C--:B------:R-:W-:Y:S02]  /*16a0*/  FFMA.FTZ R97, R132, R135.reuse, R97 ;  /* 0x0000008784617223 */ /* 0x080fe40000010061 */
[----:B------:R-:W-:Y:S02]  /*16b0*/  FMUL.FTZ R135, R34, R135 ;  /* 0x0000008722877220 */ /* 0x000fe40000410000 */
[----:B------:R-:W-:-:S02]  /*16c0*/  FADD.FTZ R104, R113, R134 ;  /* 0x0000008671687221 */ /* 0x000fc40000010000 */
[----:B------:R-:W-:Y:S01]  /*16d0*/  FFMA.FTZ R116, R131, R134, R116 ;  /* 0x0000008683747223 */ /* 0x000fe20000010074 */
[----:B------:R-:W-:Y:S01]  /*16e0*/  PRMT R137, RZ, 0x5410, R137 ;  /* 0x00005410ff897816 */ /* 0x000fe20000000089 */
[----:B------:R-:W-:Y:S02]  /*16f0*/  FADD.FTZ R70, R70, R136 ;  /* 0x0000008846467221 */ /* 0x000fe40000010000 */
[-C--:B------:R-:W-:Y:S02]  /*1700*/  FFMA.FTZ R98, R133, R136.reuse, R98 ;  /* 0x0000008885627223 */ /* 0x080fe40000010062 */
        /* <DEDUP_REMOVED lines=13> */
.L_x_776:
[----:B------:R-:W-:Y:S05]  /*17e0*/  BSYNC B1 ;  /* 0x0000000000017941 */ /* 0x000fea0003800000 */
.L_x_775:
        /* <DEDUP_REMOVED lines=19> */
[----:B------:R-:W-:Y:S01]  /*1920*/  PRMT R104, RZ, 0x5410, R104 ;  /* 0x00005410ff687816 */ /* 0x000fe20000000068 */
[----:B---3--:R-:W-:Y:S01]  /*1930*/  IMAD.MOV.U32 R118, RZ, RZ, R106 ;  /* 0x000000ffff767224 */ /* 0x008fe200078e006a */
[----:B------:R-:W-:Y:S01]  /*1940*/  PRMT R140, RZ, 0x5410, R140 ;  /* 0x00005410ff8c7816 */ /* 0x000fe2000000008c */
[--C-:B------:R-:W-:Y:S01]  /*1950*/  IMAD.MOV.U32 R139, RZ, RZ, R107.reuse ;  /* 0x000000ffff8b7224 */ /* 0x100fe200078e006b */
[----:B------:R-:W-:-:S02]  /*1960*/  SHF.R.U64 R143, R106, 0x10, R107 ;  /* 0x000000106a8f7819 */ /* 0x000fc4000000126b */
[----:B-1----:R-:W-:Y:S02]  /*1970*/  SHF.R.U32.HI R110, RZ, 0x10, R105 ;  /* 0x00000010ff6e7819 */ /* 0x002fe40000011669 */
[----:B------:R-:W-:Y:S01]  /*1980*/  SHF.R.U32.HI R145, RZ, 0x10, R107 ;  /* 0x00000010ff917819 */ /* 0x000fe2000001166b */
[C---:B------:R-:W-:Y:S01]  /*1990*/  FADD.FTZ R107, -R141.reuse, R140 ;  /* 0x0000008c8d6b7221 */ /* 0x040fe20000010100 */
[----:B------:R-:W-:Y:S01]  /*19a0*/  PRMT R106, RZ, 0x5410, R105 ;  /* 0x00005410ff6a7816 */ /* 0x000fe20000000069 */
[C---:B------:R-:W-:Y:S01]  /*19b0*/  FADD.FTZ R105, -R141.reuse, R104 ;  /* 0x000000688d697221 */ /* 0x040fe20000010100 */
[----:B------:R-:W-:Y:S02]  /*19c0*/  PRMT R118, RZ, 0x5410, R118 ;  /* 0x00005410ff767816 */ /* 0x000fe40000000076 */
[----:B------:R-:W-:Y:S01]  /*19d0*/  PRMT R110, RZ, 0x5410, R110 ;  /* 0x00005410ff6e7816 */ /* 0x000fe2000000006e */
[----:B0-----:R-:W-:Y:S01]  /*19e0*/  FADD.FTZ R109, -R141, R106 ;  /* 0x0000006a8d6d7221 */ /* 0x001fe20000010100 */
[----:B------:R-:W-:Y:S01]  /*19f0*/  PRMT R143, RZ, 0x5410, R143 ;  /* 0x00005410ff8f7816 */ /* 0x000fe2000000008f */
[C---:B------:R-:W-:Y:S01]  /*1a00*/  FMUL.FTZ R140, R10.reuse, R107 ;  /* 0x0000006b0a8c7220 */ /* 0x040fe20000410000 */
[----:B------:R-:W-:Y:S01]  /*1a10*/  PRMT R144, RZ, 0x5410, R139 ;  /* 0x00005410ff907816 */ /* 0x000fe2000000008b */
[----:B------:R-:W-:-:S02]  /*1a20*/  FMUL.FTZ R139, R10, R105 ;  /* 0x000000690a8b7220 */ /* 0x000fc40000410000 */
[----:B------:R-:W-:Y:S02]  /*1a30*/  FMUL.FTZ R142, R31, R118 ;  /* 0x000000761f8e7220 */ /* 0x000fe40000410000 */
        /* <DEDUP_REMOVED lines=23> */
.L_x_778:
[----:B------:R-:W-:Y:S05]  /*1bb0*/  BSYNC B1 ;  /* 0x0000000000017941 */ /* 0x000fea0003800000 */
.L_x_777:
        /* <DEDUP_REMOVED lines=60> */
.L_x_780:
[----:B------:R-:W-:Y:S05]  /*1f80*/  BSYNC B1 ;  /* 0x0000000000017941 */ /* 0x000fea0003800000 */
.L_x_779:
[----:B------:R-:W-:Y:S01]  /*1f90*/  BSSY B1, `(.L_x_781) ;  /* 0x000003b000017945 */ /* 0x000fe20003800000 */
        /* <DEDUP_REMOVED lines=58> */
.L_x_782:
[----:B------:R-:W-:Y:S05]  /*2340*/  BSYNC B1 ;  /* 0x0000000000017941 */ /* 0x000fea0003800000 */
.L_x_781:
        /* <DEDUP_REMOVED lines=23> */
[--C-:B-1----:R-:W-:Y:S01]  /*24c0*/  SHF.R.U32.HI R111, RZ, 0x10, R105.reuse ;  /* 0x00000010ff6f7819 */ /* 0x102fe20000011669 */
[C---:B0-----:R-:W-:Y:S01]  /*24d0*/  FADD.FTZ R109, -R181.reuse, R180 ;  /* 0x000000b4b56d7221 */ /* 0x041fe20000010100 */
[----:B------:R-:W-:Y:S02]  /*24e0*/  PRMT R106, RZ, 0x5410, R105 ;  /* 0x00005410ff6a7816 */ /* 0x000fe40000000069 */
[----:B------:R-:W-:Y:S01]  /*24f0*/  SHF.R.U32.HI R110, RZ, 0x10, R107 ;  /* 0x00000010ff6e7819 */ /* 0x000fe2000001166b */
[C---:B------:R-:W-:Y:S01]  /*2500*/  FADD.FTZ R107, -R181.reuse, R104 ;  /* 0x00000068b56b7221 */ /* 0x040fe20000010100 */
[----:B------:R-:W-:Y:S02]  /*2510*/  PRMT R118, RZ, 0x5410, R118 ;  /* 0x00005410ff767816 */ /* 0x000fe40000000076 */
[----:B------:R-:W-:Y:S01]  /*2520*/  PRMT R108, RZ, 0x5410, R111 ;  /* 0x00005410ff6c7816 */ /* 0x000fe2000000006f */
[----:B------:R-:W-:Y:S01]  /*2530*/  FADD.FTZ R111, -R181, R106 ;  /* 0x0000006ab56f7221 */ /* 0x000fe20000010100 */
        /* <DEDUP_REMOVED lines=28> */
.L_x_784:
[----:B------:R-:W-:Y:S05]  /*2700*/  BSYNC B1 ;  /* 0x0000000000017941 */ /* 0x000fea0003800000 */
.L_x_783:
[----:B------:R-:W-:-:S13]  /*2710*/  ISETP.GE.U32.AND P3, PT, R8, 0x700, PT ;  /* 0x000007000800780c */ /* 0x000fda0003f66070 */
        /* <DEDUP_REMOVED lines=12> */
[----:B------:R2:W5:Y:S02]  /*27e0*/  @P3 LDG.E.64 R156, [R108.64] ;  /* 0x000000046c9c3981 */ /* 0x000564000c1e1b00 */
[--C-:B--2---:R-:W-:Y:S02]  /*27f0*/  SHF.R.U64 R109, R104, 0x10, R105.reuse ;  /* 0x00000010686d7819 */ /* 0x104fe40000001269 */
[--C-:B------:R-:W-:Y:S02]  /*2800*/  SHF.R.U32.HI R108, RZ, 0x10, R105.reuse ;  /* 0x00000010ff6c7819 */ /* 0x100fe40000011669 */
[----:B------:R-:W-:Y:S02]  /*2810*/  PRMT R105, RZ, 0x5410, R105 ;  /* 0x00005410ff697816 */ /* 0x000fe40000000069 */
[----:B------:R-:W-:Y:S01]  /*2820*/  PRMT R104, RZ, 0x5410, R104 ;  /* 0x00005410ff687816 */ /* 0x000fe20000000068 */
[----:B---3--:R-:W-:Y:S02]  /*2830*/  IMAD.MOV.U32 R112, RZ, RZ, R106 ;  /* 0x000000ffff707224 */ /* 0x008fe400078e006a */
[C---:B------:R-:W-:Y:S01]  /*2840*/  FADD.FTZ R191, -R118.reuse, R105 ;  /* 0x0000006976bf7221 */ /* 0x040fe20000010100 */
[----:B------:R-:W-:Y:S01]  /*2850*/  PRMT R105, RZ, 0x5410, R108 ;  /* 0x00005410ff697816 */ /* 0x000fe2000000006c */
[----:B------:R-:W-:Y:S01]  /*2860*/  FADD.FTZ R187, -R118, R104 ;  /* 0x0000006876bb7221 */ /* 0x000fe20000010100 */
[----:B------:R-:W-:Y:S01]  /*2870*/  PRMT R104, RZ, 0x5410, R109 ;  /* 0x00005410ff687816 */ /* 0x000fe2000000006d */
[--C-:B------:R-:W-:Y:S01]  /*2880*/  IMAD.MOV.U32 R114, RZ, RZ, R107.reuse ;  /* 0x000000ffff727224 */ /* 0x100fe200078e006b */
[----:B------:R-:W-:Y:S01]  /*2890*/  SHF.R.U64 R117, R106, 0x10, R107 ;  /* 0x000000106a757819 */ /* 0x000fe2000000126b */
[C---:B0-----:R-:W-:Y:S01]  /*28a0*/  FADD.FTZ R111, -R118.reuse, R105 ;  /* 0x00000069766f7221 */ /* 0x041fe20000010100 */
[----:B------:R-:W-:Y:S01]  /*28b0*/  SHF.R.U32.HI R115, RZ, 0x10, R107 ;  /* 0x00000010ff737819 */ /* 0x000fe2000001166b */
[----:B------:R-:W-:Y:S01]  /*28c0*/  FADD.FTZ R107, -R118, R104 ;  /* 0x00000068766b7221 */ /* 0x000fe20000010100 */
[----:B------:R-:W-:-:S02]  /*28d0*/  PRMT R105, RZ, 0x5410, R112 ;  /* 0x00005410ff697816 */ /* 0x000fc40000000070 */
[----:B------:R-:W-:Y:S01]  /*28e0*/  PRMT R104, RZ, 0x5410, R117 ;  /* 0x00005410ff687816 */ /* 0x000fe20000000075 */
        /* <DEDUP_REMOVED lines=8> */
[C---:B------:R-:W-:Y:S01]  /*2970*/  FFMA.FTZ R116, R187.reuse, R190, R116 ;  /* 0x000000bebb747223 */ /* 0x040fe20000010074 */
[----:B------:R-:W-:Y:S01]  /*2980*/  PRMT R106, RZ, 0x5410, R115 ;  /* 0x00005410ff6a7816 */ /* 0x000fe20000000073 */
[----:B------:R-:W-:Y:S02]  /*2990*/  FADD.FTZ R48, R48, R105 ;  /* 0x0000006930307221 */ /* 0x000fe40000010000 */
[----:B------:R-:W-:Y:S02]  /*29a0*/  FFMA.FTZ R76, R187, R105, R76 ;  /* 0x00000069bb4c7223 */ /* 0x000fe4000001004c */
        /* <DEDUP_REMOVED lines=14> */
.L_x_772:
[----:B------:R-:W-:Y:S05]  /*2a90*/  BSYNC B0 ;  /* 0x0000000000007941 */ /* 0x000fea0003800000 */
.L_x_758:
[----:B------:R-:W-:Y:S02]  /*2aa0*/  LOP3.LUT P3, RZ, R18, 0xff, RZ, 0xc0, !PT ;  /* 0x000000ff12ff7812 */ /* 0x000fe4000786c0ff */
[----:B0-----:R-:W-:-:S04]  /*2ab0*/  SHF.R.U32.HI R106, RZ, 0x5, R42 ;  /* 0x00000005ff6a7819 */ /* 0x001fc8000001162a */
[----:B------:R-:W-:-:S07]  /*2ac0*/  LOP3.LUT R196, R106, 0x7fffff8, RZ, 0xc0, !PT ;  /* 0x07fffff86ac47812 */ /* 0x000fce00078ec0ff */
[----:B------:R-:W-:Y:S02]  /*2ad0*/  @!P3 IADD3 R196, R196, 0x8, RZ ;  /* 0x00000008c4c4b810 */ /* 0x000fe40007ffe0ff */
[----:B------:R-:W-:Y:S01]  /*2ae0*/  LOP3.LUT P3, RZ, R42, 0x1f, RZ, 0xc0, !PT ;  /* 0x0000001f2aff7812 */ /* 0x000fe2000786c0ff */
[----:B------:R-:W-:Y:S10]  /*2af0*/  BRA.DIV ~URZ, `(.L_x_785) ;  /* 0x00003ca27f007947 */ /* 0x000ff4000b800000 */
[----:B------:R0:W1:Y:S02]  /*2b00*/  SHFL.DOWN PT, R108, R113, 0x10, 0x1f ;  /* 0x0a001f00716c7f89 */ /* 0x00006400000e0000 */
.L_x_905:
        /* <DEDUP_REMOVED lines=18> */
.L_x_906:
        /* <DEDUP_REMOVED lines=18> */
[----:B------:R-:W-:Y:S01]  /*2d50*/  @P3 LOP3.LUT R105, R42, 0xff, RZ, 0xc0, !PT ;  /* 0x000000ff2a693812 */ /* 0x000fe200078ec0ff */
[----:B------:R-:W-:Y:S01]  /*2d60*/  FADD.FTZ R199, R106, R199 ;  /* 0x000000c76ac77221 */ /* 0x000fe20000010000 */
[----:B------:R-:W-:Y:S01]  /*2d70*/  @P3 SHF.R.S32.HI R106, RZ, 0x1f, R195 ;  /* 0x0000001fff6a3819 */ /* 0x000fe200000114c3 */
[----:B------:R-:W-:Y:S02]  /*2d80*/  FADD.FTZ R104, R107, R104 ;  /* 0x000000686b687221 */ /* 0x000fe40000010000 */
[----:B0-----:R-:W-:Y:S01]  /*2d90*/  FADD.FTZ R199, R199, R108 ;  /* 0x0000006cc7c77221 */ /* 0x001fe20000010000 */
[----:B------:R-:W-:Y:S01]  /*2da0*/  @P3 LEA.HI R106, R106, R195, RZ, 0x2 ;  /* 0x000000c36a6a3211 */ /* 0x000fe200078f10ff */
        /* <DEDUP_REMOVED lines=24> */
[----:B-----5:R-:W-:Y:S01]  /*2f30*/  PRMT R105, RZ, 0x5410, R168 ;  /* 0x00005410ff697816 */ /* 0x020fe200000000a8 */
[----:B------:R-:W-:Y:S05]  /*2f40*/  BRA `(.L_x_791) ;  /* 0x000000b000007947 */ /* 0x000fea0003800000 */
.L_x_790:
        /* <DEDUP_REMOVED lines=9> */
[----:B-----5:R-:W-:-:S05]  /*2fe0*/  @P4 PRMT R104, RZ, 0x5410, R168 ;  /* 0x00005410ff684816 */ /* 0x020fca00000000a8 */
[----:B------:R-:W-:Y:S02]  /*2ff0*/  @P4 FADD.FTZ R105, R105, R104 ;  /* 0x0000006869694221 */ /* 0x000fe40000010000 */
.L_x_791:
[----:B------:R-:W-:Y:S05]  /*3000*/  BSYNC B1 ;  /* 0x0000000000017941 */ /* 0x000fea0003800000 */
.L_x_789:
[----:B------:R-:W-:Y:S01]  /*3010*/  @P3 FMUL.FTZ R104, R105, c[0x0][0x1ec] ;  /* 0x00007b0069683a20 */ /* 0x000fe20000410000 */
[----:B-----5:R-:W-:Y:S01]  /*3020*/  @P3 LOP3.LUT P5, RZ, R7, 0xff, RZ, 0xc0, !PT ;  /* 0x000000ff07ff3812 */ /* 0x020fe200078ac0ff */
[----:B------:R-:W-:Y:S02]  /*3030*/  BSSY B1, `(.L_x_792) ;  /* 0x0000017000017945 */ /* 0x000fe40003800000 */
[----:B------:R-:W-:-:S05]  /*3040*/  @P3 FMUL.FTZ R104, R104, c[0x0][0x1e8] ;  /* 0x00007a0068683a20 */ /* 0x000fca0000410000 */
[----:B------:R-:W-:Y:S02]  /*3050*/  @P3 FSEL R104, R104, RZ, P5 ;  /* 0x000000ff68683208 */ /* 0x000fe40002800000 */
[----:B------:R-:W-:Y:S02]  /*3060*/  ISETP.NE.U32.AND P5, PT, RZ, c[0x0][0x258], PT ;  /* 0x00009600ff007a0c */ /* 0x000fe40003fa5070 */
[----:B------:R-:W-:Y:S02]  /*3070*/  @P3 F2FP.BF16.PACK_AB R104, RZ, R104 ;  /* 0x00000068ff68323e */ /* 0x000fe400000010ff */
[----:B------:R-:W-:Y:S02]  /*3080*/  ISETP.NE.AND.EX P5, PT, RZ, c[0x0][0x25c], PT, P5 ;  /* 0x00009700ff007a0c */ /* 0x000fe40003fa5350 */
[----:B------:R-:W-:-:S11]  /*3090*/  @P3 PRMT R44, R104, 0x7610, R44 ;  /* 0x00007610682c3816 */ /* 0x000fd6000000002c */
        /* <DEDUP_REMOVED lines=8> */
.L_x_793:
        /* <DEDUP_REMOVED lines=8> */
.L_x_794:
[----:B------:R-:W-:Y:S05]  /*31a0*/  BSYNC B1 ;  /* 0x0000000000017941 */ /* 0x000fea0003800000 */
.L_x_792:
[----:B------:R-:W-:Y:S01]  /*31b0*/  @P3 FMUL.FTZ R104, R105, c[0x0][0x1ec] ;  /* 0x00007b0069683a20 */ /* 0x000fe20000410000 */
[----:B------:R-:W-:Y:S01]  /*31c0*/  @P3 LOP3.LUT P6, RZ, R7, 0xff00, RZ, 0xc0, !PT ;  /* 0x0000ff0007ff3812 */ /* 0x000fe200078cc0ff */
[----:B------:R-:W-:Y:S01]  /*31d0*/  BSSY B1, `(.L_x_795) ;  /* 0x0000013000017945 */ /* 0x000fe20003800000 */
[----:B------:R-:W-:Y:S01]  /*31e0*/  @P5 F2FP.BF16.PACK_AB R105, RZ, R105 ;  /* 0x00000069ff69523e */ /* 0x000fe200000010ff */
[----:B------:R-:W-:-:S03]  /*31f0*/  @P3 FMUL.FTZ R104, R104, c[0x0][0x1e8] ;  /* 0x00007a0068683a20 */ /* 0x000fc60000410000 */
[----:B------:R-:W-:Y:S02]  /*3200*/  @P5 PRMT R45, R105, 0x7610, R45 ;  /* 0x00007610692d5816 */ /* 0x000fe4000000002d */
[----:B------:R-:W-:-:S04]  /*3210*/  @P3 FSEL R104, R104, RZ, P6 ;  /* 0x000000ff68683208 */ /* 0x000fc80003000000 */
[----:B------:R-:W-:-:S04]  /*3220*/  @P3 F2FP.BF16.PACK_AB R104, RZ, R104 ;  /* 0x00000068ff68323e */ /* 0x000fc800000010ff */
[----:B------:R-:W-:Y:S01]  /*3230*/  @P3 PRMT R46, R104, 0x7610, R46 ;  /* 0x00007610682e3816 */ /* 0x000fe2000000002e */
[----:B------:R-:W-:Y:S05]  /*3240*/  @P2 BRA `(.L_x_796) ;  /* 0x0000004000002947 */ /* 0x000fea0003800000 */
[----:B------:R-:W-:Y:S01]  /*3250*/  IMAD.MOV.U32 R105, RZ, RZ, RZ ;  /* 0x000000ffff697224 */ /* 0x000fe200078e00ff */
[----:B------:R-:W-:Y:S05]  /*3260*/  @!P4 BRA `(.L_x_797) ;  /* 0x000000900000c947 */ /* 0x000fea0003800000 */
[----:B------:R-:W-:Y:S01]  /*3270*/  PRMT R105, RZ, 0x5410, R169 ;  /* 0x00005410ff697816 */ /* 0x000fe200000000a9 */
[----:B------:R-:W-:Y:S05]  /*3280*/  BRA `(.L_x_797) ;  /* 0x0000007000007947 */ /* 0x000fea0003800000 */
.L_x_796:
[----:B------:R-:W-:Y:S02]  /*3290*/  ISETP.NE.AND P6, PT, R40, RZ, PT ;  /* 0x000000ff2800720c */ /* 0x000fe40003fc5270 */
[----:B------:R-:W-:Y:S02]  /*32a0*/  @P4 PRMT R104, RZ, 0x5410, R169 ;  /* 0x00005410ff684816 */ /* 0x000fe400000000a9 */
[----:B------:R-:W-:-:S05]  /*32b0*/  FSEL R105, R109, RZ, !P6 ;  /* 0x000000ff6d697208 */ /* 0x000fca0007000000 */
[----:B------:R-:W-:-:S04]  /*32c0*/  FFMA.FTZ R105, R125, R110, R105 ;  /* 0x0000006e7d697223 */ /* 0x000fc80000010069 */
[----:B------:R-:W-:-:S04]  /*32d0*/  FADD.FTZ R105, R128, -R105 ;  /* 0x8000006980697221 */ /* 0x000fc80000010000 */
[----:B------:R-:W-:-:S04]  /*32e0*/  FMUL.FTZ R105, R10, R105 ;  /* 0x000000690a697220 */ /* 0x000fc80000410000 */
[----:B------:R-:W-:Y:S02]  /*32f0*/  @P4 FADD.FTZ R105, R105, R104 ;  /* 0x0000006869694221 */ /* 0x000fe40000010000 */
.L_x_797:
[----:B------:R-:W-:Y:S05]  /*3300*/  BSYNC B1 ;  /* 0x0000000000017941 */ /* 0x000fea0003800000 */
.L_x_795:
        /* <DEDUP_REMOVED lines=15> */
.L_x_799:
        /* <DEDUP_REMOVED lines=8> */
.L_x_800:
[----:B------:R-:W-:Y:S05]  /*3480*/  BSYNC B1 ;  /* 0x0000000000017941 */ /* 0x000fea0003800000 */
.L_x_798:
[----:B------:R-:W-:Y:S01]  /*3490*/  @P3 FMUL.FTZ R104, R105, c[0x0][0x1ec] ;  /* 0x00007b0069683a20 */ /* 0x000fe20000410000 */
[----:B------:R-:W-:Y:S02]  /*34a0*/  @P3 LOP3.LUT P4, RZ, R7, 0xff000000, RZ, 0xc0, !PT ;  /* 0xff00000007ff3812 */ /* 0x000fe4000788c0ff */
[----:B------:R-:W-:Y:S01]  /*34b0*/  @P5 F2FP.BF16.PACK_AB R105, RZ, R105 ;  /* 0x00000069ff69523e */ /* 0x000fe200000010ff */
[----:B------:R-:W-:-:S03]  /*34c0*/  @P3 FMUL.FTZ R104, R104, c[0x0][0x1e8] ;  /* 0x00007a0068683a20 */ /* 0x000fc60000410000 */
[----:B------:R-:W-:Y:S02]  /*34d0*/  @P5 PRMT R122, R105, 0x7610, R122 ;  /* 0x00007610697a5816 */ /* 0x000fe4000000007a */
[----:B------:R-:W-:-:S04]  /*34e0*/  @P3 FSEL R104, R104, RZ, P4 ;  /* 0x000000ff68683208 */ /* 0x000fc80002000000 */
        /* <DEDUP_REMOVED lines=10> */
.L_x_801:
        /* <DEDUP_REMOVED lines=11> */
.L_x_803:
[----:B------:R-:W-:Y:S05]  /*3640*/  BSYNC B1 ;  /* 0x0000000000017941 */ /* 0x000fea0003800000 */
.L_x_802:
[----:B------:R-:W-:Y:S02]  /*3650*/  IADD3 R9, R9, 0x100, RZ ;  /* 0x0000010009097810 */ /* 0x000fe40007ffe0ff */
[----:B------:R-:W-:Y:S02]  /*3660*/  IADD3 R108, R108, 0x100, RZ ;  /* 0x000001006c6c7810 */ /* 0x000fe40007ffe0ff */
.L_x_788:
[----:B------:R-:W-:Y:S05]  /*3670*/  BSYNC B0 ;  /* 0x0000000000007941 */ /* 0x000fea0003800000 */
.L_x_787:
        /* <DEDUP_REMOVED lines=15> */
.L_x_807:
[----:B------:R-:W-:Y:S01]  /*3770*/  ULDC.64 UR6, c[0x0][0x218] ;  /* 0x0000860000067ab9 */ /* 0x000fe20000000a00 */
[----:B------:R-:W-:Y:S01]  /*3780*/  FFMA.FTZ R105, R131, R110, R107 ;  /* 0x0000006e83697223 */ /* 0x000fe2000001006b */
[----:B------:R-:W-:-:S03]  /*3790*/  UISETP.NE.U32.AND UP0, UPT, URZ, UR6, UPT ;  /* 0x000000063f00728c */ /* 0x000fc6000bf05070 */
[----:B------:R-:W-:Y:S01]  /*37a0*/  FADD.FTZ R105, R134, -R105 ;  /* 0x8000006986697221 */ /* 0x000fe20000010000 */
[----:B------:R-:W-:-:S03]  /*37b0*/  UISETP.NE.AND.EX UP0, UPT, URZ, UR7, UPT, UP0 ;  /* 0x000000073f00728c */ /* 0x000fc6000bf05300 */
[----:B------:R-:W-:-:S03]  /*37c0*/  FMUL.FTZ R105, R10, R105 ;  /* 0x000000690a697220 */ /* 0x000fc60000410000 */
[----:B------:R-:W-:-:S13]  /*37d0*/  PLOP3.LUT P4, PT, PT, PT, UP0, 0x80, 0x0 ;  /* 0x000000000000781c */ /* 0x000fda0003f8f008 */
[----:B-----5:R-:W-:-:S05]  /*37e0*/  @P4 PRMT R104, RZ, 0x5410, R166 ;  /* 0x00005410ff684816 */ /* 0x020fca00000000a6 */
[----:B------:R-:W-:Y:S02]  /*37f0*/  @P4 FADD.FTZ R105, R105, R104 ;  /* 0x0000006869694221 */ /* 0x000fe40000010000 */
.L_x_808:
[----:B------:R-:W-:Y:S05]  /*3800*/  BSYNC B1 ;  /* 0x0000000000017941 */ /* 0x000fea0003800000 */
.L_x_806:
        /* <DEDUP_REMOVED lines=17> */
.L_x_810:
[----:B------:R-:W-:-:S04]  /*3920*/  FFMA.FTZ R104, R132, R110, R107 ;  /* 0x0000006e84687223 */ /* 0x000fc8000001006b */
[----:B------:R-:W-:Y:S01]  /*3930*/  FADD.FTZ R105, R135, -R104 ;  /* 0x8000006887697221 */ /* 0x000fe20000010000 */
[----:B------:R-:W-:-:S03]  /*3940*/  @P4 SHF.R.U64 R104, R166, 0x10, R167 ;  /* 0x00000010a6684819 */ /* 0x000fc600000012a7 */
[----:B------:R-:W-:Y:S01]  /*3950*/  FMUL.FTZ R105, R10, R105 ;  /* 0x000000690a697220 */ /* 0x000fe20000410000 */
[----:B------:R-:W-:-:S05]  /*3960*/  @P4 PRMT R104, RZ, 0x5410, R104 ;  /* 0x00005410ff684816 */ /* 0x000fca0000000068 */
[----:B------:R-:W-:Y:S02]  /*3970*/  @P4 FADD.FTZ R105, R105, R104 ;  /* 0x0000006869694221 */ /* 0x000fe40000010000 */
.L_x_811:
[----:B------:R-:W-:Y:S05]  /*3980*/  BSYNC B1 ;  /* 0x0000000000017941 */ /* 0x000fea0003800000 */
.L_x_809:
        /* <DEDUP_REMOVED lines=14> */
.L_x_813:
[----:B------:R-:W-:Y:S01]  /*3a70*/  FFMA.FTZ R105, R133, R110, R107 ;  /* 0x0000006e85697223 */ /* 0x000fe2000001006b */
[----:B------:R-:W-:-:S03]  /*3a80*/  @P4 PRMT R104, RZ, 0x5410, R167 ;  /* 0x00005410ff684816 */ /* 0x000fc600000000a7 */
[----:B------:R-:W-:-:S04]  /*3a90*/  FADD.FTZ R105, R136, -R105 ;  /* 0x8000006988697221 */ /* 0x000fc80000010000 */
[----:B------:R-:W-:-:S04]  /*3aa0*/  FMUL.FTZ R105, R10, R105 ;  /* 0x000000690a697220 */ /* 0x000fc80000410000 */
[----:B------:R-:W-:Y:S02]  /*3ab0*/  @P4 FADD.FTZ R105, R105, R104 ;  /* 0x0000006869694221 */ /* 0x000fe40000010000 */
.L_x_814:
[----:B------:R-:W-:Y:S05]  /*3ac0*/  BSYNC B1 ;  /* 0x0000000000017941 */ /* 0x000fea0003800000 */
.L_x_812:
        /* <DEDUP_REMOVED lines=15> */
.L_x_816:
[----:B------:R-:W-:-:S04]  /*3bc0*/  FFMA.FTZ R104, R138, R110, R107 ;  /* 0x0000006e8a687223 */ /* 0x000fc8000001006b */
[----:B------:R-:W-:Y:S01]  /*3bd0*/  FADD.FTZ R105, R137, -R104 ;  /* 0x8000006889697221 */ /* 0x000fe20000010000 */
[----:B------:R-:W-:-:S03]  /*3be0*/  @P4 SHF.R.U32.HI R104, RZ, 0x10, R167 ;  /* 0x00000010ff684819 */ /* 0x000fc600000116a7 */
[----:B------:R-:W-:Y:S01]  /*3bf0*/  FMUL.FTZ R105, R10, R105 ;  /* 0x000000690a697220 */ /* 0x000fe20000410000 */
[----:B------:R-:W-:-:S05]  /*3c00*/  @P4 PRMT R104, RZ, 0x5410, R104 ;  /* 0x00005410ff684816 */ /* 0x000fca0000000068 */
[----:B------:R-:W-:Y:S02]  /*3c10*/  @P4 FADD.FTZ R105, R105, R104 ;  /* 0x0000006869694221 */ /* 0x000fe40000010000 */
.L_x_817:
[----:B------:R-:W-:Y:S05]  /*3c20*/  BSYNC B1 ;  /* 0x0000000000017941 */ /* 0x000fea0003800000 */
.L_x_815:
        /* <DEDUP_REMOVED lines=16> */
.L_x_818:
        /* <DEDUP_REMOVED lines=11> */
.L_x_820:
[----:B------:R-:W-:Y:S05]  /*3de0*/  BSYNC B1 ;  /* 0x0000000000017941 */ /* 0x000fea0003800000 */
.L_x_819:
[----:B------:R-:W-:Y:S02]  /*3df0*/  IADD3 R9, R9, 0x100, RZ ;  /* 0x0000010009097810 */ /* 0x000fe40007ffe0ff */
[----:B------:R-:W-:Y:S02]  /*3e00*/  IADD3 R108, R108, 0x100, RZ ;  /* 0x000001006c6c7810 */ /* 0x000fe40007ffe0ff */
.L_x_805:
[----:B------:R-:W-:Y:S05]  /*3e10*/  BSYNC B0 ;  /* 0x0000000000007941 */ /* 0x000fea0003800000 */
.L_x_804:
        /* <DEDUP_REMOVED lines=15> */
.L_x_824:
        /* <DEDUP_REMOVED lines=9> */
.L_x_825:
[----:B------:R-:W-:Y:S05]  /*3fa0*/  BSYNC B1 ;  /* 0x0000000000017941 */ /* 0x000fea0003800000 */
.L_x_823:
        /* <DEDUP_REMOVED lines=17> */
.L_x_827:
[----:B------:R-:W-:-:S04]  /*40c0*/  FFMA.FTZ R104, R140, R110, R107 ;  /* 0x0000006e8c687223 */ /* 0x000fc8000001006b */
[----:B------:R-:W-:Y:S01]  /*40d0*/  FADD.FTZ R105, R143, -R104 ;  /* 0x800000688f697221 */ /* 0x000fe20000010000 */
[----:B------:R-:W-:-:S03]  /*40e0*/  @P4 SHF.R.U64 R104, R164, 0x10, R165 ;  /* 0x00000010a4684819 */ /* 0x000fc600000012a5 */
[----:B------:R-:W-:Y:S01]  /*40f0*/  FMUL.FTZ R105, R10, R105 ;  /* 0x000000690a697220 */ /* 0x000fe20000410000 */
[----:B------:R-:W-:-:S05]  /*4100*/  @P4 PRMT R104, RZ, 0x5410, R104 ;  /* 0x00005410ff684816 */ /* 0x000fca0000000068 */
[----:B------:R-:W-:Y:S02]  /*4110*/  @P4 FADD.FTZ R105, R105, R104 ;  /* 0x0000006869694221 */ /* 0x000fe40000010000 */
.L_x_828:
[----:B------:R-:W-:Y:S05]  /*4120*/  BSYNC B1 ;  /* 0x0000000000017941 */ /* 0x000fea0003800000 */
.L_x_826:
        /* <DEDUP_REMOVED lines=14> */
.L_x_830:
[----:B------:R-:W-:Y:S01]  /*4210*/  FFMA.FTZ R105, R141, R110, R107 ;  /* 0x0000006e8d697223 */ /* 0x000fe2000001006b */
[----:B------:R-:W-:-:S03]  /*4220*/  @P4 PRMT R104, RZ, 0x5410, R165 ;  /* 0x00005410ff684816 */ /* 0x000fc600000000a5 */
[----:B------:R-:W-:-:S04]  /*4230*/  FADD.FTZ R105, R144, -R105 ;  /* 0x8000006990697221 */ /* 0x000fc80000010000 */
[----:B------:R-:W-:-:S04]  /*4240*/  FMUL.FTZ R105, R10, R105 ;  /* 0x000000690a697220 */ /* 0x000fc80000410000 */
[----:B------:R-:W-:Y:S02]  /*4250*/  @P4 FADD.FTZ R105, R105, R104 ;  /* 0x0000006869694221 */ /* 0x000fe40000010000 */
.L_x_831:
[----:B------:R-:W-:Y:S05]  /*4260*/  BSYNC B1 ;  /* 0x0000000000017941 */ /* 0x000fea0003800000 */
.L_x_829:
        /* <DEDUP_REMOVED lines=15> */
.L_x_833:
[----:B------:R-:W-:-:S04]  /*4360*/  FFMA.FTZ R104, R146, R110, R107 ;  /* 0x0000006e92687223 */ /* 0x000fc8000001006b */
[----:B------:R-:W-:Y:S01]  /*4370*/  FADD.FTZ R105, R145, -R104 ;  /* 0x8000006891697221 */ /* 0x000fe20000010000 */
[----:B------:R-:W-:-:S03]  /*4380*/  @P4 SHF.R.U32.HI R104, RZ, 0x10, R165 ;  /* 0x00000010ff684819 */ /* 0x000fc600000116a5 */
[----:B------:R-:W-:Y:S01]  /*4390*/  FMUL.FTZ R105, R10, R105 ;  /* 0x000000690a697220 */ /* 0x000fe20000410000 */
[----:B------:R-:W-:-:S05]  /*43a0*/  @P4 PRMT R104, RZ, 0x5410, R104 ;  /* 0x00005410ff684816 */ /* 0x000fca0000000068 */
[----:B------:R-:W-:Y:S02]  /*43b0*/  @P4 FADD.FTZ R105, R105, R104 ;  /* 0x0000006869694221 */ /* 0x000fe40000010000 */
.L_x_834:
[----:B------:R-:W-:Y:S05]  /*43c0*/  BSYNC B1 ;  /* 0x0000000000017941 */ /* 0x000fea0003800000 */
.L_x_832:
        /* <DEDUP_REMOVED lines=16> */
.L_x_835:
        /* <DEDUP_REMOVED lines=11> */
.L_x_837:
[----:B------:R-:W-:Y:S05]  /*4580*/  BSYNC B1 ;  /* 0x0000000000017941 */ /* 0x000fea0003800000 */
.L_x_836:
[----:B------:R-:W-:Y:S02]  /*4590*/  IADD3 R9, R9, 0x100, RZ ;  /* 0x0000010009097810 */ /* 0x000fe40007ffe0ff */
[----:B------:R-:W-:Y:S02]  /*45a0*/  IADD3 R108, R108, 0x100, RZ ;  /* 0x000001006c6c7810 */ /* 0x000fe40007ffe0ff */
.L_x_822:
[----:B------:R-:W-:Y:S05]  /*45b0*/  BSYNC B0 ;  /* 0x0000000000007941 */ /* 0x000fea0003800000 */
.L_x_821:
        /* <DEDUP_REMOVED lines=15> */
.L_x_841:
        /* <DEDUP_REMOVED lines=9> */
.L_x_842:
[----:B------:R-:W-:Y:S05]  /*4740*/  BSYNC B1 ;  /* 0x0000000000017941 */ /* 0x000fea0003800000 */
.L_x_840:
        /* <DEDUP_REMOVED lines=17> */
.L_x_844:
[----:B------:R-:W-:-:S04]  /*4860*/  FFMA.FTZ R104, R148, R110, R107 ;  /* 0x0000006e94687223 */ /* 0x000fc8000001006b */
[----:B------:R-:W-:Y:S01]  /*4870*/  FADD.FTZ R105, R151, -R104 ;  /* 0x8000006897697221 */ /* 0x000fe20000010000 */
[----:B------:R-:W-:-:S03]  /*4880*/  @P4 SHF.R.U64 R104, R162, 0x10, R163 ;  /* 0x00000010a2684819 */ /* 0x000fc600000012a3 */
[----:B------:R-:W-:Y:S01]  /*4890*/  FMUL.FTZ R105, R10, R105 ;  /* 0x000000690a697220 */ /* 0x000fe20000410000 */
[----:B------:R-:W-:-:S05]  /*48a0*/  @P4 PRMT R104, RZ, 0x5410, R104 ;  /* 0x00005410ff684816 */ /* 0x000fca0000000068 */
[----:B------:R-:W-:Y:S02]  /*48b0*/  @P4 FADD.FTZ R105, R105, R104 ;  /* 0x0000006869694221 */ /* 0x000fe40000010000 */
.L_x_845:
[----:B------:R-:W-:Y:S05]  /*48c0*/  BSYNC B1 ;  /* 0x0000000000017941 */ /* 0x000fea0003800000 */
.L_x_843:
        /* <DEDUP_REMOVED lines=14> */
.L_x_847:
[----:B------:R-:W-:Y:S01]  /*49b0*/  FFMA.FTZ R105, R149, R110, R107 ;  /* 0x0000006e95697223 */ /* 0x000fe2000001006b */
[----:B------:R-:W-:-:S03]  /*49c0*/  @P4 PRMT R104, RZ, 0x5410, R163 ;  /* 0x00005410ff684816 */ /* 0x000fc600000000a3 */
[----:B------:R-:W-:-:S04]  /*49d0*/  FADD.FTZ R105, R152, -R105 ;  /* 0x8000006998697221 */ /* 0x000fc80000010000 */
[----:B------:R-:W-:-:S04]  /*49e0*/  FMUL.FTZ R105, R10, R105 ;  /* 0x000000690a697220 */ /* 0x000fc80000410000 */
[----:B------:R-:W-:Y:S02]  /*49f0*/  @P4 FADD.FTZ R105, R105, R104 ;  /* 0x0000006869694221 */ /* 0x000fe40000010000 */
.L_x_848:
[----:B------:R-:W-:Y:S05]  /*4a00*/  BSYNC B1 ;  /* 0x0000000000017941 */ /* 0x000fea0003800000 */
.L_x_846:
        /* <DEDUP_REMOVED lines=15> */
.L_x_850:
[----:B------:R-:W-:-:S04]  /*4b00*/  FFMA.FTZ R104, R154, R110, R107 ;  /* 0x0000006e9a687223 */ /* 0x000fc8000001006b */
[----:B------:R-:W-:Y:S01]  /*4b10*/  FADD.FTZ R105, R153, -R104 ;  /* 0x8000006899697221 */ /* 0x000fe20000010000 */
[----:B------:R-:W-:-:S03]  /*4b20*/  @P4 SHF.R.U32.HI R104, RZ, 0x10, R163 ;  /* 0x00000010ff684819 */ /* 0x000fc600000116a3 */
[----:B------:R-:W-:Y:S01]  /*4b30*/  FMUL.FTZ R105, R10, R105 ;  /* 0x000000690a697220 */ /* 0x000fe20000410000 */
[----:B------:R-:W-:-:S05]  /*4b40*/  @P4 PRMT R104, RZ, 0x5410, R104 ;  /* 0x00005410ff684816 */ /* 0x000fca0000000068 */
[----:B------:R-:W-:Y:S02]  /*4b50*/  @P4 FADD.FTZ R105, R105, R104 ;  /* 0x0000006869694221 */ /* 0x000fe40000010000 */
.L_x_851:
[----:B------:R-:W-:Y:S05]  /*4b60*/  BSYNC B1 ;  /* 0x0000000000017941 */ /* 0x000fea0003800000 */
.L_x_849:
        /* <DEDUP_REMOVED lines=16> */
.L_x_852:
        /* <DEDUP_REMOVED lines=11> */
.L_x_854:
[----:B------:R-:W-:Y:S05]  /*4d20*/  BSYNC B1 ;  /* 0x0000000000017941 */ /* 0x000fea0003800000 */
.L_x_853:
[----:B------:R-:W-:Y:S02]  /*4d30*/  IADD3 R9, R9, 0x100, RZ ;  /* 0x0000010009097810 */ /* 0x000fe40007ffe0ff */
[----:B------:R-:W-:Y:S02]  /*4d40*/  IADD3 R108, R108, 0x100, RZ ;  /* 0x000001006c6c7810 */ /* 0x000fe40007ffe0ff */
.L_x_839:
[----:B------:R-:W-:Y:S05]  /*4d50*/  BSYNC B0 ;  /* 0x0000000000007941 */ /* 0x000fea0003800000 */
.L_x_838:
        /* <DEDUP_REMOVED lines=14> */
.L_x_858:
        /* <DEDUP_REMOVED lines=9> */
.L_x_859:
[----:B------:R-:W-:Y:S05]  /*4ed0*/  BSYNC B1 ;  /* 0x0000000000017941 */ /* 0x000fea0003800000 */
.L_x_857:
        /* <DEDUP_REMOVED lines=17> */
.L_x_861:
[----:B------:R-:W-:-:S04]  /*4ff0*/  FFMA.FTZ R104, R170, R110, R107 ;  /* 0x0000006eaa687223 */ /* 0x000fc8000001006b */
[----:B------:R-:W-:Y:S01]  /*5000*/  FADD.FTZ R105, R173, -R104 ;  /* 0x80000068ad697221 */ /* 0x000fe20000010000 */
[----:B------:R-:W-:-:S03]  /*5010*/  @P4 SHF.R.U64 R104, R160, 0x10, R161 ;  /* 0x00000010a0684819 */ /* 0x000fc600000012a1 */
[----:B------:R-:W-:Y:S01]  /*5020*/  FMUL.FTZ R105, R10, R105 ;  /* 0x000000690a697220 */ /* 0x000fe20000410000 */
[----:B------:R-:W-:-:S05]  /*5030*/  @P4 PRMT R104, RZ, 0x5410, R104 ;  /* 0x00005410ff684816 */ /* 0x000fca0000000068 */
[----:B------:R-:W-:Y:S02]  /*5040*/  @P4 FADD.FTZ R105, R105, R104 ;  /* 0x0000006869694221 */ /* 0x000fe40000010000 */
.L_x_862:
[----:B------:R-:W-:Y:S05]  /*5050*/  BSYNC B1 ;  /* 0x0000000000017941 */ /* 0x000fea0003800000 */
.L_x_860:
        /* <DEDUP_REMOVED lines=14> */
.L_x_864:
[----:B------:R-:W-:Y:S01]  /*5140*/  FFMA.FTZ R105, R171, R110, R107 ;  /* 0x0000006eab697223 */ /* 0x000fe2000001006b */
[----:B------:R-:W-:-:S03]  /*5150*/  @P4 PRMT R104, RZ, 0x5410, R161 ;  /* 0x00005410ff684816 */ /* 0x000fc600000000a1 */
[----:B------:R-:W-:-:S04]  /*5160*/  FADD.FTZ R105, R174, -R105 ;  /* 0x80000069ae697221 */ /* 0x000fc80000010000 */
[----:B------:R-:W-:-:S04]  /*5170*/  FMUL.FTZ R105, R10, R105 ;  /* 0x000000690a697220 */ /* 0x000fc80000410000 */
[----:B------:R-:W-:Y:S02]  /*5180*/  @P4 FADD.FTZ R105, R105, R104 ;  /* 0x0000006869694221 */ /* 0x000fe40000010000 */
.L_x_865:
[----:B------:R-:W-:Y:S05]  /*5190*/  BSYNC B1 ;  /* 0x0000000000017941 */ /* 0x000fea0003800000 */
.L_x_863:
        /* <DEDUP_REMOVED lines=15> */
.L_x_867:
[----:B------:R-:W-:-:S04]  /*5290*/  FFMA.FTZ R104, R176, R110, R107 ;  /* 0x0000006eb0687223 */ /* 0x000fc8000001006b */
[----:B------:R-:W-:Y:S01]  /*52a0*/  FADD.FTZ R105, R175, -R104 ;  /* 0x80000068af697221 */ /* 0x000fe20000010000 */
[----:B------:R-:W-:-:S03]  /*52b0*/  @P4 SHF.R.U32.HI R104, RZ, 0x10, R161 ;  /* 0x00000010ff684819 */ /* 0x000fc600000116a1 */
[----:B------:R-:W-:Y:S01]  /*52c0*/  FMUL.FTZ R105, R10, R105 ;  /* 0x000000690a697220 */ /* 0x000fe20000410000 */
[----:B------:R-:W-:-:S05]  /*52d0*/  @P4 PRMT R104, RZ, 0x5410, R104 ;  /* 0x00005410ff684816 */ /* 0x000fca0000000068 */
[----:B------:R-:W-:Y:S02]  /*52e0*/  @P4 FADD.FTZ R105, R105, R104 ;  /* 0x0000006869694221 */ /* 0x000fe40000010000 */
.L_x_868:
[----:B------:R-:W-:Y:S05]  /*52f0*/  BSYNC B1 ;  /* 0x0000000000017941 */ /* 0x000fea0003800000 */
.L_x_866:
        /* <DEDUP_REMOVED lines=16> */
.L_x_869:
        /* <DEDUP_REMOVED lines=11> */
.L_x_871:
[----:B------:R-:W-:Y:S05]  /*54b0*/  BSYNC B1 ;  /* 0x0000000000017941 */ /* 0x000fea0003800000 */
.L_x_870:
[----:B------:R-:W-:Y:S02]  /*54c0*/  IADD3 R9, R9, 0x100, RZ ;  /* 0x0000010009097810 */ /* 0x000fe40007ffe0ff */
[----:B------:R-:W-:Y:S02]  /*54d0*/  IADD3 R108, R108, 0x100, RZ ;  /* 0x000001006c6c7810 */ /* 0x000fe40007ffe0ff */
.L_x_856:
[----:B------:R-:W-:Y:S05]  /*54e0*/  BSYNC B0 ;  /* 0x0000000000007941 */ /* 0x000fea0003800000 */
.L_x_855:
        /* <DEDUP_REMOVED lines=14> */
.L_x_875:
        /* <DEDUP_REMOVED lines=9> */
.L_x_876:
[----:B------:R-:W-:Y:S05]  /*5660*/  BSYNC B1 ;  /* 0x0000000000017941 */ /* 0x000fea0003800000 */
.L_x_874:
        /* <DEDUP_REMOVED lines=17> */
.L_x_878:
[----:B------:R-:W-:-:S04]  /*5780*/  FFMA.FTZ R104, R180, R110, R107 ;  /* 0x0000006eb4687223 */ /* 0x000fc8000001006b */
[----:B------:R-:W-:Y:S01]  /*5790*/  FADD.FTZ R105, R183, -R104 ;  /* 0x80000068b7697221 */ /* 0x000fe20000010000 */
[----:B------:R-:W-:-:S03]  /*57a0*/  @P4 SHF.R.U64 R104, R158, 0x10, R159 ;  /* 0x000000109e684819 */ /* 0x000fc6000000129f */
[----:B------:R-:W-:Y:S01]  /*57b0*/  FMUL.FTZ R105, R10, R105 ;  /* 0x000000690a697220 */ /* 0x000fe20000410000 */
[----:B------:R-:W-:-:S05]  /*57c0*/  @P4 PRMT R104, RZ, 0x5410, R104 ;  /* 0x00005410ff684816 */ /* 0x000fca0000000068 */
[----:B------:R-:W-:Y:S02]  /*57d0*/  @P4 FADD.FTZ R105, R105, R104 ;  /* 0x0000006869694221 */ /* 0x000fe40000010000 */
.L_x_879:
[----:B------:R-:W-:Y:S05]  /*57e0*/  BSYNC B1 ;  /* 0x0000000000017941 */ /* 0x000fea0003800000 */
.L_x_877:
        /* <DEDUP_REMOVED lines=14> */
.L_x_881:
[----:B------:R-:W-:Y:S01]  /*58d0*/  FFMA.FTZ R105, R181, R110, R107 ;  /* 0x0000006eb5697223 */ /* 0x000fe2000001006b */
[----:B------:R-:W-:-:S03]  /*58e0*/  @P4 PRMT R104, RZ, 0x5410, R159 ;  /* 0x00005410ff684816 */ /* 0x000fc6000000009f */
[----:B------:R-:W-:-:S04]  /*58f0*/  FADD.FTZ R105, R184, -R105 ;  /* 0x80000069b8697221 */ /* 0x000fc80000010000 */
[----:B------:R-:W-:-:S04]  /*5900*/  FMUL.FTZ R105, R10, R105 ;  /* 0x000000690a697220 */ /* 0x000fc80000410000 */
[----:B------:R-:W-:Y:S02]  /*5910*/  @P4 FADD.FTZ R105, R105, R104 ;  /* 0x0000006869694221 */ /* 0x000fe40000010000 */
.L_x_882:
[----:B------:R-:W-:Y:S05]  /*5920*/  BSYNC B1 ;  /* 0x0000000000017941 */ /* 0x000fea0003800000 */
.L_x_880:
        /* <DEDUP_REMOVED lines=15> */
.L_x_884:
[----:B------:R-:W-:-:S04]  /*5a20*/  FFMA.FTZ R104, R186, R110, R107 ;  /* 0x0000006eba687223 */ /* 0x000fc8000001006b */
[----:B------:R-:W-:Y:S01]  /*5a30*/  FADD.FTZ R105, R185, -R104 ;  /* 0x80000068b9697221 */ /* 0x000fe20000010000 */
[----:B------:R-:W-:-:S03]  /*5a40*/  @P4 SHF.R.U32.HI R104, RZ, 0x10, R159 ;  /* 0x00000010ff684819 */ /* 0x000fc6000001169f */
[----:B------:R-:W-:Y:S01]  /*5a50*/  FMUL.FTZ R105, R10, R105 ;  /* 0x000000690a697220 */ /* 0x000fe20000410000 */
[----:B------:R-:W-:-:S05]  /*5a60*/  @P4 PRMT R104, RZ, 0x5410, R104 ;  /* 0x00005410ff684816 */ /* 0x000fca0000000068 */
[----:B------:R-:W-:Y:S02]  /*5a70*/  @P4 FADD.FTZ R105, R105, R104 ;  /* 0x0000006869694221 */ /* 0x000fe40000010000 */
.L_x_885:
[----:B------:R-:W-:Y:S05]  /*5a80*/  BSYNC B1 ;  /* 0x0000000000017941 */ /* 0x000fea0003800000 */
.L_x_883:
        /* <DEDUP_REMOVED lines=16> */
.L_x_886:
        /* <DEDUP_REMOVED lines=11> */
.L_x_888:
[----:B------:R-:W-:Y:S05]  /*5c40*/  BSYNC B1 ;  /* 0x0000000000017941 */ /* 0x000fea0003800000 */
.L_x_887:
[----:B------:R-:W-:Y:S02]  /*5c50*/  IADD3 R9, R9, 0x100, RZ ;  /* 0x0000010009097810 */ /* 0x000fe40007ffe0ff */
[----:B------:R-:W-:Y:S02]  /*5c60*/  IADD3 R108, R108, 0x100, RZ ;  /* 0x000001006c6c7810 */ /* 0x000fe40007ffe0ff */
.L_x_873:
[----:B------:R-:W-:Y:S05]  /*5c70*/  BSYNC B0 ;  /* 0x0000000000007941 */ /* 0x000fea0003800000 */
.L_x_872:
        /* <DEDUP_REMOVED lines=13> */
[----:B-----5:R-:W-:Y:S01]  /*5d50*/  PRMT R105, RZ, 0x5410, R156 ;  /* 0x00005410ff697816 */ /* 0x020fe2000000009c */
[----:B------:R-:W-:Y:S05]  /*5d60*/  BRA `(.L_x_893) ;  /* 0x0000009000007947 */ /* 0x000fea0003800000 */
.L_x_892:
[----:B------:R-:W-:Y:S01]  /*5d70*/  ULDC.64 UR6, c[0x0][0x218] ;  /* 0x0000860000067ab9 */ /* 0x000fe20000000a00 */
[----:B0-----:R-:W-:Y:S01]  /*5d80*/  FFMA.FTZ R105, R187, R110, R109 ;  /* 0x0000006ebb697223 */ /* 0x001fe2000001006d */
[----:B------:R-:W-:-:S03]  /*5d90*/  UISETP.NE.U32.AND UP0, UPT, URZ, UR6, UPT ;  /* 0x000000063f00728c */ /* 0x000fc6000bf05070 */
[----:B------:R-:W-:Y:S01]  /*5da0*/  FADD.FTZ R105, R190, -R105 ;  /* 0x80000069be697221 */ /* 0x000fe20000010000 */
[----:B------:R-:W-:-:S03]  /*5db0*/  UISETP.NE.AND.EX UP0, UPT, URZ, UR7, UPT, UP0 ;  /* 0x000000073f00728c */ /* 0x000fc6000bf05300 */
[----:B------:R-:W-:-:S03]  /*5dc0*/  FMUL.FTZ R105, R10, R105 ;  /* 0x000000690a697220 */ /* 0x000fc60000410000 */
[----:B------:R-:W-:-:S13]  /*5dd0*/  PLOP3.LUT P4, PT, PT, PT, UP0, 0x80, 0x0 ;  /* 0x000000000000781c */ /* 0x000fda0003f8f008 */
[----:B-----5:R-:W-:-:S05]  /*5de0*/  @P4 PRMT R104, RZ, 0x5410, R156 ;  /* 0x00005410ff684816 */ /* 0x020fca000000009c */
[----:B------:R-:W-:Y:S02]  /*5df0*/  @P4 FADD.FTZ R105, R105, R104 ;  /* 0x0000006869694221 */ /* 0x000fe40000010000 */
.L_x_893:
[----:B------:R-:W-:Y:S05]  /*5e00*/  BSYNC B1 ;  /* 0x0000000000017941 */ /* 0x000fea0003800000 */
.L_x_891:
        /* <DEDUP_REMOVED lines=17> */
.L_x_895:
[----:B------:R-:W-:-:S04]  /*5f20*/  FFMA.FTZ R104, R188, R110, R109 ;  /* 0x0000006ebc687223 */ /* 0x000fc8000001006d */
[----:B------:R-:W-:Y:S01]  /*5f30*/  FADD.FTZ R105, R189, -R104 ;  /* 0x80000068bd697221 */ /* 0x000fe20000010000 */
[----:B------:R-:W-:-:S03]  /*5f40*/  @P4 SHF.R.U64 R104, R156, 0x10, R157 ;  /* 0x000000109c684819 */ /* 0x000fc6000000129d */
[----:B------:R-:W-:Y:S01]  /*5f50*/  FMUL.FTZ R105, R10, R105 ;  /* 0x000000690a697220 */ /* 0x000fe20000410000 */
[----:B------:R-:W-:-:S05]  /*5f60*/  @P4 PRMT R104, RZ, 0x5410, R104 ;  /* 0x00005410ff684816 */ /* 0x000fca0000000068 */
[----:B------:R-:W-:Y:S02]  /*5f70*/  @P4 FADD.FTZ R105, R105, R104 ;  /* 0x0000006869694221 */ /* 0x000fe40000010000 */
.L_x_896:
[----:B------:R-:W-:Y:S05]  /*5f80*/  BSYNC B1 ;  /* 0x0000000000017941 */ /* 0x000fea0003800000 */
.L_x_894:
        /* <DEDUP_REMOVED lines=14> */
.L_x_898:
[----:B------:R-:W-:Y:S01]  /*6070*/  FFMA.FTZ R105, R191, R110, R109 ;  /* 0x0000006ebf697223 */ /* 0x000fe2000001006d */
[----:B------:R-:W-:-:S03]  /*6080*/  @P4 PRMT R104, RZ, 0x5410, R157 ;  /* 0x00005410ff684816 */ /* 0x000fc6000000009d */
[----:B------:R-:W-:-:S04]  /*6090*/  FADD.FTZ R105, R192, -R105 ;  /* 0x80000069c0697221 */ /* 0x000fc80000010000 */
[----:B------:R-:W-:-:S04]  /*60a0*/  FMUL.FTZ R105, R10, R105 ;  /* 0x000000690a697220 */ /* 0x000fc80000410000 */
[----:B------:R-:W-:Y:S02]  /*60b0*/  @P4 FADD.FTZ R105, R105, R104 ;  /* 0x0000006869694221 */ /* 0x000fe40000010000 */
.L_x_899:
[----:B------:R-:W-:Y:S05]  /*60c0*/  BSYNC B1 ;  /* 0x0000000000017941 */ /* 0x000fea0003800000 */
.L_x_897:
        /* <DEDUP_REMOVED lines=15> */
.L_x_901:
[----:B------:R-:W-:Y:S01]  /*61c0*/  FFMA.FTZ R110, R194, R110, R109 ;  /* 0x0000006ec26e7223 */ /* 0x000fe2000001006d */
[----:B------:R-:W-:-:S03]  /*61d0*/  @P4 SHF.R.U32.HI R104, RZ, 0x10, R157 ;  /* 0x00000010ff684819 */ /* 0x000fc6000001169d */
[----:B------:R-:W-:-:S04]  /*61e0*/  FADD.FTZ R105, R193, -R110 ;  /* 0x8000006ec1697221 */ /* 0x000fc80000010000 */
[----:B------:R-:W-:Y:S01]  /*61f0*/  FMUL.FTZ R10, R10, R105 ;  /* 0x000000690a0a7220 */ /* 0x000fe20000410000 */
[----:B------:R-:W-:-:S05]  /*6200*/  @P4 PRMT R105, RZ, 0x5410, R104 ;  /* 0x00005410ff694816 */ /* 0x000fca0000000068 */
[----:B------:R-:W-:Y:S02]  /*6210*/  @P4 FADD.FTZ R10, R10, R105 ;  /* 0x000000690a0a4221 */ /* 0x000fe40000010000 */
.L_x_902:
[----:B------:R-:W-:Y:S05]  /*6220*/  BSYNC B1 ;  /* 0x0000000000017941 */ /* 0x000fea0003800000 */
.L_x_900:
        /* <DEDUP_REMOVED lines=16> */
.L_x_903:
        /* <DEDUP_REMOVED lines=10> */
.L_x_890:
[----:B------:R-:W-:Y:S05]  /*63d0*/  BSYNC B0 ;  /* 0x0000000000007941 */ /* 0x000fea0003800000 */
.L_x_889:
[----:B------:R-:W-:Y:S02]  /*63e0*/  LOP3.LUT P2, RZ, R18, 0xff, RZ, 0xc0, !PT ;  /* 0x000000ff12ff7812 */ /* 0x000fe4000784c0ff */
[----:B------:R-:W-:Y:S02]  /*63f0*/  IADD3 R41, R41, c[0x0][0x160], RZ ;  /* 0x0000580029297a10 */ /* 0x000fe40007ffe0ff */
[----:B------:R-:W-:Y:S02]  /*6400*/  SEL R18, RZ, 0x1, P2 ;  /* 0x00000001ff127807 */ /* 0x000fe40001000000 */
[----:B------:R-:W-:-:S13]  /*6410*/  ISETP.GE.AND P2, PT, R41, c[0x0][0x164], PT ;  /* 0x0000590029007a0c */ /* 0x000fda0003f46270 */
[----:B0----5:R-:W-:Y:S01]  /*6420*/  @P2 CALL.REL.NOINC `(.L_x_757) ;  /* 0x0000001000002944 */ /* 0x021fe20003c00000 */
[----:B------:R-:W-:Y:S05]  /*6430*/  BRA `(.L_x_904) ;  /* 0xffffa47000007947 */ /* 0x000fea000383ffff */
.L_x_757:
        /* <DEDUP_REMOVED lines=54> */
.L_x_785:
[----:B------:R-:W-:Y:S01]  /*67a0*/  IMAD.MOV.U32 R109, RZ, RZ, R113 ;  /* 0x000000ffff6d7224 */ /* 0x000fe200078e0071 */
[----:B------:R-:W-:Y:S01]  /*67b0*/  MOV R104, 0x6800 ;  /* 0x0000680000687802 */ /* 0x000fe20000000f00 */
[----:B------:R-:W-:Y:S02]  /*67c0*/  IMAD.MOV.U32 R114, RZ, RZ, 0x10 ;  /* 0x00000010ff727424 */ /* 0x000fe400078e00ff */
[----:B------:R-:W-:-:S02]  /*67d0*/  IMAD.MOV.U32 R179, RZ, RZ, 0x1f ;  /* 0x0000001fffb37424 */ /* 0x000fc400078e00ff */
[----:B------:R-:W-:Y:S02]  /*67e0*/  IMAD.MOV.U32 R118, RZ, RZ, -0x1 ;  /* 0xffffffffff767424 */ /* 0x000fe400078e00ff */
[----:B-----5:R-:W-:Y:S05]  /*67f0*/  CALL.REL.NOINC `($__internal_11_$__cuda_sm70_shflsync_down_p) ;  /* 0x0000045000007944 */ /* 0x020fea0003c00000 */
[----:B-1----:R-:W-:Y:S01]  /*6800*/  IMAD.MOV.U32 R108, RZ, RZ, R179 ;  /* 0x000000ffff6c7224 */ /* 0x002fe200078e00b3 */
[----:B0-----:R-:W-:Y:S05]  /*6810*/  BRA `(.L_x_905) ;  /* 0xffffc2f000007947 */ /* 0x001fea000383ffff */
.L_x_786:
[----:B------:R-:W-:Y:S01]  /*6820*/  IMAD.MOV.U32 R109, RZ, RZ, R116 ;  /* 0x000000ffff6d7224 */ /* 0x000fe200078e0074 */
[----:B------:R-:W-:Y:S01]  /*6830*/  MOV R104, 0x6880 ;  /* 0x0000688000687802 */ /* 0x000fe20000000f00 */
[----:B------:R-:W-:Y:S02]  /*6840*/  IMAD.MOV.U32 R114, RZ, RZ, 0x10 ;  /* 0x00000010ff727424 */ /* 0x000fe400078e00ff */
[----:B------:R-:W-:Y:S02]  /*6850*/  IMAD.MOV.U32 R179, RZ, RZ, 0x1f ;  /* 0x0000001fffb37424 */ /* 0x000fe400078e00ff */
[----:B------:R-:W-:Y:S02]  /*6860*/  IMAD.MOV.U32 R118, RZ, RZ, -0x1 ;  /* 0xffffffffff767424 */ /* 0x000fe400078e00ff */
[----:B01---5:R-:W-:Y:S05]  /*6870*/  CALL.REL.NOINC `($__internal_11_$__cuda_sm70_shflsync_down_p) ;  /* 0x000003d000007944 */ /* 0x023fea0003c00000 */
[----:B------:R-:W-:Y:S01]  /*6880*/  FADD.FTZ R108, R108, R113 ;  /* 0x000000716c6c7221 */ /* 0x000fe20000010000 */
[----:B------:R-:W-:Y:S01]  /*6890*/  MOV R104, 0x6900 ;  /* 0x0000690000687802 */ /* 0x000fe20000000f00 */
[----:B-1----:R-:W-:Y:S02]  /*68a0*/  FADD.FTZ R116, R116, R179 ;  /* 0x000000b374747221 */ /* 0x002fe40000010000 */
[----:B0-----:R-:W-:-:S02]  /*68b0*/  IMAD.MOV.U32 R114, RZ, RZ, 0x8 ;  /* 0x00000008ff727424 */ /* 0x001fc400078e00ff */
[----:B------:R-:W-:Y:S02]  /*68c0*/  IMAD.MOV.U32 R179, RZ, RZ, 0x1f ;  /* 0x0000001fffb37424 */ /* 0x000fe400078e00ff */
[----:B------:R-:W-:Y:S02]  /*68d0*/  IMAD.MOV.U32 R118, RZ, RZ, -0x1 ;  /* 0xffffffffff767424 */ /* 0x000fe400078e00ff */
[----:B------:R-:W-:Y:S02]  /*68e0*/  IMAD.MOV.U32 R109, RZ, RZ, R108 ;  /* 0x000000ffff6d7224 */ /* 0x000fe400078e006c */
[----:B------:R-:W-:Y:S05]  /*68f0*/  CALL.REL.NOINC `($__internal_11_$__cuda_sm70_shflsync_down_p) ;  /* 0x0000035000007944 */ /* 0x000fea0003c00000 */
[----:B-1----:R-:W-:Y:S01]  /*6900*/  IMAD.MOV.U32 R107, RZ, RZ, R179 ;  /* 0x000000ffff6b7224 */ /* 0x002fe200078e00b3 */
[----:B------:R-:W-:Y:S01]  /*6910*/  MOV R104, 0x6970 ;  /* 0x0000697000687802 */ /* 0x000fe20000000f00 */
[----:B0-----:R-:W-:Y:S02]  /*6920*/  IMAD.MOV.U32 R109, RZ, RZ, R116 ;  /* 0x000000ffff6d7224 */ /* 0x001fe400078e0074 */
[----:B------:R-:W-:Y:S02]  /*6930*/  IMAD.MOV.U32 R114, RZ, RZ, 0x8 ;  /* 0x00000008ff727424 */ /* 0x000fe400078e00ff */
[----:B------:R-:W-:-:S02]  /*6940*/  IMAD.MOV.U32 R179, RZ, RZ, 0x1f ;  /* 0x0000001fffb37424 */ /* 0x000fc400078e00ff */
[----:B------:R-:W-:Y:S02]  /*6950*/  IMAD.MOV.U32 R118, RZ, RZ, -0x1 ;  /* 0xffffffffff767424 */ /* 0x000fe400078e00ff */
[----:B------:R-:W-:Y:S05]  /*6960*/  CALL.REL.NOINC `($__internal_11_$__cuda_sm70_shflsync_down_p) ;  /* 0x000002e000007944 */ /* 0x000fea0003c00000 */
[----:B------:R-:W-:Y:S01]  /*6970*/  FADD.FTZ R108, R107, R108 ;  /* 0x0000006c6b6c7221 */ /* 0x000fe20000010000 */
[----:B------:R-:W-:Y:S01]  /*6980*/  MOV R104, 0x69f0 ;  /* 0x000069f000687802 */ /* 0x000fe20000000f00 */
[----:B-1----:R-:W-:Y:S02]  /*6990*/  FADD.FTZ R116, R116, R179 ;  /* 0x000000b374747221 */ /* 0x002fe40000010000 */
[----:B0-----:R-:W-:Y:S02]  /*69a0*/  IMAD.MOV.U32 R114, RZ, RZ, 0x4 ;  /* 0x00000004ff727424 */ /* 0x001fe400078e00ff */
[----:B------:R-:W-:Y:S02]  /*69b0*/  IMAD.MOV.U32 R179, RZ, RZ, 0x1f ;  /* 0x0000001fffb37424 */ /* 0x000fe400078e00ff */
[----:B------:R-:W-:Y:S02]  /*69c0*/  IMAD.MOV.U32 R118, RZ, RZ, -0x1 ;  /* 0xffffffffff767424 */ /* 0x000fe400078e00ff */
[----:B------:R-:W-:-:S02]  /*69d0*/  IMAD.MOV.U32 R109, RZ, RZ, R108 ;  /* 0x000000ffff6d7224 */ /* 0x000fc400078e006c */
[----:B------:R-:W-:Y:S05]  /*69e0*/  CALL.REL.NOINC `($__internal_11_$__cuda_sm70_shflsync_down_p) ;  /* 0x0000026000007944 */ /* 0x000fea0003c00000 */
[----:B-1----:R-:W-:Y:S01]  /*69f0*/  IMAD.MOV.U32 R107, RZ, RZ, R179 ;  /* 0x000000ffff6b7224 */ /* 0x002fe200078e00b3 */
[----:B------:R-:W-:Y:S01]  /*6a00*/  MOV R104, 0x6a60 ;  /* 0x00006a6000687802 */ /* 0x000fe20000000f00 */
[----:B0-----:R-:W-:-:S02]  /*6a10*/  IMAD.MOV.U32 R109, RZ, RZ, R116 ;  /* 0x000000ffff6d7224 */ /* 0x001fc400078e0074 */
[----:B------:R-:W-:Y:S02]  /*6a20*/  IMAD.MOV.U32 R114, RZ, RZ, 0x4 ;  /* 0x00000004ff727424 */ /* 0x000fe400078e00ff */
[----:B------:R-:W-:Y:S02]  /*6a30*/  IMAD.MOV.U32 R179, RZ, RZ, 0x1f ;  /* 0x0000001fffb37424 */ /* 0x000fe400078e00ff */
[----:B------:R-:W-:Y:S02]  /*6a40*/  IMAD.MOV.U32 R118, RZ, RZ, -0x1 ;  /* 0xffffffffff767424 */ /* 0x000fe400078e00ff */
[----:B------:R-:W-:Y:S05]  /*6a50*/  CALL.REL.NOINC `($__internal_11_$__cuda_sm70_shflsync_down_p) ;  /* 0x000001f000007944 */ /* 0x000fea0003c00000 */
[----:B------:R-:W-:Y:S01]  /*6a60*/  FADD.FTZ R108, R107, R108 ;  /* 0x0000006c6b6c7221 */ /* 0x000fe20000010000 */
[----:B------:R-:W-:Y:S01]  /*6a70*/  MOV R104, 0x6ae0 ;  /* 0x00006ae000687802 */ /* 0x000fe20000000f00 */
[----:B-1----:R-:W-:Y:S02]  /*6a80*/  FADD.FTZ R112, R116, R179 ;  /* 0x000000b374707221 */ /* 0x002fe40000010000 */
[----:B0-----:R-:W-:Y:S02]  /*6a90*/  IMAD.MOV.U32 R114, RZ, RZ, 0x2 ;  /* 0x00000002ff727424 */ /* 0x001fe400078e00ff */
[----:B------:R-:W-:-:S02]  /*6aa0*/  IMAD.MOV.U32 R179, RZ, RZ, 0x1f ;  /* 0x0000001fffb37424 */ /* 0x000fc400078e00ff */
[----:B------:R-:W-:Y:S02]  /*6ab0*/  IMAD.MOV.U32 R118, RZ, RZ, -0x1 ;  /* 0xffffffffff767424 */ /* 0x000fe400078e00ff */
[----:B------:R-:W-:Y:S02]  /*6ac0*/  IMAD.MOV.U32 R109, RZ, RZ, R108 ;  /* 0x000000ffff6d7224 */ /* 0x000fe400078e006c */
[----:B------:R-:W-:Y:S05]  /*6ad0*/  CALL.REL.NOINC `($__internal_11_$__cuda_sm70_shflsync_down_p) ;  /* 0x0000017000007944 */ /* 0x000fea0003c00000 */
[----:B-1----:R-:W-:Y:S01]  /*6ae0*/  IMAD.MOV.U32 R107, RZ, RZ, R179 ;  /* 0x000000ffff6b7224 */ /* 0x002fe200078e00b3 */
[----:B------:R-:W-:Y:S01]  /*6af0*/  MOV R104, 0x6b50 ;  /* 0x00006b5000687802 */ /* 0x000fe20000000f00 */
[----:B0-----:R-:W-:Y:S02]  /*6b00*/  IMAD.MOV.U32 R109, RZ, RZ, R112 ;  /* 0x000000ffff6d7224 */ /* 0x001fe400078e0070 */
[----:B------:R-:W-:Y:S02]  /*6b10*/  IMAD.MOV.U32 R114, RZ, RZ, 0x2 ;  /* 0x00000002ff727424 */ /* 0x000fe400078e00ff */
[----:B------:R-:W-:Y:S02]  /*6b20*/  IMAD.MOV.U32 R179, RZ, RZ, 0x1f ;  /* 0x0000001fffb37424 */ /* 0x000fe400078e00ff */
[----:B------:R-:W-:-:S02]  /*6b30*/  IMAD.MOV.U32 R118, RZ, RZ, -0x1 ;  /* 0xffffffffff767424 */ /* 0x000fc400078e00ff */
[----:B------:R-:W-:Y:S05]  /*6b40*/  CALL.REL.NOINC `($__internal_11_$__cuda_sm70_shflsync_down_p) ;  /* 0x0000010000007944 */ /* 0x000fea0003c00000 */
[----:B------:R-:W-:Y:S01]  /*6b50*/  FADD.FTZ R110, R107, R108 ;  /* 0x0000006c6b6e7221 */ /* 0x000fe20000010000 */
[----:B------:R-:W-:Y:S01]  /*6b60*/  MOV R104, 0x6bd0 ;  /* 0x00006bd000687802 */ /* 0x000fe20000000f00 */
[----:B-1----:R-:W-:-:S02]  /*6b70*/  FADD.FTZ R112, R112, R179 ;  /* 0x000000b370707221 */ /* 0x002fc40000010000 */
[----:B0-----:R-:W-:Y:S02]  /*6b80*/  IMAD.MOV.U32 R114, RZ, RZ, 0x1 ;  /* 0x00000001ff727424 */ /* 0x001fe400078e00ff */
[----:B------:R-:W-:Y:S02]  /*6b90*/  IMAD.MOV.U32 R179, RZ, RZ, 0x1f ;  /* 0x0000001fffb37424 */ /* 0x000fe400078e00ff */
[----:B------:R-:W-:Y:S02]  /*6ba0*/  IMAD.MOV.U32 R118, RZ, RZ, -0x1 ;  /* 0xffffffffff767424 */ /* 0x000fe400078e00ff */
[----:B------:R-:W-:Y:S02]  /*6bb0*/  IMAD.MOV.U32 R109, RZ, RZ, R110 ;  /* 0x000000ffff6d7224 */ /* 0x000fe400078e006e */
[----:B------:R-:W-:Y:S05]  /*6bc0*/  CALL.REL.NOINC `($__internal_11_$__cuda_sm70_shflsync_down_p) ;  /* 0x0000008000007944 */ /* 0x000fea0003c00000 */
[----:B-1----:R-:W-:Y:S01]  /*6bd0*/  IMAD.MOV.U32 R111, RZ, RZ, R179 ;  /* 0x000000ffff6f7224 */ /* 0x002fe200078e00b3 */
[----:B------:R-:W-:Y:S01]  /*6be0*/  MOV R104, 0x6c40 ;  /* 0x00006c4000687802 */ /* 0x000fe20000000f00 */
[----:B0-----:R-:W-:Y:S02]  /*6bf0*/  IMAD.MOV.U32 R109, RZ, RZ, R112 ;  /* 0x000000ffff6d7224 */ /* 0x001fe400078e0070 */
[----:B------:R-:W-:-:S02]  /*6c00*/  IMAD.MOV.U32 R114, RZ, RZ, 0x1 ;  /* 0x00000001ff727424 */ /* 0x000fc400078e00ff */
[----:B------:R-:W-:Y:S02]  /*6c10*/  IMAD.MOV.U32 R179, RZ, RZ, 0x1f ;  /* 0x0000001fffb37424 */ /* 0x000fe400078e00ff */
[----:B------:R-:W-:Y:S02]  /*6c20*/  IMAD.MOV.U32 R118, RZ, RZ, -0x1 ;  /* 0xffffffffff767424 */ /* 0x000fe400078e00ff */
[----:B------:R-:W-:Y:S05]  /*6c30*/  CALL.REL.NOINC `($__internal_11_$__cuda_sm70_shflsync_down_p) ;  /* 0x0000001000007944 */ /* 0x000fea0003c00000 */
[----:B01----:R-:W-:Y:S05]  /*6c40*/  BRA `(.L_x_906) ;  /* 0xffffbfe000007947 */ /* 0x003fea000383ffff */
        .weak           $__internal_11_$__cuda_sm70_shflsync_down_p
        .type           $__internal_11_$__cuda_sm70_shflsync_down_p,@function
        .size           $__internal_11_$__cuda_sm70_shflsync_down_p,(.L_x_12887 - $__internal_11_$__cuda_sm70_shflsync_down_p)
$__internal_11_$__cuda_sm70_shflsync_down_p:
[----:B------:R-:W-:Y:S01]  /*6c50*/  IMAD.MOV.U32 R105, RZ, RZ, 0x0 ;  /* 0x00000000ff697424 */ /* 0x000fe200078e00ff */
[----:B------:R-:W-:Y:S04]  /*6c60*/  WARPSYNC R118 ;  /* 0x0000007600007348 */ /* 0x000fe80003800000 */
[----:B------:R0:W1:Y:S01]  /*6c70*/  SHFL.DOWN PT, R179, R109, R114, R179 ;  /* 0x080000726db37389 */ /* 0x00006200000e00b3 */
[----:B------:R-:W-:Y:S05]  /*6c80*/  RET.REL.NODEC R104 `(_ZN10layer_norm13ln_bwd_kernelINS_13Kernel_traitsI13__nv_bfloat16S2_S2_S2_fjLj7168ELj1ELj1ELj8ELj8ENS_18Kernel_traits_baseILj7168ES2_S2_S2_S2_fjLj256EEEEELb1ELb0ELb1ELb0EEEvNS_9BwdParamsE) ;  /* 0xffff937068007950 */ /* 0x000fea0003c3ffff */
.L_x_907:
        /* <DEDUP_REMOVED lines=15> */
.L_x_12887:


//--------------------- .text._ZN10layer_norm22ln_bwd_finalize_kernelINS_22Kernel_traits_finalizeILj7168E13__nv_bfloat16S2_S2_S2_fjLb0ELj1024ELj4ENS_18Kernel_traits_baseILj7168ES2_S2_S2_S2_fjLj1024EEEEELb0ELb1EEEvNS_9BwdParamsE --------------------------
	.section	.text._ZN10layer_norm22ln_bwd_finalize_kernelINS_22Kernel_traits_finalizeILj7168E13__nv_bfloat16S2_S2_S2_fjLb0ELj1024ELj4ENS_18Kernel_traits_baseILj7168ES2_S2_S2_S2_fjLj1024EEEEELb0ELb1EEEvNS_9BwdParamsE,"ax",@progbits
	.sectioninfo	@"SHI_REGISTERS=32"
	.align	128
        .global         _ZN10layer_norm22ln_bwd_finalize_kernelINS_22Kernel_traits_finalizeILj7168E13__nv_bfloat16S2_S2_S2_fjLb0ELj1024ELj4ENS_18Kernel_traits_baseILj7168ES2_S2_S2_S2_fjLj1024EEEEELb0ELb1EEEvNS_9BwdParamsE
        .type           _ZN10layer_norm22ln_bwd_finalize_kernelINS_22Kernel_traits_finalizeILj7168E13__nv_bfloat16S2_S2_S2_fjLb0ELj1024ELj4ENS_18Kernel_traits_baseILj7168ES2_S2_S2_S2_fjLj1024EEEEELb0ELb1EEEvNS_9BwdParamsE,@function
        .size           _ZN10layer_norm22ln_bwd_finalize_kernelINS_22Kernel_traits_finalizeILj7168E13__nv_bfloat16S2_S2_S2_fjLb0ELj1024ELj4ENS_18Kernel_traits_baseILj7168ES2_S2_S2_S2_fjLj1024EEEEELb0ELb1EEEvNS_9BwdParamsE,(.L_x_12888 - _ZN10layer_norm22ln_bwd_finalize_kernelINS_22Kernel_traits_finalizeILj7168E13__nv_bfloat16S2_S2_S2_fjLb0ELj1024ELj4ENS_18Kernel_traits_baseILj7168ES2_S2_S2_S2_fjLj1024EEEEELb0ELb1EEEvNS_9BwdParamsE)
        .other          _ZN10layer_norm22ln_bwd_finalize_kernelINS_22Kernel_traits_finalizeILj7168E13__nv_bfloat16S2_S2_S2_fjLb0ELj1024ELj4ENS_18Kernel_traits_baseILj7168ES2_S2_S2_S2_fjLj1024EEEEELb0ELb1EEEvNS_9BwdParamsE,@"STO_CUDA_ENTRY STV_DEFAULT"
_ZN10layer_norm22ln_bwd_finalize_kernelINS_22Kernel_traits_finalizeILj7168E13__nv_bfloat16S2_S2_S2_fjLb0ELj1024ELj4ENS_18Kernel_traits_baseILj7168ES2_S2_S2_S2_fjLj1024EEEEELb0ELb1EEEvNS_9BwdParamsE:
.text._ZN10layer_norm22ln_bwd_finalize_kernelINS_22Kernel_traits_finalizeILj7168E13__nv_bfloat16S2_S2_S2_fjLb0ELj1024ELj4ENS_18Kernel_traits_baseILj7168ES2_S2_S2_S2_fjLj1024EEEEELb0ELb1EEEvNS_9BwdParamsE:
        /* <DEDUP_REMOVED lines=8> */
[----:B------:R-:W-:Y:S01]  /*0080*/  SHF.L.U32 R2, R2, 0x4, RZ ;  /* 0x0000000402027819 */ /* 0x000fe200000006ff */
[----:B------:R-:W-:Y:S01]  /*0090*/  ULDC.64 UR4, c[0x0][0x118] ;  /* 0x0000460000047ab9 */ /* 0x000fe20000000a00 */
[--C-:B------:R-:W-:Y:S02]  /*00a0*/  SHF.R.U32.HI R17, RZ, 0x5, R0.reuse ;  /* 0x00000005ff117819 */ /* 0x100fe40000011600 */
[----:B------:R-:W-:Y:S02]  /*00b0*/  LOP3.LUT R20, R0, 0x3fffffe0, RZ, 0xc0, !PT ;  /* 0x3fffffe000147812 */ /* 0x000fe400078ec0ff */
[----:B------:R-:W-:Y:S02]  /*00c0*/  LOP3.LUT R19, R2, 0x7ffffff0, RZ, 0xc0, !PT ;  /* 0x7ffffff002137812 */ /* 0x000fe400078ec0ff */
[C---:B------:R-:W-:Y:S02]  /*00d0*/  LOP3.LUT R21, R17.reuse, 0x1f, R0, 0x78, !PT ;  /* 0x0000001f11157812 */ /* 0x040fe400078e7800 */
[C---:B------:R-:W-:Y:S01]  /*00e0*/  ISETP.GE.U32.AND P0, PT, R16.reuse, 0x10, PT ;  /* 0x000000101000780c */ /* 0x040fe20003f06070 */
[----:B------:R-:W-:Y:S01]  /*00f0*/  IMAD.IADD R19, R16, 0x1, R19 ;  /* 0x0000000110137824 */ /* 0x000fe200078e0213 */
[----:B------:R-:W-:Y:S01]  /*0100*/  IADD3 R20, R20, R21, RZ ;  /* 0x0000001514147210 */ /* 0x000fe20007ffe0ff */
[----:B------:R-:W-:Y:S01]  /*0110*/  IMAD R21, R16, 0x20, R21 ;  /* 0x0000002010157824 */ /* 0x000fe200078e0215 */
[----:B------:R-:W-:-:S02]  /*0120*/  ISETP.EQ.AND P0, PT, R17, 0x1f, !P0 ;  /* 0x0000001f1100780c */ /* 0x000fc40004702270 */
.L_x_920:
[----:B------:R-:W-:Y:S01]  /*0130*/  ISETP.GE.U32.AND P1, PT, R17, c[0x0][0x160], PT ;  /* 0x0000580011007a0c */ /* 0x000fe20003f26070 */
[----:B------:R-:W-:Y:S01]  /*0140*/  BSSY B0, `(.L_x_908) ;  /* 0x0000060000007945 */ /* 0x000fe20003800000 */
[----:B------:R-:W-:Y:S01]  /*0150*/  HFMA2.MMA R27, -RZ, RZ, 0, 0 ;  /* 0x00000000ff1b7435 */ /* 0x000fe200000001ff */
[----:B------:R-:W-:-:S10]  /*0160*/  IMAD.MOV.U32 R23, RZ, RZ, RZ ;  /* 0x000000ffff177224 */ /* 0x000fd400078e00ff */
        /* <DEDUP_REMOVED lines=23> */
.L_x_912:
[----:B------:R-:W-:Y:S01]  /*02e0*/  IMAD.MOV.U32 R14, RZ, RZ, 0x4 ;  /* 0x00000004ff0e7424 */ /* 0x000fe200078e00ff */
[C---:B------:R-:W-:Y:S01]  /*02f0*/  IADD3 R3, R25.reuse, 0x20, RZ ;  /* 0x0000002019037810 */ /* 0x040fe20007ffe0ff */
[C---:B------:R-:W-:Y:S01]  /*0300*/  IMAD R13, R25.reuse, c[0x0][0x168], R18 ;  /* 0x00005a00190d7a24 */ /* 0x040fe200078e0212 */
[----:B------:R-:W-:-:S03]  /*0310*/  IADD3 R5, R25, 0x40, RZ ;  /* 0x0000004019057810 */ /* 0x000fc60007ffe0ff */
[----:B------:R-:W-:Y:S01]  /*0320*/  IMAD.WIDE.U32 R10, R13, R14, c[0x0][0x220] ;  /* 0x000088000d0a7625 */ /* 0x000fe200078e000e */
[----:B------:R-:W-:-:S03]  /*0330*/  IADD3 R29, R25, 0x60, RZ ;  /* 0x00000060191d7810 */ /* 0x000fc60007ffe0ff */
[----:B------:R-:W-:Y:S01]  /*0340*/  IMAD R3, R3, c[0x0][0x168], R18 ;  /* 0x00005a0003037a24 */ /* 0x000fe200078e0212 */
[----:B------:R0:W2:Y:S01]  /*0350*/  LDG.E R24, [R10.64] ;  /* 0x000000040a187981 */ /* 0x0000a2000c1e1900 */
[----:B------:R-:W-:-:S04]  /*0360*/  IMAD.WIDE.U32 R12, R13, R14, c[0x0][0x228] ;  /* 0x00008a000d0c7625 */ /* 0x000fc800078e000e */
[--C-:B------:R-:W-:Y:S02]  /*0370*/  IMAD R15, R5, c[0x0][0x168], R18.reuse ;  /* 0x00005a00050f7a24 */ /* 0x100fe400078e0212 */
[CC--:B------:R-:W-:Y:S01]  /*0380*/  IMAD.WIDE.U32 R4, R3.reuse, R14.reuse, c[0x0][0x220] ;  /* 0x0000880003047625 */ /* 0x0c0fe200078e000e */
[----:B------:R-:W3:Y:S03]  /*0390*/  LDG.E R12, [R12.64] ;  /* 0x000000040c0c7981 */ /* 0x000ee6000c1e1900 */
[----:B------:R-:W-:Y:S02]  /*03a0*/  IMAD.WIDE.U32 R6, R3, R14, c[0x0][0x228] ;  /* 0x00008a0003067625 */ /* 0x000fe400078e000e */
[----:B------:R-:W4:Y:S02]  /*03b0*/  LDG.E R4, [R4.64] ;  /* 0x0000000404047981 */ /* 0x000f24000c1e1900 */
[----:B------:R-:W-:-:S02]  /*03c0*/  IMAD R29, R29, c[0x0][0x168], R18 ;  /* 0x00005a001d1d7a24 */ /* 0x000fc400078e0212 */
[CC--:B------:R-:W-:Y:S01]  /*03d0*/  IMAD.WIDE.U32 R8, R15.reuse, R14.reuse, c[0x0][0x220] ;  /* 0x000088000f087625 */ /* 0x0c0fe200078e000e */
[----:B------:R-:W5:Y:S03]  /*03e0*/  LDG.E R6, [R6.64] ;  /* 0x0000000406067981 */ /* 0x000f66000c1e1900 */
[-C--:B------:R-:W-:Y:S02]  /*03f0*/  IMAD.WIDE.U32 R2, R15, R14.reuse, c[0x0][0x228] ;  /* 0x00008a000f027625 */ /* 0x080fe400078e000e */
[----:B------:R-:W5:Y:S02]  /*0400*/  LDG.E R8, [R8.64] ;  /* 0x0000000408087981 */ /* 0x000f64000c1e1900 */
[CC--:B0-----:R-:W-:Y:S02]  /*0410*/  IMAD.WIDE.U32 R10, R29.reuse, R14.reuse, c[0x0][0x220] ;  /* 0x000088001d0a7625 */ /* 0x0c1fe400078e000e */
[----:B------:R-:W5:Y:S02]  /*0420*/  LDG.E R3, [R2.64] ;  /* 0x0000000402037981 */ /* 0x000f64000c1e1900 */
[----:B------:R-:W-:-:S02]  /*0430*/  IMAD.WIDE.U32 R14, R29, R14, c[0x0][0x228] ;  /* 0x00008a001d0e7625 */ /* 0x000fc400078e000e */
        /* <DEDUP_REMOVED lines=13> */
.L_x_911:
[----:B------:R-:W-:Y:S05]  /*0510*/  BSYNC B1 ;  /* 0x0000000000017941 */ /* 0x000fea0003800000 */
.L_x_910:
        /* <DEDUP_REMOVED lines=23> */
.L_x_914:
[----:B------:R-:W-:Y:S05]  /*0690*/  BSYNC B1 ;  /* 0x0000000000017941 */ /* 0x000fea0003800000 */
.L_x_913:
[----:B------:R-:W-:-:S13]  /*06a0*/  ISETP.LT.U32.OR P2, PT, R25, c[0x0][0x160], P2 ;  /* 0x0000580019007a0c */ /* 0x000fda0001741470 */
        /* <DEDUP_REMOVED lines=9> */
.L_x_909:
[----:B------:R-:W-:Y:S05]  /*0740*/  BSYNC B0 ;  /* 0x0000000000007941 */ /* 0x000fea0003800000 */
.L_x_908:
        /* <DEDUP_REMOVED lines=11> */
.L_x_921:
[----:B---3--:R-:W-:Y:S01]  /*0800*/  FADD.FTZ R13, R4, R3 ;  /* 0x00000003040d7221 */ /* 0x008fe20000010000 */
[----:B------:R-:W-:Y:S05]  /*0810*/  BRA.DIV ~URZ, `(.L_x_917) ;  /* 0x000003127f007947 */ /* 0x000fea000b800000 */
[----:B-1----:R-:W1:Y:S02]  /*0820*/  SHFL.BFLY PT, R2, R5, 0x1, 0x1f ;  /* 0x0c201f0005027f89 */ /* 0x002e6400000e0000 */
[----:B-1----:R-:W-:Y:S02]  /*0830*/  FADD.FTZ R6, R5, R2 ;  /* 0x0000000205067221 */ /* 0x002fe40000010000 */
[----:B------:R-:W1:Y:S04]  /*0840*/  SHFL.BFLY PT, R2, R13, 0x2, 0x1f ;  /* 0x0c401f000d027f89 */ /* 0x000e6800000e0000 */
[----:B------:R-:W3:Y:S01]  /*0850*/  SHFL.BFLY PT, R3, R6, 0x2, 0x1f ;  /* 0x0c401f0006037f89 */ /* 0x000ee200000e0000 */
[----:B-1----:R-:W-:-:S02]  /*0860*/  FADD.FTZ R2, R13, R2 ;  /* 0x000000020d027221 */ /* 0x002fc40000010000 */
[----:B---3--:R-:W-:-:S03]  /*0870*/  FADD.FTZ R8, R6, R3 ;  /* 0x0000000306087221 */ /* 0x008fc60000010000 */
[----:B------:R-:W1:Y:S04]  /*0880*/  SHFL.BFLY PT, R3, R2, 0x4, 0x1f ;  /* 0x0c801f0002037f89 */ /* 0x000e6800000e0000 */
[----:B------:R-:W3:Y:S01]  /*0890*/  SHFL.BFLY PT, R7, R8, 0x4, 0x1f ;  /* 0x0c801f0008077f89 */ /* 0x000ee200000e0000 */
[----:B-1----:R-:W-:Y:S02]  /*08a0*/  FADD.FTZ R3, R2, R3 ;  /* 0x0000000302037221 */ /* 0x002fe40000010000 */
[----:B---3--:R-:W-:-:S03]  /*08b0*/  FADD.FTZ R9, R8, R7 ;  /* 0x0000000708097221 */ /* 0x008fc60000010000 */
[----:B--2---:R-:W1:Y:S04]  /*08c0*/  SHFL.BFLY PT, R4, R3, 0x8, 0x1f ;  /* 0x0d001f0003047f89 */ /* 0x004e6800000e0000 */
[----:B------:R-:W2:Y:S01]  /*08d0*/  SHFL.BFLY PT, R10, R9, 0x8, 0x1f ;  /* 0x0d001f00090a7f89 */ /* 0x000ea200000e0000 */
[----:B-1----:R-:W-:Y:S02]  /*08e0*/  FADD.FTZ R4, R3, R4 ;  /* 0x0000000403047221 */ /* 0x002fe40000010000 */
[----:B--2---:R-:W-:-:S03]  /*08f0*/  FADD.FTZ R10, R9, R10 ;  /* 0x0000000a090a7221 */ /* 0x004fc60000010000 */
[----:B------:R1:W2:Y:S04]  /*0900*/  SHFL.BFLY PT, R7, R4, 0x10, 0x1f ;  /* 0x0e001f0004077f89 */ /* 0x0002a800000e0000 */
[----:B------:R1:W3:Y:S02]  /*0910*/  SHFL.BFLY PT, R5, R10, 0x10, 0x1f ;  /* 0x0e001f000a057f89 */ /* 0x0002e400000e0000 */
.L_x_922:
[----:B------:R-:W-:Y:S01]  /*0920*/  @!P1 SHF.R.U32.HI R2, RZ, 0x3, R0 ;  /* 0x00000003ff029819 */ /* 0x000fe20000011600 */
[----:B---3--:R-:W-:Y:S02]  /*0930*/  FADD.FTZ R5, R5, R10 ;  /* 0x0000000a05057221 */ /* 0x008fe40000010000 */
[----:B--2---:R-:W-:Y:S01]  /*0940*/  FADD.FTZ R7, R7, R4 ;  /* 0x0000000407077221 */ /* 0x004fe20000010000 */
[----:B------:R-:W-:-:S05]  /*0950*/  @!P1 LOP3.LUT R2, R2, 0x1ffffffc, RZ, 0xc0, !PT ;  /* 0x1ffffffc02029812 */ /* 0x000fca00078ec0ff */
[----:B------:R2:W-:Y:S04]  /*0960*/  @!P1 STS [R2+0x2000], R5 ;  /* 0x0020000502009388 */ /* 0x0005e80000000800 */
[----:B------:R2:W-:Y:S02]  /*0970*/  @!P1 STS [R2+0x2080], R7 ;  /* 0x0020800702009388 */ /* 0x0005e40000000800 */
.L_x_915:
[----:B0-----:R-:W-:Y:S01]  /*0980*/  WARPSYNC 0xffffffff ;  /* 0xffffffff00007948 */ /* 0x001fe20003800000 */
[----:B------:R-:W-:Y:S06]  /*0990*/  BAR.SYNC.DEFER_BLOCKING 0x0 ;  /* 0x0000000000007b1d */ /* 0x000fec0000010000 */
[----:B------:R-:W-:Y:S01]  /*09a0*/  BSSY B0, `(.L_x_918) ;  /* 0x000000b000007945 */ /* 0x000fe20003800000 */
[----:B------:R-:W-:Y:S05]  /*09b0*/  @!P0 BRA `(.L_x_919) ;  /* 0x0000009000008947 */ /* 0x000fea0003800000 */
[----:B--2---:R-:W0:Y:S01]  /*09c0*/  LDS.64 R2, [R16.X8+0x2000] ;  /* 0x0020000010027984 */ /* 0x004e220000008a00 */
[----:B------:R-:W-:-:S03]  /*09d0*/  HFMA2.MMA R6, -RZ, RZ, 0, 2.384185791015625e-07 ;  /* 0x00000004ff067435 */ /* 0x000fc600000001ff */
[----:B-1----:R-:W1:Y:S01]  /*09e0*/  LDS.64 R4, [R16.X8+0x2080] ;  /* 0x0020800010047984 */ /* 0x002e620000008a00 */
[----:B0-----:R-:W-:-:S06]  /*09f0*/  F2FP.BF16.PACK_AB R7, R3, R2 ;  /* 0x000000020307723e */ /* 0x001fcc00000010ff */
[----:B------:R-:W-:Y:S01]  /*0a00*/  IMAD.WIDE.U32 R2, R19, R6, c[0x0][0x268] ;  /* 0x00009a0013027625 */ /* 0x000fe200078e0006 */
[----:B-1----:R-:W-:-:S03]  /*0a10*/  F2FP.BF16.PACK_AB R9, R5, R4 ;  /* 0x000000040509723e */ /* 0x002fc600000010ff */
[----:B------:R-:W-:Y:S01]  /*0a20*/  IMAD.WIDE.U32 R4, R19, R6, c[0x0][0x260] ;  /* 0x0000980013047625 */ /* 0x000fe200078e0006 */
[----:B------:R0:W-:Y:S04]  /*0a30*/  STG.E [R2.64], R7 ;  /* 0x0000000702007986 */ /* 0x0001e8000c101904 */
[----:B------:R0:W-:Y:S02]  /*0a40*/  STG.E [R4.64], R9 ;  /* 0x0000000904007986 */ /* 0x0001e4000c101904 */
.L_x_919:
[----:B------:R-:W-:Y:S05]  /*0a50*/  BSYNC B0 ;  /* 0x0000000000007941 */ /* 0x000fea0003800000 */
.L_x_918:
[C---:B------:R-:W-:Y:S02]  /*0a60*/  ISETP.GT.U32.AND P1, PT, R18.reuse, -0x1c01, PT ;  /* 0xffffe3ff1200780c */ /* 0x040fe40003f24070 */
[----:B------:R-:W-:Y:S02]  /*0a70*/  IADD3 R18, R18, 0x1c00, RZ ;  /* 0x00001c0012127810 */ /* 0x000fe40007ffe0ff */
[----:B------:R-:W-:-:S09]  /*0a80*/  IADD3 R19, R19, 0xe00, RZ ;  /* 0x00000e0013137810 */ /* 0x000fd20007ffe0ff */
[----:B012---:R-:W-:Y:S05]  /*0a90*/  @P1 BRA `(.L_x_920) ;  /* 0xfffff69000001947 */ /* 0x007fea000383ffff */
[----:B------:R-:W-:Y:S05]  /*0aa0*/  EXIT ;  /* 0x000000000000794d */ /* 0x000fea0003800000 */
.L_x_916:
[----:B--2---:R-:W-:Y:S01]  /*0ab0*/  IMAD.MOV.U32 R10, RZ, RZ, R4 ;  /* 0x000000ffff0a7224 */ /* 0x004fe200078e0004 */
[----:B------:R-:W-:Y:S01]  /*0ac0*/  MOV R9, 0x1 ;  /* 0x0000000100097802 */ /* 0x000fe20000000f00 */
[----:B------:R-:W-:Y:S01]  /*0ad0*/  IMAD.MOV.U32 R6, RZ, RZ, 0x1f ;  /* 0x0000001fff067424 */ /* 0x000fe200078e00ff */
[----:B------:R-:W-:Y:S02]  /*0ae0*/  MOV R11, 0xffffffff ;  /* 0xffffffff000b7802 */ /* 0x000fe40000000f00 */
[----:B------:R-:W-:Y:S02]  /*0af0*/  MOV R2, 0xb10 ;  /* 0x00000b1000027802 */ /* 0x000fe40000000f00 */
[----:B01----:R-:W-:Y:S05]  /*0b00*/  CALL.REL.NOINC `($__internal_12_$__cuda_sm70_shflsync_bfly_p) ;  /* 0x000003c000007944 */ /* 0x003fea0003c00000 */
[----:B-1----:R-:W-:Y:S01]  /*0b10*/  IMAD.MOV.U32 R3, RZ, RZ, R6 ;  /* 0x000000ffff037224 */ /* 0x002fe200078e0006 */
[----:B0-----:R-:W-:Y:S05]  /*0b20*/  BRA `(.L_x_921) ;  /* 0xfffffcd000007947 */ /* 0x001fea000383ffff */
.L_x_917:
[----:B------:R-:W-:Y:S01]  /*0b30*/  HFMA2.MMA R6, -RZ, RZ, 0, 1.847743988037109375e-06 ;  /* 0x0000001fff067435 */ /* 0x000fe200000001ff */
[----:B------:R-:W-:Y:S01]  /*0b40*/  MOV R10, R13 ;  /* 0x0000000d000a7202 */ /* 0x000fe20000000f00 */
[----:B------:R-:W-:Y:S01]  /*0b50*/  IMAD.MOV.U32 R9, RZ, RZ, 0x2 ;  /* 0x00000002ff097424 */ /* 0x000fe200078e00ff */
[----:B------:R-:W-:Y:S01]  /*0b60*/  MOV R2, 0xb90 ;  /* 0x00000b9000027802 */ /* 0x000fe20000000f00 */
[----:B------:R-:W-:-:S02]  /*0b70*/  IMAD.MOV.U32 R11, RZ, RZ, -0x1 ;  /* 0xffffffffff0b7424 */ /* 0x000fc400078e00ff */
[----:B012---:R-:W-:Y:S05]  /*0b80*/  CALL.REL.NOINC `($__internal_12_$__cuda_sm70_shflsync_bfly_p) ;  /* 0x0000034000007944 */ /* 0x007fea0003c00000 */
[----:B01----:R-:W-:Y:S01]  /*0b90*/  FADD.FTZ R10, R13, R6 ;  /* 0x000000060d0a7221 */ /* 0x003fe20000010000 */
[----:B------:R-:W-:Y:S01]  /*0ba0*/  HFMA2.MMA R6, -RZ, RZ, 0, 1.847743988037109375e-06 ;  /* 0x0000001fff067435 */ /* 0x000fe200000001ff */
[----:B------:R-:W-:Y:S01]  /*0bb0*/  MOV R9, 0x4 ;  /* 0x0000000400097802 */ /* 0x000fe20000000f00 */
[----:B------:R-:W-:Y:S01]  /*0bc0*/  IMAD.MOV.U32 R11, RZ, RZ, -0x1 ;  /* 0xffffffffff0b7424 */ /* 0x000fe200078e00ff */
[----:B------:R-:W-:-:S03]  /*0bd0*/  MOV R2, 0xbf0 ;  /* 0x00000bf000027802 */ /* 0x000fc60000000f00 */
[----:B------:R-:W-:Y:S05]  /*0be0*/  CALL.REL.NOINC `($__internal_12_$__cuda_sm70_shflsync_bfly_p) ;  /* 0x000002e000007944 */ /* 0x000fea0003c00000 */
[----:B01----:R-:W-:Y:S01]  /*0bf0*/  FADD.FTZ R10, R10, R6 ;  /* 0x000000060a0a7221 */ /* 0x003fe20000010000 */
[----:B------:R-:W-:Y:S01]  /*0c00*/  HFMA2.MMA R6, -RZ, RZ, 0, 1.847743988037109375e-06 ;  /* 0x0000001fff067435 */ /* 0x000fe200000001ff */
[----:B------:R-:W-:Y:S01]  /*0c10*/  MOV R9, 0x8 ;  /* 0x0000000800097802 */ /* 0x000fe20000000f00 */
[----:B------:R-:W-:Y:S01]  /*0c20*/  IMAD.MOV.U32 R11, RZ, RZ, -0x1 ;  /* 0xffffffffff0b7424 */ /* 0x000fe200078e00ff */
[----:B------:R-:W-:-:S03]  /*0c30*/  MOV R2, 0xc50 ;  /* 0x00000c5000027802 */ /* 0x000fc60000000f00 */
[----:B------:R-:W-:Y:S05]  /*0c40*/  CALL.REL.NOINC `($__internal_12_$__cuda_sm70_shflsync_bfly_p) ;  /* 0x0000028000007944 */ /* 0x000fea0003c00000 */
[----:B-1----:R-:W-:Y:S01]  /*0c50*/  FADD.FTZ R4, R10, R6 ;  /* 0x000000060a047221 */ /* 0x002fe20000010000 */
[----:B------:R-:W-:Y:S01]  /*0c60*/  HFMA2.MMA R6, -RZ, RZ, 0, 1.847743988037109375e-06 ;  /* 0x0000001fff067435 */ /* 0x000fe200000001ff */
[----:B0-----:R-:W-:Y:S01]  /*0c70*/  MOV R9, 0x10 ;  /* 0x0000001000097802 */ /* 0x001fe20000000f00 */
[----:B------:R-:W-:Y:S01]  /*0c80*/  IMAD.MOV.U32 R11, RZ, RZ, -0x1 ;  /* 0xffffffffff0b7424 */ /* 0x000fe200078e00ff */
[----:B------:R-:W-:-:S02]  /*0c90*/  MOV R2, 0xcc0 ;  /* 0x00000cc000027802 */ /* 0x000fc40000000f00 */
[----:B------:R-:W-:Y:S02]  /*0ca0*/  MOV R10, R4 ;  /* 0x00000004000a7202 */ /* 0x000fe40000000f00 */
[----:B------:R-:W-:Y:S05]  /*0cb0*/  CALL.REL.NOINC `($__internal_12_$__cuda_sm70_shflsync_bfly_p) ;  /* 0x0000021000007944 */ /* 0x000fea0003c00000 */
[----:B0-----:R-:W-:Y:S01]  /*0cc0*/  HFMA2.MMA R9, -RZ, RZ, 0, 5.9604644775390625e-08 ;  /* 0x00000001ff097435 */ /* 0x001fe200000001ff */
[----:B-1----:R-:W-:Y:S01]  /*0cd0*/  MOV R7, R6 ;  /* 0x0000000600077202 */ /* 0x002fe20000000f00 */
[----:B------:R-:W-:Y:S01]  /*0ce0*/  IMAD.MOV.U32 R10, RZ, RZ, R5 ;  /* 0x000000ffff0a7224 */ /* 0x000fe200078e0005 */
[----:B------:R-:W-:Y:S01]  /*0cf0*/  MOV R6, 0x1f ;  /* 0x0000001f00067802 */ /* 0x000fe20000000f00 */
[----:B------:R-:W-:Y:S01]  /*0d00*/  IMAD.MOV.U32 R11, RZ, RZ, -0x1 ;  /* 0xffffffffff0b7424 */ /* 0x000fe200078e00ff */
[----:B------:R-:W-:Y:S02]  /*0d10*/  MOV R2, 0xd30 ;  /* 0x00000d3000027802 */ /* 0x000fe40000000f00 */
[----:B------:R-:W-:Y:S05]  /*0d20*/  CALL.REL.NOINC `($__internal_12_$__cuda_sm70_shflsync_bfly_p) ;  /* 0x000001a000007944 */ /* 0x000fea0003c00000 */
[----:B0-----:R-:W-:Y:S01]  /*0d30*/  HFMA2.MMA R9, -RZ, RZ, 0, 1.1920928955078125e-07 ;  /* 0x00000002ff097435 */ /* 0x001fe200000001ff */
[----:B-1----:R-:W-:Y:S01]  /*0d40*/  FADD.FTZ R10, R5, R6 ;  /* 0x00000006050a7221 */ /* 0x002fe20000010000 */
[----:B------:R-:W-:Y:S01]  /*0d50*/  MOV R6, 0x1f ;  /* 0x0000001f00067802 */ /* 0x000fe20000000f00 */
[----:B------:R-:W-:Y:S01]  /*0d60*/  IMAD.MOV.U32 R11, RZ, RZ, -0x1 ;  /* 0xffffffffff0b7424 */ /* 0x000fe200078e00ff */
[----:B------:R-:W-:Y:S02]  /*0d70*/  MOV R2, 0xd90 ;  /* 0x00000d9000027802 */ /* 0x000fe40000000f00 */
[----:B------:R-:W-:Y:S05]  /*0d80*/  CALL.REL.NOINC `($__internal_12_$__cuda_sm70_shflsync_bfly_p) ;  /* 0x0000014000007944 */ /* 0x000fea0003c00000 */
[----:B0-----:R-:W-:Y:S01]  /*0d90*/  HFMA2.MMA R9, -RZ, RZ, 0, 2.384185791015625e-07 ;  /* 0x00000004ff097435 */ /* 0x001fe200000001ff */
[----:B-1----:R-:W-:Y:S01]  /*0da0*/  FADD.FTZ R10, R10, R6 ;  /* 0x000000060a0a7221 */ /* 0x002fe20000010000 */
[----:B------:R-:W-:Y:S01]  /*0db0*/  MOV R6, 0x1f ;  /* 0x0000001f00067802 */ /* 0x000fe20000000f00 */
[----:B------:R-:W-:Y:S01]  /*0dc0*/  IMAD.MOV.U32 R11, RZ, RZ, -0x1 ;  /* 0xffffffffff0b7424 */ /* 0x000fe200078e00ff */
[----:B------:R-:W-:-:S02]  /*0dd0*/  MOV R2, 0xdf0 ;  /* 0x00000df000027802 */ /* 0x000fc40000000f00 */
[----:B------:R-:W-:Y:S05]  /*0de0*/  CALL.REL.NOINC `($__internal_12_$__cuda_sm70_shflsync_bfly_p) ;  /* 0x000000e000007944 */ /* 0x000fea0003c00000 */
[----:B0-----:R-:W-:Y:S01]  /*0df0*/  HFMA2.MMA R9, -RZ, RZ, 0, 4.76837158203125e-07 ;  /* 0x00000008ff097435 */ /* 0x001fe200000001ff */
[----:B-1----:R-:W-:Y:S01]  /*0e00*/  FADD.FTZ R10, R10, R6 ;  /* 0x000000060a0a7221 */ /* 0x002fe20000010000 */
[----:B------:R-:W-:Y:S01]  /*0e10*/  MOV R6, 0x1f ;  /* 0x0000001f00067802 */ /* 0x000fe20000000f00 */
[----:B------:R-:W-:Y:S01]  /*0e20*/  IMAD.MOV.U32 R11, RZ, RZ, -0x1 ;  /* 0xffffffffff0b7424 */ /* 0x000fe200078e00ff */
[----:B------:R-:W-:-:S02]  /*0e30*/  MOV R2, 0xe50 ;  /* 0x00000e5000027802 */ /* 0x000fc40000000f00 */
[----:B------:R-:W-:Y:S05]  /*0e40*/  CALL.REL.NOINC `($__internal_12_$__cuda_sm70_shflsync_bfly_p) ;  /* 0x0000008000007944 */ /* 0x000fea0003c00000 */
[----:B0-----:R-:W-:Y:S01]  /*0e50*/  HFMA2.MMA R9, -RZ, RZ, 0, 9.5367431640625e-07 ;  /* 0x00000010ff097435 */ /* 0x001fe200000001ff */
[----:B-1----:R-:W-:Y:S01]  /*0e60*/  FADD.FTZ R10, R10, R6 ;  /* 0x000000060a0a7221 */ /* 0x002fe20000010000 */
[----:B------:R-:W-:Y:S01]  /*0e70*/  MOV R6, 0x1f ;  /* 0x0000001f00067802 */ /* 0x000fe20000000f00 */
[----:B------:R-:W-:Y:S01]  /*0e80*/  IMAD.MOV.U32 R11, RZ, RZ, -0x1 ;  /* 0xffffffffff0b7424 */ /* 0x000fe200078e00ff */
[----:B------:R-:W-:-:S02]  /*0e90*/  MOV R2, 0xeb0 ;  /* 0x00000eb000027802 */ /* 0x000fc40000000f00 */
[----:B------:R-:W-:Y:S05]  /*0ea0*/  CALL.REL.NOINC `($__internal_12_$__cuda_sm70_shflsync_bfly_p) ;  /* 0x0000002000007944 */ /* 0x000fea0003c00000 */
[----:B-1----:R-:W-:Y:S01]  /*0eb0*/  MOV R5, R6 ;  /* 0x0000000600057202 */ /* 0x002fe20000000f00 */
[----:B0-----:R-:W-:Y:S05]  /*0ec0*/  BRA `(.L_x_922) ;  /* 0xfffffa5000007947 */ /* 0x001fea000383ffff */
        .weak           $__internal_12_$__cuda_sm70_shflsync_bfly_p
        .type           $__internal_12_$__cuda_sm70_shflsync_bfly_p,@function
        .size           $__internal_12_$__cuda_sm70_shflsync_bfly_p,(.L_x_12888 - $__internal_12_$__cuda_sm70_shflsync_bfly_p)
$__internal_12_$__cuda_sm70_shflsync_bfly_p:
[----:B------:R-:W-:Y:S01]  /*0ed0*/  HFMA2.MMA R3, -RZ, RZ, 0, 0 ;  /* 0x00000000ff037435 */ /* 0x000fe200000001ff */
[----:B------:R-:W-:Y:S04]  /*0ee0*/  WARPSYNC R11 ;  /* 0x0000000b00007348 */ /* 0x000fe80003800000 */
[----:B------:R0:W1:Y:S01]  /*0ef0*/  SHFL.BFLY PT, R6, R10, R9, R6 ;  /* 0x0c0000090a067389 */ /* 0x00006200000e0006 */
[----:B------:R-:W-:Y:S05]  /*0f00*/  RET.REL.NODEC R2 `(_ZN10layer_norm22ln_bwd_finalize_kernelINS_22Kernel_traits_finalizeILj7168E13__nv_bfloat16S2_S2_S2_fjLb0ELj1024ELj4ENS_18Kernel_traits_baseILj7168ES2_S2_S2_S2_fjLj1024EEEEELb0ELb1EEEvNS_9BwdParamsE) ;  /* 0xfffff0f002007950 */ /* 0x000fea0003c3ffff */
.L_x_923:
        /* <DEDUP_REMOVED lines=15> */
.L_x_12888:


//--------------------- .text._ZN10layer_norm13ln_bwd_kernelINS_13Kernel_traitsI13__nv_bfloat16S2_S2_S2_fjLj7168ELj1ELj1ELj8ELj8ENS_18Kernel_traits_baseILj7168ES2_S2_S2_S2_fjLj256EEEEELb1ELb0ELb1ELb1EEEvNS_9BwdParamsE --------------------------
	.section	.text._ZN10layer_norm13ln_bwd_kernelINS_13Kernel_traitsI13__nv_bfloat16S2_S2_S2_fjLj7168ELj1ELj1ELj8ELj8ENS_18Kernel_traits_baseILj7168ES2_S2_S2_S2_fjLj256EEEEELb1ELb0ELb1ELb1EEEvNS_9BwdParamsE,"ax",@progbits
	.sectioninfo	@"SHI_REGISTERS=205"
	.align	128
        .global         _ZN10layer_norm13ln_bwd_kernelINS_13Kernel_traitsI13__nv_bfloat16S2_S2_S2_fjLj7168ELj1ELj1ELj8ELj8ENS_18Kernel_traits_baseILj7168ES2_S2_S2_S2_fjLj256EEEEELb1ELb0ELb1ELb1EEEvNS_9BwdParamsE
        .type           _ZN10layer_norm13ln_bwd_kernelINS_13Kernel_traitsI13__nv_bfloat16S2_S2_S2_fjLj7168ELj1ELj1ELj8ELj8ENS_18Kernel_traits_baseILj7168ES2_S2_S2_S2_fjLj256EEEEELb1ELb0ELb1ELb1EEEvNS_9BwdParamsE,@function
        .size           _ZN10layer_norm13ln_bwd_kernelINS_13Kernel_traitsI13__nv_bfloat16S2_S2_S2_fjLj7168ELj1ELj1ELj8ELj8ENS_18Kernel_traits_baseILj7168ES2_S2_S2_S2_fjLj256EEEEELb1ELb0ELb1ELb1EEEvNS_9BwdParamsE,(.L_x_12889 - _ZN10layer_norm13ln_bwd_kernelINS_13Kernel_traitsI13__nv_bfloat16S2_S2_S2_fjLj7168ELj1ELj1ELj8ELj8ENS_18Kernel_traits_baseILj7168ES2_S2_S2_S2_fjLj256EEEEELb1ELb0ELb1ELb1EEEvNS_9BwdParamsE)
        .other          _ZN10layer_norm13ln_bwd_kernelINS_13Kernel_traitsI13__nv_bfloat16S2_S2_S2_fjLj7168ELj1ELj1ELj8ELj8ENS_18Kernel_traits_baseILj7168ES2_S2_S2_S2_fjLj256EEEEELb1ELb0ELb1ELb1EEEvNS_9BwdParamsE,@"STO_CUDA_ENTRY STV_DEFAULT"
_ZN10layer_norm13ln_bwd_kernelINS_13Kernel_traitsI13__nv_bfloat16S2_S2_S2_fjLj7168ELj1ELj1ELj8ELj8ENS_18Kernel_traits_baseILj7168ES2_S2_S2_S2_fjLj256EEEEELb1ELb0ELb1ELb1EEEvNS_9BwdParamsE:
.text._ZN10layer_norm13ln_bwd_kernelINS_13Kernel_traitsI13__nv_bfloat16S2_S2_S2_fjLj7168ELj1ELj1ELj8ELj8ENS_18Kernel_traits_baseILj7168ES2_S2_S2_S2_fjLj256EEEEELb1ELb0ELb1ELb1EEEvNS_9BwdParamsE:
        /* <DEDUP_REMOVED lines=36> */
.L_x_924:
[----:B------:R-:W-:-:S05]  /*0240*/  IMAD.SHL.U32 R3, R0, 0x8, RZ ;  /* 0x0000000800037824 */ /* 0x000fca00078e00ff */
[----:B------:R-:W-:-:S04]  /*0250*/  LOP3.LUT R3, R3, 0x7f8, RZ, 0xc0, !PT ;  /* 0x000007f803037812 */ /* 0x000fc800078ec0ff */
[----:B------:R-:W-:-:S05]  /*0260*/  IADD3 R4, P0, R3, c[0x0][0x1b0], RZ ;  /* 0x00006c0003047a10 */ /* 0x000fca0007f1e0ff */
[----:B------:R-:W-:-:S05]  /*0270*/  IMAD.X R5, RZ, RZ, c[0x0][0x1b4], P0 ;  /* 0x00006d00ff057624 */ /* 0x000fca00000e06ff */
[----:B------:R-:W2:Y:S04]  /*0280*/  LDG.E.64 R8, [R4.64+0x800] ;  /* 0x0008000404087981 */ /* 0x000ea8000c1e1b00 */
[----:B------:R0:W3:Y:S04]  /*0290*/  LDG.E.64 R10, [R4.64+0x1000] ;  /* 0x00100004040a7981 */ /* 0x0000e8000c1e1b00 */
[----:B------:R0:W4:Y:S04]  /*02a0*/  LDG.E.64 R14, [R4.64+0x2000] ;  /* 0x00200004040e7981 */ /* 0x000128000c1e1b00 */
[----:B------:R0:W5:Y:S04]  /*02b0*/  LDG.E.64 R16, [R4.64+0x2800] ;  /* 0x0028000404107981 */ /* 0x000168000c1e1b00 */
[----:B------:R0:W5:Y:S04]  /*02c0*/  LDG.E.64 R6, [R4.64] ;  /* 0x0000000404067981 */ /* 0x000168000c1e1b00 */
[----:B------:R0:W5:Y:S04]  /*02d0*/  LDG.E.64 R12, [R4.64+0x1800] ;  /* 0x00180004040c7981 */ /* 0x000168000c1e1b00 */
[----:B------:R0:W5:Y:S01]  /*02e0*/  LDG.E.64 R32, [R4.64+0x3000] ;  /* 0x0030000404207981 */ /* 0x000162000c1e1b00 */
        /* <DEDUP_REMOVED lines=72> */
.L_x_1036:
[----:B------:R-:W-:-:S04]  /*0770*/  IMAD.MOV.U32 R191, RZ, RZ, 0x4 ;  /* 0x00000004ffbf7424 */ /* 0x000fc800078e00ff */
[----:B------:R-:W-:-:S05]  /*0780*/  IMAD.WIDE R108, R2, R191, c[0x0][0x1d8] ;  /* 0x00007600026c7625 */ /* 0x000fca00078e02bf */
[----:B------:R0:W2:Y:S01]  /*0790*/  LDG.E R112, [R108.64] ;  /* 0x000000046c707981 */ /* 0x0000a2000c1e1900 */
[----:B------:R-:W-:Y:S01]  /*07a0*/  IMAD R34, R2, c[0x0][0x168], RZ ;  /* 0x00005a0002227a24 */ /* 0x000fe200078e02ff */
[----:B------:R-:W-:Y:S01]  /*07b0*/  LOP3.LUT R168, R0, 0xff, RZ, 0xc0, !PT ;  /* 0x000000ff00a87812 */ /* 0x000fe200078ec0ff */
[----:B------:R-:W-:-:S03]  /*07c0*/  IMAD.WIDE R106, R2, R191, c[0x0][0x1a8] ;  /* 0x00006a00026a7625 */ /* 0x000fc600078e02bf */
[----:B------:R-:W-:Y:S01]  /*07d0*/  SHF.R.S32.HI R35, RZ, 0x1f, R34 ;  /* 0x0000001fff237819 */ /* 0x000fe20000011422 */
[----:B------:R-:W-:Y:S01]  /*07e0*/  IMAD.WIDE R104, R2, R191, c[0x0][0x1d0] ;  /* 0x0000740002687625 */ /* 0x000fe200078e02bf */
[----:B------:R-:W-:Y:S01]  /*07f0*/  BSSY B0, `(.L_x_926) ;  /* 0x00001b7000007945 */ /* 0x000fe20003800000 */
[----:B------:R1:W5:Y:S01]  /*0800*/  LDG.E R33, [R106.64] ;  /* 0x000000046a217981 */ /* 0x000362000c1e1900 */
[----:B------:R-:W-:Y:S01]  /*0810*/  LEA.HI R35, R35, R34, RZ, 0x2 ;  /* 0x0000002223237211 */ /* 0x000fe200078f10ff */
[----:B------:R-:W-:Y:S02]  /*0820*/  IMAD.MOV.U32 R201, RZ, RZ, 0x8 ;  /* 0x00000008ffc97424 */ /* 0x000fe400078e00ff */
[----:B------:R3:W5:Y:S01]  /*0830*/  LDG.E R199, [R104.64] ;  /* 0x0000000468c77981 */ /* 0x000762000c1e1900 */
[----:B------:R-:W-:-:S04]  /*0840*/  LEA.HI.SX32 R34, R35, R168, 0x1e ;  /* 0x000000a823227211 */ /* 0x000fc800078ff2ff */
[C---:B------:R-:W-:Y:S01]  /*0850*/  IADD3 R196, R34.reuse, 0x100, RZ ;  /* 0x0000010022c47810 */ /* 0x040fe20007ffe0ff */
[CC--:B------:R-:W-:Y:S01]  /*0860*/  IMAD.WIDE.U32 R110, R34.reuse, R201.reuse, c[0x0][0x218] ;  /* 0x00008600226e7625 */ /* 0x0c0fe200078e00c9 */
[C---:B------:R-:W-:Y:S02]  /*0870*/  IADD3 R194, R34.reuse, 0x200, RZ ;  /* 0x0000020022c27810 */ /* 0x040fe40007ffe0ff */
[----:B------:R-:W-:Y:S01]  /*0880*/  IADD3 R35, R34, 0x300, RZ ;  /* 0x0000030022237810 */ /* 0x000fe20007ffe0ff */
[----:B0-----:R-:W-:-:S04]  /*0890*/  IMAD.WIDE.U32 R108, R196, R201, c[0x0][0x218] ;  /* 0x00008600c46c7625 */ /* 0x001fc800078e00c9 */
[----:B-1----:R-:W-:-:S04]  /*08a0*/  IMAD.WIDE.U32 R106, R194, R201, c[0x0][0x218] ;  /* 0x00008600c26a7625 */ /* 0x002fc800078e00c9 */
[----:B---3--:R-:W-:Y:S01]  /*08b0*/  IMAD.WIDE.U32 R104, R35, R201, c[0x0][0x218] ;  /* 0x0000860023687625 */ /* 0x008fe200078e00c9 */
[----:B--2---:R-:W-:-:S13]  /*08c0*/  ISETP.GT.AND P1, PT, R112, RZ, PT ;  /* 0x000000ff7000720c */ /* 0x004fda0003f24270 */
[----:B------:R-:W-:Y:S05]  /*08d0*/  @P1 BRA `(.L_x_927) ;  /* 0x000002d000001947 */ /* 0x000fea0003800000 */
[----:B-----5:R-:W-:-:S13]  /*08e0*/  ISETP.GE.AND P0, PT, R199, 0x1, PT ;  /* 0x00000001c700780c */ /* 0x020fda0003f06270 */
[----:B------:R-:W-:-:S05]  /*08f0*/  @P0 IADD3 R112, R199, -0x1, RZ ;  /* 0xffffffffc7700810 */ /* 0x000fca0007ffe0ff */
[----:B------:R-:W-:Y:S02]  /*0900*/  @P0 IMAD R113, R112, c[0x0][0x168], RZ ;  /* 0x00005a0070710a24 */ /* 0x000fe400078e02ff */
[----:B------:R-:W-:-:S03]  /*0910*/  IMAD.MOV.U32 R112, RZ, RZ, RZ ;  /* 0x000000ffff707224 */ /* 0x000fc600078e00ff */
[----:B------:R-:W-:-:S04]  /*0920*/  @P0 SHF.R.S32.HI R114, RZ, 0x1f, R113 ;  /* 0x0000001fff720819 */ /* 0x000fc80000011471 */
[----:B------:R-:W-:-:S04]  /*0930*/  @P0 LEA.HI R113, R114, R113, RZ, 0x2 ;  /* 0x0000007172710211 */ /* 0x000fc800078f10ff */
[----:B------:R-:W-:Y:S02]  /*0940*/  @P0 LEA.HI.SX32 R112, R113, R168, 0x1e ;  /* 0x000000a871700211 */ /* 0x000fe400078ff2ff */
[----:B------:R-:W-:Y:S02]  /*0950*/  ISETP.NE.U32.AND P0, PT, RZ, c[0x0][0x218], PT ;  /* 0x00008600ff007a0c */ /* 0x000fe40003f05070 */
[C---:B------:R-:W-:Y:S01]  /*0960*/  IADD3 R174, R112.reuse, 0x100, RZ ;  /* 0x0000010070ae7810 */ /* 0x040fe20007ffe0ff */
[CC--:B------:R-:W-:Y:S01]  /*0970*/  IMAD.WIDE.U32 R168, R112.reuse, R191.reuse, c[0x0][0x190] ;  /* 0x0000640070a87625 */ /* 0x0c0fe200078e00bf */
[----:B------:R-:W-:Y:S02]  /*0980*/  ISETP.NE.AND.EX P0, PT, RZ, c[0x0][0x21c], PT, P0 ;  /* 0x00008700ff007a0c */ /* 0x000fe40003f05300 */
[----:B------:R-:W-:Y:S01]  /*0990*/  IADD3 R114, R112, 0x200, RZ ;  /* 0x0000020070727810 */ /* 0x000fe20007ffe0ff */
[----:B------:R-:W-:Y:S01]  /*09a0*/  IMAD.WIDE.U32 R174, R174, R191, c[0x0][0x190] ;  /* 0x00006400aeae7625 */ /* 0x000fe200078e00bf */
[C---:B------:R-:W-:Y:S01]  /*09b0*/  IADD3 R116, R112.reuse, 0x300, RZ ;  /* 0x0000030070747810 */ /* 0x040fe20007ffe0ff */
[----:B------:R0:W5:Y:S01]  /*09c0*/  LDG.E R198, [R168.64] ;  /* 0x00000004a8c67981 */ /* 0x000162000c1e1900 */
[----:B------:R-:W-:-:S02]  /*09d0*/  IADD3 R118, R112, 0x400, RZ ;  /* 0x0000040070767810 */ /* 0x000fc40007ffe0ff */
[C---:B------:R-:W-:Y:S01]  /*09e0*/  IADD3 R190, R112.reuse, 0x500, RZ ;  /* 0x0000050070be7810 */ /* 0x040fe20007ffe0ff */
[----:B------:R1:W5:Y:S01]  /*09f0*/  LDG.E R197, [R174.64] ;  /* 0x00000004aec57981 */ /* 0x000362000c1e1900 */
[----:B------:R-:W-:Y:S01]  /*0a00*/  IADD3 R192, R112, 0x600, RZ ;  /* 0x0000060070c07810 */ /* 0x000fe20007ffe0ff */
[-C--:B------:R-:W-:Y:S02]  /*0a10*/  IMAD.WIDE.U32 R112, R114, R191.reuse, c[0x0][0x190] ;  /* 0x0000640072707625 */ /* 0x080fe400078e00bf */
[----:B------:R-:W-:Y:S01]  /*0a20*/  @P0 IADD3 R200, R34, 0x500, RZ ;  /* 0x0000050022c80810 */ /* 0x000fe20007ffe0ff */
[----:B------:R2:W5:Y:S01]  /*0a30*/  @P0 LDG.E.64 R156, [R108.64] ;  /* 0x000000046c9c0981 */ /* 0x000562000c1e1b00 */
[-C--:B------:R-:W-:Y:S01]  /*0a40*/  IMAD.WIDE.U32 R114, R116, R191.reuse, c[0x0][0x190] ;  /* 0x0000640074727625 */ /* 0x080fe200078e00bf */
[C---:B------:R-:W-:Y:S02]  /*0a50*/  @P0 IADD3 R202, R34.reuse, 0x600, RZ ;  /* 0x0000060022ca0810 */ /* 0x040fe40007ffe0ff */
[----:B------:R3:W5:Y:S01]  /*0a60*/  LDG.E R195, [R112.64] ;  /* 0x0000000470c37981 */ /* 0x000762000c1e1900 */
[----:B-1----:R-:W-:Y:S01]  /*0a70*/  @P0 IADD3 R174, R34, 0x400, RZ ;  /* 0x0000040022ae0810 */ /* 0x002fe20007ffe0ff */
[----:B------:R-:W-:-:S02]  /*0a80*/  IMAD.WIDE.U32 R116, R118, R191, c[0x0][0x190] ;  /* 0x0000640076747625 */ /* 0x000fc400078e00bf */
[----:B------:R1:W5:Y:S02]  /*0a90*/  LDG.E R193, [R114.64] ;  /* 0x0000000472c17981 */ /* 0x000364000c1e1900 */
[-C--:B------:R-:W-:Y:S02]  /*0aa0*/  IMAD.WIDE.U32 R118, R190, R191.reuse, c[0x0][0x190] ;  /* 0x00006400be767625 */ /* 0x080fe400078e00bf */
[----:B------:R2:W5:Y:S02]  /*0ab0*/  @P0 LDG.E.64 R158, [R106.64] ;  /* 0x000000046a9e0981 */ /* 0x000564000c1e1b00 */
[----:B0-----:R-:W-:Y:S02]  /*0ac0*/  IMAD.WIDE.U32 R168, R192, R191, c[0x0][0x190] ;  /* 0x00006400c0a87625 */ /* 0x001fe400078e00bf */
[----:B------:R2:W5:Y:S02]  /*0ad0*/  LDG.E R191, [R118.64] ;  /* 0x0000000476bf7981 */ /* 0x000564000c1e1900 */
[----:B------:R-:W-:-:S02]  /*0ae0*/  @P0 IMAD.WIDE.U32 R174, R174, R201, c[0x0][0x218] ;  /* 0x00008600aeae0625 */ /* 0x000fc400078e00c9 */
[----:B------:R2:W5:Y:S02]  /*0af0*/  LDG.E R192, [R168.64] ;  /* 0x00000004a8c07981 */ /* 0x000564000c1e1900 */
[-C--:B---3--:R-:W-:Y:S02]  /*0b00*/  @P0 IMAD.WIDE.U32 R112, R200, R201.reuse, c[0x0][0x218] ;  /* 0x00008600c8700625 */ /* 0x088fe400078e00c9 */
[----:B------:R2:W5:Y:S02]  /*0b10*/  @P0 LDG.E.64 R160, [R104.64] ;  /* 0x0000000468a00981 */ /* 0x000564000c1e1b00 */
[----:B-1----:R-:W-:Y:S02]  /*0b20*/  @P0 IMAD.WIDE.U32 R114, R202, R201, c[0x0][0x218] ;  /* 0x00008600ca720625 */ /* 0x002fe400078e00c9 */
[----:B------:R2:W5:Y:S04]  /*0b30*/  @P0 LDG.E.64 R162, [R174.64] ;  /* 0x00000004aea20981 */ /* 0x000568000c1e1b00 */
[----:B------:R2:W5:Y:S04]  /*0b40*/  @P0 LDG.E.64 R164, [R112.64] ;  /* 0x0000000470a40981 */ /* 0x000568000c1e1b00 */
[----:B------:R2:W5:Y:S04]  /*0b50*/  @P0 LDG.E.64 R166, [R114.64] ;  /* 0x0000000472a60981 */ /* 0x000568000c1e1b00 */
[----:B------:R0:W5:Y:S04]  /*0b60*/  LDG.E R190, [R116.64] ;  /* 0x0000000474be7981 */ /* 0x000168000c1e1900 */
[----:B------:R1:W5:Y:S01]  /*0b70*/  @P0 LDG.E.64 R154, [R110.64] ;  /* 0x000000046e9a0981 */ /* 0x000362000c1e1b00 */
[----:B0-----:R-:W-:Y:S01]  /*0b80*/  HFMA2.MMA R116, -RZ, RZ, 0, 0 ;  /* 0x00000000ff747435 */ /* 0x001fe200000001ff */
[----:B-1----:R-:W-:Y:S01]  /*0b90*/  IMAD.MOV.U32 R110, RZ, RZ, RZ ;  /* 0x000000ffff6e7224 */ /* 0x002fe200078e00ff */
[----:B------:R-:W-:Y:S05]  /*0ba0*/  BRA `(.L_x_928) ;  /* 0x000017b000007947 */ /* 0x000fea0003800000 */
.L_x_927:
[----:B------:R-:W-:-:S05]  /*0bb0*/  IADD3 R36, R112, -0x1, RZ ;  /* 0xffffffff70247810 */ /* 0x000fca0007ffe0ff */
[----:B------:R-:W-:-:S05]  /*0bc0*/  IMAD R36, R36, c[0x0][0x168], RZ ;  /* 0x00005a0024247a24 */ /* 0x000fca00078e02ff */
[----:B------:R-:W-:-:S04]  /*0bd0*/  SHF.R.S32.HI R37, RZ, 0x1f, R36 ;  /* 0x0000001fff257819 */ /* 0x000fc80000011424 */
[----:B------:R-:W-:-:S04]  /*0be0*/  LEA.HI R37, R37, R36, RZ, 0x2 ;  /* 0x0000002425257211 */ /* 0x000fc800078f10ff */
[----:B------:R-:W-:Y:S01]  /*0bf0*/  LEA.HI.SX32 R114, R37, R168, 0x1e ;  /* 0x000000a825727211 */ /* 0x000fe200078ff2ff */
[----:B------:R-:W-:-:S03]  /*0c00*/  IMAD.WIDE.U32 R112, R34, R201, c[0x0][0x188] ;  /* 0x0000620022707625 */ /* 0x000fc600078e00c9 */
[C---:B------:R-:W-:Y:S01]  /*0c10*/  IADD3 R120, R114.reuse, 0x300, RZ ;  /* 0x0000030072787810 */ /* 0x040fe20007ffe0ff */
[CC--:B------:R-:W-:Y:S01]  /*0c20*/  IMAD.WIDE.U32 R126, R114.reuse, R201.reuse, c[0x0][0x208] ;  /* 0x00008200727e7625 */ /* 0x0c0fe200078e00c9 */
[C---:B------:R-:W-:Y:S01]  /*0c30*/  IADD3 R124, R114.reuse, 0x100, RZ ;  /* 0x00000100727c7810 */ /* 0x040fe20007ffe0ff */
[----:B------:R-:W2:Y:S01]  /*0c40*/  LDG.E.64 R112, [R112.64] ;  /* 0x0000000470707981 */ /* 0x000ea2000c1e1b00 */
[C---:B------:R-:W-:Y:S02]  /*0c50*/  IADD3 R122, R114.reuse, 0x200, RZ ;  /* 0x00000200727a7810 */ /* 0x040fe40007ffe0ff */
[C---:B------:R-:W-:Y:S02]  /*0c60*/  IADD3 R118, R114.reuse, 0x400, RZ ;  /* 0x0000040072767810 */ /* 0x040fe40007ffe0ff */
[----:B------:R-:W-:Y:S01]  /*0c70*/  IADD3 R116, R114, 0x500, RZ ;  /* 0x0000050072747810 */ /* 0x000fe20007ffe0ff */
[-C--:B------:R-:W-:Y:S01]  /*0c80*/  IMAD.WIDE.U32 R120, R120, R201.reuse, c[0x0][0x208] ;  /* 0x0000820078787625 */ /* 0x080fe200078e00c9 */
[----:B------:R-:W-:Y:S01]  /*0c90*/  IADD3 R114, R114, 0x600, RZ ;  /* 0x0000060072727810 */ /* 0x000fe20007ffe0ff */
[----:B------:R-:W3:Y:S01]  /*0ca0*/  LDG.E.64 R126, [R126.64] ;  /* 0x000000047e7e7981 */ /* 0x000ee2000c1e1b00 */
[----:B------:R-:W-:Y:S01]  /*0cb0*/  IADD3 R144, R34, 0x400, RZ ;  /* 0x0000040022907810 */ /* 0x000fe20007ffe0ff */
[-C--:B------:R-:W-:Y:S01]  /*0cc0*/  IMAD.WIDE.U32 R36, R196, R201.reuse, c[0x0][0x188] ;  /* 0x00006200c4247625 */ /* 0x080fe200078e00c9 */
[C---:B------:R-:W-:Y:S01]  /*0cd0*/  IADD3 R146, R34.reuse, 0x500, RZ ;  /* 0x0000050022927810 */ /* 0x040fe20007ffe0ff */
[----:B------:R-:W4:Y:S01]  /*0ce0*/  LDG.E.64 R120, [R120.64] ;  /* 0x0000000478787981 */ /* 0x000f22000c1e1b00 */
[----:B------:R-:W-:Y:S01]  /*0cf0*/  IADD3 R152, R34, 0x600, RZ ;  /* 0x0000060022987810 */ /* 0x000fe20007ffe0ff */
        /* <DEDUP_REMOVED lines=17> */
[----:B------:R-:W4:Y:S04]  /*0e10*/  LDG.E.64 R124, [R124.64] ;  /* 0x000000047c7c7981 */ /* 0x000f28000c1e1b00 */
[----:B------:R-:W4:Y:S01]  /*0e20*/  LDG.E.64 R46, [R46.64] ;  /* 0x000000042e2e7981 */ /* 0x000f22000c1e1b00 */
[----:B------:R-:W-:-:S06]  /*0e30*/  IMAD.WIDE.U32 R118, R118, R201, c[0x0][0x208] ;  /* 0x0000820076767625 */ /* 0x000fcc00078e00c9 */
[----:B------:R-:W4:Y:S01]  /*0e40*/  LDG.E.64 R118, [R118.64] ;  /* 0x0000000476767981 */ /* 0x000f22000c1e1b00 */
[----:B------:R-:W-:-:S06]  /*0e50*/  IMAD.WIDE.U32 R116, R116, R201, c[0x0][0x208] ;  /* 0x0000820074747625 */ /* 0x000fcc00078e00c9 */
[----:B------:R-:W4:Y:S01]  /*0e60*/  LDG.E.64 R116, [R116.64] ;  /* 0x0000000474747981 */ /* 0x000f22000c1e1b00 */
[----:B-----5:R-:W-:-:S13]  /*0e70*/  ISETP.GE.AND P0, PT, R199, 0x1, PT ;  /* 0x00000001c700780c */ /* 0x020fda0003f06270 */
[----:B------:R-:W-:-:S05]  /*0e80*/  @P0 IADD3 R130, R199, -0x1, RZ ;  /* 0xffffffffc7820810 */ /* 0x000fca0007ffe0ff */
[----:B------:R-:W-:-:S05]  /*0e90*/  @P0 IMAD R130, R130, c[0x0][0x168], RZ ;  /* 0x00005a0082820a24 */ /* 0x000fca00078e02ff */
[----:B------:R-:W-:Y:S01]  /*0ea0*/  @P0 SHF.R.S32.HI R131, RZ, 0x1f, R130 ;  /* 0x0000001fff830819 */ /* 0x000fe20000011482 */
[----:B------:R-:W-:-:S03]  /*0eb0*/  IMAD.MOV.U32 R132, RZ, RZ, RZ ;  /* 0x000000ffff847224 */ /* 0x000fc600078e00ff */
[----:B------:R-:W-:-:S04]  /*0ec0*/  @P0 LEA.HI R131, R131, R130, RZ, 0x2 ;  /* 0x0000008283830211 */ /* 0x000fc800078f10ff */
[----:B------:R-:W-:Y:S02]  /*0ed0*/  @P0 LEA.HI.SX32 R132, R131, R168, 0x1e ;  /* 0x000000a883840211 */ /* 0x000fe400078ff2ff */
[----:B------:R-:W-:Y:S02]  /*0ee0*/  ISETP.NE.U32.AND P0, PT, RZ, c[0x0][0x218], PT ;  /* 0x00008600ff007a0c */ /* 0x000fe40003f05070 */
[C---:B------:R-:W-:Y:S02]  /*0ef0*/  IADD3 R134, R132.reuse, 0x100, RZ ;  /* 0x0000010084867810 */ /* 0x040fe40007ffe0ff */
[----:B------:R-:W-:Y:S01]  /*0f00*/  ISETP.NE.AND.EX P0, PT, RZ, c[0x0][0x21c], PT, P0 ;  /* 0x00008700ff007a0c */ /* 0x000fe20003f05300 */
[C---:B------:R-:W-:Y:S01]  /*0f10*/  IMAD.WIDE.U32 R130, R132.reuse, R191, c[0x0][0x190] ;  /* 0x0000640084827625 */ /* 0x040fe200078e00bf */
[----:B------:R-:W-:-:S03]  /*0f20*/  IADD3 R136, R132, 0x300, RZ ;  /* 0x0000030084887810 */ /* 0x000fc60007ffe0ff */
[-C--:B0-----:R-:W-:Y:S01]  /*0f30*/  IMAD.WIDE.U32 R128, R134, R191.reuse, c[0x0][0x190] ;  /* 0x0000640086807625 */ /* 0x081fe200078e00bf */
[C---:B------:R-:W-:Y:S01]  /*0f40*/  IADD3 R134, R132.reuse, 0x200, RZ ;  /* 0x0000020084867810 */ /* 0x040fe20007ffe0ff */
[----:B------:R0:W5:Y:S01]  /*0f50*/  LDG.E R198, [R130.64] ;  /* 0x0000000482c67981 */ /* 0x000162000c1e1900 */
[C---:B------:R-:W-:Y:S02]  /*0f60*/  IADD3 R140, R132.reuse, 0x500, RZ ;  /* 0x00000500848c7810 */ /* 0x040fe40007ffe0ff */
[C---:B------:R-:W-:Y:S01]  /*0f70*/  IADD3 R138, R132.reuse, 0x400, RZ ;  /* 0x00000400848a7810 */ /* 0x040fe20007ffe0ff */
[----:B------:R1:W5:Y:S01]  /*0f80*/  LDG.E R197, [R128.64] ;  /* 0x0000000480c57981 */ /* 0x000362000c1e1900 */
[----:B------:R-:W-:Y:S01]  /*0f90*/  IADD3 R142, R132, 0x600, RZ ;  /* 0x00000600848e7810 */ /* 0x000fe20007ffe0ff */
[-C--:B------:R-:W-:Y:S02]  /*0fa0*/  IMAD.WIDE.U32 R132, R134, R191.reuse, c[0x0][0x190] ;  /* 0x0000640086847625 */ /* 0x080fe400078e00bf */
[----:B------:R1:W5:Y:S02]  /*0fb0*/  @P0 LDG.E.64 R154, [R110.64] ;  /* 0x000000046e9a0981 */ /* 0x000364000c1e1b00 */
[----:B------:R-:W-:-:S02]  /*0fc0*/  IMAD.WIDE.U32 R134, R136, R191, c[0x0][0x190] ;  /* 0x0000640088867625 */ /* 0x000fc400078e00bf */
[----:B------:R1:W5:Y:S02]  /*0fd0*/  @P0 LDG.E.64 R156, [R108.64] ;  /* 0x000000046c9c0981 */ /* 0x000364000c1e1b00 */
[----:B0-----:R-:W-:Y:S02]  /*0fe0*/  IMAD.WIDE.U32 R130, R140, R191, c[0x0][0x190] ;  /* 0x000064008c827625 */ /* 0x001fe400078e00bf */
[----:B------:R0:W5:Y:S02]  /*0ff0*/  @P0 LDG.E.64 R158, [R106.64] ;  /* 0x000000046a9e0981 */ /* 0x000164000c1e1b00 */
[-C--:B------:R-:W-:Y:S02]  /*1000*/  @P0 IMAD.WIDE.U32 R136, R144, R201.reuse, c[0x0][0x218] ;  /* 0x0000860090880625 */ /* 0x080fe400078e00c9 */
[----:B------:R0:W5:Y:S02]  /*1010*/  @P0 LDG.E.64 R160, [R104.64] ;  /* 0x0000000468a00981 */ /* 0x000164000c1e1b00 */
[----:B------:R-:W-:-:S02]  /*1020*/  @P0 IMAD.WIDE.U32 R140, R146, R201, c[0x0][0x218] ;  /* 0x00008600928c0625 */ /* 0x000fc400078e00c9 */
[----:B------:R4:W5:Y:S02]  /*1030*/  @P0 LDG.E.64 R162, [R136.64] ;  /* 0x0000000488a20981 */ /* 0x000964000c1e1b00 */
[----:B------:R-:W-:Y:S02]  /*1040*/  @P0 IMAD.WIDE.U32 R152, R152, R201, c[0x0][0x218] ;  /* 0x0000860098980625 */ /* 0x000fe400078e00c9 */
[----:B------:R0:W5:Y:S02]  /*1050*/  @P0 LDG.E.64 R164, [R140.64] ;  /* 0x000000048ca40981 */ /* 0x000164000c1e1b00 */
[-C--:B------:R-:W-:Y:S02]  /*1060*/  IMAD.WIDE.U32 R138, R138, R191.reuse, c[0x0][0x190] ;  /* 0x000064008a8a7625 */ /* 0x080fe400078e00bf */
[----:B------:R0:W5:Y:S01]  /*1070*/  @P0 LDG.E.64 R166, [R152.64] ;  /* 0x0000000498a60981 */ /* 0x000162000c1e1b00 */
[----:B------:R-:W-:Y:S01]  /*1080*/  ISETP.NE.AND P0, PT, R17, RZ, PT ;  /* 0x000000ff1100720c */ /* 0x000fe20003f05270 */
[----:B-1----:R-:W-:-:S02]  /*1090*/  IMAD.WIDE.U32 R128, R142, R191, c[0x0][0x190] ;  /* 0x000064008e807625 */ /* 0x002fc400078e00bf */
[----:B------:R1:W5:Y:S04]  /*10a0*/  LDG.E R190, [R138.64] ;  /* 0x000000048abe7981 */ /* 0x000368000c1e1900 */
[----:B------:R0:W5:Y:S04]  /*10b0*/  LDG.E R193, [R134.64] ;  /* 0x0000000486c17981 */ /* 0x000168000c1e1900 */
[----:B------:R0:W5:Y:S04]  /*10c0*/  LDG.E R195, [R132.64] ;  /* 0x0000000484c37981 */ /* 0x000168000c1e1900 */
[----:B------:R0:W5:Y:S04]  /*10d0*/  LDG.E R191, [R130.64] ;  /* 0x0000000482bf7981 */ /* 0x000168000c1e1900 */
[----:B------:R0:W5:Y:S01]  /*10e0*/  LDG.E R192, [R128.64] ;  /* 0x0000000480c07981 */ /* 0x000162000c1e1900 */
[----:B--2---:R-:W-:-:S02]  /*10f0*/  SHF.R.U64 R173, R112, 0x10, R113 ;  /* 0x0000001070ad7819 */ /* 0x004fc40000001271 */
[--C-:B-1----:R-:W-:Y:S02]  /*1100*/  SHF.R.U32.HI R138, RZ, 0x10, R113.reuse ;  /* 0x00000010ff8a7819 */ /* 0x102fe40000011671 */
[----:B------:R-:W-:Y:S01]  /*1110*/  PRMT R113, RZ, 0x5410, R113 ;  /* 0x00005410ff717816 */ /* 0x000fe20000000071 */
[----:B---3--:R-:W-:Y:S01]  /*1120*/  IMAD.MOV.U32 R144, RZ, RZ, R126 ;  /* 0x000000ffff907224 */ /* 0x008fe200078e007e */
[----:B0-----:R-:W-:Y:S01]  /*1130*/  SHF.R.U64 R133, R126, 0x10, R127 ;  /* 0x000000107e857819 */ /* 0x001fe2000000127f */
[----:B----4-:R-:W-:Y:S01]  /*1140*/  IMAD.MOV.U32 R137, RZ, RZ, R120 ;  /* 0x000000ffff897224 */ /* 0x010fe200078e0078 */
[----:B------:R-:W-:Y:S02]  /*1150*/  SHF.R.U64 R109, R120, 0x10, R121 ;  /* 0x00000010786d7819 */ /* 0x000fe40000001279 */
[--C-:B------:R-:W-:Y:S02]  /*1160*/  SHF.R.U64 R136, R36, 0x10, R37.reuse ;  /* 0x0000001024887819 */ /* 0x100fe40000001225 */
[----:B------:R-:W-:-:S02]  /*1170*/  SHF.R.U32.HI R134, RZ, 0x10, R37 ;  /* 0x00000010ff867819 */ /* 0x000fc40000011625 */
[----:B------:R-:W-:Y:S01]  /*1180*/  PRMT R120, RZ, 0x5410, R37 ;  /* 0x00005410ff787816 */ /* 0x000fe20000000025 */
[----:B------:R-:W-:Y:S01]  /*1190*/  IMAD.MOV.U32 R146, RZ, RZ, R122 ;  /* 0x000000ffff927224 */ /* 0x000fe200078e007a */
[----:B------:R-:W-:Y:S02]  /*11a0*/  SHF.R.U64 R143, R122, 0x10, R123 ;  /* 0x000000107a8f7819 */ /* 0x000fe4000000127b */
[----:B------:R-:W-:Y:S02]  /*11b0*/  FSEL R200, R169, RZ, !P0 ;  /* 0x000000ffa9c87208 */ /* 0x000fe40004000000 */
[----:B------:R-:W-:Y:S01]  /*11c0*/  PRMT R37, RZ, 0x5410, R173 ;  /* 0x00005410ff257816 */ /* 0x000fe200000000ad */
[----:B------:R-:W-:Y:S01]  /*11d0*/  IMAD.MOV.U32 R106, RZ, RZ, R121 ;  /* 0x000000ffff6a7224 */ /* 0x000fe200078e0079 */
[----:B------:R-:W-:Y:S01]  /*11e0*/  MOV R129, R127 ;  /* 0x0000007f00817202 */ /* 0x000fe20000000f00 */
[----:B------:R-:W-:Y:S01]  /*11f0*/  IMAD.MOV.U32 R139, RZ, RZ, R114 ;  /* 0x000000ffff8b7224 */ /* 0x000fe200078e0072 */
[----:B------:R-:W-:-:S02]  /*1200*/  SHF.R.U32.HI R131, RZ, 0x10, R127 ;  /* 0x00000010ff837819 */ /* 0x000fc4000001167f */
[--C-:B------:R-:W-:Y:S02]  /*1210*/  SHF.R.U64 R126, R38, 0x10, R39.reuse ;  /* 0x00000010267e7819 */ /* 0x100fe40000001227 */
[--C-:B------:R-:W-:Y:S02]  /*1220*/  SHF.R.U32.HI R130, RZ, 0x10, R39.reuse ;  /* 0x00000010ff827819 */ /* 0x100fe40000011627 */
[----:B------:R-:W-:Y:S02]  /*1230*/  PRMT R122, RZ, 0x5410, R39 ;  /* 0x00005410ff7a7816 */ /* 0x000fe40000000027 */
[----:B------:R-:W-:Y:S02]  /*1240*/  SHF.R.U64 R132, R40, 0x10, R41 ;  /* 0x0000001028847819 */ /* 0x000fe40000001229 */
[----:B------:R-:W-:Y:S02]  /*1250*/  SHF.R.U32.HI R110, RZ, 0x10, R121 ;  /* 0x00000010ff6e7819 */ /* 0x000fe40000011679 */
[----:B------:R-:W-:-:S02]  /*1260*/  SHF.R.U64 R114, R114, 0x10, R115 ;  /* 0x0000001072727819 */ /* 0x000fc40000001273 */
[----:B------:R-:W-:Y:S02]  /*1270*/  MOV R141, R115 ;  /* 0x00000073008d7202 */ /* 0x000fe40000000f00 */
[----:B------:R-:W-:Y:S02]  /*1280*/  SHF.R.U32.HI R104, RZ, 0x10, R115 ;  /* 0x00000010ff687819 */ /* 0x000fe40000011673 */
[----:B------:R-:W-:Y:S02]  /*1290*/  SHF.R.U64 R142, R42, 0x10, R43 ;  /* 0x000000102a8e7819 */ /* 0x000fe4000000122b */
[----:B------:R-:W-:Y:S02]  /*12a0*/  PRMT R39, RZ, 0x5410, R138 ;  /* 0x00005410ff277816 */ /* 0x000fe4000000008a */
[----:B------:R-:W-:Y:S02]  /*12b0*/  PRMT R115, RZ, 0x5410, R36 ;  /* 0x00005410ff737816 */ /* 0x000fe40000000024 */
[----:B------:R-:W-:Y:S01]  /*12c0*/  PRMT R121, RZ, 0x5410, R38 ;  /* 0x00005410ff797816 */ /* 0x000fe20000000026 */
[----:B------:R-:W-:Y:S01]  /*12d0*/  FADD.FTZ R38, -R200, R113 ;  /* 0x00000071c8267221 */ /* 0x000fe20000010100 */
[----:B------:R-:W-:-:S02]  /*12e0*/  SHF.R.U32.HI R168, RZ, 0x10, R43 ;  /* 0x00000010ffa87819 */ /* 0x000fc4000001162b */
[----:B------:R-:W-:Y:S02]  /*12f0*/  PRMT R127, RZ, 0x5410, R43 ;  /* 0x00005410ff7f7816 */ /* 0x000fe4000000002b */
[----:B------:R-:W-:Y:S02]  /*1300*/  PRMT R112, RZ, 0x5410, R112 ;  /* 0x00005410ff707816 */ /* 0x000fe40000000070 */
[----:B------:R-:W-:Y:S02]  /*1310*/  SHF.R.U64 R172, R44, 0x10, R45 ;  /* 0x000000102cac7819 */ /* 0x000fe4000000122d */
[----:B------:R-:W-:Y:S01]  /*1320*/  PRMT R140, RZ, 0x5410, R44 ;  /* 0x00005410ff8c7816 */ /* 0x000fe2000000002c */
[----:B------:R-:W-:Y:S01]  /*1330*/  FADD.FTZ R44, -R200, R37 ;  /* 0x00000025c82c7221 */ /* 0x000fe20000010100 */
[----:B------:R-:W-:Y:S01]  /*1340*/  PRMT R43, RZ, 0x5410, R134 ;  /* 0x00005410ff2b7816 */ /* 0x000fe20000000086 */
[----:B------:R-:W-:Y:S01]  /*1350*/  IMAD.MOV.U32 R150, RZ, RZ, R124 ;  /* 0x000000ffff967224 */ /* 0x000fe200078e007c */
[----:B------:R-:W-:-:S02]  /*1360*/  SHF.R.U32.HI R128, RZ, 0x10, R41 ;  /* 0x00000010ff807819 */ /* 0x000fc40000011629 */
[----:B------:R-:W-:Y:S02]  /*1370*/  PRMT R113, RZ, 0x5410, R132 ;  /* 0x00005410ff717816 */ /* 0x000fe40000000084 */
[----:B------:R-:W-:Y:S02]  /*1380*/  SHF.R.U64 R149, R124, 0x10, R125 ;  /* 0x000000107c957819 */ /* 0x000fe4000000127d */
[----:B------:R-:W-:Y:S02]  /*1390*/  MOV R135, R123 ;  /* 0x0000007b00877202 */ /* 0x000fe40000000f00 */
[----:B------:R-:W-:Y:S02]  /*13a0*/  SHF.R.U32.HI R145, RZ, 0x10, R123 ;  /* 0x00000010ff917819 */ /* 0x000fe4000001167b */
[--C-:B------:R-:W-:Y:S02]  /*13b0*/  SHF.R.U32.HI R171, RZ, 0x10, R45.reuse ;  /* 0x00000010ffab7819 */ /* 0x100fe4000001162d */
[----:B------:R-:W-:-:S02]  /*13c0*/  PRMT R151, RZ, 0x5410, R45 ;  /* 0x00005410ff977816 */ /* 0x000fc4000000002d */
[----:B------:R-:W-:Y:S02]  /*13d0*/  SHF.R.U64 R170, R46, 0x10, R47 ;  /* 0x000000102eaa7819 */ /* 0x000fe4000000122f */
[----:B------:R-:W-:Y:S01]  /*13e0*/  PRMT R152, RZ, 0x5410, R46 ;  /* 0x00005410ff987816 */ /* 0x000fe2000000002e */
[C---:B------:R-:W-:Y:S01]  /*13f0*/  FADD.FTZ R46, -R200.reuse, R39 ;  /* 0x00000027c82e7221 */ /* 0x040fe20000010100 */
[----:B------:R-:W-:Y:S02]  /*1400*/  PRMT R37, RZ, 0x5410, R142 ;  /* 0x00005410ff257816 */ /* 0x000fe4000000008e */
[----:B------:R-:W-:Y:S01]  /*1410*/  PRMT R123, RZ, 0x5410, R40 ;  /* 0x00005410ff7b7816 */ /* 0x000fe20000000028 */
[C---:B------:R-:W-:Y:S01]  /*1420*/  FADD.FTZ R40, -R200.reuse, R115 ;  /* 0x00000073c8287221 */ /* 0x040fe20000010100 */
[----:B------:R-:W-:Y:S02]  /*1430*/  PRMT R124, RZ, 0x5410, R41 ;  /* 0x00005410ff7c7816 */ /* 0x000fe40000000029 */
[----:B------:R-:W-:Y:S01]  /*1440*/  PRMT R45, RZ, 0x5410, R126 ;  /* 0x00005410ff2d7816 */ /* 0x000fe2000000007e */
[C---:B------:R-:W-:Y:S01]  /*1450*/  FADD.FTZ R126, -R200.reuse, R122 ;  /* 0x0000007ac87e7221 */ /* 0x040fe20000010100 */
[----:B------:R-:W-:Y:S01]  /*1460*/  PRMT R39, RZ, 0x5410, R168 ;  /* 0x00005410ff277816 */ /* 0x000fe200000000a8 */
[C---:B------:R-:W-:Y:S01]  /*1470*/  FADD.FTZ R36, -R200.reuse, R112 ;  /* 0x00000070c8247221 */ /* 0x040fe20000010100 */
[----:B------:R-:W-:Y:S01]  /*1480*/  PRMT R115, RZ, 0x5410, R128 ;  /* 0x00005410ff737816 */ /* 0x000fe20000000080 */
[C---:B------:R-:W-:Y:S01]  /*1490*/  FADD.FTZ R122, -R200.reuse, R43 ;  /* 0x0000002bc87a7221 */ /* 0x040fe20000010100 */
[----:B------:R-:W-:Y:S01]  /*14a0*/  PRMT R43, RZ, 0x5410, R171 ;  /* 0x00005410ff2b7816 */ /* 0x000fe200000000ab */
[----:B------:R-:W-:-:S02]  /*14b0*/  FADD.FTZ R112, -R200, R121 ;  /* 0x00000079c8707221 */ /* 0x000fc40000010100 */
[C---:B------:R-:W-:Y:S01]  /*14c0*/  FADD.FTZ R132, -R200.reuse, R113 ;  /* 0x00000071c8847221 */ /* 0x040fe20000010100 */
[----:B------:R-:W-:Y:S01]  /*14d0*/  PRMT R113, RZ, 0x5410, R144 ;  /* 0x00005410ff717816 */ /* 0x000fe20000000090 */
[C---:B------:R-:W-:Y:S02]  /*14e0*/  FADD.FTZ R168, -R200.reuse, R140 ;  /* 0x0000008cc8a87221 */ /* 0x040fe40000010100 */
[C---:B------:R-:W-:Y:S01]  /*14f0*/  FADD.FTZ R140, -R200.reuse, R37 ;  /* 0x00000025c88c7221 */ /* 0x040fe20000010100 */
[----:B------:R-:W-:Y:S01]  /*1500*/  PRMT R41, RZ, 0x5410, R136 ;  /* 0x00005410ff297816 */ /* 0x000fe20000000088 */
[C---:B------:R-:W-:Y:S02]  /*1510*/  FADD.FTZ R134, -R200.reuse, R124 ;  /* 0x0000007cc8867221 */ /* 0x040fe40000010100 */
[----:B------:R-:W-:Y:S02]  /*1520*/  FADD.FTZ R176, -R200, R152 ;  /* 0x00000098c8b07221 */ /* 0x000fe40000010100 */
[----:B------:R-:W-:-:S02]  /*1530*/  FMUL.FTZ R37, R33, R38 ;  /* 0x0000002621257220 */ /* 0x000fc40000410000 */
[C---:B------:R-:W-:Y:S02]  /*1540*/  FADD.FTZ R152, -R200.reuse, R39 ;  /* 0x00000027c8987221 */ /* 0x040fe40000010100 */
[C---:B------:R-:W-:Y:S02]  /*1550*/  FMUL.FTZ R38, R33.reuse, R40 ;  /* 0x0000002821267220 */ /* 0x040fe40000410000 */
[C---:B------:R-:W-:Y:S01]  /*1560*/  FADD.FTZ R136, -R200.reuse, R115 ;  /* 0x00000073c8887221 */ /* 0x040fe20000010100 */
[----:B------:R-:W-:Y:S01]  /*1570*/  PRMT R115, RZ, 0x5410, R129 ;  /* 0x00005410ff737816 */ /* 0x000fe20000000081 */
[C---:B------:R-:W-:Y:S01]  /*1580*/  FMUL.FTZ R40, R33.reuse, R112 ;  /* 0x0000007021287220 */ /* 0x040fe20000410000 */
[----:B------:R-:W-:Y:S01]  /*1590*/  PRMT R112, RZ, 0x5410, R133 ;  /* 0x00005410ff707816 */ /* 0x000fe20000000085 */
[----:B------:R-:W-:Y:S01]  /*15a0*/  FADD.FTZ R174, -R200, R43 ;  /* 0x0000002bc8ae7221 */ /* 0x000fe20000010100 */
[----:B------:R-:W-:Y:S01]  /*15b0*/  SHF.R.U64 R105, R118, 0x10, R119 ;  /* 0x0000001076697819 */ /* 0x000fe20000001277 */
[----:B------:R-:W-:Y:S01]  /*15c0*/  FMUL.FTZ R43, R33, R134 ;  /* 0x00000086212b7220 */ /* 0x000fe20000410000 */
[----:B------:R-:W-:Y:S01]  /*15d0*/  PRMT R153, RZ, 0x5410, R47 ;  /* 0x00005410ff997816 */ /* 0x000fe2000000002f */
[----:B------:R-:W-:-:S02]  /*15e0*/  FMUL.FTZ R129, R3, R113 ;  /* 0x0000007103817220 */ /* 0x000fc40000410000 */
[C---:B------:R-:W-:Y:S01]  /*15f0*/  FMUL.FTZ R134, R33.reuse, R152 ;  /* 0x0000009821867220 */ /* 0x040fe20000410000 */
[----:B------:R-:W-:Y:S01]  /*1600*/  PRMT R152, RZ, 0x5410, R109 ;  /* 0x00005410ff987816 */ /* 0x000fe2000000006d */
[----:B------:R-:W-:Y:S01]  /*1610*/  IMAD.MOV.U32 R107, RZ, RZ, R118 ;  /* 0x000000ffff6b7224 */ /* 0x000fe200078e0076 */
[----:B------:R-:W-:Y:S01]  /*1620*/  PRMT R133, RZ, 0x5410, R131 ;  /* 0x00005410ff857816 */ /* 0x000fe20000000083 */
[C---:B------:R-:W-:Y:S01]  /*1630*/  FMUL.FTZ R36, R33.reuse, R36 ;  /* 0x0000002421247220 */ /* 0x040fe20000410000 */
[----:B------:R-:W-:Y:S01]  /*1640*/  PRMT R109, RZ, 0x5410, R106 ;  /* 0x00005410ff6d7816 */ /* 0x000fe2000000006a */
[----:B------:R-:W-:Y:S01]  /*1650*/  FMUL.FTZ R121, R33, R168 ;  /* 0x000000a821797220 */ /* 0x000fe20000410000 */
[----:B------:R-:W-:Y:S01]  /*1660*/  PRMT R168, RZ, 0x5410, R105 ;  /* 0x00005410ffa87816 */ /* 0x000fe20000000069 */
[----:B------:R-:W-:Y:S02]  /*1670*/  FMUL.FTZ R131, R19, R112 ;  /* 0x0000007013837220 */ /* 0x000fe40000410000 */
[----:B------:R-:W-:-:S02]  /*1680*/  FADD.FTZ R106, RZ, R129 ;  /* 0x00000081ff6a7221 */ /* 0x000fc40000010000 */
[----:B------:R-:W-:Y:S01]  /*1690*/  FADD.FTZ R180, -R200, R153 ;  /* 0x00000099c8b47221 */ /* 0x000fe20000010100 */
[----:B------:R-:W-:Y:S01]  /*16a0*/  PRMT R153, RZ, 0x5410, R107 ;  /* 0x00005410ff997816 */ /* 0x000fe2000000006b */
[C---:B------:R-:W-:Y:S02]  /*16b0*/  FMUL.FTZ R44, R33.reuse, R44 ;  /* 0x0000002c212c7220 */ /* 0x040fe40000410000 */
[----:B------:R-:W-:Y:S02]  /*16c0*/  FFMA.FTZ R105, R36, R129, RZ ;  /* 0x0000008124697223 */ /* 0x000fe400000100ff */
[----:B------:R-:W-:Y:S02]  /*16d0*/  FMUL.FTZ R46, R33, R46 ;  /* 0x0000002e212e7220 */ /* 0x000fe40000410000 */
[----:B------:R-:W-:Y:S02]  /*16e0*/  FMUL.FTZ R144, R4, R115 ;  /* 0x0000007304907220 */ /* 0x000fe40000410000 */
[----:B------:R-:W-:-:S02]  /*16f0*/  FADD.FTZ R107, R106, R131 ;  /* 0x000000836a6b7221 */ /* 0x000fc40000010000 */
[----:B------:R-:W-:Y:S02]  /*1700*/  FADD.FTZ R76, R76, R113 ;  /* 0x000000714c4c7221 */ /* 0x000fe40000010000 */
[----:B------:R-:W-:Y:S01]  /*1710*/  FFMA.FTZ R48, R36, R113, R48 ;  /* 0x0000007124307223 */ /* 0x000fe20000010030 */
[----:B------:R-:W-:Y:S01]  /*1720*/  PRMT R113, RZ, 0x5410, R150 ;  /* 0x00005410ff717816 */ /* 0x000fe20000000096 */
[----:B------:R-:W-:Y:S01]  /*1730*/  FFMA.FTZ R105, R44, R131, R105 ;  /* 0x000000832c697223 */ /* 0x000fe20000010069 */
[----:B------:R-:W-:Y:S01]  /*1740*/  SHF.R.U32.HI R148, RZ, 0x10, R125 ;  /* 0x00000010ff947819 */ /* 0x000fe2000001167d */
[----:B------:R-:W-:Y:S02]  /*1750*/  FADD.FTZ R79, R79, R133 ;  /* 0x000000854f4f7221 */ /* 0x000fe40000010000 */
[-C--:B------:R-:W-:Y:S01]  /*1760*/  FFMA.FTZ R51, R46, R133.reuse, R51 ;  /* 0x000000852e337223 */ /* 0x080fe20000010033 */
[----:B------:R-:W-:Y:S01]  /*1770*/  SHF.R.U32.HI R169, RZ, 0x10, R47 ;  /* 0x00000010ffa97819 */ /* 0x000fe2000001162f */
[----:B------:R-:W-:Y:S01]  /*1780*/  IMAD.MOV.U32 R147, RZ, RZ, R125 ;  /* 0x000000ffff937224 */ /* 0x000fe200078e007d */
[----:B------:R-:W-:Y:S01]  /*1790*/  PRMT R125, RZ, 0x5410, R42 ;  /* 0x00005410ff7d7816 */ /* 0x000fe2000000002a */
[----:B------:R-:W-:-:S02]  /*17a0*/  FMUL.FTZ R133, R20, R133 ;  /* 0x0000008514857220 */ /* 0x000fc40000410000 */
[----:B------:R-:W-:Y:S01]  /*17b0*/  FADD.FTZ R106, R107, R144 ;  /* 0x000000906b6a7221 */ /* 0x000fe20000010000 */
[----:B------:R-:W-:Y:S01]  /*17c0*/  PRMT R47, RZ, 0x5410, R130 ;  /* 0x00005410ff2f7816 */ /* 0x000fe20000000082 */
[----:B------:R-:W-:Y:S02]  /*17d0*/  FADD.FTZ R77, R77, R112 ;  /* 0x000000704d4d7221 */ /* 0x000fe40000010000 */
[----:B------:R-:W-:Y:S01]  /*17e0*/  FFMA.FTZ R49, R44, R112, R49 ;  /* 0x000000702c317223 */ /* 0x000fe20000010031 */
[----:B------:R-:W-:Y:S01]  /*17f0*/  PRMT R112, RZ, 0x5410, R149 ;  /* 0x00005410ff707816 */ /* 0x000fe20000000095 */
[C---:B------:R-:W-:Y:S01]  /*1800*/  FADD.FTZ R42, -R200.reuse, R120 ;  /* 0x00000078c82a7221 */ /* 0x040fe20000010100 */
[----:B------:R-:W-:Y:S01]  /*1810*/  PRMT R149, RZ, 0x5410, R135 ;  /* 0x00005410ff957816 */ /* 0x000fe20000000087 */
[----:B------:R-:W-:Y:S02]  /*1820*/  FFMA.FTZ R105, R37, R144, R105 ;  /* 0x0000009025697223 */ /* 0x000fe40000010069 */
[C---:B------:R-:W-:Y:S01]  /*1830*/  FADD.FTZ R120, -R200.reuse, R41 ;  /* 0x00000029c8787221 */ /* 0x040fe20000010100 */
[----:B------:R-:W-:Y:S01]  /*1840*/  PRMT R41, RZ, 0x5410, R172 ;  /* 0x00005410ff297816 */ /* 0x000fe200000000ac */
[----:B------:R-:W-:Y:S01]  /*1850*/  FADD.FTZ R124, -R200, R45 ;  /* 0x0000002dc87c7221 */ /* 0x000fe20000010100 */
        /* <DEDUP_REMOVED lines=12> */
[----:B------:R-:W-:Y:S02]  /*1920*/  FADD.FTZ R178, -R200, R45 ;  /* 0x0000002dc8b27221 */ /* 0x000fe40000010100 */
[C---:B------:R-:W-:Y:S02]  /*1930*/  FMUL.FTZ R41, R33.reuse, R126 ;  /* 0x0000007e21297220 */ /* 0x040fe40000410000 */
[----:B------:R-:W-:Y:S02]  /*1940*/  FMUL.FTZ R120, R33, R120 ;  /* 0x0000007821787220 */ /* 0x000fe40000410000 */
[----:B------:R-:W-:Y:S02]  /*1950*/  FADD.FTZ R78, R78, R115 ;  /* 0x000000734e4e7221 */ /* 0x000fe40000010000 */
[----:B------:R-:W-:Y:S01]  /*1960*/  FFMA.FTZ R50, R37, R115, R50 ;  /* 0x0000007325327223 */ /* 0x000fe20000010032 */
[----:B------:R-:W-:Y:S01]  /*1970*/  PRMT R115, RZ, 0x5410, R146 ;  /* 0x00005410ff737816 */ /* 0x000fe20000000092 */
[----:B------:R-:W-:-:S02]  /*1980*/  FFMA.FTZ R105, R38, R135, R105 ;  /* 0x0000008726697223 */ /* 0x000fc40000010069 */
[C---:B------:R-:W-:Y:S02]  /*1990*/  FMUL.FTZ R126, R33.reuse, R128 ;  /* 0x00000080217e7220 */ /* 0x040fe40000410000 */
[C---:B------:R-:W-:Y:S02]  /*19a0*/  FMUL.FTZ R128, R33.reuse, R132 ;  /* 0x0000008421807220 */ /* 0x040fe40000410000 */
[----:B------:R-:W-:Y:S02]  /*19b0*/  FMUL.FTZ R146, R6, R147 ;  /* 0x0000009306927220 */ /* 0x000fe40000410000 */
[----:B------:R-:W-:Y:S02]  /*19c0*/  FADD.FTZ R107, R106, R137 ;  /* 0x000000896a6b7221 */ /* 0x000fe40000010000 */
[C---:B------:R-:W-:Y:S02]  /*19d0*/  FMUL.FTZ R132, R33.reuse, R140 ;  /* 0x0000008c21847220 */ /* 0x040fe40000410000 */
[----:B------:R-:W-:-:S02]  /*19e0*/  FMUL.FTZ R39, R33, R42 ;  /* 0x0000002a21277220 */ /* 0x000fc40000410000 */
[----:B------:R-:W-:Y:S01]  /*19f0*/  FMUL.FTZ R140, R33, R178 ;  /* 0x000000b2218c7220 */ /* 0x000fe20000410000 */
[----:B------:R-:W-:Y:S01]  /*1a00*/  PRMT R178, RZ, 0x5410, R139 ;  /* 0x00005410ffb27816 */ /* 0x000fe2000000008b */
[----:B------:R-:W-:Y:S02]  /*1a10*/  FFMA.FTZ R105, R120, R137, R105 ;  /* 0x0000008978697223 */ /* 0x000fe40000010069 */
[----:B------:R-:W-:Y:S02]  /*1a20*/  FMUL.FTZ R139, R22, R148 ;  /* 0x00000094168b7220 */ /* 0x000fe40000410000 */
[----:B------:R-:W-:Y:S01]  /*1a30*/  FADD.FTZ R106, R107, R146 ;  /* 0x000000926b6a7221 */ /* 0x000fe20000010000 */
[----:B------:R-:W-:Y:S01]  /*1a40*/  PRMT R150, RZ, 0x5410, R143 ;  /* 0x00005410ff967816 */ /* 0x000fe2000000008f */
[----:B------:R-:W-:Y:S01]  /*1a50*/  FMUL.FTZ R122, R33, R122 ;  /* 0x0000007a217a7220 */ /* 0x000fe20000410000 */
[----:B------:R-:W-:Y:S01]  /*1a60*/  PRMT R175, RZ, 0x5410, R141 ;  /* 0x00005410ffaf7816 */ /* 0x000fe2000000008d */
[----:B------:R-:W-:-:S02]  /*1a70*/  FFMA.FTZ R105, R39, R146, R105 ;  /* 0x0000009227697223 */ /* 0x000fc40000010069 */
[----:B------:R-:W-:Y:S02]  /*1a80*/  FMUL.FTZ R141, R7, R115 ;  /* 0x00000073078d7220 */ /* 0x000fe40000410000 */
[----:B------:R-:W-:Y:S02]  /*1a90*/  FADD.FTZ R106, R106, R139 ;  /* 0x0000008b6a6a7221 */ /* 0x000fe40000010000 */
[----:B------:R-:W-:Y:S02]  /*1aa0*/  FFMA.FTZ R105, R122, R139, R105 ;  /* 0x0000008b7a697223 */ /* 0x000fe40000010069 */
[----:B------:R-:W-:Y:S02]  /*1ab0*/  FMUL.FTZ R143, R23, R150 ;  /* 0x00000096178f7220 */ /* 0x000fe40000410000 */
[----:B------:R-:W-:Y:S01]  /*1ac0*/  FADD.FTZ R106, R106, R141 ;  /* 0x0000008d6a6a7221 */ /* 0x000fe20000010000 */
[----:B------:R-:W-:Y:S01]  /*1ad0*/  PRMT R145, RZ, 0x5410, R145 ;  /* 0x00005410ff917816 */ /* 0x000fe20000000091 */
[----:B------:R-:W-:-:S02]  /*1ae0*/  FMUL.FTZ R124, R33, R124 ;  /* 0x0000007c217c7220 */ /* 0x000fc40000410000 */
[----:B------:R-:W-:Y:S02]  /*1af0*/  FFMA.FTZ R105, R40, R141, R105 ;  /* 0x0000008d28697223 */ /* 0x000fe40000010069 */
[----:B------:R-:W-:Y:S02]  /*1b00*/  FADD.FTZ R75, R75, R148 ;  /* 0x000000944b4b7221 */ /* 0x000fe40000010000 */
[----:B------:R-:W-:Y:S02]  /*1b10*/  FFMA.FTZ R103, R122, R148, R103 ;  /* 0x000000947a677223 */ /* 0x000fe40000010067 */
[----:B------:R-:W-:Y:S02]  /*1b20*/  FMUL.FTZ R148, R8, R149 ;  /* 0x0000009508947220 */ /* 0x000fe40000410000 */
[----:B------:R-:W-:Y:S02]  /*1b30*/  FADD.FTZ R107, R106, R143 ;  /* 0x0000008f6a6b7221 */ /* 0x000fe40000010000 */
[----:B------:R-:W-:-:S02]  /*1b40*/  FFMA.FTZ R105, R124, R143, R105 ;  /* 0x0000008f7c697223 */ /* 0x000fc40000010069 */
[----:B------:R-:W-:Y:S02]  /*1b50*/  FADD.FTZ R71, R71, R145 ;  /* 0x0000009147477221 */ /* 0x000fe40000010000 */
[-C--:B------:R-:W-:Y:S02]  /*1b60*/  FFMA.FTZ R99, R126, R145.reuse, R99 ;  /* 0x000000917e637223 */ /* 0x080fe40000010063 */
[----:B------:R-:W-:Y:S02]  /*1b70*/  FMUL.FTZ R145, R24, R145 ;  /* 0x0000009118917220 */ /* 0x000fe40000410000 */
[----:B------:R-:W-:Y:S02]  /*1b80*/  FADD.FTZ R106, R107, R148 ;  /* 0x000000946b6a7221 */ /* 0x000fe40000010000 */
[----:B------:R-:W-:Y:S02]  /*1b90*/  FADD.FTZ R130, -R200, R123 ;  /* 0x0000007bc8827221 */ /* 0x000fe40000010100 */
[----:B------:R-:W-:-:S02]  /*1ba0*/  FFMA.FTZ R105, R41, R148, R105 ;  /* 0x0000009429697223 */ /* 0x000fc40000010069 */
        /* <DEDUP_REMOVED lines=15> */
[----:B------:R-:W-:Y:S02]  /*1ca0*/  FADD.FTZ R107, R106, R149 ;  /* 0x000000956a6b7221 */ /* 0x000fe40000010000 */
[----:B------:R-:W-:Y:S02]  /*1cb0*/  FFMA.FTZ R105, R128, R149, R105 ;  /* 0x0000009580697223 */ /* 0x000fe40000010069 */
[----:B------:R-:W-:Y:S02]  /*1cc0*/  FADD.FTZ R138, -R200, R125 ;  /* 0x0000007dc88a7221 */ /* 0x000fe40000010100 */
[----:B------:R-:W-:-:S02]  /*1cd0*/  FADD.FTZ R64, R64, R151 ;  /* 0x0000009740407221 */ /* 0x000fc40000010000 */
[----:B------:R-:W-:Y:S02]  /*1ce0*/  FFMA.FTZ R92, R42, R151, R92 ;  /* 0x000000972a5c7223 */ /* 0x000fe4000001005c */
[----:B------:R-:W-:Y:S02]  /*1cf0*/  FMUL.FTZ R151, R26, R110 ;  /* 0x0000006e1a977220 */ /* 0x000fe40000410000 */
[----:B------:R-:W-:Y:S01]  /*1d00*/  FADD.FTZ R106, R107, R150 ;  /* 0x000000966b6a7221 */ /* 0x000fe20000010000 */
[----:B------:R-:W-:Y:S01]  /*1d10*/  MOV R108, R119 ;  /* 0x00000077006c7202 */ /* 0x000fe20000000f00 */
[----:B------:R-:W-:Y:S02]  /*1d20*/  FMUL.FTZ R130, R33, R136 ;  /* 0x0000008821827220 */ /* 0x000fe40000410000 */
[----:B------:R-:W-:Y:S02]  /*1d30*/  FFMA.FTZ R105, R43, R150, R105 ;  /* 0x000000962b697223 */ /* 0x000fe40000010069 */
[----:B------:R-:W-:-:S02]  /*1d40*/  FMUL.FTZ R45, R33, R138 ;  /* 0x0000008a212d7220 */ /* 0x000fc40000410000 */
[----:B------:R-:W-:Y:S02]  /*1d50*/  FADD.FTZ R65, R65, R152 ;  /* 0x0000009841417221 */ /* 0x000fe40000010000 */
[----:B------:R-:W-:Y:S02]  /*1d60*/  FFMA.FTZ R93, R128, R152, R93 ;  /* 0x00000098805d7223 */ /* 0x000fe4000001005d */
[----:B------:R-:W-:Y:S02]  /*1d70*/  FMUL.FTZ R152, R11, R153 ;  /* 0x000000990b987220 */ /* 0x000fe40000410000 */
[----:B------:R-:W-:Y:S01]  /*1d80*/  FADD.FTZ R107, R106, R151 ;  /* 0x000000976a6b7221 */ /* 0x000fe20000010000 */
[----:B------:R-:W-:Y:S01]  /*1d90*/  PRMT R47, RZ, 0x5410, R169 ;  /* 0x00005410ff2f7816 */ /* 0x000fe200000000a9 */
[----:B------:R-:W-:Y:S01]  /*1da0*/  FFMA.FTZ R105, R130, R151, R105 ;  /* 0x0000009782697223 */ /* 0x000fe20000010069 */
[----:B------:R-:W-:Y:S01]  /*1db0*/  SHF.R.U32.HI R111, RZ, 0x10, R119 ;  /* 0x00000010ff6f7819 */ /* 0x000fe20000011677 */
[----:B------:R-:W-:Y:S01]  /*1dc0*/  FADD.FTZ R60, R60, R153 ;  /* 0x000000993c3c7221 */ /* 0x000fe20000010000 */
[----:B------:R-:W-:Y:S01]  /*1dd0*/  PRMT R169, RZ, 0x5410, R108 ;  /* 0x00005410ffa97816 */ /* 0x000fe2000000006c */
[----:B------:R-:W-:-:S02]  /*1de0*/  FFMA.FTZ R88, R45, R153, R88 ;  /* 0x000000992d587223 */ /* 0x000fc40000010058 */
[----:B------:R-:W-:Y:S02]  /*1df0*/  FMUL.FTZ R153, R27, R168 ;  /* 0x000000a81b997220 */ /* 0x000fe40000410000 */
[----:B------:R-:W-:Y:S01]  /*1e00*/  FADD.FTZ R106, R107, R152 ;  /* 0x000000986b6a7221 */ /* 0x000fe20000010000 */
[----:B------:R-:W-:Y:S01]  /*1e10*/  PRMT R111, RZ, 0x5410, R111 ;  /* 0x00005410ff6f7816 */ /* 0x000fe2000000006f */
[----:B------:R-:W-:Y:S02]  /*1e20*/  IMAD.MOV.U32 R118, RZ, RZ, R116 ;  /* 0x000000ffff767224 */ /* 0x000fe400078e0074 */
[----:B------:R-:W-:Y:S02]  /*1e30*/  FADD.FTZ R142, -R200, R127 ;  /* 0x0000007fc88e7221 */ /* 0x000fe40000010100 */
[----:B------:R-:W-:Y:S02]  /*1e40*/  FFMA.FTZ R105, R45, R152, R105 ;  /* 0x000000982d697223 */ /* 0x000fe40000010069 */
[----:B------:R-:W-:-:S02]  /*1e50*/  FMUL.FTZ R136, R33, R170 ;  /* 0x000000aa21887220 */ /* 0x000fc40000410000 */
[----:B------:R-:W-:Y:S02]  /*1e60*/  FMUL.FTZ R170, R12, R169 ;  /* 0x000000a90caa7220 */ /* 0x000fe40000410000 */
[----:B------:R-:W-:Y:S02]  /*1e70*/  FADD.FTZ R107, R106, R153 ;  /* 0x000000996a6b7221 */ /* 0x000fe40000010000 */
[----:B------:R-:W-:Y:S01]  /*1e80*/  FADD.FTZ R200, -R200, R47 ;  /* 0x0000002fc8c87221 */ /* 0x000fe20000010100 */
[----:B------:R-:W-:Y:S01]  /*1e90*/  SHF.R.U64 R116, R116, 0x10, R117 ;  /* 0x0000001074747819 */ /* 0x000fe20000001275 */
[----:B------:R-:W-:Y:S01]  /*1ea0*/  FMUL.FTZ R47, R33, R142 ;  /* 0x0000008e212f7220 */ /* 0x000fe20000410000 */
[----:B------:R-:W-:Y:S01]  /*1eb0*/  PRMT R118, RZ, 0x5410, R118 ;  /* 0x00005410ff767816 */ /* 0x000fe20000000076 */
[----:B------:R-:W-:Y:S02]  /*1ec0*/  FFMA.FTZ R105, R132, R153, R105 ;  /* 0x0000009984697223 */ /* 0x000fe40000010069 */
[----:B------:R-:W-:-:S02]  /*1ed0*/  FMUL.FTZ R171, R28, R111 ;  /* 0x0000006f1cab7220 */ /* 0x000fc40000410000 */
[----:B------:R-:W-:Y:S01]  /*1ee0*/  FADD.FTZ R106, R107, R170 ;  /* 0x000000aa6b6a7221 */ /* 0x000fe20000010000 */
[----:B------:R-:W-:Y:S01]  /*1ef0*/  PRMT R116, RZ, 0x5410, R116 ;  /* 0x00005410ff747816 */ /* 0x000fe20000000074 */
[----:B------:R-:W-:Y:S02]  /*1f00*/  IMAD.MOV.U32 R119, RZ, RZ, R117 ;  /* 0x000000ffff777224 */ /* 0x000fe400078e0075 */
[----:B------:R-:W-:Y:S02]  /*1f10*/  FFMA.FTZ R105, R47, R170, R105 ;  /* 0x000000aa2f697223 */ /* 0x000fe40000010069 */
[----:B------:R-:W-:Y:S02]  /*1f20*/  FMUL.FTZ R123, R33, R172 ;  /* 0x000000ac217b7220 */ /* 0x000fe40000410000 */
[----:B------:R-:W-:Y:S02]  /*1f30*/  FMUL.FTZ R172, R13, R118 ;  /* 0x000000760dac7220 */ /* 0x000fe40000410000 */
[----:B------:R-:W-:Y:S01]  /*1f40*/  FADD.FTZ R107, R106, R171 ;  /* 0x000000ab6a6b7221 */ /* 0x000fe20000010000 */
[----:B------:R-:W-:Y:S01]  /*1f50*/  SHF.R.U32.HI R117, RZ, 0x10, R117 ;  /* 0x00000010ff757819 */ /* 0x000fe20000011675 */
[----:B------:R-:W-:Y:S01]  /*1f60*/  FFMA.FTZ R105, R134, R171, R105 ;  /* 0x000000ab86697223 */ /* 0x000fe20000010069 */
[----:B------:R-:W-:Y:S01]  /*1f70*/  PRMT R119, RZ, 0x5410, R119 ;  /* 0x00005410ff777816 */ /* 0x000fe20000000077 */
[----:B------:R-:W-:-:S02]  /*1f80*/  FMUL.FTZ R173, R29, R116 ;  /* 0x000000741dad7220 */ /* 0x000fc40000410000 */
[----:B------:R-:W-:Y:S01]  /*1f90*/  FADD.FTZ R106, R107, R172 ;  /* 0x000000ac6b6a7221 */ /* 0x000fe20000010000 */
[----:B------:R-:W-:Y:S01]  /*1fa0*/  PRMT R117, RZ, 0x5410, R117 ;  /* 0x00005410ff757816 */ /* 0x000fe20000000075 */
[----:B------:R-:W-:Y:S02]  /*1fb0*/  FFMA.FTZ R105, R121, R172, R105 ;  /* 0x000000ac79697223 */ /* 0x000fe40000010069 */
[----:B------:R-:W-:Y:S02]  /*1fc0*/  FMUL.FTZ R125, R33, R176 ;  /* 0x000000b0217d7220 */ /* 0x000fe40000410000 */
[----:B------:R-:W-:Y:S02]  /*1fd0*/  FMUL.FTZ R176, R14, R119 ;  /* 0x000000770eb07220 */ /* 0x000fe40000410000 */
        /* <DEDUP_REMOVED lines=15> */
[----:B------:R-:W-:Y:S01]  /*20d0*/  FADD.FTZ R107, R106, R179 ;  /* 0x000000b36a6b7221 */ /* 0x000fe20000010000 */
[----:B------:R-:W-:Y:S01]  /*20e0*/  PRMT R106, RZ, 0x5410, R104 ;  /* 0x00005410ff6a7816 */ /* 0x000fe20000000068 */
[C---:B------:R-:W-:Y:S02]  /*20f0*/  FMUL.FTZ R127, R33.reuse, R180 ;  /* 0x000000b4217f7220 */ /* 0x040fe40000410000 */
[----:B------:R-:W-:Y:S02]  /*2100*/  FMUL.FTZ R180, R16, R175 ;  /* 0x000000af10b47220 */ /* 0x000fe40000410000 */
[----:B------:R-:W-:Y:S02]  /*2110*/  FFMA.FTZ R105, R140, R179, R105 ;  /* 0x000000b38c697223 */ /* 0x000fe40000010069 */
        /* <DEDUP_REMOVED lines=36> */
.L_x_928:
[----:B--2---:R-:W-:Y:S05]  /*2360*/  BSYNC B0 ;  /* 0x0000000000007941 */ /* 0x004fea0003800000 */
.L_x_926:
[----:B------:R-:W-:Y:S02]  /*2370*/  LOP3.LUT P2, RZ, R18, 0xff, RZ, 0xc0, !PT ;  /* 0x000000ff12ff7812 */ /* 0x000fe4000784c0ff */
[----:B------:R-:W-:Y:S02]  /*2380*/  SHF.R.U32.HI R106, RZ, 0x5, R0 ;  /* 0x00000005ff6a7819 */ /* 0x000fe40000011600 */
[----:B------:R-:W-:-:S02]  /*2390*/  LOP3.LUT P0, RZ, R0, 0x1f, RZ, 0xc0, !PT ;  /* 0x0000001f00ff7812 */ /* 0x000fc4000780c0ff */
[----:B------:R-:W-:-:S07]  /*23a0*/  LOP3.LUT R174, R106, 0x7fffff8, RZ, 0xc0, !PT ;  /* 0x07fffff86aae7812 */ /* 0x000fce00078ec0ff */
[----:B------:R-:W-:Y:S01]  /*23b0*/  @!P2 IADD3 R174, R174, 0x8, RZ ;  /* 0x00000008aeaea810 */ /* 0x000fe20007ffe0ff */
[----:B------:R-:W-:Y:S05]  /*23c0*/  BRA.DIV ~URZ, `(.L_x_929) ;  /* 0x000034227f007947 */ /* 0x000fea000b800000 */
[----:B------:R0:W1:Y:S02]  /*23d0*/  SHFL.DOWN PT, R107, R116, 0x10, 0x1f ;  /* 0x0a001f00746b7f89 */ /* 0x00006400000e0000 */
.L_x_1037:
        /* <DEDUP_REMOVED lines=15> */
[----:B------:R1:W3:Y:S01]  /*24d0*/  SHFL.DOWN PT, R111, R110, 0x1, 0x1f ;  /* 0x08201f006e6f7f89 */ /* 0x0002e200000e0000 */
[----:B--2---:R-:W-:-:S05]  /*24e0*/  FADD.FTZ R112, R109, R112 ;  /* 0x000000706d707221 */ /* 0x004fca0000010000 */
[----:B------:R1:W2:Y:S02]  /*24f0*/  SHFL.DOWN PT, R169, R112, 0x1, 0x1f ;  /* 0x08201f0070a97f89 */ /* 0x0002a400000e0000 */
.L_x_1038:
[----:B------:R-:W-:Y:S01]  /*2500*/  @!P0 LOP3.LUT R105, R106, 0x7, RZ, 0xc0, !PT ;  /* 0x000000076a698812 */ /* 0x000fe200078ec0ff */
[----:B---3--:R-:W-:Y:S01]  /*2510*/  FADD.FTZ R168, R111, R110 ;  /* 0x0000006e6fa87221 */ /* 0x008fe20000010000 */
[----:B------:R-:W-:Y:S01]  /*2520*/  WARPSYNC 0xffffffff ;  /* 0xffffffff00007948 */ /* 0x000fe20003800000 */
[----:B--2---:R-:W-:Y:S01]  /*2530*/  FADD.FTZ R169, R169, R112 ;  /* 0x00000070a9a97221 */ /* 0x004fe20000010000 */
[----:B------:R-:W-:Y:S01]  /*2540*/  ISETP.GE.AND P2, PT, R199, 0x1, PT ;  /* 0x00000001c700780c */ /* 0x000fe20003f46270 */
[----:B------:R-:W-:Y:S01]  /*2550*/  @!P0 IMAD.IADD R175, R174, 0x1, R105 ;  /* 0x00000001aeaf8824 */ /* 0x000fe200078e0269 */
[----:B------:R-:W-:Y:S04]  /*2560*/  BSSY B0, `(.L_x_931) ;  /* 0x0000034000007945 */ /* 0x000fe80003800000 */
[----:B------:R-:W-:Y:S04]  /*2570*/  @!P0 STS.64 [R175.X8+0x7000], R168 ;  /* 0x007000a8af008388 */ /* 0x000fe80000008a00 */
[----:B------:R-:W-:Y:S01]  /*2580*/  BAR.SYNC.DEFER_BLOCKING 0x0 ;  /* 0x0000000000007b1d */ /* 0x000fe20000010000 */
[----:B------:R-:W-:-:S02]  /*2590*/  ISETP.NE.AND P0, PT, R17, RZ, PT ;  /* 0x000000ff1100720c */ /* 0x000fc40003f05270 */
[----:B------:R-:W-:-:S05]  /*25a0*/  @P2 IADD3 R199, R199, -0x1, RZ ;  /* 0xffffffffc7c72810 */ /* 0x000fca0007ffe0ff */
[----:B------:R-:W-:Y:S01]  /*25b0*/  @P2 IMAD R199, R199, c[0x0][0x168], RZ ;  /* 0x00005a00c7c72a24 */ /* 0x000fe200078e02ff */
[----:B------:R-:W2:Y:S04]  /*25c0*/  LDS.128 R104, [R174.X8+0x7000] ;  /* 0x00700000ae687984 */ /* 0x000ea80000008c00 */
[----:B-1----:R-:W1:Y:S04]  /*25d0*/  LDS.128 R108, [R174.X8+0x7010] ;  /* 0x00701000ae6c7984 */ /* 0x002e680000008c00 */
[----:B------:R-:W3:Y:S04]  /*25e0*/  LDS.128 R112, [R174.X8+0x7020] ;  /* 0x00702000ae707984 */ /* 0x000ee80000008c00 */
[----:B0-----:R-:W0:Y:S01]  /*25f0*/  LDS.128 R116, [R174.X8+0x7030] ;  /* 0x00703000ae747984 */ /* 0x001e220000008c00 */
[----:B--2---:R-:W-:-:S02]  /*2600*/  FADD.FTZ R201, RZ, R104 ;  /* 0x00000068ffc97221 */ /* 0x004fc40000010000 */
[----:B------:R-:W-:Y:S01]  /*2610*/  FADD.FTZ R104, RZ, R105 ;  /* 0x00000069ff687221 */ /* 0x000fe20000010000 */
[----:B------:R-:W-:Y:S01]  /*2620*/  @P2 LOP3.LUT R105, R0, 0xff, RZ, 0xc0, !PT ;  /* 0x000000ff00692812 */ /* 0x000fe200078ec0ff */
[----:B------:R-:W-:Y:S01]  /*2630*/  FADD.FTZ R201, R106, R201 ;  /* 0x000000c96ac97221 */ /* 0x000fe20000010000 */
[----:B------:R-:W-:Y:S01]  /*2640*/  @P2 SHF.R.S32.HI R106, RZ, 0x1f, R199 ;  /* 0x0000001fff6a2819 */ /* 0x000fe200000114c7 */
[----:B------:R-:W-:Y:S02]  /*2650*/  FADD.FTZ R104, R107, R104 ;  /* 0x000000686b687221 */ /* 0x000fe40000010000 */
[----:B-1----:R-:W-:Y:S01]  /*2660*/  FADD.FTZ R201, R201, R108 ;  /* 0x0000006cc9c97221 */ /* 0x002fe20000010000 */
[----:B------:R-:W-:Y:S01]  /*2670*/  @P2 LEA.HI R106, R106, R199, RZ, 0x2 ;  /* 0x000000c76a6a2211 */ /* 0x000fe200078f10ff */
[----:B------:R-:W-:Y:S02]  /*2680*/  FADD.FTZ R104, R104, R109 ;  /* 0x0000006d68687221 */ /* 0x000fe40000010000 */
[----:B------:R-:W-:-:S02]  /*2690*/  FADD.FTZ R201, R110, R201 ;  /* 0x000000c96ec97221 */ /* 0x000fc40000010000 */
[----:B------:R-:W-:Y:S02]  /*26a0*/  FADD.FTZ R104, R111, R104 ;  /* 0x000000686f687221 */ /* 0x000fe40000010000 */
[----:B---3--:R-:W-:Y:S02]  /*26b0*/  FADD.FTZ R201, R201, R112 ;  /* 0x00000070c9c97221 */ /* 0x008fe40000010000 */
[----:B------:R-:W-:Y:S02]  /*26c0*/  FADD.FTZ R104, R104, R113 ;  /* 0x0000007168687221 */ /* 0x000fe40000010000 */
[----:B------:R-:W-:Y:S02]  /*26d0*/  FADD.FTZ R201, R114, R201 ;  /* 0x000000c972c97221 */ /* 0x000fe40000010000 */
[----:B------:R-:W-:Y:S02]  /*26e0*/  FADD.FTZ R104, R115, R104 ;  /* 0x0000006873687221 */ /* 0x000fe40000010000 */
[----:B0-----:R-:W-:-:S02]  /*26f0*/  FADD.FTZ R201, R201, R116 ;  /* 0x00000074c9c97221 */ /* 0x001fc40000010000 */
        /* <DEDUP_REMOVED lines=17> */
.L_x_932:
        /* <DEDUP_REMOVED lines=9> */
.L_x_933:
[----:B------:R-:W-:Y:S05]  /*28a0*/  BSYNC B0 ;  /* 0x0000000000007941 */ /* 0x000fea0003800000 */
.L_x_931:
[----:B------:R-:W-:Y:S01]  /*28b0*/  ISETP.NE.U32.AND P0, PT, RZ, c[0x0][0x258], PT ;  /* 0x00009600ff007a0c */ /* 0x000fe20003f05070 */
[----:B------:R-:W-:Y:S01]  /*28c0*/  @P2 FMUL.FTZ R105, R104, c[0x0][0x1ec] ;  /* 0x00007b0068692a20 */ /* 0x000fe20000410000 */
[----:B-----5:R-:W-:Y:S01]  /*28d0*/  @P2 LOP3.LUT P4, RZ, R198, 0xff, RZ, 0xc0, !PT ;  /* 0x000000ffc6ff2812 */ /* 0x020fe2000788c0ff */
[----:B------:R-:W-:Y:S01]  /*28e0*/  BSSY B0, `(.L_x_934) ;  /* 0x0000014000007945 */ /* 0x000fe20003800000 */
[----:B------:R-:W-:Y:S01]  /*28f0*/  ISETP.NE.AND.EX P0, PT, RZ, c[0x0][0x25c], PT, P0 ;  /* 0x00009700ff007a0c */ /* 0x000fe20003f05300 */
[----:B------:R-:W-:-:S05]  /*2900*/  @P2 FMUL.FTZ R105, R105, c[0x0][0x1e8] ;  /* 0x00007a0069692a20 */ /* 0x000fca0000410000 */
[----:B------:R-:W-:-:S04]  /*2910*/  @P2 FSEL R105, R105, RZ, P4 ;  /* 0x000000ff69692208 */ /* 0x000fc80002000000 */
[----:B------:R-:W-:-:S03]  /*2920*/  @P2 F2FP.BF16.PACK_AB R105, RZ, R105 ;  /* 0x00000069ff69223e */ /* 0x000fc600000010ff */
[----:B------:R-:W-:Y:S02]  /*2930*/  @P0 F2FP.BF16.PACK_AB R104, RZ, R104 ;  /* 0x00000068ff68023e */ /* 0x000fe400000010ff */
[----:B------:R-:W-:Y:S02]  /*2940*/  @P2 PRMT R185, R105, 0x7610, R185 ;  /* 0x0000761069b92816 */ /* 0x000fe400000000b9 */
[----:B------:R-:W-:Y:S01]  /*2950*/  @P0 PRMT R183, R104, 0x7610, R183 ;  /* 0x0000761068b70816 */ /* 0x000fe200000000b7 */
[----:B------:R-:W-:Y:S05]  /*2960*/  @P1 BRA `(.L_x_935) ;  /* 0x0000005000001947 */ /* 0x000fea0003800000 */
[----:B------:R-:W-:Y:S01]  /*2970*/  HFMA2.MMA R104, -RZ, RZ, 0, 0 ;  /* 0x00000000ff687435 */ /* 0x000fe200000001ff */
[----:B------:R-:W-:Y:S05]  /*2980*/  @!P3 BRA `(.L_x_936) ;  /* 0x000000900000b947 */ /* 0x000fea0003800000 */
[----:B------:R-:W-:-:S04]  /*2990*/  SHF.R.U64 R104, R154, 0x10, R155 ;  /* 0x000000109a687819 */ /* 0x000fc8000000129b */
[----:B------:R-:W-:Y:S01]  /*29a0*/  PRMT R104, RZ, 0x5410, R104 ;  /* 0x00005410ff687816 */ /* 0x000fe20000000068 */
[----:B------:R-:W-:Y:S05]  /*29b0*/  BRA `(.L_x_936) ;  /* 0x0000006000007947 */ /* 0x000fea0003800000 */
.L_x_935:
[----:B------:R-:W-:Y:S01]  /*29c0*/  FFMA.FTZ R104, R44, R109, R110 ;  /* 0x0000006d2c687223 */ /* 0x000fe2000001006e */
[----:B------:R-:W-:-:S03]  /*29d0*/  @P3 SHF.R.U64 R105, R154, 0x10, R155 ;  /* 0x000000109a693819 */ /* 0x000fc6000000129b */
[----:B------:R-:W-:Y:S01]  /*29e0*/  FADD.FTZ R104, R131, -R104 ;  /* 0x8000006883687221 */ /* 0x000fe20000010000 */
[----:B------:R-:W-:-:S03]  /*29f0*/  @P3 PRMT R105, RZ, 0x5410, R105 ;  /* 0x00005410ff693816 */ /* 0x000fc60000000069 */
[----:B------:R-:W-:-:S04]  /*2a00*/  FMUL.FTZ R104, R33, R104 ;  /* 0x0000006821687220 */ /* 0x000fc80000410000 */
[----:B------:R-:W-:Y:S02]  /*2a10*/  @P3 FADD.FTZ R104, R104, R105 ;  /* 0x0000006968683221 */ /* 0x000fe40000010000 */
.L_x_936:
[----:B------:R-:W-:Y:S05]  /*2a20*/  BSYNC B0 ;  /* 0x0000000000007941 */ /* 0x000fea0003800000 */
.L_x_934:
        /* <DEDUP_REMOVED lines=14> */
.L_x_938:
[----:B------:R-:W-:-:S04]  /*2b10*/  FFMA.FTZ R105, R37, R109, R110 ;  /* 0x0000006d25697223 */ /* 0x000fc8000001006e */
[----:B------:R-:W-:Y:S01]  /*2b20*/  FADD.FTZ R104, R144, -R105 ;  /* 0x8000006990687221 */ /* 0x000fe20000010000 */
[----:B------:R-:W-:-:S03]  /*2b30*/  @P3 PRMT R105, RZ, 0x5410, R155 ;  /* 0x00005410ff693816 */ /* 0x000fc6000000009b */
[----:B------:R-:W-:-:S04]  /*2b40*/  FMUL.FTZ R104, R33, R104 ;  /* 0x0000006821687220 */ /* 0x000fc80000410000 */
[----:B------:R-:W-:Y:S02]  /*2b50*/  @P3 FADD.FTZ R104, R104, R105 ;  /* 0x0000006968683221 */ /* 0x000fe40000010000 */
.L_x_939:
[----:B------:R-:W-:Y:S05]  /*2b60*/  BSYNC B0 ;  /* 0x0000000000007941 */ /* 0x000fea0003800000 */
.L_x_937:
        /* <DEDUP_REMOVED lines=15> */
.L_x_941:
[----:B------:R-:W-:Y:S01]  /*2c60*/  FFMA.FTZ R104, R46, R109, R110 ;  /* 0x0000006d2e687223 */ /* 0x000fe2000001006e */
[----:B------:R-:W-:-:S03]  /*2c70*/  @P3 SHF.R.U32.HI R105, RZ, 0x10, R155 ;  /* 0x00000010ff693819 */ /* 0x000fc6000001169b */
[----:B------:R-:W-:Y:S01]  /*2c80*/  FADD.FTZ R104, R133, -R104 ;  /* 0x8000006885687221 */ /* 0x000fe20000010000 */
[----:B------:R-:W-:-:S03]  /*2c90*/  @P3 PRMT R105, RZ, 0x5410, R105 ;  /* 0x00005410ff693816 */ /* 0x000fc60000000069 */
[----:B------:R-:W-:-:S04]  /*2ca0*/  FMUL.FTZ R104, R33, R104 ;  /* 0x0000006821687220 */ /* 0x000fc80000410000 */
[----:B------:R-:W-:Y:S02]  /*2cb0*/  @P3 FADD.FTZ R104, R104, R105 ;  /* 0x0000006968683221 */ /* 0x000fe40000010000 */
.L_x_942:
[----:B------:R-:W-:Y:S05]  /*2cc0*/  BSYNC B0 ;  /* 0x0000000000007941 */ /* 0x000fea0003800000 */
.L_x_940:
        /* <DEDUP_REMOVED lines=16> */
.L_x_943:
[----:B------:R-:W-:Y:S01]  /*2dd0*/  BSSY B0, `(.L_x_944) ;  /* 0x000000b000007945 */ /* 0x000fe20003800000 */
[----:B------:R-:W-:Y:S01]  /*2de0*/  @P2 PRMT R188, R112, 0x7610, R188 ;  /* 0x0000761070bc2816 */ /* 0x000fe200000000bc */
        /* <DEDUP_REMOVED lines=9> */
.L_x_945:
[----:B------:R-:W-:Y:S05]  /*2e80*/  BSYNC B0 ;  /* 0x0000000000007941 */ /* 0x000fea0003800000 */
.L_x_944:
[----:B------:R-:W-:Y:S01]  /*2e90*/  BSSY B0, `(.L_x_946) ;  /* 0x000000b000007945 */ /* 0x000fe20003800000 */
[----:B------:R-:W-:Y:S05]  /*2ea0*/  @P1 BRA `(.L_x_947) ;  /* 0x0000004000001947 */ /* 0x000fea0003800000 */
[----:B0-----:R-:W-:Y:S01]  /*2eb0*/  IMAD.MOV.U32 R104, RZ, RZ, RZ ;  /* 0x000000ffff687224 */ /* 0x001fe200078e00ff */
[----:B------:R-:W-:Y:S05]  /*2ec0*/  @!P3 BRA `(.L_x_948) ;  /* 0x000000700000b947 */ /* 0x000fea0003800000 */
[----:B------:R-:W-:Y:S01]  /*2ed0*/  PRMT R104, RZ, 0x5410, R156 ;  /* 0x00005410ff687816 */ /* 0x000fe2000000009c */
[----:B------:R-:W-:Y:S05]  /*2ee0*/  BRA `(.L_x_948) ;  /* 0x0000005000007947 */ /* 0x000fea0003800000 */
.L_x_947:
[----:B0-----:R-:W-:Y:S01]  /*2ef0*/  FFMA.FTZ R104, R38, R109, R110 ;  /* 0x0000006d26687223 */ /* 0x001fe2000001006e */
[----:B------:R-:W-:-:S03]  /*2f00*/  @P3 PRMT R105, RZ, 0x5410, R156 ;  /* 0x00005410ff693816 */ /* 0x000fc6000000009c */
[----:B------:R-:W-:-:S04]  /*2f10*/  FADD.FTZ R104, R135, -R104 ;  /* 0x8000006887687221 */ /* 0x000fc80000010000 */
[----:B------:R-:W-:-:S04]  /*2f20*/  FMUL.FTZ R104, R33, R104 ;  /* 0x0000006821687220 */ /* 0x000fc80000410000 */
[----:B------:R-:W-:Y:S02]  /*2f30*/  @P3 FADD.FTZ R104, R104, R105 ;  /* 0x0000006968683221 */ /* 0x000fe40000010000 */
.L_x_948:
[----:B------:R-:W-:Y:S05]  /*2f40*/  BSYNC B0 ;  /* 0x0000000000007941 */ /* 0x000fea0003800000 */
.L_x_946:
        /* <DEDUP_REMOVED lines=15> */
.L_x_950:
[----:B------:R-:W-:Y:S01]  /*3040*/  FFMA.FTZ R104, R120, R109, R110 ;  /* 0x0000006d78687223 */ /* 0x000fe2000001006e */
[----:B------:R-:W-:-:S03]  /*3050*/  @P3 SHF.R.U64 R105, R156, 0x10, R157 ;  /* 0x000000109c693819 */ /* 0x000fc6000000129d */
[----:B------:R-:W-:Y:S01]  /*3060*/  FADD.FTZ R104, R137, -R104 ;  /* 0x8000006889687221 */ /* 0x000fe20000010000 */
[----:B------:R-:W-:-:S03]  /*3070*/  @P3 PRMT R105, RZ, 0x5410, R105 ;  /* 0x00005410ff693816 */ /* 0x000fc60000000069 */
[----:B------:R-:W-:-:S04]  /*3080*/  FMUL.FTZ R104, R33, R104 ;  /* 0x0000006821687220 */ /* 0x000fc80000410000 */
[----:B------:R-:W-:Y:S02]  /*3090*/  @P3 FADD.FTZ R104, R104, R105 ;  /* 0x0000006968683221 */ /* 0x000fe40000010000 */
.L_x_951:
[----:B------:R-:W-:Y:S05]  /*30a0*/  BSYNC B0 ;  /* 0x0000000000007941 */ /* 0x000fea0003800000 */
.L_x_949:
        /* <DEDUP_REMOVED lines=14> */
.L_x_953:
[----:B------:R-:W-:-:S04]  /*3190*/  FFMA.FTZ R105, R39, R109, R110 ;  /* 0x0000006d27697223 */ /* 0x000fc8000001006e */
[----:B------:R-:W-:Y:S01]  /*31a0*/  FADD.FTZ R104, R146, -R105 ;  /* 0x8000006992687221 */ /* 0x000fe20000010000 */
[----:B------:R-:W-:-:S03]  /*31b0*/  @P3 PRMT R105, RZ, 0x5410, R157 ;  /* 0x00005410ff693816 */ /* 0x000fc6000000009d */
[----:B------:R-:W-:-:S04]  /*31c0*/  FMUL.FTZ R104, R33, R104 ;  /* 0x0000006821687220 */ /* 0x000fc80000410000 */
[----:B------:R-:W-:Y:S02]  /*31d0*/  @P3 FADD.FTZ R104, R104, R105 ;  /* 0x0000006968683221 */ /* 0x000fe40000010000 */
.L_x_954:
[----:B------:R-:W-:Y:S05]  /*31e0*/  BSYNC B0 ;  /* 0x0000000000007941 */ /* 0x000fea0003800000 */
.L_x_952:
        /* <DEDUP_REMOVED lines=15> */
.L_x_956:
[----:B------:R-:W-:Y:S01]  /*32e0*/  FFMA.FTZ R104, R122, R109, R110 ;  /* 0x0000006d7a687223 */ /* 0x000fe2000001006e */
[----:B------:R-:W-:-:S03]  /*32f0*/  @P3 SHF.R.U32.HI R105, RZ, 0x10, R157 ;  /* 0x00000010ff693819 */ /* 0x000fc6000001169d */
[----:B------:R-:W-:Y:S01]  /*3300*/  FADD.FTZ R104, R139, -R104 ;  /* 0x800000688b687221 */ /* 0x000fe20000010000 */
[----:B------:R-:W-:-:S03]  /*3310*/  @P3 PRMT R105, RZ, 0x5410, R105 ;  /* 0x00005410ff693816 */ /* 0x000fc60000000069 */
[----:B------:R-:W-:-:S04]  /*3320*/  FMUL.FTZ R104, R33, R104 ;  /* 0x0000006821687220 */ /* 0x000fc80000410000 */
[----:B------:R-:W-:Y:S02]  /*3330*/  @P3 FADD.FTZ R104, R104, R105 ;  /* 0x0000006968683221 */ /* 0x000fe40000010000 */
.L_x_957:
[----:B------:R-:W-:Y:S05]  /*3340*/  BSYNC B0 ;  /* 0x0000000000007941 */ /* 0x000fea0003800000 */
.L_x_955:
        /* <DEDUP_REMOVED lines=16> */
.L_x_958:
[----:B------:R-:W-:Y:S01]  /*3450*/  BSSY B0, `(.L_x_959) ;  /* 0x000000c000007945 */ /* 0x000fe20003800000 */
[----:B------:R-:W-:Y:S01]  /*3460*/  @P2 PRMT R188, R112, 0x7610, R188 ;  /* 0x0000761070bc2816 */ /* 0x000fe200000000bc */
        /* <DEDUP_REMOVED lines=10> */
.L_x_960:
[----:B------:R-:W-:Y:S05]  /*3510*/  BSYNC B0 ;  /* 0x0000000000007941 */ /* 0x000fea0003800000 */
.L_x_959:
[----:B------:R-:W-:Y:S01]  /*3520*/  BSSY B0, `(.L_x_961) ;  /* 0x000000b000007945 */ /* 0x000fe20003800000 */
[----:B------:R-:W-:Y:S05]  /*3530*/  @P1 BRA `(.L_x_962) ;  /* 0x0000004000001947 */ /* 0x000fea0003800000 */
[----:B0-----:R-:W-:Y:S01]  /*3540*/  IMAD.MOV.U32 R104, RZ, RZ, RZ ;  /* 0x000000ffff687224 */ /* 0x001fe200078e00ff */
[----:B------:R-:W-:Y:S05]  /*3550*/  @!P3 BRA `(.L_x_963) ;  /* 0x000000700000b947 */ /* 0x000fea0003800000 */
[----:B------:R-:W-:Y:S01]  /*3560*/  PRMT R104, RZ, 0x5410, R158 ;  /* 0x00005410ff687816 */ /* 0x000fe2000000009e */
[----:B------:R-:W-:Y:S05]  /*3570*/  BRA `(.L_x_963) ;  /* 0x0000005000007947 */ /* 0x000fea0003800000 */
.L_x_962:
[----:B0-----:R-:W-:Y:S01]  /*3580*/  FFMA.FTZ R104, R40, R109, R110 ;  /* 0x0000006d28687223 */ /* 0x001fe2000001006e */
[----:B------:R-:W-:-:S03]  /*3590*/  @P3 PRMT R105, RZ, 0x5410, R158 ;  /* 0x00005410ff693816 */ /* 0x000fc6000000009e */
[----:B------:R-:W-:-:S04]  /*35a0*/  FADD.FTZ R104, R141, -R104 ;  /* 0x800000688d687221 */ /* 0x000fc80000010000 */
[----:B------:R-:W-:-:S04]  /*35b0*/  FMUL.FTZ R104, R33, R104 ;  /* 0x0000006821687220 */ /* 0x000fc80000410000 */
[----:B------:R-:W-:Y:S02]  /*35c0*/  @P3 FADD.FTZ R104, R104, R105 ;  /* 0x0000006968683221 */ /* 0x000fe40000010000 */
.L_x_963:
[----:B------:R-:W-:Y:S05]  /*35d0*/  BSYNC B0 ;  /* 0x0000000000007941 */ /* 0x000fea0003800000 */
.L_x_961:
        /* <DEDUP_REMOVED lines=15> */
.L_x_965:
[----:B------:R-:W-:Y:S01]  /*36d0*/  FFMA.FTZ R104, R124, R109, R110 ;  /* 0x0000006d7c687223 */ /* 0x000fe2000001006e */
[----:B------:R-:W-:-:S03]  /*36e0*/  @P3 SHF.R.U64 R105, R158, 0x10, R159 ;  /* 0x000000109e693819 */ /* 0x000fc6000000129f */
[----:B------:R-:W-:Y:S01]  /*36f0*/  FADD.FTZ R104, R143, -R104 ;  /* 0x800000688f687221 */ /* 0x000fe20000010000 */
[----:B------:R-:W-:-:S03]  /*3700*/  @P3 PRMT R105, RZ, 0x5410, R105 ;  /* 0x00005410ff693816 */ /* 0x000fc60000000069 */
[----:B------:R-:W-:-:S04]  /*3710*/  FMUL.FTZ R104, R33, R104 ;  /* 0x0000006821687220 */ /* 0x000fc80000410000 */
[----:B------:R-:W-:Y:S02]  /*3720*/  @P3 FADD.FTZ R104, R104, R105 ;  /* 0x0000006968683221 */ /* 0x000fe40000010000 */
.L_x_966:
[----:B------:R-:W-:Y:S05]  /*3730*/  BSYNC B0 ;  /* 0x0000000000007941 */ /* 0x000fea0003800000 */
.L_x_964:
        /* <DEDUP_REMOVED lines=14> */
.L_x_968:
[----:B------:R-:W-:-:S04]  /*3820*/  FFMA.FTZ R105, R41, R109, R110 ;  /* 0x0000006d29697223 */ /* 0x000fc8000001006e */
[----:B------:R-:W-:Y:S01]  /*3830*/  FADD.FTZ R104, R148, -R105 ;  /* 0x8000006994687221 */ /* 0x000fe20000010000 */
[----:B------:R-:W-:-:S03]  /*3840*/  @P3 PRMT R105, RZ, 0x5410, R159 ;  /* 0x00005410ff693816 */ /* 0x000fc6000000009f */
[----:B------:R-:W-:-:S04]  /*3850*/  FMUL.FTZ R104, R33, R104 ;  /* 0x0000006821687220 */ /* 0x000fc80000410000 */
[----:B------:R-:W-:Y:S02]  /*3860*/  @P3 FADD.FTZ R104, R104, R105 ;  /* 0x0000006968683221 */ /* 0x000fe40000010000 */
.L_x_969:
[----:B------:R-:W-:Y:S05]  /*3870*/  BSYNC B0 ;  /* 0x0000000000007941 */ /* 0x000fea0003800000 */
.L_x_967:
        /* <DEDUP_REMOVED lines=15> */
.L_x_971:
[----:B------:R-:W-:Y:S01]  /*3970*/  FFMA.FTZ R104, R126, R109, R110 ;  /* 0x0000006d7e687223 */ /* 0x000fe2000001006e */
[----:B------:R-:W-:-:S03]  /*3980*/  @P3 SHF.R.U32.HI R105, RZ, 0x10, R159 ;  /* 0x00000010ff693819 */ /* 0x000fc6000001169f */
[----:B------:R-:W-:Y:S01]  /*3990*/  FADD.FTZ R104, R145, -R104 ;  /* 0x8000006891687221 */ /* 0x000fe20000010000 */
[----:B------:R-:W-:-:S03]  /*39a0*/  @P3 PRMT R105, RZ, 0x5410, R105 ;  /* 0x00005410ff693816 */ /* 0x000fc60000000069 */
[----:B------:R-:W-:-:S04]  /*39b0*/  FMUL.FTZ R104, R33, R104 ;  /* 0x0000006821687220 */ /* 0x000fc80000410000 */
[----:B------:R-:W-:Y:S02]  /*39c0*/  @P3 FADD.FTZ R104, R104, R105 ;  /* 0x0000006968683221 */ /* 0x000fe40000010000 */
.L_x_972:
[----:B------:R-:W-:Y:S05]  /*39d0*/  BSYNC B0 ;  /* 0x0000000000007941 */ /* 0x000fea0003800000 */
.L_x_970:
        /* <DEDUP_REMOVED lines=16> */
.L_x_973:
[----:B------:R-:W-:Y:S01]  /*3ae0*/  BSSY B0, `(.L_x_974) ;  /* 0x000000c000007945 */ /* 0x000fe20003800000 */
[----:B------:R-:W-:Y:S01]  /*3af0*/  @P2 PRMT R188, R112, 0x7610, R188 ;  /* 0x0000761070bc2816 */ /* 0x000fe200000000bc */
[----:B------:R-:W-:Y:S05]  /*3b00*/  @!P2 BRA `(.L_x_975) ;  /* 0x000000900000a947 */ /* 0x000fea0003800000 */
[----:B0-----:R-:W-:Y:S01]  /*3b10*/  LOP3.LUT R104, R184, 0xffff, RZ, 0xc0, !PT ;  /* 0x0000ffffb8687812 */ /* 0x001fe200078ec0ff */
        /* <DEDUP_REMOVED lines=8> */
.L_x_975:
[----:B------:R-:W-:Y:S05]  /*3ba0*/  BSYNC B0 ;  /* 0x0000000000007941 */ /* 0x000fea0003800000 */
.L_x_974:
[----:B------:R-:W-:Y:S01]  /*3bb0*/  BSSY B0, `(.L_x_976) ;  /* 0x000000b000007945 */ /* 0x000fe20003800000 */
[----:B------:R-:W-:Y:S05]  /*3bc0*/  @P1 BRA `(.L_x_977) ;  /* 0x0000004000001947 */ /* 0x000fea0003800000 */
[----:B0-----:R-:W-:Y:S01]  /*3bd0*/  IMAD.MOV.U32 R104, RZ, RZ, RZ ;  /* 0x000000ffff687224 */ /* 0x001fe200078e00ff */
[----:B------:R-:W-:Y:S05]  /*3be0*/  @!P3 BRA `(.L_x_978) ;  /* 0x000000700000b947 */ /* 0x000fea0003800000 */
[----:B------:R-:W-:Y:S01]  /*3bf0*/  PRMT R104, RZ, 0x5410, R160 ;  /* 0x00005410ff687816 */ /* 0x000fe200000000a0 */
[----:B------:R-:W-:Y:S05]  /*3c00*/  BRA `(.L_x_978) ;  /* 0x0000005000007947 */ /* 0x000fea0003800000 */
.L_x_977:
[----:B0-----:R-:W-:Y:S01]  /*3c10*/  FFMA.FTZ R104, R42, R109, R110 ;  /* 0x0000006d2a687223 */ /* 0x001fe2000001006e */
[----:B------:R-:W-:-:S03]  /*3c20*/  @P3 PRMT R105, RZ, 0x5410, R160 ;  /* 0x00005410ff693816 */ /* 0x000fc600000000a0 */
[----:B------:R-:W-:-:S04]  /*3c30*/  FADD.FTZ R104, R147, -R104 ;  /* 0x8000006893687221 */ /* 0x000fc80000010000 */
[----:B------:R-:W-:-:S04]  /*3c40*/  FMUL.FTZ R104, R33, R104 ;  /* 0x0000006821687220 */ /* 0x000fc80000410000 */
[----:B------:R-:W-:Y:S02]  /*3c50*/  @P3 FADD.FTZ R104, R104, R105 ;  /* 0x0000006968683221 */ /* 0x000fe40000010000 */
.L_x_978:
[----:B------:R-:W-:Y:S05]  /*3c60*/  BSYNC B0 ;  /* 0x0000000000007941 */ /* 0x000fea0003800000 */
.L_x_976:
        /* <DEDUP_REMOVED lines=15> */
.L_x_980:
[----:B------:R-:W-:Y:S01]  /*3d60*/  FFMA.FTZ R104, R128, R109, R110 ;  /* 0x0000006d80687223 */ /* 0x000fe2000001006e */
[----:B------:R-:W-:-:S03]  /*3d70*/  @P3 SHF.R.U64 R105, R160, 0x10, R161 ;  /* 0x00000010a0693819 */ /* 0x000fc600000012a1 */
[----:B------:R-:W-:Y:S01]  /*3d80*/  FADD.FTZ R104, R149, -R104 ;  /* 0x8000006895687221 */ /* 0x000fe20000010000 */
[----:B------:R-:W-:-:S03]  /*3d90*/  @P3 PRMT R105, RZ, 0x5410, R105 ;  /* 0x00005410ff693816 */ /* 0x000fc60000000069 */
[----:B------:R-:W-:-:S04]  /*3da0*/  FMUL.FTZ R104, R33, R104 ;  /* 0x0000006821687220 */ /* 0x000fc80000410000 */
[----:B------:R-:W-:Y:S02]  /*3db0*/  @P3 FADD.FTZ R104, R104, R105 ;  /* 0x0000006968683221 */ /* 0x000fe40000010000 */
.L_x_981:
[----:B------:R-:W-:Y:S05]  /*3dc0*/  BSYNC B0 ;  /* 0x0000000000007941 */ /* 0x000fea0003800000 */
.L_x_979:
        /* <DEDUP_REMOVED lines=14> */
.L_x_983:
[----:B------:R-:W-:-:S04]  /*3eb0*/  FFMA.FTZ R105, R43, R109, R110 ;  /* 0x0000006d2b697223 */ /* 0x000fc8000001006e */
[----:B------:R-:W-:Y:S01]  /*3ec0*/  FADD.FTZ R104, R150, -R105 ;  /* 0x8000006996687221 */ /* 0x000fe20000010000 */
[----:B------:R-:W-:-:S03]  /*3ed0*/  @P3 PRMT R105, RZ, 0x5410, R161 ;  /* 0x00005410ff693816 */ /* 0x000fc600000000a1 */
[----:B------:R-:W-:-:S04]  /*3ee0*/  FMUL.FTZ R104, R33, R104 ;  /* 0x0000006821687220 */ /* 0x000fc80000410000 */
[----:B------:R-:W-:Y:S02]  /*3ef0*/  @P3 FADD.FTZ R104, R104, R105 ;  /* 0x0000006968683221 */ /* 0x000fe40000010000 */
.L_x_984:
[----:B------:R-:W-:Y:S05]  /*3f00*/  BSYNC B0 ;  /* 0x0000000000007941 */ /* 0x000fea0003800000 */
.L_x_982:
        /* <DEDUP_REMOVED lines=15> */
.L_x_986:
[----:B------:R-:W-:Y:S01]  /*4000*/  FFMA.FTZ R104, R130, R109, R110 ;  /* 0x0000006d82687223 */ /* 0x000fe2000001006e */
[----:B------:R-:W-:-:S03]  /*4010*/  @P3 SHF.R.U32.HI R105, RZ, 0x10, R161 ;  /* 0x00000010ff693819 */ /* 0x000fc600000116a1 */
[----:B------:R-:W-:Y:S01]  /*4020*/  FADD.FTZ R104, R151, -R104 ;  /* 0x8000006897687221 */ /* 0x000fe20000010000 */
[----:B------:R-:W-:-:S03]  /*4030*/  @P3 PRMT R105, RZ, 0x5410, R105 ;  /* 0x00005410ff693816 */ /* 0x000fc60000000069 */
[----:B------:R-:W-:-:S04]  /*4040*/  FMUL.FTZ R104, R33, R104 ;  /* 0x0000006821687220 */ /* 0x000fc80000410000 */
[----:B------:R-:W-:Y:S02]  /*4050*/  @P3 FADD.FTZ R104, R104, R105 ;  /* 0x0000006968683221 */ /* 0x000fe40000010000 */
.L_x_987:
[----:B------:R-:W-:Y:S05]  /*4060*/  BSYNC B0 ;  /* 0x0000000000007941 */ /* 0x000fea0003800000 */
.L_x_985:
        /* <DEDUP_REMOVED lines=16> */
.L_x_988:
[----:B------:R-:W-:Y:S01]  /*4170*/  BSSY B0, `(.L_x_989) ;  /* 0x000000c000007945 */ /* 0x000fe20003800000 */
[----:B------:R-:W-:Y:S01]  /*4180*/  @P2 PRMT R188, R111, 0x7610, R188 ;  /* 0x000076106fbc2816 */ /* 0x000fe200000000bc */
[----:B------:R-:W-:Y:S05]  /*4190*/  @!P2 BRA `(.L_x_990) ;  /* 0x000000900000a947 */ /* 0x000fea0003800000 */
[----:B0-----:R-:W-:Y:S01]  /*41a0*/  LOP3.LUT R104, R184, 0xffff, RZ, 0xc0, !PT ;  /* 0x0000ffffb8687812 */ /* 0x001fe200078ec0ff */
        /* <DEDUP_REMOVED lines=8> */
.L_x_990:
[----:B------:R-:W-:Y:S05]  /*4230*/  BSYNC B0 ;  /* 0x0000000000007941 */ /* 0x000fea0003800000 */
.L_x_989:
[----:B------:R-:W-:Y:S01]  /*4240*/  BSSY B0, `(.L_x_991) ;  /* 0x000000b000007945 */ /* 0x000fe20003800000 */
[----:B------:R-:W-:Y:S05]  /*4250*/  @P1 BRA `(.L_x_992) ;  /* 0x0000004000001947 */ /* 0x000fea0003800000 */
[----:B0-----:R-:W-:Y:S01]  /*4260*/  IMAD.MOV.U32 R104, RZ, RZ, RZ ;  /* 0x000000ffff687224 */ /* 0x001fe200078e00ff */
[----:B------:R-:W-:Y:S05]  /*4270*/  @!P3 BRA `(.L_x_993) ;  /* 0x000000700000b947 */ /* 0x000fea0003800000 */
[----:B------:R-:W-:Y:S01]  /*4280*/  PRMT R104, RZ, 0x5410, R162 ;  /* 0x00005410ff687816 */ /* 0x000fe200000000a2 */
[----:B------:R-:W-:Y:S05]  /*4290*/  BRA `(.L_x_993) ;  /* 0x0000005000007947 */ /* 0x000fea0003800000 */
.L_x_992:
[----:B------:R-:W-:-:S04]  /*42a0*/  FFMA.FTZ R35, R45, R109, R110 ;  /* 0x0000006d2d237223 */ /* 0x000fc8000001006e */
[----:B0-----:R-:W-:Y:S01]  /*42b0*/  FADD.FTZ R104, R152, -R35 ;  /* 0x8000002398687221 */ /* 0x001fe20000010000 */
[----:B------:R-:W-:-:S03]  /*42c0*/  @P3 PRMT R35, RZ, 0x5410, R162 ;  /* 0x00005410ff233816 */ /* 0x000fc600000000a2 */
[----:B------:R-:W-:-:S04]  /*42d0*/  FMUL.FTZ R104, R33, R104 ;  /* 0x0000006821687220 */ /* 0x000fc80000410000 */
[----:B------:R-:W-:Y:S02]  /*42e0*/  @P3 FADD.FTZ R104, R104, R35 ;  /* 0x0000002368683221 */ /* 0x000fe40000010000 */
.L_x_993:
[----:B------:R-:W-:Y:S05]  /*42f0*/  BSYNC B0 ;  /* 0x0000000000007941 */ /* 0x000fea0003800000 */
.L_x_991:
        /* <DEDUP_REMOVED lines=15> */
.L_x_995:
[----:B------:R-:W-:Y:S01]  /*43f0*/  FFMA.FTZ R104, R132, R109, R110 ;  /* 0x0000006d84687223 */ /* 0x000fe2000001006e */
[----:B------:R-:W-:-:S03]  /*4400*/  @P3 SHF.R.U64 R35, R162, 0x10, R163 ;  /* 0x00000010a2233819 */ /* 0x000fc600000012a3 */
[----:B------:R-:W-:Y:S01]  /*4410*/  FADD.FTZ R104, R153, -R104 ;  /* 0x8000006899687221 */ /* 0x000fe20000010000 */
[----:B------:R-:W-:-:S03]  /*4420*/  @P3 PRMT R35, RZ, 0x5410, R35 ;  /* 0x00005410ff233816 */ /* 0x000fc60000000023 */
[----:B------:R-:W-:-:S04]  /*4430*/  FMUL.FTZ R104, R33, R104 ;  /* 0x0000006821687220 */ /* 0x000fc80000410000 */
[----:B------:R-:W-:Y:S02]  /*4440*/  @P3 FADD.FTZ R104, R104, R35 ;  /* 0x0000002368683221 */ /* 0x000fe40000010000 */
.L_x_996:
[----:B------:R-:W-:Y:S05]  /*4450*/  BSYNC B0 ;  /* 0x0000000000007941 */ /* 0x000fea0003800000 */
.L_x_994:
        /* <DEDUP_REMOVED lines=14> */
.L_x_998:
[----:B------:R-:W-:-:S04]  /*4540*/  FFMA.FTZ R35, R47, R109, R110 ;  /* 0x0000006d2f237223 */ /* 0x000fc8000001006e */
[----:B------:R-:W-:Y:S01]  /*4550*/  FADD.FTZ R104, R170, -R35 ;  /* 0x80000023aa687221 */ /* 0x000fe20000010000 */
[----:B------:R-:W-:-:S03]  /*4560*/  @P3 PRMT R35, RZ, 0x5410, R163 ;  /* 0x00005410ff233816 */ /* 0x000fc600000000a3 */
[----:B------:R-:W-:-:S04]  /*4570*/  FMUL.FTZ R104, R33, R104 ;  /* 0x0000006821687220 */ /* 0x000fc80000410000 */
[----:B------:R-:W-:Y:S02]  /*4580*/  @P3 FADD.FTZ R104, R104, R35 ;  /* 0x0000002368683221 */ /* 0x000fe40000010000 */
.L_x_999:
[----:B------:R-:W-:Y:S05]  /*4590*/  BSYNC B0 ;  /* 0x0000000000007941 */ /* 0x000fea0003800000 */
.L_x_997:
        /* <DEDUP_REMOVED lines=15> */
.L_x_1001:
[----:B------:R-:W-:Y:S01]  /*4690*/  FFMA.FTZ R104, R134, R109, R110 ;  /* 0x0000006d86687223 */ /* 0x000fe2000001006e */
[----:B------:R-:W-:-:S03]  /*46a0*/  @P3 SHF.R.U32.HI R35, RZ, 0x10, R163 ;  /* 0x00000010ff233819 */ /* 0x000fc600000116a3 */
[----:B------:R-:W-:Y:S01]  /*46b0*/  FADD.FTZ R104, R171, -R104 ;  /* 0x80000068ab687221 */ /* 0x000fe20000010000 */
[----:B------:R-:W-:-:S03]  /*46c0*/  @P3 PRMT R35, RZ, 0x5410, R35 ;  /* 0x00005410ff233816 */ /* 0x000fc60000000023 */
[----:B------:R-:W-:-:S04]  /*46d0*/  FMUL.FTZ R104, R33, R104 ;  /* 0x0000006821687220 */ /* 0x000fc80000410000 */
[----:B------:R-:W-:Y:S02]  /*46e0*/  @P3 FADD.FTZ R104, R104, R35 ;  /* 0x0000002368683221 */ /* 0x000fe40000010000 */
.L_x_1002:
[----:B------:R-:W-:Y:S05]  /*46f0*/  BSYNC B0 ;  /* 0x0000000000007941 */ /* 0x000fea0003800000 */
.L_x_1000:
        /* <DEDUP_REMOVED lines=17> */
.L_x_1003:
        /* <DEDUP_REMOVED lines=12> */
.L_x_1005:
[----:B------:R-:W-:Y:S05]  /*48d0*/  BSYNC B0 ;  /* 0x0000000000007941 */ /* 0x000fea0003800000 */
.L_x_1004:
[----:B------:R-:W-:Y:S01]  /*48e0*/  BSSY B0, `(.L_x_1006) ;  /* 0x000000b000007945 */ /* 0x000fe20003800000 */
[----:B------:R-:W-:Y:S05]  /*48f0*/  @P1 BRA `(.L_x_1007) ;  /* 0x0000004000001947 */ /* 0x000fea0003800000 */
[----:B0-----:R-:W-:Y:S01]  /*4900*/  IMAD.MOV.U32 R104, RZ, RZ, RZ ;  /* 0x000000ffff687224 */ /* 0x001fe200078e00ff */
[----:B------:R-:W-:Y:S05]  /*4910*/  @!P3 BRA `(.L_x_1008) ;  /* 0x000000700000b947 */ /* 0x000fea0003800000 */
[----:B------:R-:W-:Y:S01]  /*4920*/  PRMT R104, RZ, 0x5410, R164 ;  /* 0x00005410ff687816 */ /* 0x000fe200000000a4 */
[----:B------:R-:W-:Y:S05]  /*4930*/  BRA `(.L_x_1008) ;  /* 0x0000005000007947 */ /* 0x000fea0003800000 */
.L_x_1007:
[----:B------:R-:W-:-:S04]  /*4940*/  FFMA.FTZ R35, R121, R109, R110 ;  /* 0x0000006d79237223 */ /* 0x000fc8000001006e */
[----:B0-----:R-:W-:Y:S01]  /*4950*/  FADD.FTZ R104, R172, -R35 ;  /* 0x80000023ac687221 */ /* 0x001fe20000010000 */
[----:B------:R-:W-:-:S03]  /*4960*/  @P3 PRMT R35, RZ, 0x5410, R164 ;  /* 0x00005410ff233816 */ /* 0x000fc600000000a4 */
[----:B------:R-:W-:-:S04]  /*4970*/  FMUL.FTZ R104, R33, R104 ;  /* 0x0000006821687220 */ /* 0x000fc80000410000 */
[----:B------:R-:W-:Y:S02]  /*4980*/  @P3 FADD.FTZ R104, R104, R35 ;  /* 0x0000002368683221 */ /* 0x000fe40000010000 */
.L_x_1008:
[----:B------:R-:W-:Y:S05]  /*4990*/  BSYNC B0 ;  /* 0x0000000000007941 */ /* 0x000fea0003800000 */
.L_x_1006:
        /* <DEDUP_REMOVED lines=15> */
.L_x_1010:
[----:B------:R-:W-:Y:S01]  /*4a90*/  FFMA.FTZ R104, R136, R109, R110 ;  /* 0x0000006d88687223 */ /* 0x000fe2000001006e */
[----:B------:R-:W-:-:S03]  /*4aa0*/  @P3 SHF.R.U64 R35, R164, 0x10, R165 ;  /* 0x00000010a4233819 */ /* 0x000fc600000012a5 */
[----:B------:R-:W-:Y:S01]  /*4ab0*/  FADD.FTZ R104, R173, -R104 ;  /* 0x80000068ad687221 */ /* 0x000fe20000010000 */
[----:B------:R-:W-:-:S03]  /*4ac0*/  @P3 PRMT R35, RZ, 0x5410, R35 ;  /* 0x00005410ff233816 */ /* 0x000fc60000000023 */
[----:B------:R-:W-:-:S04]  /*4ad0*/  FMUL.FTZ R104, R33, R104 ;  /* 0x0000006821687220 */ /* 0x000fc80000410000 */
[----:B------:R-:W-:Y:S02]  /*4ae0*/  @P3 FADD.FTZ R104, R104, R35 ;  /* 0x0000002368683221 */ /* 0x000fe40000010000 */
.L_x_1011:
[----:B------:R-:W-:Y:S05]  /*4af0*/  BSYNC B0 ;  /* 0x0000000000007941 */ /* 0x000fea0003800000 */
.L_x_1009:
        /* <DEDUP_REMOVED lines=14> */
.L_x_1013:
[----:B------:R-:W-:-:S04]  /*4be0*/  FFMA.FTZ R35, R123, R109, R110 ;  /* 0x0000006d7b237223 */ /* 0x000fc8000001006e */
[----:B------:R-:W-:Y:S01]  /*4bf0*/  FADD.FTZ R104, R176, -R35 ;  /* 0x80000023b0687221 */ /* 0x000fe20000010000 */
[----:B------:R-:W-:-:S03]  /*4c00*/  @P3 PRMT R35, RZ, 0x5410, R165 ;  /* 0x00005410ff233816 */ /* 0x000fc600000000a5 */
[----:B------:R-:W-:-:S04]  /*4c10*/  FMUL.FTZ R104, R33, R104 ;  /* 0x0000006821687220 */ /* 0x000fc80000410000 */
[----:B------:R-:W-:Y:S02]  /*4c20*/  @P3 FADD.FTZ R104, R104, R35 ;  /* 0x0000002368683221 */ /* 0x000fe40000010000 */
.L_x_1014:
[----:B------:R-:W-:Y:S05]  /*4c30*/  BSYNC B0 ;  /* 0x0000000000007941 */ /* 0x000fea0003800000 */
.L_x_1012:
        /* <DEDUP_REMOVED lines=15> */
.L_x_1016:
[----:B------:R-:W-:Y:S01]  /*4d30*/  FFMA.FTZ R104, R138, R109, R110 ;  /* 0x0000006d8a687223 */ /* 0x000fe2000001006e */
[----:B------:R-:W-:-:S03]  /*4d40*/  @P3 SHF.R.U32.HI R35, RZ, 0x10, R165 ;  /* 0x00000010ff233819 */ /* 0x000fc600000116a5 */
[----:B------:R-:W-:Y:S01]  /*4d50*/  FADD.FTZ R104, R177, -R104 ;  /* 0x80000068b1687221 */ /* 0x000fe20000010000 */
[----:B------:R-:W-:-:S03]  /*4d60*/  @P3 PRMT R35, RZ, 0x5410, R35 ;  /* 0x00005410ff233816 */ /* 0x000fc60000000023 */
[----:B------:R-:W-:-:S04]  /*4d70*/  FMUL.FTZ R104, R33, R104 ;  /* 0x0000006821687220 */ /* 0x000fc80000410000 */
[----:B------:R-:W-:Y:S02]  /*4d80*/  @P3 FADD.FTZ R104, R104, R35 ;  /* 0x0000002368683221 */ /* 0x000fe40000010000 */
.L_x_1017:
[----:B------:R-:W-:Y:S05]  /*4d90*/  BSYNC B0 ;  /* 0x0000000000007941 */ /* 0x000fea0003800000 */
.L_x_1015:
        /* <DEDUP_REMOVED lines=17> */
.L_x_1018:
        /* <DEDUP_REMOVED lines=12> */
.L_x_1020:
[----:B------:R-:W-:Y:S05]  /*4f70*/  BSYNC B0 ;  /* 0x0000000000007941 */ /* 0x000fea0003800000 */
.L_x_1019:
[----:B------:R-:W-:Y:S01]  /*4f80*/  BSSY B0, `(.L_x_1021) ;  /* 0x000000b000007945 */ /* 0x000fe20003800000 */
[----:B------:R-:W-:Y:S05]  /*4f90*/  @P1 BRA `(.L_x_1022) ;  /* 0x0000004000001947 */ /* 0x000fea0003800000 */
[----:B0-----:R-:W-:Y:S01]  /*4fa0*/  IMAD.MOV.U32 R104, RZ, RZ, RZ ;  /* 0x000000ffff687224 */ /* 0x001fe200078e00ff */
[----:B------:R-:W-:Y:S05]  /*4fb0*/  @!P3 BRA `(.L_x_1023) ;  /* 0x000000700000b947 */ /* 0x000fea0003800000 */
[----:B------:R-:W-:Y:S01]  /*4fc0*/  PRMT R104, RZ, 0x5410, R166 ;  /* 0x00005410ff687816 */ /* 0x000fe200000000a6 */
[----:B------:R-:W-:Y:S05]  /*4fd0*/  BRA `(.L_x_1023) ;  /* 0x0000005000007947 */ /* 0x000fea0003800000 */
.L_x_1022:
[----:B------:R-:W-:-:S04]  /*4fe0*/  FFMA.FTZ R35, R125, R109, R110 ;  /* 0x0000006d7d237223 */ /* 0x000fc8000001006e */
[----:B0-----:R-:W-:Y:S01]  /*4ff0*/  FADD.FTZ R104, R178, -R35 ;  /* 0x80000023b2687221 */ /* 0x001fe20000010000 */
[----:B------:R-:W-:-:S03]  /*5000*/  @P3 PRMT R35, RZ, 0x5410, R166 ;  /* 0x00005410ff233816 */ /* 0x000fc600000000a6 */
[----:B------:R-:W-:-:S04]  /*5010*/  FMUL.FTZ R104, R33, R104 ;  /* 0x0000006821687220 */ /* 0x000fc80000410000 */
[----:B------:R-:W-:Y:S02]  /*5020*/  @P3 FADD.FTZ R104, R104, R35 ;  /* 0x0000002368683221 */ /* 0x000fe40000010000 */
.L_x_1023:
[----:B------:R-:W-:Y:S05]  /*5030*/  BSYNC B0 ;  /* 0x0000000000007941 */ /* 0x000fea0003800000 */
.L_x_1021:
        /* <DEDUP_REMOVED lines=15> */
.L_x_1025:
[----:B------:R-:W-:Y:S01]  /*5130*/  FFMA.FTZ R104, R140, R109, R110 ;  /* 0x0000006d8c687223 */ /* 0x000fe2000001006e */
[----:B------:R-:W-:-:S03]  /*5140*/  @P3 SHF.R.U64 R35, R166, 0x10, R167 ;  /* 0x00000010a6233819 */ /* 0x000fc600000012a7 */
[----:B------:R-:W-:Y:S01]  /*5150*/  FADD.FTZ R104, R179, -R104 ;  /* 0x80000068b3687221 */ /* 0x000fe20000010000 */
[----:B------:R-:W-:-:S03]  /*5160*/  @P3 PRMT R35, RZ, 0x5410, R35 ;  /* 0x00005410ff233816 */ /* 0x000fc60000000023 */
[----:B------:R-:W-:-:S04]  /*5170*/  FMUL.FTZ R104, R33, R104 ;  /* 0x0000006821687220 */ /* 0x000fc80000410000 */
[----:B------:R-:W-:Y:S02]  /*5180*/  @P3 FADD.FTZ R104, R104, R35 ;  /* 0x0000002368683221 */ /* 0x000fe40000010000 */
.L_x_1026:
[----:B------:R-:W-:Y:S05]  /*5190*/  BSYNC B0 ;  /* 0x0000000000007941 */ /* 0x000fea0003800000 */
.L_x_1024:
        /* <DEDUP_REMOVED lines=14> */
.L_x_1028:
[----:B------:R-:W-:-:S04]  /*5280*/  FFMA.FTZ R35, R127, R109, R110 ;  /* 0x0000006d7f237223 */ /* 0x000fc8000001006e */
[----:B------:R-:W-:Y:S01]  /*5290*/  FADD.FTZ R104, R180, -R35 ;  /* 0x80000023b4687221 */ /* 0x000fe20000010000 */
[----:B------:R-:W-:-:S03]  /*52a0*/  @P3 PRMT R35, RZ, 0x5410, R167 ;  /* 0x00005410ff233816 */ /* 0x000fc600000000a7 */
[----:B------:R-:W-:-:S04]  /*52b0*/  FMUL.FTZ R104, R33, R104 ;  /* 0x0000006821687220 */ /* 0x000fc80000410000 */
[----:B------:R-:W-:Y:S02]  /*52c0*/  @P3 FADD.FTZ R104, R104, R35 ;  /* 0x0000002368683221 */ /* 0x000fe40000010000 */
.L_x_1029:
[----:B------:R-:W-:Y:S05]  /*52d0*/  BSYNC B0 ;  /* 0x0000000000007941 */ /* 0x000fea0003800000 */
.L_x_1027:
        /* <DEDUP_REMOVED lines=15> */
.L_x_1031:
[----:B------:R-:W-:Y:S01]  /*53d0*/  FFMA.FTZ R110, R142, R109, R110 ;  /* 0x0000006d8e6e7223 */ /* 0x000fe2000001006e */
[----:B------:R-:W-:-:S03]  /*53e0*/  @P3 SHF.R.U32.HI R35, RZ, 0x10, R167 ;  /* 0x00000010ff233819 */ /* 0x000fc600000116a7 */
[----:B------:R-:W-:Y:S01]  /*53f0*/  FADD.FTZ R110, R181, -R110 ;  /* 0x8000006eb56e7221 */ /* 0x000fe20000010000 */
[----:B------:R-:W-:-:S03]  /*5400*/  @P3 PRMT R104, RZ, 0x5410, R35 ;  /* 0x00005410ff683816 */ /* 0x000fc60000000023 */
[----:B------:R-:W-:-:S04]  /*5410*/  FMUL.FTZ R33, R33, R110 ;  /* 0x0000006e21217220 */ /* 0x000fc80000410000 */
[----:B------:R-:W-:Y:S02]  /*5420*/  @P3 FADD.FTZ R33, R33, R104 ;  /* 0x0000006821213221 */ /* 0x000fe40000010000 */
.L_x_1032:
[----:B------:R-:W-:Y:S05]  /*5430*/  BSYNC B0 ;  /* 0x0000000000007941 */ /* 0x000fea0003800000 */
.L_x_1030:
        /* <DEDUP_REMOVED lines=17> */
.L_x_1033:
[----:B------:R-:W-:Y:S01]  /*5550*/  BSSY B0, `(.L_x_1034) ;  /* 0x000000c000007945 */ /* 0x000fe20003800000 */
[----:B------:R-:W-:Y:S01]  /*5560*/  @P2 PRMT R188, R106, 0x7610, R188 ;  /* 0x000076106abc2816 */ /* 0x000fe200000000bc */
[----:B------:R-:W-:Y:S05]  /*5570*/  @!P2 BRA `(.L_x_1035) ;  /* 0x000000900000a947 */ /* 0x000fea0003800000 */
[----:B0-----:R-:W-:Y:S01]  /*5580*/  LOP3.LUT R34, R184, 0xffff, RZ, 0xc0, !PT ;  /* 0x0000ffffb8227812 */ /* 0x001fe200078ec0ff */
[----:B------:R-:W-:Y:S01]  /*5590*/  HFMA2.MMA R105, -RZ, RZ, 0, 4.76837158203125e-07 ;  /* 0x00000008ff697435 */ /* 0x000fe200000001ff */
[----:B------:R-:W-:Y:S02]  /*55a0*/  IADD3 R104, R108, 0x600, RZ ;  /* 0x000006006c687810 */ /* 0x000fe40007ffe0ff */
[----:B------:R-:W-:Y:S01]  /*55b0*/  PRMT R33, R187, 0x5410, R188 ;  /* 0x00005410bb217816 */ /* 0x000fe200000000bc */
[----:B------:R-:W-:-:S05]  /*55c0*/  IMAD.WIDE.U32 R34, R34, 0x10000, RZ ;  /* 0x0001000022227825 */ /* 0x000fca00078e00ff */
[----:B------:R-:W-:Y:S01]  /*55d0*/  LOP3.LUT R35, R33, R35, RZ, 0xfc, !PT ;  /* 0x0000002321237212 */ /* 0x000fe200078efcff */
[----:B------:R-:W-:Y:S01]  /*55e0*/  IMAD.WIDE.U32 R104, R104, R105, c[0x0][0x248] ;  /* 0x0000920068687625 */ /* 0x000fe200078e0069 */
[----:B------:R-:W-:-:S05]  /*55f0*/  LOP3.LUT R34, R34, 0xffff, R185, 0xf8, !PT ;  /* 0x0000ffff22227812 */ /* 0x000fca00078ef8b9 */
[----:B------:R0:W-:Y:S02]  /*5600*/  STG.E.64 [R104.64], R34 ;  /* 0x0000002268007986 */ /* 0x0001e4000c101b04 */
.L_x_1035:
[----:B------:R-:W-:Y:S05]  /*5610*/  BSYNC B0 ;  /* 0x0000000000007941 */ /* 0x000fea0003800000 */
.L_x_1034:
[----:B------:R-:W-:Y:S02]  /*5620*/  IADD3 R2, R2, c[0x0][0x160], RZ ;  /* 0x0000580002027a10 */ /* 0x000fe40007ffe0ff */
[----:B------:R-:W-:Y:S02]  /*5630*/  LOP3.LUT P1, RZ, R18, 0xff, RZ, 0xc0, !PT ;  /* 0x000000ff12ff7812 */ /* 0x000fe4000782c0ff */
[----:B------:R-:W-:Y:S02]  /*5640*/  ISETP.GE.AND P0, PT, R2, c[0x0][0x164], PT ;  /* 0x0000590002007a0c */ /* 0x000fe40003f06270 */
[----:B------:R-:W-:-:S11]  /*5650*/  SEL R18, RZ, 0x1, P1 ;  /* 0x00000001ff127807 */ /* 0x000fd60000800000 */
[----:B0-----:R-:W-:Y:S01]  /*5660*/  @P0 CALL.REL.NOINC `(.L_x_925) ;  /* 0x0000001000000944 */ /* 0x001fe20003c00000 */
[----:B------:R-:W-:Y:S05]  /*5670*/  BRA `(.L_x_1036) ;  /* 0xffffb0f000007947 */ /* 0x000fea000383ffff */
.L_x_925:
        /* <DEDUP_REMOVED lines=23> */
.L_x_929:
[----:B------:R-:W-:Y:S01]  /*57f0*/  IMAD.MOV.U32 R108, RZ, RZ, R116 ;  /* 0x000000ffff6c7224 */ /* 0x000fe200078e0074 */
[----:B------:R-:W-:Y:S01]  /*5800*/  MOV R109, 0x1f ;  /* 0x0000001f006d7802 */ /* 0x000fe20000000f00 */
[----:B------:R-:W-:Y:S01]  /*5810*/  IMAD.MOV.U32 R169, RZ, RZ, 0x10 ;  /* 0x00000010ffa97424 */ /* 0x000fe200078e00ff */
[----:B------:R-:W-:Y:S01]  /*5820*/  MOV R104, 0x5850 ;  /* 0x0000585000687802 */ /* 0x000fe20000000f00 */
[----:B------:R-:W-:-:S02]  /*5830*/  IMAD.MOV.U32 R114, RZ, RZ, -0x1 ;  /* 0xffffffffff727424 */ /* 0x000fc400078e00ff */
[----:B-----5:R-:W-:Y:S05]  /*5840*/  CALL.REL.NOINC `($__internal_13_$__cuda_sm70_shflsync_down_p) ;  /* 0x0000045000007944 */ /* 0x020fea0003c00000 */
[----:B-1----:R-:W-:Y:S01]  /*5850*/  IMAD.MOV.U32 R107, RZ, RZ, R169 ;  /* 0x000000ffff6b7224 */ /* 0x002fe200078e00a9 */
[----:B0-----:R-:W-:Y:S05]  /*5860*/  BRA `(.L_x_1037) ;  /* 0xffffcb7000007947 */ /* 0x001fea000383ffff */
.L_x_930:
[----:B------:R-:W-:Y:S01]  /*5870*/  HFMA2.MMA R169, -RZ, RZ, 0, 9.5367431640625e-07 ;  /* 0x00000010ffa97435 */ /* 0x000fe200000001ff */
[----:B------:R-:W-:Y:S01]  /*5880*/  IMAD.MOV.U32 R108, RZ, RZ, R110 ;  /* 0x000000ffff6c7224 */ /* 0x000fe200078e006e */
[----:B------:R-:W-:Y:S01]  /*5890*/  MOV R104, 0x58d0 ;  /* 0x000058d000687802 */ /* 0x000fe20000000f00 */
[----:B------:R-:W-:-:S02]  /*58a0*/  IMAD.MOV.U32 R109, RZ, RZ, 0x1f ;  /* 0x0000001fff6d7424 */ /* 0x000fc400078e00ff */
[----:B------:R-:W-:Y:S02]  /*58b0*/  IMAD.MOV.U32 R114, RZ, RZ, -0x1 ;  /* 0xffffffffff727424 */ /* 0x000fe400078e00ff */
[----:B01---5:R-:W-:Y:S05]  /*58c0*/  CALL.REL.NOINC `($__internal_13_$__cuda_sm70_shflsync_down_p) ;  /* 0x000003d000007944 */ /* 0x023fea0003c00000 */
[----:B------:R-:W-:Y:S01]  /*58d0*/  FADD.FTZ R116, R107, R116 ;  /* 0x000000746b747221 */ /* 0x000fe20000010000 */
[----:B0-----:R-:W-:Y:S01]  /*58e0*/  MOV R109, 0x1f ;  /* 0x0000001f006d7802 */ /* 0x001fe20000000f00 */
[----:B-1----:R-:W-:Y:S01]  /*58f0*/  FADD.FTZ R110, R110, R169 ;  /* 0x000000a96e6e7221 */ /* 0x002fe20000010000 */
[----:B------:R-:W-:Y:S01]  /*5900*/  MOV R104, 0x5950 ;  /* 0x0000595000687802 */ /* 0x000fe20000000f00 */
[----:B------:R-:W-:Y:S02]  /*5910*/  IMAD.MOV.U32 R169, RZ, RZ, 0x8 ;  /* 0x00000008ffa97424 */ /* 0x000fe400078e00ff */
[----:B------:R-:W-:Y:S02]  /*5920*/  IMAD.MOV.U32 R114, RZ, RZ, -0x1 ;  /* 0xffffffffff727424 */ /* 0x000fe400078e00ff */
[----:B------:R-:W-:Y:S02]  /*5930*/  IMAD.MOV.U32 R108, RZ, RZ, R116 ;  /* 0x000000ffff6c7224 */ /* 0x000fe400078e0074 */
[----:B------:R-:W-:Y:S05]  /*5940*/  CALL.REL.NOINC `($__internal_13_$__cuda_sm70_shflsync_down_p) ;  /* 0x0000035000007944 */ /* 0x000fea0003c00000 */
[----:B-1----:R-:W-:Y:S01]  /*5950*/  IMAD.MOV.U32 R107, RZ, RZ, R169 ;  /* 0x000000ffff6b7224 */ /* 0x002fe200078e00a9 */
[----:B0-----:R-:W-:Y:S01]  /*5960*/  MOV R108, R110 ;  /* 0x0000006e006c7202 */ /* 0x001fe20000000f00 */
[----:B------:R-:W-:Y:S01]  /*5970*/  IMAD.MOV.U32 R169, RZ, RZ, 0x8 ;  /* 0x00000008ffa97424 */ /* 0x000fe200078e00ff */
[----:B------:R-:W-:Y:S01]  /*5980*/  MOV R114, 0xffffffff ;  /* 0xffffffff00727802 */ /* 0x000fe20000000f00 */
[----:B------:R-:W-:Y:S01]  /*5990*/  IMAD.MOV.U32 R109, RZ, RZ, 0x1f ;  /* 0x0000001fff6d7424 */ /* 0x000fe200078e00ff */
[----:B------:R-:W-:-:S02]  /*59a0*/  MOV R104, 0x59c0 ;  /* 0x000059c000687802 */ /* 0x000fc40000000f00 */
[----:B------:R-:W-:Y:S05]  /*59b0*/  CALL.REL.NOINC `($__internal_13_$__cuda_sm70_shflsync_down_p) ;  /* 0x000002e000007944 */ /* 0x000fea0003c00000 */
[----:B------:R-:W-:Y:S01]  /*59c0*/  FADD.FTZ R116, R107, R116 ;  /* 0x000000746b747221 */ /* 0x000fe20000010000 */
[----:B0-----:R-:W-:Y:S01]  /*59d0*/  MOV R114, 0xffffffff ;  /* 0xffffffff00727802 */ /* 0x001fe20000000f00 */
[----:B-1----:R-:W-:Y:S01]  /*59e0*/  FADD.FTZ R110, R110, R169 ;  /* 0x000000a96e6e7221 */ /* 0x002fe20000010000 */
[----:B------:R-:W-:Y:S01]  /*59f0*/  MOV R104, 0x5a40 ;  /* 0x00005a4000687802 */ /* 0x000fe20000000f00 */
[----:B------:R-:W-:-:S02]  /*5a00*/  IMAD.MOV.U32 R169, RZ, RZ, 0x4 ;  /* 0x00000004ffa97424 */ /* 0x000fc400078e00ff */
[----:B------:R-:W-:Y:S02]  /*5a10*/  IMAD.MOV.U32 R109, RZ, RZ, 0x1f ;  /* 0x0000001fff6d7424 */ /* 0x000fe400078e00ff */
[----:B------:R-:W-:Y:S02]  /*5a20*/  IMAD.MOV.U32 R108, RZ, RZ, R116 ;  /* 0x000000ffff6c7224 */ /* 0x000fe400078e0074 */
[----:B------:R-:W-:Y:S05]  /*5a30*/  CALL.REL.NOINC `($__internal_13_$__cuda_sm70_shflsync_down_p) ;  /* 0x0000026000007944 */ /* 0x000fea0003c00000 */
[----:B-1----:R-:W-:Y:S01]  /*5a40*/  IMAD.MOV.U32 R107, RZ, RZ, R169 ;  /* 0x000000ffff6b7224 */ /* 0x002fe200078e00a9 */
[----:B0-----:R-:W-:Y:S01]  /*5a50*/  MOV R108, R110 ;  /* 0x0000006e006c7202 */ /* 0x001fe20000000f00 */
[----:B------:R-:W-:Y:S01]  /*5a60*/  IMAD.MOV.U32 R169, RZ, RZ, 0x4 ;  /* 0x00000004ffa97424 */ /* 0x000fe200078e00ff */
[----:B------:R-:W-:Y:S01]  /*5a70*/  MOV R114, 0xffffffff ;  /* 0xffffffff00727802 */ /* 0x000fe20000000f00 */
[----:B------:R-:W-:Y:S01]  /*5a80*/  IMAD.MOV.U32 R109, RZ, RZ, 0x1f ;  /* 0x0000001fff6d7424 */ /* 0x000fe200078e00ff */
[----:B------:R-:W-:Y:S02]  /*5a90*/  MOV R104, 0x5ab0 ;  /* 0x00005ab000687802 */ /* 0x000fe40000000f00 */
        /* <DEDUP_REMOVED lines=31> */
[----:B01----:R-:W-:Y:S05]  /*5c90*/  BRA `(.L_x_1038) ;  /* 0xffffc86000007947 */ /* 0x003fea000383ffff */
        .weak           $__internal_13_$__cuda_sm70_shflsync_down_p
        .type           $__internal_13_$__cuda_sm70_shflsync_down_p,@function
        .size           $__internal_13_$__cuda_sm70_shflsync_down_p,(.L_x_12889 - $__internal_13_$__cuda_sm70_shflsync_down_p)
$__internal_13_$__cuda_sm70_shflsync_down_p:
[----:B------:R-:W-:Y:S01]  /*5ca0*/  IMAD.MOV.U32 R105, RZ, RZ, 0x0 ;  /* 0x00000000ff697424 */ /* 0x000fe200078e00ff */
[----:B------:R-:W-:Y:S04]  /*5cb0*/  WARPSYNC R114 ;  /* 0x0000007200007348 */ /* 0x000fe80003800000 */
[----:B------:R0:W1:Y:S01]  /*5cc0*/  SHFL.DOWN PT, R169, R108, R169, R109 ;  /* 0x080000a96ca97389 */ /* 0x00006200000e006d */
[----:B------:R-:W-:Y:S05]  /*5cd0*/  RET.REL.NODEC R104 `(_ZN10layer_norm13ln_bwd_kernelINS_13Kernel_traitsI13__nv_bfloat16S2_S2_S2_fjLj7168ELj1ELj1ELj8ELj8ENS_18Kernel_traits_baseILj7168ES2_S2_S2_S2_fjLj256EEEEELb1ELb0ELb1ELb1EEEvNS_9BwdParamsE) ;  /* 0xffffa32068007950 */ /* 0x000fea0003c3ffff */
.L_x_1039:
        /* <DEDUP_REMOVED lines=10> */
.L_x_12889:


//--------------------- .text._ZN10layer_norm13ln_bwd_kernelINS_13Kernel_traitsI13__nv_bfloat16S2_S2_S2_fjLj7168ELj1ELj1ELj8ELj8ENS_18Kernel_traits_baseILj7168ES2_S2_S2_S2_fjLj256EEEEELb1ELb1ELb0ELb0EEEvNS_9BwdParamsE --------------------------
	.section	.text._ZN10layer_norm13ln_bwd_kernelINS_13Kernel_traitsI13__nv_bfloat16S2_S2_S2_fjLj7168ELj1ELj1ELj8ELj8ENS_18Kernel_traits_baseILj7168ES2_S2_S2_S2_fjLj256EEEEELb1ELb1ELb0ELb0EEEvNS_9BwdParamsE,"ax",@progbits
	.sectioninfo	@"SHI_REGISTERS=254"
	.align	128
        .global         _ZN10layer_norm13ln_bwd_kernelINS_13Kernel_traitsI13__nv_bfloat16S2_S2_S2_fjLj7168ELj1ELj1ELj8ELj8ENS_18Kernel_traits_baseILj7168ES2_S2_S2_S2_fjLj256EEEEELb1ELb1ELb0ELb0EEEvNS_9BwdParamsE
        .type           _ZN10layer_norm13ln_bwd_kernelINS_13Kernel_traitsI13__nv_bfloat16S2_S2_S2_fjLj7168ELj1ELj1ELj8ELj8ENS_18Kernel_traits_baseILj7168ES2_S2_S2_S2_fjLj256EEEEELb1ELb1ELb0ELb0EEEvNS_9BwdParamsE,@function
        .size           _ZN10layer_norm13ln_bwd_kernelINS_13Kernel_traitsI13__nv_bfloat16S2_S2_S2_fjLj7168ELj1ELj1ELj8ELj8ENS_18Kernel_traits_baseILj7168ES2_S2_S2_S2_fjLj256EEEEELb1ELb1ELb0ELb0EEEvNS_9BwdParamsE,(.L_x_12890 - _ZN10layer_norm13ln_bwd_kernelINS_13Kernel_traitsI13__nv_bfloat16S2_S2_S2_fjLj7168ELj1ELj1ELj8ELj8ENS_18Kernel_traits_baseILj7168ES2_S2_S2_S2_fjLj256EEEEELb1ELb1ELb0ELb0EEEvNS_9BwdParamsE)
        .other          _ZN10layer_norm13ln_bwd_kernelINS_13Kernel_traitsI13__nv_bfloat16S2_S2_S2_fjLj7168ELj1ELj1ELj8ELj8ENS_18Kernel_traits_baseILj7168ES2_S2_S2_S2_fjLj256EEEEELb1ELb1ELb0ELb0EEEvNS_9BwdParamsE,@"STO_CUDA_ENTRY STV_DEFAULT"
_ZN10layer_norm13ln_bwd_kernelINS_13Kernel_traitsI13__nv_bfloat16S2_S2_S2_fjLj7168ELj1ELj1ELj8ELj8ENS_18Kernel_traits_baseILj7168ES2_S2_S2_S2_fjLj256EEEEELb1ELb1ELb0ELb0EEEvNS_9BwdParamsE:
.text._ZN10layer_norm13ln_bwd_kernelINS_13Kernel_traitsI13__nv_bfloat16S2_S2_S2_fjLj7168ELj1ELj1ELj8ELj8ENS_18Kernel_traits_baseILj7168ES2_S2_S2_S2_fjLj256EEEEELb1ELb1ELb0ELb0EEEvNS_9BwdParamsE:
[----:B------:R-:W-:Y:S02]  /*0000*/  IMAD.MOV.U32 R1, RZ, RZ, c[0x0][0x28] ;  /* 0x00000a00ff017624 */ /* 0x000fe400078e00ff */
[----:B------:R-:W0:Y:S01]  /*0010*/  S2R R171, SR_TID.X ;  /* 0x0000000000ab7919 */ /* 0x000e220000002100 */
[----:B------:R-:W-:Y:S01]  /*0020*/  IMAD.MOV.U32 R0, RZ, RZ, c[0x0][0x168] ;  /* 0x00005a00ff007624 */ /* 0x000fe200078e00ff */
[----:B------:R-:W-:-:S04]  /*0030*/  ULDC.64 UR4, c[0x0][0x118] ;  /* 0x0000460000047ab9 */ /* 0x000fc80000000a00 */
        /* <DEDUP_REMOVED lines=10> */
[C---:B------:R-:W-:Y:S01]  /*00e0*/  ISETP.GE.U32.AND P4, PT, R8.reuse, 0x600, PT ;  /* 0x000006000800780c */ /* 0x040fe20003f86070 */
[----:B------:R-:W0:Y:S01]  /*00f0*/  S2UR UR6, SR_CTAID.X ;  /* 0x00000000000679c3 */ /* 0x000e220000002500 */
[----:B------:R-:W-:Y:S02]  /*0100*/  ISETP.GE.U32.AND P5, PT, R8, 0x700, PT ;  /* 0x000007000800780c */ /* 0x000fe40003fa6070 */
[----:B------:R-:W-:Y:S01]  /*0110*/  @P6 MOV R19, 0x8 ;  /* 0x0000000800136802 */ /* 0x000fe20000000f00 */
[----:B------:R-:W-:Y:S01]  /*0120*/  @P0 IMAD.MOV.U32 R39, RZ, RZ, 0x8 ;  /* 0x00000008ff270424 */ /* 0x000fe200078e00ff */
[----:B------:R-:W-:Y:S01]  /*0130*/  P2R R9, PR, RZ, 0x40 ;  /* 0x00000040ff097803 */ /* 0x000fe20000000000 */
[----:B------:R-:W-:Y:S01]  /*0140*/  @P1 IMAD.MOV.U32 R43, RZ, RZ, 0x8 ;  /* 0x00000008ff2b1424 */ /* 0x000fe200078e00ff */
[----:B------:R-:W-:Y:S01]  /*0150*/  P2R R9, PR, RZ, 0x20 ;  /* 0x00000020ff097803 */ /* 0x000fe20000000000 */
[----:B------:R-:W-:Y:S01]  /*0160*/  @P6 IMAD.WIDE.U32 R14, R0, R19, c[0x0][0x1b0] ;  /* 0x00006c00000e6625 */ /* 0x000fe200078e0013 */
[----:B------:R-:W-:-:S03]  /*0170*/  @P2 MOV R47, 0x8 ;  /* 0x00000008002f2802 */ /* 0x000fc60000000f00 */
[C---:B------:R-:W-:Y:S01]  /*0180*/  @P6 IMAD.WIDE.U32 R18, R0.reuse, R19, c[0x0][0x1c8] ;  /* 0x0000720000126625 */ /* 0x040fe200078e0013 */
[----:B------:R-:W-:Y:S01]  /*0190*/  @P6 LOP3.LUT R0, R0, 0x100, RZ, 0xfc, !PT ;  /* 0x0000010000006812 */ /* 0x000fe200078efcff */
[----:B------:R1:W5:Y:S02]  /*01a0*/  @P6 LDG.E.64 R16, [R14.64] ;  /* 0x000000040e106981 */ /* 0x000364000c1e1b00 */
[----:B------:R-:W-:Y:S02]  /*01b0*/  @P3 IMAD.MOV.U32 R51, RZ, RZ, 0x8 ;  /* 0x00000008ff333424 */ /* 0x000fe400078e00ff */
[----:B------:R-:W-:-:S04]  /*01c0*/  @P0 IMAD.WIDE.U32 R36, R0, R39, c[0x0][0x1b0] ;  /* 0x00006c0000240625 */ /* 0x000fc800078e0027 */
[----:B------:R-:W-:Y:S01]  /*01d0*/  @P4 IMAD.MOV.U32 R55, RZ, RZ, 0x8 ;  /* 0x00000008ff374424 */ /* 0x000fe200078e00ff */
[----:B------:R2:W5:Y:S01]  /*01e0*/  @P0 LDG.E.64 R22, [R36.64] ;  /* 0x0000000424160981 */ /* 0x000562000c1e1b00 */
[C---:B------:R-:W-:Y:S01]  /*01f0*/  @P0 IMAD.WIDE.U32 R38, R0.reuse, R39, c[0x0][0x1c8] ;  /* 0x0000720000260625 */ /* 0x040fe200078e0027 */
[----:B------:R-:W-:Y:S02]  /*0200*/  @P0 IADD3 R0, R0, 0x100, RZ ;  /* 0x0000010000000810 */ /* 0x000fe40007ffe0ff */
[----:B------:R-:W-:Y:S01]  /*0210*/  @P5 MOV R9, 0x8 ;  /* 0x0000000800095802 */ /* 0x000fe20000000f00 */
[----:B------:R3:W5:Y:S02]  /*0220*/  @P6 LDG.E.64 R20, [R18.64] ;  /* 0x0000000412146981 */ /* 0x000764000c1e1b00 */
[CC--:B------:R-:W-:Y:S02]  /*0230*/  @P1 IMAD.WIDE.U32 R40, R0.reuse, R43.reuse, c[0x0][0x1b0] ;  /* 0x00006c0000281625 */ /* 0x0c0fe400078e002b */
[----:B------:R2:W5:Y:S02]  /*0240*/  @P0 LDG.E.64 R24, [R38.64] ;  /* 0x0000000426180981 */ /* 0x000564000c1e1b00 */
        /* <DEDUP_REMOVED lines=59> */
[----:B0-----:R-:W-:Y:S01]  /*0600*/  CS2R R52, SRZ ;  /* 0x0000000000347805 */ /* 0x001fe2000001ff00 */
[----:B-1----:R-:W-:Y:S01]  /*0610*/  CS2R R54, SRZ ;  /* 0x0000000000367805 */ /* 0x002fe2000001ff00 */
[----:B------:R-:W-:Y:S01]  /*0620*/  CS2R R48, SRZ ;  /* 0x0000000000307805 */ /* 0x000fe2000001ff00 */
[----:B------:R-:W-:Y:S01]  /*0630*/  CS2R R50, SRZ ;  /* 0x0000000000327805 */ /* 0x000fe2000001ff00 */
[----:B------:R-:W-:Y:S01]  /*0640*/  CS2R R44, SRZ ;  /* 0x00000000002c7805 */ /* 0x000fe2000001ff00 */
[----:B------:R-:W-:Y:S01]  /*0650*/  CS2R R46, SRZ ;  /* 0x00000000002e7805 */ /* 0x000fe2000001ff00 */
[----:B----4-:R-:W-:Y:S01]  /*0660*/  CS2R R40, SRZ ;  /* 0x0000000000287805 */ /* 0x010fe2000001ff00 */
[----:B------:R-:W-:Y:S01]  /*0670*/  CS2R R42, SRZ ;  /* 0x00000000002a7805 */ /* 0x000fe2000001ff00 */
[----:B------:R-:W-:Y:S05]  /*0680*/  @P5 BRA `(.L_x_1040) ;  /* 0x0000548000005947 */ /* 0x000fea0003800000 */
[----:B--2---:R-:W0:Y:S01]  /*0690*/  LDC.U8 R169, c[0x0][0x1f0] ;  /* 0x00007c00ffa97b82 */ /* 0x004e220000000000 */
[--C-:B-----5:R-:W-:Y:S01]  /*06a0*/  SHF.R.U64 R155, R28, 0x10, R29.reuse ;  /* 0x000000101c9b7819 */ /* 0x120fe2000000121d */
[--C-:B------:R-:W-:Y:S01]  /*06b0*/  IMAD.MOV.U32 R154, RZ, RZ, R29.reuse ;  /* 0x000000ffff9a7224 */ /* 0x100fe200078e001d */
[----:B------:R-:W-:Y:S01]  /*06c0*/  SHF.R.U32.HI R153, RZ, 0x10, R29 ;  /* 0x00000010ff997819 */ /* 0x000fe2000001161d */
[----:B------:R-:W-:Y:S01]  /*06d0*/  IMAD.MOV.U32 R150, RZ, RZ, R31 ;  /* 0x000000ffff967224 */ /* 0x000fe200078e001f */
[----:B------:R-:W-:Y:S01]  /*06e0*/  MOV R152, R30 ;  /* 0x0000001e00987202 */ /* 0x000fe20000000f00 */
        /* <DEDUP_REMOVED lines=14> */
[----:B------:R-:W-:Y:S01]  /*07d0*/  IMAD.MOV.U32 R168, RZ, RZ, R16 ;  /* 0x000000ffffa87224 */ /* 0x000fe200078e0010 */
[----:B------:R-:W-:Y:S01]  /*07e0*/  SHF.R.U64 R147, R32, 0x10, R33 ;  /* 0x0000001020937819 */ /* 0x000fe20000001221 */
[----:B------:R-:W-:Y:S01]  /*07f0*/  IMAD.MOV.U32 R162, RZ, RZ, R23 ;  /* 0x000000ffffa27224 */ /* 0x000fe200078e0017 */
[----:B------:R-:W-:Y:S01]  /*0800*/  MOV R146, R33 ;  /* 0x0000002100927202 */ /* 0x000fe20000000f00 */
[----:B------:R-:W-:Y:S01]  /*0810*/  IMAD.MOV.U32 R156, RZ, RZ, R28 ;  /* 0x000000ffff9c7224 */ /* 0x000fe200078e001c */
[----:B------:R-:W-:Y:S01]  /*0820*/  SHF.R.U32.HI R145, RZ, 0x10, R33 ;  /* 0x00000010ff917819 */ /* 0x000fe20000011621 */
[--C-:B------:R-:W-:Y:S01]  /*0830*/  IMAD.MOV.U32 R38, RZ, RZ, R21.reuse ;  /* 0x000000ffff267224 */ /* 0x100fe200078e0015 */
[----:B------:R-:W-:Y:S01]  /*0840*/  MOV R140, R20 ;  /* 0x00000014008c7202 */ /* 0x000fe20000000f00 */
        /* <DEDUP_REMOVED lines=11> */
[--C-:B------:R-:W-:Y:S01]  /*0900*/  SHF.R.U64 R163, R22, 0x10, R23.reuse ;  /* 0x0000001016a37819 */ /* 0x100fe20000001217 */
[----:B------:R-:W-:Y:S01]  /*0910*/  HFMA2.MMA R121, -RZ, RZ, 0, 0 ;  /* 0x00000000ff797435 */ /* 0x000fe200000001ff */
[----:B------:R-:W-:Y:S01]  /*0920*/  SHF.R.U32.HI R161, RZ, 0x10, R23 ;  /* 0x00000010ffa17819 */ /* 0x000fe20000011617 */
[----:B------:R-:W-:Y:S01]  /*0930*/  IMAD.MOV.U32 R19, RZ, RZ, 0x1 ;  /* 0x00000001ff137424 */ /* 0x000fe200078e00ff */
[----:B------:R-:W-:-:S02]  /*0940*/  MOV R158, R27 ;  /* 0x0000001b009e7202 */ /* 0x000fc40000000f00 */
[----:B------:R-:W-:Y:S02]  /*0950*/  SHF.R.U32.HI R157, RZ, 0x10, R27 ;  /* 0x00000010ff9d7819 */ /* 0x000fe4000001161b */
[----:B------:R-:W-:Y:S02]  /*0960*/  SHF.R.U32.HI R37, RZ, 0x10, R21 ;  /* 0x00000010ff257819 */ /* 0x000fe40000011615 */
[----:B------:R-:W-:Y:S02]  /*0970*/  MOV R34, R25 ;  /* 0x0000001900227202 */ /* 0x000fe40000000f00 */
[----:B------:R-:W-:Y:S02]  /*0980*/  SHF.R.U32.HI R33, RZ, 0x10, R25 ;  /* 0x00000010ff217819 */ /* 0x000fe40000011619 */
[----:B------:R-:W-:Y:S02]  /*0990*/  MOV R28, R10 ;  /* 0x0000000a001c7202 */ /* 0x000fe40000000f00 */
[----:B------:R-:W-:-:S02]  /*09a0*/  SHF.R.U64 R27, R10, 0x10, R11 ;  /* 0x000000100a1b7819 */ /* 0x000fc4000000120b */
[----:B------:R-:W-:Y:S02]  /*09b0*/  SHF.R.U32.HI R25, RZ, 0x10, R11 ;  /* 0x00000010ff197819 */ /* 0x000fe4000001160b */
[--C-:B------:R-:W-:Y:S02]  /*09c0*/  SHF.R.U64 R23, R6, 0x10, R7.reuse ;  /* 0x0000001006177819 */ /* 0x100fe40000001207 */
[----:B------:R-:W-:Y:S02]  /*09d0*/  MOV R22, R7 ;  /* 0x0000000700167202 */ /* 0x000fe40000000f00 */
[----:B------:R-:W-:Y:S02]  /*09e0*/  SHF.R.U32.HI R21, RZ, 0x10, R7 ;  /* 0x00000010ff157819 */ /* 0x000fe40000011607 */
[--C-:B------:R-:W-:Y:S02]  /*09f0*/  SHF.R.U64 R18, R4, 0x10, R5.reuse ;  /* 0x0000001004127819 */ /* 0x100fe40000001205 */
[----:B------:R-:W-:-:S02]  /*0a00*/  SHF.R.U32.HI R16, RZ, 0x10, R5 ;  /* 0x00000010ff107819 */ /* 0x000fc40000011605 */
[----:B------:R-:W-:Y:S02]  /*0a10*/  MOV R15, R2 ;  /* 0x00000002000f7202 */ /* 0x000fe40000000f00 */
        /* <DEDUP_REMOVED lines=58> */
.L_x_1078:
[----:B------:R-:W-:Y:S02]  /*0dc0*/  ISETP.NE.U32.AND P5, PT, RZ, c[0x0][0x1c0], PT ;  /* 0x00007000ff007a0c */ /* 0x000fe40003fa5070 */
[----:B------:R-:W-:-:S02]  /*0dd0*/  SHF.R.S32.HI R9, RZ, 0x1f, R170 ;  /* 0x0000001fff097819 */ /* 0x000fc400000114aa */
        /* <DEDUP_REMOVED lines=28> */
[----:B------:R-:W-:Y:S02]  /*0fa0*/  ISETP.NE.U32.AND P5, PT, RZ, c[0x0][0x218], PT ;  /* 0x00008600ff007a0c */ /* 0x000fe40003fa5070 */
[----:B------:R-:W-:Y:S01]  /*0fb0*/  MOV R128, 0x8 ;  /* 0x0000000800807802 */ /* 0x000fe20000000f00 */
        /* <DEDUP_REMOVED lines=11> */
[----:B-----5:R-:W-:Y:S01]  /*1070*/  FSEL R137, R130, RZ, !P5 ;  /* 0x000000ff82897208 */ /* 0x020fe20006800000 */
[----:B--2---:R-:W-:Y:S01]  /*1080*/  IMAD.MOV.U32 R131, RZ, RZ, R128 ;  /* 0x000000ffff837224 */ /* 0x004fe200078e0080 */
[----:B------:R-:W-:Y:S02]  /*1090*/  SHF.R.U64 R204, R128, 0x10, R129 ;  /* 0x0000001080cc7819 */ /* 0x000fe40000001281 */
[----:B-1----:R-:W-:Y:S02]  /*10a0*/  SHF.R.U64 R135, R124, 0x10, R125 ;  /* 0x000000107c877819 */ /* 0x002fe4000000127d */
[----:B------:R-:W-:Y:S02]  /*10b0*/  PRMT R124, RZ, 0x5410, R124 ;  /* 0x00005410ff7c7816 */ /* 0x000fe4000000007c */
[----:B------:R-:W-:Y:S02]  /*10c0*/  PRMT R128, RZ, 0x5410, R135 ;  /* 0x00005410ff807816 */ /* 0x000fe40000000087 */
[----:B------:R-:W-:-:S02]  /*10d0*/  SHF.R.U32.HI R134, RZ, 0x10, R125 ;  /* 0x00000010ff867819 */ /* 0x000fc4000001167d */
[----:B0-----:R-:W-:Y:S01]  /*10e0*/  PRMT R132, RZ, 0x5410, R125 ;  /* 0x00005410ff847816 */ /* 0x001fe2000000007d */
[C---:B------:R-:W-:Y:S01]  /*10f0*/  FADD.FTZ R125, -R137.reuse, R128 ;  /* 0x00000080897d7221 */ /* 0x040fe20000010100 */
[----:B------:R-:W-:Y:S01]  /*1100*/  PRMT R131, RZ, 0x5410, R131 ;  /* 0x00005410ff837816 */ /* 0x000fe20000000083 */
[----:B------:R-:W-:Y:S01]  /*1110*/  FADD.FTZ R207, -R137, R124 ;  /* 0x0000007c89cf7221 */ /* 0x000fe20000010100 */
[----:B------:R-:W-:Y:S01]  /*1120*/  PRMT R204, RZ, 0x5410, R204 ;  /* 0x00005410ffcc7816 */ /* 0x000fe200000000cc */
[--C-:B------:R-:W-:Y:S02]  /*1130*/  IMAD.MOV.U32 R136, RZ, RZ, R129.reuse ;  /* 0x000000ffff887224 */ /* 0x100fe400078e0081 */
        /* <DEDUP_REMOVED lines=8> */
[----:B------:R-:W-:-:S02]  /*11c0*/  FADD.FTZ R203, -R137, R132 ;  /* 0x0000008489cb7221 */ /* 0x000fc40000010100 */
[----:B------:R-:W-:Y:S02]  /*11d0*/  FMUL.FTZ R204, R167, R204 ;  /* 0x000000cca7cc7220 */ /* 0x000fe40000410000 */
[----:B------:R-:W-:Y:S02]  /*11e0*/  FADD.FTZ R125, RZ, R205 ;  /* 0x000000cdff7d7221 */ /* 0x000fe40000010000 */
[----:B------:R-:W-:Y:S01]  /*11f0*/  FFMA.FTZ R129, R207, R205, RZ ;  /* 0x000000cdcf817223 */ /* 0x000fe200000100ff */
[----:B------:R-:W-:Y:S01]  /*1200*/  PRMT R124, RZ, 0x5410, R127 ;  /* 0x00005410ff7c7816 */ /* 0x000fe2000000007f */
[----:B------:R-:W-:Y:S02]  /*1210*/  FADD.FTZ R201, -R137, R134 ;  /* 0x0000008689c97221 */ /* 0x000fe40000010100 */
[----:B------:R-:W-:Y:S02]  /*1220*/  FMUL.FTZ R203, R10, R203 ;  /* 0x000000cb0acb7220 */ /* 0x000fe40000410000 */
[----:B------:R-:W-:-:S02]  /*1230*/  FMUL.FTZ R202, R166, R133 ;  /* 0x00000085a6ca7220 */ /* 0x000fc40000410000 */
[----:B------:R-:W-:Y:S02]  /*1240*/  FADD.FTZ R125, R125, R204 ;  /* 0x000000cc7d7d7221 */ /* 0x000fe40000010000 */
[----:B------:R-:W-:Y:S02]  /*1250*/  FFMA.FTZ R129, R206, R204, R129 ;  /* 0x000000ccce817223 */ /* 0x000fe40000010081 */
[----:B------:R-:W-:Y:S02]  /*1260*/  FMUL.FTZ R201, R10, R201 ;  /* 0x000000c90ac97220 */ /* 0x000fe40000410000 */
[----:B------:R-:W-:Y:S02]  /*1270*/  FADD.FTZ R125, R125, R202 ;  /* 0x000000ca7d7d7221 */ /* 0x000fe40000010000 */
[----:B------:R-:W-:Y:S02]  /*1280*/  FMUL.FTZ R200, R165, R124 ;  /* 0x0000007ca5c87220 */ /* 0x000fe40000410000 */
        /* <DEDUP_REMOVED lines=10> */
.L_x_1042:
[----:B0-----:R-:W-:Y:S05]  /*1330*/  BSYNC B0 ;  /* 0x0000000000007941 */ /* 0x001fea0003800000 */
.L_x_1041:
        /* <DEDUP_REMOVED lines=31> */
[----:B------:R-:W-:Y:S01]  /*1530*/  PRMT R129, RZ, 0x5410, R136 ;  /* 0x00005410ff817816 */ /* 0x000fe20000000088 */
[C---:B------:R-:W-:Y:S01]  /*1540*/  FMUL.FTZ R198, R10.reuse, R125 ;  /* 0x0000007d0ac67220 */ /* 0x040fe20000410000 */
[----:B------:R-:W-:Y:S01]  /*1550*/  PRMT R124, RZ, 0x5410, R139 ;  /* 0x00005410ff7c7816 */ /* 0x000fe2000000008b */
[----:B------:R-:W-:-:S02]  /*1560*/  FMUL.FTZ R199, R10, R199 ;  /* 0x000000c70ac77220 */ /* 0x000fc40000410000 */
[----:B------:R-:W-:Y:S02]  /*1570*/  FMUL.FTZ R196, R164, R135 ;  /* 0x00000087a4c47220 */ /* 0x000fe40000410000 */
[C---:B------:R-:W-:Y:S02]  /*1580*/  FADD.FTZ R197, -R193.reuse, R128 ;  /* 0x00000080c1c57221 */ /* 0x040fe40000010100 */
[----:B------:R-:W-:Y:S01]  /*1590*/  FADD.FTZ R193, -R193, R129 ;  /* 0x00000081c1c17221 */ /* 0x000fe20000010100 */
        /* <DEDUP_REMOVED lines=23> */
.L_x_1044:
[----:B0-----:R-:W-:Y:S05]  /*1710*/  BSYNC B0 ;  /* 0x0000000000007941 */ /* 0x001fea0003800000 */
.L_x_1043:
[----:B------:R-:W-:Y:S01]  /*1720*/  BSSY B0, `(.L_x_1045) ;  /* 0x000003d000007945 */ /* 0x000fe20003800000 */
[----:B------:R-:W-:Y:S05]  /*1730*/  @!P1 BRA `(.L_x_1046) ;  /* 0x000003b000009947 */ /* 0x000fea0003800000 */
[----:B------:R-:W-:-:S04]  /*1740*/  LEA R132, P5, R134, c[0x0][0x190], 0x2 ;  /* 0x0000640086847a11 */ /* 0x000fc800078a10ff */
        /* <DEDUP_REMOVED lines=58> */
.L_x_1046:
[----:B0-----:R-:W-:Y:S05]  /*1af0*/  BSYNC B0 ;  /* 0x0000000000007941 */ /* 0x001fea0003800000 */
.L_x_1045:
        /* <DEDUP_REMOVED lines=36> */
[----:B0-----:R-:W-:Y:S01]  /*1d40*/  FADD.FTZ R133, -R187, R129 ;  /* 0x00000081bb857221 */ /* 0x001fe20000010100 */
[----:B------:R-:W-:Y:S01]  /*1d50*/  PRMT R129, RZ, 0x5410, R138 ;  /* 0x00005410ff817816 */ /* 0x000fe2000000008a */
[----:B------:R-:W-:Y:S02]  /*1d60*/  FADD.FTZ R81, R81, R124 ;  /* 0x0000007c51517221 */ /* 0x000fe40000010000 */
[-C--:B------:R-:W-:Y:S02]  /*1d70*/  FFMA.FTZ R109, R208, R124.reuse, R109 ;  /* 0x0000007cd06d7223 */ /* 0x080fe4000001006d */
[----:B------:R-:W-:Y:S02]  /*1d80*/  FMUL.FTZ R213, R155, R124 ;  /* 0x0000007c9bd57220 */ /* 0x000fe40000410000 */
[----:B------:R-:W-:-:S02]  /*1d90*/  FADD.FTZ R211, -R187, R128 ;  /* 0x00000080bbd37221 */ /* 0x000fc40000010100 */
        /* <DEDUP_REMOVED lines=19> */
.L_x_1048:
[----:B------:R-:W-:Y:S05]  /*1ed0*/  BSYNC B0 ;  /* 0x0000000000007941 */ /* 0x000fea0003800000 */
.L_x_1047:
        /* <DEDUP_REMOVED lines=61> */
.L_x_1050:
[----:B------:R-:W-:Y:S05]  /*22b0*/  BSYNC B0 ;  /* 0x0000000000007941 */ /* 0x000fea0003800000 */
.L_x_1049:
        /* <DEDUP_REMOVED lines=61> */
.L_x_1052:
[----:B------:R-:W-:Y:S05]  /*2690*/  BSYNC B0 ;  /* 0x0000000000007941 */ /* 0x000fea0003800000 */
.L_x_1051:
        /* <DEDUP_REMOVED lines=20> */
[--C-:B------:R-:W-:Y:S02]  /*27e0*/  SHF.R.U32.HI R137, RZ, 0x10, R125.reuse ;  /* 0x00000010ff897819 */ /* 0x100fe4000001167d */
[----:B-1----:R-:W-:Y:S01]  /*27f0*/  PRMT R133, RZ, 0x5410, R125 ;  /* 0x00005410ff857816 */ /* 0x002fe2000000007d */
[----:B--2---:R-:W-:Y:S01]  /*2800*/  IMAD.MOV.U32 R134, RZ, RZ, R128 ;  /* 0x000000ffff867224 */ /* 0x004fe200078e0080 */
[----:B------:R-:W-:Y:S01]  /*2810*/  PRMT R125, RZ, 0x5410, R136 ;  /* 0x00005410ff7d7816 */ /* 0x000fe20000000088 */
[--C-:B------:R-:W-:Y:S01]  /*2820*/  IMAD.MOV.U32 R135, RZ, RZ, R129.reuse ;  /* 0x000000ffff877224 */ /* 0x100fe200078e0081 */
[--C-:B------:R-:W-:Y:S02]  /*2830*/  SHF.R.U64 R139, R128, 0x10, R129.reuse ;  /* 0x00000010808b7819 */ /* 0x100fe40000001281 */
[----:B------:R-:W-:-:S02]  /*2840*/  SHF.R.U32.HI R138, RZ, 0x10, R129 ;  /* 0x00000010ff8a7819 */ /* 0x000fc40000011681 */
[----:B------:R-:W-:Y:S01]  /*2850*/  PRMT R129, RZ, 0x5410, R124 ;  /* 0x00005410ff817816 */ /* 0x000fe2000000007c */
[C---:B------:R-:W-:Y:S02]  /*2860*/  FADD.FTZ R237, -R130.reuse, R133 ;  /* 0x0000008582ed7221 */ /* 0x040fe40000010100 */
[C---:B------:R-:W-:Y:S01]  /*2870*/  FADD.FTZ R133, -R130.reuse, R125 ;  /* 0x0000007d82857221 */ /* 0x040fe20000010100 */
[----:B------:R-:W-:Y:S01]  /*2880*/  PRMT R125, RZ, 0x5410, R134 ;  /* 0x00005410ff7d7816 */ /* 0x000fe20000000086 */
[----:B------:R-:W-:Y:S01]  /*2890*/  FADD.FTZ R129, -R130, R129 ;  /* 0x0000008182817221 */ /* 0x000fe20000010100 */
[----:B------:R-:W-:Y:S01]  /*28a0*/  PRMT R124, RZ, 0x5410, R139 ;  /* 0x00005410ff7c7816 */ /* 0x000fe2000000008b */
[C---:B------:R-:W-:Y:S02]  /*28b0*/  FMUL.FTZ R232, R10.reuse, R133 ;  /* 0x000000850ae87220 */ /* 0x040fe40000410000 */
[----:B------:R-:W-:Y:S02]  /*28c0*/  FMUL.FTZ R233, R10, R129 ;  /* 0x000000810ae97220 */ /* 0x000fe40000410000 */
[----:B------:R-:W-:Y:S01]  /*28d0*/  FMUL.FTZ R234, R144, R125 ;  /* 0x0000007d90ea7220 */ /* 0x000fe20000410000 */
[----:B------:R-:W-:Y:S01]  /*28e0*/  PRMT R137, RZ, 0x5410, R137 ;  /* 0x00005410ff897816 */ /* 0x000fe20000000089 */
[----:B------:R-:W-:Y:S01]  /*28f0*/  FADD.FTZ R69, R69, R124 ;  /* 0x0000007c45457221 */ /* 0x000fe20000010000 */
[----:B------:R-:W-:Y:S01]  /*2900*/  PRMT R135, RZ, 0x5410, R135 ;  /* 0x00005410ff877816 */ /* 0x000fe20000000087 */
[----:B------:R-:W-:-:S02]  /*2910*/  FFMA.FTZ R97, R232, R124, R97 ;  /* 0x0000007ce8617223 */ /* 0x000fc40000010061 */
[----:B------:R-:W-:Y:S02]  /*2920*/  FMUL.FTZ R235, R143, R124 ;  /* 0x0000007c8feb7220 */ /* 0x000fe40000410000 */
[----:B------:R-:W-:Y:S02]  /*2930*/  FADD.FTZ R124, R131, R234 ;  /* 0x000000ea837c7221 */ /* 0x000fe40000010000 */
[C---:B------:R-:W-:Y:S01]  /*2940*/  FFMA.FTZ R127, R233.reuse, R234, R127 ;  /* 0x000000eae97f7223 */ /* 0x040fe2000001007f */
[----:B------:R-:W-:Y:S01]  /*2950*/  PRMT R128, RZ, 0x5410, R138 ;  /* 0x00005410ff807816 */ /* 0x000fe2000000008a */
[----:B------:R-:W-:Y:S02]  /*2960*/  FADD.FTZ R68, R68, R125 ;  /* 0x0000007d44447221 */ /* 0x000fe40000010000 */
[----:B------:R-:W-:Y:S02]  /*2970*/  FFMA.FTZ R96, R233, R125, R96 ;  /* 0x0000007de9607223 */ /* 0x000fe40000010060 */
[----:B------:R-:W-:-:S02]  /*2980*/  FADD.FTZ R137, -R130, R137 ;  /* 0x0000008982897221 */ /* 0x000fc40000010100 */
[----:B------:R-:W-:Y:S02]  /*2990*/  FMUL.FTZ R237, R10, R237 ;  /* 0x000000ed0aed7220 */ /* 0x000fe40000410000 */
[----:B------:R-:W-:Y:S02]  /*29a0*/  FMUL.FTZ R236, R142, R135 ;  /* 0x000000878eec7220 */ /* 0x000fe40000410000 */
[----:B------:R-:W-:Y:S02]  /*29b0*/  FADD.FTZ R125, R124, R235 ;  /* 0x000000eb7c7d7221 */ /* 0x000fe40000010000 */
[----:B------:R-:W-:Y:S02]  /*29c0*/  FFMA.FTZ R127, R232, R235, R127 ;  /* 0x000000ebe87f7223 */ /* 0x000fe4000001007f */
[----:B------:R-:W-:Y:S02]  /*29d0*/  FMUL.FTZ R238, R141, R128 ;  /* 0x000000808dee7220 */ /* 0x000fe40000410000 */
[----:B------:R-:W-:-:S02]  /*29e0*/  FMUL.FTZ R239, R10, R137 ;  /* 0x000000890aef7220 */ /* 0x000fc40000410000 */
[----:B------:R-:W-:Y:S02]  /*29f0*/  FADD.FTZ R125, R125, R236 ;  /* 0x000000ec7d7d7221 */ /* 0x000fe40000010000 */
[C---:B------:R-:W-:Y:S02]  /*2a00*/  FFMA.FTZ R127, R237.reuse, R236, R127 ;  /* 0x000000eced7f7223 */ /* 0x040fe4000001007f */
[----:B------:R-:W-:Y:S02]  /*2a10*/  FADD.FTZ R70, R70, R135 ;  /* 0x0000008746467221 */ /* 0x000fe40000010000 */
[----:B------:R-:W-:Y:S02]  /*2a20*/  FFMA.FTZ R98, R237, R135, R98 ;  /* 0x00000087ed627223 */ /* 0x000fe40000010062 */
[----:B------:R-:W-:Y:S02]  /*2a30*/  FADD.FTZ R71, R71, R128 ;  /* 0x0000008047477221 */ /* 0x000fe40000010000 */
[----:B------:R-:W-:-:S02]  /*2a40*/  FFMA.FTZ R99, R239, R128, R99 ;  /* 0x00000080ef637223 */ /* 0x000fc40000010063 */
[----:B------:R-:W-:Y:S02]  /*2a50*/  FADD.FTZ R131, R125, R238 ;  /* 0x000000ee7d837221 */ /* 0x000fe40000010000 */
[----:B------:R-:W-:Y:S02]  /*2a60*/  FFMA.FTZ R127, R239, R238, R127 ;  /* 0x000000eeef7f7223 */ /* 0x000fe4000001007f */
.L_x_1054:
[----:B------:R-:W-:Y:S05]  /*2a70*/  BSYNC B0 ;  /* 0x0000000000007941 */ /* 0x000fea0003800000 */
.L_x_1053:
[----:B------:R-:W-:Y:S01]  /*2a80*/  LOP3.LUT P5, RZ, R171, 0x1f, RZ, 0xc0, !PT ;  /* 0x0000001fabff7812 */ /* 0x000fe200078ac0ff */
[----:B------:R-:W-:Y:S10]  /*2a90*/  BRA.DIV ~URZ, `(.L_x_1055) ;  /* 0x000034827f007947 */ /* 0x000ff4000b800000 */
[----:B------:R0:W1:Y:S02]  /*2aa0*/  SHFL.DOWN PT, R128, R131, 0x10, 0x1f ;  /* 0x0a001f0083807f89 */ /* 0x00006400000e0000 */
.L_x_1079:
        /* <DEDUP_REMOVED lines=9> */
[----:B-----5:R-:W2:Y:S01]  /*2b40*/  SHFL.DOWN PT, R130, R129, 0x4, 0x1f ;  /* 0x08801f0081827f89 */ /* 0x020ea200000e0000 */
[----:B-1----:R-:W-:-:S05]  /*2b50*/  FADD.FTZ R128, R125, R128 ;  /* 0x000000807d807221 */ /* 0x002fca0000010000 */
[----:B------:R-:W1:Y:S01]  /*2b60*/  SHFL.DOWN PT, R127, R128, 0x2, 0x1f ;  /* 0x08401f00807f7f89 */ /* 0x000e6200000e0000 */
[----:B--2---:R-:W-:-:S05]  /*2b70*/  FADD.FTZ R130, R129, R130 ;  /* 0x0000008281827221 */ /* 0x004fca0000010000 */
[----:B0-----:R-:W0:Y:S01]  /*2b80*/  SHFL.DOWN PT, R131, R130, 0x2, 0x1f ;  /* 0x08401f0082837f89 */ /* 0x001e2200000e0000 */
[----:B-1----:R-:W-:-:S05]  /*2b90*/  FADD.FTZ R127, R128, R127 ;  /* 0x0000007f807f7221 */ /* 0x002fca0000010000 */
[----:B------:R1:W2:Y:S01]  /*2ba0*/  SHFL.DOWN PT, R186, R127, 0x1, 0x1f ;  /* 0x08201f007fba7f89 */ /* 0x0002a200000e0000 */
[----:B0-----:R-:W-:-:S05]  /*2bb0*/  FADD.FTZ R131, R130, R131 ;  /* 0x0000008382837221 */ /* 0x001fca0000010000 */
[----:B------:R1:W0:Y:S02]  /*2bc0*/  SHFL.DOWN PT, R124, R131, 0x1, 0x1f ;  /* 0x08201f00837c7f89 */ /* 0x00022400000e0000 */
.L_x_1080:
        /* <DEDUP_REMOVED lines=9> */
[----:B-1----:R-:W0:Y:S04]  /*2c60*/  LDS.128 R124, [R242.X8+0x7000] ;  /* 0x00700000f27c7984 */ /* 0x002e280000008c00 */
[----:B------:R-:W1:Y:S04]  /*2c70*/  LDS.128 R128, [R242.X8+0x7010] ;  /* 0x00701000f2807984 */ /* 0x000e680000008c00 */
        /* <DEDUP_REMOVED lines=33> */
[----:B------:R-:W-:Y:S02]  /*2e90*/  @P5 IMAD.MOV.U32 R124, RZ, RZ, R248 ;  /* 0x000000ffff7c5224 */ /* 0x000fe400078e00f8 */
[----:B------:R-:W-:-:S03]  /*2ea0*/  FADD.FTZ R127, R200, -R127 ;  /* 0x8000007fc87f7221 */ /* 0x000fc60000010000 */
[----:B------:R-:W-:Y:S01]  /*2eb0*/  @P5 PRMT R125, RZ, 0x5410, R124 ;  /* 0x00005410ff7d5816 */ /* 0x000fe2000000007c */
[----:B------:R-:W-:Y:S02]  /*2ec0*/  @P5 IMAD.MOV.U32 R124, RZ, RZ, R249 ;  /* 0x000000ffff7c5224 */ /* 0x000fe400078e00f9 */
[----:B------:R-:W-:Y:S02]  /*2ed0*/  FMUL.FTZ R186, R10, R127 ;  /* 0x0000007f0aba7220 */ /* 0x000fe40000410000 */
[----:B------:R-:W-:Y:S01]  /*2ee0*/  @P5 FADD.FTZ R126, R126, R125 ;  /* 0x0000007d7e7e5221 */ /* 0x000fe20000010000 */
[----:B------:R-:W-:-:S04]  /*2ef0*/  @P5 SHF.R.U64 R125, R248, 0x10, R249 ;  /* 0x00000010f87d5819 */ /* 0x000fc800000012f9 */
[----:B------:R-:W-:-:S05]  /*2f00*/  @P5 PRMT R125, RZ, 0x5410, R125 ;  /* 0x00005410ff7d5816 */ /* 0x000fca000000007d */
[----:B------:R-:W-:Y:S02]  /*2f10*/  @P5 FADD.FTZ R138, R138, R125 ;  /* 0x0000007d8a8a5221 */ /* 0x000fe40000010000 */
[----:B------:R-:W-:-:S04]  /*2f20*/  FFMA.FTZ R125, R203, R132, R129 ;  /* 0x00000084cb7d7223 */ /* 0x000fc80000010081 */
[----:B------:R-:W-:-:S04]  /*2f30*/  FADD.FTZ R125, R202, -R125 ;  /* 0x8000007dca7d7221 */ /* 0x000fc80000010000 */
[----:B------:R-:W-:Y:S01]  /*2f40*/  FMUL.FTZ R128, R10, R125 ;  /* 0x0000007d0a807220 */ /* 0x000fe20000410000 */
[----:B------:R-:W-:-:S05]  /*2f50*/  @P5 PRMT R125, RZ, 0x5410, R124 ;  /* 0x00005410ff7d5816 */ /* 0x000fca000000007c */
[----:B------:R-:W-:Y:S01]  /*2f60*/  @P5 FADD.FTZ R128, R128, R125 ;  /* 0x0000007d80805221 */ /* 0x000fe20000010000 */
[----:B------:R-:W-:-:S04]  /*2f70*/  @P5 SHF.R.U32.HI R125, RZ, 0x10, R249 ;  /* 0x00000010ff7d5819 */ /* 0x000fc800000116f9 */
[----:B------:R-:W-:-:S05]  /*2f80*/  @P5 PRMT R125, RZ, 0x5410, R125 ;  /* 0x00005410ff7d5816 */ /* 0x000fca000000007d */
[----:B------:R-:W-:Y:S02]  /*2f90*/  @P5 FADD.FTZ R186, R186, R125 ;  /* 0x0000007dbaba5221 */ /* 0x000fe40000010000 */
[----:B------:R-:W-:-:S06]  /*2fa0*/  IMAD.WIDE.U32 R124, R9, R136, c[0x0][0x170] ;  /* 0x00005c00097c7625 */ /* 0x000fcc00078e0088 */
[----:B------:R-:W2:Y:S01]  /*2fb0*/  LDG.E.64 R124, [R124.64] ;  /* 0x000000047c7c7981 */ /* 0x000ea2000c1e1b00 */
[----:B------:R-:W-:Y:S01]  /*2fc0*/  LOP3.LUT P5, RZ, R7, 0xff, RZ, 0xc0, !PT ;  /* 0x000000ff07ff7812 */ /* 0x000fe200078ac0ff */
[----:B------:R-:W-:Y:S01]  /*2fd0*/  FMUL.FTZ R127, R126, R11 ;  /* 0x0000000b7e7f7220 */ /* 0x000fe20000410000 */
[----:B------:R-:W-:Y:S01]  /*2fe0*/  MOV R139, RZ ;  /* 0x000000ff008b7202 */ /* 0x000fe20000000f00 */
[----:B------:R-:W-:Y:S02]  /*2ff0*/  IMAD.MOV.U32 R131, RZ, RZ, RZ ;  /* 0x000000ffff837224 */ /* 0x000fe400078e00ff */
[----:B------:R-:W-:Y:S02]  /*3000*/  FMUL.FTZ R129, R127, c[0x0][0x1e8] ;  /* 0x00007a007f817a20 */ /* 0x000fe40000410000 */
[----:B------:R-:W-:Y:S02]  /*3010*/  IMAD.MOV.U32 R134, RZ, RZ, RZ ;  /* 0x000000ffff867224 */ /* 0x000fe400078e00ff */
[----:B------:R-:W-:-:S04]  /*3020*/  IMAD.MOV.U32 R137, RZ, RZ, RZ ;  /* 0x000000ffff897224 */ /* 0x000fc800078e00ff */
[----:B--2---:R-:W-:-:S05]  /*3030*/  @P5 IMAD.MOV.U32 R127, RZ, RZ, R124 ;  /* 0x000000ffff7f5224 */ /* 0x004fca00078e007c */
[----:B------:R-:W-:-:S05]  /*3040*/  @P5 PRMT R127, RZ, 0x5410, R127 ;  /* 0x00005410ff7f5816 */ /* 0x000fca000000007f */
[----:B------:R-:W-:Y:S01]  /*3050*/  @P5 FMUL.FTZ R131, R129, R127 ;  /* 0x0000007f81835220 */ /* 0x000fe20000410000 */
[----:B------:R-:W-:Y:S01]  /*3060*/  MOV R127, RZ ;  /* 0x000000ff007f7202 */ /* 0x000fe20000000f00 */
[----:B------:R-:W-:Y:S01]  /*3070*/  @P5 FMUL.FTZ R127, R140, R129 ;  /* 0x000000818c7f5220 */ /* 0x000fe20000410000 */
[----:B------:R-:W-:Y:S01]  /*3080*/  LOP3.LUT P5, RZ, R7, 0xff00, RZ, 0xc0, !PT ;  /* 0x0000ff0007ff7812 */ /* 0x000fe200078ac0ff */
[----:B------:R-:W-:-:S04]  /*3090*/  FMUL.FTZ R129, R138, R11 ;  /* 0x0000000b8a817220 */ /* 0x000fc80000410000 */
[----:B------:R-:W-:Y:S01]  /*30a0*/  FMUL.FTZ R130, R129, c[0x0][0x1e8] ;  /* 0x00007a0081827a20 */ /* 0x000fe20000410000 */
[----:B------:R-:W-:Y:S01]  /*30b0*/  F2F.BF16.F32 R127, R127 ;  /* 0x0000007f007f7304 */ /* 0x000fe20000202000 */
[----:B------:R-:W-:-:S06]  /*30c0*/  IMAD.MOV.U32 R129, RZ, RZ, RZ ;  /* 0x000000ffff817224 */ /* 0x000fcc00078e00ff */
[----:B------:R-:W-:Y:S01]  /*30d0*/  @P5 SHF.R.U64 R124, R124, 0x10, R125 ;  /* 0x000000107c7c5819 */ /* 0x000fe2000000127d */
[----:B------:R-:W-:-:S03]  /*30e0*/  @P5 FMUL.FTZ R129, R39, R130 ;  /* 0x0000008227815220 */ /* 0x000fc60000410000 */
[----:B------:R-:W-:-:S05]  /*30f0*/  @P5 PRMT R124, RZ, 0x5410, R124 ;  /* 0x00005410ff7c5816 */ /* 0x000fca000000007c */
[----:B------:R-:W-:Y:S01]  /*3100*/  @P5 FMUL.FTZ R134, R130, R124 ;  /* 0x0000007c82865220 */ /* 0x000fe20000410000 */
[----:B------:R-:W-:Y:S01]  /*3110*/  LOP3.LUT P5, RZ, R7, 0xff000000, RZ, 0xc0, !PT ;  /* 0xff00000007ff7812 */ /* 0x000fe200078ac0ff */
[----:B------:R-:W-:Y:S01]  /*3120*/  FMUL.FTZ R124, R186, R11 ;  /* 0x0000000bba7c7220 */ /* 0x000fe20000410000 */
[----:B------:R-:W-:-:S03]  /*3130*/  HFMA2.MMA R130, -RZ, RZ, 0, 0 ;  /* 0x00000000ff827435 */ /* 0x000fc600000001ff */
[----:B------:R-:W-:-:S08]  /*3140*/  FMUL.FTZ R135, R124, c[0x0][0x1e8] ;  /* 0x00007a007c877a20 */ /* 0x000fd00000410000 */
[----:B------:R-:W-:Y:S01]  /*3150*/  @P5 SHF.R.U32.HI R124, RZ, 0x10, R125 ;  /* 0x00000010ff7c5819 */ /* 0x000fe2000001167d */
[----:B------:R-:W-:-:S03]  /*3160*/  @P5 FMUL.FTZ R137, R37, R135 ;  /* 0x0000008725895220 */ /* 0x000fc60000410000 */
[----:B------:R-:W-:-:S03]  /*3170*/  @P5 PRMT R124, RZ, 0x5410, R124 ;  /* 0x00005410ff7c5816 */ /* 0x000fc6000000007c */
[----:B------:R-:W0:Y:S02]  /*3180*/  F2F.BF16.F32 R137, R137 ;  /* 0x0000008900897304 */ /* 0x000e240000202000 */
[----:B------:R-:W-:Y:S01]  /*3190*/  @P5 FMUL.FTZ R130, R135, R124 ;  /* 0x0000007c87825220 */ /* 0x000fe20000410000 */
[----:B------:R-:W-:Y:S01]  /*31a0*/  LOP3.LUT P5, RZ, R7, 0xff0000, RZ, 0xc0, !PT ;  /* 0x00ff000007ff7812 */ /* 0x000fe200078ac0ff */
[----:B------:R-:W-:Y:S02]  /*31b0*/  FMUL.FTZ R124, R128, R11 ;  /* 0x0000000b807c7220 */ /* 0x000fe40000410000 */
[----:B------:R-:W-:Y:S02]  /*31c0*/  IMAD.MOV.U32 R135, RZ, RZ, RZ ;  /* 0x000000ffff877224 */ /* 0x000fe400078e00ff */
[----:B------:R-:W-:-:S08]  /*31d0*/  FMUL.FTZ R124, R124, c[0x0][0x1e8] ;  /* 0x00007a007c7c7a20 */ /* 0x000fd00000410000 */
[----:B------:R-:W-:Y:S01]  /*31e0*/  @P5 PRMT R125, RZ, 0x5410, R125 ;  /* 0x00005410ff7d5816 */ /* 0x000fe2000000007d */
[----:B------:R-:W-:Y:S02]  /*31f0*/  @P5 FMUL.FTZ R139, R38, R124 ;  /* 0x0000007c268b5220 */ /* 0x000fe40000410000 */
[----:B0-----:R-:W-:Y:S02]  /*3200*/  IMAD.U32 R187, R137, 0x10000, RZ ;  /* 0x0001000089bb7824 */ /* 0x001fe400078e00ff */
[----:B------:R-:W-:Y:S01]  /*3210*/  @P5 FMUL.FTZ R135, R124, R125 ;  /* 0x0000007d7c875220 */ /* 0x000fe20000410000 */
[----:B------:R-:W-:Y:S01]  /*3220*/  ISETP.NE.U32.AND P5, PT, RZ, c[0x0][0x258], PT ;  /* 0x00009600ff007a0c */ /* 0x000fe20003fa5070 */
[----:B------:R-:W0:Y:S03]  /*3230*/  F2F.BF16.F32 R124, R129 ;  /* 0x00000081007c7304 */ /* 0x000e260000202000 */
[----:B------:R-:W-:-:S05]  /*3240*/  ISETP.NE.AND.EX P5, PT, RZ, c[0x0][0x25c], PT, P5 ;  /* 0x00009700ff007a0c */ /* 0x000fca0003fa5350 */
[----:B------:R-:W1:Y:S01]  /*3250*/  F2F.BF16.F32 R139, R139 ;  /* 0x0000008b008b7304 */ /* 0x000e620000202000 */
[----:B0-----:R-:W-:-:S07]  /*3260*/  IMAD.WIDE.U32 R124, R124, 0x10000, RZ ;  /* 0x000100007c7c7825 */ /* 0x001fce00078e00ff */
[----:B------:R-:W-:Y:S02]  /*3270*/  @P5 F2FP.BF16.PACK_AB R126, RZ, R126 ;  /* 0x0000007eff7e523e */ /* 0x000fe400000010ff */
[----:B------:R-:W-:Y:S02]  /*3280*/  @P5 F2FP.BF16.PACK_AB R138, RZ, R138 ;  /* 0x0000008aff8a523e */ /* 0x000fe400000010ff */
[----:B------:R-:W-:Y:S02]  /*3290*/  @P5 F2FP.BF16.PACK_AB R128, RZ, R128 ;  /* 0x00000080ff80523e */ /* 0x000fe400000010ff */
[----:B------:R-:W-:Y:S02]  /*32a0*/  @P5 F2FP.BF16.PACK_AB R186, RZ, R186 ;  /* 0x000000baffba523e */ /* 0x000fe400000010ff */
[----:B-1----:R-:W-:Y:S02]  /*32b0*/  LOP3.LUT R125, R125, R187, R139, 0xfe, !PT ;  /* 0x000000bb7d7d7212 */ /* 0x002fe400078efe8b */
[----:B------:R-:W-:-:S02]  /*32c0*/  LOP3.LUT R124, R124, R127, RZ, 0xfc, !PT ;  /* 0x0000007f7c7c7212 */ /* 0x000fc400078efcff */
[----:B------:R-:W-:Y:S02]  /*32d0*/  @P5 PRMT R172, R126, 0x7610, R172 ;  /* 0x000076107eac5816 */ /* 0x000fe400000000ac */
[----:B------:R-:W-:Y:S02]  /*32e0*/  @P5 PRMT R173, R138, 0x7610, R173 ;  /* 0x000076108aad5816 */ /* 0x000fe400000000ad */
[----:B------:R-:W-:Y:S02]  /*32f0*/  @P5 PRMT R180, R128, 0x7610, R180 ;  /* 0x0000761080b45816 */ /* 0x000fe400000000b4 */
[----:B------:R-:W-:Y:S01]  /*3300*/  @P5 PRMT R181, R186, 0x7610, R181 ;  /* 0x00007610bab55816 */ /* 0x000fe200000000b5 */
[----:B------:R-:W-:Y:S05]  /*3310*/  @!P5 BRA `(.L_x_1059) ;  /* 0x000000700000d947 */ /* 0x000fea0003800000 */
[----:B------:R-:W-:Y:S02]  /*3320*/  LOP3.LUT R126, R173, 0xffff, RZ, 0xc0, !PT ;  /* 0x0000ffffad7e7812 */ /* 0x000fe400078ec0ff */
[----:B------:R-:W-:-:S03]  /*3330*/  PRMT R129, R180, 0x5410, R181 ;  /* 0x00005410b4817816 */ /* 0x000fc600000000b5 */
[----:B------:R-:W-:-:S05]  /*3340*/  IMAD.WIDE.U32 R126, R126, 0x10000, RZ ;  /* 0x000100007e7e7825 */ /* 0x000fca00078e00ff */
[----:B------:R-:W-:Y:S01]  /*3350*/  LOP3.LUT R127, R129, R127, RZ, 0xfc, !PT ;  /* 0x0000007f817f7212 */ /* 0x000fe200078efcff */
[----:B------:R-:W-:Y:S01]  /*3360*/  IMAD.WIDE.U32 R128, R9, R136, c[0x0][0x258] ;  /* 0x0000960009807625 */ /* 0x000fe200078e0088 */
[----:B------:R-:W-:-:S05]  /*3370*/  LOP3.LUT R126, R126, 0xffff, R172, 0xf8, !PT ;  /* 0x0000ffff7e7e7812 */ /* 0x000fca00078ef8ac */
[----:B------:R0:W-:Y:S02]  /*3380*/  STG.E.64 [R128.64], R126 ;  /* 0x0000007e80007986 */ /* 0x0001e4000c101b04 */
.L_x_1059:
[C---:B0-----:R-:W-:Y:S01]  /*3390*/  IMAD.WIDE.U32 R126, R9.reuse, R136, c[0x0][0x248] ;  /* 0x00009200097e7625 */ /* 0x041fe200078e0088 */
[----:B------:R-:W-:-:S03]  /*33a0*/  IADD3 R9, R9, 0x100, RZ ;  /* 0x0000010009097810 */ /* 0x000fc60007ffe0ff */
[----:B------:R-:W-:Y:S01]  /*33b0*/  FADD.FTZ R67, R67, R130 ;  /* 0x0000008243437221 */ /* 0x000fe20000010000 */
[----:B------:R0:W-:Y:S01]  /*33c0*/  STG.E.64 [R126.64], R124 ;  /* 0x0000007c7e007986 */ /* 0x0001e2000c101b04 */
[----:B------:R-:W-:Y:S02]  /*33d0*/  FADD.FTZ R66, R66, R135 ;  /* 0x0000008742427221 */ /* 0x000fe40000010000 */
[----:B------:R-:W-:Y:S02]  /*33e0*/  FADD.FTZ R65, R65, R134 ;  /* 0x0000008641417221 */ /* 0x000fe40000010000 */
[----:B------:R-:W-:Y:S02]  /*33f0*/  FADD.FTZ R64, R64, R131 ;  /* 0x0000008340407221 */ /* 0x000fe40000010000 */
.L_x_1058:
[----:B------:R-:W-:Y:S05]  /*3400*/  BSYNC B0 ;  /* 0x0000000000007941 */ /* 0x000fea0003800000 */
.L_x_1057:
[----:B------:R-:W-:Y:S01]  /*3410*/  BSSY B0, `(.L_x_1060) ;  /* 0x0000066000007945 */ /* 0x000fe20003800000 */
[----:B------:R-:W-:Y:S05]  /*3420*/  @!P0 BRA `(.L_x_1061) ;  /* 0x0000064000008947 */ /* 0x000fea0003800000 */
[----:B------:R-:W-:-:S04]  /*3430*/  ISETP.NE.AND P5, PT, R169, RZ, PT ;  /* 0x000000ffa900720c */ /* 0x000fc80003fa5270 */
[----:B0-----:R-:W-:Y:S02]  /*3440*/  FSEL R127, R133, RZ, !P5 ;  /* 0x000000ff857f7208 */ /* 0x001fe40006800000 */
[----:B------:R-:W-:-:S03]  /*3450*/  ISETP.NE.U32.AND P5, PT, RZ, c[0x0][0x218], PT ;  /* 0x00008600ff007a0c */ /* 0x000fc60003fa5070 */
[-CC-:B------:R-:W-:Y:S01]  /*3460*/  FFMA.FTZ R125, R199, R132.reuse, R127.reuse ;  /* 0x00000084c77d7223 */ /* 0x180fe2000001007f */
[----:B------:R-:W-:Y:S01]  /*3470*/  ISETP.NE.AND.EX P5, PT, RZ, c[0x0][0x21c], PT, P5 ;  /* 0x00008700ff007a0c */ /* 0x000fe20003fa5350 */
[----:B------:R-:W-:Y:S02]  /*3480*/  FFMA.FTZ R126, R198, R132, R127 ;  /* 0x00000084c67e7223 */ /* 0x000fe4000001007f */
[----:B------:R-:W-:-:S04]  /*3490*/  FADD.FTZ R125, R196, -R125 ;  /* 0x8000007dc47d7221 */ /* 0x000fc80000010000 */
[----:B------:R-:W-:-:S06]  /*34a0*/  FMUL.FTZ R242, R10, R125 ;  /* 0x0000007d0af27220 */ /* 0x000fcc0000410000 */
[----:B------:R-:W-:-:S05]  /*34b0*/  @P5 IMAD.MOV.U32 R124, RZ, RZ, R246 ;  /* 0x000000ffff7c5224 */ /* 0x000fca00078e00f6 */
[----:B------:R-:W-:Y:S02]  /*34c0*/  @P5 PRMT R125, RZ, 0x5410, R124 ;  /* 0x00005410ff7d5816 */ /* 0x000fe4000000007c */
[----:B------:R-:W-:-:S03]  /*34d0*/  @P5 SHF.R.U64 R124, R246, 0x10, R247 ;  /* 0x00000010f67c5819 */ /* 0x000fc600000012f7 */
[----:B------:R-:W-:Y:S02]  /*34e0*/  @P5 FADD.FTZ R242, R242, R125 ;  /* 0x0000007df2f25221 */ /* 0x000fe40000010000 */
[----:B------:R-:W-:-:S04]  /*34f0*/  FADD.FTZ R125, R195, -R126 ;  /* 0x8000007ec37d7221 */ /* 0x000fc80000010000 */
[----:B------:R-:W-:Y:S01]  /*3500*/  FMUL.FTZ R130, R10, R125 ;  /* 0x0000007d0a827220 */ /* 0x000fe20000410000 */
[----:B------:R-:W-:Y:S02]  /*3510*/  @P5 PRMT R125, RZ, 0x5410, R124 ;  /* 0x00005410ff7d5816 */ /* 0x000fe4000000007c */
[----:B------:R-:W-:-:S03]  /*3520*/  @P5 MOV R124, R247 ;  /* 0x000000f7007c5202 */ /* 0x000fc60000000f00 */
[----:B------:R-:W-:Y:S02]  /*3530*/  @P5 FADD.FTZ R130, R130, R125 ;  /* 0x0000007d82825221 */ /* 0x000fe40000010000 */
[-CC-:B------:R-:W-:Y:S02]  /*3540*/  FFMA.FTZ R125, R197, R132.reuse, R127.reuse ;  /* 0x00000084c57d7223 */ /* 0x180fe4000001007f */
[----:B------:R-:W-:Y:S02]  /*3550*/  FFMA.FTZ R127, R193, R132, R127 ;  /* 0x00000084c17f7223 */ /* 0x000fe4000001007f */
[----:B------:R-:W-:Y:S02]  /*3560*/  FADD.FTZ R125, R194, -R125 ;  /* 0x8000007dc27d7221 */ /* 0x000fe40000010000 */
[----:B------:R-:W-:Y:S02]  /*3570*/  FADD.FTZ R127, R192, -R127 ;  /* 0x8000007fc07f7221 */ /* 0x000fe40000010000 */
[C---:B------:R-:W-:Y:S01]  /*3580*/  FMUL.FTZ R186, R10.reuse, R125 ;  /* 0x0000007d0aba7220 */ /* 0x040fe20000410000 */
[----:B------:R-:W-:Y:S01]  /*3590*/  @P5 PRMT R125, RZ, 0x5410, R124 ;  /* 0x00005410ff7d5816 */ /* 0x000fe2000000007c */
[----:B------:R-:W-:-:S02]  /*35a0*/  FMUL.FTZ R138, R10, R127 ;  /* 0x0000007f0a8a7220 */ /* 0x000fc40000410000 */
[----:B------:R-:W-:Y:S02]  /*35b0*/  IMAD.MOV.U32 R124, RZ, RZ, 0x8 ;  /* 0x00000008ff7c7424 */ /* 0x000fe400078e00ff */
        /* <DEDUP_REMOVED lines=8> */
[----:B------:R-:W-:Y:S01]  /*3640*/  HFMA2.MMA R131, -RZ, RZ, 0, 0 ;  /* 0x00000000ff837435 */ /* 0x000fe200000001ff */
[----:B------:R-:W-:Y:S01]  /*3650*/  CS2R R136, SRZ ;  /* 0x0000000000887805 */ /* 0x000fe2000001ff00 */
[----:B------:R-:W-:Y:S01]  /*3660*/  CS2R R134, SRZ ;  /* 0x0000000000867805 */ /* 0x000fe2000001ff00 */
[----:B------:R-:W-:Y:S01]  /*3670*/  FMUL.FTZ R127, R126, c[0x0][0x1e8] ;  /* 0x00007a007e7f7a20 */ /* 0x000fe20000410000 */
[----:B------:R-:W-:Y:S01]  /*3680*/  MOV R187, RZ ;  /* 0x000000ff00bb7202 */ /* 0x000fe20000000f00 */
[----:B------:R-:W-:Y:S02]  /*3690*/  IMAD.MOV.U32 R139, RZ, RZ, RZ ;  /* 0x000000ffff8b7224 */ /* 0x000fe400078e00ff */
[----:B------:R-:W-:-:S04]  /*36a0*/  IMAD.MOV.U32 R243, RZ, RZ, RZ ;  /* 0x000000fffff37224 */ /* 0x000fc800078e00ff */
[----:B------:R-:W-:-:S06]  /*36b0*/  @P5 FMUL.FTZ R131, R36, R127 ;  /* 0x0000007f24835220 */ /* 0x000fcc0000410000 */
[----:B------:R-:W-:Y:S01]  /*36c0*/  F2F.BF16.F32 R131, R131 ;  /* 0x0000008300837304 */ /* 0x000fe20000202000 */
[----:B--2---:R-:W-:-:S05]  /*36d0*/  @P5 IMAD.MOV.U32 R126, RZ, RZ, R124 ;  /* 0x000000ffff7e5224 */ /* 0x004fca00078e007c */
[----:B------:R-:W-:-:S05]  /*36e0*/  @P5 PRMT R126, RZ, 0x5410, R126 ;  /* 0x00005410ff7e5816 */ /* 0x000fca000000007e */
[----:B------:R-:W-:Y:S01]  /*36f0*/  @P5 FMUL.FTZ R137, R127, R126 ;  /* 0x0000007e7f895220 */ /* 0x000fe20000410000 */
[----:B------:R-:W-:Y:S01]  /*3700*/  LOP3.LUT P5, RZ, R6, 0xff00, RZ, 0xc0, !PT ;  /* 0x0000ff0006ff7812 */ /* 0x000fe200078ac0ff */
[----:B------:R-:W-:-:S04]  /*3710*/  FMUL.FTZ R126, R130, R11 ;  /* 0x0000000b827e7220 */ /* 0x000fc80000410000 */
[----:B------:R-:W-:-:S08]  /*3720*/  FMUL.FTZ R126, R126, c[0x0][0x1e8] ;  /* 0x00007a007e7e7a20 */ /* 0x000fd00000410000 */
[----:B------:R-:W-:Y:S01]  /*3730*/  @P5 SHF.R.U64 R124, R124, 0x10, R125 ;  /* 0x000000107c7c5819 */ /* 0x000fe2000000127d */
[----:B------:R-:W-:-:S03]  /*3740*/  @P5 FMUL.FTZ R139, R35, R126 ;  /* 0x0000007e238b5220 */ /* 0x000fc60000410000 */
[----:B------:R-:W-:-:S05]  /*3750*/  @P5 PRMT R124, RZ, 0x5410, R124 ;  /* 0x00005410ff7c5816 */ /* 0x000fca000000007c */
[----:B------:R-:W-:Y:S01]  /*3760*/  @P5 FMUL.FTZ R134, R126, R124 ;  /* 0x0000007c7e865220 */ /* 0x000fe20000410000 */
[----:B------:R-:W-:Y:S01]  /*3770*/  LOP3.LUT P5, RZ, R6, 0xff0000, RZ, 0xc0, !PT ;  /* 0x00ff000006ff7812 */ /* 0x000fe200078ac0ff */
[----:B------:R-:W-:-:S04]  /*3780*/  FMUL.FTZ R124, R186, R11 ;  /* 0x0000000bba7c7220 */ /* 0x000fc80000410000 */
[----:B------:R-:W-:-:S08]  /*3790*/  FMUL.FTZ R127, R124, c[0x0][0x1e8] ;  /* 0x00007a007c7f7a20 */ /* 0x000fd00000410000 */
[----:B------:R-:W-:Y:S02]  /*37a0*/  @P5 IMAD.MOV.U32 R126, RZ, RZ, R125 ;  /* 0x000000ffff7e5224 */ /* 0x000fe400078e007d */
[----:B------:R-:W-:-:S03]  /*37b0*/  @P5 FMUL.FTZ R187, R34, R127 ;  /* 0x0000007f22bb5220 */ /* 0x000fc60000410000 */
[----:B------:R-:W-:-:S03]  /*37c0*/  @P5 PRMT R124, RZ, 0x5410, R126 ;  /* 0x00005410ff7c5816 */ /* 0x000fc6000000007e */
[----:B------:R-:W-:Y:S02]  /*37d0*/  F2F.BF16.F32 R187, R187 ;  /* 0x000000bb00bb7304 */ /* 0x000fe40000202000 */
[----:B------:R-:W-:Y:S01]  /*37e0*/  @P5 FMUL.FTZ R135, R127, R124 ;  /* 0x0000007c7f875220 */ /* 0x000fe20000410000 */
[----:B------:R-:W-:Y:S01]  /*37f0*/  LOP3.LUT P5, RZ, R6, 0xff000000, RZ, 0xc0, !PT ;  /* 0xff00000006ff7812 */ /* 0x000fe200078ac0ff */
[----:B------:R-:W-:-:S04]  /*3800*/  FMUL.FTZ R124, R138, R11 ;  /* 0x0000000b8a7c7220 */ /* 0x000fc80000410000 */
[----:B------:R-:W-:-:S08]  /*3810*/  FMUL.FTZ R126, R124, c[0x0][0x1e8] ;  /* 0x00007a007c7e7a20 */ /* 0x000fd00000410000 */
[----:B------:R-:W-:Y:S01]  /*3820*/  @P5 SHF.R.U32.HI R125, RZ, 0x10, R125 ;  /* 0x00000010ff7d5819 */ /* 0x000fe2000001167d */
[----:B------:R-:W-:-:S03]  /*3830*/  @P5 FMUL.FTZ R243, R33, R126 ;  /* 0x0000007e21f35220 */ /* 0x000fc60000410000 */
[----:B------:R-:W-:Y:S01]  /*3840*/  @P5 PRMT R124, RZ, 0x5410, R125 ;  /* 0x00005410ff7c5816 */ /* 0x000fe2000000007d */
[----:B------:R-:W0:Y:S04]  /*3850*/  F2F.BF16.F32 R129, R243 ;  /* 0x000000f300817304 */ /* 0x000e280000202000 */
[----:B------:R-:W-:Y:S01]  /*3860*/  @P5 FMUL.FTZ R136, R126, R124 ;  /* 0x0000007c7e885220 */ /* 0x000fe20000410000 */
[----:B------:R-:W-:-:S03]  /*3870*/  LEA R126, P5, R9, c[0x0][0x248], 0x3 ;  /* 0x00009200097e7a11 */ /* 0x000fc600078a18ff */
[----:B------:R-:W1:Y:S01]  /*3880*/  F2F.BF16.F32 R124, R139 ;  /* 0x0000008b007c7304 */ /* 0x000e620000202000 */
[----:B------:R-:W-:Y:S02]  /*3890*/  LEA.HI.X R127, R9, c[0x0][0x24c], RZ, 0x3, P5 ;  /* 0x00009300097f7a11 */ /* 0x000fe400028f1cff */
[----:B------:R-:W-:-:S04]  /*38a0*/  ISETP.NE.U32.AND P5, PT, RZ, c[0x0][0x258], PT ;  /* 0x00009600ff007a0c */ /* 0x000fc80003fa5070 */
[----:B------:R-:W-:Y:S01]  /*38b0*/  ISETP.NE.AND.EX P5, PT, RZ, c[0x0][0x25c], PT, P5 ;  /* 0x00009700ff007a0c */ /* 0x000fe20003fa5350 */
[----:B0-----:R-:W-:Y:S02]  /*38c0*/  IMAD.U32 R129, R129, 0x10000, RZ ;  /* 0x0001000081817824 */ /* 0x001fe400078e00ff */
[----:B-1----:R-:W-:-:S10]  /*38d0*/  IMAD.WIDE.U32 R124, R124, 0x10000, RZ ;  /* 0x000100007c7c7825 */ /* 0x002fd400078e00ff */
[----:B------:R-:W-:Y:S02]  /*38e0*/  @P5 F2FP.BF16.PACK_AB R242, RZ, R242 ;  /* 0x000000f2fff2523e */ /* 0x000fe400000010ff */
[----:B------:R-:W-:Y:S02]  /*38f0*/  @P5 F2FP.BF16.PACK_AB R130, RZ, R130 ;  /* 0x00000082ff82523e */ /* 0x000fe400000010ff */
[----:B------:R-:W-:Y:S02]  /*3900*/  @P5 F2FP.BF16.PACK_AB R186, RZ, R186 ;  /* 0x000000baffba523e */ /* 0x000fe400000010ff */
[----:B------:R-:W-:Y:S02]  /*3910*/  @P5 F2FP.BF16.PACK_AB R138, RZ, R138 ;  /* 0x0000008aff8a523e */ /* 0x000fe400000010ff */
[----:B------:R-:W-:Y:S02]  /*3920*/  LOP3.LUT R129, R125, R129, R187, 0xfe, !PT ;  /* 0x000000817d817212 */ /* 0x000fe400078efebb */
[----:B------:R-:W-:-:S02]  /*3930*/  LOP3.LUT R128, R124, R131, RZ, 0xfc, !PT ;  /* 0x000000837c807212 */ /* 0x000fc400078efcff */
[----:B------:R-:W-:Y:S02]  /*3940*/  @P5 PRMT R172, R242, 0x7610, R172 ;  /* 0x00007610f2ac5816 */ /* 0x000fe400000000ac */
[----:B------:R-:W-:Y:S02]  /*3950*/  @P5 PRMT R173, R130, 0x7610, R173 ;  /* 0x0000761082ad5816 */ /* 0x000fe400000000ad */
[----:B------:R-:W-:Y:S02]  /*3960*/  @P5 PRMT R180, R186, 0x7610, R180 ;  /* 0x00007610bab45816 */ /* 0x000fe400000000b4 */
[----:B------:R-:W-:Y:S01]  /*3970*/  @P5 PRMT R181, R138, 0x7610, R181 ;  /* 0x000076108ab55816 */ /* 0x000fe200000000b5 */
[----:B------:R-:W-:Y:S05]  /*3980*/  @!P5 BRA `(.L_x_1062) ;  /* 0x000000800000d947 */ /* 0x000fea0003800000 */
[----:B------:R-:W-:Y:S02]  /*3990*/  LOP3.LUT R124, R173, 0xffff, RZ, 0xc0, !PT ;  /* 0x0000ffffad7c7812 */ /* 0x000fe400078ec0ff */
[C---:B------:R-:W-:Y:S02]  /*39a0*/  LEA R130, P5, R9.reuse, c[0x0][0x258], 0x3 ;  /* 0x0000960009827a11 */ /* 0x040fe400078a18ff */
[----:B------:R-:W-:Y:S01]  /*39b0*/  PRMT R139, R180, 0x5410, R181 ;  /* 0x00005410b48b7816 */ /* 0x000fe200000000b5 */
[----:B------:R-:W-:Y:S01]  /*39c0*/  IMAD.WIDE.U32 R124, R124, 0x10000, RZ ;  /* 0x000100007c7c7825 */ /* 0x000fe200078e00ff */
[----:B------:R-:W-:-:S04]  /*39d0*/  LEA.HI.X R131, R9, c[0x0][0x25c], RZ, 0x3, P5 ;  /* 0x0000970009837a11 */ /* 0x000fc800028f1cff */
[----:B------:R-:W-:Y:S02]  /*39e0*/  LOP3.LUT R125, R139, R125, RZ, 0xfc, !PT ;  /* 0x0000007d8b7d7212 */ /* 0x000fe400078efcff */
[----:B------:R-:W-:-:S05]  /*39f0*/  LOP3.LUT R124, R124, 0xffff, R172, 0xf8, !PT ;  /* 0x0000ffff7c7c7812 */ /* 0x000fca00078ef8ac */
[----:B------:R0:W-:Y:S02]  /*3a00*/  STG.E.64 [R130.64], R124 ;  /* 0x0000007c82007986 */ /* 0x0001e4000c101b04 */
.L_x_1062:
[----:B------:R1:W-:Y:S01]  /*3a10*/  STG.E.64 [R126.64], R128 ;  /* 0x000000807e007986 */ /* 0x0003e2000c101b04 */
[----:B------:R-:W-:Y:S01]  /*3a20*/  FADD.FTZ R63, R63, R136 ;  /* 0x000000883f3f7221 */ /* 0x000fe20000010000 */
[----:B------:R-:W-:Y:S01]  /*3a30*/  IADD3 R9, R9, 0x100, RZ ;  /* 0x0000010009097810 */ /* 0x000fe20007ffe0ff */
[----:B------:R-:W-:Y:S02]  /*3a40*/  FADD.FTZ R62, R62, R135 ;  /* 0x000000873e3e7221 */ /* 0x000fe40000010000 */
[----:B------:R-:W-:Y:S02]  /*3a50*/  FADD.FTZ R61, R61, R134 ;  /* 0x000000863d3d7221 */ /* 0x000fe40000010000 */
[----:B------:R-:W-:Y:S02]  /*3a60*/  FADD.FTZ R60, R60, R137 ;  /* 0x000000893c3c7221 */ /* 0x000fe40000010000 */
.L_x_1061:
[----:B------:R-:W-:Y:S05]  /*3a70*/  BSYNC B0 ;  /* 0x0000000000007941 */ /* 0x000fea0003800000 */
.L_x_1060:
[----:B------:R-:W-:Y:S01]  /*3a80*/  BSSY B0, `(.L_x_1063) ;  /* 0x0000066000007945 */ /* 0x000fe20003800000 */
[----:B------:R-:W-:Y:S05]  /*3a90*/  @!P1 BRA `(.L_x_1064) ;  /* 0x0000064000009947 */ /* 0x000fea0003800000 */
[----:B------:R-:W-:-:S04]  /*3aa0*/  ISETP.NE.AND P5, PT, R169, RZ, PT ;  /* 0x000000ffa900720c */ /* 0x000fc80003fa5270 */
[----:B01----:R-:W-:Y:S02]  /*3ab0*/  FSEL R127, R133, RZ, !P5 ;  /* 0x000000ff857f7208 */ /* 0x003fe40006800000 */
[----:B------:R-:W-:-:S03]  /*3ac0*/  ISETP.NE.U32.AND P5, PT, RZ, c[0x0][0x218], PT ;  /* 0x00008600ff007a0c */ /* 0x000fc60003fa5070 */
[-CC-:B------:R-:W-:Y:S01]  /*3ad0*/  FFMA.FTZ R125, R191, R132.reuse, R127.reuse ;  /* 0x00000084bf7d7223 */ /* 0x180fe2000001007f */
[----:B------:R-:W-:Y:S01]  /*3ae0*/  ISETP.NE.AND.EX P5, PT, RZ, c[0x0][0x21c], PT, P5 ;  /* 0x00008700ff007a0c */ /* 0x000fe20003fa5350 */
[----:B------:R-:W-:Y:S02]  /*3af0*/  FFMA.FTZ R126, R190, R132, R127 ;  /* 0x00000084be7e7223 */ /* 0x000fe4000001007f */
[----:B------:R-:W-:-:S04]  /*3b00*/  FADD.FTZ R125, R188, -R125 ;  /* 0x8000007dbc7d7221 */ /* 0x000fc80000010000 */
[----:B------:R-:W-:-:S06]  /*3b10*/  FMUL.FTZ R242, R10, R125 ;  /* 0x0000007d0af27220 */ /* 0x000fcc0000410000 */
[----:B------:R-:W-:-:S04]  /*3b20*/  @P5 MOV R124, R244 ;  /* 0x000000f4007c5202 */ /* 0x000fc80000000f00 */
[----:B------:R-:W-:Y:S02]  /*3b30*/  @P5 PRMT R125, RZ, 0x5410, R124 ;  /* 0x00005410ff7d5816 */ /* 0x000fe4000000007c */
[----:B------:R-:W-:-:S03]  /*3b40*/  @P5 SHF.R.U64 R124, R244, 0x10, R245 ;  /* 0x00000010f47c5819 */ /* 0x000fc600000012f5 */
[----:B------:R-:W-:Y:S02]  /*3b50*/  @P5 FADD.FTZ R242, R242, R125 ;  /* 0x0000007df2f25221 */ /* 0x000fe40000010000 */
[----:B------:R-:W-:-:S04]  /*3b60*/  FADD.FTZ R125, R185, -R126 ;  /* 0x8000007eb97d7221 */ /* 0x000fc80000010000 */
[----:B------:R-:W-:Y:S01]  /*3b70*/  FMUL.FTZ R128, R10, R125 ;  /* 0x0000007d0a807220 */ /* 0x000fe20000410000 */
[----:B------:R-:W-:Y:S01]  /*3b80*/  @P5 PRMT R125, RZ, 0x5410, R124 ;  /* 0x00005410ff7d5816 */ /* 0x000fe2000000007c */
[----:B------:R-:W-:-:S04]  /*3b90*/  @P5 IMAD.MOV.U32 R124, RZ, RZ, R245 ;  /* 0x000000ffff7c5224 */ /* 0x000fc800078e00f5 */
        /* <DEDUP_REMOVED lines=17> */
[----:B------:R-:W-:Y:S01]  /*3cb0*/  CS2R R136, SRZ ;  /* 0x0000000000887805 */ /* 0x000fe2000001ff00 */
[----:B------:R-:W-:Y:S01]  /*3cc0*/  IMAD.MOV.U32 R129, RZ, RZ, RZ ;  /* 0x000000ffff817224 */ /* 0x000fe200078e00ff */
[----:B------:R-:W-:Y:S01]  /*3cd0*/  CS2R R134, SRZ ;  /* 0x0000000000867805 */ /* 0x000fe2000001ff00 */
[----:B------:R-:W-:Y:S02]  /*3ce0*/  FMUL.FTZ R127, R126, c[0x0][0x1e8] ;  /* 0x00007a007e7f7a20 */ /* 0x000fe40000410000 */
[----:B------:R-:W-:Y:S02]  /*3cf0*/  IMAD.MOV.U32 R139, RZ, RZ, RZ ;  /* 0x000000ffff8b7224 */ /* 0x000fe400078e00ff */
[----:B------:R-:W-:-:S02]  /*3d00*/  IMAD.MOV.U32 R187, RZ, RZ, RZ ;  /* 0x000000ffffbb7224 */ /* 0x000fc400078e00ff */
[----:B------:R-:W-:Y:S02]  /*3d10*/  IMAD.MOV.U32 R243, RZ, RZ, RZ ;  /* 0x000000fffff37224 */ /* 0x000fe400078e00ff */
[----:B------:R-:W-:-:S06]  /*3d20*/  @P5 FMUL.FTZ R129, R32, R127 ;  /* 0x0000007f20815220 */ /* 0x000fcc0000410000 */
[----:B------:R-:W-:Y:S01]  /*3d30*/  F2F.BF16.F32 R129, R129 ;  /* 0x0000008100817304 */ /* 0x000fe20000202000 */
[----:B--2---:R-:W-:-:S04]  /*3d40*/  @P5 MOV R126, R124 ;  /* 0x0000007c007e5202 */ /* 0x004fc80000000f00 */
        /* <DEDUP_REMOVED lines=12> */
[----:B------:R-:W-:Y:S01]  /*3e10*/  @P5 MOV R126, R125 ;  /* 0x0000007d007e5202 */ /* 0x000fe20000000f00 */
        /* <DEDUP_REMOVED lines=16> */
[----:B------:R-:W-:Y:S02]  /*3f20*/  ISETP.NE.AND.EX P5, PT, RZ, c[0x0][0x25c], PT, P5 ;  /* 0x00009700ff007a0c */ /* 0x000fe40003fa5350 */
[----:B0-----:R-:W-:Y:S01]  /*3f30*/  SHF.L.U32 R131, R131, 0x10, RZ ;  /* 0x0000001083837819 */ /* 0x001fe200000006ff */
        /* <DEDUP_REMOVED lines=20> */
.L_x_1065:
[----:B------:R1:W-:Y:S01]  /*4080*/  STG.E.64 [R124.64], R130 ;  /* 0x000000827c007986 */ /* 0x0003e2000c101b04 */
[----:B------:R-:W-:Y:S01]  /*4090*/  FADD.FTZ R59, R59, R136 ;  /* 0x000000883b3b7221 */ /* 0x000fe20000010000 */
[----:B------:R-:W-:Y:S01]  /*40a0*/  IADD3 R9, R9, 0x100, RZ ;  /* 0x0000010009097810 */ /* 0x000fe20007ffe0ff */
[----:B------:R-:W-:Y:S02]  /*40b0*/  FADD.FTZ R58, R58, R135 ;  /* 0x000000873a3a7221 */ /* 0x000fe40000010000 */
[----:B------:R-:W-:Y:S02]  /*40c0*/  FADD.FTZ R57, R57, R134 ;  /* 0x0000008639397221 */ /* 0x000fe40000010000 */
[----:B------:R-:W-:Y:S02]  /*40d0*/  FADD.FTZ R56, R56, R137 ;  /* 0x0000008938387221 */ /* 0x000fe40000010000 */
.L_x_1064:
[----:B------:R-:W-:Y:S05]  /*40e0*/  BSYNC B0 ;  /* 0x0000000000007941 */ /* 0x000fea0003800000 */
.L_x_1063:
        /* <DEDUP_REMOVED lines=14> */
[----:B------:R-:W-:Y:S02]  /*41d0*/  FADD.FTZ R125, R213, -R126 ;  /* 0x8000007ed57d7221 */ /* 0x000fe40000010000 */
[----:B------:R-:W-:Y:S02]  /*41e0*/  FFMA.FTZ R126, R214, R132, R127 ;  /* 0x00000084d67e7223 */ /* 0x000fe4000001007f */
[----:B------:R-:W-:Y:S01]  /*41f0*/  FMUL.FTZ R128, R10, R125 ;  /* 0x0000007d0a807220 */ /* 0x000fe20000410000 */
[----:B------:R-:W-:Y:S01]  /*4200*/  @P5 PRMT R125, RZ, 0x5410, R124 ;  /* 0x00005410ff7d5816 */ /* 0x000fe2000000007c */
[----:B------:R-:W-:-:S04]  /*4210*/  @P5 IMAD.MOV.U32 R124, RZ, RZ, R241 ;  /* 0x000000ffff7c5224 */ /* 0x000fc800078e00f1 */
[----:B------:R-:W-:Y:S02]  /*4220*/  @P5 FADD.FTZ R128, R128, R125 ;  /* 0x0000007d80805221 */ /* 0x000fe40000010000 */
[----:B------:R-:W-:-:S04]  /*4230*/  FFMA.FTZ R125, R211, R132, R127 ;  /* 0x00000084d37d7223 */ /* 0x000fc8000001007f */
[----:B------:R-:W-:-:S04]  /*4240*/  FADD.FTZ R125, R212, -R125 ;  /* 0x8000007dd47d7221 */ /* 0x000fc80000010000 */
[----:B------:R-:W-:Y:S01]  /*4250*/  FMUL.FTZ R186, R10, R125 ;  /* 0x0000007d0aba7220 */ /* 0x000fe20000410000 */
[----:B------:R-:W-:Y:S02]  /*4260*/  @P5 PRMT R125, RZ, 0x5410, R124 ;  /* 0x00005410ff7d5816 */ /* 0x000fe4000000007c */
[----:B------:R-:W-:-:S03]  /*4270*/  @P5 SHF.R.U32.HI R124, RZ, 0x10, R241 ;  /* 0x00000010ff7c5819 */ /* 0x000fc600000116f1 */
[----:B------:R-:W-:Y:S02]  /*4280*/  @P5 FADD.FTZ R186, R186, R125 ;  /* 0x0000007dbaba5221 */ /* 0x000fe40000010000 */
[----:B------:R-:W-:-:S04]  /*4290*/  FADD.FTZ R125, R215, -R126 ;  /* 0x8000007ed77d7221 */ /* 0x000fc80000010000 */
[----:B------:R-:W-:Y:S01]  /*42a0*/  FMUL.FTZ R138, R10, R125 ;  /* 0x0000007d0a8a7220 */ /* 0x000fe20000410000 */
[----:B------:R-:W-:Y:S01]  /*42b0*/  @P5 PRMT R125, RZ, 0x5410, R124 ;  /* 0x00005410ff7d5816 */ /* 0x000fe2000000007c */
[----:B------:R-:W-:-:S04]  /*42c0*/  HFMA2.MMA R124, -RZ, RZ, 0, 4.76837158203125e-07 ;  /* 0x00000008ff7c7435 */ /* 0x000fc800000001ff */
[----:B------:R-:W-:-:S06]  /*42d0*/  @P5 FADD.FTZ R138, R138, R125 ;  /* 0x0000007d8a8a5221 */ /* 0x000fcc0000010000 */
[----:B------:R-:W-:-:S06]  /*42e0*/  IMAD.WIDE.U32 R124, R9, R124, c[0x0][0x170] ;  /* 0x00005c00097c7625 */ /* 0x000fcc00078e007c */
[----:B------:R-:W2:Y:S01]  /*42f0*/  LDG.E.64 R124, [R124.64] ;  /* 0x000000047c7c7981 */ /* 0x000ea2000c1e1b00 */
[----:B------:R-:W-:Y:S01]  /*4300*/  LOP3.LUT P5, RZ, R4, 0xff, RZ, 0xc0, !PT ;  /* 0x000000ff04ff7812 */ /* 0x000fe200078ac0ff */
[----:B------:R-:W-:Y:S01]  /*4310*/  FMUL.FTZ R126, R242, R11 ;  /* 0x0000000bf27e7220 */ /* 0x000fe20000410000 */
[----:B------:R-:W-:Y:S01]  /*4320*/  CS2R R136, SRZ ;  /* 0x0000000000887805 */ /* 0x000fe2000001ff00 */
[----:B------:R-:W-:Y:S01]  /*4330*/  IMAD.MOV.U32 R129, RZ, RZ, RZ ;  /* 0x000000ffff817224 */ /* 0x000fe200078e00ff */
[----:B------:R-:W-:Y:S01]  /*4340*/  CS2R R134, SRZ ;  /* 0x0000000000867805 */ /* 0x000fe2000001ff00 */
[----:B------:R-:W-:Y:S01]  /*4350*/  FMUL.FTZ R127, R126, c[0x0][0x1e8] ;  /* 0x00007a007e7f7a20 */ /* 0x000fe20000410000 */
[----:B------:R-:W-:Y:S01]  /*4360*/  MOV R139, RZ ;  /* 0x000000ff008b7202 */ /* 0x000fe20000000f00 */
[----:B------:R-:W-:Y:S01]  /*4370*/  IMAD.MOV.U32 R187, RZ, RZ, RZ ;  /* 0x000000ffffbb7224 */ /* 0x000fe200078e00ff */
[----:B------:R-:W-:-:S05]  /*4380*/  HFMA2.MMA R243, -RZ, RZ, 0, 0 ;  /* 0x00000000fff37435 */ /* 0x000fca00000001ff */
        /* <DEDUP_REMOVED lines=54> */
.L_x_1068:
[----:B------:R1:W-:Y:S01]  /*46f0*/  STG.E.64 [R124.64], R130 ;  /* 0x000000827c007986 */ /* 0x0003e2000c101b04 */
[----:B------:R-:W-:Y:S01]  /*4700*/  FADD.FTZ R55, R55, R136 ;  /* 0x0000008837377221 */ /* 0x000fe20000010000 */
[----:B------:R-:W-:Y:S01]  /*4710*/  IADD3 R9, R9, 0x100, RZ ;  /* 0x0000010009097810 */ /* 0x000fe20007ffe0ff */
[----:B------:R-:W-:Y:S02]  /*4720*/  FADD.FTZ R54, R54, R135 ;  /* 0x0000008736367221 */ /* 0x000fe40000010000 */
[----:B------:R-:W-:Y:S02]  /*4730*/  FADD.FTZ R53, R53, R134 ;  /* 0x0000008635357221 */ /* 0x000fe40000010000 */
[----:B------:R-:W-:Y:S02]  /*4740*/  FADD.FTZ R52, R52, R137 ;  /* 0x0000008934347221 */ /* 0x000fe40000010000 */
.L_x_1067:
[----:B------:R-:W-:Y:S05]  /*4750*/  BSYNC B0 ;  /* 0x0000000000007941 */ /* 0x000fea0003800000 */
.L_x_1066:
        /* <DEDUP_REMOVED lines=17> */
[----:B------:R-:W-:Y:S02]  /*4870*/  @P5 PRMT R125, RZ, 0x5410, R124 ;  /* 0x00005410ff7d5816 */ /* 0x000fe4000000007c */
[----:B------:R-:W-:-:S03]  /*4880*/  @P5 MOV R124, R179 ;  /* 0x000000b3007c5202 */ /* 0x000fc60000000f00 */
        /* <DEDUP_REMOVED lines=10> */
[----:B------:R-:W-:-:S04]  /*4930*/  IMAD.MOV.U32 R124, RZ, RZ, 0x8 ;  /* 0x00000008ff7c7424 */ /* 0x000fc800078e00ff */
[----:B------:R-:W-:Y:S02]  /*4940*/  @P5 FADD.FTZ R138, R138, R125 ;  /* 0x0000007d8a8a5221 */ /* 0x000fe40000010000 */
[----:B------:R-:W-:-:S06]  /*4950*/  IMAD.WIDE.U32 R124, R9, R124, c[0x0][0x170] ;  /* 0x00005c00097c7625 */ /* 0x000fcc00078e007c */
[----:B------:R-:W2:Y:S01]  /*4960*/  LDG.E.64 R124, [R124.64] ;  /* 0x000000047c7c7981 */ /* 0x000ea2000c1e1b00 */
[----:B------:R-:W-:Y:S01]  /*4970*/  LOP3.LUT P5, RZ, R3, 0xff, RZ, 0xc0, !PT ;  /* 0x000000ff03ff7812 */ /* 0x000fe200078ac0ff */
[----:B------:R-:W-:Y:S01]  /*4980*/  FMUL.FTZ R126, R242, R11 ;  /* 0x0000000bf27e7220 */ /* 0x000fe20000410000 */
[----:B------:R-:W-:Y:S01]  /*4990*/  CS2R R136, SRZ ;  /* 0x0000000000887805 */ /* 0x000fe2000001ff00 */
[----:B------:R-:W-:Y:S01]  /*49a0*/  IMAD.MOV.U32 R129, RZ, RZ, RZ ;  /* 0x000000ffff817224 */ /* 0x000fe200078e00ff */
[----:B------:R-:W-:Y:S01]  /*49b0*/  HFMA2.MMA R139, -RZ, RZ, 0, 0 ;  /* 0x00000000ff8b7435 */ /* 0x000fe200000001ff */
[----:B------:R-:W-:Y:S01]  /*49c0*/  FMUL.FTZ R127, R126, c[0x0][0x1e8] ;  /* 0x00007a007e7f7a20 */ /* 0x000fe20000410000 */
[----:B------:R-:W-:Y:S01]  /*49d0*/  CS2R R134, SRZ ;  /* 0x0000000000867805 */ /* 0x000fe2000001ff00 */
[----:B------:R-:W-:Y:S01]  /*49e0*/  MOV R187, RZ ;  /* 0x000000ff00bb7202 */ /* 0x000fe20000000f00 */
[----:B------:R-:W-:-:S05]  /*49f0*/  IMAD.MOV.U32 R243, RZ, RZ, RZ ;  /* 0x000000fffff37224 */ /* 0x000fca00078e00ff */
        /* <DEDUP_REMOVED lines=54> */
.L_x_1071:
[----:B------:R1:W-:Y:S01]  /*4d60*/  STG.E.64 [R124.64], R130 ;  /* 0x000000827c007986 */ /* 0x0003e2000c101b04 */
[----:B------:R-:W-:Y:S01]  /*4d70*/  FADD.FTZ R51, R51, R136 ;  /* 0x0000008833337221 */ /* 0x000fe20000010000 */
[----:B------:R-:W-:Y:S01]  /*4d80*/  IADD3 R9, R9, 0x100, RZ ;  /* 0x0000010009097810 */ /* 0x000fe20007ffe0ff */
[----:B------:R-:W-:Y:S02]  /*4d90*/  FADD.FTZ R50, R50, R135 ;  /* 0x0000008732327221 */ /* 0x000fe40000010000 */
[----:B------:R-:W-:Y:S02]  /*4da0*/  FADD.FTZ R49, R49, R134 ;  /* 0x0000008631317221 */ /* 0x000fe40000010000 */
[----:B------:R-:W-:Y:S02]  /*4db0*/  FADD.FTZ R48, R48, R137 ;  /* 0x0000008930307221 */ /* 0x000fe40000010000 */
.L_x_1070:
[----:B------:R-:W-:Y:S05]  /*4dc0*/  BSYNC B0 ;  /* 0x0000000000007941 */ /* 0x000fea0003800000 */
.L_x_1069:
        /* <DEDUP_REMOVED lines=59> */
[----:B------:R-:W-:Y:S02]  /*5180*/  @P5 PRMT R124, RZ, 0x5410, R126 ;  /* 0x00005410ff7c5816 */ /* 0x000fe4000000007e */
[----:B------:R-:W0:Y:S03]  /*5190*/  F2F.BF16.F32 R126, R139 ;  /* 0x0000008b007e7304 */ /* 0x000e260000202000 */
[----:B------:R-:W-:Y:S01]  /*51a0*/  @P5 FMUL.FTZ R135, R127, R124 ;  /* 0x0000007c7f875220 */ /* 0x000fe20000410000 */
[----:B------:R-:W-:Y:S01]  /*51b0*/  LOP3.LUT P5, RZ, R2, 0xff000000, RZ, 0xc0, !PT ;  /* 0xff00000002ff7812 */ /* 0x000fe200078ac0ff */
[----:B------:R-:W-:-:S03]  /*51c0*/  FMUL.FTZ R124, R138, R11 ;  /* 0x0000000b8a7c7220 */ /* 0x000fc60000410000 */
[----:B------:R-:W-:Y:S01]  /*51d0*/  F2F.BF16.F32 R187, R187 ;  /* 0x000000bb00bb7304 */ /* 0x000fe20000202000 */
[----:B------:R-:W-:-:S08]  /*51e0*/  FMUL.FTZ R127, R124, c[0x0][0x1e8] ;  /* 0x00007a007c7f7a20 */ /* 0x000fd00000410000 */
[----:B------:R-:W-:Y:S01]  /*51f0*/  @P5 SHF.R.U32.HI R125, RZ, 0x10, R125 ;  /* 0x00000010ff7d5819 */ /* 0x000fe2000001167d */
[----:B------:R-:W-:-:S03]  /*5200*/  @P5 FMUL.FTZ R243, R16, R127 ;  /* 0x0000007f10f35220 */ /* 0x000fc60000410000 */
[----:B------:R-:W-:Y:S01]  /*5210*/  @P5 PRMT R124, RZ, 0x5410, R125 ;  /* 0x00005410ff7c5816 */ /* 0x000fe2000000007d */
[----:B------:R-:W1:Y:S04]  /*5220*/  F2F.BF16.F32 R131, R243 ;  /* 0x000000f300837304 */ /* 0x000e680000202000 */
[----:B------:R-:W-:Y:S01]  /*5230*/  @P5 FMUL.FTZ R136, R127, R124 ;  /* 0x0000007c7f885220 */ /* 0x000fe20000410000 */
[----:B------:R-:W-:Y:S01]  /*5240*/  LEA R124, P5, R9, c[0x0][0x248], 0x3 ;  /* 0x00009200097c7a11 */ /* 0x000fe200078a18ff */
[----:B0-----:R-:W-:-:S03]  /*5250*/  IMAD.WIDE.U32 R126, R126, 0x10000, RZ ;  /* 0x000100007e7e7825 */ /* 0x001fc600078e00ff */
[----:B------:R-:W-:Y:S02]  /*5260*/  LEA.HI.X R125, R9, c[0x0][0x24c], RZ, 0x3, P5 ;  /* 0x00009300097d7a11 */ /* 0x000fe400028f1cff */
[----:B------:R-:W-:Y:S02]  /*5270*/  ISETP.NE.U32.AND P5, PT, RZ, c[0x0][0x258], PT ;  /* 0x00009600ff007a0c */ /* 0x000fe40003fa5070 */
[----:B------:R-:W-:Y:S02]  /*5280*/  LOP3.LUT R130, R126, R129, RZ, 0xfc, !PT ;  /* 0x000000817e827212 */ /* 0x000fe400078efcff */
[----:B------:R-:W-:Y:S02]  /*5290*/  ISETP.NE.AND.EX P5, PT, RZ, c[0x0][0x25c], PT, P5 ;  /* 0x00009700ff007a0c */ /* 0x000fe40003fa5350 */
[----:B-1----:R-:W-:-:S04]  /*52a0*/  SHF.L.U32 R131, R131, 0x10, RZ ;  /* 0x0000001083837819 */ /* 0x002fc800000006ff */
[----:B------:R-:W-:-:S07]  /*52b0*/  LOP3.LUT R131, R127, R131, R187, 0xfe, !PT ;  /* 0x000000837f837212 */ /* 0x000fce00078efebb */
[----:B------:R-:W-:Y:S02]  /*52c0*/  @P5 F2FP.BF16.PACK_AB R242, RZ, R242 ;  /* 0x000000f2fff2523e */ /* 0x000fe400000010ff */
[----:B------:R-:W-:Y:S02]  /*52d0*/  @P5 F2FP.BF16.PACK_AB R128, RZ, R128 ;  /* 0x00000080ff80523e */ /* 0x000fe400000010ff */
[----:B------:R-:W-:Y:S02]  /*52e0*/  @P5 F2FP.BF16.PACK_AB R186, RZ, R186 ;  /* 0x000000baffba523e */ /* 0x000fe400000010ff */
[----:B------:R-:W-:Y:S02]  /*52f0*/  @P5 F2FP.BF16.PACK_AB R138, RZ, R138 ;  /* 0x0000008aff8a523e */ /* 0x000fe400000010ff */
[----:B------:R-:W-:Y:S02]  /*5300*/  @P5 PRMT R172, R242, 0x7610, R172 ;  /* 0x00007610f2ac5816 */ /* 0x000fe400000000ac */
[----:B------:R-:W-:-:S02]  /*5310*/  @P5 PRMT R173, R128, 0x7610, R173 ;  /* 0x0000761080ad5816 */ /* 0x000fc400000000ad */
        /* <DEDUP_REMOVED lines=11> */
.L_x_1074:
[----:B------:R1:W-:Y:S01]  /*53d0*/  STG.E.64 [R124.64], R130 ;  /* 0x000000827c007986 */ /* 0x0003e2000c101b04 */
[----:B------:R-:W-:Y:S01]  /*53e0*/  FADD.FTZ R47, R47, R136 ;  /* 0x000000882f2f7221 */ /* 0x000fe20000010000 */
[----:B------:R-:W-:Y:S01]  /*53f0*/  IADD3 R9, R9, 0x100, RZ ;  /* 0x0000010009097810 */ /* 0x000fe20007ffe0ff */
[----:B------:R-:W-:Y:S02]  /*5400*/  FADD.FTZ R46, R46, R135 ;  /* 0x000000872e2e7221 */ /* 0x000fe40000010000 */
[----:B------:R-:W-:Y:S02]  /*5410*/  FADD.FTZ R45, R45, R134 ;  /* 0x000000862d2d7221 */ /* 0x000fe40000010000 */
[----:B------:R-:W-:Y:S02]  /*5420*/  FADD.FTZ R44, R44, R137 ;  /* 0x000000892c2c7221 */ /* 0x000fe40000010000 */
.L_x_1073:
[----:B------:R-:W-:Y:S05]  /*5430*/  BSYNC B0 ;  /* 0x0000000000007941 */ /* 0x000fea0003800000 */
.L_x_1072:
[----:B------:R-:W-:Y:S01]  /*5440*/  ISETP.GE.U32.AND P5, PT, R8, 0x700, PT ;  /* 0x000007000800780c */ /* 0x000fe20003fa6070 */
[----:B------:R-:W-:-:S12]  /*5450*/  BSSY B0, `(.L_x_1075) ;  /* 0x0000065000007945 */ /* 0x000fd80003800000 */
[----:B------:R-:W-:Y:S05]  /*5460*/  @!P5 BRA `(.L_x_1076) ;  /* 0x000006300000d947 */ /* 0x000fea0003800000 */
[----:B------:R-:W-:-:S04]  /*5470*/  ISETP.NE.AND P5, PT, R169, RZ, PT ;  /* 0x000000ffa900720c */ /* 0x000fc80003fa5270 */
[----:B01----:R-:W-:Y:S02]  /*5480*/  FSEL R131, R133, RZ, !P5 ;  /* 0x000000ff85837208 */ /* 0x003fe40006800000 */
[----:B------:R-:W-:-:S03]  /*5490*/  ISETP.NE.U32.AND P5, PT, RZ, c[0x0][0x218], PT ;  /* 0x00008600ff007a0c */ /* 0x000fc60003fa5070 */
[-CC-:B------:R-:W-:Y:S01]  /*54a0*/  FFMA.FTZ R125, R233, R132.reuse, R131.reuse ;  /* 0x00000084e97d7223 */ /* 0x180fe20000010083 */
        /* <DEDUP_REMOVED lines=18> */
[----:B------:R-:W-:-:S03]  /*55d0*/  @P5 MOV R10, R175 ;  /* 0x000000af000a5202 */ /* 0x000fc60000000f00 */
[----:B------:R-:W-:Y:S01]  /*55e0*/  @P5 FADD.FTZ R130, R130, R125 ;  /* 0x0000007d82825221 */ /* 0x000fe20000010000 */
[----:B------:R-:W-:-:S05]  /*55f0*/  @P5 PRMT R125, RZ, 0x5410, R10 ;  /* 0x00005410ff7d5816 */ /* 0x000fca000000000a */
[----:B------:R-:W-:Y:S01]  /*5600*/  @P5 FADD.FTZ R128, R128, R125 ;  /* 0x0000007d80805221 */ /* 0x000fe20000010000 */
[----:B------:R-:W-:Y:S01]  /*5610*/  @P5 PRMT R125, RZ, 0x5410, R124 ;  /* 0x00005410ff7d5816 */ /* 0x000fe2000000007c */
[----:B------:R-:W-:-:S04]  /*5620*/  IMAD.MOV.U32 R124, RZ, RZ, 0x8 ;  /* 0x00000008ff7c7424 */ /* 0x000fc800078e00ff */
[----:B------:R-:W-:Y:S02]  /*5630*/  @P5 FADD.FTZ R132, R132, R125 ;  /* 0x0000007d84845221 */ /* 0x000fe40000010000 */
[----:B------:R-:W-:-:S06]  /*5640*/  IMAD.WIDE.U32 R124, R9, R124, c[0x0][0x170] ;  /* 0x00005c00097c7625 */ /* 0x000fcc00078e007c */
[----:B------:R-:W2:Y:S01]  /*5650*/  LDG.E.64 R124, [R124.64] ;  /* 0x000000047c7c7981 */ /* 0x000ea2000c1e1b00 */
[----:B------:R-:W-:Y:S01]  /*5660*/  LOP3.LUT P5, RZ, R0, 0xff, RZ, 0xc0, !PT ;  /* 0x000000ff00ff7812 */ /* 0x000fe200078ac0ff */
[----:B------:R-:W-:Y:S01]  /*5670*/  FMUL.FTZ R10, R126, R11 ;  /* 0x0000000b7e0a7220 */ /* 0x000fe20000410000 */
[----:B------:R-:W-:Y:S01]  /*5680*/  HFMA2.MMA R127, -RZ, RZ, 0, 0 ;  /* 0x00000000ff7f7435 */ /* 0x000fe200000001ff */
[----:B------:R-:W-:Y:S01]  /*5690*/  IMAD.MOV.U32 R131, RZ, RZ, RZ ;  /* 0x000000ffff837224 */ /* 0x000fe200078e00ff */
[----:B------:R-:W-:Y:S01]  /*56a0*/  CS2R R134, SRZ ;  /* 0x0000000000867805 */ /* 0x000fe2000001ff00 */
[----:B------:R-:W-:Y:S01]  /*56b0*/  FMUL.FTZ R129, R10, c[0x0][0x1e8] ;  /* 0x00007a000a817a20 */ /* 0x000fe20000410000 */
[----:B------:R-:W-:-:S07]  /*56c0*/  CS2R R136, SRZ ;  /* 0x0000000000887805 */ /* 0x000fce000001ff00 */
[----:B------:R-:W-:-:S06]  /*56d0*/  @P5 FMUL.FTZ R127, R15, R129 ;  /* 0x000000810f7f5220 */ /* 0x000fcc0000410000 */
[----:B------:R-:W-:Y:S01]  /*56e0*/  F2F.BF16.F32 R127, R127 ;  /* 0x0000007f007f7304 */ /* 0x000fe20000202000 */
[----:B--2---:R-:W-:-:S04]  /*56f0*/  @P5 MOV R10, R124 ;  /* 0x0000007c000a5202 */ /* 0x004fc80000000f00 */
[----:B------:R-:W-:-:S05]  /*5700*/  @P5 PRMT R10, RZ, 0x5410, R10 ;  /* 0x00005410ff0a5816 */ /* 0x000fca000000000a */
[----:B------:R-:W-:Y:S01]  /*5710*/  @P5 FMUL.FTZ R131, R129, R10 ;  /* 0x0000000a81835220 */ /* 0x000fe20000410000 */
[----:B------:R-:W-:Y:S01]  /*5720*/  LOP3.LUT P5, RZ, R0, 0xff00, RZ, 0xc0, !PT ;  /* 0x0000ff0000ff7812 */ /* 0x000fe200078ac0ff */
[----:B------:R-:W-:Y:S02]  /*5730*/  FMUL.FTZ R10, R130, R11 ;  /* 0x0000000b820a7220 */ /* 0x000fe40000410000 */
[----:B------:R-:W-:Y:S02]  /*5740*/  IMAD.MOV.U32 R129, RZ, RZ, RZ ;  /* 0x000000ffff817224 */ /* 0x000fe400078e00ff */
[----:B------:R-:W-:-:S08]  /*5750*/  FMUL.FTZ R133, R10, c[0x0][0x1e8] ;  /* 0x00007a000a857a20 */ /* 0x000fd00000410000 */
[----:B------:R-:W-:Y:S01]  /*5760*/  @P5 SHF.R.U64 R10, R124, 0x10, R125 ;  /* 0x000000107c0a5819 */ /* 0x000fe2000000127d */
[----:B------:R-:W-:-:S03]  /*5770*/  @P5 FMUL.FTZ R129, R14, R133 ;  /* 0x000000850e815220 */ /* 0x000fc60000410000 */
[----:B------:R-:W-:-:S05]  /*5780*/  @P5 PRMT R10, RZ, 0x5410, R10 ;  /* 0x00005410ff0a5816 */ /* 0x000fca000000000a */
[----:B------:R-:W-:Y:S01]  /*5790*/  @P5 FMUL.FTZ R134, R133, R10 ;  /* 0x0000000a85865220 */ /* 0x000fe20000410000 */
[----:B------:R-:W-:Y:S01]  /*57a0*/  LOP3.LUT P5, RZ, R0, 0xff0000, RZ, 0xc0, !PT ;  /* 0x00ff000000ff7812 */ /* 0x000fe200078ac0ff */
[-C--:B------:R-:W-:Y:S02]  /*57b0*/  FMUL.FTZ R10, R128, R11.reuse ;  /* 0x0000000b800a7220 */ /* 0x080fe40000410000 */
[----:B------:R-:W-:Y:S02]  /*57c0*/  IMAD.MOV.U32 R133, RZ, RZ, RZ ;  /* 0x000000ffff857224 */ /* 0x000fe400078e00ff */
[----:B------:R-:W-:Y:S02]  /*57d0*/  FMUL.FTZ R124, R10, c[0x0][0x1e8] ;  /* 0x00007a000a7c7a20 */ /* 0x000fe40000410000 */
[----:B------:R-:W-:-:S04]  /*57e0*/  FMUL.FTZ R11, R132, R11 ;  /* 0x0000000b840b7220 */ /* 0x000fc80000410000 */
[----:B------:R-:W-:Y:S02]  /*57f0*/  FMUL.FTZ R11, R11, c[0x0][0x1e8] ;  /* 0x00007a000b0b7a20 */ /* 0x000fe40000410000 */
[----:B------:R-:W-:Y:S01]  /*5800*/  @P5 MOV R10, R125 ;  /* 0x0000007d000a5202 */ /* 0x000fe20000000f00 */
[----:B------:R-:W-:-:S03]  /*5810*/  @P5 FMUL.FTZ R135, R13, R124 ;  /* 0x0000007c0d875220 */ /* 0x000fc60000410000 */
[----:B------:R-:W-:-:S03]  /*5820*/  @P5 PRMT R10, RZ, 0x5410, R10 ;  /* 0x00005410ff0a5816 */ /* 0x000fc6000000000a */
[----:B------:R-:W-:Y:S02]  /*5830*/  F2F.BF16.F32 R135, R135 ;  /* 0x0000008700877304 */ /* 0x000fe40000202000 */
[----:B------:R-:W-:Y:S01]  /*5840*/  @P5 FMUL.FTZ R133, R124, R10 ;  /* 0x0000000a7c855220 */ /* 0x000fe20000410000 */
[----:B------:R-:W-:-:S05]  /*5850*/  LOP3.LUT P5, RZ, R0, 0xff000000, RZ, 0xc0, !PT ;  /* 0xff00000000ff7812 */ /* 0x000fca00078ac0ff */
[----:B------:R-:W0:Y:S08]  /*5860*/  F2F.BF16.F32 R124, R129 ;  /* 0x00000081007c7304 */ /* 0x000e300000202000 */
[----:B------:R-:W-:Y:S01]  /*5870*/  @P5 SHF.R.U32.HI R10, RZ, 0x10, R125 ;  /* 0x00000010ff0a5819 */ /* 0x000fe2000001167d */
[----:B------:R-:W-:-:S03]  /*5880*/  @P5 FMUL.FTZ R137, R12, R11 ;  /* 0x0000000b0c895220 */ /* 0x000fc60000410000 */
[----:B------:R-:W-:-:S03]  /*5890*/  @P5 PRMT R10, RZ, 0x5410, R10 ;  /* 0x00005410ff0a5816 */ /* 0x000fc6000000000a */
[----:B------:R-:W1:Y:S01]  /*58a0*/  F2F.BF16.F32 R137, R137 ;  /* 0x0000008900897304 */ /* 0x000e620000202000 */
[----:B0-----:R-:W-:-:S04]  /*58b0*/  IMAD.WIDE.U32 R124, R124, 0x10000, RZ ;  /* 0x000100007c7c7825 */ /* 0x001fc800078e00ff */
[----:B------:R-:W-:Y:S01]  /*58c0*/  @P5 FMUL.FTZ R136, R11, R10 ;  /* 0x0000000a0b885220 */ /* 0x000fe20000410000 */
[C---:B------:R-:W-:Y:S02]  /*58d0*/  LEA R10, P5, R9.reuse, c[0x0][0x248], 0x3 ;  /* 0x00009200090a7a11 */ /* 0x040fe400078a18ff */
[----:B------:R-:W-:Y:S02]  /*58e0*/  LOP3.LUT R124, R124, R127, RZ, 0xfc, !PT ;  /* 0x0000007f7c7c7212 */ /* 0x000fe400078efcff */
[----:B------:R-:W-:Y:S02]  /*58f0*/  LEA.HI.X R11, R9, c[0x0][0x24c], RZ, 0x3, P5 ;  /* 0x00009300090b7a11 */ /* 0x000fe400028f1cff */
[----:B------:R-:W-:-:S04]  /*5900*/  ISETP.NE.U32.AND P5, PT, RZ, c[0x0][0x258], PT ;  /* 0x00009600ff007a0c */ /* 0x000fc80003fa5070 */
        /* <DEDUP_REMOVED lines=13> */
[----:B------:R-:W-:-:S03]  /*59e0*/  LEA R126, P5, R9, c[0x0][0x258], 0x3 ;  /* 0x00009600097e7a11 */ /* 0x000fc600078a18ff */
[----:B------:R-:W-:Y:S01]  /*59f0*/  IMAD.WIDE.U32 R128, R128, 0x10000, RZ ;  /* 0x0001000080807825 */ /* 0x000fe200078e00ff */
[----:B------:R-:W-:Y:S02]  /*5a00*/  LEA.HI.X R127, R9, c[0x0][0x25c], RZ, 0x3, P5 ;  /* 0x00009700097f7a11 */ /* 0x000fe400028f1cff */
[----:B------:R-:W-:Y:S02]  /*5a10*/  PRMT R9, R180, 0x5410, R181 ;  /* 0x00005410b4097816 */ /* 0x000fe400000000b5 */
[----:B------:R-:W-:Y:S02]  /*5a20*/  LOP3.LUT R128, R128, 0xffff, R172, 0xf8, !PT ;  /* 0x0000ffff80807812 */ /* 0x000fe400078ef8ac */
[----:B------:R-:W-:-:S05]  /*5a30*/  LOP3.LUT R129, R9, R129, RZ, 0xfc, !PT ;  /* 0x0000008109817212 */ /* 0x000fca00078efcff */
[----:B------:R0:W-:Y:S02]  /*5a40*/  STG.E.64 [R126.64], R128 ;  /* 0x000000807e007986 */ /* 0x0001e4000c101b04 */
.L_x_1077:
[----:B------:R1:W-:Y:S01]  /*5a50*/  STG.E.64 [R10.64], R124 ;  /* 0x0000007c0a007986 */ /* 0x0003e2000c101b04 */
[----:B------:R-:W-:Y:S02]  /*5a60*/  FADD.FTZ R43, R43, R136 ;  /* 0x000000882b2b7221 */ /* 0x000fe40000010000 */
[----:B------:R-:W-:Y:S02]  /*5a70*/  FADD.FTZ R42, R42, R133 ;  /* 0x000000852a2a7221 */ /* 0x000fe40000010000 */
[----:B------:R-:W-:Y:S02]  /*5a80*/  FADD.FTZ R41, R41, R134 ;  /* 0x0000008629297221 */ /* 0x000fe40000010000 */
[----:B------:R-:W-:Y:S02]  /*5a90*/  FADD.FTZ R40, R40, R131 ;  /* 0x0000008328287221 */ /* 0x000fe40000010000 */
.L_x_1076:
[----:B------:R-:W-:Y:S05]  /*5aa0*/  BSYNC B0 ;  /* 0x0000000000007941 */ /* 0x000fea0003800000 */
.L_x_1075:
[----:B------:R-:W-:Y:S02]  /*5ab0*/  LOP3.LUT P5, RZ, R19, 0xff, RZ, 0xc0, !PT ;  /* 0x000000ff13ff7812 */ /* 0x000fe400078ac0ff */
[----:B------:R-:W-:Y:S02]  /*5ac0*/  IADD3 R170, R170, c[0x0][0x160], RZ ;  /* 0x00005800aaaa7a10 */ /* 0x000fe40007ffe0ff */
[----:B------:R-:W-:-:S02]  /*5ad0*/  SEL R19, RZ, 0x1, P5 ;  /* 0x00000001ff137807 */ /* 0x000fc40002800000 */
[----:B------:R-:W-:-:S13]  /*5ae0*/  ISETP.GE.AND P5, PT, R170, c[0x0][0x164], PT ;  /* 0x00005900aa007a0c */ /* 0x000fda0003fa6270 */
[----:B01----:R-:W-:Y:S01]  /*5af0*/  @P5 CALL.REL.NOINC `(.L_x_1040) ;  /* 0x0000001000005944 */ /* 0x003fe20003c00000 */
[----:B------:R-:W-:Y:S05]  /*5b00*/  BRA `(.L_x_1078) ;  /* 0xffffb2b000007947 */ /* 0x000fea000383ffff */
.L_x_1040:
[----:B--2---:R-:W0:Y:S01]  /*5b10*/  S2UR UR6, SR_CTAID.X ;  /* 0x00000000000679c3 */ /* 0x004e220000002500 */
[----:B-----5:R-:W0:Y:S01]  /*5b20*/  S2R R2, SR_TID.X ;  /* 0x0000000000027919 */ /* 0x020e220000002100 */
[----:B------:R-:W-:Y:S01]  /*5b30*/  LOP3.LUT P5, RZ, R8, 0xffffff00, RZ, 0xc0, !PT ;  /* 0xffffff0008ff7812 */ /* 0x000fe200078ac0ff */
[----:B------:R-:W-:Y:S01]  /*5b40*/  @P1 IMAD.MOV.U32 R21, RZ, RZ, 0x10 ;  /* 0x00000010ff151424 */ /* 0x000fe200078e00ff */
[----:B------:R-:W-:Y:S01]  /*5b50*/  @P0 MOV R15, 0x10 ;  /* 0x00000010000f0802 */ /* 0x000fe20000000f00 */
[----:B------:R-:W-:Y:S01]  /*5b60*/  @P3 IMAD.MOV.U32 R9, RZ, RZ, 0x10 ;  /* 0x00000010ff093424 */ /* 0x000fe200078e00ff */
[----:B------:R-:W-:Y:S02]  /*5b70*/  @P2 MOV R27, 0x10 ;  /* 0x00000010001b2802 */ /* 0x000fe40000000f00 */
[----:B------:R-:W-:-:S07]  /*5b80*/  @P4 MOV R29, 0x10 ;  /* 0x00000010001d4802 */ /* 0x000fce0000000f00 */
        /* <DEDUP_REMOVED lines=57> */
.L_x_1055:
[----:B------:R-:W-:Y:S01]  /*5f20*/  HFMA2.MMA R132, -RZ, RZ, 0, 1.847743988037109375e-06 ;  /* 0x0000001fff847435 */ /* 0x000fe200000001ff */
[----:B------:R-:W-:Y:S01]  /*5f30*/  MOV R129, R131 ;  /* 0x0000008300817202 */ /* 0x000fe20000000f00 */
[----:B-----5:R-:W-:Y:S01]  /*5f40*/  IMAD.MOV.U32 R130, RZ, RZ, 0x10 ;  /* 0x00000010ff827424 */ /* 0x020fe200078e00ff */
[----:B------:R-:W-:Y:S01]  /*5f50*/  MOV R124, 0x5f80 ;  /* 0x00005f80007c7802 */ /* 0x000fe20000000f00 */
[----:B------:R-:W-:-:S02]  /*5f60*/  IMAD.MOV.U32 R133, RZ, RZ, -0x1 ;  /* 0xffffffffff857424 */ /* 0x000fc400078e00ff */
[----:B------:R-:W-:Y:S05]  /*5f70*/  CALL.REL.NOINC `($__internal_14_$__cuda_sm70_shflsync_down_p) ;  /* 0x0000046000007944 */ /* 0x000fea0003c00000 */
[----:B-1----:R-:W-:Y:S01]  /*5f80*/  MOV R128, R130 ;  /* 0x0000008200807202 */ /* 0x002fe20000000f00 */
[----:B0-----:R-:W-:Y:S05]  /*5f90*/  BRA `(.L_x_1079) ;  /* 0xffffcb1000007947 */ /* 0x001fea000383ffff */
.L_x_1056:
[----:B-----5:R-:W-:Y:S01]  /*5fa0*/  HFMA2.MMA R130, -RZ, RZ, 0, 9.5367431640625e-07 ;  /* 0x00000010ff827435 */ /* 0x020fe200000001ff */
[----:B------:R-:W-:Y:S01]  /*5fb0*/  IMAD.MOV.U32 R129, RZ, RZ, R127 ;  /* 0x000000ffff817224 */ /* 0x000fe200078e007f */
[----:B------:R-:W-:Y:S01]  /*5fc0*/  MOV R133, 0xffffffff ;  /* 0xffffffff00857802 */ /* 0x000fe20000000f00 */
[----:B------:R-:W-:Y:S01]  /*5fd0*/  IMAD.MOV.U32 R132, RZ, RZ, 0x1f ;  /* 0x0000001fff847424 */ /* 0x000fe200078e00ff */
[----:B------:R-:W-:-:S02]  /*5fe0*/  MOV R124, 0x6000 ;  /* 0x00006000007c7802 */ /* 0x000fc40000000f00 */
[----:B01----:R-:W-:Y:S05]  /*5ff0*/  CALL.REL.NOINC `($__internal_14_$__cuda_sm70_shflsync_down_p) ;  /* 0x000003e000007944 */ /* 0x003fea0003c00000 */
[----:B------:R-:W-:Y:S01]  /*6000*/  FADD.FTZ R128, R128, R131 ;  /* 0x0000008380807221 */ /* 0x000fe20000010000 */
[----:B0-----:R-:W-:Y:S01]  /*6010*/  HFMA2.MMA R132, -RZ, RZ, 0, 1.847743988037109375e-06 ;  /* 0x0000001fff847435 */ /* 0x001fe200000001ff */
[----:B-1----:R-:W-:Y:S01]  /*6020*/  FADD.FTZ R131, R127, R130 ;  /* 0x000000827f837221 */ /* 0x002fe20000010000 */
[----:B------:R-:W-:Y:S01]  /*6030*/  MOV R124, 0x6080 ;  /* 0x00006080007c7802 */ /* 0x000fe20000000f00 */
[----:B------:R-:W-:Y:S01]  /*6040*/  IMAD.MOV.U32 R130, RZ, RZ, 0x8 ;  /* 0x00000008ff827424 */ /* 0x000fe200078e00ff */
[----:B------:R-:W-:Y:S01]  /*6050*/  MOV R129, R128 ;  /* 0x0000008000817202 */ /* 0x000fe20000000f00 */
[----:B------:R-:W-:-:S02]  /*6060*/  IMAD.MOV.U32 R133, RZ, RZ, -0x1 ;  /* 0xffffffffff857424 */ /* 0x000fc400078e00ff */
[----:B------:R-:W-:Y:S05]  /*6070*/  CALL.REL.NOINC `($__internal_14_$__cuda_sm70_shflsync_down_p) ;  /* 0x0000036000007944 */ /* 0x000fea0003c00000 */
[----:B0-----:R-:W-:Y:S01]  /*6080*/  HFMA2.MMA R132, -RZ, RZ, 0, 1.847743988037109375e-06 ;  /* 0x0000001fff847435 */ /* 0x001fe200000001ff */
[----:B-1----:R-:W-:Y:S01]  /*6090*/  IMAD.MOV.U32 R127, RZ, RZ, R130 ;  /* 0x000000ffff7f7224 */ /* 0x002fe200078e0082 */
[----:B------:R-:W-:Y:S01]  /*60a0*/  MOV R129, R131 ;  /* 0x0000008300817202 */ /* 0x000fe20000000f00 */
[----:B------:R-:W-:Y:S01]  /*60b0*/  IMAD.MOV.U32 R130, RZ, RZ, 0x8 ;  /* 0x00000008ff827424 */ /* 0x000fe200078e00ff */
[----:B------:R-:W-:Y:S01]  /*60c0*/  MOV R124, 0x60f0 ;  /* 0x000060f0007c7802 */ /* 0x000fe20000000f00 */
[----:B------:R-:W-:-:S02]  /*60d0*/  IMAD.MOV.U32 R133, RZ, RZ, -0x1 ;  /* 0xffffffffff857424 */ /* 0x000fc400078e00ff */
[----:B------:R-:W-:Y:S05]  /*60e0*/  CALL.REL.NOINC `($__internal_14_$__cuda_sm70_shflsync_down_p) ;  /* 0x000002f000007944 */ /* 0x000fea0003c00000 */
[----:B------:R-:W-:Y:S01]  /*60f0*/  FADD.FTZ R128, R127, R128 ;  /* 0x000000807f807221 */ /* 0x000fe20000010000 */
[----:B0-----:R-:W-:Y:S01]  /*6100*/  MOV R133, 0xffffffff ;  /* 0xffffffff00857802 */ /* 0x001fe20000000f00 */
[----:B-1----:R-:W-:Y:S01]  /*6110*/  FADD.FTZ R131, R131, R130 ;  /* 0x0000008283837221 */ /* 0x002fe20000010000 */
[----:B------:R-:W-:Y:S01]  /*6120*/  MOV R130, 0x4 ;  /* 0x0000000400827802 */ /* 0x000fe20000000f00 */
[----:B------:R-:W-:Y:S01]  /*6130*/  IMAD.MOV.U32 R132, RZ, RZ, 0x1f ;  /* 0x0000001fff847424 */ /* 0x000fe200078e00ff */
[----:B------:R-:W-:Y:S01]  /*6140*/  MOV R124, 0x6170 ;  /* 0x00006170007c7802 */ /* 0x000fe20000000f00 */
[----:B------:R-:W-:-:S02]  /*6150*/  IMAD.MOV.U32 R129, RZ, RZ, R128 ;  /* 0x000000ffff817224 */ /* 0x000fc400078e0080 */
[----:B------:R-:W-:Y:S05]  /*6160*/  CALL.REL.NOINC `($__internal_14_$__cuda_sm70_shflsync_down_p) ;  /* 0x0000027000007944 */ /* 0x000fea0003c00000 */
[----:B-1----:R-:W-:Y:S01]  /*6170*/  MOV R127, R130 ;  /* 0x00000082007f7202 */ /* 0x002fe20000000f00 */
[----:B------:R-:W-:Y:S01]  /*6180*/  HFMA2.MMA R130, -RZ, RZ, 0, 2.384185791015625e-07 ;  /* 0x00000004ff827435 */ /* 0x000fe200000001ff */
[----:B0-----:R-:W-:Y:S01]  /*6190*/  IMAD.MOV.U32 R129, RZ, RZ, R131 ;  /* 0x000000ffff817224 */ /* 0x001fe200078e0083 */
[----:B------:R-:W-:Y:S01]  /*61a0*/  MOV R133, 0xffffffff ;  /* 0xffffffff00857802 */ /* 0x000fe20000000f00 */
[----:B------:R-:W-:Y:S01]  /*61b0*/  IMAD.MOV.U32 R132, RZ, RZ, 0x1f ;  /* 0x0000001fff847424 */ /* 0x000fe200078e00ff */
[----:B------:R-:W-:-:S02]  /*61c0*/  MOV R124, 0x61e0 ;  /* 0x000061e0007c7802 */ /* 0x000fc40000000f00 */
[----:B------:R-:W-:Y:S05]  /*61d0*/  CALL.REL.NOINC `($__internal_14_$__cuda_sm70_shflsync_down_p) ;  /* 0x0000020000007944 */ /* 0x000fea0003c00000 */
        /* <DEDUP_REMOVED lines=24> */
[----:B------:R-:W-:Y:S01]  /*6360*/  HFMA2.MMA R130, -RZ, RZ, 0, 5.9604644775390625e-08 ;  /* 0x00000001ff827435 */ /* 0x000fe200000001ff */
[----:B0-----:R-:W-:Y:S01]  /*6370*/  IMAD.MOV.U32 R129, RZ, RZ, R131 ;  /* 0x000000ffff817224 */ /* 0x001fe200078e0083 */
[----:B------:R-:W-:Y:S01]  /*6380*/  MOV R133, 0xffffffff ;  /* 0xffffffff00857802 */ /* 0x000fe20000000f00 */
[----:B------:R-:W-:Y:S01]  /*6390*/  IMAD.MOV.U32 R132, RZ, RZ, 0x1f ;  /* 0x0000001fff847424 */ /* 0x000fe200078e00ff */
[----:B------:R-:W-:-:S02]  /*63a0*/  MOV R124, 0x63c0 ;  /* 0x000063c0007c7802 */ /* 0x000fc40000000f00 */
[----:B------:R-:W-:Y:S05]  /*63b0*/  CALL.REL.NOINC `($__internal_14_$__cuda_sm70_shflsync_down_p) ;  /* 0x0000002000007944 */ /* 0x000fea0003c00000 */
[----:B-1----:R-:W-:Y:S01]  /*63c0*/  IMAD.MOV.U32 R124, RZ, RZ, R130 ;  /* 0x000000ffff7c7224 */ /* 0x002fe200078e0082 */
[----:B0-----:R-:W-:Y:S05]  /*63d0*/  BRA `(.L_x_1080) ;  /* 0xffffc7f000007947 */ /* 0x001fea000383ffff */
        .weak           $__internal_14_$__cuda_sm70_shflsync_down_p
        .type           $__internal_14_$__cuda_sm70_shflsync_down_p,@function
        .size           $__internal_14_$__cuda_sm70_shflsync_down_p,(.L_x_12890 - $__internal_14_$__cuda_sm70_shflsync_down_p)
$__internal_14_$__cuda_sm70_shflsync_down_p:
[----:B------:R-:W-:Y:S01]  /*63e0*/  HFMA2.MMA R125, -RZ, RZ, 0, 0 ;  /* 0x00000000ff7d7435 */ /* 0x000fe200000001ff */
[----:B------:R-:W-:Y:S04]  /*63f0*/  WARPSYNC R133 ;  /* 0x0000008500007348 */ /* 0x000fe80003800000 */
[----:B------:R0:W1:Y:S01]  /*6400*/  SHFL.DOWN PT, R130, R129, R130, R132 ;  /* 0x0800008281827389 */ /* 0x00006200000e0084 */
[----:B------:R-:W-:Y:S05]  /*6410*/  RET.REL.NODEC R124 `(_ZN10layer_norm13ln_bwd_kernelINS_13Kernel_traitsI13__nv_bfloat16S2_S2_S2_fjLj7168ELj1ELj1ELj8ELj8ENS_18Kernel_traits_baseILj7168ES2_S2_S2_S2_fjLj256EEEEELb1ELb1ELb0ELb0EEEvNS_9BwdParamsE) ;  /* 0xffff9be07c007950 */ /* 0x000fea0003c3ffff */
.L_x_1081:
        /* <DEDUP_REMOVED lines=14> */
.L_x_12890:


//--------------------- .text._ZN10layer_norm13ln_bwd_kernelINS_13Kernel_traitsI13__nv_bfloat16S2_S2_S2_fjLj7168ELj1ELj1ELj8ELj8ENS_18Kernel_traits_baseILj7168ES2_S2_S2_S2_fjLj256EEEEELb1ELb1ELb0ELb1EEEvNS_9BwdParamsE --------------------------
	.section	.text._ZN10layer_norm13ln_bwd_kernelINS_13Kernel_traitsI13__nv_bfloat16S2_S2_S2_fjLj7168ELj1ELj1ELj8ELj8ENS_18Kernel_traits_baseILj7168ES2_S2_S2_S2_fjLj256EEEEELb1ELb1ELb0ELb1EEEvNS_9BwdParamsE,"ax",@progbits
	.sectioninfo	@"SHI_REGISTERS=255"
	.align	128
        .global         _ZN10layer_norm13ln_bwd_kernelINS_13Kernel_traitsI13__nv_bfloat16S2_S2_S2_fjLj7168ELj1ELj1ELj8ELj8ENS_18Kernel_traits_baseILj7168ES2_S2_S2_S2_fjLj256EEEEELb1ELb1ELb0ELb1EEEvNS_9BwdParamsE
        .type           _ZN10layer_norm13ln_bwd_kernelINS_13Kernel_traitsI13__nv_bfloat16S2_S2_S2_fjLj7168ELj1ELj1ELj8ELj8ENS_18Kernel_traits_baseILj7168ES2_S2_S2_S2_fjLj256EEEEELb1ELb1ELb0ELb1EEEvNS_9BwdParamsE,@function
        .size           _ZN10layer_norm13ln_bwd_kernelINS_13Kernel_traitsI13__nv_bfloat16S2_S2_S2_fjLj7168ELj1ELj1ELj8ELj8ENS_18Kernel_traits_baseILj7168ES2_S2_S2_S2_fjLj256EEEEELb1ELb1ELb0ELb1EEEvNS_9BwdParamsE,(.L_x_12891 - _ZN10layer_norm13ln_bwd_kernelINS_13Kernel_traitsI13__nv_bfloat16S2_S2_S2_fjLj7168ELj1ELj1ELj8ELj8ENS_18Kernel_traits_baseILj7168ES2_S2_S2_S2_fjLj256EEEEELb1ELb1ELb0ELb1EEEvNS_9BwdParamsE)
        .other          _ZN10layer_norm13ln_bwd_kernelINS_13Kernel_traitsI13__nv_bfloat16S2_S2_S2_fjLj7168ELj1ELj1ELj8ELj8ENS_18Kernel_traits_baseILj7168ES2_S2_S2_S2_fjLj256EEEEELb1ELb1ELb0ELb1EEEvNS_9BwdParamsE,@"STO_CUDA_ENTRY STV_DEFAULT"
_ZN10layer_norm13ln_bwd_kernelINS_13Kernel_traitsI13__nv_bfloat16S2_S2_S2_fjLj7168ELj1ELj1ELj8ELj8ENS_18Kernel_traits_baseILj7168ES2_S2_S2_S2_fjLj256EEEEELb1ELb1ELb0ELb1EEEvNS_9BwdParamsE:
.text._ZN10layer_norm13ln_bwd_kernelINS_13Kernel_traitsI13__nv_bfloat16S2_S2_S2_fjLj7168ELj1ELj1ELj8ELj8ENS_18Kernel_traits_baseILj7168ES2_S2_S2_S2_fjLj256EEEEELb1ELb1ELb0ELb1EEEvNS_9BwdParamsE:
        /* <DEDUP_REMOVED lines=50> */
.L_x_1082:
        /* <DEDUP_REMOVED lines=62> */
[----:B------:R-:W-:Y:S01]  /*0700*/  CS2R R90, SRZ ;  /* 0x00000000005a7805 */ /* 0x000fe2000001ff00 */
[----:B------:R-:W-:-:S02]  /*0710*/  MOV R92, RZ ;  /* 0x000000ff005c7202 */ /* 0x000fc40000000f00 */
[----:B--2---:R-:W-:Y:S02]  /*0720*/  SHF.R.U64 R157, R184, 0x10, R185 ;  /* 0x00000010b89d7819 */ /* 0x004fe400000012b9 */
[----:B------:R-:W-:Y:S02]  /*0730*/  PRMT R186, RZ, 0x5410, R184 ;  /* 0x00005410ffba7816 */ /* 0x000fe400000000b8 */
[----:B---3--:R-:W-:Y:S02]  /*0740*/  SHF.R.U64 R155, R182, 0x10, R183 ;  /* 0x00000010b69b7819 */ /* 0x008fe400000012b7 */
[----:B------:R-:W-:Y:S02]  /*0750*/  PRMT R184, RZ, 0x5410, R182 ;  /* 0x00005410ffb87816 */ /* 0x000fe400000000b6 */
[----:B----4-:R-:W-:Y:S02]  /*0760*/  SHF.R.U64 R153, R180, 0x10, R181 ;  /* 0x00000010b4997819 */ /* 0x010fe400000012b5 */
[----:B------:R-:W-:-:S02]  /*0770*/  PRMT R182, RZ, 0x5410, R180 ;  /* 0x00005410ffb67816 */ /* 0x000fc400000000b4 */
[----:B-----5:R-:W-:Y:S02]  /*0780*/  SHF.R.U64 R151, R178, 0x10, R179 ;  /* 0x00000010b2977819 */ /* 0x020fe400000012b3 */
[----:B------:R-:W-:Y:S02]  /*0790*/  PRMT R180, RZ, 0x5410, R178 ;  /* 0x00005410ffb47816 */ /* 0x000fe400000000b2 */
[----:B------:R-:W-:Y:S02]  /*07a0*/  SHF.R.U64 R149, R176, 0x10, R177 ;  /* 0x00000010b0957819 */ /* 0x000fe400000012b1 */
[----:B------:R-:W-:Y:S02]  /*07b0*/  PRMT R178, RZ, 0x5410, R176 ;  /* 0x00005410ffb27816 */ /* 0x000fe400000000b0 */
[----:B------:R-:W-:Y:S02]  /*07c0*/  SHF.R.U64 R147, R174, 0x10, R175 ;  /* 0x00000010ae937819 */ /* 0x000fe400000012af */
[----:B------:R-:W-:-:S02]  /*07d0*/  PRMT R176, RZ, 0x5410, R174 ;  /* 0x00005410ffb07816 */ /* 0x000fc400000000ae */
[----:B------:R-:W-:Y:S02]  /*07e0*/  SHF.R.U64 R145, R172, 0x10, R173 ;  /* 0x00000010ac917819 */ /* 0x000fe400000012ad */
[----:B------:R-:W-:Y:S02]  /*07f0*/  PRMT R174, RZ, 0x5410, R172 ;  /* 0x00005410ffae7816 */ /* 0x000fe400000000ac */
[----:B------:R-:W-:Y:S02]  /*0800*/  SHF.R.U64 R143, R170, 0x10, R171 ;  /* 0x00000010aa8f7819 */ /* 0x000fe400000012ab */
[----:B------:R-:W-:Y:S02]  /*0810*/  PRMT R172, RZ, 0x5410, R170 ;  /* 0x00005410ffac7816 */ /* 0x000fe400000000aa */
[----:B------:R-:W-:Y:S02]  /*0820*/  SHF.R.U64 R141, R168, 0x10, R169 ;  /* 0x00000010a88d7819 */ /* 0x000fe400000012a9 */
[----:B------:R-:W-:-:S02]  /*0830*/  PRMT R170, RZ, 0x5410, R168 ;  /* 0x00005410ffaa7816 */ /* 0x000fc400000000a8 */
[----:B------:R-:W-:Y:S02]  /*0840*/  SHF.R.U64 R139, R166, 0x10, R167 ;  /* 0x00000010a68b7819 */ /* 0x000fe400000012a7 */
[----:B------:R-:W-:Y:S02]  /*0850*/  PRMT R168, RZ, 0x5410, R166 ;  /* 0x00005410ffa87816 */ /* 0x000fe400000000a6 */
[----:B------:R-:W-:Y:S02]  /*0860*/  SHF.R.U32.HI R156, RZ, 0x10, R185 ;  /* 0x00000010ff9c7819 */ /* 0x000fe400000116b9 */
[----:B------:R-:W-:Y:S02]  /*0870*/  SHF.R.U32.HI R154, RZ, 0x10, R183 ;  /* 0x00000010ff9a7819 */ /* 0x000fe400000116b7 */
[----:B------:R-:W-:Y:S02]  /*0880*/  SHF.R.U32.HI R152, RZ, 0x10, R181 ;  /* 0x00000010ff987819 */ /* 0x000fe400000116b5 */
[----:B------:R-:W-:-:S02]  /*0890*/  SHF.R.U32.HI R150, RZ, 0x10, R179 ;  /* 0x00000010ff967819 */ /* 0x000fc400000116b3 */
[----:B------:R-:W-:Y:S02]  /*08a0*/  SHF.R.U32.HI R148, RZ, 0x10, R177 ;  /* 0x00000010ff947819 */ /* 0x000fe400000116b1 */
[----:B------:R-:W-:Y:S02]  /*08b0*/  SHF.R.U32.HI R146, RZ, 0x10, R175 ;  /* 0x00000010ff927819 */ /* 0x000fe400000116af */
[----:B------:R-:W-:Y:S02]  /*08c0*/  SHF.R.U32.HI R144, RZ, 0x10, R173 ;  /* 0x00000010ff907819 */ /* 0x000fe400000116ad */
[----:B------:R-:W-:Y:S02]  /*08d0*/  SHF.R.U32.HI R142, RZ, 0x10, R171 ;  /* 0x00000010ff8e7819 */ /* 0x000fe400000116ab */
[----:B------:R-:W-:Y:S02]  /*08e0*/  SHF.R.U32.HI R140, RZ, 0x10, R169 ;  /* 0x00000010ff8c7819 */ /* 0x000fe400000116a9 */
[----:B------:R-:W-:-:S02]  /*08f0*/  SHF.R.U32.HI R138, RZ, 0x10, R167 ;  /* 0x00000010ff8a7819 */ /* 0x000fc400000116a7 */
[--C-:B------:R-:W-:Y:S02]  /*0900*/  SHF.R.U64 R131, R164, 0x10, R165.reuse ;  /* 0x00000010a4837819 */ /* 0x100fe400000012a5 */
[----:B------:R-:W-:Y:S02]  /*0910*/  PRMT R166, RZ, 0x5410, R164 ;  /* 0x00005410ffa67816 */ /* 0x000fe400000000a4 */
[----:B------:R-:W-:Y:S02]  /*0920*/  SHF.R.U32.HI R130, RZ, 0x10, R165 ;  /* 0x00000010ff827819 */ /* 0x000fe400000116a5 */
[--C-:B------:R-:W-:Y:S02]  /*0930*/  SHF.R.U64 R121, R162, 0x10, R163.reuse ;  /* 0x00000010a2797819 */ /* 0x100fe400000012a3 */
[----:B------:R-:W-:Y:S02]  /*0940*/  SHF.R.U32.HI R120, RZ, 0x10, R163 ;  /* 0x00000010ff787819 */ /* 0x000fe400000116a3 */
[----:B------:R-:W-:-:S02]  /*0950*/  SHF.R.U64 R119, R160, 0x10, R161 ;  /* 0x00000010a0777819 */ /* 0x000fc400000012a1 */
[----:B------:R-:W-:Y:S02]  /*0960*/  SHF.R.U32.HI R118, RZ, 0x10, R161 ;  /* 0x00000010ff767819 */ /* 0x000fe400000116a1 */
[--C-:B------:R-:W-:Y:S02]  /*0970*/  SHF.R.U64 R117, R158, 0x10, R159.reuse ;  /* 0x000000109e757819 */ /* 0x100fe4000000129f */
[----:B------:R-:W-:Y:S02]  /*0980*/  SHF.R.U32.HI R116, RZ, 0x10, R159 ;  /* 0x00000010ff747819 */ /* 0x000fe4000001169f */
[----:B------:R-:W-:Y:S02]  /*0990*/  PRMT R164, RZ, 0x5410, R162 ;  /* 0x00005410ffa47816 */ /* 0x000fe400000000a2 */
[----:B------:R-:W-:Y:S02]  /*09a0*/  PRMT R162, RZ, 0x5410, R160 ;  /* 0x00005410ffa27816 */ /* 0x000fe400000000a0 */
        /* <DEDUP_REMOVED lines=44> */
.L_x_1088:
        /* <DEDUP_REMOVED lines=11> */
[C---:B------:R-:W-:Y:S02]  /*0d20*/  IADD3 R223, R98.reuse, 0x200, RZ ;  /* 0x0000020062df7810 */ /* 0x040fe40007ffe0ff */
[----:B------:R-:W-:Y:S01]  /*0d30*/  IADD3 R215, R98, 0x300, RZ ;  /* 0x0000030062d77810 */ /* 0x000fe20007ffe0ff */
[----:B------:R-:W-:Y:S01]  /*0d40*/  IMAD.SHL.U32 R113, R214, 0x8, RZ ;  /* 0x00000008d6717824 */ /* 0x000fe200078e00ff */
[----:B------:R-:W-:Y:S01]  /*0d50*/  @P0 LEA.HI.X R57, R187, c[0x0][0x1c4], R60, 0x1, P1 ;  /* 0x00007100bb390a11 */ /* 0x000fe200008f0c3c */
[----:B------:R-:W-:Y:S01]  /*0d60*/  IMAD.SHL.U32 R111, R223, 0x8, RZ ;  /* 0x00000008df6f7824 */ /* 0x000fe200078e00ff */
[----:B------:R-:W-:-:S02]  /*0d70*/  IADD3 R222, R98, 0x400, RZ ;  /* 0x0000040062de7810 */ /* 0x000fc40007ffe0ff */
[----:B------:R-:W-:Y:S01]  /*0d80*/  IADD3 R221, R98, 0x500, RZ ;  /* 0x0000050062dd7810 */ /* 0x000fe20007ffe0ff */
[----:B------:R0:W2:Y:S01]  /*0d90*/  @P0 LDG.E.U16 R220, [R56.64] ;  /* 0x0000000438dc0981 */ /* 0x0000a2000c1e1500 */
[----:B------:R-:W-:Y:S01]  /*0da0*/  SHF.L.U32 R109, R215, 0x3, RZ ;  /* 0x00000003d76d7819 */ /* 0x000fe200000006ff */
[----:B------:R-:W-:Y:S01]  /*0db0*/  IMAD.SHL.U32 R107, R222, 0x8, RZ ;  /* 0x00000008de6b7824 */ /* 0x000fe200078e00ff */
[----:B------:R-:W-:Y:S01]  /*0dc0*/  SHF.R.U32.HI R112, RZ, 0x1d, R214 ;  /* 0x0000001dff707819 */ /* 0x000fe200000116d6 */
[----:B------:R-:W-:Y:S01]  /*0dd0*/  IMAD.SHL.U32 R105, R221, 0x8, RZ ;  /* 0x00000008dd697824 */ /* 0x000fe200078e00ff */
[----:B------:R-:W-:Y:S01]  /*0de0*/  SHF.R.U32.HI R110, RZ, 0x1d, R223 ;  /* 0x0000001dff6e7819 */ /* 0x000fe200000116df */
[C---:B------:R-:W-:Y:S01]  /*0df0*/  IMAD.WIDE.U32 R200, R98.reuse, R192, c[0x0][0x208] ;  /* 0x0000820062c87625 */ /* 0x040fe200078e00c0 */
[----:B------:R-:W-:Y:S02]  /*0e00*/  IADD3 R58, P2, R111, c[0x0][0x188], RZ ;  /* 0x000062006f3a7a10 */ /* 0x000fe40007f5e0ff */
[----:B------:R-:W-:Y:S01]  /*0e10*/  SHF.L.U32 R115, R98, 0x3, RZ ;  /* 0x0000000362737819 */ /* 0x000fe200000006ff */
[----:B------:R-:W-:Y:S01]  /*0e20*/  IMAD.MOV.U32 R96, RZ, RZ, 0x4 ;  /* 0x00000004ff607424 */ /* 0x000fe200078e00ff */
[----:B0-----:R-:W-:-:S02]  /*0e30*/  IADD3 R56, P1, R113, c[0x0][0x188], RZ ;  /* 0x0000620071387a10 */ /* 0x001fc40007f3e0ff */
[----:B------:R-:W-:Y:S02]  /*0e40*/  SHF.R.U32.HI R108, RZ, 0x1d, R215 ;  /* 0x0000001dff6c7819 */ /* 0x000fe400000116d7 */
[----:B------:R-:W-:Y:S01]  /*0e50*/  IADD3 R93, R98, 0x600, RZ ;  /* 0x00000600625d7810 */ /* 0x000fe20007ffe0ff */
[-C--:B------:R-:W-:Y:S01]  /*0e60*/  IMAD.WIDE.U32 R202, R215, R192.reuse, c[0x0][0x208] ;  /* 0x00008200d7ca7625 */ /* 0x080fe200078e00c0 */
[----:B------:R-:W-:Y:S01]  /*0e70*/  IADD3 R60, P3, R109, c[0x0][0x188], RZ ;  /* 0x000062006d3c7a10 */ /* 0x000fe20007f7e0ff */
[----:B------:R-:W3:Y:S01]  /*0e80*/  LDG.E.64 R200, [R200.64] ;  /* 0x00000004c8c87981 */ /* 0x000ee2000c1e1b00 */
[----:B------:R-:W-:Y:S02]  /*0e90*/  IADD3.X R57, R112, c[0x0][0x18c], RZ, P1, !PT ;  /* 0x0000630070397a10 */ /* 0x000fe40000ffe4ff */
[----:B------:R-:W-:Y:S01]  /*0ea0*/  IADD3.X R59, R110, c[0x0][0x18c], RZ, P2, !PT ;  /* 0x000063006e3b7a10 */ /* 0x000fe200017fe4ff */
[-C--:B------:R-:W-:Y:S01]  /*0eb0*/  IMAD.WIDE.U32 R204, R214, R192.reuse, c[0x0][0x208] ;  /* 0x00008200d6cc7625 */ /* 0x080fe200078e00c0 */
[----:B------:R-:W-:Y:S01]  /*0ec0*/  SHF.R.U32.HI R114, RZ, 0x1d, R98 ;  /* 0x0000001dff727819 */ /* 0x000fe20000011662 */
[----:B------:R-:W4:Y:S01]  /*0ed0*/  LDG.E.64 R202, [R202.64] ;  /* 0x00000004caca7981 */ /* 0x000f22000c1e1b00 */
[----:B------:R-:W-:Y:S01]  /*0ee0*/  SHF.R.U32.HI R106, RZ, 0x1d, R222 ;  /* 0x0000001dff6a7819 */ /* 0x000fe200000116de */
[-C--:B------:R-:W-:Y:S01]  /*0ef0*/  IMAD.WIDE.U32 R206, R223, R192.reuse, c[0x0][0x208] ;  /* 0x00008200dfce7625 */ /* 0x080fe200078e00c0 */
[----:B------:R-:W-:Y:S01]  /*0f00*/  IADD3 R134, P1, R115, c[0x0][0x188], RZ ;  /* 0x0000620073867a10 */ /* 0x000fe20007f3e0ff */
[----:B------:R-:W4:Y:S01]  /*0f10*/  LDG.E.64 R204, [R204.64] ;  /* 0x00000004cccc7981 */ /* 0x000f22000c1e1b00 */
[----:B------:R-:W-:Y:S01]  /*0f20*/  IADD3 R62, P2, R107, c[0x0][0x188], RZ ;  /* 0x000062006b3e7a10 */ /* 0x000fe20007f5e0ff */
[-C--:B------:R-:W-:Y:S01]  /*0f30*/  IMAD.WIDE.U32 R198, R222, R192.reuse, c[0x0][0x208] ;  /* 0x00008200dec67625 */ /* 0x080fe200078e00c0 */
[----:B------:R-:W-:Y:S01]  /*0f40*/  IADD3.X R61, R108, c[0x0][0x18c], RZ, P3, !PT ;  /* 0x000063006c3d7a10 */ /* 0x000fe20001ffe4ff */
[----:B------:R-:W4:Y:S01]  /*0f50*/  LDG.E.64 R206, [R206.64] ;  /* 0x00000004cece7981 */ /* 0x000f22000c1e1b00 */
[----:B------:R-:W-:Y:S01]  /*0f60*/  SHF.R.U32.HI R104, RZ, 0x1d, R221 ;  /* 0x0000001dff687819 */ /* 0x000fe200000116dd */
[-C--:B------:R-:W-:Y:S01]  /*0f70*/  IMAD.WIDE.U32 R196, R221, R192.reuse, c[0x0][0x208] ;  /* 0x00008200ddc47625 */ /* 0x080fe200078e00c0 */
[----:B------:R-:W-:Y:S01]  /*0f80*/  IADD3 R132, P3, R105, c[0x0][0x188], RZ ;  /* 0x0000620069847a10 */ /* 0x000fe20007f7e0ff */
[----:B------:R-:W4:Y:S01]  /*0f90*/  LDG.E.64 R198, [R198.64] ;  /* 0x00000004c6c67981 */ /* 0x000f22000c1e1b00 */
[C---:B------:R-:W-:Y:S01]  /*0fa0*/  SHF.L.U32 R103, R93.reuse, 0x3, RZ ;  /* 0x000000035d677819 */ /* 0x040fe200000006ff */
[----:B------:R-:W-:Y:S01]  /*0fb0*/  IMAD.WIDE.U32 R192, R93, R192, c[0x0][0x208] ;  /* 0x000082005dc07625 */ /* 0x000fe200078e00c0 */
[----:B------:R-:W-:Y:S01]  /*0fc0*/  IADD3.X R63, R106, c[0x0][0x18c], RZ, P2, !PT ;  /* 0x000063006a3f7a10 */ /* 0x000fe200017fe4ff */
[----:B------:R-:W4:Y:S01]  /*0fd0*/  LDG.E.64 R196, [R196.64] ;  /* 0x00000004c4c47981 */ /* 0x000f22000c1e1b00 */
[----:B------:R-:W-:Y:S01]  /*0fe0*/  IADD3.X R135, R114, c[0x0][0x18c], RZ, P1, !PT ;  /* 0x0000630072877a10 */ /* 0x000fe20000ffe4ff */
[----:B------:R-:W-:Y:S01]  /*0ff0*/  IMAD.WIDE R218, R187, R96, c[0x0][0x1a0] ;  /* 0x00006800bbda7625 */ /* 0x000fe200078e0260 */
[----:B------:R-:W-:Y:S01]  /*1000*/  IADD3.X R133, R104, c[0x0][0x18c], RZ, P3, !PT ;  /* 0x0000630068857a10 */ /* 0x000fe20001ffe4ff */
[----:B------:R-:W4:Y:S01]  /*1010*/  LDG.E.64 R192, [R192.64] ;  /* 0x00000004c0c07981 */ /* 0x000f22000c1e1b00 */
[----:B------:R-:W-:-:S02]  /*1020*/  SHF.R.U32.HI R102, RZ, 0x1d, R93 ;  /* 0x0000001dff667819 */ /* 0x000fc4000001165d */
[----:B------:R-:W-:Y:S01]  /*1030*/  IADD3 R136, P1, R103, c[0x0][0x188], RZ ;  /* 0x0000620067887a10 */ /* 0x000fe20007f3e0ff */
[----:B------:R-:W4:Y:S03]  /*1040*/  LDG.E.64 R56, [R56.64] ;  /* 0x0000000438387981 */ /* 0x000f26000c1e1b00 */
[----:B------:R-:W-:Y:S01]  /*1050*/  IADD3.X R137, R102, c[0x0][0x18c], RZ, P1, !PT ;  /* 0x0000630066897a10 */ /* 0x000fe20000ffe4ff */
[----:B------:R-:W4:Y:S04]  /*1060*/  LDG.E.64 R58, [R58.64] ;  /* 0x000000043a3a7981 */ /* 0x000f28000c1e1b00 */
[----:B------:R-:W4:Y:S04]  /*1070*/  LDG.E.64 R60, [R60.64] ;  /* 0x000000043c3c7981 */ /* 0x000f28000c1e1b00 */
[----:B------:R-:W4:Y:S04]  /*1080*/  LDG.E.64 R62, [R62.64] ;  /* 0x000000043e3e7981 */ /* 0x000f28000c1e1b00 */
[----:B------:R-:W4:Y:S04]  /*1090*/  LDG.E.64 R132, [R132.64] ;  /* 0x0000000484847981 */ /* 0x000f28000c1e1b00 */
[----:B------:R-:W4:Y:S04]  /*10a0*/  LDG.E.64 R134, [R134.64] ;  /* 0x0000000486867981 */ /* 0x000f28000c1e1b00 */
[----:B------:R0:W4:Y:S04]  /*10b0*/  LDG.E R218, [R218.64] ;  /* 0x00000004dada7981 */ /* 0x000128000c1e1900 */
[----:B------:R-:W4:Y:S01]  /*10c0*/  LDG.E.64 R136, [R136.64] ;  /* 0x0000000488887981 */ /* 0x000f22000c1e1b00 */
[----:B------:R-:W-:-:S05]  /*10d0*/  IMAD.WIDE R96, R187, R96, c[0x0][0x1a8] ;  /* 0x00006a00bb607625 */ /* 0x000fca00078e0260 */
[----:B------:R1:W4:Y:S01]  /*10e0*/  LDG.E R101, [R96.64] ;  /* 0x0000000460657981 */ /* 0x000322000c1e1900 */
[----:B------:R-:W-:-:S04]  /*10f0*/  ISETP.NE.U32.AND P1, PT, RZ, c[0x0][0x218], PT ;  /* 0x00008600ff007a0c */ /* 0x000fc80003f25070 */
[----:B------:R-:W-:Y:S02]  /*1100*/  ISETP.NE.AND.EX P1, PT, RZ, c[0x0][0x21c], PT, P1 ;  /* 0x00008700ff007a0c */ /* 0x000fe40003f25310 */
[----:B------:R-:W-:-:S11]  /*1110*/  LEA R94, P3, R98, c[0x0][0x190], 0x2 ;  /* 0x00006400625e7a11 */ /* 0x000fd600078610ff */
[----:B------:R-:W-:-:S04]  /*1120*/  @P1 LEA R212, P2, R98, c[0x0][0x218], 0x3 ;  /* 0x0000860062d41a11 */ /* 0x000fc800078418ff */
[C---:B------:R-:W-:Y:S02]  /*1130*/  @P1 LEA.HI.X R213, R98.reuse, c[0x0][0x21c], RZ, 0x3, P2 ;  /* 0x0000870062d51a11 */ /* 0x040fe400010f1cff */
[----:B------:R-:W-:Y:S02]  /*1140*/  LOP3.LUT P2, RZ, R95, 0xff, RZ, 0xc0, !PT ;  /* 0x000000ff5fff7812 */ /* 0x000fe4000784c0ff */
[----:B------:R-:W-:Y:S01]  /*1150*/  LEA.HI.X R95, R98, c[0x0][0x194], RZ, 0x2, P3 ;  /* 0x00006500625f7a11 */ /* 0x000fe200018f14ff */
[----:B------:R0:W5:Y:S01]  /*1160*/  @P1 LDG.E.64 R248, [R212.64] ;  /* 0x00000004d4f81981 */ /* 0x000162000c1e1b00 */
[C---:B------:R-:W-:Y:S02]  /*1170*/  @P1 LEA R194, P3, R214.reuse, c[0x0][0x218], 0x3 ;  /* 0x00008600d6c21a11 */ /* 0x040fe400078618ff */
[----:B------:R-:W-:Y:S01]  /*1180*/  @P1 LEA R210, P4, R223, c[0x0][0x218], 0x3 ;  /* 0x00008600dfd21a11 */ /* 0x000fe200078818ff */
[----:B------:R0:W5:Y:S01]  /*1190*/  LDG.E R100, [R94.64] ;  /* 0x000000045e647981 */ /* 0x000162000c1e1900 */
[----:B------:R-:W-:-:S02]  /*11a0*/  @P1 LEA.HI.X R195, R214, c[0x0][0x21c], RZ, 0x3, P3 ;  /* 0x00008700d6c31a11 */ /* 0x000fc400018f1cff */
[----:B------:R-:W-:Y:S02]  /*11b0*/  @P1 LEA R98, P3, R215, c[0x0][0x218], 0x3 ;  /* 0x00008600d7621a11 */ /* 0x000fe400078618ff */
[----:B------:R-:W-:Y:S01]  /*11c0*/  @P1 LEA.HI.X R211, R223, c[0x0][0x21c], RZ, 0x3, P4 ;  /* 0x00008700dfd31a11 */ /* 0x000fe200020f1cff */
[----:B------:R0:W5:Y:S01]  /*11d0*/  @P1 LDG.E.64 R246, [R194.64] ;  /* 0x00000004c2f61981 */ /* 0x000162000c1e1b00 */
[----:B------:R-:W-:Y:S02]  /*11e0*/  @P1 LEA.HI.X R99, R215, c[0x0][0x21c], RZ, 0x3, P3 ;  /* 0x00008700d7631a11 */ /* 0x000fe400018f1cff */
[C---:B-1----:R-:W-:Y:S01]  /*11f0*/  @P1 LEA R96, P3, R221.reuse, c[0x0][0x218], 0x3 ;  /* 0x00008600dd601a11 */ /* 0x042fe200078618ff */
[----:B------:R1:W5:Y:S01]  /*1200*/  @P1 LDG.E.64 R244, [R210.64] ;  /* 0x00000004d2f41981 */ /* 0x000362000c1e1b00 */
[C---:B------:R-:W-:Y:S02]  /*1210*/  @P1 LEA R208, P4, R222.reuse, c[0x0][0x218], 0x3 ;  /* 0x00008600ded01a11 */ /* 0x040fe400078818ff */
[----:B------:R-:W-:Y:S01]  /*1220*/  @P1 LEA.HI.X R97, R221, c[0x0][0x21c], RZ, 0x3, P3 ;  /* 0x00008700dd611a11 */ /* 0x000fe200018f1cff */
[----:B------:R1:W5:Y:S01]  /*1230*/  @P1 LDG.E.64 R122, [R98.64] ;  /* 0x00000004627a1981 */ /* 0x000362000c1e1b00 */
[----:B------:R-:W-:-:S02]  /*1240*/  @P1 LEA.HI.X R209, R222, c[0x0][0x21c], RZ, 0x3, P4 ;  /* 0x00008700ded11a11 */ /* 0x000fc400020f1cff */
[C---:B0-----:R-:W-:Y:S01]  /*1250*/  LEA R94, P3, R214.reuse, c[0x0][0x190], 0x2 ;  /* 0x00006400d65e7a11 */ /* 0x041fe200078610ff */
[----:B------:R0:W5:Y:S01]  /*1260*/  @P1 LDG.E.64 R126, [R96.64] ;  /* 0x00000004607e1981 */ /* 0x000162000c1e1b00 */
[C---:B------:R-:W-:Y:S02]  /*1270*/  @P1 LEA R216, P4, R93.reuse, c[0x0][0x218], 0x3 ;  /* 0x000086005dd81a11 */ /* 0x040fe400078818ff */
[----:B------:R-:W-:Y:S01]  /*1280*/  LEA.HI.X R95, R214, c[0x0][0x194], RZ, 0x2, P3 ;  /* 0x00006500d65f7a11 */ /* 0x000fe200018f14ff */
[----:B------:R0:W5:Y:S01]  /*1290*/  @P1 LDG.E.64 R124, [R208.64] ;  /* 0x00000004d07c1981 */ /* 0x000162000c1e1b00 */
[----:B------:R-:W-:Y:S02]  /*12a0*/  @P1 LEA.HI.X R217, R93, c[0x0][0x21c], RZ, 0x3, P4 ;  /* 0x000087005dd91a11 */ /* 0x000fe400020f1cff */
[----:B------:R-:W-:Y:S01]  /*12b0*/  LEA R214, P3, R215, c[0x0][0x190], 0x2 ;  /* 0x00006400d7d67a11 */ /* 0x000fe200078610ff */
[----:B-1----:R1:W5:Y:S01]  /*12c0*/  LDG.E R99, [R94.64] ;  /* 0x000000045e637981 */ /* 0x002362000c1e1900 */
[----:B------:R-:W-:-:S02]  /*12d0*/  LEA R194, P4, R223, c[0x0][0x190], 0x2 ;  /* 0x00006400dfc27a11 */ /* 0x000fc400078810ff */
[----:B------:R-:W-:Y:S01]  /*12e0*/  LEA.HI.X R215, R215, c[0x0][0x194], RZ, 0x2, P3 ;  /* 0x00006500d7d77a11 */ /* 0x000fe200018f14ff */
[----:B------:R4:W5:Y:S01]  /*12f0*/  @P1 LDG.E.64 R128, [R216.64] ;  /* 0x00000004d8801981 */ /* 0x000962000c1e1b00 */
[----:B------:R-:W-:Y:S02]  /*1300*/  LEA.HI.X R195, R223, c[0x0][0x194], RZ, 0x2, P4 ;  /* 0x00006500dfc37a11 */ /* 0x000fe400020f14ff */
[----:B------:R-:W-:Y:S01]  /*1310*/  LEA R210, P3, R221, c[0x0][0x190], 0x2 ;  /* 0x00006400ddd27a11 */ /* 0x000fe200078610ff */
[----:B------:R-:W-:Y:S01]  /*1320*/  ULDC.U8 UR6, c[0x0][0x1f0] ;  /* 0x00007c0000067ab9 */ /* 0x000fe20000000000 */
[C---:B------:R-:W-:Y:S02]  /*1330*/  LEA R212, P4, R222.reuse, c[0x0][0x190], 0x2 ;  /* 0x00006400ded47a11 */ /* 0x040fe400078810ff */
[----:B0-----:R-:W-:Y:S01]  /*1340*/  LEA R208, P5, R93, c[0x0][0x190], 0x2 ;  /* 0x000064005dd07a11 */ /* 0x001fe200078a10ff */
[----:B-1----:R-:W-:Y:S01]  /*1350*/  IMAD.MOV.U32 R95, RZ, RZ, 0x3f800000 ;  /* 0x3f800000ff5f7424 */ /* 0x002fe200078e00ff */
[----:B------:R-:W-:Y:S01]  /*1360*/  LEA.HI.X R211, R221, c[0x0][0x194], RZ, 0x2, P3 ;  /* 0x00006500ddd37a11 */ /* 0x000fe200018f14ff */
[----:B------:R0:W5:Y:S01]  /*1370*/  LDG.E R97, [R214.64] ;  /* 0x00000004d6617981 */ /* 0x000162000c1e1900 */
[----:B------:R-:W-:-:S02]  /*1380*/  LEA.HI.X R213, R222, c[0x0][0x194], RZ, 0x2, P4 ;  /* 0x00006500ded57a11 */ /* 0x000fc400020f14ff */
[----:B------:R-:W-:Y:S01]  /*1390*/  LEA.HI.X R209, R93, c[0x0][0x194], RZ, 0x2, P5 ;  /* 0x000065005dd17a11 */ /* 0x000fe200028f14ff */
[----:B------:R1:W5:Y:S04]  /*13a0*/  LDG.E R94, [R210.64] ;  /* 0x00000004d25e7981 */ /* 0x000368000c1e1900 */
[----:B------:R0:W5:Y:S04]  /*13b0*/  LDG.E R96, [R212.64] ;  /* 0x00000004d4607981 */ /* 0x000168000c1e1900 */
[----:B------:R0:W5:Y:S04]  /*13c0*/  LDG.E R93, [R208.64] ;  /* 0x00000004d05d7981 */ /* 0x000168000c1e1900 */
[----:B------:R0:W5:Y:S01]  /*13d0*/  LDG.E R98, [R194.64] ;  /* 0x00000004c2627981 */ /* 0x000162000c1e1900 */
[----:B--2---:R-:W-:-:S02]  /*13e0*/  @P0 PRMT R95, RZ, 0x5410, R220 ;  /* 0x00005410ff5f0816 */ /* 0x004fc400000000dc */
[----:B------:R-:W-:Y:S01]  /*13f0*/  ISETP.NE.AND P0, PT, RZ, UR6, PT ;  /* 0x00000006ff007c0c */ /* 0x000fe2000bf05270 */
[----:B---3--:R-:W-:Y:S01]  /*1400*/  IMAD.MOV.U32 R223, RZ, RZ, R200 ;  /* 0x000000ffffdf7224 */ /* 0x008fe200078e00c8 */
[----:B------:R-:W-:Y:S01]  /*1410*/  SHF.R.U64 R233, R200, 0x10, R201 ;  /* 0x00000010c8e97819 */ /* 0x000fe200000012c9 */
[----:B----4-:R-:W-:Y:S01]  /*1420*/  IMAD.MOV.U32 R216, RZ, RZ, R202 ;  /* 0x000000ffffd87224 */ /* 0x010fe200078e00ca */
[----:B------:R-:W-:Y:S02]  /*1430*/  SHF.R.U64 R252, R202, 0x10, R203 ;  /* 0x00000010cafc7819 */ /* 0x000fe400000012cb */
[----:B------:R-:W-:Y:S01]  /*1440*/  MOV R229, R203 ;  /* 0x000000cb00e57202 */ /* 0x000fe20000000f00 */
[----:B------:R-:W-:Y:S01]  /*1450*/  IMAD.MOV.U32 R232, RZ, RZ, R204 ;  /* 0x000000ffffe87224 */ /* 0x000fe200078e00cc */
[----:B------:R-:W-:Y:S02]  /*1460*/  SHF.R.U64 R217, R204, 0x10, R205 ;  /* 0x00000010ccd97819 */ /* 0x000fe400000012cd */
[----:B------:R-:W-:Y:S01]  /*1470*/  SHF.R.U32.HI R219, RZ, 0x10, R203 ;  /* 0x00000010ffdb7819 */ /* 0x000fe200000116cb */
[--C-:B------:R-:W-:Y:S01]  /*1480*/  IMAD.MOV.U32 R231, RZ, RZ, R207.reuse ;  /* 0x000000ffffe77224 */ /* 0x100fe200078e00cf */
[----:B0-----:R-:W-:-:S02]  /*1490*/  SHF.R.U64 R209, R206, 0x10, R207 ;  /* 0x00000010ced17819 */ /* 0x001fc400000012cf */
[----:B------:R-:W-:Y:S01]  /*14a0*/  SHF.R.U32.HI R213, RZ, 0x10, R207 ;  /* 0x00000010ffd57819 */ /* 0x000fe200000116cf */
[----:B------:R-:W-:Y:S01]  /*14b0*/  IMAD.MOV.U32 R224, RZ, RZ, R198 ;  /* 0x000000ffffe07224 */ /* 0x000fe200078e00c6 */
[--C-:B------:R-:W-:Y:S01]  /*14c0*/  SHF.R.U64 R222, R198, 0x10, R199.reuse ;  /* 0x00000010c6de7819 */ /* 0x100fe200000012c7 */
[--C-:B-1----:R-:W-:Y:S01]  /*14d0*/  IMAD.MOV.U32 R211, RZ, RZ, R199.reuse ;  /* 0x000000ffffd37224 */ /* 0x102fe200078e00c7 */
[----:B------:R-:W-:Y:S01]  /*14e0*/  SHF.R.U32.HI R227, RZ, 0x10, R199 ;  /* 0x00000010ffe37819 */ /* 0x000fe200000116c7 */
[--C-:B------:R-:W-:Y:S01]  /*14f0*/  IMAD.MOV.U32 R199, RZ, RZ, R197.reuse ;  /* 0x000000ffffc77224 */ /* 0x100fe200078e00c5 */
[----:B------:R-:W-:Y:S02]  /*1500*/  MOV R202, R196 ;  /* 0x000000c400ca7202 */ /* 0x000fe40000000f00 */
[--C-:B------:R-:W-:Y:S02]  /*1510*/  SHF.R.U64 R200, R196, 0x10, R197.reuse ;  /* 0x00000010c4c87819 */ /* 0x100fe400000012c5 */
[----:B------:R-:W-:Y:S01]  /*1520*/  SHF.R.U32.HI R235, RZ, 0x10, R197 ;  /* 0x00000010ffeb7819 */ /* 0x000fe200000116c5 */
[----:B------:R-:W-:Y:S01]  /*1530*/  IMAD.MOV.U32 R197, RZ, RZ, R193 ;  /* 0x000000ffffc57224 */ /* 0x000fe200078e00c1 */
[----:B------:R-:W-:-:S02]  /*1540*/  MOV R198, R192 ;  /* 0x000000c000c67202 */ /* 0x000fc40000000f00 */
[--C-:B------:R-:W-:Y:S02]  /*1550*/  SHF.R.U64 R196, R192, 0x10, R193.reuse ;  /* 0x00000010c0c47819 */ /* 0x100fe400000012c1 */
[----:B------:R-:W-:Y:S02]  /*1560*/  SHF.R.U32.HI R243, RZ, 0x10, R193 ;  /* 0x00000010fff37819 */ /* 0x000fe400000116c1 */
[--C-:B------:R-:W-:Y:S02]  /*1570*/  SHF.R.U64 R208, R56, 0x10, R57.reuse ;  /* 0x0000001038d07819 */ /* 0x100fe40000001239 */
[--C-:B------:R-:W-:Y:S02]  /*1580*/  SHF.R.U32.HI R192, RZ, 0x10, R57.reuse ;  /* 0x00000010ffc07819 */ /* 0x100fe40000011639 */
[----:B------:R-:W-:Y:S02]  /*1590*/  PRMT R241, RZ, 0x5410, R57 ;  /* 0x00005410fff17816 */ /* 0x000fe40000000039 */
[----:B------:R-:W-:-:S02]  /*15a0*/  SHF.R.U64 R204, R58, 0x10, R59 ;  /* 0x000000103acc7819 */ /* 0x000fc4000000123b */
[----:B------:R-:W-:Y:S02]  /*15b0*/  PRMT R239, RZ, 0x5410, R58 ;  /* 0x00005410ffef7816 */ /* 0x000fe4000000003a */
[--C-:B------:R-:W-:Y:S02]  /*15c0*/  SHF.R.U32.HI R237, RZ, 0x10, R59.reuse ;  /* 0x00000010ffed7819 */ /* 0x100fe4000001163b */
[----:B------:R-:W-:Y:S02]  /*15d0*/  PRMT R207, RZ, 0x5410, R59 ;  /* 0x00005410ffcf7816 */ /* 0x000fe4000000003b */
[--C-:B------:R-:W-:Y:S02]  /*15e0*/  SHF.R.U64 R193, R60, 0x10, R61.reuse ;  /* 0x000000103cc17819 */ /* 0x100fe4000000123d */
[--C-:B------:R-:W-:Y:S02]  /*15f0*/  SHF.R.U32.HI R58, RZ, 0x10, R61.reuse ;  /* 0x00000010ff3a7819 */ /* 0x100fe4000001163d */
[----:B------:R-:W-:-:S02]  /*1600*/  PRMT R215, RZ, 0x5410, R61 ;  /* 0x00005410ffd77816 */ /* 0x000fc4000000003d */
[--C-:B------:R-:W-:Y:S02]  /*1610*/  SHF.R.U64 R57, R62, 0x10, R63.reuse ;  /* 0x000000103e397819 */ /* 0x100fe4000000123f */
[----:B------:R-:W-:Y:S02]  /*1620*/  PRMT R203, RZ, 0x5410, R62 ;  /* 0x00005410ffcb7816 */ /* 0x000fe4000000003e */
[--C-:B------:R-:W-:Y:S02]  /*1630*/  SHF.R.U32.HI R59, RZ, 0x10, R63.reuse ;  /* 0x00000010ff3b7819 */ /* 0x100fe4000001163f */
[----:B------:R-:W-:Y:S02]  /*1640*/  PRMT R251, RZ, 0x5410, R63 ;  /* 0x00005410fffb7816 */ /* 0x000fe4000000003f */
[----:B------:R-:W-:Y:S02]  /*1650*/  MOV R210, R206 ;  /* 0x000000ce00d27202 */ /* 0x000fe40000000f00 */
[----:B------:R-:W-:-:S02]  /*1660*/  SHF.R.U64 R63, R132, 0x10, R133 ;  /* 0x00000010843f7819 */ /* 0x000fc40000001285 */
[--C-:B------:R-:W-:Y:S02]  /*1670*/  SHF.R.U32.HI R61, RZ, 0x10, R133.reuse ;  /* 0x00000010ff3d7819 */ /* 0x100fe40000011685 */
[----:B------:R-:W-:Y:S02]  /*1680*/  PRMT R62, RZ, 0x5410, R133 ;  /* 0x00005410ff3e7816 */ /* 0x000fe40000000085 */
[--C-:B------:R-:W-:Y:S02]  /*1690*/  SHF.R.U64 R214, R134, 0x10, R135.reuse ;  /* 0x0000001086d67819 */ /* 0x100fe40000001287 */
[----:B------:R-:W-:Y:S02]  /*16a0*/  PRMT R133, RZ, 0x5410, R134 ;  /* 0x00005410ff857816 */ /* 0x000fe40000000086 */
[----:B------:R-:W-:Y:S02]  /*16b0*/  SHF.R.U32.HI R206, RZ, 0x10, R135 ;  /* 0x00000010ffce7819 */ /* 0x000fe40000011687 */
[----:B------:R-:W-:-:S02]  /*16c0*/  FSEL R242, R218, RZ, !P0 ;  /* 0x000000ffdaf27208 */ /* 0x000fc40004000000 */
[----:B------:R-:W-:Y:S02]  /*16d0*/  PRMT R228, RZ, 0x5410, R132 ;  /* 0x00005410ffe47816 */ /* 0x000fe40000000084 */
[----:B------:R-:W-:Y:S02]  /*16e0*/  PRMT R135, RZ, 0x5410, R135 ;  /* 0x00005410ff877816 */ /* 0x000fe40000000087 */
[----:B------:R-:W-:Y:S01]  /*16f0*/  SHF.R.U64 R132, R136, 0x10, R137 ;  /* 0x0000001088847819 */ /* 0x000fe20000001289 */
[----:B------:R-:W-:Y:S01]  /*1700*/  FADD.FTZ R134, -R242, R133 ;  /* 0x00000085f2867221 */ /* 0x000fe20000010100 */
[----:B------:R-:W-:Y:S02]  /*1710*/  PRMT R214, RZ, 0x5410, R214 ;  /* 0x00005410ffd67816 */ /* 0x000fe400000000d6 */
[----:B------:R-:W-:Y:S02]  /*1720*/  PRMT R206, RZ, 0x5410, R206 ;  /* 0x00005410ffce7816 */ /* 0x000fe400000000ce */
[----:B------:R-:W-:-:S02]  /*1730*/  PRMT R225, RZ, 0x5410, R60 ;  /* 0x00005410ffe17816 */ /* 0x000fc4000000003c */
[----:B------:R-:W-:Y:S02]  /*1740*/  PRMT R192, RZ, 0x5410, R192 ;  /* 0x00005410ffc07816 */ /* 0x000fe400000000c0 */
[----:B------:R-:W-:Y:S02]  /*1750*/  PRMT R221, RZ, 0x5410, R56 ;  /* 0x00005410ffdd7816 */ /* 0x000fe40000000038 */
[----:B------:R-:W-:Y:S01]  /*1760*/  PRMT R60, RZ, 0x5410, R136 ;  /* 0x00005410ff3c7816 */ /* 0x000fe20000000088 */
[----:B------:R-:W-:Y:S01]  /*1770*/  FADD.FTZ R136, -R242, R135 ;  /* 0x00000087f2887221 */ /* 0x000fe20000010100 */
[----:B------:R-:W-:Y:S02]  /*1780*/  PRMT R133, RZ, 0x5410, R59 ;  /* 0x00005410ff857816 */ /* 0x000fe4000000003b */
[----:B------:R-:W-:Y:S02]  /*1790*/  PRMT R61, RZ, 0x5410, R61 ;  /* 0x00005410ff3d7816 */ /* 0x000fe4000000003d */
[----:B------:R-:W-:-:S02]  /*17a0*/  SHF.R.U32.HI R212, RZ, 0x10, R137 ;  /* 0x00000010ffd47819 */ /* 0x000fc40000011689 */
[----:B------:R-:W-:Y:S02]  /*17b0*/  PRMT R56, RZ, 0x5410, R137 ;  /* 0x00005410ff387816 */ /* 0x000fe40000000089 */
[----:B------:R-:W-:Y:S02]  /*17c0*/  PRMT R193, RZ, 0x5410, R193 ;  /* 0x00005410ffc17816 */ /* 0x000fe400000000c1 */
        /* <DEDUP_REMOVED lines=13> */
[C---:B------:R-:W-:Y:S02]  /*18a0*/  FADD.FTZ R206, -R242.reuse, R239 ;  /* 0x000000eff2ce7221 */ /* 0x040fe40000010100 */
[C---:B------:R-:W-:Y:S01]  /*18b0*/  FADD.FTZ R234, -R242.reuse, R61 ;  /* 0x0000003df2ea7221 */ /* 0x040fe20000010100 */
[----:B------:R-:W-:Y:S01]  /*18c0*/  PRMT R61, RZ, 0x5410, R224 ;  /* 0x00005410ff3d7816 */ /* 0x000fe200000000e0 */
[C---:B------:R-:W-:Y:S01]  /*18d0*/  FADD.FTZ R212, -R242.reuse, R193 ;  /* 0x000000c1f2d47221 */ /* 0x040fe20000010100 */
[----:B------:R-:W-:Y:S01]  /*18e0*/  MOV R195, R201 ;  /* 0x000000c900c37202 */ /* 0x000fe20000000f00 */
        /* <DEDUP_REMOVED lines=9> */
[----:B------:R-:W-:Y:S01]  /*1980*/  FADD.FTZ R226, -R242, R133 ;  /* 0x00000085f2e27221 */ /* 0x000fe20000010100 */
[----:B------:R-:W-:Y:S01]  /*1990*/  PRMT R133, RZ, 0x5410, R210 ;  /* 0x00005410ff857816 */ /* 0x000fe200000000d2 */
[C---:B------:R-:W-:Y:S01]  /*19a0*/  FMUL.FTZ R193, R101.reuse, R58 ;  /* 0x0000003a65c17220 */ /* 0x040fe20000410000 */
[----:B------:R-:W-:Y:S01]  /*19b0*/  PRMT R58, RZ, 0x5410, R196 ;  /* 0x00005410ff3a7816 */ /* 0x000fe200000000c4 */
[C---:B------:R-:W-:Y:S02]  /*19c0*/  FMUL.FTZ R135, R101.reuse, R134 ;  /* 0x0000008665877220 */ /* 0x040fe40000410000 */
[C---:B------:R-:W-:Y:S02]  /*19d0*/  FMUL.FTZ R137, R101.reuse, R132 ;  /* 0x0000008465897220 */ /* 0x040fe40000410000 */
[C---:B------:R-:W-:Y:S02]  /*19e0*/  FMUL.FTZ R202, R101.reuse, R203 ;  /* 0x000000cb65ca7220 */ /* 0x040fe40000410000 */
[----:B------:R-:W-:Y:S01]  /*19f0*/  FMUL.FTZ R211, R101, R214 ;  /* 0x000000d665d37220 */ /* 0x000fe20000410000 */
[----:B------:R-:W-:Y:S01]  /*1a00*/  PRMT R217, RZ, 0x5410, R217 ;  /* 0x00005410ffd97816 */ /* 0x000fe200000000d9 */
[----:B------:R-:W-:-:S02]  /*1a10*/  FMUL.FTZ R134, R186, R223 ;  /* 0x000000dfba867220 */ /* 0x000fc40000410000 */
[C---:B------:R-:W-:Y:S01]  /*1a20*/  FMUL.FTZ R196, R101.reuse, R240 ;  /* 0x000000f065c47220 */ /* 0x040fe20000410000 */
[----:B------:R-:W-:Y:S01]  /*1a30*/  PRMT R240, RZ, 0x5410, R197 ;  /* 0x00005410fff07816 */ /* 0x000fe200000000c5 */
[C---:B------:R-:W-:Y:S01]  /*1a40*/  FMUL.FTZ R203, R101.reuse, R206 ;  /* 0x000000ce65cb7220 */ /* 0x040fe20000410000 */
[----:B------:R-:W-:Y:S01]  /*1a50*/  SHF.R.U32.HI R194, RZ, 0x10, R201 ;  /* 0x00000010ffc27819 */ /* 0x000fe200000116c9 */
[C---:B------:R-:W-:Y:S01]  /*1a60*/  FMUL.FTZ R197, R101.reuse, R225 ;  /* 0x000000e165c57220 */ /* 0x040fe20000410000 */
[----:B------:R-:W-:Y:S01]  /*1a70*/  PRMT R195, RZ, 0x5410, R195 ;  /* 0x00005410ffc37816 */ /* 0x000fe200000000c3 */
[----:B------:R-:W-:Y:S01]  /*1a80*/  FADD.FTZ R73, R192, R73 ;  /* 0x00000049c0497221 */ /* 0x000fe20000010000 */
[----:B------:R-:W-:Y:S01]  /*1a90*/  PRMT R252, RZ, 0x5410, R252 ;  /* 0x00005410fffc7816 */ /* 0x000fe200000000fc */
[----:B------:R-:W-:Y:S02]  /*1aa0*/  FMUL.FTZ R136, R101, R136 ;  /* 0x0000008865887220 */ /* 0x000fe40000410000 */
[----:B------:R-:W-:-:S02]  /*1ab0*/  FFMA.FTZ R92, R137, R192, R92 ;  /* 0x000000c0895c7223 */ /* 0x000fc4000001005c */
[----:B------:R-:W-:Y:S02]  /*1ac0*/  FADD.FTZ R84, R63, R84 ;  /* 0x000000543f547221 */ /* 0x000fe40000010000 */
[-C--:B------:R-:W-:Y:S02]  /*1ad0*/  FFMA.FTZ R68, R211, R63.reuse, R68 ;  /* 0x0000003fd3447223 */ /* 0x080fe40000010044 */
[----:B------:R-:W-:Y:S02]  /*1ae0*/  FMUL.FTZ R212, R101, R212 ;  /* 0x000000d465d47220 */ /* 0x000fe40000410000 */
[----:B------:R-:W-:Y:S01]  /*1af0*/  FMUL.FTZ R214, R180, R63 ;  /* 0x0000003fb4d67220 */ /* 0x000fe20000410000 */
[----:B------:R-:W-:Y:S01]  /*1b00*/  PRMT R132, RZ, 0x5410, R200 ;  /* 0x00005410ff847816 */ /* 0x000fe200000000c8 */
[----:B------:R-:W-:Y:S02]  /*1b10*/  FMUL.FTZ R192, R157, R192 ;  /* 0x000000c09dc07220 */ /* 0x000fe40000410000 */
[----:B------:R-:W-:-:S02]  /*1b20*/  FADD.FTZ R80, R133, R80 ;  /* 0x0000005085507221 */ /* 0x000fc40000010000 */
[-C--:B------:R-:W-:Y:S02]  /*1b30*/  FFMA.FTZ R64, R203, R133.reuse, R64 ;  /* 0x00000085cb407223 */ /* 0x080fe40000010040 */
[----:B------:R-:W-:Y:S02]  /*1b40*/  FMUL.FTZ R206, R182, R133 ;  /* 0x00000085b6ce7220 */ /* 0x000fe40000410000 */
[----:B------:R-:W-:Y:S01]  /*1b50*/  FADD.FTZ R63, RZ, R134 ;  /* 0x00000086ff3f7221 */ /* 0x000fe20000010000 */
[----:B------:R-:W-:Y:S01]  /*1b60*/  PRMT R204, RZ, 0x5410, R204 ;  /* 0x00005410ffcc7816 */ /* 0x000fe200000000cc */
[----:B------:R-:W-:Y:S01]  /*1b70*/  FFMA.FTZ R133, R135, R134, RZ ;  /* 0x0000008687857223 */ /* 0x000fe200000100ff */
[----:B------:R-:W-:Y:S01]  /*1b80*/  PRMT R237, RZ, 0x5410, R237 ;  /* 0x00005410ffed7816 */ /* 0x000fe200000000ed */
[----:B------:R-:W-:Y:S01]  /*1b90*/  FADD.FTZ R77, R217, R77 ;  /* 0x0000004dd94d7221 */ /* 0x000fe20000010000 */
[----:B------:R-:W-:Y:S01]  /*1ba0*/  PRMT R194, RZ, 0x5410, R194 ;  /* 0x00005410ffc27816 */ /* 0x000fe200000000c2 */
[----:B------:R-:W-:-:S02]  /*1bb0*/  FFMA.FTZ R88, R197, R217, R88 ;  /* 0x000000d9c5587223 */ /* 0x000fc40000010058 */
        /* <DEDUP_REMOVED lines=9> */
[C---:B------:R-:W-:Y:S02]  /*1c50*/  FADD.FTZ R221, -R242.reuse, R241 ;  /* 0x000000f1f2dd7221 */ /* 0x040fe40000010100 */
[----:B------:R-:W-:Y:S02]  /*1c60*/  FADD.FTZ R72, R223, R72 ;  /* 0x00000048df487221 */ /* 0x000fe40000010000 */
[----:B------:R-:W-:Y:S01]  /*1c70*/  FFMA.FTZ R158, R135, R223, R158 ;  /* 0x000000df879e7223 */ /* 0x000fe2000001009e */
        /* <DEDUP_REMOVED lines=9> */
[----:B------:R-:W-:Y:S02]  /*1d10*/  FADD.FTZ R208, -R242, R237 ;  /* 0x000000edf2d07221 */ /* 0x000fe40000010100 */
[----:B------:R-:W-:Y:S02]  /*1d20*/  FADD.FTZ R75, R194, R75 ;  /* 0x0000004bc24b7221 */ /* 0x000fe40000010000 */
[-C--:B------:R-:W-:Y:S02]  /*1d30*/  FFMA.FTZ R90, R193, R194.reuse, R90 ;  /* 0x000000c2c15a7223 */ /* 0x080fe4000001005a */
[----:B------:R-:W-:Y:S01]  /*1d40*/  FADD.FTZ R242, -R242, R57 ;  /* 0x00000039f2f27221 */ /* 0x000fe20000010100 */
[----:B------:R-:W-:Y:S01]  /*1d50*/  PRMT R57, RZ, 0x5410, R198 ;  /* 0x00005410ff397816 */ /* 0x000fe200000000c6 */
[----:B------:R-:W-:-:S02]  /*1d60*/  FMUL.FTZ R194, R156, R194 ;  /* 0x000000c29cc27220 */ /* 0x000fc40000410000 */
[----:B------:R-:W-:Y:S02]  /*1d70*/  FADD.FTZ R63, R252, R195 ;  /* 0x000000c3fc3f7221 */ /* 0x000fe40000010000 */
[----:B------:R-:W-:Y:S02]  /*1d80*/  IMAD.MOV.U32 R201, RZ, RZ, R205 ;  /* 0x000000ffffc97224 */ /* 0x000fe400078e00cd */
[----:B------:R-:W-:Y:S01]  /*1d90*/  FFMA.FTZ R133, R136, R195, R133 ;  /* 0x000000c388857223 */ /* 0x000fe20000010085 */
[----:B------:R-:W-:Y:S01]  /*1da0*/  PRMT R232, RZ, 0x5410, R199 ;  /* 0x00005410ffe87816 */ /* 0x000fe200000000c7 */
[C---:B------:R-:W-:Y:S02]  /*1db0*/  FMUL.FTZ R198, R101.reuse, R221 ;  /* 0x000000dd65c67220 */ /* 0x040fe40000410000 */
[----:B------:R-:W-:Y:S02]  /*1dc0*/  FMUL.FTZ R221, R101, R220 ;  /* 0x000000dc65dd7220 */ /* 0x000fe40000410000 */
[----:B------:R-:W-:-:S02]  /*1dd0*/  FMUL.FTZ R199, R184, R223 ;  /* 0x000000dfb8c77220 */ /* 0x000fc40000410000 */
[----:B------:R-:W-:Y:S01]  /*1de0*/  FADD.FTZ R252, R63, R194 ;  /* 0x000000c23ffc7221 */ /* 0x000fe20000010000 */
[----:B------:R-:W-:Y:S01]  /*1df0*/  SHF.R.U32.HI R205, RZ, 0x10, R205 ;  /* 0x00000010ffcd7819 */ /* 0x000fe200000116cd */
[----:B------:R-:W-:Y:S01]  /*1e00*/  FFMA.FTZ R63, R193, R194, R133 ;  /* 0x000000c2c13f7223 */ /* 0x000fe20000010085 */
[----:B------:R-:W-:Y:S01]  /*1e10*/  PRMT R201, RZ, 0x5410, R201 ;  /* 0x00005410ffc97816 */ /* 0x000fe200000000c9 */
[----:B------:R-:W-:Y:S02]  /*1e20*/  FADD.FTZ R14, R61, R14 ;  /* 0x0000000e3d0e7221 */ /* 0x000fe40000010000 */
[-C--:B------:R-:W-:Y:S02]  /*1e30*/  FFMA.FTZ R2, R221, R61.reuse, R2 ;  /* 0x0000003ddd027223 */ /* 0x080fe40000010002 */
[----:B------:R-:W-:Y:S02]  /*1e40*/  FMUL.FTZ R220, R178, R61 ;  /* 0x0000003db2dc7220 */ /* 0x000fe40000410000 */
[----:B------:R-:W-:Y:S01]  /*1e50*/  FADD.FTZ R61, R252, R199 ;  /* 0x000000c7fc3d7221 */ /* 0x000fe20000010000 */
[----:B------:R-:W-:Y:S01]  /*1e60*/  PRMT R205, RZ, 0x5410, R205 ;  /* 0x00005410ffcd7816 */ /* 0x000fe200000000cd */
[----:B------:R-:W-:-:S02]  /*1e70*/  FFMA.FTZ R63, R196, R199, R63 ;  /* 0x000000c7c43f7223 */ /* 0x000fc4000001003f */
[----:B------:R-:W-:Y:S02]  /*1e80*/  FADD.FTZ R76, R223, R76 ;  /* 0x0000004cdf4c7221 */ /* 0x000fe40000010000 */
[----:B------:R-:W-:Y:S02]  /*1e90*/  FFMA.FTZ R89, R196, R223, R89 ;  /* 0x000000dfc4597223 */ /* 0x000fe40000010059 */
        /* <DEDUP_REMOVED lines=9> */
[----:B------:R-:W-:Y:S01]  /*1f30*/  FADD.FTZ R250, R250, R201 ;  /* 0x000000c9fafa7221 */ /* 0x000fe20000010000 */
[----:B------:R-:W-:Y:S01]  /*1f40*/  PRMT R209, RZ, 0x5410, R209 ;  /* 0x00005410ffd17816 */ /* 0x000fe200000000d1 */
[----:B------:R-:W-:-:S02]  /*1f50*/  FFMA.FTZ R63, R198, R201, R63 ;  /* 0x000000c9c63f7223 */ /* 0x000fc4000001003f */
[----:B------:R-:W-:Y:S02]  /*1f60*/  FMUL.FTZ R204, R101, R204 ;  /* 0x000000cc65cc7220 */ /* 0x000fe40000410000 */
[----:B------:R-:W-:Y:S01]  /*1f70*/  FADD.FTZ R61, R250, R205 ;  /* 0x000000cdfa3d7221 */ /* 0x000fe20000010000 */
[----:B------:R-:W-:Y:S01]  /*1f80*/  PRMT R210, RZ, 0x5410, R231 ;  /* 0x00005410ffd27816 */ /* 0x000fe200000000e7 */
[----:B------:R-:W-:Y:S02]  /*1f90*/  FFMA.FTZ R63, R202, R205, R63 ;  /* 0x000000cdca3f7223 */ /* 0x000fe4000001003f */
[----:B------:R-:W-:Y:S02]  /*1fa0*/  FADD.FTZ R81, R209, R81 ;  /* 0x00000051d1517221 */ /* 0x000fe40000010000 */
[----:B------:R-:W-:Y:S02]  /*1fb0*/  FMUL.FTZ R207, R101, R207 ;  /* 0x000000cf65cf7220 */ /* 0x000fe40000410000 */
[----:B------:R-:W-:-:S02]  /*1fc0*/  FFMA.FTZ R65, R204, R209, R65 ;  /* 0x000000d1cc417223 */ /* 0x000fc40000010041 */
[----:B------:R-:W-:Y:S02]  /*1fd0*/  FMUL.FTZ R225, R101, R236 ;  /* 0x000000ec65e17220 */ /* 0x000fe40000410000 */
[----:B------:R-:W-:Y:S02]  /*1fe0*/  FMUL.FTZ R209, R153, R209 ;  /* 0x000000d199d17220 */ /* 0x000fe40000410000 */
[----:B------:R-:W-:Y:S01]  /*1ff0*/  FADD.FTZ R236, R61, R206 ;  /* 0x000000ce3dec7221 */ /* 0x000fe20000010000 */
[----:B------:R-:W-:Y:S01]  /*2000*/  PRMT R213, RZ, 0x5410, R213 ;  /* 0x00005410ffd57816 */ /* 0x000fe200000000d5 */
[----:B------:R-:W-:Y:S02]  /*2010*/  FFMA.FTZ R61, R203, R206, R63 ;  /* 0x000000cecb3d7223 */ /* 0x000fe4000001003f */
        /* <DEDUP_REMOVED lines=8> */
[----:B------:R-:W-:Y:S02]  /*20a0*/  FMUL.FTZ R213, R152, R213 ;  /* 0x000000d598d57220 */ /* 0x000fe40000410000 */
[----:B------:R-:W-:Y:S02]  /*20b0*/  FADD.FTZ R236, R63, R210 ;  /* 0x000000d23fec7221 */ /* 0x000fe40000010000 */
[----:B------:R-:W-:Y:S01]  /*20c0*/  FFMA.FTZ R61, R207, R210, R61 ;  /* 0x000000d2cf3d7223 */ /* 0x000fe2000001003d */
[----:B------:R-:W-:Y:S01]  /*20d0*/  PRMT R216, RZ, 0x5410, R229 ;  /* 0x00005410ffd87816 */ /* 0x000fe200000000e5 */
[----:B------:R-:W-:Y:S02]  /*20e0*/  FMUL.FTZ R229, R101, R228 ;  /* 0x000000e465e57220 */ /* 0x000fe40000410000 */
[----:B------:R-:W-:Y:S02]  /*20f0*/  FADD.FTZ R63, R236, R213 ;  /* 0x000000d5ec3f7221 */ /* 0x000fe40000010000 */
[----:B------:R-:W-:-:S02]  /*2100*/  FFMA.FTZ R61, R208, R213, R61 ;  /* 0x000000d5d03d7223 */ /* 0x000fc4000001003d */
[----:B------:R-:W-:Y:S02]  /*2110*/  FMUL.FTZ R215, R101, R215 ;  /* 0x000000d765d77220 */ /* 0x000fe40000410000 */
        /* <DEDUP_REMOVED lines=11> */
[----:B------:R-:W-:-:S02]  /*21d0*/  FADD.FTZ R61, R236, R217 ;  /* 0x000000d9ec3d7221 */ /* 0x000fc40000010000 */
[----:B------:R-:W-:Y:S02]  /*21e0*/  FFMA.FTZ R59, R212, R217, R59 ;  /* 0x000000d9d43b7223 */ /* 0x000fe4000001003b */
[----:B------:R-:W-:Y:S02]  /*21f0*/  FADD.FTZ R54, R219, R54 ;  /* 0x00000036db367221 */ /* 0x000fe40000010000 */
[----:B------:R-:W-:Y:S02]  /*2200*/  FFMA.FTZ R71, R218, R219, R71 ;  /* 0x000000dbda477223 */ /* 0x000fe40000010047 */
        /* <DEDUP_REMOVED lines=9> */
[----:B------:R-:W-:-:S02]  /*22a0*/  FFMA.FTZ R62, R218, R219, R59 ;  /* 0x000000dbda3e7223 */ /* 0x000fc4000001003b */
[----:B------:R-:W-:Y:S02]  /*22b0*/  FADD.FTZ R13, R222, R13 ;  /* 0x0000000dde0d7221 */ /* 0x000fe40000010000 */
[-C--:B------:R-:W-:Y:S02]  /*22c0*/  FFMA.FTZ R0, R223, R222.reuse, R0 ;  /* 0x000000dedf007223 */ /* 0x080fe40000010000 */
[----:B------:R-:W-:Y:S02]  /*22d0*/  FADD.FTZ R59, R61, R220 ;  /* 0x000000dc3d3b7221 */ /* 0x000fe40000010000 */
[----:B------:R-:W-:Y:S02]  /*22e0*/  FMUL.FTZ R222, R149, R222 ;  /* 0x000000de95de7220 */ /* 0x000fe40000410000 */
        /* <DEDUP_REMOVED lines=24> */
[C---:B------:R-:W-:Y:S02]  /*2470*/  FMUL.FTZ R234, R101.reuse, R234 ;  /* 0x000000ea65ea7220 */ /* 0x040fe40000410000 */
[----:B------:R-:W-:Y:S02]  /*2480*/  FMUL.FTZ R238, R101, R238 ;  /* 0x000000ee65ee7220 */ /* 0x000fe40000410000 */
[----:B------:R-:W-:Y:S02]  /*2490*/  FMUL.FTZ R232, R175, R232 ;  /* 0x000000e8afe87220 */ /* 0x000fe40000410000 */
[----:B------:R-:W-:Y:S02]  /*24a0*/  FADD.FTZ R59, R60, R231 ;  /* 0x000000e73c3b7221 */ /* 0x000fe40000010000 */
[----:B------:R-:W-:-:S02]  /*24b0*/  FFMA.FTZ R57, R230, R231, R57 ;  /* 0x000000e7e6397223 */ /* 0x000fc40000010039 */
[----:B------:R-:W-:Y:S02]  /*24c0*/  FADD.FTZ R19, R235, R19 ;  /* 0x00000013eb137221 */ /* 0x000fe40000010000 */
[-C--:B------:R-:W-:Y:S02]  /*24d0*/  FFMA.FTZ R7, R234, R235.reuse, R7 ;  /* 0x000000ebea077223 */ /* 0x080fe40000010007 */
        /* <DEDUP_REMOVED lines=8> */
[----:B------:R-:W-:Y:S02]  /*2560*/  FMUL.FTZ R241, R101, R56 ;  /* 0x0000003865f17220 */ /* 0x000fe40000410000 */
[----:B------:R-:W-:-:S02]  /*2570*/  FADD.FTZ R56, R59, R236 ;  /* 0x000000ec3b387221 */ /* 0x000fc40000010000 */
[----:B------:R-:W-:Y:S01]  /*2580*/  FFMA.FTZ R57, R237, R236, R57 ;  /* 0x000000eced397223 */ /* 0x000fe20000010039 */
[----:B------:R-:W-:Y:S01]  /*2590*/  PRMT R243, RZ, 0x5410, R243 ;  /* 0x00005410fff37816 */ /* 0x000fe200000000f3 */
[----:B------:R-:W-:Y:S02]  /*25a0*/  FADD.FTZ R24, R240, R24 ;  /* 0x00000018f0187221 */ /* 0x000fe40000010000 */
[----:B------:R-:W-:Y:S02]  /*25b0*/  FFMA.FTZ R12, R241, R240, R12 ;  /* 0x000000f0f10c7223 */ /* 0x000fe4000001000c */
        /* <DEDUP_REMOVED lines=9> */
[----:B------:R-:W-:Y:S01]  /*2650*/  LOP3.LUT P3, RZ, R53, 0x1f, RZ, 0xc0, !PT ;  /* 0x0000001f35ff7812 */ /* 0x000fe2000786c0ff */
[----:B------:R-:W-:-:S02]  /*2660*/  FADD.FTZ R63, R56, R243 ;  /* 0x000000f3383f7221 */ /* 0x000fc40000010000 */
[----:B------:R-:W-:Y:S01]  /*2670*/  FFMA.FTZ R58, R242, R243, R57 ;  /* 0x000000f3f23a7223 */ /* 0x000fe20000010039 */
[----:B------:R-:W-:Y:S07]  /*2680*/  BRA.DIV ~URZ, `(.L_x_1084) ;  /* 0x000031827f007947 */ /* 0x000fee000b800000 */
[----:B------:R0:W1:Y:S02]  /*2690*/  SHFL.DOWN PT, R132, R63, 0x10, 0x1f ;  /* 0x0a001f003f847f89 */ /* 0x00006400000e0000 */
.L_x_1089:
        /* <DEDUP_REMOVED lines=18> */
.L_x_1090:
[----:B------:R-:W-:Y:S01]  /*27c0*/  PLOP3.LUT P0, PT, PT, PT, PT, 0x80, 0x0 ;  /* 0x000000000000781c */ /* 0x000fe20003f0f070 */
[----:B-1----:R-:W-:Y:S01]  /*27d0*/  FADD.FTZ R133, R133, R58 ;  /* 0x0000003a85857221 */ /* 0x002fe20000010000 */
[----:B------:R-:W-:Y:S01]  /*27e0*/  @!P3 PLOP3.LUT P0, PT, P2, PT, PT, 0x80, 0x0 ;  /* 0x000000000000b81c */ /* 0x000fe2000170f070 */
[----:B0-2---:R-:W-:Y:S01]  /*27f0*/  FADD.FTZ R132, R63, R132 ;  /* 0x000000843f847221 */ /* 0x005fe20000010000 */
[----:B------:R-:W-:Y:S01]  /*2800*/  SHF.R.U32.HI R56, RZ, 0x5, R53 ;  /* 0x00000005ff387819 */ /* 0x000fe20000011635 */
[----:B------:R-:W-:-:S03]  /*2810*/  ULDC.U8 UR6, c[0x0][0x1f0] ;  /* 0x00007c0000067ab9 */ /* 0x000fc60000000000 */
[----:B------:R-:W-:-:S07]  /*2820*/  @!P3 LOP3.LUT R57, R56, 0x7fffff8, RZ, 0xc0, !PT ;  /* 0x07fffff83839b812 */ /* 0x000fce00078ec0ff */
[----:B------:R-:W-:-:S04]  /*2830*/  @!P0 IADD3 R57, R57, 0x8, RZ ;  /* 0x0000000839398810 */ /* 0x000fc80007ffe0ff */
[----:B------:R-:W-:Y:S02]  /*2840*/  @!P3 LOP3.LUT R251, R57, 0x7, R56, 0xf8, !PT ;  /* 0x0000000739fbb812 */ /* 0x000fe400078ef838 */
[----:B------:R-:W-:-:S03]  /*2850*/  LOP3.LUT R56, R56, 0x7fffff8, RZ, 0xc0, !PT ;  /* 0x07fffff838387812 */ /* 0x000fc600078ec0ff */
[----:B------:R0:W-:Y:S01]  /*2860*/  @!P3 STS.64 [R251.X8+0x7000], R132 ;  /* 0x00700084fb00b388 */ /* 0x0001e20000008a00 */
[----:B------:R-:W-:Y:S01]  /*2870*/  ISETP.NE.AND P3, PT, RZ, UR6, PT ;  /* 0x00000006ff007c0c */ /* 0x000fe2000bf65270 */
[----:B------:R-:W-:Y:S01]  /*2880*/  WARPSYNC 0xffffffff ;  /* 0xffffffff00007948 */ /* 0x000fe20003800000 */
[----:B------:R-:W-:-:S04]  /*2890*/  @!P2 IADD3 R56, R56, 0x8, RZ ;  /* 0x000000083838a810 */ /* 0x000fc80007ffe0ff */
[----:B------:R-:W-:Y:S01]  /*28a0*/  SHF.L.U32 R250, R56, 0x3, RZ ;  /* 0x0000000338fa7819 */ /* 0x000fe200000006ff */
[----:B------:R-:W-:Y:S01]  /*28b0*/  BAR.SYNC.DEFER_BLOCKING 0x0 ;  /* 0x0000000000007b1d */ /* 0x000fe20000010000 */
[----:B0-----:R-:W-:-:S05]  /*28c0*/  IADD3 R132, P0, R115, c[0x0][0x170], RZ ;  /* 0x00005c0073847a10 */ /* 0x001fca0007f1e0ff */
[----:B------:R-:W0:Y:S04]  /*28d0*/  LDS.128 R60, [R250+0x7000] ;  /* 0x00700000fa3c7984 */ /* 0x000e280000000c00 */
[----:B------:R-:W1:Y:S01]  /*28e0*/  LDS.128 R56, [R250+0x7010] ;  /* 0x00701000fa387984 */ /* 0x000e620000000c00 */
[----:B0-----:R-:W-:-:S04]  /*28f0*/  FADD.FTZ R60, RZ, R60 ;  /* 0x0000003cff3c7221 */ /* 0x001fc80000010000 */
[----:B------:R-:W-:Y:S02]  /*2900*/  FADD.FTZ R133, R62, R60 ;  /* 0x0000003c3e857221 */ /* 0x000fe40000010000 */
[----:B------:R-:W-:Y:S02]  /*2910*/  FADD.FTZ R60, RZ, R61 ;  /* 0x0000003dff3c7221 */ /* 0x000fe40000010000 */
[----:B-1----:R-:W-:Y:S02]  /*2920*/  FADD.FTZ R133, R133, R56 ;  /* 0x0000003885857221 */ /* 0x002fe40000010000 */
[----:B------:R-:W-:-:S04]  /*2930*/  FADD.FTZ R60, R63, R60 ;  /* 0x0000003c3f3c7221 */ /* 0x000fc80000010000 */
[----:B------:R-:W-:Y:S02]  /*2940*/  FADD.FTZ R56, R60, R57 ;  /* 0x000000393c387221 */ /* 0x000fe40000010000 */
[----:B------:R-:W-:Y:S01]  /*2950*/  FADD.FTZ R57, R58, R133 ;  /* 0x000000853a397221 */ /* 0x000fe20000010000 */
[----:B------:R-:W-:Y:S01]  /*2960*/  IADD3.X R133, R114, c[0x0][0x174], RZ, P0, !PT ;  /* 0x00005d0072857a10 */ /* 0x000fe200007fe4ff */
[----:B------:R-:W0:Y:S05]  /*2970*/  LDS.128 R60, [R250+0x7020] ;  /* 0x00702000fa3c7984 */ /* 0x000e2a0000000c00 */
[----:B------:R-:W2:Y:S01]  /*2980*/  LDG.E.64 R132, [R132.64] ;  /* 0x0000000484847981 */ /* 0x000ea2000c1e1b00 */
[----:B------:R-:W-:Y:S01]  /*2990*/  FADD.FTZ R56, R59, R56 ;  /* 0x000000383b387221 */ /* 0x000fe20000010000 */
[----:B------:R-:W-:-:S02]  /*29a0*/  ISETP.NE.U32.AND P0, PT, RZ, c[0x0][0x258], PT ;  /* 0x00009600ff007a0c */ /* 0x000fc40003f05070 */
[----:B-----5:R-:W-:Y:S02]  /*29b0*/  LOP3.LUT P4, RZ, R100, 0xff00, RZ, 0xc0, !PT ;  /* 0x0000ff0064ff7812 */ /* 0x020fe4000788c0ff */
[----:B------:R-:W-:Y:S01]  /*29c0*/  ISETP.NE.AND.EX P0, PT, RZ, c[0x0][0x25c], PT, P0 ;  /* 0x00009700ff007a0c */ /* 0x000fe20003f05300 */
[----:B0-----:R-:W-:Y:S02]  /*29d0*/  FADD.FTZ R251, R57, R60 ;  /* 0x0000003c39fb7221 */ /* 0x001fe40000010000 */
[----:B------:R-:W-:Y:S02]  /*29e0*/  FADD.FTZ R60, R56, R61 ;  /* 0x0000003d383c7221 */ /* 0x000fe40000010000 */
[----:B------:R-:W0:Y:S01]  /*29f0*/  LDS.128 R56, [R250+0x7030] ;  /* 0x00703000fa387984 */ /* 0x000e220000000c00 */
[----:B------:R-:W-:Y:S02]  /*2a00*/  FADD.FTZ R251, R62, R251 ;  /* 0x000000fb3efb7221 */ /* 0x000fe40000010000 */
[----:B------:R-:W-:-:S02]  /*2a10*/  FADD.FTZ R60, R63, R60 ;  /* 0x0000003c3f3c7221 */ /* 0x000fc40000010000 */
[----:B0-----:R-:W-:Y:S02]  /*2a20*/  FADD.FTZ R251, R251, R56 ;  /* 0x00000038fbfb7221 */ /* 0x001fe40000010000 */
[----:B------:R-:W-:Y:S02]  /*2a30*/  FADD.FTZ R60, R60, R57 ;  /* 0x000000393c3c7221 */ /* 0x000fe40000010000 */
[----:B------:R-:W-:Y:S02]  /*2a40*/  FADD.FTZ R58, R58, R251 ;  /* 0x000000fb3a3a7221 */ /* 0x000fe40000010000 */
[----:B------:R-:W-:Y:S01]  /*2a50*/  FADD.FTZ R59, R59, R60 ;  /* 0x0000003c3b3b7221 */ /* 0x000fe20000010000 */
[----:B------:R-:W-:Y:S01]  /*2a60*/  IADD3 R60, P5, R115, c[0x0][0x248], RZ ;  /* 0x00009200733c7a10 */ /* 0x000fe20007fbe0ff */
[----:B------:R-:W-:Y:S02]  /*2a70*/  FMUL.FTZ R58, R58, c[0x0][0x1e0] ;  /* 0x000078003a3a7a20 */ /* 0x000fe40000410000 */
[----:B------:R-:W-:Y:S01]  /*2a80*/  FMUL.FTZ R251, R59, c[0x0][0x1e0] ;  /* 0x000078003bfb7a20 */ /* 0x000fe20000410000 */
[----:B------:R-:W-:Y:S01]  /*2a90*/  IADD3.X R61, R114, c[0x0][0x24c], RZ, P5, !PT ;  /* 0x00009300723d7a10 */ /* 0x000fe20002ffe4ff */
[----:B------:R-:W-:Y:S01]  /*2aa0*/  @P1 IMAD.MOV.U32 R56, RZ, RZ, R248 ;  /* 0x000000ffff381224 */ /* 0x000fe200078e00f8 */
[----:B------:R-:W-:-:S04]  /*2ab0*/  FSEL R252, R58, RZ, !P3 ;  /* 0x000000ff3afc7208 */ /* 0x000fc80005800000 */
[----:B------:R-:W-:Y:S01]  /*2ac0*/  @P1 PRMT R57, RZ, 0x5410, R56 ;  /* 0x00005410ff391816 */ /* 0x000fe20000000038 */
[--C-:B------:R-:W-:Y:S01]  /*2ad0*/  FFMA.FTZ R135, R135, R251, R252.reuse ;  /* 0x000000fb87877223 */ /* 0x100fe200000100fc */
[----:B------:R-:W-:Y:S01]  /*2ae0*/  @P1 MOV R56, R249 ;  /* 0x000000f900381202 */ /* 0x000fe20000000f00 */
[-CC-:B------:R-:W-:Y:S02]  /*2af0*/  FFMA.FTZ R137, R137, R251.reuse, R252.reuse ;  /* 0x000000fb89897223 */ /* 0x180fe400000100fc */
[----:B------:R-:W-:Y:S02]  /*2b00*/  FADD.FTZ R134, R134, -R135 ;  /* 0x8000008786867221 */ /* 0x000fe40000010000 */
[----:B------:R-:W-:Y:S01]  /*2b10*/  FADD.FTZ R62, R192, -R137 ;  /* 0x80000089c03e7221 */ /* 0x000fe20000010000 */
[----:B------:R-:W-:Y:S01]  /*2b20*/  HFMA2.MMA R137, -RZ, RZ, 0, 0 ;  /* 0x00000000ff897435 */ /* 0x000fe200000001ff */
[----:B------:R-:W-:Y:S02]  /*2b30*/  FMUL.FTZ R134, R101, R134 ;  /* 0x0000008665867220 */ /* 0x000fe40000410000 */
[----:B------:R-:W-:-:S02]  /*2b40*/  FFMA.FTZ R136, R136, R251, R252 ;  /* 0x000000fb88887223 */ /* 0x000fc400000100fc */
[----:B------:R-:W-:Y:S01]  /*2b50*/  @P1 FADD.FTZ R134, R134, R57 ;  /* 0x0000003986861221 */ /* 0x000fe20000010000 */
[----:B------:R-:W-:Y:S01]  /*2b60*/  @P1 SHF.R.U64 R57, R248, 0x10, R249 ;  /* 0x00000010f8391819 */ /* 0x000fe200000012f9 */
[----:B------:R-:W-:Y:S02]  /*2b70*/  FMUL.FTZ R62, R101, R62 ;  /* 0x0000003e653e7220 */ /* 0x000fe40000410000 */
[----:B------:R-:W-:Y:S01]  /*2b80*/  FADD.FTZ R136, R195, -R136 ;  /* 0x80000088c3887221 */ /* 0x000fe20000010000 */
[----:B------:R-:W-:Y:S01]  /*2b90*/  @P1 PRMT R57, RZ, 0x5410, R57 ;  /* 0x00005410ff391816 */ /* 0x000fe20000000039 */
[----:B------:R-:W-:Y:S02]  /*2ba0*/  FFMA.FTZ R193, R193, R251, R252 ;  /* 0x000000fbc1c17223 */ /* 0x000fe400000100fc */
[----:B------:R-:W-:Y:S02]  /*2bb0*/  FMUL.FTZ R192, R101, R136 ;  /* 0x0000008865c07220 */ /* 0x000fe40000410000 */
[----:B------:R-:W-:Y:S01]  /*2bc0*/  @P1 FADD.FTZ R62, R62, R57 ;  /* 0x000000393e3e1221 */ /* 0x000fe20000010000 */
[----:B------:R-:W-:Y:S01]  /*2bd0*/  @P1 PRMT R57, RZ, 0x5410, R56 ;  /* 0x00005410ff391816 */ /* 0x000fe20000000038 */
[----:B------:R-:W-:Y:S01]  /*2be0*/  FADD.FTZ R194, R194, -R193 ;  /* 0x800000c1c2c27221 */ /* 0x000fe20000010000 */
[----:B------:R-:W-:Y:S01]  /*2bf0*/  @P0 F2FP.BF16.PACK_AB R56, RZ, R134 ;  /* 0x00000086ff38023e */ /* 0x000fe200000010ff */
[----:B------:R-:W-:-:S02]  /*2c00*/  FMUL.FTZ R135, R62, R95 ;  /* 0x0000005f3e877220 */ /* 0x000fc40000410000 */
[----:B------:R-:W-:Y:S01]  /*2c10*/  @P1 FADD.FTZ R192, R192, R57 ;  /* 0x00000039c0c01221 */ /* 0x000fe20000010000 */
[----:B------:R-:W-:Y:S01]  /*2c20*/  @P1 SHF.R.U32.HI R57, RZ, 0x10, R249 ;  /* 0x00000010ff391819 */ /* 0x000fe200000116f9 */
[----:B------:R-:W-:Y:S01]  /*2c30*/  FMUL.FTZ R136, R101, R194 ;  /* 0x000000c265887220 */ /* 0x000fe20000410000 */
[----:B------:R-:W-:Y:S01]  /*2c40*/  @P0 PRMT R189, R56, 0x7610, R189 ;  /* 0x0000761038bd0816 */ /* 0x000fe200000000bd */
[-CC-:B------:R-:W-:Y:S01]  /*2c50*/  FFMA.FTZ R197, R197, R251.reuse, R252.reuse ;  /* 0x000000fbc5c57223 */ /* 0x180fe200000100fc */
[----:B------:R-:W-:Y:S01]  /*2c60*/  @P1 PRMT R57, RZ, 0x5410, R57 ;  /* 0x00005410ff391816 */ /* 0x000fe20000000039 */
[-CC-:B------:R-:W-:Y:S01]  /*2c70*/  FFMA.FTZ R198, R198, R251.reuse, R252.reuse ;  /* 0x000000fbc6c67223 */ /* 0x180fe200000100fc */
[----:B------:R-:W-:Y:S01]  /*2c80*/  @P0 F2FP.BF16.PACK_AB R58, RZ, R192 ;  /* 0x000000c0ff3a023e */ /* 0x000fe200000010ff */
[-C--:B------:R-:W-:Y:S02]  /*2c90*/  FFMA.FTZ R202, R202, R251.reuse, R252 ;  /* 0x000000fbcaca7223 */ /* 0x080fe400000100fc */
[----:B------:R-:W-:Y:S01]  /*2ca0*/  @P1 FADD.FTZ R136, R136, R57 ;  /* 0x0000003988881221 */ /* 0x000fe20000010000 */
[----:B------:R-:W-:Y:S01]  /*2cb0*/  @P0 F2FP.BF16.PACK_AB R57, RZ, R62 ;  /* 0x0000003eff39023e */ /* 0x000fe200000010ff */
[----:B------:R-:W-:Y:S01]  /*2cc0*/  FADD.FTZ R198, R201, -R198 ;  /* 0x800000c6c9c67221 */ /* 0x000fe20000010000 */
[----:B------:R-:W-:Y:S01]  /*2cd0*/  @P0 PRMT R190, R58, 0x7610, R190 ;  /* 0x000076103abe0816 */ /* 0x000fe200000000be */
[----:B------:R-:W-:Y:S01]  /*2ce0*/  FADD.FTZ R202, R205, -R202 ;  /* 0x800000cacdca7221 */ /* 0x000fe20000010000 */
[----:B------:R-:W-:Y:S01]  /*2cf0*/  @P0 PRMT R188, R57, 0x7610, R188 ;  /* 0x0000761039bc0816 */ /* 0x000fe200000000bc */
[----:B------:R-:W-:Y:S01]  /*2d00*/  FFMA.FTZ R194, R196, R251, R252 ;  /* 0x000000fbc4c27223 */ /* 0x000fe200000100fc */
[----:B------:R-:W-:-:S02]  /*2d10*/  @P0 F2FP.BF16.PACK_AB R59, RZ, R136 ;  /* 0x00000088ff3b023e */ /* 0x000fc400000010ff */
[----:B------:R-:W-:Y:S01]  /*2d20*/  @P0 LOP3.LUT R56, R188, 0xffff, RZ, 0xc0, !PT ;  /* 0x0000ffffbc380812 */ /* 0x000fe200078ec0ff */
[----:B------:R-:W-:Y:S01]  /*2d30*/  FADD.FTZ R194, R199, -R194 ;  /* 0x800000c2c7c27221 */ /* 0x000fe20000010000 */
[----:B------:R-:W-:Y:S02]  /*2d40*/  @P0 PRMT R191, R59, 0x7610, R191 ;  /* 0x000076103bbf0816 */ /* 0x000fe400000000bf */
[----:B------:R-:W-:Y:S01]  /*2d50*/  @P0 IADD3 R62, P5, R113, c[0x0][0x258], RZ ;  /* 0x00009600713e0a10 */ /* 0x000fe20007fbe0ff */
[----:B------:R-:W-:Y:S01]  /*2d60*/  @P0 IMAD.WIDE.U32 R56, R56, 0x10000, RZ ;  /* 0x0001000038380825 */ /* 0x000fe200078e00ff */
[----:B------:R-:W-:Y:S02]  /*2d70*/  @P0 PRMT R59, R190, 0x5410, R191 ;  /* 0x00005410be3b0816 */ /* 0x000fe400000000bf */
[----:B------:R-:W-:Y:S02]  /*2d80*/  @P0 IADD3.X R63, R112, c[0x0][0x25c], RZ, P5, !PT ;  /* 0x00009700703f0a10 */ /* 0x000fe40002ffe4ff */
[----:B------:R-:W-:-:S02]  /*2d90*/  @P0 LOP3.LUT R58, R56, 0xffff, R189, 0xf8, !PT ;  /* 0x0000ffff383a0812 */ /* 0x000fc400078ef8bd */
[----:B------:R-:W-:Y:S02]  /*2da0*/  @P0 IADD3 R56, P3, R115, c[0x0][0x258], RZ ;  /* 0x0000960073380a10 */ /* 0x000fe40007f7e0ff */
[----:B------:R-:W-:Y:S02]  /*2db0*/  @P0 LOP3.LUT R59, R59, R57, RZ, 0xfc, !PT ;  /* 0x000000393b3b0212 */ /* 0x000fe400078efcff */
[----:B------:R-:W-:Y:S02]  /*2dc0*/  @P0 IADD3.X R57, R114, c[0x0][0x25c], RZ, P3, !PT ;  /* 0x0000970072390a10 */ /* 0x000fe40001ffe4ff */
[----:B------:R-:W-:Y:S02]  /*2dd0*/  IADD3 R114, P6, R113, c[0x0][0x170], RZ ;  /* 0x00005c0071727a10 */ /* 0x000fe40007fde0ff */
[----:B------:R-:W-:Y:S01]  /*2de0*/  LOP3.LUT P5, RZ, R100, 0xff000000, RZ, 0xc0, !PT ;  /* 0xff00000064ff7812 */ /* 0x000fe200078ac0ff */
[----:B------:R0:W-:Y:S01]  /*2df0*/  @P0 STG.E.64 [R56.64], R58 ;  /* 0x0000003a38000986 */ /* 0x0001e2000c101b04 */
[----:B------:R-:W-:-:S02]  /*2e00*/  IADD3.X R115, R112, c[0x0][0x174], RZ, P6, !PT ;  /* 0x00005d0070737a10 */ /* 0x000fc400037fe4ff */
[C---:B------:R-:W-:Y:S02]  /*2e10*/  LOP3.LUT P6, RZ, R100.reuse, 0xff0000, RZ, 0xc0, !PT ;  /* 0x00ff000064ff7812 */ /* 0x040fe400078cc0ff */
[----:B------:R-:W-:Y:S01]  /*2e20*/  LOP3.LUT P3, RZ, R100, 0xff, RZ, 0xc0, !PT ;  /* 0x000000ff64ff7812 */ /* 0x000fe2000786c0ff */
[----:B------:R-:W-:Y:S02]  /*2e30*/  FMUL.FTZ R100, R135, c[0x0][0x1e8] ;  /* 0x00007a0087647a20 */ /* 0x000fe40000410000 */
[----:B------:R-:W-:Y:S01]  /*2e40*/  FMUL.FTZ R135, R134, R95 ;  /* 0x0000005f86877220 */ /* 0x000fe20000410000 */
[----:B------:R-:W-:-:S03]  /*2e50*/  MOV R134, RZ ;  /* 0x000000ff00867202 */ /* 0x000fc60000000f00 */
[----:B------:R-:W-:Y:S02]  /*2e60*/  FMUL.FTZ R135, R135, c[0x0][0x1e8] ;  /* 0x00007a0087877a20 */ /* 0x000fe40000410000 */
[-C--:B0-----:R-:W-:Y:S02]  /*2e70*/  FMUL.FTZ R59, R136, R95.reuse ;  /* 0x0000005f883b7220 */ /* 0x081fe40000410000 */
[----:B------:R-:W-:Y:S02]  /*2e80*/  FMUL.FTZ R58, R192, R95 ;  /* 0x0000005fc03a7220 */ /* 0x000fe40000410000 */
[----:B------:R-:W-:Y:S02]  /*2e90*/  FMUL.FTZ R59, R59, c[0x0][0x1e8] ;  /* 0x00007a003b3b7a20 */ /* 0x000fe40000410000 */
[----:B------:R-:W-:Y:S02]  /*2ea0*/  IMAD.MOV.U32 R56, RZ, RZ, RZ ;  /* 0x000000ffff387224 */ /* 0x000fe400078e00ff */
[----:B------:R-:W-:-:S02]  /*2eb0*/  IMAD.MOV.U32 R136, RZ, RZ, RZ ;  /* 0x000000ffff887224 */ /* 0x000fc400078e00ff */
[----:B------:R-:W-:Y:S02]  /*2ec0*/  @P4 FMUL.FTZ R56, R143, R100 ;  /* 0x000000648f384220 */ /* 0x000fe40000410000 */
[----:B------:R-:W-:Y:S02]  /*2ed0*/  @P5 FMUL.FTZ R136, R142, R59 ;  /* 0x0000003b8e885220 */ /* 0x000fe40000410000 */
[----:B------:R-:W-:Y:S02]  /*2ee0*/  FMUL.FTZ R58, R58, c[0x0][0x1e8] ;  /* 0x00007a003a3a7a20 */ /* 0x000fe40000410000 */
[----:B------:R-:W0:Y:S01]  /*2ef0*/  F2F.BF16.F32 R56, R56 ;  /* 0x0000003800387304 */ /* 0x000e220000202000 */
[----:B------:R-:W-:Y:S02]  /*2f00*/  @P3 FMUL.FTZ R134, R172, R135 ;  /* 0x00000087ac863220 */ /* 0x000fe40000410000 */
[----:B------:R-:W-:-:S05]  /*2f10*/  @P6 FMUL.FTZ R137, R171, R58 ;  /* 0x0000003aab896220 */ /* 0x000fca0000410000 */
[----:B------:R-:W1:Y:S08]  /*2f20*/  F2F.BF16.F32 R136, R136 ;  /* 0x0000008800887304 */ /* 0x000e700000202000 */
[----:B------:R-:W3:Y:S01]  /*2f30*/  F2F.BF16.F32 R137, R137 ;  /* 0x0000008900897304 */ /* 0x000ee20000202000 */
[----:B0-----:R-:W-:-:S07]  /*2f40*/  IMAD.WIDE.U32 R56, R56, 0x10000, RZ ;  /* 0x0001000038387825 */ /* 0x001fce00078e00ff */
[----:B------:R0:W4:Y:S01]  /*2f50*/  F2F.BF16.F32 R193, R134 ;  /* 0x0000008600c17304 */ /* 0x0001220000202000 */
[----:B-1----:R-:W-:Y:S02]  /*2f60*/  IMAD.U32 R192, R136, 0x10000, RZ ;  /* 0x0001000088c07824 */ /* 0x002fe400078e00ff */
[----:B------:R-:W-:-:S03]  /*2f70*/  FMUL.FTZ R136, R101, R198 ;  /* 0x000000c665887220 */ /* 0x000fc60000410000 */
[----:B---3--:R-:W-:Y:S01]  /*2f80*/  LOP3.LUT R57, R57, R192, R137, 0xfe, !PT ;  /* 0x000000c039397212 */ /* 0x008fe200078efe89 */
[----:B------:R-:W-:Y:S01]  /*2f90*/  FADD.FTZ R192, R200, -R197 ;  /* 0x800000c5c8c07221 */ /* 0x000fe20000010000 */
[----:B0-----:R-:W-:-:S03]  /*2fa0*/  @P1 SHF.R.U64 R134, R246, 0x10, R247 ;  /* 0x00000010f6861819 */ /* 0x001fc600000012f7 */
[----:B------:R-:W-:Y:S01]  /*2fb0*/  FMUL.FTZ R192, R101, R192 ;  /* 0x000000c065c07220 */ /* 0x000fe20000410000 */
[----:B----4-:R-:W-:-:S05]  /*2fc0*/  LOP3.LUT R56, R56, R193, RZ, 0xfc, !PT ;  /* 0x000000c138387212 */ /* 0x010fca00078efcff */
[----:B------:R0:W-:Y:S04]  /*2fd0*/  STG.E.64 [R60.64], R56 ;  /* 0x000000383c007986 */ /* 0x0001e8000c101b04 */
[----:B------:R-:W3:Y:S01]  /*2fe0*/  LDG.E.64 R114, [R114.64] ;  /* 0x0000000472727981 */ /* 0x000ee2000c1e1b00 */
[----:B0-----:R-:W-:Y:S01]  /*2ff0*/  @P1 PRMT R57, RZ, 0x5410, R134 ;  /* 0x00005410ff391816 */ /* 0x001fe20000000086 */
[C---:B------:R-:W-:Y:S01]  /*3000*/  FMUL.FTZ R134, R101.reuse, R202 ;  /* 0x000000ca65867220 */ /* 0x040fe20000410000 */
[----:B------:R-:W-:Y:S01]  /*3010*/  @P1 MOV R56, R247 ;  /* 0x000000f700381202 */ /* 0x000fe20000000f00 */
[----:B------:R-:W-:Y:S02]  /*3020*/  FMUL.FTZ R60, R101, R194 ;  /* 0x000000c2653c7220 */ /* 0x000fe40000410000 */
[----:B------:R-:W-:Y:S01]  /*3030*/  @P1 FADD.FTZ R192, R192, R57 ;  /* 0x00000039c0c01221 */ /* 0x000fe20000010000 */
[----:B------:R-:W-:Y:S01]  /*3040*/  @P1 PRMT R57, RZ, 0x5410, R56 ;  /* 0x00005410ff391816 */ /* 0x000fe20000000038 */
[----:B------:R-:W-:-:S04]  /*3050*/  @P1 IMAD.MOV.U32 R56, RZ, RZ, R246 ;  /* 0x000000ffff381224 */ /* 0x000fc800078e00f6 */
[----:B------:R-:W-:Y:S01]  /*3060*/  @P1 FADD.FTZ R136, R136, R57 ;  /* 0x0000003988881221 */ /* 0x000fe20000010000 */
[----:B------:R-:W-:-:S04]  /*3070*/  @P1 SHF.R.U32.HI R57, RZ, 0x10, R247 ;  /* 0x00000010ff391819 */ /* 0x000fc800000116f7 */
[----:B------:R-:W-:Y:S02]  /*3080*/  @P1 PRMT R57, RZ, 0x5410, R57 ;  /* 0x00005410ff391816 */ /* 0x000fe40000000039 */
[----:B------:R-:W-:-:S03]  /*3090*/  @P0 F2FP.BF16.PACK_AB R61, RZ, R136 ;  /* 0x00000088ff3d023e */ /* 0x000fc600000010ff */
[----:B------:R-:W-:Y:S01]  /*30a0*/  @P1 FADD.FTZ R134, R134, R57 ;  /* 0x0000003986861221 */ /* 0x000fe20000010000 */
[----:B------:R-:W-:Y:S02]  /*30b0*/  @P1 PRMT R57, RZ, 0x5410, R56 ;  /* 0x00005410ff391816 */ /* 0x000fe40000000038 */
[----:B------:R-:W-:Y:S02]  /*30c0*/  @P0 PRMT R190, R61, 0x7610, R190 ;  /* 0x000076103dbe0816 */ /* 0x000fe400000000be */
[----:B------:R-:W-:Y:S01]  /*30d0*/  @P0 F2FP.BF16.PACK_AB R137, RZ, R134 ;  /* 0x00000086ff89023e */ /* 0x000fe200000010ff */
[----:B------:R-:W-:Y:S01]  /*30e0*/  @P1 FADD.FTZ R60, R60, R57 ;  /* 0x000000393c3c1221 */ /* 0x000fe20000010000 */
[----:B------:R-:W-:Y:S02]  /*30f0*/  @P0 F2FP.BF16.PACK_AB R57, RZ, R192 ;  /* 0x000000c0ff39023e */ /* 0x000fe400000010ff */
[----:B------:R-:W-:Y:S02]  /*3100*/  @P0 PRMT R191, R137, 0x7610, R191 ;  /* 0x0000761089bf0816 */ /* 0x000fe400000000bf */
[----:B------:R-:W-:-:S02]  /*3110*/  @P0 F2FP.BF16.PACK_AB R56, RZ, R60 ;  /* 0x0000003cff38023e */ /* 0x000fc400000010ff */
[----:B------:R-:W-:Y:S02]  /*3120*/  @P0 PRMT R188, R57, 0x7610, R188 ;  /* 0x0000761039bc0816 */ /* 0x000fe400000000bc */
[----:B------:R-:W-:Y:S02]  /*3130*/  @P0 PRMT R189, R56, 0x7610, R189 ;  /* 0x0000761038bd0816 */ /* 0x000fe400000000bd */
[----:B------:R-:W-:Y:S02]  /*3140*/  @P0 LOP3.LUT R56, R188, 0xffff, RZ, 0xc0, !PT ;  /* 0x0000ffffbc380812 */ /* 0x000fe400078ec0ff */
[----:B------:R-:W-:-:S03]  /*3150*/  @P0 PRMT R61, R190, 0x5410, R191 ;  /* 0x00005410be3d0816 */ /* 0x000fc600000000bf */
[----:B------:R-:W-:-:S05]  /*3160*/  @P0 IMAD.WIDE.U32 R56, R56, 0x10000, RZ ;  /* 0x0001000038380825 */ /* 0x000fca00078e00ff */
[----:B------:R-:W-:Y:S02]  /*3170*/  @P0 LOP3.LUT R57, R61, R57, RZ, 0xfc, !PT ;  /* 0x000000393d390212 */ /* 0x000fe400078efcff */
[----:B------:R-:W-:Y:S02]  /*3180*/  @P0 LOP3.LUT R56, R56, 0xffff, R189, 0xf8, !PT ;  /* 0x0000ffff38380812 */ /* 0x000fe400078ef8bd */
[----:B--2---:R-:W-:-:S03]  /*3190*/  @P3 MOV R61, R132 ;  /* 0x00000084003d3202 */ /* 0x004fc60000000f00 */
[----:B------:R0:W-:Y:S01]  /*31a0*/  @P0 STG.E.64 [R62.64], R56 ;  /* 0x000000383e000986 */ /* 0x0001e2000c101b04 */
[----:B------:R-:W-:Y:S01]  /*31b0*/  IMAD.MOV.U32 R137, RZ, RZ, RZ ;  /* 0x000000ffff897224 */ /* 0x000fe200078e00ff */
[----:B0-----:R-:W-:Y:S02]  /*31c0*/  @P3 PRMT R56, RZ, 0x5410, R61 ;  /* 0x00005410ff383816 */ /* 0x001fe4000000003d */
[--C-:B------:R-:W-:Y:S01]  /*31d0*/  @P4 SHF.R.U64 R61, R132, 0x10, R133.reuse ;  /* 0x00000010843d4819 */ /* 0x100fe20000001285 */
[----:B------:R-:W-:Y:S02]  /*31e0*/  HFMA2.MMA R132, -RZ, RZ, 0, 0 ;  /* 0x00000000ff847435 */ /* 0x000fe400000001ff */
[----:B------:R-:W-:Y:S01]  /*31f0*/  @P3 FMUL.FTZ R137, R135, R56 ;  /* 0x0000003887893220 */ /* 0x000fe20000410000 */
[----:B------:R-:W-:Y:S02]  /*3200*/  @P5 SHF.R.U32.HI R56, RZ, 0x10, R133 ;  /* 0x00000010ff385819 */ /* 0x000fe40000011685 */
[----:B------:R-:W-:Y:S01]  /*3210*/  @P4 PRMT R57, RZ, 0x5410, R61 ;  /* 0x00005410ff394816 */ /* 0x000fe2000000003d */
[----:B------:R-:W-:Y:S01]  /*3220*/  @P6 IMAD.MOV.U32 R61, RZ, RZ, R133 ;  /* 0x000000ffff3d6224 */ /* 0x000fe200078e0085 */
[----:B------:R-:W-:-:S03]  /*3230*/  @P5 PRMT R56, RZ, 0x5410, R56 ;  /* 0x00005410ff385816 */ /* 0x000fc60000000038 */
[----:B------:R-:W-:Y:S01]  /*3240*/  @P4 FMUL.FTZ R132, R100, R57 ;  /* 0x0000003964844220 */ /* 0x000fe20000410000 */
[----:B------:R-:W-:Y:S01]  /*3250*/  @P6 PRMT R57, RZ, 0x5410, R61 ;  /* 0x00005410ff396816 */ /* 0x000fe2000000003d */
[----:B------:R-:W-:Y:S02]  /*3260*/  IMAD.MOV.U32 R100, RZ, RZ, RZ ;  /* 0x000000ffff647224 */ /* 0x000fe400078e00ff */
[----:B------:R-:W-:Y:S01]  /*3270*/  @P5 FMUL.FTZ R100, R59, R56 ;  /* 0x000000383b645220 */ /* 0x000fe20000410000 */
[----:B------:R-:W-:Y:S02]  /*3280*/  IADD3 R56, P5, R111, c[0x0][0x170], RZ ;  /* 0x00005c006f387a10 */ /* 0x000fe40007fbe0ff */
[----:B------:R-:W-:Y:S01]  /*3290*/  MOV R135, RZ ;  /* 0x000000ff00877202 */ /* 0x000fe20000000f00 */
[----:B------:R-:W-:Y:S01]  /*32a0*/  @P6 FMUL.FTZ R135, R58, R57 ;  /* 0x000000393a876220 */ /* 0x000fe20000410000 */
[----:B------:R-:W-:Y:S02]  /*32b0*/  IADD3 R58, P6, R113, c[0x0][0x248], RZ ;  /* 0x00009200713a7a10 */ /* 0x000fe40007fde0ff */
[----:B------:R-:W-:-:S02]  /*32c0*/  LOP3.LUT P3, RZ, R99, 0xff00, RZ, 0xc0, !PT ;  /* 0x0000ff0063ff7812 */ /* 0x000fc4000786c0ff */
[----:B------:R-:W-:Y:S02]  /*32d0*/  IADD3.X R57, R110, c[0x0][0x174], RZ, P5, !PT ;  /* 0x00005d006e397a10 */ /* 0x000fe40002ffe4ff */
[C---:B------:R-:W-:Y:S02]  /*32e0*/  LOP3.LUT P5, RZ, R99.reuse, 0xff000000, RZ, 0xc0, !PT ;  /* 0xff00000063ff7812 */ /* 0x040fe400078ac0ff */
[----:B------:R-:W-:Y:S01]  /*32f0*/  IADD3.X R59, R112, c[0x0][0x24c], RZ, P6, !PT ;  /* 0x00009300703b7a10 */ /* 0x000fe200037fe4ff */
[-C--:B------:R-:W-:Y:S01]  /*3300*/  FMUL.FTZ R112, R192, R95.reuse ;  /* 0x0000005fc0707220 */ /* 0x080fe20000410000 */
[C---:B------:R-:W-:Y:S01]  /*3310*/  LOP3.LUT P4, RZ, R99.reuse, 0xff, RZ, 0xc0, !PT ;  /* 0x000000ff63ff7812 */ /* 0x040fe2000788c0ff */
[----:B------:R-:W-:Y:S01]  /*3320*/  FMUL.FTZ R63, R134, R95 ;  /* 0x0000005f863f7220 */ /* 0x000fe20000410000 */
[----:B------:R-:W-:Y:S01]  /*3330*/  LOP3.LUT P6, RZ, R99, 0xff0000, RZ, 0xc0, !PT ;  /* 0x00ff000063ff7812 */ /* 0x000fe200078cc0ff */
[----:B------:R-:W-:Y:S01]  /*3340*/  HFMA2.MMA R61, -RZ, RZ, 0, 0 ;  /* 0x00000000ff3d7435 */ /* 0x000fe200000001ff */
[----:B------:R-:W-:-:S02]  /*3350*/  FMUL.FTZ R112, R112, c[0x0][0x1e8] ;  /* 0x00007a0070707a20 */ /* 0x000fc40000410000 */
[-C--:B------:R-:W-:Y:S02]  /*3360*/  FMUL.FTZ R62, R136, R95.reuse ;  /* 0x0000005f883e7220 */ /* 0x080fe40000410000 */
[----:B------:R-:W-:Y:S02]  /*3370*/  FMUL.FTZ R63, R63, c[0x0][0x1e8] ;  /* 0x00007a003f3f7a20 */ /* 0x000fe40000410000 */
[----:B------:R-:W-:Y:S01]  /*3380*/  FMUL.FTZ R60, R60, R95 ;  /* 0x0000005f3c3c7220 */ /* 0x000fe20000410000 */
[----:B------:R-:W-:Y:S01]  /*3390*/  MOV R133, RZ ;  /* 0x000000ff00857202 */ /* 0x000fe20000000f00 */
[----:B------:R-:W-:Y:S02]  /*33a0*/  @P3 FMUL.FTZ R61, R141, R112 ;  /* 0x000000708d3d3220 */ /* 0x000fe40000410000 */
[----:B------:R-:W-:Y:S02]  /*33b0*/  FMUL.FTZ R62, R62, c[0x0][0x1e8] ;  /* 0x00007a003e3e7a20 */ /* 0x000fe40000410000 */
[----:B------:R-:W-:-:S02]  /*33c0*/  @P5 FMUL.FTZ R133, R140, R63 ;  /* 0x0000003f8c855220 */ /* 0x000fc40000410000 */
[----:B------:R-:W-:Y:S02]  /*33d0*/  FMUL.FTZ R195, R60, c[0x0][0x1e8] ;  /* 0x00007a003cc37a20 */ /* 0x000fe40000410000 */
[----:B------:R-:W-:Y:S02]  /*33e0*/  IMAD.MOV.U32 R113, RZ, RZ, RZ ;  /* 0x000000ffff717224 */ /* 0x000fe400078e00ff */
[----:B------:R-:W-:Y:S01]  /*33f0*/  IMAD.MOV.U32 R99, RZ, RZ, RZ ;  /* 0x000000ffff637224 */ /* 0x000fe200078e00ff */
[----:B------:R-:W0:Y:S01]  /*3400*/  F2F.BF16.F32 R61, R61 ;  /* 0x0000003d003d7304 */ /* 0x000e220000202000 */
[----:B------:R-:W-:Y:S02]  /*3410*/  @P6 FMUL.FTZ R113, R169, R62 ;  /* 0x0000003ea9716220 */ /* 0x000fe40000410000 */
[----:B------:R-:W-:-:S05]  /*3420*/  @P4 FMUL.FTZ R99, R170, R195 ;  /* 0x000000c3aa634220 */ /* 0x000fca0000410000 */
[----:B------:R-:W1:Y:S08]  /*3430*/  F2F.BF16.F32 R133, R133 ;  /* 0x0000008500857304 */ /* 0x000e700000202000 */
[----:B------:R-:W2:Y:S08]  /*3440*/  F2F.BF16.F32 R113, R113 ;  /* 0x0000007100717304 */ /* 0x000eb00000202000 */
[----:B------:R-:W4:Y:S01]  /*3450*/  F2F.BF16.F32 R99, R99 ;  /* 0x0000006300637304 */ /* 0x000f220000202000 */
[----:B0-----:R-:W-:Y:S01]  /*3460*/  IMAD.WIDE.U32 R60, R61, 0x10000, RZ ;  /* 0x000100003d3c7825 */ /* 0x001fe200078e00ff */
[----:B-1----:R-:W-:-:S04]  /*3470*/  SHF.L.U32 R193, R133, 0x10, RZ ;  /* 0x0000001085c17819 */ /* 0x002fc800000006ff */
[----:B--2---:R-:W-:Y:S02]  /*3480*/  LOP3.LUT R61, R61, R193, R113, 0xfe, !PT ;  /* 0x000000c13d3d7212 */ /* 0x004fe400078efe71 */
[----:B----4-:R-:W-:-:S05]  /*3490*/  LOP3.LUT R60, R60, R99, RZ, 0xfc, !PT ;  /* 0x000000633c3c7212 */ /* 0x010fca00078efcff */
[----:B------:R0:W-:Y:S04]  /*34a0*/  STG.E.64 [R58.64], R60 ;  /* 0x0000003c3a007986 */ /* 0x0001e8000c101b04 */
[----:B------:R-:W2:Y:S01]  /*34b0*/  LDG.E.64 R56, [R56.64] ;  /* 0x0000000438387981 */ /* 0x000ea2000c1e1b00 */
[----:B------:R-:W-:Y:S01]  /*34c0*/  CS2R R192, SRZ ;  /* 0x0000000000c07805 */ /* 0x000fe2000001ff00 */
[-CC-:B------:R-:W-:Y:S02]  /*34d0*/  FFMA.FTZ R203, R203, R251.reuse, R252.reuse ;  /* 0x000000fbcbcb7223 */ /* 0x180fe400000100fc */
[----:B------:R-:W-:Y:S02]  /*34e0*/  IMAD.MOV.U32 R134, RZ, RZ, RZ ;  /* 0x000000ffff867224 */ /* 0x000fe400078e00ff */
[----:B------:R-:W-:Y:S01]  /*34f0*/  FFMA.FTZ R204, R204, R251, R252 ;  /* 0x000000fbcccc7223 */ /* 0x000fe200000100fc */
[----:B0-----:R-:W-:-:S03]  /*3500*/  @P1 SHF.R.U64 R61, R244, 0x10, R245 ;  /* 0x00000010f43d1819 */ /* 0x001fc600000012f5 */
[----:B------:R-:W-:Y:S02]  /*3510*/  FADD.FTZ R204, R209, -R204 ;  /* 0x800000ccd1cc7221 */ /* 0x000fe40000010000 */
[----:B------:R-:W-:Y:S02]  /*3520*/  FFMA.FTZ R207, R207, R251, R252 ;  /* 0x000000fbcfcf7223 */ /* 0x000fe400000100fc */
[----:B------:R-:W-:Y:S02]  /*3530*/  @P1 IMAD.MOV.U32 R60, RZ, RZ, R245 ;  /* 0x000000ffff3c1224 */ /* 0x000fe400078e00f5 */
[----:B------:R-:W-:Y:S02]  /*3540*/  FMUL.FTZ R196, R101, R204 ;  /* 0x000000cc65c47220 */ /* 0x000fe40000410000 */
[----:B------:R-:W-:-:S04]  /*3550*/  FADD.FTZ R198, R210, -R207 ;  /* 0x800000cfd2c67221 */ /* 0x000fc80000010000 */
[----:B------:R-:W-:Y:S02]  /*3560*/  FMUL.FTZ R198, R101, R198 ;  /* 0x000000c665c67220 */ /* 0x000fe40000410000 */
[----:B------:R-:W-:Y:S01]  /*3570*/  FFMA.FTZ R208, R208, R251, R252 ;  /* 0x000000fbd0d07223 */ /* 0x000fe200000100fc */
[----:B------:R-:W-:-:S03]  /*3580*/  MOV R133, RZ ;  /* 0x000000ff00857202 */ /* 0x000fc60000000f00 */
[----:B------:R-:W-:-:S04]  /*3590*/  FADD.FTZ R208, R213, -R208 ;  /* 0x800000d0d5d07221 */ /* 0x000fc80000010000 */
[----:B------:R-:W-:Y:S01]  /*35a0*/  FMUL.FTZ R200, R101, R208 ;  /* 0x000000d065c87220 */ /* 0x000fe20000410000 */
[----:B------:R-:W-:Y:S01]  /*35b0*/  HFMA2.MMA R199, -RZ, RZ, 0, 0 ;  /* 0x00000000ffc77435 */ /* 0x000fe200000001ff */
[----:B------:R-:W-:Y:S01]  /*35c0*/  IMAD.MOV.U32 R197, RZ, RZ, RZ ;  /* 0x000000ffffc57224 */ /* 0x000fe200078e00ff */
[----:B------:R-:W-:Y:S01]  /*35d0*/  MOV R136, RZ ;  /* 0x000000ff00887202 */ /* 0x000fe20000000f00 */
[----:B---3--:R-:W-:-:S05]  /*35e0*/  @P4 IMAD.MOV.U32 R113, RZ, RZ, R114 ;  /* 0x000000ffff714224 */ /* 0x008fca00078e0072 */
[----:B------:R-:W-:Y:S02]  /*35f0*/  @P4 PRMT R58, RZ, 0x5410, R113 ;  /* 0x00005410ff3a4816 */ /* 0x000fe40000000071 */
[----:B------:R-:W-:-:S03]  /*3600*/  @P3 SHF.R.U64 R99, R114, 0x10, R115 ;  /* 0x0000001072633819 */ /* 0x000fc60000001273 */
[----:B------:R-:W-:Y:S01]  /*3610*/  @P4 FMUL.FTZ R193, R195, R58 ;  /* 0x0000003ac3c14220 */ /* 0x000fe20000410000 */
[----:B------:R-:W-:Y:S01]  /*3620*/  @P5 SHF.R.U32.HI R58, RZ, 0x10, R115 ;  /* 0x00000010ff3a5819 */ /* 0x000fe20000011673 */
[----:B------:R-:W-:Y:S01]  /*3630*/  HFMA2.MMA R114, -RZ, RZ, 0, 0 ;  /* 0x00000000ff727435 */ /* 0x000fe200000001ff */
[----:B------:R-:W-:Y:S02]  /*3640*/  @P3 PRMT R59, RZ, 0x5410, R99 ;  /* 0x00005410ff3b3816 */ /* 0x000fe40000000063 */
[----:B------:R-:W-:-:S03]  /*3650*/  @P5 PRMT R58, RZ, 0x5410, R58 ;  /* 0x00005410ff3a5816 */ /* 0x000fc6000000003a */
[----:B------:R-:W-:Y:S02]  /*3660*/  @P3 FMUL.FTZ R114, R112, R59 ;  /* 0x0000003b70723220 */ /* 0x000fe40000410000 */
[----:B------:R-:W-:Y:S01]  /*3670*/  @P5 FMUL.FTZ R134, R63, R58 ;  /* 0x0000003a3f865220 */ /* 0x000fe20000410000 */
[----:B------:R-:W-:Y:S01]  /*3680*/  @P1 MOV R58, R244 ;  /* 0x000000f4003a1202 */ /* 0x000fe20000000f00 */
[----:B------:R-:W-:-:S03]  /*3690*/  FADD.FTZ R112, R206, -R203 ;  /* 0x800000cbce707221 */ /* 0x000fc60000010000 */
[----:B------:R-:W-:Y:S01]  /*36a0*/  @P1 PRMT R59, RZ, 0x5410, R58 ;  /* 0x00005410ff3b1816 */ /* 0x000fe2000000003a */
[----:B------:R-:W-:Y:S01]  /*36b0*/  FMUL.FTZ R112, R101, R112 ;  /* 0x0000007065707220 */ /* 0x000fe20000410000 */
[----:B------:R-:W-:-:S03]  /*36c0*/  LOP3.LUT P3, RZ, R98, 0xff, RZ, 0xc0, !PT ;  /* 0x000000ff62ff7812 */ /* 0x000fc6000786c0ff */
[----:B------:R-:W-:Y:S01]  /*36d0*/  @P1 FADD.FTZ R112, R112, R59 ;  /* 0x0000003b70701221 */ /* 0x000fe20000010000 */
[----:B------:R-:W-:Y:S02]  /*36e0*/  @P1 PRMT R59, RZ, 0x5410, R61 ;  /* 0x00005410ff3b1816 */ /* 0x000fe4000000003d */
[----:B------:R-:W-:-:S03]  /*36f0*/  LOP3.LUT P4, RZ, R98, 0xff00, RZ, 0xc0, !PT ;  /* 0x0000ff0062ff7812 */ /* 0x000fc6000788c0ff */
[----:B------:R-:W-:Y:S01]  /*3700*/  @P1 FADD.FTZ R196, R196, R59 ;  /* 0x0000003bc4c41221 */ /* 0x000fe20000010000 */
[----:B------:R-:W-:Y:S01]  /*3710*/  @P1 PRMT R59, RZ, 0x5410, R60 ;  /* 0x00005410ff3b1816 */ /* 0x000fe2000000003c */
[----:B------:R-:W-:Y:S01]  /*3720*/  @P6 IMAD.MOV.U32 R99, RZ, RZ, R115 ;  /* 0x000000ffff636224 */ /* 0x000fe200078e0073 */
[----:B------:R-:W-:Y:S01]  /*3730*/  LOP3.LUT P5, RZ, R98, 0xff0000, RZ, 0xc0, !PT ;  /* 0x00ff000062ff7812 */ /* 0x000fe200078ac0ff */
[----:B------:R-:W-:Y:S02]  /*3740*/  FMUL.FTZ R58, R112, R95 ;  /* 0x0000005f703a7220 */ /* 0x000fe40000410000 */
[----:B------:R-:W-:Y:S01]  /*3750*/  @P1 FADD.FTZ R198, R198, R59 ;  /* 0x0000003bc6c61221 */ /* 0x000fe20000010000 */
[----:B------:R-:W-:Y:S01]  /*3760*/  @P6 PRMT R99, RZ, 0x5410, R99 ;  /* 0x00005410ff636816 */ /* 0x000fe20000000063 */
[----:B------:R-:W-:Y:S01]  /*3770*/  HFMA2.MMA R115, -RZ, RZ, 0, 0 ;  /* 0x00000000ff737435 */ /* 0x000fe200000001ff */
[----:B------:R-:W-:Y:S01]  /*3780*/  FMUL.FTZ R63, R58, c[0x0][0x1e8] ;  /* 0x00007a003a3f7a20 */ /* 0x000fe20000410000 */
[----:B------:R-:W-:-:S02]  /*3790*/  @P1 SHF.R.U32.HI R61, RZ, 0x10, R245 ;  /* 0x00000010ff3d1819 */ /* 0x000fc400000116f5 */
[----:B------:R-:W-:Y:S01]  /*37a0*/  @P6 FMUL.FTZ R133, R62, R99 ;  /* 0x000000633e856220 */ /* 0x000fe20000410000 */
[----:B------:R-:W-:Y:S02]  /*37b0*/  LOP3.LUT P6, RZ, R98, 0xff000000, RZ, 0xc0, !PT ;  /* 0xff00000062ff7812 */ /* 0x000fe400078cc0ff */
[----:B------:R-:W-:-:S05]  /*37c0*/  @P1 PRMT R61, RZ, 0x5410, R61 ;  /* 0x00005410ff3d1816 */ /* 0x000fca000000003d */
[----:B------:R-:W-:Y:S01]  /*37d0*/  @P1 FADD.FTZ R200, R200, R61 ;  /* 0x0000003dc8c81221 */ /* 0x000fe20000010000 */
[----:B------:R-:W-:Y:S01]  /*37e0*/  CS2R R194, SRZ ;  /* 0x0000000000c27805 */ /* 0x000fe2000001ff00 */
[----:B------:R-:W-:Y:S02]  /*37f0*/  IMAD.MOV.U32 R113, RZ, RZ, RZ ;  /* 0x000000ffff717224 */ /* 0x000fe400078e00ff */
[----:B------:R-:W-:Y:S02]  /*3800*/  @P3 FMUL.FTZ R194, R168, R63 ;  /* 0x0000003fa8c23220 */ /* 0x000fe40000410000 */
[----:B------:R-:W-:-:S04]  /*3810*/  FFMA.FTZ R212, R212, R251, R252 ;  /* 0x000000fbd4d47223 */ /* 0x000fc800000100fc */
[----:B------:R-:W-:-:S04]  /*3820*/  FADD.FTZ R212, R217, -R212 ;  /* 0x800000d4d9d47221 */ /* 0x000fc80000010000 */
[----:B------:R-:W-:Y:S02]  /*3830*/  FMUL.FTZ R202, R101, R212 ;  /* 0x000000d465ca7220 */ /* 0x000fe40000410000 */
[-CC-:B------:R-:W-:Y:S01]  /*3840*/  FFMA.FTZ R215, R215, R251.reuse, R252.reuse ;  /* 0x000000fbd7d77223 */ /* 0x180fe200000100fc */
[----:B------:R-:W-:Y:S03]  /*3850*/  F2F.BF16.F32 R201, R194 ;  /* 0x000000c200c97304 */ /* 0x000fe60000202000 */
[----:B------:R-:W-:Y:S02]  /*3860*/  FADD.FTZ R216, R216, -R215 ;  /* 0x800000d7d8d87221 */ /* 0x000fe40000010000 */
[----:B------:R-:W-:Y:S01]  /*3870*/  FFMA.FTZ R204, R218, R251, R252 ;  /* 0x000000fbdacc7223 */ /* 0x000fe200000100fc */
[----:B------:R-:W-:-:S03]  /*3880*/  @P0 F2FP.BF16.PACK_AB R112, RZ, R112 ;  /* 0x00000070ff70023e */ /* 0x000fc600000010ff */
[----:B------:R-:W-:Y:S01]  /*3890*/  FADD.FTZ R204, R219, -R204 ;  /* 0x800000ccdbcc7221 */ /* 0x000fe20000010000 */
[----:B------:R-:W-:Y:S01]  /*38a0*/  @P0 PRMT R189, R112, 0x7610, R189 ;  /* 0x0000761070bd0816 */ /* 0x000fe200000000bd */
[----:B------:R-:W-:-:S04]  /*38b0*/  FFMA.FTZ R211, R211, R251, R252 ;  /* 0x000000fbd3d37223 */ /* 0x000fc800000100fc */
[----:B------:R-:W-:-:S04]  /*38c0*/  FADD.FTZ R214, R214, -R211 ;  /* 0x800000d3d6d67221 */ /* 0x000fc80000010000 */
[----:B------:R-:W-:Y:S02]  /*38d0*/  FMUL.FTZ R214, R101, R214 ;  /* 0x000000d665d67220 */ /* 0x000fe40000410000 */
[----:B--2---:R-:W-:Y:S01]  /*38e0*/  @P3 IMAD.MOV.U32 R59, RZ, RZ, R56 ;  /* 0x000000ffff3b3224 */ /* 0x004fe200078e0038 */
[----:B------:R-:W-:-:S04]  /*38f0*/  @P4 SHF.R.U64 R60, R56, 0x10, R57 ;  /* 0x00000010383c4819 */ /* 0x000fc80000001239 */
[----:B------:R-:W-:Y:S01]  /*3900*/  @P3 PRMT R58, RZ, 0x5410, R59 ;  /* 0x00005410ff3a3816 */ /* 0x000fe2000000003b */
[----:B------:R-:W-:-:S04]  /*3910*/  FMUL.FTZ R56, R198, R95 ;  /* 0x0000005fc6387220 */ /* 0x000fc80000410000 */
[----:B------:R-:W-:Y:S02]  /*3920*/  @P3 FMUL.FTZ R115, R63, R58 ;  /* 0x0000003a3f733220 */ /* 0x000fe40000410000 */
[----:B------:R-:W-:Y:S01]  /*3930*/  FMUL.FTZ R58, R196, R95 ;  /* 0x0000005fc43a7220 */ /* 0x000fe20000410000 */
[----:B------:R-:W-:Y:S01]  /*3940*/  @P5 MOV R59, R57 ;  /* 0x00000039003b5202 */ /* 0x000fe20000000f00 */
[----:B------:R-:W-:Y:S01]  /*3950*/  FMUL.FTZ R62, R56, c[0x0][0x1e8] ;  /* 0x00007a00383e7a20 */ /* 0x000fe20000410000 */
[----:B------:R-:W-:Y:S01]  /*3960*/  @P4 PRMT R56, RZ, 0x5410, R60 ;  /* 0x00005410ff384816 */ /* 0x000fe2000000003c */
[----:B------:R-:W-:Y:S01]  /*3970*/  FMUL.FTZ R58, R58, c[0x0][0x1e8] ;  /* 0x00007a003a3a7a20 */ /* 0x000fe20000410000 */
[----:B------:R-:W-:-:S03]  /*3980*/  @P5 PRMT R59, RZ, 0x5410, R59 ;  /* 0x00005410ff3b5816 */ /* 0x000fc6000000003b */
[----:B------:R-:W-:Y:S01]  /*3990*/  @P4 FMUL.FTZ R192, R58, R56 ;  /* 0x000000383ac04220 */ /* 0x000fe20000410000 */
[----:B------:R-:W-:Y:S01]  /*39a0*/  @P6 SHF.R.U32.HI R57, RZ, 0x10, R57 ;  /* 0x00000010ff396819 */ /* 0x000fe20000011639 */
[----:B------:R-:W-:Y:S02]  /*39b0*/  FMUL.FTZ R56, R200, R95 ;  /* 0x0000005fc8387220 */ /* 0x000fe40000410000 */
[----:B------:R-:W-:Y:S02]  /*39c0*/  @P5 FMUL.FTZ R195, R62, R59 ;  /* 0x0000003b3ec35220 */ /* 0x000fe40000410000 */
[----:B------:R-:W-:Y:S01]  /*39d0*/  FMUL.FTZ R59, R56, c[0x0][0x1e8] ;  /* 0x00007a00383b7a20 */ /* 0x000fe20000410000 */
[----:B------:R-:W-:-:S03]  /*39e0*/  @P6 PRMT R56, RZ, 0x5410, R57 ;  /* 0x00005410ff386816 */ /* 0x000fc60000000039 */
[----:B------:R-:W-:Y:S02]  /*39f0*/  @P6 FMUL.FTZ R197, R138, R59 ;  /* 0x0000003b8ac56220 */ /* 0x000fe40000410000 */
[----:B------:R-:W-:Y:S01]  /*3a00*/  @P6 FMUL.FTZ R136, R59, R56 ;  /* 0x000000383b886220 */ /* 0x000fe20000410000 */
[----:B------:R-:W-:Y:S01]  /*3a10*/  IADD3 R56, P6, R111, c[0x0][0x248], RZ ;  /* 0x000092006f387a10 */ /* 0x000fe20007fde0ff */
[----:B------:R-:W-:Y:S01]  /*3a20*/  @P4 FMUL.FTZ R113, R139, R58 ;  /* 0x0000003a8b714220 */ /* 0x000fe20000410000 */
[----:B------:R-:W-:Y:S01]  /*3a30*/  @P0 IADD3 R60, P4, R111, c[0x0][0x258], RZ ;  /* 0x000096006f3c0a10 */ /* 0x000fe20007f9e0ff */
[----:B------:R-:W-:Y:S01]  /*3a40*/  @P5 FMUL.FTZ R199, R167, R62 ;  /* 0x0000003ea7c75220 */ /* 0x000fe20000410000 */
[----:B------:R-:W-:Y:S02]  /*3a50*/  IADD3.X R57, R110, c[0x0][0x24c], RZ, P6, !PT ;  /* 0x000093006e397a10 */ /* 0x000fe400037fe4ff */
[C---:B------:R-:W-:Y:S02]  /*3a60*/  IADD3 R58, P5, R109.reuse, c[0x0][0x170], RZ ;  /* 0x00005c006d3a7a10 */ /* 0x040fe40007fbe0ff */
[----:B------:R-:W-:-:S02]  /*3a70*/  @P0 IADD3 R62, P6, R109, c[0x0][0x258], RZ ;  /* 0x000096006d3e0a10 */ /* 0x000fc40007fde0ff */
[----:B------:R-:W-:Y:S02]  /*3a80*/  @P0 IADD3.X R61, R110, c[0x0][0x25c], RZ, P4, !PT ;  /* 0x000097006e3d0a10 */ /* 0x000fe400027fe4ff */
[C---:B------:R-:W-:Y:S02]  /*3a90*/  IADD3.X R59, R108.reuse, c[0x0][0x174], RZ, P5, !PT ;  /* 0x00005d006c3b7a10 */ /* 0x040fe40002ffe4ff */
[C---:B------:R-:W-:Y:S02]  /*3aa0*/  @P0 IADD3.X R63, R108.reuse, c[0x0][0x25c], RZ, P6, !PT ;  /* 0x000097006c3f0a10 */ /* 0x040fe400037fe4ff */
[----:B------:R-:W-:Y:S02]  /*3ab0*/  IADD3 R110, P5, R109, c[0x0][0x248], RZ ;  /* 0x000092006d6e7a10 */ /* 0x000fe40007fbe0ff */
[----:B------:R-:W-:Y:S02]  /*3ac0*/  IADD3 R98, P6, R107, c[0x0][0x170], RZ ;  /* 0x00005c006b627a10 */ /* 0x000fe40007fde0ff */
[----:B------:R-:W-:-:S02]  /*3ad0*/  IADD3.X R111, R108, c[0x0][0x24c], RZ, P5, !PT ;  /* 0x000093006c6f7a10 */ /* 0x000fc40002ffe4ff */
[----:B------:R-:W-:Y:S02]  /*3ae0*/  IADD3.X R99, R106, c[0x0][0x174], RZ, P6, !PT ;  /* 0x00005d006a637a10 */ /* 0x000fe400037fe4ff */
[C---:B------:R-:W-:Y:S02]  /*3af0*/  LOP3.LUT P3, RZ, R97.reuse, 0xff, RZ, 0xc0, !PT ;  /* 0x000000ff61ff7812 */ /* 0x040fe4000786c0ff */
[C---:B------:R-:W-:Y:S02]  /*3b00*/  LOP3.LUT P4, RZ, R97.reuse, 0xff00, RZ, 0xc0, !PT ;  /* 0x0000ff0061ff7812 */ /* 0x040fe4000788c0ff */
[C---:B------:R-:W-:Y:S02]  /*3b10*/  LOP3.LUT P5, RZ, R97.reuse, 0xff0000, RZ, 0xc0, !PT ;  /* 0x00ff000061ff7812 */ /* 0x040fe400078ac0ff */
[----:B------:R-:W-:Y:S02]  /*3b20*/  LOP3.LUT P6, RZ, R97, 0xff000000, RZ, 0xc0, !PT ;  /* 0xff00000061ff7812 */ /* 0x000fe400078cc0ff */
[----:B------:R-:W-:-:S04]  /*3b30*/  @P1 SHF.R.U64 R97, R122, 0x10, R123 ;  /* 0x000000107a611819 */ /* 0x000fc8000000127b */
[----:B------:R-:W-:Y:S01]  /*3b40*/  @P1 PRMT R97, RZ, 0x5410, R97 ;  /* 0x00005410ff611816 */ /* 0x000fe20000000061 */
[----:B------:R-:W0:Y:S01]  /*3b50*/  F2F.BF16.F32 R113, R113 ;  /* 0x0000007100717304 */ /* 0x000e220000202000 */
[----:B------:R-:W-:-:S03]  /*3b60*/  @P0 F2FP.BF16.PACK_AB R196, RZ, R196 ;  /* 0x000000c4ffc4023e */ /* 0x000fc600000010ff */
[----:B------:R-:W-:Y:S02]  /*3b70*/  @P1 FADD.FTZ R202, R202, R97 ;  /* 0x00000061caca1221 */ /* 0x000fe40000010000 */
[----:B------:R-:W-:Y:S02]  /*3b80*/  @P1 IMAD.MOV.U32 R97, RZ, RZ, R123 ;  /* 0x000000ffff611224 */ /* 0x000fe400078e007b */
[----:B------:R-:W1:Y:S01]  /*3b90*/  F2F.BF16.F32 R197, R197 ;  /* 0x000000c500c57304 */ /* 0x000e620000202000 */
[----:B------:R-:W-:Y:S01]  /*3ba0*/  @P0 PRMT R188, R196, 0x7610, R188 ;  /* 0x00007610c4bc0816 */ /* 0x000fe200000000bc */
[----:B------:R-:W-:Y:S01]  /*3bb0*/  FMUL.FTZ R196, R101, R216 ;  /* 0x000000d865c47220 */ /* 0x000fe20000410000 */
[----:B------:R-:W-:Y:S02]  /*3bc0*/  @P1 PRMT R97, RZ, 0x5410, R97 ;  /* 0x00005410ff611816 */ /* 0x000fe40000000061 */
[----:B------:R-:W-:-:S03]  /*3bd0*/  @P0 F2FP.BF16.PACK_AB R198, RZ, R198 ;  /* 0x000000c6ffc6023e */ /* 0x000fc600000010ff */
[----:B------:R-:W2:Y:S01]  /*3be0*/  F2F.BF16.F32 R199, R199 ;  /* 0x000000c700c77304 */ /* 0x000ea20000202000 */
[----:B------:R-:W-:Y:S01]  /*3bf0*/  @P0 F2FP.BF16.PACK_AB R200, RZ, R200 ;  /* 0x000000c8ffc8023e */ /* 0x000fe200000010ff */
[----:B------:R-:W-:Y:S01]  /*3c00*/  @P1 FADD.FTZ R196, R196, R97 ;  /* 0x00000061c4c41221 */ /* 0x000fe20000010000 */
[----:B------:R-:W-:Y:S02]  /*3c10*/  @P0 LOP3.LUT R108, R188, 0xffff, RZ, 0xc0, !PT ;  /* 0x0000ffffbc6c0812 */ /* 0x000fe400078ec0ff */
[----:B------:R-:W-:Y:S02]  /*3c20*/  @P0 PRMT R190, R198, 0x7610, R190 ;  /* 0x00007610c6be0816 */ /* 0x000fe400000000be */
[----:B------:R-:W-:Y:S02]  /*3c30*/  @P0 PRMT R191, R200, 0x7610, R191 ;  /* 0x00007610c8bf0816 */ /* 0x000fe400000000bf */
[----:B------:R-:W-:Y:S01]  /*3c40*/  @P1 SHF.R.U32.HI R97, RZ, 0x10, R123 ;  /* 0x00000010ff611819 */ /* 0x000fe2000001167b */
[----:B------:R-:W-:Y:S01]  /*3c50*/  @P0 IMAD.WIDE.U32 R108, R108, 0x10000, RZ ;  /* 0x000100006c6c0825 */ /* 0x000fe200078e00ff */
[----:B------:R-:W-:-:S02]  /*3c60*/  @P0 PRMT R203, R190, 0x5410, R191 ;  /* 0x00005410becb0816 */ /* 0x000fc400000000bf */
[----:B------:R-:W-:Y:S01]  /*3c70*/  @P1 PRMT R97, RZ, 0x5410, R97 ;  /* 0x00005410ff611816 */ /* 0x000fe20000000061 */
[----:B0-----:R-:W-:Y:S01]  /*3c80*/  IMAD.WIDE.U32 R112, R113, 0x10000, RZ ;  /* 0x0001000071707825 */ /* 0x001fe200078e00ff */
[----:B-1----:R-:W-:-:S03]  /*3c90*/  SHF.L.U32 R197, R197, 0x10, RZ ;  /* 0x00000010c5c57819 */ /* 0x002fc600000006ff */
[----:B------:R-:W-:Y:S01]  /*3ca0*/  FMUL.FTZ R200, R101, R204 ;  /* 0x000000cc65c87220 */ /* 0x000fe20000410000 */
[----:B------:R-:W-:Y:S02]  /*3cb0*/  @P0 LOP3.LUT R109, R203, R109, RZ, 0xfc, !PT ;  /* 0x0000006dcb6d0212 */ /* 0x000fe400078efcff */
[----:B------:R-:W-:Y:S01]  /*3cc0*/  @P0 LOP3.LUT R108, R108, 0xffff, R189, 0xf8, !PT ;  /* 0x0000ffff6c6c0812 */ /* 0x000fe200078ef8bd */
[----:B------:R-:W-:Y:S01]  /*3cd0*/  @P1 FADD.FTZ R200, R200, R97 ;  /* 0x00000061c8c81221 */ /* 0x000fe20000010000 */
[----:B--2---:R-:W-:Y:S01]  /*3ce0*/  LOP3.LUT R113, R113, R197, R199, 0xfe, !PT ;  /* 0x000000c571717212 */ /* 0x004fe200078efec7 */
[----:B------:R-:W-:Y:S01]  /*3cf0*/  @P1 IMAD.MOV.U32 R97, RZ, RZ, R122 ;  /* 0x000000ffff611224 */ /* 0x000fe200078e007a */
[----:B------:R-:W-:Y:S01]  /*3d00*/  LOP3.LUT R112, R112, R201, RZ, 0xfc, !PT ;  /* 0x000000c970707212 */ /* 0x000fe200078efcff */
[----:B------:R-:W-:Y:S04]  /*3d10*/  @P0 STG.E.64 [R60.64], R108 ;  /* 0x0000006c3c000986 */ /* 0x000fe8000c101b04 */
[----:B------:R0:W-:Y:S01]  /*3d20*/  STG.E.64 [R56.64], R112 ;  /* 0x0000007038007986 */ /* 0x0001e2000c101b04 */
[-C--:B------:R-:W-:Y:S01]  /*3d30*/  FMUL.FTZ R194, R202, R95.reuse ;  /* 0x0000005fcac27220 */ /* 0x080fe20000410000 */
[----:B------:R-:W-:Y:S01]  /*3d40*/  HFMA2.MMA R197, -RZ, RZ, 0, 0 ;  /* 0x00000000ffc57435 */ /* 0x000fe200000001ff */
[-C--:B------:R-:W-:Y:S01]  /*3d50*/  FMUL.FTZ R198, R196, R95.reuse ;  /* 0x0000005fc4c67220 */ /* 0x080fe20000410000 */
[----:B------:R-:W2:Y:S01]  /*3d60*/  LDG.E.64 R58, [R58.64] ;  /* 0x000000043a3a7981 */ /* 0x000ea2000c1e1b00 */
[----:B------:R-:W-:Y:S01]  /*3d70*/  FMUL.FTZ R194, R194, c[0x0][0x1e8] ;  /* 0x00007a00c2c27a20 */ /* 0x000fe20000410000 */
[----:B0-----:R-:W-:Y:S01]  /*3d80*/  @P1 PRMT R57, RZ, 0x5410, R97 ;  /* 0x00005410ff391816 */ /* 0x001fe20000000061 */
[----:B------:R-:W-:-:S04]  /*3d90*/  FMUL.FTZ R97, R200, R95 ;  /* 0x0000005fc8617220 */ /* 0x000fc80000410000 */
[----:B------:R-:W-:Y:S02]  /*3da0*/  @P1 FADD.FTZ R214, R214, R57 ;  /* 0x00000039d6d61221 */ /* 0x000fe40000010000 */
[----:B------:R-:W-:Y:S02]  /*3db0*/  FMUL.FTZ R97, R97, c[0x0][0x1e8] ;  /* 0x00007a0061617a20 */ /* 0x000fe40000410000 */
[----:B------:R-:W-:Y:S01]  /*3dc0*/  FMUL.FTZ R113, R214, R95 ;  /* 0x0000005fd6717220 */ /* 0x000fe20000410000 */
[----:B------:R-:W-:Y:S01]  /*3dd0*/  MOV R56, RZ ;  /* 0x000000ff00387202 */ /* 0x000fe20000000f00 */
[----:B------:R-:W-:Y:S02]  /*3de0*/  FMUL.FTZ R198, R198, c[0x0][0x1e8] ;  /* 0x00007a00c6c67a20 */ /* 0x000fe40000410000 */
[----:B------:R-:W-:Y:S02]  /*3df0*/  @P4 FMUL.FTZ R197, R131, R194 ;  /* 0x000000c283c54220 */ /* 0x000fe40000410000 */
[----:B------:R-:W-:-:S02]  /*3e00*/  @P6 FMUL.FTZ R56, R130, R97 ;  /* 0x0000006182386220 */ /* 0x000fc40000410000 */
[----:B------:R-:W-:Y:S02]  /*3e10*/  FMUL.FTZ R113, R113, c[0x0][0x1e8] ;  /* 0x00007a0071717a20 */ /* 0x000fe40000410000 */
[----:B------:R-:W-:Y:S01]  /*3e20*/  IMAD.MOV.U32 R199, RZ, RZ, RZ ;  /* 0x000000ffffc77224 */ /* 0x000fe200078e00ff */
[----:B------:R-:W0:Y:S01]  /*3e30*/  F2F.BF16.F32 R60, R197 ;  /* 0x000000c5003c7304 */ /* 0x000e220000202000 */
[----:B------:R-:W-:Y:S02]  /*3e40*/  @P5 FMUL.FTZ R199, R165, R198 ;  /* 0x000000c6a5c75220 */ /* 0x000fe40000410000 */
[----:B------:R-:W-:Y:S01]  /*3e50*/  IMAD.MOV.U32 R108, RZ, RZ, RZ ;  /* 0x000000ffff6c7224 */ /* 0x000fe200078e00ff */
[----:B------:R-:W-:Y:S01]  /*3e60*/  @P0 F2FP.BF16.PACK_AB R202, RZ, R202 ;  /* 0x000000caffca023e */ /* 0x000fe200000010ff */
[----:B------:R-:W-:-:S03]  /*3e70*/  @P3 FMUL.FTZ R108, R166, R113 ;  /* 0x00000071a66c3220 */ /* 0x000fc60000410000 */
[----:B------:R1:W3:Y:S01]  /*3e80*/  F2F.BF16.F32 R109, R56 ;  /* 0x00000038006d7304 */ /* 0x0002e20000202000 */
[----:B------:R-:W-:Y:S02]  /*3e90*/  @P0 PRMT R188, R202, 0x7610, R188 ;  /* 0x00007610cabc0816 */ /* 0x000fe400000000bc */
[----:B------:R-:W-:Y:S02]  /*3ea0*/  @P0 F2FP.BF16.PACK_AB R196, RZ, R196 ;  /* 0x000000c4ffc4023e */ /* 0x000fe400000010ff */
[----:B------:R-:W-:-:S03]  /*3eb0*/  @P0 F2FP.BF16.PACK_AB R200, RZ, R200 ;  /* 0x000000c8ffc8023e */ /* 0x000fc600000010ff */
[----:B------:R-:W4:Y:S01]  /*3ec0*/  F2F.BF16.F32 R199, R199 ;  /* 0x000000c700c77304 */ /* 0x000f220000202000 */
[----:B------:R-:W-:-:S07]  /*3ed0*/  @P0 LOP3.LUT R57, R188, 0xffff, RZ, 0xc0, !PT ;  /* 0x0000ffffbc390812 */ /* 0x000fce00078ec0ff */
[----:B------:R-:W4:Y:S01]  /*3ee0*/  F2F.BF16.F32 R197, R108 ;  /* 0x0000006c00c57304 */ /* 0x000f220000202000 */
[----:B------:R-:W-:Y:S02]  /*3ef0*/  @P0 PRMT R190, R196, 0x7610, R190 ;  /* 0x00007610c4be0816 */ /* 0x000fe400000000be */
[----:B------:R-:W-:Y:S02]  /*3f00*/  @P0 PRMT R191, R200, 0x7610, R191 ;  /* 0x00007610c8bf0816 */ /* 0x000fe400000000bf */
[----:B------:R-:W-:Y:S01]  /*3f10*/  @P0 F2FP.BF16.PACK_AB R214, RZ, R214 ;  /* 0x000000d6ffd6023e */ /* 0x000fe200000010ff */
[----:B-1----:R-:W-:Y:S01]  /*3f20*/  @P0 IMAD.WIDE.U32 R56, R57, 0x10000, RZ ;  /* 0x0001000039380825 */ /* 0x002fe200078e00ff */
[----:B------:R-:W-:Y:S02]  /*3f30*/  @P0 PRMT R201, R190, 0x5410, R191 ;  /* 0x00005410bec90816 */ /* 0x000fe400000000bf */
[----:B------:R-:W-:Y:S01]  /*3f40*/  @P0 PRMT R189, R214, 0x7610, R189 ;  /* 0x00007610d6bd0816 */ /* 0x000fe200000000bd */
[----:B0-----:R-:W-:Y:S01]  /*3f50*/  IMAD.WIDE.U32 R60, R60, 0x10000, RZ ;  /* 0x000100003c3c7825 */ /* 0x001fe200078e00ff */
[----:B---3--:R-:W-:-:S02]  /*3f60*/  SHF.L.U32 R109, R109, 0x10, RZ ;  /* 0x000000106d6d7819 */ /* 0x008fc400000006ff */
[----:B------:R-:W-:Y:S02]  /*3f70*/  @P0 LOP3.LUT R57, R201, R57, RZ, 0xfc, !PT ;  /* 0x00000039c9390212 */ /* 0x000fe400078efcff */
[----:B------:R-:W-:Y:S02]  /*3f80*/  @P0 LOP3.LUT R56, R56, 0xffff, R189, 0xf8, !PT ;  /* 0x0000ffff38380812 */ /* 0x000fe400078ef8bd */
[----:B----4-:R-:W-:Y:S02]  /*3f90*/  LOP3.LUT R61, R61, R109, R199, 0xfe, !PT ;  /* 0x0000006d3d3d7212 */ /* 0x010fe400078efec7 */
[----:B------:R-:W-:Y:S01]  /*3fa0*/  LOP3.LUT R60, R60, R197, RZ, 0xfc, !PT ;  /* 0x000000c53c3c7212 */ /* 0x000fe200078efcff */
[----:B------:R-:W-:Y:S04]  /*3fb0*/  @P0 STG.E.64 [R62.64], R56 ;  /* 0x000000383e000986 */ /* 0x000fe8000c101b04 */
[----:B------:R0:W-:Y:S04]  /*3fc0*/  STG.E.64 [R110.64], R60 ;  /* 0x0000003c6e007986 */ /* 0x0001e8000c101b04 */
[----:B------:R-:W3:Y:S01]  /*3fd0*/  LDG.E.64 R98, [R98.64] ;  /* 0x0000000462627981 */ /* 0x000ee2000c1e1b00 */
[----:B------:R-:W-:Y:S01]  /*3fe0*/  HFMA2.MMA R112, -RZ, RZ, 0, 0 ;  /* 0x00000000ff707435 */ /* 0x000fe200000001ff */
[----:B------:R-:W-:-:S02]  /*3ff0*/  IMAD.MOV.U32 R109, RZ, RZ, RZ ;  /* 0x000000ffff6d7224 */ /* 0x000fc400078e00ff */
[-CC-:B------:R-:W-:Y:S02]  /*4000*/  FFMA.FTZ R221, R221, R251.reuse, R252.reuse ;  /* 0x000000fbdddd7223 */ /* 0x180fe400000100fc */
[-CC-:B------:R-:W-:Y:S02]  /*4010*/  FFMA.FTZ R223, R223, R251.reuse, R252.reuse ;  /* 0x000000fbdfdf7223 */ /* 0x180fe400000100fc */
[----:B------:R-:W-:Y:S02]  /*4020*/  FFMA.FTZ R225, R225, R251, R252 ;  /* 0x000000fbe1e17223 */ /* 0x000fe400000100fc */
[----:B------:R-:W-:-:S04]  /*4030*/  FADD.FTZ R222, R222, -R223 ;  /* 0x800000dfdede7221 */ /* 0x000fc80000010000 */
[----:B------:R-:W-:Y:S02]  /*4040*/  FMUL.FTZ R222, R101, R222 ;  /* 0x000000de65de7220 */ /* 0x000fe40000410000 */
[----:B------:R-:W-:Y:S01]  /*4050*/  FFMA.FTZ R226, R226, R251, R252 ;  /* 0x000000fbe2e27223 */ /* 0x000fe200000100fc */
[----:B0-----:R-:W-:-:S03]  /*4060*/  CS2R R110, SRZ ;  /* 0x00000000006e7805 */ /* 0x001fc6000001ff00 */
[----:B------:R-:W-:-:S04]  /*4070*/  FADD.FTZ R226, R227, -R226 ;  /* 0x800000e2e3e27221 */ /* 0x000fc80000010000 */
[----:B------:R-:W-:Y:S01]  /*4080*/  FMUL.FTZ R200, R101, R226 ;  /* 0x000000e265c87220 */ /* 0x000fe20000410000 */
[----:B------:R-:W-:Y:S01]  /*4090*/  HFMA2.MMA R201, -RZ, RZ, 0, 0 ;  /* 0x00000000ffc97435 */ /* 0x000fe200000001ff */
[----:B------:R-:W-:Y:S01]  /*40a0*/  IMAD.MOV.U32 R199, RZ, RZ, RZ ;  /* 0x000000ffffc77224 */ /* 0x000fe200078e00ff */
[----:B------:R-:W-:Y:S01]  /*40b0*/  MOV R202, RZ ;  /* 0x000000ff00ca7202 */ /* 0x000fe20000000f00 */
[----:B------:R-:W-:-:S04]  /*40c0*/  FFMA.FTZ R230, R230, R251, R252 ;  /* 0x000000fbe6e67223 */ /* 0x000fc800000100fc */
[----:B------:R-:W-:Y:S02]  /*40d0*/  FADD.FTZ R230, R231, -R230 ;  /* 0x800000e6e7e67221 */ /* 0x000fe40000010000 */
[-CC-:B------:R-:W-:Y:S02]  /*40e0*/  FFMA.FTZ R233, R233, R251.reuse, R252.reuse ;  /* 0x000000fbe9e97223 */ /* 0x180fe400000100fc */
[C---:B------:R-:W-:Y:S02]  /*40f0*/  FMUL.FTZ R230, R101.reuse, R230 ;  /* 0x000000e665e67220 */ /* 0x040fe40000410000 */
[----:B------:R-:W-:Y:S02]  /*4100*/  FADD.FTZ R232, R232, -R233 ;  /* 0x800000e9e8e87221 */ /* 0x000fe40000010000 */
[----:B------:R-:W-:Y:S02]  /*4110*/  FFMA.FTZ R234, R234, R251, R252 ;  /* 0x000000fbeaea7223 */ /* 0x000fe400000100fc */
[----:B------:R-:W-:-:S02]  /*4120*/  FMUL.FTZ R232, R101, R232 ;  /* 0x000000e865e87220 */ /* 0x000fc40000410000 */
[----:B------:R-:W-:Y:S02]  /*4130*/  FADD.FTZ R234, R235, -R234 ;  /* 0x800000eaebea7221 */ /* 0x000fe40000010000 */
[----:B------:R-:W-:Y:S02]  /*4140*/  FFMA.FTZ R229, R229, R251, R252 ;  /* 0x000000fbe5e57223 */ /* 0x000fe400000100fc */
[----:B------:R-:W-:Y:S02]  /*4150*/  FMUL.FTZ R234, R101, R234 ;  /* 0x000000ea65ea7220 */ /* 0x000fe40000410000 */
[----:B------:R-:W-:-:S04]  /*4160*/  FADD.FTZ R228, R228, -R229 ;  /* 0x800000e5e4e47221 */ /* 0x000fc80000010000 */
[----:B------:R-:W-:Y:S01]  /*4170*/  FMUL.FTZ R228, R101, R228 ;  /* 0x000000e465e47220 */ /* 0x000fe20000410000 */
[----:B--2---:R-:W-:Y:S02]  /*4180*/  @P3 MOV R108, R58 ;  /* 0x0000003a006c3202 */ /* 0x004fe40000000f00 */
[--C-:B------:R-:W-:Y:S02]  /*4190*/  @P4 SHF.R.U64 R197, R58, 0x10, R59.reuse ;  /* 0x000000103ac54819 */ /* 0x100fe4000000123b */
[--C-:B------:R-:W-:Y:S02]  /*41a0*/  @P6 SHF.R.U32.HI R58, RZ, 0x10, R59.reuse ;  /* 0x00000010ff3a6819 */ /* 0x100fe4000001163b */
[----:B------:R-:W-:Y:S01]  /*41b0*/  @P3 PRMT R108, RZ, 0x5410, R108 ;  /* 0x00005410ff6c3816 */ /* 0x000fe2000000006c */
[----:B------:R-:W-:Y:S01]  /*41c0*/  @P5 IMAD.MOV.U32 R196, RZ, RZ, R59 ;  /* 0x000000ffffc45224 */ /* 0x000fe200078e003b */
[----:B------:R-:W-:Y:S02]  /*41d0*/  @P4 PRMT R57, RZ, 0x5410, R197 ;  /* 0x00005410ff394816 */ /* 0x000fe400000000c5 */
[----:B------:R-:W-:Y:S01]  /*41e0*/  @P6 PRMT R56, RZ, 0x5410, R58 ;  /* 0x00005410ff386816 */ /* 0x000fe2000000003a */
[----:B------:R-:W-:Y:S01]  /*41f0*/  @P3 FMUL.FTZ R109, R113, R108 ;  /* 0x0000006c716d3220 */ /* 0x000fe20000410000 */
[----:B------:R-:W-:Y:S01]  /*4200*/  MOV R108, RZ ;  /* 0x000000ff006c7202 */ /* 0x000fe20000000f00 */
[----:B------:R-:W-:Y:S01]  /*4210*/  @P4 FMUL.FTZ R112, R194, R57 ;  /* 0x00000039c2704220 */ /* 0x000fe20000410000 */
[----:B------:R-:W-:Y:S01]  /*4220*/  @P5 PRMT R57, RZ, 0x5410, R196 ;  /* 0x00005410ff395816 */ /* 0x000fe200000000c4 */
[----:B------:R-:W-:-:S02]  /*4230*/  @P6 FMUL.FTZ R108, R97, R56 ;  /* 0x00000038616c6220 */ /* 0x000fc40000410000 */
[----:B------:R-:W-:Y:S02]  /*4240*/  @P1 IMAD.MOV.U32 R56, RZ, RZ, R124 ;  /* 0x000000ffff381224 */ /* 0x000fe400078e007c */
[----:B------:R-:W-:Y:S02]  /*4250*/  FADD.FTZ R196, R220, -R221 ;  /* 0x800000dddcc47221 */ /* 0x000fe40000010000 */
[----:B------:R-:W-:Y:S02]  /*4260*/  IMAD.MOV.U32 R113, RZ, RZ, RZ ;  /* 0x000000ffff717224 */ /* 0x000fe400078e00ff */
[----:B------:R-:W-:Y:S01]  /*4270*/  @P5 FMUL.FTZ R113, R198, R57 ;  /* 0x00000039c6715220 */ /* 0x000fe20000410000 */
[----:B------:R-:W-:Y:S01]  /*4280*/  @P1 PRMT R57, RZ, 0x5410, R56 ;  /* 0x00005410ff391816 */ /* 0x000fe20000000038 */
[----:B------:R-:W-:Y:S01]  /*4290*/  FMUL.FTZ R196, R101, R196 ;  /* 0x000000c465c47220 */ /* 0x000fe20000410000 */
[----:B------:R-:W-:Y:S02]  /*42a0*/  @P1 SHF.R.U64 R59, R124, 0x10, R125 ;  /* 0x000000107c3b1819 */ /* 0x000fe4000000127d */
[----:B------:R-:W-:Y:S01]  /*42b0*/  LOP3.LUT P3, RZ, R96, 0xff, RZ, 0xc0, !PT ;  /* 0x000000ff60ff7812 */ /* 0x000fe2000786c0ff */
[----:B------:R-:W-:Y:S01]  /*42c0*/  @P1 FADD.FTZ R196, R196, R57 ;  /* 0x00000039c4c41221 */ /* 0x000fe20000010000 */
[----:B------:R-:W-:Y:S01]  /*42d0*/  @P1 PRMT R57, RZ, 0x5410, R59 ;  /* 0x00005410ff391816 */ /* 0x000fe2000000003b */
[----:B------:R-:W-:Y:S01]  /*42e0*/  FADD.FTZ R198, R224, -R225 ;  /* 0x800000e1e0c67221 */ /* 0x000fe20000010000 */
[----:B------:R-:W-:-:S03]  /*42f0*/  @P1 MOV R58, R125 ;  /* 0x0000007d003a1202 */ /* 0x000fc60000000f00 */
[----:B------:R-:W-:Y:S01]  /*4300*/  @P1 FADD.FTZ R222, R222, R57 ;  /* 0x00000039dede1221 */ /* 0x000fe20000010000 */
[----:B------:R-:W-:Y:S01]  /*4310*/  @P1 PRMT R57, RZ, 0x5410, R58 ;  /* 0x00005410ff391816 */ /* 0x000fe2000000003a */
[----:B------:R-:W-:Y:S01]  /*4320*/  FMUL.FTZ R198, R101, R198 ;  /* 0x000000c665c67220 */ /* 0x000fe20000410000 */
[----:B------:R-:W-:Y:S01]  /*4330*/  LOP3.LUT P4, RZ, R96, 0xff00, RZ, 0xc0, !PT ;  /* 0x0000ff0060ff7812 */ /* 0x000fe2000788c0ff */
[-C--:B------:R-:W-:Y:S02]  /*4340*/  FMUL.FTZ R56, R196, R95.reuse ;  /* 0x0000005fc4387220 */ /* 0x080fe40000410000 */
[----:B------:R-:W-:Y:S02]  /*4350*/  @P1 FADD.FTZ R198, R198, R57 ;  /* 0x00000039c6c61221 */ /* 0x000fe40000010000 */
[----:B------:R-:W-:Y:S01]  /*4360*/  FMUL.FTZ R61, R56, c[0x0][0x1e8] ;  /* 0x00007a00383d7a20 */ /* 0x000fe20000410000 */
[----:B------:R-:W-:Y:S02]  /*4370*/  LOP3.LUT P5, RZ, R96, 0xff0000, RZ, 0xc0, !PT ;  /* 0x00ff000060ff7812 */ /* 0x000fe400078ac0ff */
[----:B------:R-:W-:Y:S01]  /*4380*/  @P1 SHF.R.U32.HI R59, RZ, 0x10, R125 ;  /* 0x00000010ff3b1819 */ /* 0x000fe2000001167d */
[----:B------:R-:W-:Y:S01]  /*4390*/  FMUL.FTZ R58, R222, R95 ;  /* 0x0000005fde3a7220 */ /* 0x000fe20000410000 */
[----:B------:R-:W-:-:S02]  /*43a0*/  LOP3.LUT P6, RZ, R96, 0xff000000, RZ, 0xc0, !PT ;  /* 0xff00000060ff7812 */ /* 0x000fc400078cc0ff */
[----:B------:R-:W-:Y:S01]  /*43b0*/  @P1 PRMT R59, RZ, 0x5410, R59 ;  /* 0x00005410ff3b1816 */ /* 0x000fe2000000003b */
[----:B------:R-:W-:Y:S02]  /*43c0*/  FMUL.FTZ R58, R58, c[0x0][0x1e8] ;  /* 0x00007a003a3a7a20 */ /* 0x000fe40000410000 */
[----:B------:R-:W-:Y:S02]  /*43d0*/  IMAD.MOV.U32 R96, RZ, RZ, RZ ;  /* 0x000000ffff607224 */ /* 0x000fe400078e00ff */
[----:B------:R-:W-:Y:S02]  /*43e0*/  @P1 FADD.FTZ R200, R200, R59 ;  /* 0x0000003bc8c81221 */ /* 0x000fe40000010000 */
[----:B------:R-:W-:Y:S01]  /*43f0*/  @P4 FMUL.FTZ R96, R121, R58 ;  /* 0x0000003a79604220 */ /* 0x000fe20000410000 */
[----:B---3--:R-:W-:-:S04]  /*4400*/  @P3 MOV R57, R98 ;  /* 0x0000006200393202 */ /* 0x008fc80000000f00 */
[----:B------:R-:W-:-:S05]  /*4410*/  @P3 PRMT R56, RZ, 0x5410, R57 ;  /* 0x00005410ff383816 */ /* 0x000fca0000000039 */
[----:B------:R-:W-:Y:S01]  /*4420*/  @P3 FMUL.FTZ R111, R61, R56 ;  /* 0x000000383d6f3220 */ /* 0x000fe20000410000 */
[----:B------:R-:W-:-:S04]  /*4430*/  @P4 SHF.R.U64 R56, R98, 0x10, R99 ;  /* 0x0000001062384819 */ /* 0x000fc80000001263 */
[----:B------:R-:W-:Y:S02]  /*4440*/  @P4 PRMT R56, RZ, 0x5410, R56 ;  /* 0x00005410ff384816 */ /* 0x000fe40000000038 */
[----:B------:R-:W-:-:S03]  /*4450*/  @P5 MOV R57, R99 ;  /* 0x0000006300395202 */ /* 0x000fc60000000f00 */
[----:B------:R-:W-:Y:S02]  /*4460*/  @P4 FMUL.FTZ R110, R58, R56 ;  /* 0x000000383a6e4220 */ /* 0x000fe40000410000 */
[-C--:B------:R-:W-:Y:S02]  /*4470*/  FMUL.FTZ R56, R198, R95.reuse ;  /* 0x0000005fc6387220 */ /* 0x080fe40000410000 */
[----:B------:R-:W-:Y:S01]  /*4480*/  FMUL.FTZ R58, R200, R95 ;  /* 0x0000005fc83a7220 */ /* 0x000fe20000410000 */
[----:B------:R-:W-:Y:S01]  /*4490*/  @P5 PRMT R57, RZ, 0x5410, R57 ;  /* 0x00005410ff395816 */ /* 0x000fe20000000039 */
[----:B------:R-:W-:Y:S01]  /*44a0*/  @P3 FMUL.FTZ R199, R164, R61 ;  /* 0x0000003da4c73220 */ /* 0x000fe20000410000 */
[----:B------:R-:W-:Y:S01]  /*44b0*/  @P6 SHF.R.U32.HI R59, RZ, 0x10, R99 ;  /* 0x00000010ff3b6819 */ /* 0x000fe20000011663 */
[----:B------:R-:W-:Y:S02]  /*44c0*/  FMUL.FTZ R56, R56, c[0x0][0x1e8] ;  /* 0x00007a0038387a20 */ /* 0x000fe40000410000 */
[----:B------:R-:W-:-:S02]  /*44d0*/  FMUL.FTZ R61, R58, c[0x0][0x1e8] ;  /* 0x00007a003a3d7a20 */ /* 0x000fc40000410000 */
[----:B------:R-:W-:Y:S02]  /*44e0*/  IMAD.MOV.U32 R197, RZ, RZ, RZ ;  /* 0x000000ffffc57224 */ /* 0x000fe400078e00ff */
[----:B------:R-:W-:Y:S02]  /*44f0*/  @P5 FMUL.FTZ R201, R163, R56 ;  /* 0x00000038a3c95220 */ /* 0x000fe40000410000 */
[----:B------:R-:W-:Y:S01]  /*4500*/  @P5 FMUL.FTZ R197, R56, R57 ;  /* 0x0000003938c55220 */ /* 0x000fe20000410000 */
[----:B------:R-:W-:Y:S01]  /*4510*/  @P6 PRMT R56, RZ, 0x5410, R59 ;  /* 0x00005410ff386816 */ /* 0x000fe2000000003b */
[----:B------:R-:W-:Y:S02]  /*4520*/  @P6 FMUL.FTZ R202, R120, R61 ;  /* 0x0000003d78ca6220 */ /* 0x000fe40000410000 */
[----:B------:R-:W-:Y:S01]  /*4530*/  IMAD.MOV.U32 R194, RZ, RZ, RZ ;  /* 0x000000ffffc27224 */ /* 0x000fe200078e00ff */
[----:B------:R-:W0:Y:S01]  /*4540*/  F2F.BF16.F32 R203, R96 ;  /* 0x0000006000cb7304 */ /* 0x000e220000202000 */
[----:B------:R-:W-:Y:S01]  /*4550*/  @P6 FMUL.FTZ R194, R61, R56 ;  /* 0x000000383dc26220 */ /* 0x000fe20000410000 */
[----:B------:R-:W-:-:S02]  /*4560*/  IADD3 R56, P6, R107, c[0x0][0x248], RZ ;  /* 0x000092006b387a10 */ /* 0x000fc40007fde0ff */
[----:B------:R-:W-:Y:S02]  /*4570*/  @P0 IADD3 R60, P4, R107, c[0x0][0x258], RZ ;  /* 0x000096006b3c0a10 */ /* 0x000fe40007f9e0ff */
[----:B------:R-:W-:Y:S02]  /*4580*/  @P0 F2FP.BF16.PACK_AB R222, RZ, R222 ;  /* 0x000000deffde023e */ /* 0x000fe400000010ff */
[----:B------:R-:W1:Y:S01]  /*4590*/  F2F.BF16.F32 R202, R202 ;  /* 0x000000ca00ca7304 */ /* 0x000e620000202000 */
[C---:B------:R-:W-:Y:S02]  /*45a0*/  IADD3.X R57, R106.reuse, c[0x0][0x24c], RZ, P6, !PT ;  /* 0x000093006a397a10 */ /* 0x040fe400037fe4ff */
[----:B------:R-:W-:Y:S02]  /*45b0*/  @P0 IADD3.X R61, R106, c[0x0][0x25c], RZ, P4, !PT ;  /* 0x000097006a3d0a10 */ /* 0x000fe400027fe4ff */
[C---:B------:R-:W-:Y:S02]  /*45c0*/  IADD3 R58, P5, R105.reuse, c[0x0][0x170], RZ ;  /* 0x00005c00693a7a10 */ /* 0x040fe40007fbe0ff */
[C---:B------:R-:W-:Y:S01]  /*45d0*/  @P0 IADD3 R62, P6, R105.reuse, c[0x0][0x258], RZ ;  /* 0x00009600693e0a10 */ /* 0x040fe20007fde0ff */
[----:B------:R-:W2:Y:S01]  /*45e0*/  F2F.BF16.F32 R204, R201 ;  /* 0x000000c900cc7304 */ /* 0x000ea20000202000 */
[----:B------:R-:W-:-:S02]  /*45f0*/  IADD3 R98, P4, R105, c[0x0][0x248], RZ ;  /* 0x0000920069627a10 */ /* 0x000fc40007f9e0ff */
[----:B------:R-:W-:Y:S02]  /*4600*/  @P0 PRMT R188, R222, 0x7610, R188 ;  /* 0x00007610debc0816 */ /* 0x000fe400000000bc */
[----:B------:R-:W-:-:S03]  /*4610*/  @P0 F2FP.BF16.PACK_AB R198, RZ, R198 ;  /* 0x000000c6ffc6023e */ /* 0x000fc600000010ff */
[----:B------:R1:W3:Y:S01]  /*4620*/  F2F.BF16.F32 R201, R199 ;  /* 0x000000c700c97304 */ /* 0x0002e20000202000 */
[----:B------:R-:W-:Y:S02]  /*4630*/  @P0 F2FP.BF16.PACK_AB R200, RZ, R200 ;  /* 0x000000c8ffc8023e */ /* 0x000fe400000010ff */
[C---:B------:R-:W-:Y:S02]  /*4640*/  IADD3.X R59, R104.reuse, c[0x0][0x174], RZ, P5, !PT ;  /* 0x00005d00683b7a10 */ /* 0x040fe40002ffe4ff */
[C---:B------:R-:W-:Y:S02]  /*4650*/  @P0 IADD3.X R63, R104.reuse, c[0x0][0x25c], RZ, P6, !PT ;  /* 0x00009700683f0a10 */ /* 0x040fe400037fe4ff */
[----:B------:R-:W-:Y:S02]  /*4660*/  IADD3.X R99, R104, c[0x0][0x24c], RZ, P4, !PT ;  /* 0x0000930068637a10 */ /* 0x000fe400027fe4ff */
[----:B------:R-:W-:Y:S02]  /*4670*/  @P0 LOP3.LUT R104, R188, 0xffff, RZ, 0xc0, !PT ;  /* 0x0000ffffbc680812 */ /* 0x000fe400078ec0ff */
[----:B------:R-:W-:-:S02]  /*4680*/  @P0 F2FP.BF16.PACK_AB R196, RZ, R196 ;  /* 0x000000c4ffc4023e */ /* 0x000fc400000010ff */
[----:B------:R-:W-:Y:S02]  /*4690*/  @P0 PRMT R190, R198, 0x7610, R190 ;  /* 0x00007610c6be0816 */ /* 0x000fe400000000be */
[----:B------:R-:W-:Y:S01]  /*46a0*/  @P0 PRMT R191, R200, 0x7610, R191 ;  /* 0x00007610c8bf0816 */ /* 0x000fe200000000bf */
[----:B------:R-:W-:Y:S01]  /*46b0*/  @P0 IMAD.WIDE.U32 R104, R104, 0x10000, RZ ;  /* 0x0001000068680825 */ /* 0x000fe200078e00ff */
[----:B------:R-:W-:Y:S02]  /*46c0*/  @P0 PRMT R189, R196, 0x7610, R189 ;  /* 0x00007610c4bd0816 */ /* 0x000fe400000000bd */
[----:B------:R-:W-:Y:S01]  /*46d0*/  @P0 PRMT R205, R190, 0x5410, R191 ;  /* 0x00005410becd0816 */ /* 0x000fe200000000bf */
[----:B0-----:R-:W-:-:S04]  /*46e0*/  IMAD.WIDE.U32 R106, R203, 0x10000, RZ ;  /* 0x00010000cb6a7825 */ /* 0x001fc800078e00ff */
[----:B-1----:R-:W-:Y:S01]  /*46f0*/  IMAD.U32 R199, R202, 0x10000, RZ ;  /* 0x00010000cac77824 */ /* 0x002fe200078e00ff */
[----:B------:R-:W-:Y:S02]  /*4700*/  @P0 LOP3.LUT R105, R205, R105, RZ, 0xfc, !PT ;  /* 0x00000069cd690212 */ /* 0x000fe400078efcff */
[----:B------:R-:W-:Y:S02]  /*4710*/  @P0 LOP3.LUT R104, R104, 0xffff, R189, 0xf8, !PT ;  /* 0x0000ffff68680812 */ /* 0x000fe400078ef8bd */
[----:B--2---:R-:W-:Y:S02]  /*4720*/  LOP3.LUT R107, R107, R199, R204, 0xfe, !PT ;  /* 0x000000c76b6b7212 */ /* 0x004fe400078efecc */
[----:B---3--:R-:W-:Y:S02]  /*4730*/  LOP3.LUT R106, R106, R201, RZ, 0xfc, !PT ;  /* 0x000000c96a6a7212 */ /* 0x008fe400078efcff */
[----:B------:R-:W-:Y:S01]  /*4740*/  @P1 SHF.R.U64 R196, R126, 0x10, R127 ;  /* 0x000000107ec41819 */ /* 0x000fe2000000127f */
[----:B------:R-:W-:Y:S01]  /*4750*/  @P0 STG.E.64 [R60.64], R104 ;  /* 0x000000683c000986 */ /* 0x000fe2000c101b04 */
[----:B------:R-:W-:-:S03]  /*4760*/  IADD3 R96, P6, R103, c[0x0][0x170], RZ ;  /* 0x00005c0067607a10 */ /* 0x000fc60007fde0ff */
[----:B------:R0:W-:Y:S01]  /*4770*/  STG.E.64 [R56.64], R106 ;  /* 0x0000006a38007986 */ /* 0x0001e2000c101b04 */
[----:B------:R-:W-:Y:S02]  /*4780*/  IADD3.X R97, R102, c[0x0][0x174], RZ, P6, !PT ;  /* 0x00005d0066617a10 */ /* 0x000fe400037fe4ff */
[C---:B------:R-:W-:Y:S01]  /*4790*/  LOP3.LUT P3, RZ, R94.reuse, 0xff, RZ, 0xc0, !PT ;  /* 0x000000ff5eff7812 */ /* 0x040fe2000786c0ff */
[----:B------:R-:W2:Y:S01]  /*47a0*/  LDG.E.64 R58, [R58.64] ;  /* 0x000000043a3a7981 */ /* 0x000ea2000c1e1b00 */
[C---:B------:R-:W-:Y:S02]  /*47b0*/  LOP3.LUT P5, RZ, R94.reuse, 0xff00, RZ, 0xc0, !PT ;  /* 0x0000ff005eff7812 */ /* 0x040fe400078ac0ff */
[C---:B------:R-:W-:Y:S02]  /*47c0*/  LOP3.LUT P4, RZ, R94.reuse, 0xff0000, RZ, 0xc0, !PT ;  /* 0x00ff00005eff7812 */ /* 0x040fe4000788c0ff */
[----:B------:R-:W-:Y:S02]  /*47d0*/  LOP3.LUT P6, RZ, R94, 0xff000000, RZ, 0xc0, !PT ;  /* 0xff0000005eff7812 */ /* 0x000fe400078cc0ff */
[----:B0-----:R-:W-:-:S02]  /*47e0*/  @P1 PRMT R57, RZ, 0x5410, R196 ;  /* 0x00005410ff391816 */ /* 0x001fc400000000c4 */
[----:B------:R-:W-:-:S03]  /*47f0*/  @P1 MOV R94, R127 ;  /* 0x0000007f005e1202 */ /* 0x000fc60000000f00 */
[----:B------:R-:W-:Y:S01]  /*4800*/  @P1 FADD.FTZ R230, R230, R57 ;  /* 0x00000039e6e61221 */ /* 0x000fe20000010000 */
[----:B------:R-:W-:-:S03]  /*4810*/  @P1 PRMT R57, RZ, 0x5410, R94 ;  /* 0x00005410ff391816 */ /* 0x000fc6000000005e */
[----:B------:R-:W-:Y:S01]  /*4820*/  FMUL.FTZ R94, R230, R95 ;  /* 0x0000005fe65e7220 */ /* 0x000fe20000410000 */
[----:B------:R-:W-:Y:S01]  /*4830*/  @P1 SHF.R.U32.HI R61, RZ, 0x10, R127 ;  /* 0x00000010ff3d1819 */ /* 0x000fe2000001167f */
[----:B------:R-:W-:Y:S02]  /*4840*/  @P1 FADD.FTZ R232, R232, R57 ;  /* 0x00000039e8e81221 */ /* 0x000fe40000010000 */
[----:B------:R-:W-:Y:S01]  /*4850*/  FMUL.FTZ R94, R94, c[0x0][0x1e8] ;  /* 0x00007a005e5e7a20 */ /* 0x000fe20000410000 */
[----:B------:R-:W-:Y:S01]  /*4860*/  @P1 PRMT R61, RZ, 0x5410, R61 ;  /* 0x00005410ff3d1816 */ /* 0x000fe2000000003d */
[----:B------:R-:W-:Y:S01]  /*4870*/  IMAD.MOV.U32 R57, RZ, RZ, RZ ;  /* 0x000000ffff397224 */ /* 0x000fe200078e00ff */
[----:B------:R-:W-:Y:S01]  /*4880*/  @P1 MOV R56, R126 ;  /* 0x0000007e00381202 */ /* 0x000fe20000000f00 */
[----:B------:R-:W-:Y:S02]  /*4890*/  @P5 FMUL.FTZ R57, R119, R94 ;  /* 0x0000005e77395220 */ /* 0x000fe40000410000 */
[----:B------:R-:W-:-:S02]  /*48a0*/  @P1 FADD.FTZ R234, R234, R61 ;  /* 0x0000003deaea1221 */ /* 0x000fc40000010000 */
[----:B------:R0:W1:Y:S02]  /*48b0*/  F2F.BF16.F32 R61, R57 ;  /* 0x00000039003d7304 */ /* 0x0000640000202000 */
[----:B------:R-:W-:Y:S01]  /*48c0*/  FMUL.FTZ R105, R234, R95 ;  /* 0x0000005fea697220 */ /* 0x000fe20000410000 */
[----:B0-----:R-:W-:Y:S01]  /*48d0*/  @P1 PRMT R57, RZ, 0x5410, R56 ;  /* 0x00005410ff391816 */ /* 0x001fe20000000038 */
[----:B------:R-:W-:-:S04]  /*48e0*/  HFMA2.MMA R56, -RZ, RZ, 0, 0 ;  /* 0x00000000ff387435 */ /* 0x000fc800000001ff */
[----:B------:R-:W-:Y:S02]  /*48f0*/  @P1 FADD.FTZ R228, R228, R57 ;  /* 0x00000039e4e41221 */ /* 0x000fe40000010000 */
[-C--:B------:R-:W-:Y:S02]  /*4900*/  FMUL.FTZ R104, R232, R95.reuse ;  /* 0x0000005fe8687220 */ /* 0x080fe40000410000 */
[----:B------:R-:W-:Y:S02]  /*4910*/  FMUL.FTZ R105, R105, c[0x0][0x1e8] ;  /* 0x00007a0069697a20 */ /* 0x000fe40000410000 */
[----:B------:R-:W-:Y:S02]  /*4920*/  FMUL.FTZ R107, R228, R95 ;  /* 0x0000005fe46b7220 */ /* 0x000fe40000410000 */
[----:B------:R-:W-:Y:S02]  /*4930*/  FMUL.FTZ R104, R104, c[0x0][0x1e8] ;  /* 0x00007a0068687a20 */ /* 0x000fe40000410000 */
[----:B------:R-:W-:-:S02]  /*4940*/  @P6 FMUL.FTZ R56, R118, R105 ;  /* 0x0000006976386220 */ /* 0x000fc40000410000 */
[----:B------:R-:W-:Y:S02]  /*4950*/  FMUL.FTZ R107, R107, c[0x0][0x1e8] ;  /* 0x00007a006b6b7a20 */ /* 0x000fe40000410000 */
[----:B------:R-:W-:Y:S01]  /*4960*/  IMAD.MOV.U32 R60, RZ, RZ, RZ ;  /* 0x000000ffff3c7224 */ /* 0x000fe200078e00ff */
[----:B------:R0:W3:Y:S01]  /*4970*/  F2F.BF16.F32 R199, R56 ;  /* 0x0000003800c77304 */ /* 0x0000e20000202000 */
[----:B------:R-:W-:Y:S01]  /*4980*/  IMAD.MOV.U32 R106, RZ, RZ, RZ ;  /* 0x000000ffff6a7224 */ /* 0x000fe200078e00ff */
[----:B------:R-:W-:Y:S01]  /*4990*/  @P0 F2FP.BF16.PACK_AB R230, RZ, R230 ;  /* 0x000000e6ffe6023e */ /* 0x000fe200000010ff */
[----:B------:R-:W-:Y:S02]  /*49a0*/  @P4 FMUL.FTZ R60, R161, R104 ;  /* 0x00000068a13c4220 */ /* 0x000fe40000410000 */
[----:B------:R-:W-:Y:S01]  /*49b0*/  @P3 FMUL.FTZ R106, R162, R107 ;  /* 0x0000006ba26a3220 */ /* 0x000fe20000410000 */
[----:B------:R-:W-:Y:S02]  /*49c0*/  @P0 PRMT R188, R230, 0x7610, R188 ;  /* 0x00007610e6bc0816 */ /* 0x000fe400000000bc */
[----:B------:R1:W4:Y:S01]  /*49d0*/  F2F.BF16.F32 R196, R60 ;  /* 0x0000003c00c47304 */ /* 0x0003220000202000 */
[----:B------:R-:W-:-:S02]  /*49e0*/  @P0 F2FP.BF16.PACK_AB R232, RZ, R232 ;  /* 0x000000e8ffe8023e */ /* 0x000fc400000010ff */
[----:B------:R-:W-:-:S05]  /*49f0*/  @P0 F2FP.BF16.PACK_AB R234, RZ, R234 ;  /* 0x000000eaffea023e */ /* 0x000fca00000010ff */
[----:B------:R-:W4:Y:S01]  /*4a00*/  F2F.BF16.F32 R201, R106 ;  /* 0x0000006a00c97304 */ /* 0x000f220000202000 */
[----:B------:R-:W-:Y:S02]  /*4a10*/  @P0 LOP3.LUT R57, R188, 0xffff, RZ, 0xc0, !PT ;  /* 0x0000ffffbc390812 */ /* 0x000fe400078ec0ff */
[----:B------:R-:W-:Y:S02]  /*4a20*/  @P0 PRMT R190, R232, 0x7610, R190 ;  /* 0x00007610e8be0816 */ /* 0x000fe400000000be */
[----:B------:R-:W-:Y:S02]  /*4a30*/  @P0 PRMT R191, R234, 0x7610, R191 ;  /* 0x00007610eabf0816 */ /* 0x000fe400000000bf */
[----:B------:R-:W-:Y:S01]  /*4a40*/  @P0 F2FP.BF16.PACK_AB R228, RZ, R228 ;  /* 0x000000e4ffe4023e */ /* 0x000fe200000010ff */
[----:B0-----:R-:W-:Y:S01]  /*4a50*/  @P0 IMAD.WIDE.U32 R56, R57, 0x10000, RZ ;  /* 0x0001000039380825 */ /* 0x001fe200078e00ff */
[----:B------:R-:W-:Y:S02]  /*4a60*/  @P0 PRMT R203, R190, 0x5410, R191 ;  /* 0x00005410becb0816 */ /* 0x000fe400000000bf */
[----:B------:R-:W-:Y:S01]  /*4a70*/  @P0 PRMT R189, R228, 0x7610, R189 ;  /* 0x00007610e4bd0816 */ /* 0x000fe200000000bd */
[----:B-1----:R-:W-:Y:S01]  /*4a80*/  IMAD.WIDE.U32 R60, R61, 0x10000, RZ ;  /* 0x000100003d3c7825 */ /* 0x002fe200078e00ff */
[----:B---3--:R-:W-:-:S02]  /*4a90*/  SHF.L.U32 R199, R199, 0x10, RZ ;  /* 0x00000010c7c77819 */ /* 0x008fc400000006ff */
[----:B------:R-:W-:Y:S02]  /*4aa0*/  @P0 LOP3.LUT R57, R203, R57, RZ, 0xfc, !PT ;  /* 0x00000039cb390212 */ /* 0x000fe400078efcff */
[----:B------:R-:W-:Y:S02]  /*4ab0*/  @P0 LOP3.LUT R56, R56, 0xffff, R189, 0xf8, !PT ;  /* 0x0000ffff38380812 */ /* 0x000fe400078ef8bd */
[----:B----4-:R-:W-:Y:S02]  /*4ac0*/  LOP3.LUT R61, R61, R199, R196, 0xfe, !PT ;  /* 0x000000c73d3d7212 */ /* 0x010fe400078efec4 */
[----:B------:R-:W-:Y:S01]  /*4ad0*/  LOP3.LUT R60, R60, R201, RZ, 0xfc, !PT ;  /* 0x000000c93c3c7212 */ /* 0x000fe200078efcff */
[----:B------:R0:W-:Y:S04]  /*4ae0*/  @P0 STG.E.64 [R62.64], R56 ;  /* 0x000000383e000986 */ /* 0x0001e8000c101b04 */
[----:B------:R1:W-:Y:S04]  /*4af0*/  STG.E.64 [R98.64], R60 ;  /* 0x0000003c62007986 */ /* 0x0003e8000c101b04 */
[----:B------:R-:W3:Y:S01]  /*4b00*/  LDG.E.64 R96, [R96.64] ;  /* 0x0000000460607981 */ /* 0x000ee2000c1e1b00 */
[----:B------:R-:W-:-:S02]  /*4b10*/  FFMA.FTZ R237, R237, R251, R252 ;  /* 0x000000fbeded7223 */ /* 0x000fc400000100fc */
[----:B0-----:R-:W-:Y:S02]  /*4b20*/  @P1 IMAD.MOV.U32 R56, RZ, RZ, R128 ;  /* 0x000000ffff381224 */ /* 0x001fe400078e0080 */
[----:B------:R-:W-:Y:S02]  /*4b30*/  FADD.FTZ R236, R236, -R237 ;  /* 0x800000edecec7221 */ /* 0x000fe40000010000 */
[-C--:B------:R-:W-:Y:S01]  /*4b40*/  FFMA.FTZ R238, R238, R251.reuse, R252 ;  /* 0x000000fbeeee7223 */ /* 0x080fe200000100fc */
[----:B------:R-:W-:Y:S01]  /*4b50*/  @P1 PRMT R57, RZ, 0x5410, R56 ;  /* 0x00005410ff391816 */ /* 0x000fe20000000038 */
[----:B------:R-:W-:Y:S01]  /*4b60*/  FMUL.FTZ R236, R101, R236 ;  /* 0x000000ec65ec7220 */ /* 0x000fe20000410000 */
[----:B-1----:R-:W-:Y:S01]  /*4b70*/  @P1 SHF.R.U64 R61, R128, 0x10, R129 ;  /* 0x00000010803d1819 */ /* 0x002fe20000001281 */
[----:B------:R-:W-:Y:S02]  /*4b80*/  FADD.FTZ R238, R239, -R238 ;  /* 0x800000eeefee7221 */ /* 0x000fe40000010000 */
        /* <DEDUP_REMOVED lines=8> */
[----:B------:R-:W-:Y:S01]  /*4c10*/  FFMA.FTZ R242, R242, R251, R252 ;  /* 0x000000fbf2f27223 */ /* 0x000fe200000100fc */
[----:B------:R-:W-:Y:S01]  /*4c20*/  @P1 SHF.R.U32.HI R56, RZ, 0x10, R129 ;  /* 0x00000010ff381819 */ /* 0x000fe20000011681 */
[----:B------:R-:W-:-:S02]  /*4c30*/  FMUL.FTZ R240, R101, R240 ;  /* 0x000000f065f07220 */ /* 0x000fc40000410000 */
[----:B------:R-:W-:Y:S02]  /*4c40*/  FADD.FTZ R242, R243, -R242 ;  /* 0x800000f2f3f27221 */ /* 0x000fe40000010000 */
[----:B------:R-:W-:Y:S01]  /*4c50*/  @P1 FADD.FTZ R240, R240, R57 ;  /* 0x00000039f0f01221 */ /* 0x000fe20000010000 */
[----:B------:R-:W-:Y:S01]  /*4c60*/  @P1 PRMT R57, RZ, 0x5410, R56 ;  /* 0x00005410ff391816 */ /* 0x000fe20000000038 */
[----:B------:R-:W-:Y:S01]  /*4c70*/  FMUL.FTZ R242, R101, R242 ;  /* 0x000000f265f27220 */ /* 0x000fe20000410000 */
[----:B------:R-:W-:Y:S01]  /*4c80*/  HFMA2.MMA R63, -RZ, RZ, 0, 0 ;  /* 0x00000000ff3f7435 */ /* 0x000fe200000001ff */
[----:B------:R-:W-:Y:S02]  /*4c90*/  IMAD.MOV.U32 R60, RZ, RZ, RZ ;  /* 0x000000ffff3c7224 */ /* 0x000fe400078e00ff */
[----:B------:R-:W-:Y:S01]  /*4ca0*/  @P1 FADD.FTZ R242, R242, R57 ;  /* 0x00000039f2f21221 */ /* 0x000fe20000010000 */
[----:B------:R-:W-:Y:S01]  /*4cb0*/  LOP3.LUT P1, RZ, R93, 0xff, RZ, 0xc0, !PT ;  /* 0x000000ff5dff7812 */ /* 0x000fe2000782c0ff */
[----:B------:R-:W-:-:S02]  /*4cc0*/  IMAD.MOV.U32 R57, RZ, RZ, RZ ;  /* 0x000000ffff397224 */ /* 0x000fc400078e00ff */
[----:B------:R-:W-:Y:S02]  /*4cd0*/  FADD.FTZ R26, R137, R26 ;  /* 0x0000001a891a7221 */ /* 0x000fe40000010000 */
[----:B------:R-:W-:Y:S02]  /*4ce0*/  FADD.FTZ R25, R132, R25 ;  /* 0x0000001984197221 */ /* 0x000fe40000010000 */
[----:B------:R-:W-:Y:S02]  /*4cf0*/  FADD.FTZ R28, R135, R28 ;  /* 0x0000001c871c7221 */ /* 0x000fe40000010000 */
[----:B------:R-:W-:Y:S02]  /*4d00*/  FADD.FTZ R27, R100, R27 ;  /* 0x0000001b641b7221 */ /* 0x000fe40000010000 */
[----:B------:R-:W-:Y:S02]  /*4d10*/  FADD.FTZ R30, R193, R30 ;  /* 0x0000001ec11e7221 */ /* 0x000fe40000010000 */
[----:B------:R-:W-:-:S02]  /*4d20*/  FADD.FTZ R29, R114, R29 ;  /* 0x0000001d721d7221 */ /* 0x000fc40000010000 */
        /* <DEDUP_REMOVED lines=13> */
[----:B------:R-:W-:Y:S01]  /*4e00*/  FADD.FTZ R43, R194, R43 ;  /* 0x0000002bc22b7221 */ /* 0x000fe20000010000 */
[--C-:B--2---:R-:W-:Y:S01]  /*4e10*/  @P5 SHF.R.U64 R61, R58, 0x10, R59.reuse ;  /* 0x000000103a3d5819 */ /* 0x104fe2000000123b */
[----:B------:R-:W-:Y:S01]  /*4e20*/  @P4 IMAD.MOV.U32 R62, RZ, RZ, R59 ;  /* 0x000000ffff3e4224 */ /* 0x000fe200078e003b */
[----:B------:R-:W-:Y:S02]  /*4e30*/  @P3 MOV R56, R58 ;  /* 0x0000003a00383202 */ /* 0x000fe40000000f00 */
[----:B------:R-:W-:Y:S02]  /*4e40*/  @P5 PRMT R61, RZ, 0x5410, R61 ;  /* 0x00005410ff3d5816 */ /* 0x000fe4000000003d */
[----:B------:R-:W-:-:S03]  /*4e50*/  @P3 PRMT R56, RZ, 0x5410, R56 ;  /* 0x00005410ff383816 */ /* 0x000fc60000000038 */
[----:B------:R-:W-:Y:S01]  /*4e60*/  @P5 FMUL.FTZ R60, R94, R61 ;  /* 0x0000003d5e3c5220 */ /* 0x000fe20000410000 */
[----:B------:R-:W-:Y:S01]  /*4e70*/  @P4 PRMT R61, RZ, 0x5410, R62 ;  /* 0x00005410ff3d4816 */ /* 0x000fe2000000003e */
[----:B------:R-:W-:Y:S01]  /*4e80*/  @P3 FMUL.FTZ R57, R107, R56 ;  /* 0x000000386b393220 */ /* 0x000fe20000410000 */
[----:B------:R-:W-:Y:S01]  /*4e90*/  @P0 F2FP.BF16.PACK_AB R56, RZ, R238 ;  /* 0x000000eeff38023e */ /* 0x000fe200000010ff */
[----:B------:R-:W-:Y:S01]  /*4ea0*/  FMUL.FTZ R238, R238, R95 ;  /* 0x0000005feeee7220 */ /* 0x000fe20000410000 */
[----:B------:R-:W-:Y:S01]  /*4eb0*/  @P0 F2FP.BF16.PACK_AB R58, RZ, R240 ;  /* 0x000000f0ff3a023e */ /* 0x000fe200000010ff */
[----:B------:R-:W-:Y:S01]  /*4ec0*/  @P4 FMUL.FTZ R63, R104, R61 ;  /* 0x0000003d683f4220 */ /* 0x000fe20000410000 */
[----:B------:R-:W-:Y:S01]  /*4ed0*/  @P0 F2FP.BF16.PACK_AB R61, RZ, R242 ;  /* 0x000000f2ff3d023e */ /* 0x000fe200000010ff */
[-C--:B------:R-:W-:Y:S02]  /*4ee0*/  FMUL.FTZ R240, R240, R95.reuse ;  /* 0x0000005ff0f07220 */ /* 0x080fe40000410000 */
[----:B------:R-:W-:-:S02]  /*4ef0*/  FMUL.FTZ R242, R242, R95 ;  /* 0x0000005ff2f27220 */ /* 0x000fc40000410000 */
[----:B------:R-:W-:Y:S01]  /*4f00*/  FMUL.FTZ R95, R236, R95 ;  /* 0x0000005fec5f7220 */ /* 0x000fe20000410000 */
[----:B------:R-:W-:-:S03]  /*4f10*/  @P0 PRMT R190, R58, 0x7610, R190 ;  /* 0x000076103abe0816 */ /* 0x000fc600000000be */
[----:B------:R-:W-:Y:S01]  /*4f20*/  FMUL.FTZ R95, R95, c[0x0][0x1e8] ;  /* 0x00007a005f5f7a20 */ /* 0x000fe20000410000 */
[----:B------:R-:W-:Y:S02]  /*4f30*/  MOV R58, RZ ;  /* 0x000000ff003a7202 */ /* 0x000fe40000000f00 */
[----:B------:R-:W-:Y:S01]  /*4f40*/  @P0 PRMT R191, R61, 0x7610, R191 ;  /* 0x000076103dbf0816 */ /* 0x000fe200000000bf */
[----:B------:R-:W-:Y:S01]  /*4f50*/  @P1 FMUL.FTZ R58, R160, R95 ;  /* 0x0000005fa03a1220 */ /* 0x000fe20000410000 */
[----:B------:R-:W-:Y:S02]  /*4f60*/  @P6 SHF.R.U32.HI R61, RZ, 0x10, R59 ;  /* 0x00000010ff3d6819 */ /* 0x000fe4000001163b */
[C---:B------:R-:W-:Y:S01]  /*4f70*/  LOP3.LUT P3, RZ, R93.reuse, 0xff00, RZ, 0xc0, !PT ;  /* 0x0000ff005dff7812 */ /* 0x040fe2000786c0ff */
[----:B------:R0:W1:Y:S01]  /*4f80*/  F2F.BF16.F32 R99, R58 ;  /* 0x0000003a00637304 */ /* 0x0000620000202000 */
[----:B------:R-:W-:Y:S01]  /*4f90*/  @P0 PRMT R188, R56, 0x7610, R188 ;  /* 0x0000761038bc0816 */ /* 0x000fe200000000bc */
[----:B------:R-:W-:Y:S01]  /*4fa0*/  IMAD.MOV.U32 R56, RZ, RZ, RZ ;  /* 0x000000ffff387224 */ /* 0x000fe200078e00ff */
[C---:B------:R-:W-:Y:S01]  /*4fb0*/  LOP3.LUT P5, RZ, R93.reuse, 0xff000000, RZ, 0xc0, !PT ;  /* 0xff0000005dff7812 */ /* 0x040fe200078ac0ff */
[----:B------:R-:W-:Y:S01]  /*4fc0*/  HFMA2.MMA R59, -RZ, RZ, 0, 0 ;  /* 0x00000000ff3b7435 */ /* 0x000fe200000001ff */
[----:B0-----:R-:W-:Y:S01]  /*4fd0*/  @P6 PRMT R58, RZ, 0x5410, R61 ;  /* 0x00005410ff3a6816 */ /* 0x001fe2000000003d */
[----:B------:R-:W-:Y:S01]  /*4fe0*/  FMUL.FTZ R238, R238, c[0x0][0x1e8] ;  /* 0x00007a00eeee7a20 */ /* 0x000fe20000410000 */
[----:B------:R-:W-:-:S03]  /*4ff0*/  LOP3.LUT P4, RZ, R93, 0xff0000, RZ, 0xc0, !PT ;  /* 0x00ff00005dff7812 */ /* 0x000fc6000788c0ff */
[----:B------:R-:W-:Y:S02]  /*5000*/  @P6 FMUL.FTZ R56, R105, R58 ;  /* 0x0000003a69386220 */ /* 0x000fe40000410000 */
[----:B------:R-:W-:Y:S02]  /*5010*/  @P3 FMUL.FTZ R59, R117, R238 ;  /* 0x000000ee753b3220 */ /* 0x000fe40000410000 */
[----:B------:R-:W-:Y:S02]  /*5020*/  FADD.FTZ R51, R56, R51 ;  /* 0x0000003338337221 */ /* 0x000fe40000010000 */
[----:B------:R-:W-:Y:S01]  /*5030*/  FMUL.FTZ R101, R242, c[0x0][0x1e8] ;  /* 0x00007a00f2657a20 */ /* 0x000fe20000410000 */
[----:B------:R0:W2:Y:S01]  /*5040*/  F2F.BF16.F32 R94, R59 ;  /* 0x0000003b005e7304 */ /* 0x0000a20000202000 */
[----:B------:R-:W-:Y:S02]  /*5050*/  FMUL.FTZ R240, R240, c[0x0][0x1e8] ;  /* 0x00007a00f0f07a20 */ /* 0x000fe40000410000 */
[----:B------:R-:W-:-:S02]  /*5060*/  FADD.FTZ R45, R60, R45 ;  /* 0x0000002d3c2d7221 */ /* 0x000fc40000010000 */
[----:B------:R-:W-:Y:S01]  /*5070*/  FADD.FTZ R52, R57, R52 ;  /* 0x0000003439347221 */ /* 0x000fe20000010000 */
[----:B0-----:R-:W-:Y:S01]  /*5080*/  CS2R R58, SRZ ;  /* 0x00000000003a7805 */ /* 0x001fe2000001ff00 */
[----:B------:R-:W-:Y:S02]  /*5090*/  IMAD.MOV.U32 R60, RZ, RZ, RZ ;  /* 0x000000ffff3c7224 */ /* 0x000fe400078e00ff */
[----:B------:R-:W-:Y:S01]  /*50a0*/  @P5 FMUL.FTZ R58, R116, R101 ;  /* 0x00000065743a5220 */ /* 0x000fe20000410000 */
[----:B------:R-:W-:Y:S01]  /*50b0*/  MOV R57, RZ ;  /* 0x000000ff00397202 */ /* 0x000fe20000000f00 */
[----:B------:R-:W-:Y:S02]  /*50c0*/  @P4 FMUL.FTZ R60, R159, R240 ;  /* 0x000000f09f3c4220 */ /* 0x000fe40000410000 */
[----:B------:R-:W-:Y:S01]  /*50d0*/  FADD.FTZ R50, R63, R50 ;  /* 0x000000323f327221 */ /* 0x000fe20000010000 */
[----:B------:R-:W-:-:S03]  /*50e0*/  HFMA2.MMA R62, -RZ, RZ, 0, 0 ;  /* 0x00000000ff3e7435 */ /* 0x000fc600000001ff */
[----:B------:R-:W0:Y:S01]  /*50f0*/  F2F.BF16.F32 R60, R60 ;  /* 0x0000003c003c7304 */ /* 0x000e220000202000 */
[----:B------:R-:W-:-:S04]  /*5100*/  @P0 F2FP.BF16.PACK_AB R236, RZ, R236 ;  /* 0x000000ecffec023e */ /* 0x000fc800000010ff */
[----:B------:R-:W-:Y:S01]  /*5110*/  @P0 PRMT R189, R236, 0x7610, R189 ;  /* 0x00007610ecbd0816 */ /* 0x000fe200000000bd */
[----:B---3--:R-:W-:Y:S01]  /*5120*/  @P1 IMAD.MOV.U32 R56, RZ, RZ, R96 ;  /* 0x000000ffff381224 */ /* 0x008fe200078e0060 */
[----:B------:R-:W-:-:S04]  /*5130*/  @P3 SHF.R.U64 R93, R96, 0x10, R97 ;  /* 0x00000010605d3819 */ /* 0x000fc80000001261 */
[----:B------:R-:W-:-:S05]  /*5140*/  @P1 PRMT R56, RZ, 0x5410, R56 ;  /* 0x00005410ff381816 */ /* 0x000fca0000000038 */
[----:B------:R-:W-:Y:S02]  /*5150*/  @P1 FMUL.FTZ R57, R95, R56 ;  /* 0x000000385f391220 */ /* 0x000fe40000410000 */
[----:B------:R3:W4:Y:S01]  /*5160*/  F2F.BF16.F32 R95, R58 ;  /* 0x0000003a005f7304 */ /* 0x0007220000202000 */
[----:B------:R-:W-:Y:S02]  /*5170*/  @P4 MOV R61, R97 ;  /* 0x00000061003d4202 */ /* 0x000fe40000000f00 */
[----:B------:R-:W-:Y:S01]  /*5180*/  @P5 SHF.R.U32.HI R63, RZ, 0x10, R97 ;  /* 0x00000010ff3f5819 */ /* 0x000fe20000011661 */
[----:B------:R-:W-:Y:S01]  /*5190*/  IMAD.MOV.U32 R56, RZ, RZ, RZ ;  /* 0x000000ffff387224 */ /* 0x000fe200078e00ff */
[----:B---3--:R-:W-:Y:S02]  /*51a0*/  @P3 PRMT R58, RZ, 0x5410, R93 ;  /* 0x00005410ff3a3816 */ /* 0x008fe4000000005d */
[----:B------:R-:W-:-:S03]  /*51b0*/  @P4 PRMT R61, RZ, 0x5410, R61 ;  /* 0x00005410ff3d4816 */ /* 0x000fc6000000003d */
[----:B------:R-:W-:Y:S01]  /*51c0*/  @P3 FMUL.FTZ R56, R238, R58 ;  /* 0x0000003aee383220 */ /* 0x000fe20000410000 */
[----:B------:R-:W-:Y:S01]  /*51d0*/  @P5 PRMT R58, RZ, 0x5410, R63 ;  /* 0x00005410ff3a5816 */ /* 0x000fe2000000003f */
[----:B------:R-:W-:-:S04]  /*51e0*/  @P4 FMUL.FTZ R59, R240, R61 ;  /* 0x0000003df03b4220 */ /* 0x000fc80000410000 */
[----:B------:R-:W-:Y:S02]  /*51f0*/  @P5 FMUL.FTZ R62, R101, R58 ;  /* 0x0000003a653e5220 */ /* 0x000fe40000410000 */
[----:B------:R-:W-:Y:S02]  /*5200*/  FADD.FTZ R48, R57, R48 ;  /* 0x0000003039307221 */ /* 0x000fe40000010000 */
[----:B------:R-:W-:Y:S02]  /*5210*/  FADD.FTZ R49, R56, R49 ;  /* 0x0000003138317221 */ /* 0x000fe40000010000 */
[----:B------:R-:W-:Y:S02]  /*5220*/  FADD.FTZ R46, R59, R46 ;  /* 0x0000002e3b2e7221 */ /* 0x000fe40000010000 */
[----:B------:R-:W-:Y:S01]  /*5230*/  FADD.FTZ R47, R62, R47 ;  /* 0x0000002f3e2f7221 */ /* 0x000fe20000010000 */
[----:B------:R-:W-:Y:S05]  /*5240*/  @!P0 BRA `(.L_x_1086) ;  /* 0x0000008000008947 */ /* 0x000fea0003800000 */
[----:B012-4-:R-:W-:Y:S02]  /*5250*/  LOP3.LUT R56, R188, 0xffff, RZ, 0xc0, !PT ;  /* 0x0000ffffbc387812 */ /* 0x017fe400078ec0ff */
[----:B------:R-:W-:-:S02]  /*5260*/  IADD3 R58, P0, R103, c[0x0][0x258], RZ ;  /* 0x00009600673a7a10 */ /* 0x000fc40007f1e0ff */
[----:B------:R-:W-:Y:S01]  /*5270*/  PRMT R61, R190, 0x5410, R191 ;  /* 0x00005410be3d7816 */ /* 0x000fe200000000bf */
[----:B------:R-:W-:Y:S01]  /*5280*/  IMAD.WIDE.U32 R56, R56, 0x10000, RZ ;  /* 0x0001000038387825 */ /* 0x000fe200078e00ff */
[----:B------:R-:W-:-:S04]  /*5290*/  IADD3.X R59, R102, c[0x0][0x25c], RZ, P0, !PT ;  /* 0x00009700663b7a10 */ /* 0x000fc800007fe4ff */
[----:B------:R-:W-:Y:S02]  /*52a0*/  LOP3.LUT R57, R61, R57, RZ, 0xfc, !PT ;  /* 0x000000393d397212 */ /* 0x000fe400078efcff */
[----:B------:R-:W-:-:S05]  /*52b0*/  LOP3.LUT R56, R56, 0xffff, R189, 0xf8, !PT ;  /* 0x0000ffff38387812 */ /* 0x000fca00078ef8bd */
[----:B------:R0:W-:Y:S02]  /*52c0*/  STG.E.64 [R58.64], R56 ;  /* 0x000000383a007986 */ /* 0x0001e4000c101b04 */
.L_x_1086:
[----:B012-4-:R-:W-:Y:S01]  /*52d0*/  IMAD.WIDE.U32 R56, R94, 0x10000, RZ ;  /* 0x000100005e387825 */ /* 0x017fe200078e00ff */
[----:B------:R-:W-:Y:S02]  /*52e0*/  IADD3 R58, P0, R103, c[0x0][0x248], RZ ;  /* 0x00009200673a7a10 */ /* 0x000fe40007f1e0ff */
[----:B------:R-:W-:Y:S01]  /*52f0*/  IADD3 R187, R187, c[0x0][0x160], RZ ;  /* 0x00005800bbbb7a10 */ /* 0x000fe20007ffe0ff */
[----:B------:R-:W-:Y:S01]  /*5300*/  IMAD.U32 R59, R95, 0x10000, RZ ;  /* 0x000100005f3b7824 */ /* 0x000fe200078e00ff */
[----:B------:R-:W-:Y:S02]  /*5310*/  LOP3.LUT R56, R56, R99, RZ, 0xfc, !PT ;  /* 0x0000006338387212 */ /* 0x000fe400078efcff */
[----:B------:R-:W-:Y:S02]  /*5320*/  SEL R95, RZ, 0x1, P2 ;  /* 0x00000001ff5f7807 */ /* 0x000fe40001000000 */
[----:B------:R-:W-:Y:S02]  /*5330*/  LOP3.LUT R57, R57, R59, R60, 0xfe, !PT ;  /* 0x0000003b39397212 */ /* 0x000fe400078efe3c */
[----:B------:R-:W-:-:S02]  /*5340*/  IADD3.X R59, R102, c[0x0][0x24c], RZ, P0, !PT ;  /* 0x00009300663b7a10 */ /* 0x000fc400007fe4ff */
[----:B------:R-:W-:-:S03]  /*5350*/  ISETP.GE.AND P0, PT, R187, c[0x0][0x164], PT ;  /* 0x00005900bb007a0c */ /* 0x000fc60003f06270 */
[----:B------:R0:W-:Y:S10]  /*5360*/  STG.E.64 [R58.64], R56 ;  /* 0x000000383a007986 */ /* 0x0001f4000c101b04 */
[----:B0-----:R-:W-:Y:S01]  /*5370*/  @P0 CALL.REL.NOINC `(.L_x_1087) ;  /* 0x0000001000000944 */ /* 0x001fe20003c00000 */
[----:B------:R-:W-:Y:S05]  /*5380*/  BRA `(.L_x_1088) ;  /* 0xffffb8e000007947 */ /* 0x000fea000383ffff */
.L_x_1087:
        /* <DEDUP_REMOVED lines=41> */
.L_x_1083:
        /* <DEDUP_REMOVED lines=31> */
.L_x_1084:
[----:B------:R-:W-:Y:S01]  /*5810*/  HFMA2.MMA R60, -RZ, RZ, 0, 1.847743988037109375e-06 ;  /* 0x0000001fff3c7435 */ /* 0x000fe200000001ff */
[----:B------:R-:W-:Y:S01]  /*5820*/  MOV R62, R63 ;  /* 0x0000003f003e7202 */ /* 0x000fe20000000f00 */
[----:B------:R-:W-:Y:S01]  /*5830*/  IMAD.MOV.U32 R61, RZ, RZ, 0x10 ;  /* 0x00000010ff3d7424 */ /* 0x000fe200078e00ff */
[----:B------:R-:W-:Y:S01]  /*5840*/  MOV R56, 0x5870 ;  /* 0x0000587000387802 */ /* 0x000fe20000000f00 */
[----:B------:R-:W-:-:S02]  /*5850*/  IMAD.MOV.U32 R59, RZ, RZ, -0x1 ;  /* 0xffffffffff3b7424 */ /* 0x000fc400078e00ff */
[----:B-----5:R-:W-:Y:S05]  /*5860*/  CALL.REL.NOINC `($__internal_15_$__cuda_sm70_shflsync_down_p) ;  /* 0x0000046000007944 */ /* 0x020fea0003c00000 */
[----:B-1----:R-:W-:Y:S01]  /*5870*/  MOV R132, R59 ;  /* 0x0000003b00847202 */ /* 0x002fe20000000f00 */
[----:B0-----:R-:W-:Y:S05]  /*5880*/  BRA `(.L_x_1089) ;  /* 0xffffce1000007947 */ /* 0x001fea000383ffff */
.L_x_1085:
[----:B------:R-:W-:Y:S01]  /*5890*/  HFMA2.MMA R61, -RZ, RZ, 0, 9.5367431640625e-07 ;  /* 0x00000010ff3d7435 */ /* 0x000fe200000001ff */
[----:B------:R-:W-:Y:S01]  /*58a0*/  IMAD.MOV.U32 R62, RZ, RZ, R58 ;  /* 0x000000ffff3e7224 */ /* 0x000fe200078e003a */
[----:B------:R-:W-:Y:S01]  /*58b0*/  MOV R59, 0xffffffff ;  /* 0xffffffff003b7802 */ /* 0x000fe20000000f00 */
[----:B------:R-:W-:Y:S01]  /*58c0*/  IMAD.MOV.U32 R60, RZ, RZ, 0x1f ;  /* 0x0000001fff3c7424 */ /* 0x000fe200078e00ff */
[----:B------:R-:W-:-:S02]  /*58d0*/  MOV R56, 0x58f0 ;  /* 0x000058f000387802 */ /* 0x000fc40000000f00 */
[----:B01---5:R-:W-:Y:S05]  /*58e0*/  CALL.REL.NOINC `($__internal_15_$__cuda_sm70_shflsync_down_p) ;  /* 0x000003e000007944 */ /* 0x023fea0003c00000 */
[----:B------:R-:W-:Y:S01]  /*58f0*/  FADD.FTZ R63, R63, R132 ;  /* 0x000000843f3f7221 */ /* 0x000fe20000010000 */
[----:B0-----:R-:W-:Y:S01]  /*5900*/  HFMA2.MMA R60, -RZ, RZ, 0, 1.847743988037109375e-06 ;  /* 0x0000001fff3c7435 */ /* 0x001fe200000001ff */
[----:B-1----:R-:W-:Y:S01]  /*5910*/  FADD.FTZ R58, R58, R59 ;  /* 0x0000003b3a3a7221 */ /* 0x002fe20000010000 */
[----:B------:R-:W-:Y:S01]  /*5920*/  MOV R56, 0x5970 ;  /* 0x0000597000387802 */ /* 0x000fe20000000f00 */
[----:B------:R-:W-:Y:S01]  /*5930*/  IMAD.MOV.U32 R61, RZ, RZ, 0x8 ;  /* 0x00000008ff3d7424 */ /* 0x000fe200078e00ff */
[----:B------:R-:W-:Y:S01]  /*5940*/  MOV R62, R63 ;  /* 0x0000003f003e7202 */ /* 0x000fe20000000f00 */
[----:B------:R-:W-:-:S02]  /*5950*/  IMAD.MOV.U32 R59, RZ, RZ, -0x1 ;  /* 0xffffffffff3b7424 */ /* 0x000fc400078e00ff */
[----:B------:R-:W-:Y:S05]  /*5960*/  CALL.REL.NOINC `($__internal_15_$__cuda_sm70_shflsync_down_p) ;  /* 0x0000036000007944 */ /* 0x000fea0003c00000 */
[----:B0-----:R-:W-:Y:S01]  /*5970*/  HFMA2.MMA R60, -RZ, RZ, 0, 1.847743988037109375e-06 ;  /* 0x0000001fff3c7435 */ /* 0x001fe200000001ff */
[----:B-1----:R-:W-:Y:S01]  /*5980*/  IMAD.MOV.U32 R132, RZ, RZ, R59 ;  /* 0x000000ffff847224 */ /* 0x002fe200078e003b */
[----:B------:R-:W-:Y:S01]  /*5990*/  MOV R62, R58 ;  /* 0x0000003a003e7202 */ /* 0x000fe20000000f00 */
[----:B------:R-:W-:Y:S01]  /*59a0*/  IMAD.MOV.U32 R61, RZ, RZ, 0x8 ;  /* 0x00000008ff3d7424 */ /* 0x000fe200078e00ff */
[----:B------:R-:W-:Y:S01]  /*59b0*/  MOV R56, 0x59e0 ;  /* 0x000059e000387802 */ /* 0x000fe20000000f00 */
[----:B------:R-:W-:-:S02]  /*59c0*/  IMAD.MOV.U32 R59, RZ, RZ, -0x1 ;  /* 0xffffffffff3b7424 */ /* 0x000fc400078e00ff */
[----:B------:R-:W-:Y:S05]  /*59d0*/  CALL.REL.NOINC `($__internal_15_$__cuda_sm70_shflsync_down_p) ;  /* 0x000002f000007944 */ /* 0x000fea0003c00000 */
[----:B------:R-:W-:Y:S01]  /*59e0*/  FADD.FTZ R63, R132, R63 ;  /* 0x0000003f843f7221 */ /* 0x000fe20000010000 */
[----:B0-----:R-:W-:Y:S01]  /*59f0*/  MOV R61, 0x4 ;  /* 0x00000004003d7802 */ /* 0x001fe20000000f00 */
[----:B-1----:R-:W-:Y:S01]  /*5a00*/  FADD.FTZ R58, R58, R59 ;  /* 0x0000003b3a3a7221 */ /* 0x002fe20000010000 */
[----:B------:R-:W-:Y:S01]  /*5a10*/  MOV R59, 0xffffffff ;  /* 0xffffffff003b7802 */ /* 0x000fe20000000f00 */
[----:B------:R-:W-:Y:S01]  /*5a20*/  IMAD.MOV.U32 R60, RZ, RZ, 0x1f ;  /* 0x0000001fff3c7424 */ /* 0x000fe200078e00ff */
[----:B------:R-:W-:Y:S01]  /*5a30*/  MOV R56, 0x5a60 ;  /* 0x00005a6000387802 */ /* 0x000fe20000000f00 */
[----:B------:R-:W-:-:S02]  /*5a40*/  IMAD.MOV.U32 R62, RZ, RZ, R63 ;  /* 0x000000ffff3e7224 */ /* 0x000fc400078e003f */
[----:B------:R-:W-:Y:S05]  /*5a50*/  CALL.REL.NOINC `($__internal_15_$__cuda_sm70_shflsync_down_p) ;  /* 0x0000027000007944 */ /* 0x000fea0003c00000 */
[----:B0-----:R-:W-:Y:S01]  /*5a60*/  HFMA2.MMA R61, -RZ, RZ, 0, 2.384185791015625e-07 ;  /* 0x00000004ff3d7435 */ /* 0x001fe200000001ff */
[----:B-1----:R-:W-:Y:S01]  /*5a70*/  MOV R132, R59 ;  /* 0x0000003b00847202 */ /* 0x002fe20000000f00 */
[----:B------:R-:W-:Y:S01]  /*5a80*/  IMAD.MOV.U32 R62, RZ, RZ, R58 ;  /* 0x000000ffff3e7224 */ /* 0x000fe200078e003a */
[----:B------:R-:W-:Y:S01]  /*5a90*/  MOV R59, 0xffffffff ;  /* 0xffffffff003b7802 */ /* 0x000fe20000000f00 */
[----:B------:R-:W-:Y:S01]  /*5aa0*/  IMAD.MOV.U32 R60, RZ, RZ, 0x1f ;  /* 0x0000001fff3c7424 */ /* 0x000fe200078e00ff */
[----:B------:R-:W-:-:S02]  /*5ab0*/  MOV R56, 0x5ad0 ;  /* 0x00005ad000387802 */ /* 0x000fc40000000f00 */
[----:B------:R-:W-:Y:S05]  /*5ac0*/  CALL.REL.NOINC `($__internal_15_$__cuda_sm70_shflsync_down_p) ;  /* 0x0000020000007944 */ /* 0x000fea0003c00000 */
        /* <DEDUP_REMOVED lines=23> */
[----:B0-----:R-:W-:Y:S01]  /*5c40*/  HFMA2.MMA R61, -RZ, RZ, 0, 5.9604644775390625e-08 ;  /* 0x00000001ff3d7435 */ /* 0x001fe200000001ff */
[----:B-1----:R-:W-:Y:S01]  /*5c50*/  MOV R63, R59 ;  /* 0x0000003b003f7202 */ /* 0x002fe20000000f00 */
[----:B------:R-:W-:Y:S01]  /*5c60*/  IMAD.MOV.U32 R62, RZ, RZ, R58 ;  /* 0x000000ffff3e7224 */ /* 0x000fe200078e003a */
[----:B------:R-:W-:Y:S01]  /*5c70*/  MOV R59, 0xffffffff ;  /* 0xffffffff003b7802 */ /* 0x000fe20000000f00 */
[----:B------:R-:W-:Y:S01]  /*5c80*/  IMAD.MOV.U32 R60, RZ, RZ, 0x1f ;  /* 0x0000001fff3c7424 */ /* 0x000fe200078e00ff */
[----:B------:R-:W-:-:S02]  /*5c90*/  MOV R56, 0x5cb0 ;  /* 0x00005cb000387802 */ /* 0x000fc40000000f00 */
[----:B------:R-:W-:Y:S05]  /*5ca0*/  CALL.REL.NOINC `($__internal_15_$__cuda_sm70_shflsync_down_p) ;  /* 0x0000002000007944 */ /* 0x000fea0003c00000 */
[----:B-1----:R-:W-:Y:S01]  /*5cb0*/  IMAD.MOV.U32 R133, RZ, RZ, R59 ;  /* 0x000000ffff857224 */ /* 0x002fe200078e003b */
[----:B0-----:R-:W-:Y:S05]  /*5cc0*/  BRA `(.L_x_1090) ;  /* 0xffffcaf000007947 */ /* 0x001fea000383ffff */
        .weak           $__internal_15_$__cuda_sm70_shflsync_down_p
        .type           $__internal_15_$__cuda_sm70_shflsync_down_p,@function
        .size           $__internal_15_$__cuda_sm70_shflsync_down_p,(.L_x_12891 - $__internal_15_$__cuda_sm70_shflsync_down_p)
$__internal_15_$__cuda_sm70_shflsync_down_p:
[----:B------:R-:W-:Y:S01]  /*5cd0*/  HFMA2.MMA R57, -RZ, RZ, 0, 0 ;  /* 0x00000000ff397435 */ /* 0x000fe200000001ff */
[----:B------:R-:W-:Y:S04]  /*5ce0*/  WARPSYNC R59 ;  /* 0x0000003b00007348 */ /* 0x000fe80003800000 */
[----:B------:R0:W1:Y:S01]  /*5cf0*/  SHFL.DOWN PT, R59, R62, R61, R60 ;  /* 0x0800003d3e3b7389 */ /* 0x00006200000e003c */
[----:B------:R-:W-:Y:S05]  /*5d00*/  RET.REL.NODEC R56 `(_ZN10layer_norm13ln_bwd_kernelINS_13Kernel_traitsI13__nv_bfloat16S2_S2_S2_fjLj7168ELj1ELj1ELj8ELj8ENS_18Kernel_traits_baseILj7168ES2_S2_S2_S2_fjLj256EEEEELb1ELb1ELb0ELb1EEEvNS_9BwdParamsE) ;  /* 0xffffa2f038007950 */ /* 0x000fea0003c3ffff */
.L_x_1091:
        /* <DEDUP_REMOVED lines=15> */
.L_x_12891:


//--------------------- .text._ZN10layer_norm22ln_bwd_finalize_kernelINS_22Kernel_traits_finalizeILj7168E13__nv_bfloat16S2_S2_S2_fjLb1ELj1024ELj4ENS_18Kernel_traits_baseILj7168ES2_S2_S2_S2_fjLj1024EEEEELb1ELb0EEEvNS_9BwdParamsE --------------------------
	.section	.text._ZN10layer_norm22ln_bwd_finalize_kernelINS_22Kernel_traits_finalizeILj7168E13__nv_bfloat16S2_S2_S2_fjLb1ELj1024ELj4ENS_18Kernel_traits_baseILj7168ES2_S2_S2_S2_fjLj1024EEEEELb1ELb0EEEvNS_9BwdParamsE,"ax",@progbits
	.sectioninfo	@"SHI_REGISTERS=32"
	.align	128
        .global         _ZN10layer_norm22ln_bwd_finalize_kernelINS_22Kernel_traits_finalizeILj7168E13__nv_bfloat16S2_S2_S2_fjLb1ELj1024ELj4ENS_18Kernel_traits_baseILj7168ES2_S2_S2_S2_fjLj1024EEEEELb1ELb0EEEvNS_9BwdParamsE
        .type           _ZN10layer_norm22ln_bwd_finalize_kernelINS_22Kernel_traits_finalizeILj7168E13__nv_bfloat16S2_S2_S2_fjLb1ELj1024ELj4ENS_18Kernel_traits_baseILj7168ES2_S2_S2_S2_fjLj1024EEEEELb1ELb0EEEvNS_9BwdParamsE,@function
        .size           _ZN10layer_norm22ln_bwd_finalize_kernelINS_22Kernel_traits_finalizeILj7168E13__nv_bfloat16S2_S2_S2_fjLb1ELj1024ELj4ENS_18Kernel_traits_baseILj7168ES2_S2_S2_S2_fjLj1024EEEEELb1ELb0EEEvNS_9BwdParamsE,(.L_x_12892 - _ZN10layer_norm22ln_bwd_finalize_kernelINS_22Kernel_traits_finalizeILj7168E13__nv_bfloat16S2_S2_S2_fjLb1ELj1024ELj4ENS_18Kernel_traits_baseILj7168ES2_S2_S2_S2_fjLj1024EEEEELb1ELb0EEEvNS_9BwdParamsE)
        .other          _ZN10layer_norm22ln_bwd_finalize_kernelINS_22Kernel_traits_finalizeILj7168E13__nv_bfloat16S2_S2_S2_fjLb1ELj1024ELj4ENS_18Kernel_traits_baseILj7168ES2_S2_S2_S2_fjLj1024EEEEELb1ELb0EEEvNS_9BwdParamsE,@"STO_CUDA_ENTRY STV_DEFAULT"
_ZN10layer_norm22ln_bwd_finalize_kernelINS_22Kernel_traits_finalizeILj7168E13__nv_bfloat16S2_S2_S2_fjLb1ELj1024ELj4ENS_18Kernel_traits_baseILj7168ES2_S2_S2_S2_fjLj1024EEEEELb1ELb0EEEvNS_9BwdParamsE:
.text._ZN10layer_norm22ln_bwd_finalize_kernelINS_22Kernel_traits_finalizeILj7168E13__nv_bfloat16S2_S2_S2_fjLb1ELj1024ELj4ENS_18Kernel_traits_baseILj7168ES2_S2_S2_S2_fjLj1024EEEEELb1ELb0EEEvNS_9BwdParamsE:
[----:B------:R-:W-:Y:S02]  /*0000*/  MOV R1, c[0x0][0x28] ;  /* 0x00000a0000017a02 */ /* 0x000fe40000000f00 */
[----:B------:R-:W0:Y:S04]  /*0010*/  S2R R0, SR_TID.X ;  /* 0x0000000000007919 */ /* 0x000e280000002100 */
[----:B------:R-:W1:Y:S01]  /*0020*/  S2R R5, SR_CTAID.X ;  /* 0x0000000000057919 */ /* 0x000e620000002500 */
[----:B0-----:R-:W-:Y:S02]  /*0030*/  LOP3.LUT R2, R0, 0x1f, RZ, 0xc0, !PT ;  /* 0x0000001f00027812 */ /* 0x001fe400078ec0ff */
[----:B-1----:R-:W-:-:S04]  /*0040*/  SHF.L.U32 R3, R5, 0x5, RZ ;  /* 0x0000000505037819 */ /* 0x002fc800000006ff */
[----:B------:R-:W-:-:S04]  /*0050*/  LOP3.LUT R4, R3, 0xffffffe0, R2, 0xe2, !PT ;  /* 0xffffffe003047812 */ /* 0x000fc800078ee202 */
[----:B------:R-:W-:-:S13]  /*0060*/  ISETP.GT.U32.AND P0, PT, R4, 0x1bff, PT ;  /* 0x00001bff0400780c */ /* 0x000fda0003f04070 */
[----:B------:R-:W-:Y:S05]  /*0070*/  @P0 EXIT ;  /* 0x000000000000094d */ /* 0x000fea0003800000 */
[--C-:B------:R-:W-:Y:S01]  /*0080*/  SHF.R.U32.HI R3, RZ, 0x5, R0.reuse ;  /* 0x00000005ff037819 */ /* 0x100fe20000011600 */
[----:B------:R-:W-:Y:S01]  /*0090*/  IMAD.SHL.U32 R5, R5, 0x10, RZ ;  /* 0x0000001005057824 */ /* 0x000fe200078e00ff */
[----:B------:R-:W-:Y:S01]  /*00a0*/  LOP3.LUT R6, R0, 0x3fffffe0, RZ, 0xc0, !PT ;  /* 0x3fffffe000067812 */ /* 0x000fe200078ec0ff */
[----:B------:R-:W-:Y:S01]  /*00b0*/  ULDC.64 UR4, c[0x0][0x118] ;  /* 0x0000460000047ab9 */ /* 0x000fe20000000a00 */
[C---:B------:R-:W-:Y:S02]  /*00c0*/  LOP3.LUT R7, R3.reuse, 0x1f, R0, 0x78, !PT ;  /* 0x0000001f03077812 */ /* 0x040fe400078e7800 */
[----:B------:R-:W-:Y:S02]  /*00d0*/  ISETP.NE.AND P0, PT, R3, 0x1f, PT ;  /* 0x0000001f0300780c */ /* 0x000fe40003f05270 */
[----:B------:R-:W-:Y:S02]  /*00e0*/  LOP3.LUT R5, R5, 0x7ffffff0, RZ, 0xc0, !PT ;  /* 0x7ffffff005057812 */ /* 0x000fe400078ec0ff */
[----:B------:R-:W-:Y:S01]  /*00f0*/  IADD3 R6, R6, R7, RZ ;  /* 0x0000000706067210 */ /* 0x000fe20007ffe0ff */
[C---:B------:R-:W-:Y:S01]  /*0100*/  IMAD R7, R2.reuse, 0x20, R7 ;  /* 0x0000002002077824 */ /* 0x040fe200078e0207 */
[----:B------:R-:W-:-:S02]  /*0110*/  ISETP.GT.U32.OR P0, PT, R2, 0xf, P0 ;  /* 0x0000000f0200780c */ /* 0x000fc40000704470 */
[----:B------:R-:W-:Y:S02]  /*0120*/  IADD3 R5, R2, R5, RZ ;  /* 0x0000000502057210 */ /* 0x000fe40007ffe0ff */
.L_x_1105:
[----:B------:R-:W-:Y:S01]  /*0130*/  ISETP.GE.U32.AND P1, PT, R3, c[0x0][0x160], PT ;  /* 0x0000580003007a0c */ /* 0x000fe20003f26070 */
[----:B------:R-:W-:Y:S01]  /*0140*/  BSSY B0, `(.L_x_1092) ;  /* 0x000007d000007945 */ /* 0x000fe20003800000 */
[----:B------:R-:W-:Y:S01]  /*0150*/  HFMA2.MMA R27, -RZ, RZ, 0, 0 ;  /* 0x00000000ff1b7435 */ /* 0x000fe200000001ff */
[----:B------:R-:W-:Y:S01]  /*0160*/  MOV R23, RZ ;  /* 0x000000ff00177202 */ /* 0x000fe20000000f00 */
[----:B------:R-:W-:Y:S01]  /*0170*/  IMAD.MOV.U32 R8, RZ, RZ, RZ ;  /* 0x000000ffff087224 */ /* 0x000fe200078e00ff */
[----:B------:R-:W-:-:S13]  /*0180*/  ISETP.GE.U32.OR P1, PT, R4, c[0x0][0x168], P1 ;  /* 0x00005a0004007a0c */ /* 0x000fda0000f26470 */
[----:B------:R-:W-:Y:S05]  /*0190*/  @P1 BRA `(.L_x_1093) ;  /* 0x0000077000001947 */ /* 0x000fea0003800000 */
[----:B------:R-:W-:Y:S02]  /*01a0*/  ISETP.GE.U32.AND P2, PT, R3, c[0x0][0x160], PT ;  /* 0x0000580003007a0c */ /* 0x000fe40003f46070 */
[----:B------:R-:W-:-:S11]  /*01b0*/  MOV R25, R3 ;  /* 0x0000000300197202 */ /* 0x000fd60000000f00 */
[----:B------:R-:W-:Y:S01]  /*01c0*/  @P2 MOV R15, 0x4 ;  /* 0x00000004000f2802 */ /* 0x000fe20000000f00 */
[----:B------:R-:W-:-:S04]  /*01d0*/  @P2 IMAD R14, R25, c[0x0][0x168], R4 ;  /* 0x00005a00190e2a24 */ /* 0x000fc800078e0204 */
[----:B------:R-:W-:-:S04]  /*01e0*/  @P2 IMAD.WIDE.U32 R10, R14, R15, c[0x0][0x220] ;  /* 0x000088000e0a2625 */ /* 0x000fc800078e000f */
[CC--:B------:R-:W-:Y:S02]  /*01f0*/  @P2 IMAD.WIDE.U32 R12, R14.reuse, R15.reuse, c[0x0][0x228] ;  /* 0x00008a000e0c2625 */ /* 0x0c0fe400078e000f */
[----:B------:R-:W2:Y:S02]  /*0200*/  @P2 LDG.E R11, [R10.64] ;  /* 0x000000040a0b2981 */ /* 0x000ea4000c1e1900 */
[----:B------:R-:W-:Y:S02]  /*0210*/  @P2 IMAD.WIDE.U32 R14, R14, R15, c[0x0][0x240] ;  /* 0x000090000e0e2625 */ /* 0x000fe400078e000f */
[----:B------:R-:W3:Y:S04]  /*0220*/  @P2 LDG.E R12, [R12.64] ;  /* 0x000000040c0c2981 */ /* 0x000ee8000c1e1900 */
[----:B------:R-:W4:Y:S01]  /*0230*/  @P2 LDG.E R14, [R14.64] ;  /* 0x000000040e0e2981 */ /* 0x000f22000c1e1900 */
[----:B------:R-:W-:-:S04]  /*0240*/  @P2 IADD3 R25, R25, 0x20, RZ ;  /* 0x0000002019192810 */ /* 0x000fc80007ffe0ff */
[C---:B------:R-:W-:Y:S02]  /*0250*/  ISETP.GE.U32.AND P1, PT, R25.reuse, c[0x0][0x160], PT ;  /* 0x0000580019007a0c */ /* 0x040fe40003f26070 */
[----:B------:R-:W-:-:S04]  /*0260*/  IADD3 R8, -R25, c[0x0][0x160], RZ ;  /* 0x0000580019087a10 */ /* 0x000fc80007ffe1ff */
[----:B------:R-:W-:Y:S01]  /*0270*/  ISETP.LE.U32.OR P1, PT, R8, 0x60, P1 ;  /* 0x000000600800780c */ /* 0x000fe20000f23470 */
[----:B------:R-:W-:Y:S01]  /*0280*/  IMAD.MOV.U32 R8, RZ, RZ, RZ ;  /* 0x000000ffff087224 */ /* 0x000fe200078e00ff */
[----:B------:R-:W-:Y:S02]  /*0290*/  MOV R23, RZ ;  /* 0x000000ff00177202 */ /* 0x000fe40000000f00 */
[----:B------:R-:W-:Y:S01]  /*02a0*/  MOV R27, RZ ;  /* 0x000000ff001b7202 */ /* 0x000fe20000000f00 */
[----:B------:R-:W-:Y:S01]  /*02b0*/  BSSY B1, `(.L_x_1094) ;  /* 0x0000038000017945 */ /* 0x000fe20003800000 */
[----:B--2---:R-:W-:Y:S02]  /*02c0*/  @P2 FADD.FTZ R8, R8, R11 ;  /* 0x0000000b08082221 */ /* 0x004fe40000010000 */
[----:B---3--:R-:W-:Y:S02]  /*02d0*/  @P2 FADD.FTZ R23, R23, R12 ;  /* 0x0000000c17172221 */ /* 0x008fe40000010000 */
[----:B----4-:R-:W-:Y:S01]  /*02e0*/  @P2 FADD.FTZ R27, R27, R14 ;  /* 0x0000000e1b1b2221 */ /* 0x010fe20000010000 */
[----:B------:R-:W-:-:S02]  /*02f0*/  PLOP3.LUT P2, PT, P2, PT, PT, 0x8, 0x0 ;  /* 0x000000000000781c */ /* 0x000fc4000174e170 */
[----:B------:R-:W-:Y:S06]  /*0300*/  @P1 BRA `(.L_x_1095) ;  /* 0x0000032000001947 */ /* 0x000fec0003800000 */
[----:B------:R-:W-:Y:S01]  /*0310*/  IMAD.MOV.U32 R9, RZ, RZ, c[0x0][0x160] ;  /* 0x00005800ff097624 */ /* 0x000fe200078e00ff */
[----:B------:R-:W-:-:S04]  /*0320*/  PLOP3.LUT P2, PT, PT, PT, PT, 0x8, 0x0 ;  /* 0x000000000000781c */ /* 0x000fc80003f4e170 */
[----:B------:R-:W-:Y:S02]  /*0330*/  IADD3 R9, R9, -0x60, RZ ;  /* 0xffffffa009097810 */ /* 0x000fe40007ffe0ff */
.L_x_1096:
[----:B------:R-:W-:Y:S01]  /*0340*/  HFMA2.MMA R11, -RZ, RZ, 0, 2.384185791015625e-07 ;  /* 0x00000004ff0b7435 */ /* 0x000fe200000001ff */
[C---:B------:R-:W-:Y:S01]  /*0350*/  IADD3 R13, R25.reuse, 0x20, RZ ;  /* 0x00000020190d7810 */ /* 0x040fe20007ffe0ff */
[C---:B------:R-:W-:Y:S01]  /*0360*/  IMAD R14, R25.reuse, c[0x0][0x168], R4 ;  /* 0x00005a00190e7a24 */ /* 0x040fe200078e0204 */
[----:B------:R-:W-:-:S03]  /*0370*/  IADD3 R21, R25, 0x40, RZ ;  /* 0x0000004019157810 */ /* 0x000fc60007ffe0ff */
[----:B------:R-:W-:-:S04]  /*0380*/  IMAD R28, R13, c[0x0][0x168], R4 ;  /* 0x00005a000d1c7a24 */ /* 0x000fc800078e0204 */
[----:B------:R-:W-:-:S04]  /*0390*/  IMAD.WIDE.U32 R12, R14, R11, c[0x0][0x220] ;  /* 0x000088000e0c7625 */ /* 0x000fc800078e000b */
[CC--:B------:R-:W-:Y:S02]  /*03a0*/  IMAD.WIDE.U32 R18, R14.reuse, R11.reuse, c[0x0][0x228] ;  /* 0x00008a000e127625 */ /* 0x0c0fe400078e000b */
[----:B------:R0:W2:Y:S02]  /*03b0*/  LDG.E R13, [R12.64] ;  /* 0x000000040c0d7981 */ /* 0x0000a4000c1e1900 */
[----:B------:R-:W-:-:S04]  /*03c0*/  IMAD.WIDE.U32 R14, R14, R11, c[0x0][0x240] ;  /* 0x000090000e0e7625 */ /* 0x000fc800078e000b */
[--C-:B------:R-:W-:Y:S01]  /*03d0*/  IMAD R20, R21, c[0x0][0x168], R4.reuse ;  /* 0x00005a0015147a24 */ /* 0x100fe200078e0204 */
[----:B------:R-:W-:Y:S01]  /*03e0*/  IADD3 R21, R25, 0x60, RZ ;  /* 0x0000006019157810 */ /* 0x000fe20007ffe0ff */
[----:B------:R-:W-:Y:S01]  /*03f0*/  IMAD.WIDE.U32 R16, R28, R11, c[0x0][0x220] ;  /* 0x000088001c107625 */ /* 0x000fe200078e000b */
[----:B------:R1:W3:Y:S04]  /*0400*/  LDG.E R10, [R14.64] ;  /* 0x000000040e0a7981 */ /* 0x0002e8000c1e1900 */
[----:B0-----:R0:W4:Y:S01]  /*0410*/  LDG.E R12, [R18.64] ;  /* 0x00000004120c7981 */ /* 0x001122000c1e1900 */
[----:B------:R-:W-:-:S03]  /*0420*/  IMAD R26, R21, c[0x0][0x168], R4 ;  /* 0x00005a00151a7a24 */ /* 0x000fc600078e0204 */
[----:B------:R5:W4:Y:S01]  /*0430*/  LDG.E R22, [R16.64] ;  /* 0x0000000410167981 */ /* 0x000b22000c1e1900 */
[----:B-1----:R-:W-:-:S04]  /*0440*/  IMAD.WIDE.U32 R14, R20, R11, c[0x0][0x220] ;  /* 0x00008800140e7625 */ /* 0x002fc800078e000b */
[----:B0-----:R-:W-:-:S04]  /*0450*/  IMAD.WIDE.U32 R18, R28, R11, c[0x0][0x228] ;  /* 0x00008a001c127625 */ /* 0x001fc800078e000b */
[-C--:B------:R-:W-:Y:S01]  /*0460*/  IMAD.WIDE.U32 R28, R28, R11.reuse, c[0x0][0x240] ;  /* 0x000090001c1c7625 */ /* 0x080fe200078e000b */
[----:B------:R0:W4:Y:S03]  /*0470*/  LDG.E R24, [R18.64] ;  /* 0x0000000412187981 */ /* 0x000126000c1e1900 */
[CC--:B-----5:R-:W-:Y:S02]  /*0480*/  IMAD.WIDE.U32 R16, R26.reuse, R11.reuse, c[0x0][0x220] ;  /* 0x000088001a107625 */ /* 0x0e0fe400078e000b */
[----:B------:R1:W5:Y:S04]  /*0490*/  LDG.E R28, [R28.64] ;  /* 0x000000041c1c7981 */ /* 0x000368000c1e1900 */
[----:B------:R1:W5:Y:S01]  /*04a0*/  LDG.E R16, [R16.64] ;  /* 0x0000000410107981 */ /* 0x000362000c1e1900 */
[----:B0-----:R-:W-:-:S03]  /*04b0*/  IMAD.WIDE.U32 R18, R26, R11, c[0x0][0x228] ;  /* 0x00008a001a127625 */ /* 0x001fc600078e000b */
[----:B-1----:R0:W5:Y:S04]  /*04c0*/  LDG.E R29, [R14.64] ;  /* 0x000000040e1d7981 */ /* 0x002168000c1e1900 */
[----:B------:R1:W5:Y:S01]  /*04d0*/  LDG.E R17, [R18.64] ;  /* 0x0000000412117981 */ /* 0x000362000c1e1900 */
[----:B0-----:R-:W-:-:S04]  /*04e0*/  IMAD.WIDE.U32 R14, R20, R11, c[0x0][0x228] ;  /* 0x00008a00140e7625 */ /* 0x001fc800078e000b */
[-C--:B------:R-:W-:Y:S02]  /*04f0*/  IMAD.WIDE.U32 R20, R20, R11.reuse, c[0x0][0x240] ;  /* 0x0000900014147625 */ /* 0x080fe400078e000b */
[----:B------:R-:W5:Y:S02]  /*0500*/  LDG.E R14, [R14.64] ;  /* 0x000000040e0e7981 */ /* 0x000f64000c1e1900 */
[----:B-1----:R-:W-:Y:S02]  /*0510*/  IMAD.WIDE.U32 R18, R26, R11, c[0x0][0x240] ;  /* 0x000090001a127625 */ /* 0x002fe400078e000b */
[----:B------:R-:W5:Y:S04]  /*0520*/  LDG.E R20, [R20.64] ;  /* 0x0000000414147981 */ /* 0x000f68000c1e1900 */
[----:B------:R-:W5:Y:S01]  /*0530*/  LDG.E R11, [R18.64] ;  /* 0x00000004120b7981 */ /* 0x000f62000c1e1900 */
[----:B------:R-:W-:-:S04]  /*0540*/  IADD3 R25, R25, 0x80, RZ ;  /* 0x0000008019197810 */ /* 0x000fc80007ffe0ff */
[----:B------:R-:W-:Y:S01]  /*0550*/  ISETP.GE.U32.AND P1, PT, R25, R9, PT ;  /* 0x000000091900720c */ /* 0x000fe20003f26070 */
[----:B--2---:R-:W-:Y:S02]  /*0560*/  FADD.FTZ R13, R13, R8 ;  /* 0x000000080d0d7221 */ /* 0x004fe40000010000 */
[----:B---3--:R-:W-:Y:S02]  /*0570*/  FADD.FTZ R27, R10, R27 ;  /* 0x0000001b0a1b7221 */ /* 0x008fe40000010000 */
[----:B----4-:R-:W-:Y:S02]  /*0580*/  FADD.FTZ R23, R12, R23 ;  /* 0x000000170c177221 */ /* 0x010fe40000010000 */
[----:B------:R-:W-:Y:S02]  /*0590*/  FADD.FTZ R22, R13, R22 ;  /* 0x000000160d167221 */ /* 0x000fe40000010000 */
[----:B------:R-:W-:Y:S02]  /*05a0*/  FADD.FTZ R23, R23, R24 ;  /* 0x0000001817177221 */ /* 0x000fe40000010000 */
[----:B-----5:R-:W-:-:S02]  /*05b0*/  FADD.FTZ R27, R27, R28 ;  /* 0x0000001c1b1b7221 */ /* 0x020fc40000010000 */
[----:B------:R-:W-:-:S04]  /*05c0*/  FADD.FTZ R29, R22, R29 ;  /* 0x0000001d161d7221 */ /* 0x000fc80000010000 */
[----:B------:R-:W-:Y:S02]  /*05d0*/  FADD.FTZ R8, R29, R16 ;  /* 0x000000101d087221 */ /* 0x000fe40000010000 */
[----:B------:R-:W-:Y:S02]  /*05e0*/  FADD.FTZ R14, R23, R14 ;  /* 0x0000000e170e7221 */ /* 0x000fe40000010000 */
[----:B------:R-:W-:Y:S02]  /*05f0*/  FADD.FTZ R20, R27, R20 ;  /* 0x000000141b147221 */ /* 0x000fe40000010000 */
[----:B------:R-:W-:Y:S02]  /*0600*/  FADD.FTZ R23, R14, R17 ;  /* 0x000000110e177221 */ /* 0x000fe40000010000 */
[----:B------:R-:W-:Y:S01]  /*0610*/  FADD.FTZ R27, R20, R11 ;  /* 0x0000000b141b7221 */ /* 0x000fe20000010000 */
[----:B------:R-:W-:Y:S05]  /*0620*/  @!P1 BRA `(.L_x_1096) ;  /* 0xfffffd1000009947 */ /* 0x000fea000383ffff */
.L_x_1095:
[----:B------:R-:W-:Y:S05]  /*0630*/  BSYNC B1 ;  /* 0x0000000000017941 */ /* 0x000fea0003800000 */
.L_x_1094:
[C---:B------:R-:W-:Y:S01]  /*0640*/  ISETP.GE.U32.AND P1, PT, R25.reuse, c[0x0][0x160], PT ;  /* 0x0000580019007a0c */ /* 0x040fe20003f26070 */
[----:B------:R-:W-:Y:S01]  /*0650*/  BSSY B1, `(.L_x_1097) ;  /* 0x000001c000017945 */ /* 0x000fe20003800000 */
[----:B------:R-:W-:-:S04]  /*0660*/  IADD3 R9, -R25, c[0x0][0x160], RZ ;  /* 0x0000580019097a10 */ /* 0x000fc80007ffe1ff */
[----:B------:R-:W-:-:S13]  /*0670*/  ISETP.LE.U32.OR P1, PT, R9, 0x20, P1 ;  /* 0x000000200900780c */ /* 0x000fda0000f23470 */
[----:B------:R-:W-:Y:S05]  /*0680*/  @P1 BRA `(.L_x_1098) ;  /* 0x0000018000001947 */ /* 0x000fea0003800000 */
[----:B------:R-:W-:Y:S01]  /*0690*/  MOV R15, 0x4 ;  /* 0x00000004000f7802 */ /* 0x000fe20000000f00 */
[C---:B------:R-:W-:Y:S01]  /*06a0*/  IMAD R10, R25.reuse, c[0x0][0x168], R4 ;  /* 0x00005a00190a7a24 */ /* 0x040fe200078e0204 */
[----:B------:R-:W-:-:S03]  /*06b0*/  IADD3 R9, R25, 0x20, RZ ;  /* 0x0000002019097810 */ /* 0x000fc60007ffe0ff */
[----:B------:R-:W-:-:S04]  /*06c0*/  IMAD.WIDE.U32 R20, R10, R15, c[0x0][0x220] ;  /* 0x000088000a147625 */ /* 0x000fc800078e000f */
[CC--:B------:R-:W-:Y:S02]  /*06d0*/  IMAD.WIDE.U32 R18, R10.reuse, R15.reuse, c[0x0][0x228] ;  /* 0x00008a000a127625 */ /* 0x0c0fe400078e000f */
[----:B------:R-:W2:Y:S02]  /*06e0*/  LDG.E R21, [R20.64] ;  /* 0x0000000414157981 */ /* 0x000ea4000c1e1900 */
[----:B------:R-:W-:Y:S02]  /*06f0*/  IMAD R14, R9, c[0x0][0x168], R4 ;  /* 0x00005a00090e7a24 */ /* 0x000fe400078e0204 */
[-C--:B------:R-:W-:Y:S01]  /*0700*/  IMAD.WIDE.U32 R10, R10, R15.reuse, c[0x0][0x240] ;  /* 0x000090000a0a7625 */ /* 0x080fe200078e000f */
[----:B------:R-:W3:Y:S03]  /*0710*/  LDG.E R18, [R18.64] ;  /* 0x0000000412127981 */ /* 0x000ee6000c1e1900 */
[----:B------:R-:W-:-:S02]  /*0720*/  IMAD.WIDE.U32 R16, R14, R15, c[0x0][0x220] ;  /* 0x000088000e107625 */ /* 0x000fc400078e000f */
[----:B------:R-:W4:Y:S02]  /*0730*/  LDG.E R10, [R10.64] ;  /* 0x000000040a0a7981 */ /* 0x000f24000c1e1900 */
[CC--:B------:R-:W-:Y:S02]  /*0740*/  IMAD.WIDE.U32 R12, R14.reuse, R15.reuse, c[0x0][0x228] ;  /* 0x00008a000e0c7625 */ /* 0x0c0fe400078e000f */
[----:B------:R-:W5:Y:S02]  /*0750*/  LDG.E R17, [R16.64] ;  /* 0x0000000410117981 */ /* 0x000f64000c1e1900 */
[----:B------:R-:W-:Y:S02]  /*0760*/  IMAD.WIDE.U32 R14, R14, R15, c[0x0][0x240] ;  /* 0x000090000e0e7625 */ /* 0x000fe400078e000f */
[----:B------:R-:W5:Y:S04]  /*0770*/  LDG.E R12, [R12.64] ;  /* 0x000000040c0c7981 */ /* 0x000f68000c1e1900 */
[----:B------:R-:W5:Y:S01]  /*0780*/  LDG.E R14, [R14.64] ;  /* 0x000000040e0e7981 */ /* 0x000f62000c1e1900 */
[----:B------:R-:W-:-:S02]  /*0790*/  PLOP3.LUT P2, PT, PT, PT, PT, 0x8, 0x0 ;  /* 0x000000000000781c */ /* 0x000fc40003f4e170 */
[----:B------:R-:W-:Y:S01]  /*07a0*/  IADD3 R25, R25, 0x40, RZ ;  /* 0x0000004019197810 */ /* 0x000fe20007ffe0ff */
[----:B--2---:R-:W-:Y:S02]  /*07b0*/  FADD.FTZ R8, R8, R21 ;  /* 0x0000001508087221 */ /* 0x004fe40000010000 */
[----:B---3--:R-:W-:Y:S02]  /*07c0*/  FADD.FTZ R23, R23, R18 ;  /* 0x0000001217177221 */ /* 0x008fe40000010000 */
[----:B----4-:R-:W-:Y:S02]  /*07d0*/  FADD.FTZ R27, R27, R10 ;  /* 0x0000000a1b1b7221 */ /* 0x010fe40000010000 */
[----:B-----5:R-:W-:Y:S02]  /*07e0*/  FADD.FTZ R8, R8, R17 ;  /* 0x0000001108087221 */ /* 0x020fe40000010000 */
[----:B------:R-:W-:Y:S02]  /*07f0*/  FADD.FTZ R23, R23, R12 ;  /* 0x0000000c17177221 */ /* 0x000fe40000010000 */
[----:B------:R-:W-:-:S02]  /*0800*/  FADD.FTZ R27, R27, R14 ;  /* 0x0000000e1b1b7221 */ /* 0x000fc40000010000 */
.L_x_1098:
[----:B------:R-:W-:Y:S05]  /*0810*/  BSYNC B1 ;  /* 0x0000000000017941 */ /* 0x000fea0003800000 */
.L_x_1097:
[----:B------:R-:W-:Y:S01]  /*0820*/  ISETP.LT.U32.OR P2, PT, R25, c[0x0][0x160], P2 ;  /* 0x0000580019007a0c */ /* 0x000fe20001741470 */
[----:B------:R-:W-:-:S12]  /*0830*/  BSSY B1, `(.L_x_1093) ;  /* 0x000000d000017945 */ /* 0x000fd80003800000 */
[----:B------:R-:W-:Y:S05]  /*0840*/  @!P2 BRA `(.L_x_1099) ;  /* 0x000000b00000a947 */ /* 0x000fea0003800000 */
[----:B------:R-:W-:Y:S02]  /*0850*/  IMAD.MOV.U32 R11, RZ, RZ, 0x4 ;  /* 0x00000004ff0b7424 */ /* 0x000fe400078e00ff */
[----:B------:R-:W-:-:S04]  /*0860*/  IMAD R10, R25, c[0x0][0x168], R4 ;  /* 0x00005a00190a7a24 */ /* 0x000fc800078e0204 */
[----:B------:R-:W-:-:S04]  /*0870*/  IMAD.WIDE.U32 R14, R10, R11, c[0x0][0x220] ;  /* 0x000088000a0e7625 */ /* 0x000fc800078e000b */
[CC--:B------:R-:W-:Y:S02]  /*0880*/  IMAD.WIDE.U32 R12, R10.reuse, R11.reuse, c[0x0][0x228] ;  /* 0x00008a000a0c7625 */ /* 0x0c0fe400078e000b */
[----:B------:R-:W2:Y:S02]  /*0890*/  LDG.E R15, [R14.64] ;  /* 0x000000040e0f7981 */ /* 0x000ea4000c1e1900 */
[----:B------:R-:W-:Y:S02]  /*08a0*/  IMAD.WIDE.U32 R10, R10, R11, c[0x0][0x240] ;  /* 0x000090000a0a7625 */ /* 0x000fe400078e000b */
[----:B------:R-:W3:Y:S04]  /*08b0*/  LDG.E R12, [R12.64] ;  /* 0x000000040c0c7981 */ /* 0x000ee8000c1e1900 */
[----:B------:R-:W4:Y:S01]  /*08c0*/  LDG.E R10, [R10.64] ;  /* 0x000000040a0a7981 */ /* 0x000f22000c1e1900 */
[----:B--2---:R-:W-:-:S02]  /*08d0*/  FADD.FTZ R8, R8, R15 ;  /* 0x0000000f08087221 */ /* 0x004fc40000010000 */
[----:B---3--:R-:W-:Y:S02]  /*08e0*/  FADD.FTZ R23, R23, R12 ;  /* 0x0000000c17177221 */ /* 0x008fe40000010000 */
[----:B----4-:R-:W-:Y:S02]  /*08f0*/  FADD.FTZ R27, R27, R10 ;  /* 0x0000000a1b1b7221 */ /* 0x010fe40000010000 */
.L_x_1099:
[----:B------:R-:W-:Y:S05]  /*0900*/  BSYNC B1 ;  /* 0x0000000000017941 */ /* 0x000fea0003800000 */
.L_x_1093:
[----:B------:R-:W-:Y:S05]  /*0910*/  BSYNC B0 ;  /* 0x0000000000007941 */ /* 0x000fea0003800000 */
.L_x_1092:
[----:B------:R-:W-:Y:S01]  /*0920*/  ISETP.GT.U32.AND P1, PT, R0, 0x3ff, PT ;  /* 0x000003ff0000780c */ /* 0x000fe20003f24070 */
[----:B------:R0:W-:Y:S01]  /*0930*/  STS [R6.X4], R23 ;  /* 0x0000001706007388 */ /* 0x0001e20000004800 */
[----:B------:R-:W-:Y:S03]  /*0940*/  WARPSYNC 0xffffffff ;  /* 0xffffffff00007948 */ /* 0x000fe60003800000 */
[----:B------:R0:W-:Y:S04]  /*0950*/  STS [R6.X4+0x1000], R8 ;  /* 0x0010000806007388 */ /* 0x0001e80000004800 */
[----:B------:R0:W-:Y:S04]  /*0960*/  STS [R6.X4+0x2000], R27 ;  /* 0x0020001b06007388 */ /* 0x0001e80000004800 */
[----:B------:R-:W-:Y:S06]  /*0970*/  BAR.SYNC.DEFER_BLOCKING 0x0 ;  /* 0x0000000000007b1d */ /* 0x000fec0000010000 */
[----:B------:R-:W-:Y:S05]  /*0980*/  @P1 BRA `(.L_x_1100) ;  /* 0x0000029000001947 */ /* 0x000fea0003800000 */
[----:B0-----:R0:W1:Y:S04]  /*0990*/  LDS R15, [R7.X4] ;  /* 0x00000000070f7984 */ /* 0x0010680000004800 */
[----:B------:R0:W2:Y:S04]  /*09a0*/  LDS R11, [R7.X4+0x2000] ;  /* 0x00200000070b7984 */ /* 0x0000a80000004800 */
[----:B------:R0:W3:Y:S01]  /*09b0*/  LDS R10, [R7.X4+0x1000] ;  /* 0x00100000070a7984 */ /* 0x0000e20000004800 */
[----:B------:R-:W-:Y:S05]  /*09c0*/  BRA.DIV ~URZ, `(.L_x_1101) ;  /* 0x000004027f007947 */ /* 0x000fea000b800000 */
[----:B---3--:R3:W4:Y:S02]  /*09d0*/  SHFL.BFLY PT, R14, R10, 0x1, 0x1f ;  /* 0x0c201f000a0e7f89 */ /* 0x00872400000e0000 */
.L_x_1106:
[----:B----4-:R-:W-:Y:S01]  /*09e0*/  FADD.FTZ R18, R10, R14 ;  /* 0x0000000e0a127221 */ /* 0x010fe20000010000 */
[----:B------:R-:W-:Y:S05]  /*09f0*/  BRA.DIV ~URZ, `(.L_x_1102) ;  /* 0x000004427f007947 */ /* 0x000fea000b800000 */
[----:B-1----:R-:W1:Y:S04]  /*0a00*/  SHFL.BFLY PT, R8, R15, 0x1, 0x1f ;  /* 0x0c201f000f087f89 */ /* 0x002e6800000e0000 */
[----:B--2---:R-:W2:Y:S01]  /*0a10*/  SHFL.BFLY PT, R12, R11, 0x1, 0x1f ;  /* 0x0c201f000b0c7f89 */ /* 0x004ea200000e0000 */
[----:B-1-3--:R-:W-:-:S03]  /*0a20*/  FADD.FTZ R10, R15, R8 ;  /* 0x000000080f0a7221 */ /* 0x00afc60000010000 */
[----:B------:R-:W1:Y:S01]  /*0a30*/  SHFL.BFLY PT, R8, R18, 0x2, 0x1f ;  /* 0x0c401f0012087f89 */ /* 0x000e6200000e0000 */
[----:B--2---:R-:W-:-:S03]  /*0a40*/  FADD.FTZ R14, R11, R12 ;  /* 0x0000000c0b0e7221 */ /* 0x004fc60000010000 */
[----:B------:R-:W2:Y:S04]  /*0a50*/  SHFL.BFLY PT, R9, R10, 0x2, 0x1f ;  /* 0x0c401f000a097f89 */ /* 0x000ea800000e0000 */
[----:B------:R-:W3:Y:S01]  /*0a60*/  SHFL.BFLY PT, R17, R14, 0x2, 0x1f ;  /* 0x0c401f000e117f89 */ /* 0x000ee200000e0000 */
[----:B-1----:R-:W-:Y:S02]  /*0a70*/  FADD.FTZ R8, R18, R8 ;  /* 0x0000000812087221 */ /* 0x002fe40000010000 */
[----:B--2---:R-:W-:-:S03]  /*0a80*/  FADD.FTZ R13, R10, R9 ;  /* 0x000000090a0d7221 */ /* 0x004fc60000010000 */
[----:B------:R-:W1:Y:S01]  /*0a90*/  SHFL.BFLY PT, R9, R8, 0x4, 0x1f ;  /* 0x0c801f0008097f89 */ /* 0x000e6200000e0000 */
[----:B---3--:R-:W-:-:S03]  /*0aa0*/  FADD.FTZ R17, R14, R17 ;  /* 0x000000110e117221 */ /* 0x008fc60000010000 */
        /* <DEDUP_REMOVED lines=10> */
[----:B------:R1:W2:Y:S01]  /*0b50*/  SHFL.BFLY PT, R13, R10, 0x10, 0x1f ;  /* 0x0e001f000a0d7f89 */ /* 0x0002a200000e0000 */
[----:B---3--:R-:W-:-:S03]  /*0b60*/  FADD.FTZ R18, R16, R15 ;  /* 0x0000000f10127221 */ /* 0x008fc60000010000 */
[----:B------:R1:W3:Y:S04]  /*0b70*/  SHFL.BFLY PT, R15, R12, 0x10, 0x1f ;  /* 0x0e001f000c0f7f89 */ /* 0x0002e800000e0000 */
[----:B------:R1:W4:Y:S02]  /*0b80*/  SHFL.BFLY PT, R14, R18, 0x10, 0x1f ;  /* 0x0e001f00120e7f89 */ /* 0x00032400000e0000 */
.L_x_1107:
[----:B------:R-:W-:Y:S01]  /*0b90*/  ISETP.NE.AND P1, PT, R2, RZ, PT ;  /* 0x000000ff0200720c */ /* 0x000fe20003f25270 */
[----:B---3--:R-:W-:Y:S02]  /*0ba0*/  FADD.FTZ R15, R15, R12 ;  /* 0x0000000c0f0f7221 */ /* 0x008fe40000010000 */
[----:B--2---:R-:W-:Y:S02]  /*0bb0*/  FADD.FTZ R13, R13, R10 ;  /* 0x0000000a0d0d7221 */ /* 0x004fe40000010000 */
[----:B----4-:R-:W-:-:S08]  /*0bc0*/  FADD.FTZ R9, R14, R18 ;  /* 0x000000120e097221 */ /* 0x010fd00000010000 */
[----:B------:R-:W-:-:S04]  /*0bd0*/  @!P1 SHF.R.U32.HI R8, RZ, 0x3, R0 ;  /* 0x00000003ff089819 */ /* 0x000fc80000011600 */
[----:B------:R-:W-:-:S05]  /*0be0*/  @!P1 LOP3.LUT R8, R8, 0x1ffffffc, RZ, 0xc0, !PT ;  /* 0x1ffffffc08089812 */ /* 0x000fca00078ec0ff */
[----:B------:R2:W-:Y:S04]  /*0bf0*/  @!P1 STS [R8+0x3000], R15 ;  /* 0x0030000f08009388 */ /* 0x0005e80000000800 */
[----:B------:R2:W-:Y:S04]  /*0c00*/  @!P1 STS [R8+0x3080], R13 ;  /* 0x0030800d08009388 */ /* 0x0005e80000000800 */
[----:B------:R2:W-:Y:S02]  /*0c10*/  @!P1 STS [R8+0x3100], R9 ;  /* 0x0031000908009388 */ /* 0x0005e40000000800 */
.L_x_1100:
[----:B0-2---:R-:W-:Y:S01]  /*0c20*/  SHF.L.U32 R8, R5, 0x1, RZ ;  /* 0x0000000105087819 */ /* 0x005fe200000006ff */
[----:B------:R-:W-:Y:S01]  /*0c30*/  WARPSYNC 0xffffffff ;  /* 0xffffffff00007948 */ /* 0x000fe20003800000 */
[----:B------:R-:W-:Y:S02]  /*0c40*/  BAR.SYNC.DEFER_BLOCKING 0x0 ;  /* 0x0000000000007b1d */ /* 0x000fe40000010000 */
[----:B------:R-:W-:-:S04]  /*0c50*/  ISETP.GE.U32.OR P1, PT, R8, c[0x0][0x168], P0 ;  /* 0x00005a0008007a0c */ /* 0x000fc80000726470 */
[----:B------:R-:W-:Y:S09]  /*0c60*/  BSSY B0, `(.L_x_1103) ;  /* 0x0000011000007945 */ /* 0x000ff20003800000 */
[----:B------:R-:W-:Y:S05]  /*0c70*/  @P1 BRA `(.L_x_1104) ;  /* 0x000000f000001947 */ /* 0x000fea0003800000 */
[----:B------:R-:W-:Y:S01]  /*0c80*/  SHF.L.U32 R8, R0, 0x3, RZ ;  /* 0x0000000300087819 */ /* 0x000fe200000006ff */
[----:B------:R-:W-:-:S03]  /*0c90*/  IMAD.MOV.U32 R16, RZ, RZ, 0x4 ;  /* 0x00000004ff107424 */ /* 0x000fc600078e00ff */
[----:B------:R-:W-:-:S05]  /*0ca0*/  LOP3.LUT R14, R8, 0xf8, RZ, 0xc0, !PT ;  /* 0x000000f8080e7812 */ /* 0x000fca00078ec0ff */
[----:B------:R-:W0:Y:S04]  /*0cb0*/  LDS.64 R8, [R14+0x3000] ;  /* 0x003000000e087984 */ /* 0x000e280000000a00 */
[----:B-1----:R-:W1:Y:S04]  /*0cc0*/  LDS.64 R10, [R14+0x3080] ;  /* 0x003080000e0a7984 */ /* 0x002e680000000a00 */
[----:B------:R-:W2:Y:S01]  /*0cd0*/  LDS.64 R12, [R14+0x3100] ;  /* 0x003100000e0c7984 */ /* 0x000ea20000000a00 */
[----:B0-----:R-:W-:Y:S01]  /*0ce0*/  F2FP.BF16.PACK_AB R15, R9, R8 ;  /* 0x00000008090f723e */ /* 0x001fe200000010ff */
[----:B------:R-:W-:Y:S01]  /*0cf0*/  IMAD.WIDE.U32 R8, R5, R16, c[0x0][0x268] ;  /* 0x00009a0005087625 */ /* 0x000fe200078e0010 */
[----:B-1----:R-:W-:-:S03]  /*0d00*/  F2FP.BF16.PACK_AB R17, R11, R10 ;  /* 0x0000000a0b11723e */ /* 0x002fc600000010ff */
[----:B------:R-:W-:Y:S01]  /*0d10*/  IMAD.WIDE.U32 R10, R5, R16, c[0x0][0x260] ;  /* 0x00009800050a7625 */ /* 0x000fe200078e0010 */
[----:B------:R0:W-:Y:S01]  /*0d20*/  STG.E [R8.64], R15 ;  /* 0x0000000f08007986 */ /* 0x0001e2000c101904 */
[----:B--2---:R-:W-:Y:S02]  /*0d30*/  F2FP.BF16.PACK_AB R19, R13, R12 ;  /* 0x0000000c0d13723e */ /* 0x004fe400000010ff */
[----:B------:R-:W-:Y:S01]  /*0d40*/  IMAD.WIDE.U32 R12, R5, R16, c[0x0][0x280] ;  /* 0x0000a000050c7625 */ /* 0x000fe200078e0010 */
[----:B------:R0:W-:Y:S04]  /*0d50*/  STG.E [R10.64], R17 ;  /* 0x000000110a007986 */ /* 0x0001e8000c101904 */
[----:B------:R0:W-:Y:S02]  /*0d60*/  STG.E [R12.64], R19 ;  /* 0x000000130c007986 */ /* 0x0001e4000c101904 */
.L_x_1104:
[----:B------:R-:W-:Y:S05]  /*0d70*/  BSYNC B0 ;  /* 0x0000000000007941 */ /* 0x000fea0003800000 */
.L_x_1103:
[C---:B------:R-:W-:Y:S02]  /*0d80*/  ISETP.GT.U32.AND P1, PT, R4.reuse, -0x1c01, PT ;  /* 0xffffe3ff0400780c */ /* 0x040fe40003f24070 */
[----:B------:R-:W-:-:S02]  /*0d90*/  IADD3 R4, R4, 0x1c00, RZ ;  /* 0x00001c0004047810 */ /* 0x000fc40007ffe0ff */
[----:B------:R-:W-:-:S09]  /*0da0*/  IADD3 R5, R5, 0xe00, RZ ;  /* 0x00000e0005057810 */ /* 0x000fd20007ffe0ff */
[----:B01----:R-:W-:Y:S05]  /*0db0*/  @P1 BRA `(.L_x_1105) ;  /* 0xfffff37000001947 */ /* 0x003fea000383ffff */
[----:B------:R-:W-:Y:S05]  /*0dc0*/  EXIT ;  /* 0x000000000000794d */ /* 0x000fea0003800000 */
.L_x_1101:
[----:B------:R-:W-:Y:S01]  /*0dd0*/  HFMA2.MMA R17, -RZ, RZ, 0, 5.9604644775390625e-08 ;  /* 0x00000001ff117435 */ /* 0x000fe200000001ff */
[----:B---3--:R-:W-:Y:S01]  /*0de0*/  MOV R18, R10 ;  /* 0x0000000a00127202 */ /* 0x008fe20000000f00 */
[----:B------:R-:W-:Y:S01]  /*0df0*/  IMAD.MOV.U32 R14, RZ, RZ, 0x1f ;  /* 0x0000001fff0e7424 */ /* 0x000fe200078e00ff */
[----:B------:R-:W-:Y:S02]  /*0e00*/  MOV R19, 0xffffffff ;  /* 0xffffffff00137802 */ /* 0x000fe40000000f00 */
[----:B------:R-:W-:Y:S02]  /*0e10*/  MOV R8, 0xe30 ;  /* 0x00000e3000087802 */ /* 0x000fe40000000f00 */
[----:B012---:R-:W-:Y:S05]  /*0e20*/  CALL.REL.NOINC `($__internal_16_$__cuda_sm70_shflsync_bfly_p) ;  /* 0x0000059000007944 */ /* 0x007fea0003c00000 */
[----:B01----:R-:W-:Y:S05]  /*0e30*/  BRA `(.L_x_1106) ;  /* 0xfffffba000007947 */ /* 0x003fea000383ffff */
.L_x_1102:
[----:B------:R-:W-:Y:S01]  /*0e40*/  HFMA2.MMA R17, -RZ, RZ, 0, 1.1920928955078125e-07 ;  /* 0x00000002ff117435 */ /* 0x000fe200000001ff */
[----:B------:R-:W-:Y:S01]  /*0e50*/  IMAD.MOV.U32 R14, RZ, RZ, 0x1f ;  /* 0x0000001fff0e7424 */ /* 0x000fe200078e00ff */
[----:B------:R-:W-:Y:S02]  /*0e60*/  MOV R19, 0xffffffff ;  /* 0xffffffff00137802 */ /* 0x000fe40000000f00 */
[----:B------:R-:W-:Y:S02]  /*0e70*/  MOV R8, 0xe90 ;  /* 0x00000e9000087802 */ /* 0x000fe40000000f00 */
[----:B0123--:R-:W-:Y:S05]  /*0e80*/  CALL.REL.NOINC `($__internal_16_$__cuda_sm70_shflsync_bfly_p) ;  /* 0x0000053000007944 */ /* 0x00ffea0003c00000 */
[----:B0-----:R-:W-:Y:S01]  /*0e90*/  HFMA2.MMA R17, -RZ, RZ, 0, 2.384185791015625e-07 ;  /* 0x00000004ff117435 */ /* 0x001fe200000001ff */
[----:B-1----:R-:W-:Y:S01]  /*0ea0*/  FADD.FTZ R18, R18, R14 ;  /* 0x0000000e12127221 */ /* 0x002fe20000010000 */
[----:B------:R-:W-:Y:S01]  /*0eb0*/  MOV R19, 0xffffffff ;  /* 0xffffffff00137802 */ /* 0x000fe20000000f00 */
[----:B------:R-:W-:Y:S01]  /*0ec0*/  IMAD.MOV.U32 R14, RZ, RZ, 0x1f ;  /* 0x0000001fff0e7424 */ /* 0x000fe200078e00ff */
[----:B------:R-:W-:-:S02]  /*0ed0*/  MOV R8, 0xef0 ;  /* 0x00000ef000087802 */ /* 0x000fc40000000f00 */
[----:B------:R-:W-:Y:S05]  /*0ee0*/  CALL.REL.NOINC `($__internal_16_$__cuda_sm70_shflsync_bfly_p) ;  /* 0x000004d000007944 */ /* 0x000fea0003c00000 */
[----:B0-----:R-:W-:Y:S01]  /*0ef0*/  HFMA2.MMA R17, -RZ, RZ, 0, 4.76837158203125e-07 ;  /* 0x00000008ff117435 */ /* 0x001fe200000001ff */
[----:B-1----:R-:W-:Y:S01]  /*0f00*/  FADD.FTZ R18, R18, R14 ;  /* 0x0000000e12127221 */ /* 0x002fe20000010000 */
[----:B------:R-:W-:Y:S01]  /*0f10*/  MOV R19, 0xffffffff ;  /* 0xffffffff00137802 */ /* 0x000fe20000000f00 */
[----:B------:R-:W-:Y:S01]  /*0f20*/  IMAD.MOV.U32 R14, RZ, RZ, 0x1f ;  /* 0x0000001fff0e7424 */ /* 0x000fe200078e00ff */
[----:B------:R-:W-:-:S02]  /*0f30*/  MOV R8, 0xf50 ;  /* 0x00000f5000087802 */ /* 0x000fc40000000f00 */
[----:B------:R-:W-:Y:S05]  /*0f40*/  CALL.REL.NOINC `($__internal_16_$__cuda_sm70_shflsync_bfly_p) ;  /* 0x0000047000007944 */ /* 0x000fea0003c00000 */
[----:B-1----:R-:W-:Y:S01]  /*0f50*/  FADD.FTZ R10, R18, R14 ;  /* 0x0000000e120a7221 */ /* 0x002fe20000010000 */
[----:B0-----:R-:W-:Y:S01]  /*0f60*/  HFMA2.MMA R17, -RZ, RZ, 0, 9.5367431640625e-07 ;  /* 0x00000010ff117435 */ /* 0x001fe200000001ff */
[----:B------:R-:W-:Y:S01]  /*0f70*/  IMAD.MOV.U32 R14, RZ, RZ, 0x1f ;  /* 0x0000001fff0e7424 */ /* 0x000fe200078e00ff */
[----:B------:R-:W-:-:S02]  /*0f80*/  MOV R19, 0xffffffff ;  /* 0xffffffff00137802 */ /* 0x000fc40000000f00 */
[----:B------:R-:W-:Y:S02]  /*0f90*/  MOV R18, R10 ;  /* 0x0000000a00127202 */ /* 0x000fe40000000f00 */
[----:B------:R-:W-:Y:S02]  /*0fa0*/  MOV R8, 0xfc0 ;  /* 0x00000fc000087802 */ /* 0x000fe40000000f00 */
[----:B------:R-:W-:Y:S05]  /*0fb0*/  CALL.REL.NOINC `($__internal_16_$__cuda_sm70_shflsync_bfly_p) ;  /* 0x0000040000007944 */ /* 0x000fea0003c00000 */
[----:B0-----:R-:W-:Y:S01]  /*0fc0*/  HFMA2.MMA R17, -RZ, RZ, 0, 5.9604644775390625e-08 ;  /* 0x00000001ff117435 */ /* 0x001fe200000001ff */
[----:B-1----:R-:W-:Y:S01]  /*0fd0*/  IMAD.MOV.U32 R13, RZ, RZ, R14 ;  /* 0x000000ffff0d7224 */ /* 0x002fe200078e000e */
[----:B------:R-:W-:Y:S01]  /*0fe0*/  MOV R18, R15 ;  /* 0x0000000f00127202 */ /* 0x000fe20000000f00 */
[----:B------:R-:W-:Y:S01]  /*0ff0*/  IMAD.MOV.U32 R14, RZ, RZ, 0x1f ;  /* 0x0000001fff0e7424 */ /* 0x000fe200078e00ff */
[----:B------:R-:W-:Y:S02]  /*1000*/  MOV R19, 0xffffffff ;  /* 0xffffffff00137802 */ /* 0x000fe40000000f00 */
[----:B------:R-:W-:Y:S02]  /*1010*/  MOV R8, 0x1030 ;  /* 0x0000103000087802 */ /* 0x000fe40000000f00 */
[----:B------:R-:W-:Y:S05]  /*1020*/  CALL.REL.NOINC `($__internal_16_$__cuda_sm70_shflsync_bfly_p) ;  /* 0x0000039000007944 */ /* 0x000fea0003c00000 */
[----:B0-----:R-:W-:Y:S01]  /*1030*/  HFMA2.MMA R17, -RZ, RZ, 0, 1.1920928955078125e-07 ;  /* 0x00000002ff117435 */ /* 0x001fe200000001ff */
[----:B-1----:R-:W-:Y:S01]  /*1040*/  FADD.FTZ R18, R15, R14 ;  /* 0x0000000e0f127221 */ /* 0x002fe20000010000 */
[----:B------:R-:W-:Y:S01]  /*1050*/  MOV R19, 0xffffffff ;  /* 0xffffffff00137802 */ /* 0x000fe20000000f00 */
[----:B------:R-:W-:Y:S01]  /*1060*/  IMAD.MOV.U32 R14, RZ, RZ, 0x1f ;  /* 0x0000001fff0e7424 */ /* 0x000fe200078e00ff */
[----:B------:R-:W-:-:S02]  /*1070*/  MOV R8, 0x1090 ;  /* 0x0000109000087802 */ /* 0x000fc40000000f00 */
[----:B------:R-:W-:Y:S05]  /*1080*/  CALL.REL.NOINC `($__internal_16_$__cuda_sm70_shflsync_bfly_p) ;  /* 0x0000033000007944 */ /* 0x000fea0003c00000 */
        /* <DEDUP_REMOVED lines=35> */
[----:B------:R-:W-:Y:S01]  /*12c0*/  IMAD.MOV.U32 R19, RZ, RZ, -0x1 ;  /* 0xffffffffff137424 */ /* 0x000fe200078e00ff */
[----:B------:R-:W-:-:S02]  /*12d0*/  MOV R8, 0x12f0 ;  /* 0x000012f000087802 */ /* 0x000fc40000000f00 */
[----:B------:R-:W-:Y:S05]  /*12e0*/  CALL.REL.NOINC `($__internal_16_$__cuda_sm70_shflsync_bfly_p) ;  /* 0x000000d000007944 */ /* 0x000fea0003c00000 */
[----:B0-----:R-:W-:Y:S01]  /*12f0*/  HFMA2.MMA R17, -RZ, RZ, 0, 4.76837158203125e-07 ;  /* 0x00000008ff117435 */ /* 0x001fe200000001ff */
[----:B-1----:R-:W-:Y:S01]  /*1300*/  FADD.FTZ R18, R18, R14 ;  /* 0x0000000e12127221 */ /* 0x002fe20000010000 */
[----:B------:R-:W-:-:S02]  /*1310*/  MOV R14, 0x1f ;  /* 0x0000001f000e7802 */ /* 0x000fc40000000f00 */
[----:B------:R-:W-:Y:S02]  /*1320*/  MOV R19, 0xffffffff ;  /* 0xffffffff00137802 */ /* 0x000fe40000000f00 */
[----:B------:R-:W-:Y:S02]  /*1330*/  MOV R8, 0x1350 ;  /* 0x0000135000087802 */ /* 0x000fe40000000f00 */
[----:B------:R-:W-:Y:S05]  /*1340*/  CALL.REL.NOINC `($__internal_16_$__cuda_sm70_shflsync_bfly_p) ;  /* 0x0000007000007944 */ /* 0x000fea0003c00000 */
[----:B01----:R-:W-:Y:S01]  /*1350*/  FADD.FTZ R18, R18, R14 ;  /* 0x0000000e12127221 */ /* 0x003fe20000010000 */
[----:B------:R-:W-:Y:S01]  /*1360*/  HFMA2.MMA R14, -RZ, RZ, 0, 1.847743988037109375e-06 ;  /* 0x0000001fff0e7435 */ /* 0x000fe200000001ff */
[----:B------:R-:W-:Y:S01]  /*1370*/  IMAD.MOV.U32 R17, RZ, RZ, 0x10 ;  /* 0x00000010ff117424 */ /* 0x000fe200078e00ff */
[----:B------:R-:W-:Y:S02]  /*1380*/  MOV R19, 0xffffffff ;  /* 0xffffffff00137802 */ /* 0x000fe40000000f00 */
[----:B------:R-:W-:Y:S02]  /*1390*/  MOV R8, 0x13b0 ;  /* 0x000013b000087802 */ /* 0x000fe40000000f00 */
[----:B------:R-:W-:Y:S05]  /*13a0*/  CALL.REL.NOINC `($__internal_16_$__cuda_sm70_shflsync_bfly_p) ;  /* 0x0000001000007944 */ /* 0x000fea0003c00000 */
[----:B01----:R-:W-:Y:S05]  /*13b0*/  BRA `(.L_x_1107) ;  /* 0xfffff7d000007947 */ /* 0x003fea000383ffff */
        .weak           $__internal_16_$__cuda_sm70_shflsync_bfly_p
        .type           $__internal_16_$__cuda_sm70_shflsync_bfly_p,@function
        .size           $__internal_16_$__cuda_sm70_shflsync_bfly_p,(.L_x_12892 - $__internal_16_$__cuda_sm70_shflsync_bfly_p)
$__internal_16_$__cuda_sm70_shflsync_bfly_p:
[----:B------:R-:W-:Y:S01]  /*13c0*/  HFMA2.MMA R9, -RZ, RZ, 0, 0 ;  /* 0x00000000ff097435 */ /* 0x000fe200000001ff */
[----:B------:R-:W-:Y:S04]  /*13d0*/  WARPSYNC R19 ;  /* 0x0000001300007348 */ /* 0x000fe80003800000 */
[----:B------:R0:W1:Y:S01]  /*13e0*/  SHFL.BFLY PT, R14, R18, R17, R14 ;  /* 0x0c000011120e7389 */ /* 0x00006200000e000e */
[----:B------:R-:W-:Y:S05]  /*13f0*/  RET.REL.NODEC R8 `(_ZN10layer_norm22ln_bwd_finalize_kernelINS_22Kernel_traits_finalizeILj7168E13__nv_bfloat16S2_S2_S2_fjLb1ELj1024ELj4ENS_18Kernel_traits_baseILj7168ES2_S2_S2_S2_fjLj1024EEEEELb1ELb0EEEvNS_9BwdParamsE) ;  /* 0xffffec0008007950 */ /* 0x000fea0003c3ffff */
.L_x_1108:
        /* <DEDUP_REMOVED lines=16> */
.L_x_12892:


//--------------------- .text._ZN10layer_norm13ln_bwd_kernelINS_13Kernel_traitsI13__nv_bfloat16S2_S2_S2_fjLj7168ELj1ELj1ELj8ELj8ENS_18Kernel_traits_baseILj7168ES2_S2_S2_S2_fjLj256EEEEELb1ELb1ELb1ELb0EEEvNS_9BwdParamsE --------------------------
	.section	.text._ZN10layer_norm13ln_bwd_kernelINS_13Kernel_traitsI13__nv_bfloat16S2_S2_S2_fjLj7168ELj1ELj1ELj8ELj8ENS_18Kernel_traits_baseILj7168ES2_S2_S2_S2_fjLj256EEEEELb1ELb1ELb1ELb0EEEvNS_9BwdParamsE,"ax",@progbits
	.sectioninfo	@"SHI_REGISTERS=255"
	.align	128
        .global         _ZN10layer_norm13ln_bwd_kernelINS_13Kernel_traitsI13__nv_bfloat16S2_S2_S2_fjLj7168ELj1ELj1ELj8ELj8ENS_18Kernel_traits_baseILj7168ES2_S2_S2_S2_fjLj256EEEEELb1ELb1ELb1ELb0EEEvNS_9BwdParamsE
        .type           _ZN10layer_norm13ln_bwd_kernelINS_13Kernel_traitsI13__nv_bfloat16S2_S2_S2_fjLj7168ELj1ELj1ELj8ELj8ENS_18Kernel_traits_baseILj7168ES2_S2_S2_S2_fjLj256EEEEELb1ELb1ELb1ELb0EEEvNS_9BwdParamsE,@function
        .size           _ZN10layer_norm13ln_bwd_kernelINS_13Kernel_traitsI13__nv_bfloat16S2_S2_S2_fjLj7168ELj1ELj1ELj8ELj8ENS_18Kernel_traits_baseILj7168ES2_S2_S2_S2_fjLj256EEEEELb1ELb1ELb1ELb0EEEvNS_9BwdParamsE,(.L_x_12893 - _ZN10layer_norm13ln_bwd_kernelINS_13Kernel_traitsI13__nv_bfloat16S2_S2_S2_fjLj7168ELj1ELj1ELj8ELj8ENS_18Kernel_traits_baseILj7168ES2_S2_S2_S2_fjLj256EEEEELb1ELb1ELb1ELb0EEEvNS_9BwdParamsE)
        .other          _ZN10layer_norm13ln_bwd_kernelINS_13Kernel_traitsI13__nv_bfloat16S2_S2_S2_fjLj7168ELj1ELj1ELj8ELj8ENS_18Kernel_traits_baseILj7168ES2_S2_S2_S2_fjLj256EEEEELb1ELb1ELb1ELb0EEEvNS_9BwdParamsE,@"STO_CUDA_ENTRY STV_DEFAULT"
_ZN10layer_norm13ln_bwd_kernelINS_13Kernel_traitsI13__nv_bfloat16S2_S2_S2_fjLj7168ELj1ELj1ELj8ELj8ENS_18Kernel_traits_baseILj7168ES2_S2_S2_S2_fjLj256EEEEELb1ELb1ELb1ELb0EEEvNS_9BwdParamsE:
.text._ZN10layer_norm13ln_bwd_kernelINS_13Kernel_traitsI13__nv_bfloat16S2_S2_S2_fjLj7168ELj1ELj1ELj8ELj8ENS_18Kernel_traits_baseILj7168ES2_S2_S2_S2_fjLj256EEEEELb1ELb1ELb1ELb0EEEvNS_9BwdParamsE:
        /* <DEDUP_REMOVED lines=26> */
[----:B------:R-:W-:Y:S02]  /*01a0*/  @P4 IMAD.MOV.U32 R43, RZ, RZ, 0x8 ;  /* 0x00000008ff2b4424 */ /* 0x000fe400078e00ff */
[----:B------:R-:W-:Y:S01]  /*01b0*/  @P3 IMAD.MOV.U32 R47, RZ, RZ, 0x8 ;  /* 0x00000008ff2f3424 */ /* 0x000fe200078e00ff */
[----:B------:R-:W-:Y:S01]  /*01c0*/  LOP3.LUT R46, R46, 0xfffffffd, RZ, 0xc0, !PT ;  /* 0xfffffffd2e2e7812 */ /* 0x000fe200078ec0ff */
[-C--:B------:R-:W-:Y:S01]  /*01d0*/  @P5 IMAD.WIDE.U32 R36, R0, R39.reuse, c[0x0][0x1b0] ;  /* 0x00006c0000245625 */ /* 0x080fe200078e0027 */
[----:B------:R-:W-:Y:S01]  /*01e0*/  @P2 MOV R9, 0x8 ;  /* 0x0000000800092802 */ /* 0x000fe20000000f00 */
[----:B------:R1:W5:Y:S01]  /*01f0*/  @P6 LDG.E.64 R14, [R12.64] ;  /* 0x000000040c0e6981 */ /* 0x000362000c1e1b00 */
[----:B------:R-:W-:Y:S01]  /*0200*/  @P4 LOP3.LUT R46, R46, 0x2, RZ, 0xfc, !PT ;  /* 0x000000022e2e4812 */ /* 0x000fe200078efcff */
[C---:B------:R-:W-:Y:S01]  /*0210*/  @P5 IMAD.WIDE.U32 R38, R0.reuse, R39, c[0x0][0x1c8] ;  /* 0x0000720000265625 */ /* 0x040fe200078e0027 */
[----:B------:R-:W-:Y:S01]  /*0220*/  @P5 IADD3 R0, R0, 0x100, RZ ;  /* 0x0000010000005810 */ /* 0x000fe20007ffe0ff */
[----:B------:R2:W5:Y:S01]  /*0230*/  @P5 LDG.E.64 R20, [R36.64] ;  /* 0x0000000424145981 */ /* 0x000562000c1e1b00 */
[----:B------:R-:W-:Y:S01]  /*0240*/  LOP3.LUT R46, R46, 0xfffffffe, RZ, 0xc0, !PT ;  /* 0xfffffffe2e2e7812 */ /* 0x000fe200078ec0ff */
[----:B------:R-:W-:-:S02]  /*0250*/  @P0 IMAD.MOV.U32 R51, RZ, RZ, 0x8 ;  /* 0x00000008ff330424 */ /* 0x000fc400078e00ff */
[----:B------:R2:W5:Y:S01]  /*0260*/  @P5 LDG.E.64 R22, [R38.64] ;  /* 0x0000000426165981 */ /* 0x000562000c1e1b00 */
[----:B------:R-:W-:Y:S01]  /*0270*/  @P3 LOP3.LUT R46, R46, 0x1, RZ, 0xfc, !PT ;  /* 0x000000012e2e3812 */ /* 0x000fe200078efcff */
[-C--:B------:R-:W-:Y:S02]  /*0280*/  @P4 IMAD.WIDE.U32 R40, R0, R43.reuse, c[0x0][0x1b0] ;  /* 0x00006c0000284625 */ /* 0x080fe400078e002b */
[----:B------:R3:W5:Y:S01]  /*0290*/  @P6 LDG.E.64 R18, [R16.64] ;  /* 0x0000000410126981 */ /* 0x000762000c1e1b00 */
[----:B------:R-:W-:Y:S01]  /*02a0*/  LOP3.LUT R46, R46, 0xffffffef, RZ, 0xc0, !PT ;  /* 0xffffffef2e2e7812 */ /* 0x000fe200078ec0ff */
[C---:B------:R-:W-:Y:S01]  /*02b0*/  @P4 IMAD.WIDE.U32 R42, R0.reuse, R43, c[0x0][0x1c8] ;  /* 0x00007200002a4625 */ /* 0x040fe200078e002b */
[----:B------:R-:W-:Y:S01]  /*02c0*/  @P4 IADD3 R0, R0, 0x100, RZ ;  /* 0x0000010000004810 */ /* 0x000fe20007ffe0ff */
[----:B------:R4:W5:Y:S01]  /*02d0*/  @P4 LDG.E.64 R24, [R40.64] ;  /* 0x0000000428184981 */ /* 0x000962000c1e1b00 */
[----:B------:R-:W-:-:S03]  /*02e0*/  @P2 LOP3.LUT R46, R46, 0x10, RZ, 0xfc, !PT ;  /* 0x000000102e2e2812 */ /* 0x000fc600078efcff */
[----:B------:R-:W-:-:S04]  /*02f0*/  @P3 IMAD.WIDE.U32 R44, R0, R47, c[0x0][0x1b0] ;  /* 0x00006c00002c3625 */ /* 0x000fc800078e002f */
[----:B------:R-:W-:Y:S01]  /*0300*/  @P1 IMAD.MOV.U32 R55, RZ, RZ, 0x8 ;  /* 0x00000008ff371424 */ /* 0x000fe200078e00ff */
[----:B0-----:R-:W-:Y:S01]  /*0310*/  LEA.HI R165, R180, UR6, RZ, 0x18 ;  /* 0x00000006b4a57c11 */ /* 0x001fe2000f8fc0ff */
        /* <DEDUP_REMOVED lines=114> */
[----:B------:R-:W-:Y:S01]  /*0a40*/  IMAD.MOV.U32 R18, RZ, RZ, 0x1 ;  /* 0x00000001ff127424 */ /* 0x000fe200078e00ff */
[----:B------:R-:W-:Y:S01]  /*0a50*/  SHF.R.U32.HI R20, RZ, 0x10, R7 ;  /* 0x00000010ff147819 */ /* 0x000fe20000011607 */
[----:B------:R-:W-:Y:S01]  /*0a60*/  IMAD.MOV.U32 R41, RZ, RZ, RZ ;  /* 0x000000ffff297224 */ /* 0x000fe200078e00ff */
[----:B------:R-:W-:-:S02]  /*0a70*/  SHF.R.U64 R17, R4, 0x10, R5 ;  /* 0x0000001004117819 */ /* 0x000fc40000001205 */
[----:B------:R-:W-:Y:S02]  /*0a80*/  MOV R16, R5 ;  /* 0x0000000500107202 */ /* 0x000fe40000000f00 */
[----:B------:R-:W-:Y:S02]  /*0a90*/  SHF.R.U32.HI R15, RZ, 0x10, R5 ;  /* 0x00000010ff0f7819 */ /* 0x000fe40000011605 */
[--C-:B------:R-:W-:Y:S02]  /*0aa0*/  SHF.R.U64 R13, R2, 0x10, R3.reuse ;  /* 0x00000010020d7819 */ /* 0x100fe40000001203 */
[----:B------:R-:W-:Y:S02]  /*0ab0*/  SHF.R.U32.HI R11, RZ, 0x10, R3 ;  /* 0x00000010ff0b7819 */ /* 0x000fe40000011603 */
        /* <DEDUP_REMOVED lines=55> */
[----:B0-----:R-:W-:-:S02]  /*0e30*/  PRMT R11, RZ, 0x5410, R11 ;  /* 0x00005410ff0b7816 */ /* 0x001fc4000000000b */
.L_x_1326:
[----:B------:R-:W-:-:S04]  /*0e40*/  IMAD.MOV.U32 R126, RZ, RZ, 0x4 ;  /* 0x00000004ff7e7424 */ /* 0x000fc800078e00ff */
[----:B------:R-:W-:-:S06]  /*0e50*/  IMAD.WIDE R132, R165, R126, c[0x0][0x1d8] ;  /* 0x00007600a5847625 */ /* 0x000fcc00078e027e */
[----:B------:R-:W2:Y:S01]  /*0e60*/  LDG.E R132, [R132.64] ;  /* 0x0000000484847981 */ /* 0x000ea2000c1e1900 */
[----:B------:R-:W-:-:S04]  /*0e70*/  IMAD.WIDE R134, R165, R126, c[0x0][0x1a0] ;  /* 0x00006800a5867625 */ /* 0x000fc800078e027e */
[CC--:B------:R-:W-:Y:S01]  /*0e80*/  IMAD.WIDE R128, R165.reuse, R126.reuse, c[0x0][0x1a8] ;  /* 0x00006a00a5807625 */ /* 0x0c0fe200078e027e */
[----:B------:R0:W5:Y:S03]  /*0e90*/  LDG.E R131, [R134.64] ;  /* 0x0000000486837981 */ /* 0x000166000c1e1900 */
[C---:B------:R-:W-:Y:S01]  /*0ea0*/  IMAD.WIDE R124, R165.reuse, R126, c[0x0][0x1d0] ;  /* 0x00007400a57c7625 */ /* 0x040fe200078e027e */
[----:B------:R0:W5:Y:S04]  /*0eb0*/  LDG.E R10, [R128.64] ;  /* 0x00000004800a7981 */ /* 0x000168000c1e1900 */
[----:B------:R0:W5:Y:S01]  /*0ec0*/  LDG.E R247, [R124.64] ;  /* 0x000000047cf77981 */ /* 0x000162000c1e1900 */
[----:B------:R-:W-:Y:S01]  /*0ed0*/  IMAD R9, R165, c[0x0][0x168], RZ ;  /* 0x00005a00a5097a24 */ /* 0x000fe200078e02ff */
[----:B------:R-:W-:Y:S01]  /*0ee0*/  LOP3.LUT R248, R180, 0xff, RZ, 0xc0, !PT ;  /* 0x000000ffb4f87812 */ /* 0x000fe200078ec0ff */
[----:B------:R-:W-:Y:S03]  /*0ef0*/  BSSY B0, `(.L_x_1110) ;  /* 0x0000211000007945 */ /* 0x000fe60003800000 */
[----:B------:R-:W-:-:S04]  /*0f00*/  SHF.R.S32.HI R130, RZ, 0x1f, R9 ;  /* 0x0000001fff827819 */ /* 0x000fc80000011409 */
[----:B------:R-:W-:Y:S01]  /*0f10*/  LEA.HI R9, R130, R9, RZ, 0x2 ;  /* 0x0000000982097211 */ /* 0x000fe200078f10ff */
[----:B------:R-:W-:-:S03]  /*0f20*/  IMAD.MOV.U32 R130, RZ, RZ, 0x8 ;  /* 0x00000008ff827424 */ /* 0x000fc600078e00ff */
[----:B------:R-:W-:-:S05]  /*0f30*/  LEA.HI.SX32 R9, R9, R248, 0x1e ;  /* 0x000000f809097211 */ /* 0x000fca00078ff2ff */
[----:B------:R-:W-:Y:S01]  /*0f40*/  IMAD.WIDE.U32 R186, R9, R130, c[0x0][0x218] ;  /* 0x0000860009ba7625 */ /* 0x000fe200078e0082 */
[----:B--2---:R-:W-:-:S13]  /*0f50*/  ISETP.GT.AND P2, PT, R132, RZ, PT ;  /* 0x000000ff8400720c */ /* 0x004fda0003f44270 */
[----:B------:R-:W-:Y:S05]  /*0f60*/  @P2 BRA `(.L_x_1111) ;  /* 0x0000058000002947 */ /* 0x000fea0003800000 */
[----:B0----5:R-:W-:Y:S01]  /*0f70*/  ISETP.GE.AND P3, PT, R247, 0x1, PT ;  /* 0x00000001f700780c */ /* 0x021fe20003f66270 */
[----:B------:R-:W-:Y:S01]  /*0f80*/  BSSY B1, `(.L_x_1112) ;  /* 0x0000011000017945 */ /* 0x000fe20003800000 */
[----:B------:R-:W-:Y:S01]  /*0f90*/  LOP3.LUT P4, RZ, R8, 0xffffff00, RZ, 0xc0, !PT ;  /* 0xffffff0008ff7812 */ /* 0x000fe2000788c0ff */
[----:B------:R-:W-:Y:S01]  /*0fa0*/  IMAD.MOV.U32 R131, RZ, RZ, RZ ;  /* 0x000000ffff837224 */ /* 0x000fe200078e00ff */
[----:B------:R-:W-:-:S09]  /*0fb0*/  MOV R127, R9 ;  /* 0x00000009007f7202 */ /* 0x000fd20000000f00 */
        /* <DEDUP_REMOVED lines=13> */
.L_x_1113:
[----:B------:R-:W-:Y:S05]  /*1090*/  BSYNC B1 ;  /* 0x0000000000017941 */ /* 0x000fea0003800000 */
.L_x_1112:
        /* <DEDUP_REMOVED lines=11> */
.L_x_1115:
[----:B------:R-:W-:Y:S05]  /*1150*/  BSYNC B1 ;  /* 0x0000000000017941 */ /* 0x000fea0003800000 */
.L_x_1114:
        /* <DEDUP_REMOVED lines=11> */
.L_x_1117:
[----:B------:R-:W-:Y:S05]  /*1210*/  BSYNC B1 ;  /* 0x0000000000017941 */ /* 0x000fea0003800000 */
.L_x_1116:
        /* <DEDUP_REMOVED lines=11> */
.L_x_1119:
[----:B------:R-:W-:Y:S05]  /*12d0*/  BSYNC B1 ;  /* 0x0000000000017941 */ /* 0x000fea0003800000 */
.L_x_1118:
        /* <DEDUP_REMOVED lines=10> */
.L_x_1121:
[----:B------:R-:W-:Y:S05]  /*1380*/  BSYNC B1 ;  /* 0x0000000000017941 */ /* 0x000fea0003800000 */
.L_x_1120:
        /* <DEDUP_REMOVED lines=10> */
.L_x_1123:
[----:B------:R-:W-:Y:S05]  /*1430*/  BSYNC B1 ;  /* 0x0000000000017941 */ /* 0x000fea0003800000 */
.L_x_1122:
[----:B------:R-:W-:Y:S01]  /*1440*/  ISETP.GE.U32.AND P3, PT, R8, 0x700, PT ;  /* 0x000007000800780c */ /* 0x000fe20003f66070 */
[----:B0-----:R-:W-:-:S12]  /*1450*/  CS2R R128, SRZ ;  /* 0x0000000000807805 */ /* 0x001fd8000001ff00 */
[----:B------:R-:W-:Y:S05]  /*1460*/  @!P3 BRA `(.L_x_1124) ;  /* 0x00001b900000b947 */ /* 0x000fea0003800000 */
[----:B------:R-:W-:-:S04]  /*1470*/  ISETP.NE.U32.AND P3, PT, RZ, c[0x0][0x218], PT ;  /* 0x00008600ff007a0c */ /* 0x000fc80003f65070 */
[----:B------:R-:W-:-:S13]  /*1480*/  ISETP.NE.AND.EX P3, PT, RZ, c[0x0][0x21c], PT, P3 ;  /* 0x00008700ff007a0c */ /* 0x000fda0003f65330 */
[----:B------:R-:W-:-:S04]  /*1490*/  @P3 IMAD.WIDE.U32 R124, R127, R130, c[0x0][0x218] ;  /* 0x000086007f7c3625 */ /* 0x000fc800078e0082 */
[----:B------:R-:W-:Y:S01]  /*14a0*/  IMAD.WIDE.U32 R126, R131, R126, c[0x0][0x190] ;  /* 0x00006400837e7625 */ /* 0x000fe200078e007e */
[----:B------:R0:W5:Y:S04]  /*14b0*/  @P3 LDG.E.64 R178, [R124.64] ;  /* 0x000000047cb23981 */ /* 0x000168000c1e1b00 */
[----:B------:R0:W5:Y:S01]  /*14c0*/  LDG.E R0, [R126.64] ;  /* 0x000000047e007981 */ /* 0x000162000c1e1900 */
[----:B------:R-:W-:Y:S01]  /*14d0*/  IMAD.MOV.U32 R128, RZ, RZ, RZ ;  /* 0x000000ffff807224 */ /* 0x000fe200078e00ff */
[----:B------:R-:W-:Y:S05]  /*14e0*/  BRA `(.L_x_1124) ;  /* 0x00001b1000007947 */ /* 0x000fea0003800000 */
.L_x_1111:
[----:B0----5:R-:W-:Y:S01]  /*14f0*/  ISETP.GE.AND P3, PT, R247, 0x1, PT ;  /* 0x00000001f700780c */ /* 0x021fe20003f66270 */
[----:B------:R-:W-:Y:S01]  /*1500*/  IMAD.MOV.U32 R127, RZ, RZ, RZ ;  /* 0x000000ffff7f7224 */ /* 0x000fe200078e00ff */
[----:B------:R-:W-:Y:S01]  /*1510*/  IADD3 R132, R132, -0x1, RZ ;  /* 0xffffffff84847810 */ /* 0x000fe20007ffe0ff */
[----:B------:R-:W-:Y:S01]  /*1520*/  BSSY B1, `(.L_x_1125) ;  /* 0x0000046000017945 */ /* 0x000fe20003800000 */
[----:B------:R-:W-:Y:S01]  /*1530*/  LOP3.LUT P4, RZ, R8, 0xffffff00, RZ, 0xc0, !PT ;  /* 0xffffff0008ff7812 */ /* 0x000fe2000788c0ff */
[----:B------:R-:W-:Y:S01]  /*1540*/  CS2R R128, SRZ ;  /* 0x0000000000807805 */ /* 0x000fe2000001ff00 */
[----:B------:R-:W-:-:S02]  /*1550*/  IMAD.MOV.U32 R135, RZ, RZ, R9 ;  /* 0x000000ffff877224 */ /* 0x000fc400078e0009 */
[----:B------:R-:W-:-:S05]  /*1560*/  IMAD R132, R132, c[0x0][0x168], RZ ;  /* 0x00005a0084847a24 */ /* 0x000fca00078e02ff */
[----:B------:R-:W-:-:S05]  /*1570*/  @P3 IADD3 R124, R247, -0x1, RZ ;  /* 0xfffffffff77c3810 */ /* 0x000fca0007ffe0ff */
[----:B------:R-:W-:-:S05]  /*1580*/  @P3 IMAD R124, R124, c[0x0][0x168], RZ ;  /* 0x00005a007c7c3a24 */ /* 0x000fca00078e02ff */
[----:B------:R-:W-:-:S04]  /*1590*/  @P3 SHF.R.S32.HI R125, RZ, 0x1f, R124 ;  /* 0x0000001fff7d3819 */ /* 0x000fc8000001147c */
[----:B------:R-:W-:-:S04]  /*15a0*/  @P3 LEA.HI R125, R125, R124, RZ, 0x2 ;  /* 0x0000007c7d7d3211 */ /* 0x000fc800078f10ff */
[----:B------:R-:W-:Y:S02]  /*15b0*/  @P3 LEA.HI.SX32 R127, R125, R248, 0x1e ;  /* 0x000000f87d7f3211 */ /* 0x000fe400078ff2ff */
[----:B------:R-:W-:-:S04]  /*15c0*/  SHF.R.S32.HI R125, RZ, 0x1f, R132 ;  /* 0x0000001fff7d7819 */ /* 0x000fc80000011484 */
[----:B------:R-:W-:-:S04]  /*15d0*/  LEA.HI R125, R125, R132, RZ, 0x2 ;  /* 0x000000847d7d7211 */ /* 0x000fc800078f10ff */
[----:B------:R-:W-:Y:S01]  /*15e0*/  LEA.HI.SX32 R133, R125, R248, 0x1e ;  /* 0x000000f87d857211 */ /* 0x000fe200078ff2ff */
[----:B------:R-:W-:Y:S05]  /*15f0*/  @!P4 BRA `(.L_x_1126) ;  /* 0x000003800000c947 */ /* 0x000fea0003800000 */
[----:B------:R-:W-:Y:S01]  /*1600*/  IMAD.WIDE.U32 R128, R133, R130, c[0x0][0x208] ;  /* 0x0000820085807625 */ /* 0x000fe200078e0082 */
[----:B------:R-:W-:-:S03]  /*1610*/  ISETP.NE.U32.AND P3, PT, RZ, c[0x0][0x218], PT ;  /* 0x00008600ff007a0c */ /* 0x000fc60003f65070 */
[----:B------:R-:W-:Y:S01]  /*1620*/  IMAD.WIDE.U32 R124, R9, R130, c[0x0][0x188] ;  /* 0x00006200097c7625 */ /* 0x000fe200078e0082 */
[----:B------:R-:W-:Y:S01]  /*1630*/  ISETP.NE.AND.EX P3, PT, RZ, c[0x0][0x21c], PT, P3 ;  /* 0x00008700ff007a0c */ /* 0x000fe20003f65330 */
[----:B------:R-:W2:Y:S04]  /*1640*/  LDG.E.64 R128, [R128.64] ;  /* 0x0000000480807981 */ /* 0x000ea8000c1e1b00 */
[----:B------:R-:W3:Y:S01]  /*1650*/  LDG.E.64 R124, [R124.64] ;  /* 0x000000047c7c7981 */ /* 0x000ee2000c1e1b00 */
[----:B------:R-:W-:-:S05]  /*1660*/  IMAD.WIDE.U32 R134, R127, R126, c[0x0][0x190] ;  /* 0x000064007f867625 */ /* 0x000fca00078e007e */
[----:B------:R0:W5:Y:S04]  /*1670*/  LDG.E R7, [R134.64] ;  /* 0x0000000486077981 */ /* 0x000168000c1e1900 */
[----:B------:R1:W5:Y:S01]  /*1680*/  @P3 LDG.E.64 R166, [R186.64] ;  /* 0x00000004baa63981 */ /* 0x000362000c1e1b00 */
[----:B------:R-:W-:-:S04]  /*1690*/  ISETP.NE.AND P3, PT, R164, RZ, PT ;  /* 0x000000ffa400720c */ /* 0x000fc80003f65270 */
[----:B------:R-:W-:Y:S02]  /*16a0*/  FSEL R132, R131, RZ, !P3 ;  /* 0x000000ff83847208 */ /* 0x000fe40005800000 */
[----:B------:R-:W-:Y:S02]  /*16b0*/  IADD3 R133, R133, 0x100, RZ ;  /* 0x0000010085857810 */ /* 0x000fe40007ffe0ff */
[----:B------:R-:W-:Y:S02]  /*16c0*/  IADD3 R127, R127, 0x100, RZ ;  /* 0x000001007f7f7810 */ /* 0x000fe40007ffe0ff */
[--C-:B--2---:R-:W-:Y:S01]  /*16d0*/  SHF.R.U64 R239, R128, 0x10, R129.reuse ;  /* 0x0000001080ef7819 */ /* 0x104fe20000001281 */
[--C-:B-1----:R-:W-:Y:S01]  /*16e0*/  IMAD.MOV.U32 R186, RZ, RZ, R129.reuse ;  /* 0x000000ffffba7224 */ /* 0x102fe200078e0081 */
[----:B------:R-:W-:Y:S02]  /*16f0*/  SHF.R.U32.HI R187, RZ, 0x10, R129 ;  /* 0x00000010ffbb7819 */ /* 0x000fe40000011681 */
[----:B---3--:R-:W-:Y:S01]  /*1700*/  PRMT R129, RZ, 0x5410, R124 ;  /* 0x00005410ff817816 */ /* 0x008fe2000000007c */
[----:B------:R-:W-:Y:S01]  /*1710*/  IMAD.MOV.U32 R240, RZ, RZ, R128 ;  /* 0x000000fffff07224 */ /* 0x000fe200078e0080 */
[----:B------:R-:W-:-:S02]  /*1720*/  SHF.R.U64 R242, R124, 0x10, R125 ;  /* 0x000000107cf27819 */ /* 0x000fc4000000127d */
[----:B------:R-:W-:Y:S01]  /*1730*/  SHF.R.U32.HI R243, RZ, 0x10, R125 ;  /* 0x00000010fff37819 */ /* 0x000fe2000001167d */
[----:B0-----:R-:W-:Y:S01]  /*1740*/  FADD.FTZ R135, -R132, R129 ;  /* 0x0000008184877221 */ /* 0x001fe20000010100 */
[----:B------:R-:W-:Y:S02]  /*1750*/  PRMT R241, RZ, 0x5410, R125 ;  /* 0x00005410fff17816 */ /* 0x000fe4000000007d */
[----:B------:R-:W-:Y:S01]  /*1760*/  PRMT R125, RZ, 0x5410, R242 ;  /* 0x00005410ff7d7816 */ /* 0x000fe200000000f2 */
[----:B------:R-:W-:Y:S01]  /*1770*/  FMUL.FTZ R246, R10, R135 ;  /* 0x000000870af67220 */ /* 0x000fe20000410000 */
[----:B------:R-:W-:Y:S02]  /*1780*/  PRMT R243, RZ, 0x5410, R243 ;  /* 0x00005410fff37816 */ /* 0x000fe400000000f3 */
[----:B------:R-:W-:Y:S01]  /*1790*/  PRMT R245, RZ, 0x5410, R240 ;  /* 0x00005410fff57816 */ /* 0x000fe200000000f0 */
[C---:B------:R-:W-:Y:S01]  /*17a0*/  FADD.FTZ R129, -R132.reuse, R241 ;  /* 0x000000f184817221 */ /* 0x040fe20000010100 */
[----:B------:R-:W-:Y:S01]  /*17b0*/  PRMT R239, RZ, 0x5410, R239 ;  /* 0x00005410ffef7816 */ /* 0x000fe200000000ef */
[----:B------:R-:W-:-:S02]  /*17c0*/  FADD.FTZ R241, -R132, R125 ;  /* 0x0000007d84f17221 */ /* 0x000fc40000010100 */
[----:B------:R-:W-:Y:S02]  /*17d0*/  FADD.FTZ R125, -R132, R243 ;  /* 0x000000f3847d7221 */ /* 0x000fe40000010100 */
[----:B------:R-:W-:Y:S02]  /*17e0*/  FADD.FTZ R68, R68, R245 ;  /* 0x000000f544447221 */ /* 0x000fe40000010000 */
[-C--:B------:R-:W-:Y:S02]  /*17f0*/  FFMA.FTZ R40, R246, R245.reuse, R40 ;  /* 0x000000f5f6287223 */ /* 0x080fe40000010028 */
[----:B------:R-:W-:Y:S01]  /*1800*/  FMUL.FTZ R245, R163, R245 ;  /* 0x000000f5a3f57220 */ /* 0x000fe20000410000 */
[----:B------:R-:W-:Y:S01]  /*1810*/  PRMT R186, RZ, 0x5410, R186 ;  /* 0x00005410ffba7816 */ /* 0x000fe200000000ba */
[C---:B------:R-:W-:Y:S02]  /*1820*/  FMUL.FTZ R240, R10.reuse, R125 ;  /* 0x0000007d0af07220 */ /* 0x040fe40000410000 */
[----:B------:R-:W-:-:S02]  /*1830*/  FMUL.FTZ R244, R10, R241 ;  /* 0x000000f10af47220 */ /* 0x000fc40000410000 */
[----:B------:R-:W-:Y:S02]  /*1840*/  FMUL.FTZ R243, R162, R239 ;  /* 0x000000efa2f37220 */ /* 0x000fe40000410000 */
[----:B------:R-:W-:Y:S02]  /*1850*/  FADD.FTZ R124, RZ, R245 ;  /* 0x000000f5ff7c7221 */ /* 0x000fe40000010000 */
[----:B------:R-:W-:Y:S01]  /*1860*/  FFMA.FTZ R125, R246, R245, RZ ;  /* 0x000000f5f67d7223 */ /* 0x000fe200000100ff */
[----:B------:R-:W-:Y:S01]  /*1870*/  PRMT R187, RZ, 0x5410, R187 ;  /* 0x00005410ffbb7816 */ /* 0x000fe200000000bb */
[----:B------:R-:W-:Y:S02]  /*1880*/  FMUL.FTZ R242, R10, R129 ;  /* 0x000000810af27220 */ /* 0x000fe40000410000 */
[----:B------:R-:W-:Y:S02]  /*1890*/  FMUL.FTZ R241, R161, R186 ;  /* 0x000000baa1f17220 */ /* 0x000fe40000410000 */
[----:B------:R-:W-:-:S02]  /*18a0*/  FADD.FTZ R124, R124, R243 ;  /* 0x000000f37c7c7221 */ /* 0x000fc40000010000 */
[C---:B------:R-:W-:Y:S02]  /*18b0*/  FFMA.FTZ R125, R244.reuse, R243, R125 ;  /* 0x000000f3f47d7223 */ /* 0x040fe4000001007d */
[----:B------:R-:W-:Y:S02]  /*18c0*/  FADD.FTZ R69, R69, R239 ;  /* 0x000000ef45457221 */ /* 0x000fe40000010000 */
[----:B------:R-:W-:Y:S02]  /*18d0*/  FFMA.FTZ R41, R244, R239, R41 ;  /* 0x000000eff4297223 */ /* 0x000fe40000010029 */
        /* <DEDUP_REMOVED lines=10> */
.L_x_1126:
[----:B------:R-:W-:Y:S05]  /*1980*/  BSYNC B1 ;  /* 0x0000000000017941 */ /* 0x000fea0003800000 */
.L_x_1125:
[----:B------:R-:W-:Y:S01]  /*1990*/  ISETP.GE.U32.AND P3, PT, R8, 0x200, PT ;  /* 0x000002000800780c */ /* 0x000fe20003f66070 */
[----:B------:R-:W-:-:S12]  /*19a0*/  BSSY B1, `(.L_x_1127) ;  /* 0x000003b000017945 */ /* 0x000fd80003800000 */
        /* <DEDUP_REMOVED lines=8> */
[----:B------:R0:W5:Y:S02]  /*1a30*/  LDG.E R6, [R232.64] ;  /* 0x00000004e8067981 */ /* 0x000164000c1e1900 */
[----:B------:R-:W-:-:S05]  /*1a40*/  @P3 IMAD.WIDE.U32 R234, R135, R130, c[0x0][0x218] ;  /* 0x0000860087ea3625 */ /* 0x000fca00078e0082 */
[----:B------:R2:W5:Y:S01]  /*1a50*/  @P3 LDG.E.64 R168, [R234.64] ;  /* 0x00000004eaa83981 */ /* 0x000562000c1e1b00 */
[----:B------:R-:W-:-:S04]  /*1a60*/  ISETP.NE.AND P3, PT, R164, RZ, PT ;  /* 0x000000ffa400720c */ /* 0x000fc80003f65270 */
[----:B------:R-:W-:Y:S02]  /*1a70*/  FSEL R132, R131, RZ, !P3 ;  /* 0x000000ff83847208 */ /* 0x000fe40005800000 */
[----:B------:R-:W-:Y:S02]  /*1a80*/  IADD3 R133, R133, 0x100, RZ ;  /* 0x0000010085857810 */ /* 0x000fe40007ffe0ff */
[----:B------:R-:W-:Y:S02]  /*1a90*/  IADD3 R127, R127, 0x100, RZ ;  /* 0x000001007f7f7810 */ /* 0x000fe40007ffe0ff */
[----:B------:R-:W-:Y:S02]  /*1aa0*/  IADD3 R135, R135, 0x100, RZ ;  /* 0x0000010087877810 */ /* 0x000fe40007ffe0ff */
[--C-:B--2---:R-:W-:Y:S02]  /*1ab0*/  SHF.R.U64 R235, R124, 0x10, R125.reuse ;  /* 0x000000107ceb7819 */ /* 0x104fe4000000127d */
[----:B0-----:R-:W-:Y:S01]  /*1ac0*/  PRMT R233, RZ, 0x5410, R124 ;  /* 0x00005410ffe97816 */ /* 0x001fe2000000007c */
[----:B---3--:R-:W-:Y:S01]  /*1ad0*/  IMAD.MOV.U32 R236, RZ, RZ, R186 ;  /* 0x000000ffffec7224 */ /* 0x008fe200078e00ba */
[----:B------:R-:W-:Y:S01]  /*1ae0*/  SHF.R.U32.HI R237, RZ, 0x10, R125 ;  /* 0x00000010ffed7819 */ /* 0x000fe2000001167d */
[----:B------:R-:W-:Y:S01]  /*1af0*/  IMAD.MOV.U32 R134, RZ, RZ, R187 ;  /* 0x000000ffff867224 */ /* 0x000fe200078e00bb */
[----:B------:R-:W-:Y:S01]  /*1b00*/  PRMT R235, RZ, 0x5410, R235 ;  /* 0x00005410ffeb7816 */ /* 0x000fe200000000eb */
[----:B------:R-:W-:Y:S01]  /*1b10*/  FADD.FTZ R233, -R132, R233 ;  /* 0x000000e984e97221 */ /* 0x000fe20000010100 */
[----:B------:R-:W-:-:S02]  /*1b20*/  SHF.R.U64 R231, R186, 0x10, R187 ;  /* 0x00000010bae77819 */ /* 0x000fc400000012bb */
[----:B------:R-:W-:Y:S02]  /*1b30*/  SHF.R.U32.HI R234, RZ, 0x10, R187 ;  /* 0x00000010ffea7819 */ /* 0x000fe400000116bb */
[----:B------:R-:W-:Y:S02]  /*1b40*/  PRMT R187, RZ, 0x5410, R125 ;  /* 0x00005410ffbb7816 */ /* 0x000fe4000000007d */
[----:B------:R-:W-:Y:S01]  /*1b50*/  PRMT R125, RZ, 0x5410, R237 ;  /* 0x00005410ff7d7816 */ /* 0x000fe200000000ed */
[----:B------:R-:W-:Y:S01]  /*1b60*/  FADD.FTZ R235, -R132, R235 ;  /* 0x000000eb84eb7221 */ /* 0x000fe20000010100 */
[----:B------:R-:W-:Y:S01]  /*1b70*/  PRMT R237, RZ, 0x5410, R236 ;  /* 0x00005410ffed7816 */ /* 0x000fe200000000ec */
[C---:B------:R-:W-:Y:S01]  /*1b80*/  FMUL.FTZ R238, R10.reuse, R233 ;  /* 0x000000e90aee7220 */ /* 0x040fe20000410000 */
[----:B------:R-:W-:Y:S01]  /*1b90*/  PRMT R124, RZ, 0x5410, R231 ;  /* 0x00005410ff7c7816 */ /* 0x000fe200000000e7 */
[----:B------:R-:W-:Y:S02]  /*1ba0*/  FMUL.FTZ R236, R10, R235 ;  /* 0x000000eb0aec7220 */ /* 0x000fe40000410000 */
[----:B------:R-:W-:-:S02]  /*1bb0*/  FADD.FTZ R72, R72, R237 ;  /* 0x000000ed48487221 */ /* 0x000fc40000010000 */
[-C--:B------:R-:W-:Y:S02]  /*1bc0*/  FFMA.FTZ R44, R238, R237.reuse, R44 ;  /* 0x000000edee2c7223 */ /* 0x080fe4000001002c */
[----:B------:R-:W-:Y:S01]  /*1bd0*/  FMUL.FTZ R237, R159, R237 ;  /* 0x000000ed9fed7220 */ /* 0x000fe20000410000 */
[----:B------:R-:W-:Y:S01]  /*1be0*/  PRMT R134, RZ, 0x5410, R134 ;  /* 0x00005410ff867816 */ /* 0x000fe20000000086 */
[----:B------:R-:W-:Y:S02]  /*1bf0*/  FADD.FTZ R125, -R132, R125 ;  /* 0x0000007d847d7221 */ /* 0x000fe40000010100 */
[----:B------:R-:W-:Y:S02]  /*1c00*/  FADD.FTZ R73, R73, R124 ;  /* 0x0000007c49497221 */ /* 0x000fe40000010000 */
[-C--:B------:R-:W-:Y:S02]  /*1c10*/  FFMA.FTZ R45, R236, R124.reuse, R45 ;  /* 0x0000007cec2d7223 */ /* 0x080fe4000001002d */
[----:B------:R-:W-:-:S02]  /*1c20*/  FMUL.FTZ R235, R158, R124 ;  /* 0x0000007c9eeb7220 */ /* 0x000fc40000410000 */
[----:B------:R-:W-:Y:S02]  /*1c30*/  FADD.FTZ R187, -R132, R187 ;  /* 0x000000bb84bb7221 */ /* 0x000fe40000010100 */
        /* <DEDUP_REMOVED lines=17> */
.L_x_1128:
[----:B------:R-:W-:Y:S05]  /*1d50*/  BSYNC B1 ;  /* 0x0000000000017941 */ /* 0x000fea0003800000 */
.L_x_1127:
        /* <DEDUP_REMOVED lines=18> */
[----:B--2---:R-:W-:Y:S02]  /*1e80*/  SHF.R.U64 R195, R124, 0x10, R125 ;  /* 0x000000107cc37819 */ /* 0x004fe4000000127d */
[----:B0-----:R-:W-:-:S02]  /*1e90*/  PRMT R197, RZ, 0x5410, R124 ;  /* 0x00005410ffc57816 */ /* 0x001fc4000000007c */
[----:B-1----:R-:W-:Y:S01]  /*1ea0*/  SHF.R.U32.HI R228, RZ, 0x10, R125 ;  /* 0x00000010ffe47819 */ /* 0x002fe2000001167d */
[--C-:B---3--:R-:W-:Y:S01]  /*1eb0*/  IMAD.MOV.U32 R134, RZ, RZ, R187.reuse ;  /* 0x000000ffff867224 */ /* 0x108fe200078e00bb */
[--C-:B------:R-:W-:Y:S02]  /*1ec0*/  SHF.R.U64 R198, R186, 0x10, R187.reuse ;  /* 0x00000010bac67819 */ /* 0x100fe400000012bb */
[----:B------:R-:W-:Y:S01]  /*1ed0*/  SHF.R.U32.HI R227, RZ, 0x10, R187 ;  /* 0x00000010ffe37819 */ /* 0x000fe200000116bb */
[----:B------:R-:W-:Y:S01]  /*1ee0*/  FADD.FTZ R197, -R132, R197 ;  /* 0x000000c584c57221 */ /* 0x000fe20000010100 */
[----:B------:R-:W-:Y:S02]  /*1ef0*/  MOV R230, R186 ;  /* 0x000000ba00e67202 */ /* 0x000fe40000000f00 */
[----:B------:R-:W-:Y:S02]  /*1f00*/  PRMT R187, RZ, 0x5410, R195 ;  /* 0x00005410ffbb7816 */ /* 0x000fe400000000c3 */
[----:B------:R-:W-:-:S02]  /*1f10*/  PRMT R125, RZ, 0x5410, R125 ;  /* 0x00005410ff7d7816 */ /* 0x000fc4000000007d */
[----:B------:R-:W-:Y:S01]  /*1f20*/  PRMT R229, RZ, 0x5410, R228 ;  /* 0x00005410ffe57816 */ /* 0x000fe200000000e4 */
[----:B------:R-:W-:Y:S01]  /*1f30*/  FADD.FTZ R187, -R132, R187 ;  /* 0x000000bb84bb7221 */ /* 0x000fe20000010100 */
[----:B------:R-:W-:Y:S01]  /*1f40*/  PRMT R230, RZ, 0x5410, R230 ;  /* 0x00005410ffe67816 */ /* 0x000fe200000000e6 */
[----:B------:R-:W-:Y:S02]  /*1f50*/  FMUL.FTZ R197, R10, R197 ;  /* 0x000000c50ac57220 */ /* 0x000fe40000410000 */
[C---:B------:R-:W-:Y:S02]  /*1f60*/  FADD.FTZ R195, -R132.reuse, R125 ;  /* 0x0000007d84c37221 */ /* 0x040fe40000010100 */
[----:B------:R-:W-:Y:S01]  /*1f70*/  FADD.FTZ R125, -R132, R229 ;  /* 0x000000e5847d7221 */ /* 0x000fe20000010100 */
[----:B------:R-:W-:Y:S01]  /*1f80*/  PRMT R229, RZ, 0x5410, R198 ;  /* 0x00005410ffe57816 */ /* 0x000fe200000000c6 */
[----:B------:R-:W-:Y:S02]  /*1f90*/  FADD.FTZ R76, R76, R230 ;  /* 0x000000e64c4c7221 */ /* 0x000fe40000010000 */
[----:B------:R-:W-:-:S02]  /*1fa0*/  FMUL.FTZ R198, R10, R187 ;  /* 0x000000bb0ac67220 */ /* 0x000fc40000410000 */
[-C--:B------:R-:W-:Y:S02]  /*1fb0*/  FFMA.FTZ R48, R197, R230.reuse, R48 ;  /* 0x000000e6c5307223 */ /* 0x080fe40000010030 */
[----:B------:R-:W-:Y:S01]  /*1fc0*/  FMUL.FTZ R230, R155, R230 ;  /* 0x000000e69be67220 */ /* 0x000fe20000410000 */
[----:B------:R-:W-:Y:S01]  /*1fd0*/  PRMT R134, RZ, 0x5410, R134 ;  /* 0x00005410ff867816 */ /* 0x000fe20000000086 */
[----:B------:R-:W-:Y:S02]  /*1fe0*/  FADD.FTZ R77, R77, R229 ;  /* 0x000000e54d4d7221 */ /* 0x000fe40000010000 */
[-C--:B------:R-:W-:Y:S02]  /*1ff0*/  FFMA.FTZ R49, R198, R229.reuse, R49 ;  /* 0x000000e5c6317223 */ /* 0x080fe40000010031 */
[----:B------:R-:W-:Y:S02]  /*2000*/  FMUL.FTZ R229, R154, R229 ;  /* 0x000000e59ae57220 */ /* 0x000fe40000410000 */
[----:B------:R-:W-:-:S02]  /*2010*/  FADD.FTZ R124, R129, R230 ;  /* 0x000000e6817c7221 */ /* 0x000fc40000010000 */
[----:B------:R-:W-:Y:S01]  /*2020*/  FFMA.FTZ R128, R197, R230, R128 ;  /* 0x000000e6c5807223 */ /* 0x000fe20000010080 */
[----:B------:R-:W-:Y:S01]  /*2030*/  PRMT R227, RZ, 0x5410, R227 ;  /* 0x00005410ffe37816 */ /* 0x000fe200000000e3 */
[C---:B------:R-:W-:Y:S02]  /*2040*/  FMUL.FTZ R196, R10.reuse, R125 ;  /* 0x0000007d0ac47220 */ /* 0x040fe40000410000 */
[----:B------:R-:W-:Y:S02]  /*2050*/  FMUL.FTZ R195, R10, R195 ;  /* 0x000000c30ac37220 */ /* 0x000fe40000410000 */
        /* <DEDUP_REMOVED lines=9> */
[----:B------:R-:W-:Y:S02]  /*20f0*/  FFMA.FTZ R50, R195, R134, R50 ;  /* 0x00000086c3327223 */ /* 0x000fe40000010032 */
[----:B------:R-:W-:Y:S02]  /*2100*/  FADD.FTZ R129, R124, R227 ;  /* 0x000000e37c817221 */ /* 0x000fe40000010000 */
[----:B------:R-:W-:Y:S02]  /*2110*/  FFMA.FTZ R128, R196, R227, R128 ;  /* 0x000000e3c4807223 */ /* 0x000fe40000010080 */
.L_x_1130:
[----:B------:R-:W-:Y:S05]  /*2120*/  BSYNC B1 ;  /* 0x0000000000017941 */ /* 0x000fea0003800000 */
.L_x_1129:
        /* <DEDUP_REMOVED lines=21> */
[----:B---3--:R-:W-:Y:S01]  /*2280*/  IMAD.MOV.U32 R226, RZ, RZ, R186 ;  /* 0x000000ffffe27224 */ /* 0x008fe200078e00ba */
[--C-:B------:R-:W-:Y:S01]  /*2290*/  SHF.R.U64 R194, R186, 0x10, R187.reuse ;  /* 0x00000010bac27819 */ /* 0x100fe200000012bb */
[--C-:B------:R-:W-:Y:S01]  /*22a0*/  IMAD.MOV.U32 R134, RZ, RZ, R187.reuse ;  /* 0x000000ffff867224 */ /* 0x100fe200078e00bb */
[----:B------:R-:W-:Y:S01]  /*22b0*/  SHF.R.U32.HI R223, RZ, 0x10, R187 ;  /* 0x00000010ffdf7819 */ /* 0x000fe200000116bb */
[C---:B------:R-:W-:Y:S01]  /*22c0*/  FADD.FTZ R193, -R132.reuse, R193 ;  /* 0x000000c184c17221 */ /* 0x040fe20000010100 */
[----:B------:R-:W-:Y:S02]  /*22d0*/  PRMT R187, RZ, 0x5410, R191 ;  /* 0x00005410ffbb7816 */ /* 0x000fe400000000bf */
[----:B------:R-:W-:Y:S02]  /*22e0*/  PRMT R125, RZ, 0x5410, R125 ;  /* 0x00005410ff7d7816 */ /* 0x000fe4000000007d */
[----:B------:R-:W-:Y:S01]  /*22f0*/  PRMT R225, RZ, 0x5410, R224 ;  /* 0x00005410ffe17816 */ /* 0x000fe200000000e0 */
[----:B------:R-:W-:Y:S01]  /*2300*/  FADD.FTZ R187, -R132, R187 ;  /* 0x000000bb84bb7221 */ /* 0x000fe20000010100 */
[----:B------:R-:W-:Y:S01]  /*2310*/  PRMT R226, RZ, 0x5410, R226 ;  /* 0x00005410ffe27816 */ /* 0x000fe200000000e2 */
[----:B------:R-:W-:-:S02]  /*2320*/  FMUL.FTZ R193, R10, R193 ;  /* 0x000000c10ac17220 */ /* 0x000fc40000410000 */
[C---:B------:R-:W-:Y:S02]  /*2330*/  FADD.FTZ R191, -R132.reuse, R125 ;  /* 0x0000007d84bf7221 */ /* 0x040fe40000010100 */
[----:B------:R-:W-:Y:S01]  /*2340*/  FADD.FTZ R125, -R132, R225 ;  /* 0x000000e1847d7221 */ /* 0x000fe20000010100 */
[----:B------:R-:W-:Y:S01]  /*2350*/  PRMT R225, RZ, 0x5410, R194 ;  /* 0x00005410ffe17816 */ /* 0x000fe200000000c2 */
[----:B------:R-:W-:Y:S02]  /*2360*/  FADD.FTZ R80, R80, R226 ;  /* 0x000000e250507221 */ /* 0x000fe40000010000 */
[----:B------:R-:W-:Y:S02]  /*2370*/  FMUL.FTZ R194, R10, R187 ;  /* 0x000000bb0ac27220 */ /* 0x000fe40000410000 */
[-C--:B------:R-:W-:Y:S02]  /*2380*/  FFMA.FTZ R52, R193, R226.reuse, R52 ;  /* 0x000000e2c1347223 */ /* 0x080fe40000010034 */
[----:B------:R-:W-:Y:S01]  /*2390*/  FMUL.FTZ R226, R151, R226 ;  /* 0x000000e297e27220 */ /* 0x000fe20000410000 */
[----:B------:R-:W-:Y:S01]  /*23a0*/  PRMT R134, RZ, 0x5410, R134 ;  /* 0x00005410ff867816 */ /* 0x000fe20000000086 */
[----:B------:R-:W-:-:S02]  /*23b0*/  FADD.FTZ R81, R81, R225 ;  /* 0x000000e151517221 */ /* 0x000fc40000010000 */
[-C--:B------:R-:W-:Y:S02]  /*23c0*/  FFMA.FTZ R53, R194, R225.reuse, R53 ;  /* 0x000000e1c2357223 */ /* 0x080fe40000010035 */
[----:B------:R-:W-:Y:S02]  /*23d0*/  FMUL.FTZ R225, R150, R225 ;  /* 0x000000e196e17220 */ /* 0x000fe40000410000 */
[----:B------:R-:W-:Y:S02]  /*23e0*/  FADD.FTZ R124, R129, R226 ;  /* 0x000000e2817c7221 */ /* 0x000fe40000010000 */
[----:B------:R-:W-:Y:S01]  /*23f0*/  FFMA.FTZ R128, R193, R226, R128 ;  /* 0x000000e2c1807223 */ /* 0x000fe20000010080 */
[----:B------:R-:W-:Y:S01]  /*2400*/  PRMT R223, RZ, 0x5410, R223 ;  /* 0x00005410ffdf7816 */ /* 0x000fe200000000df */
[C---:B------:R-:W-:Y:S02]  /*2410*/  FMUL.FTZ R192, R10.reuse, R125 ;  /* 0x0000007d0ac07220 */ /* 0x040fe40000410000 */
        /* <DEDUP_REMOVED lines=8> */
[C---:B------:R-:W-:Y:S02]  /*24a0*/  FFMA.FTZ R128, R191.reuse, R224, R128 ;  /* 0x000000e0bf807223 */ /* 0x040fe40000010080 */
[----:B------:R-:W-:Y:S02]  /*24b0*/  FADD.FTZ R82, R82, R134 ;  /* 0x0000008652527221 */ /* 0x000fe40000010000 */
[----:B------:R-:W-:Y:S02]  /*24c0*/  FFMA.FTZ R54, R191, R134, R54 ;  /* 0x00000086bf367223 */ /* 0x000fe40000010036 */
[----:B------:R-:W-:Y:S02]  /*24d0*/  FADD.FTZ R129, R124, R223 ;  /* 0x000000df7c817221 */ /* 0x000fe40000010000 */
[----:B------:R-:W-:-:S02]  /*24e0*/  FFMA.FTZ R128, R192, R223, R128 ;  /* 0x000000dfc0807223 */ /* 0x000fc40000010080 */
.L_x_1132:
[----:B------:R-:W-:Y:S05]  /*24f0*/  BSYNC B1 ;  /* 0x0000000000017941 */ /* 0x000fea0003800000 */
.L_x_1131:
[----:B------:R-:W-:Y:S01]  /*2500*/  BSSY B1, `(.L_x_1133) ;  /* 0x000003b000017945 */ /* 0x000fe20003800000 */
        /* <DEDUP_REMOVED lines=17> */
[----:B------:R-:W-:-:S02]  /*2620*/  SHF.R.U32.HI R203, RZ, 0x10, R125 ;  /* 0x00000010ffcb7819 */ /* 0x000fc4000001167d */
[----:B0-----:R-:W-:Y:S01]  /*2630*/  PRMT R201, RZ, 0x5410, R125 ;  /* 0x00005410ffc97816 */ /* 0x001fe2000000007d */
[----:B---3--:R-:W-:Y:S01]  /*2640*/  IMAD.MOV.U32 R204, RZ, RZ, R186 ;  /* 0x000000ffffcc7224 */ /* 0x008fe200078e00ba */
[--C-:B------:R-:W-:Y:S01]  /*2650*/  SHF.R.U64 R199, R186, 0x10, R187.reuse ;  /* 0x00000010bac77819 */ /* 0x100fe200000012bb */
[--C-:B------:R-:W-:Y:S01]  /*2660*/  IMAD.MOV.U32 R134, RZ, RZ, R187.reuse ;  /* 0x000000ffff867224 */ /* 0x100fe200078e00bb */
[----:B------:R-:W-:Y:S02]  /*2670*/  SHF.R.U32.HI R205, RZ, 0x10, R187 ;  /* 0x00000010ffcd7819 */ /* 0x000fe400000116bb */
[----:B------:R-:W-:Y:S02]  /*2680*/  PRMT R125, RZ, 0x5410, R202 ;  /* 0x00005410ff7d7816 */ /* 0x000fe400000000ca */
[----:B------:R-:W-:Y:S02]  /*2690*/  PRMT R187, RZ, 0x5410, R124 ;  /* 0x00005410ffbb7816 */ /* 0x000fe4000000007c */
[----:B------:R-:W-:Y:S01]  /*26a0*/  PRMT R124, RZ, 0x5410, R203 ;  /* 0x00005410ff7c7816 */ /* 0x000fe200000000cb */
[C---:B------:R-:W-:Y:S01]  /*26b0*/  FADD.FTZ R203, -R132.reuse, R125 ;  /* 0x0000007d84cb7221 */ /* 0x040fe20000010100 */
[----:B------:R-:W-:Y:S01]  /*26c0*/  PRMT R204, RZ, 0x5410, R204 ;  /* 0x00005410ffcc7816 */ /* 0x000fe200000000cc */
[----:B------:R-:W-:-:S02]  /*26d0*/  FADD.FTZ R187, -R132, R187 ;  /* 0x000000bb84bb7221 */ /* 0x000fc40000010100 */
[----:B------:R-:W-:Y:S01]  /*26e0*/  FADD.FTZ R125, -R132, R124 ;  /* 0x0000007c847d7221 */ /* 0x000fe20000010100 */
[----:B------:R-:W-:Y:S01]  /*26f0*/  PRMT R124, RZ, 0x5410, R199 ;  /* 0x00005410ff7c7816 */ /* 0x000fe200000000c7 */
[C---:B------:R-:W-:Y:S02]  /*2700*/  FMUL.FTZ R200, R10.reuse, R203 ;  /* 0x000000cb0ac87220 */ /* 0x040fe40000410000 */
[----:B------:R-:W-:Y:S02]  /*2710*/  FMUL.FTZ R199, R10, R187 ;  /* 0x000000bb0ac77220 */ /* 0x000fe40000410000 */
[----:B------:R-:W-:Y:S01]  /*2720*/  FMUL.FTZ R202, R147, R204 ;  /* 0x000000cc93ca7220 */ /* 0x000fe20000410000 */
[----:B------:R-:W-:Y:S01]  /*2730*/  PRMT R134, RZ, 0x5410, R134 ;  /* 0x00005410ff867816 */ /* 0x000fe20000000086 */
[----:B------:R-:W-:Y:S02]  /*2740*/  FADD.FTZ R85, R85, R124 ;  /* 0x0000007c55557221 */ /* 0x000fe40000010000 */
[----:B------:R-:W-:-:S02]  /*2750*/  FFMA.FTZ R57, R200, R124, R57 ;  /* 0x0000007cc8397223 */ /* 0x000fc40000010039 */
[----:B------:R-:W-:Y:S02]  /*2760*/  FMUL.FTZ R203, R146, R124 ;  /* 0x0000007c92cb7220 */ /* 0x000fe40000410000 */
[----:B------:R-:W-:Y:S02]  /*2770*/  FADD.FTZ R201, -R132, R201 ;  /* 0x000000c984c97221 */ /* 0x000fe40000010100 */
[----:B------:R-:W-:Y:S02]  /*2780*/  FADD.FTZ R124, R129, R202 ;  /* 0x000000ca817c7221 */ /* 0x000fe40000010000 */
[C---:B------:R-:W-:Y:S01]  /*2790*/  FFMA.FTZ R128, R199.reuse, R202, R128 ;  /* 0x000000cac7807223 */ /* 0x040fe20000010080 */
[----:B------:R-:W-:Y:S01]  /*27a0*/  PRMT R205, RZ, 0x5410, R205 ;  /* 0x00005410ffcd7816 */ /* 0x000fe200000000cd */
[----:B------:R-:W-:Y:S02]  /*27b0*/  FADD.FTZ R84, R84, R204 ;  /* 0x000000cc54547221 */ /* 0x000fe40000010000 */
[----:B------:R-:W-:-:S02]  /*27c0*/  FFMA.FTZ R56, R199, R204, R56 ;  /* 0x000000ccc7387223 */ /* 0x000fc40000010038 */
[C---:B------:R-:W-:Y:S02]  /*27d0*/  FMUL.FTZ R206, R10.reuse, R125 ;  /* 0x0000007d0ace7220 */ /* 0x040fe40000410000 */
        /* <DEDUP_REMOVED lines=8> */
[C---:B------:R-:W-:Y:S02]  /*2860*/  FFMA.FTZ R128, R201.reuse, R204, R128 ;  /* 0x000000ccc9807223 */ /* 0x040fe40000010080 */
[----:B------:R-:W-:Y:S02]  /*2870*/  FADD.FTZ R86, R86, R134 ;  /* 0x0000008656567221 */ /* 0x000fe40000010000 */
[----:B------:R-:W-:-:S02]  /*2880*/  FFMA.FTZ R58, R201, R134, R58 ;  /* 0x00000086c93a7223 */ /* 0x000fc4000001003a */
[----:B------:R-:W-:Y:S02]  /*2890*/  FADD.FTZ R129, R124, R205 ;  /* 0x000000cd7c817221 */ /* 0x000fe40000010000 */
[----:B------:R-:W-:Y:S02]  /*28a0*/  FFMA.FTZ R128, R206, R205, R128 ;  /* 0x000000cdce807223 */ /* 0x000fe40000010080 */
.L_x_1134:
[----:B------:R-:W-:Y:S05]  /*28b0*/  BSYNC B1 ;  /* 0x0000000000017941 */ /* 0x000fea0003800000 */
.L_x_1133:
        /* <DEDUP_REMOVED lines=59> */
.L_x_1136:
[----:B------:R-:W-:Y:S05]  /*2c70*/  BSYNC B1 ;  /* 0x0000000000017941 */ /* 0x000fea0003800000 */
.L_x_1135:
[----:B------:R-:W-:-:S13]  /*2c80*/  ISETP.GE.U32.AND P3, PT, R8, 0x700, PT ;  /* 0x000007000800780c */ /* 0x000fda0003f66070 */
[----:B------:R-:W-:Y:S05]  /*2c90*/  @!P3 BRA `(.L_x_1124) ;  /* 0x000003600000b947 */ /* 0x000fea0003800000 */
[----:B------:R-:W-:-:S04]  /*2ca0*/  ISETP.NE.U32.AND P3, PT, RZ, c[0x0][0x218], PT ;  /* 0x00008600ff007a0c */ /* 0x000fc80003f65070 */
[----:B------:R-:W-:Y:S01]  /*2cb0*/  ISETP.NE.AND.EX P3, PT, RZ, c[0x0][0x21c], PT, P3 ;  /* 0x00008700ff007a0c */ /* 0x000fe20003f65330 */
[----:B------:R-:W-:-:S04]  /*2cc0*/  IMAD.WIDE.U32 R124, R135, R130, c[0x0][0x188] ;  /* 0x00006200877c7625 */ /* 0x000fc800078e0082 */
[-C--:B------:R-:W-:Y:S02]  /*2cd0*/  IMAD.WIDE.U32 R132, R133, R130.reuse, c[0x0][0x208] ;  /* 0x0000820085847625 */ /* 0x080fe400078e0082 */
[----:B------:R-:W2:Y:S06]  /*2ce0*/  LDG.E.64 R124, [R124.64] ;  /* 0x000000047c7c7981 */ /* 0x000eac000c1e1b00 */
[----:B------:R-:W-:-:S05]  /*2cf0*/  @P3 IMAD.WIDE.U32 R186, R135, R130, c[0x0][0x218] ;  /* 0x0000860087ba3625 */ /* 0x000fca00078e0082 */
[----:B------:R0:W5:Y:S01]  /*2d00*/  @P3 LDG.E.64 R178, [R186.64] ;  /* 0x00000004bab23981 */ /* 0x000162000c1e1b00 */
[----:B------:R-:W-:-:S04]  /*2d10*/  ISETP.NE.AND P3, PT, R164, RZ, PT ;  /* 0x000000ffa400720c */ /* 0x000fc80003f65270 */
[----:B------:R-:W-:Y:S02]  /*2d20*/  FSEL R134, R131, RZ, !P3 ;  /* 0x000000ff83867208 */ /* 0x000fe40005800000 */
[----:B------:R-:W3:Y:S01]  /*2d30*/  LDG.E.64 R130, [R132.64] ;  /* 0x0000000484827981 */ /* 0x000ee2000c1e1b00 */
[----:B------:R-:W-:-:S05]  /*2d40*/  IMAD.WIDE.U32 R126, R127, R126, c[0x0][0x190] ;  /* 0x000064007f7e7625 */ /* 0x000fca00078e007e */
[----:B------:R2:W5:Y:S02]  /*2d50*/  LDG.E R0, [R126.64] ;  /* 0x000000047e007981 */ /* 0x000564000c1e1900 */
[----:B--2---:R-:W-:Y:S02]  /*2d60*/  PRMT R127, RZ, 0x5410, R124 ;  /* 0x00005410ff7f7816 */ /* 0x004fe4000000007c */
[--C-:B0-----:R-:W-:Y:S02]  /*2d70*/  SHF.R.U64 R187, R124, 0x10, R125.reuse ;  /* 0x000000107cbb7819 */ /* 0x101fe4000000127d */
[----:B------:R-:W-:Y:S02]  /*2d80*/  SHF.R.U32.HI R186, RZ, 0x10, R125 ;  /* 0x00000010ffba7819 */ /* 0x000fe4000001167d */
[----:B---3--:R-:W-:Y:S01]  /*2d90*/  MOV R215, R130 ;  /* 0x0000008200d77202 */ /* 0x008fe20000000f00 */
[--C-:B------:R-:W-:Y:S01]  /*2da0*/  IMAD.MOV.U32 R135, RZ, RZ, R131.reuse ;  /* 0x000000ffff877224 */ /* 0x100fe200078e0083 */
[----:B------:R-:W-:-:S02]  /*2db0*/  SHF.R.U64 R219, R130, 0x10, R131 ;  /* 0x0000001082db7819 */ /* 0x000fc40000001283 */
[----:B------:R-:W-:Y:S02]  /*2dc0*/  SHF.R.U32.HI R130, RZ, 0x10, R131 ;  /* 0x00000010ff827819 */ /* 0x000fe40000011683 */
[----:B------:R-:W-:Y:S01]  /*2dd0*/  PRMT R131, RZ, 0x5410, R125 ;  /* 0x00005410ff837816 */ /* 0x000fe2000000007d */
[----:B------:R-:W-:Y:S01]  /*2de0*/  FADD.FTZ R125, -R134, R127 ;  /* 0x0000007f867d7221 */ /* 0x000fe20000010100 */
[----:B------:R-:W-:Y:S02]  /*2df0*/  PRMT R127, RZ, 0x5410, R187 ;  /* 0x00005410ff7f7816 */ /* 0x000fe400000000bb */
[----:B------:R-:W-:Y:S01]  /*2e00*/  PRMT R218, RZ, 0x5410, R215 ;  /* 0x00005410ffda7816 */ /* 0x000fe200000000d7 */
[----:B------:R-:W-:Y:S02]  /*2e10*/  FMUL.FTZ R215, R10, R125 ;  /* 0x0000007d0ad77220 */ /* 0x000fe40000410000 */
[----:B------:R-:W-:Y:S01]  /*2e20*/  FADD.FTZ R127, -R134, R127 ;  /* 0x0000007f867f7221 */ /* 0x000fe20000010100 */
        /* <DEDUP_REMOVED lines=8> */
[----:B------:R-:W-:Y:S02]  /*2eb0*/  FFMA.FTZ R65, R216, R219, R65 ;  /* 0x000000dbd8417223 */ /* 0x000fe40000010041 */
[----:B------:R-:W-:-:S02]  /*2ec0*/  FADD.FTZ R131, -R134, R131 ;  /* 0x0000008386837221 */ /* 0x000fc40000010100 */
[----:B------:R-:W-:Y:S02]  /*2ed0*/  FMUL.FTZ R219, R138, R219 ;  /* 0x000000db8adb7220 */ /* 0x000fe40000410000 */
[----:B------:R-:W-:Y:S02]  /*2ee0*/  FADD.FTZ R124, R129, R218 ;  /* 0x000000da817c7221 */ /* 0x000fe40000010000 */
[----:B------:R-:W-:Y:S01]  /*2ef0*/  FFMA.FTZ R128, R215, R218, R128 ;  /* 0x000000dad7807223 */ /* 0x000fe20000010080 */
[----:B------:R-:W-:Y:S01]  /*2f00*/  PRMT R130, RZ, 0x5410, R130 ;  /* 0x00005410ff827816 */ /* 0x000fe20000000082 */
[----:B------:R-:W-:Y:S02]  /*2f10*/  FADD.FTZ R133, -R134, R133 ;  /* 0x0000008586857221 */ /* 0x000fe40000010100 */
        /* <DEDUP_REMOVED lines=14> */
.L_x_1124:
[----:B------:R-:W-:Y:S05]  /*3000*/  BSYNC B0 ;  /* 0x0000000000007941 */ /* 0x000fea0003800000 */
.L_x_1110:
[----:B------:R-:W-:Y:S02]  /*3010*/  LOP3.LUT P3, RZ, R18, 0xff, RZ, 0xc0, !PT ;  /* 0x000000ff12ff7812 */ /* 0x000fe4000786c0ff */
[----:B0-----:R-:W-:-:S04]  /*3020*/  SHF.R.U32.HI R126, RZ, 0x5, R180 ;  /* 0x00000005ff7e7819 */ /* 0x001fc800000116b4 */
[----:B------:R-:W-:-:S07]  /*3030*/  LOP3.LUT R248, R126, 0x7fffff8, RZ, 0xc0, !PT ;  /* 0x07fffff87ef87812 */ /* 0x000fce00078ec0ff */
[----:B------:R-:W-:Y:S02]  /*3040*/  @!P3 IADD3 R248, R248, 0x8, RZ ;  /* 0x00000008f8f8b810 */ /* 0x000fe40007ffe0ff */
[----:B------:R-:W-:Y:S01]  /*3050*/  LOP3.LUT P3, RZ, R180, 0x1f, RZ, 0xc0, !PT ;  /* 0x0000001fb4ff7812 */ /* 0x000fe2000786c0ff */
[----:B------:R-:W-:Y:S10]  /*3060*/  BRA.DIV ~URZ, `(.L_x_1137) ;  /* 0x00004fe27f007947 */ /* 0x000ff4000b800000 */
[----:B------:R0:W1:Y:S02]  /*3070*/  SHFL.DOWN PT, R134, R129, 0x10, 0x1f ;  /* 0x0a001f0081867f89 */ /* 0x00006400000e0000 */
.L_x_1327:
        /* <DEDUP_REMOVED lines=18> */
.L_x_1328:
[----:B------:R-:W-:Y:S01]  /*31a0*/  @!P3 LOP3.LUT R125, R126, 0x7, RZ, 0xc0, !PT ;  /* 0x000000077e7db812 */ /* 0x000fe200078ec0ff */
[----:B-12---:R-:W-:Y:S01]  /*31b0*/  FADD.FTZ R186, R129, R186 ;  /* 0x000000ba81ba7221 */ /* 0x006fe20000010000 */
        /* <DEDUP_REMOVED lines=24> */
[----:B------:R-:W-:Y:S02]  /*3340*/  FADD.FTZ R186, R186, R125 ;  /* 0x0000007dbaba7221 */ /* 0x000fe40000010000 */
[----:B------:R-:W-:Y:S01]  /*3350*/  FADD.FTZ R187, R126, R187 ;  /* 0x000000bb7ebb7221 */ /* 0x000fe20000010000 */
[----:B------:R-:W-:Y:S01]  /*3360*/  @P3 LEA.HI R247, R124, R247, RZ, 0x2 ;  /* 0x000000f77cf73211 */ /* 0x000fe200078f10ff */
[----:B------:R-:W-:Y:S01]  /*3370*/  FADD.FTZ R186, R127, R186 ;  /* 0x000000ba7fba7221 */ /* 0x000fe20000010000 */
[----:B------:R-:W-:Y:S01]  /*3380*/  @P3 LOP3.LUT R124, R180, 0xff, RZ, 0xc0, !PT ;  /* 0x000000ffb47c3812 */ /* 0x000fe200078ec0ff */
[----:B------:R-:W-:-:S03]  /*3390*/  IMAD.MOV.U32 R126, RZ, RZ, RZ ;  /* 0x000000ffff7e7224 */ /* 0x000fc600078e00ff */
[----:B------:R-:W-:Y:S01]  /*33a0*/  @P3 LEA.HI.SX32 R126, R247, R124, 0x1e ;  /* 0x0000007cf77e3211 */ /* 0x000fe200078ff2ff */
[----:B0-----:R-:W-:Y:S02]  /*33b0*/  FADD.FTZ R187, R187, R132 ;  /* 0x00000084bbbb7221 */ /* 0x001fe40000010000 */
        /* <DEDUP_REMOVED lines=11> */
[----:B--2---:R-:W-:Y:S02]  /*3470*/  PRMT R249, R249, 0x5410, R124 ;  /* 0x00005410f9f97816 */ /* 0x004fe4000000007c */
[--C-:B------:R-:W-:Y:S02]  /*3480*/  SHF.R.U64 R251, R124, 0x10, R125.reuse ;  /* 0x000000107cfb7819 */ /* 0x100fe4000000127d */
[--C-:B------:R-:W-:Y:S02]  /*3490*/  SHF.R.U32.HI R128, RZ, 0x10, R125.reuse ;  /* 0x00000010ff807819 */ /* 0x100fe4000001167d */
[----:B------:R-:W-:Y:S02]  /*34a0*/  PRMT R250, R250, 0x5410, R125 ;  /* 0x00005410fafa7816 */ /* 0x000fe4000000007d */
[----:B------:R-:W-:-:S02]  /*34b0*/  PRMT R251, R251, 0x5410, R251 ;  /* 0x00005410fbfb7816 */ /* 0x000fc400000000fb */
[----:B------:R-:W-:Y:S02]  /*34c0*/  PRMT R249, R128, 0x7610, R249 ;  /* 0x0000761080f97816 */ /* 0x000fe400000000f9 */
.L_x_1142:
[----:B------:R-:W-:Y:S05]  /*34d0*/  BSYNC B1 ;  /* 0x0000000000017941 */ /* 0x000fea0003800000 */
.L_x_1141:
        /* <DEDUP_REMOVED lines=10> */
.L_x_1144:
        /* <DEDUP_REMOVED lines=11> */
.L_x_1145:
[----:B------:R-:W-:Y:S05]  /*3630*/  BSYNC B1 ;  /* 0x0000000000017941 */ /* 0x000fea0003800000 */
.L_x_1143:
[----:B------:R-:W-:Y:S01]  /*3640*/  ISETP.NE.U32.AND P5, PT, RZ, c[0x0][0x258], PT ;  /* 0x00009600ff007a0c */ /* 0x000fe20003fa5070 */
[----:B------:R-:W-:Y:S03]  /*3650*/  BSSY B1, `(.L_x_1146) ;  /* 0x000000e000017945 */ /* 0x000fe60003800000 */
[----:B------:R-:W-:-:S13]  /*3660*/  ISETP.NE.AND.EX P5, PT, RZ, c[0x0][0x25c], PT, P5 ;  /* 0x00009700ff007a0c */ /* 0x000fda0003fa5350 */
[----:B------:R-:W-:Y:S01]  /*3670*/  @P5 F2FP.BF16.PACK_AB R131, RZ, R125 ;  /* 0x0000007dff83523e */ /* 0x000fe200000010ff */
[----:B------:R-:W-:Y:S05]  /*3680*/  @!P3 BRA `(.L_x_1147) ;  /* 0x000000a00000b947 */ /* 0x000fea0003800000 */
[----:B-----5:R-:W-:Y:S01]  /*3690*/  LOP3.LUT P6, RZ, R7, 0xff, RZ, 0xc0, !PT ;  /* 0x000000ff07ff7812 */ /* 0x020fe200078cc0ff */
[----:B------:R-:W-:-:S04]  /*36a0*/  FMUL.FTZ R125, R125, c[0x0][0x1ec] ;  /* 0x00007b007d7d7a20 */ /* 0x000fc80000410000 */
[----:B------:R-:W-:Y:S02]  /*36b0*/  FMUL.FTZ R129, R125, c[0x0][0x1e8] ;  /* 0x00007a007d817a20 */ /* 0x000fe40000410000 */
[----:B------:R-:W-:-:S06]  /*36c0*/  CS2R R124, SRZ ;  /* 0x00000000007c7805 */ /* 0x000fcc000001ff00 */
[----:B------:R-:W-:Y:S01]  /*36d0*/  @P6 FMUL.FTZ R124, R39, R129 ;  /* 0x00000081277c6220 */ /* 0x000fe20000410000 */
[----:B------:R-:W-:-:S04]  /*36e0*/  @P6 PRMT R128, RZ, 0x7610, R249 ;  /* 0x00007610ff806816 */ /* 0x000fc800000000f9 */
[----:B------:R-:W-:Y:S01]  /*36f0*/  F2FP.BF16.PACK_AB R124, RZ, R124 ;  /* 0x0000007cff7c723e */ /* 0x000fe200000010ff */
[----:B------:R-:W-:-:S03]  /*3700*/  @P6 FMUL.FTZ R125, R129, R128 ;  /* 0x00000080817d6220 */ /* 0x000fc60000410000 */
[----:B------:R-:W-:Y:S01]  /*3710*/  PRMT R181, R124, 0x7610, R181 ;  /* 0x000076107cb57816 */ /* 0x000fe200000000b5 */
[----:B------:R-:W-:Y:S02]  /*3720*/  FADD.FTZ R96, R96, R125 ;  /* 0x0000007d60607221 */ /* 0x000fe40000010000 */
.L_x_1147:
[----:B------:R-:W-:Y:S05]  /*3730*/  BSYNC B1 ;  /* 0x0000000000017941 */ /* 0x000fea0003800000 */
.L_x_1146:
[----:B------:R-:W-:Y:S01]  /*3740*/  BSSY B1, `(.L_x_1148) ;  /* 0x0000010000017945 */ /* 0x000fe20003800000 */
[----:B------:R-:W-:Y:S01]  /*3750*/  @P5 PRMT R182, R131, 0x7610, R182 ;  /* 0x0000761083b65816 */ /* 0x000fe200000000b6 */
[----:B------:R-:W-:Y:S05]  /*3760*/  @P2 BRA `(.L_x_1149) ;  /* 0x0000005000002947 */ /* 0x000fea0003800000 */
[----:B------:R-:W-:Y:S01]  /*3770*/  IMAD.MOV.U32 R125, RZ, RZ, RZ ;  /* 0x000000ffff7d7224 */ /* 0x000fe200078e00ff */
[----:B------:R-:W-:Y:S05]  /*3780*/  @!P4 BRA `(.L_x_1150) ;  /* 0x000000b00000c947 */ /* 0x000fea0003800000 */
[----:B-----5:R-:W-:-:S04]  /*3790*/  SHF.R.U64 R125, R166, 0x10, R167 ;  /* 0x00000010a67d7819 */ /* 0x020fc800000012a7 */
[----:B------:R-:W-:Y:S01]  /*37a0*/  PRMT R125, RZ, 0x5410, R125 ;  /* 0x00005410ff7d7816 */ /* 0x000fe2000000007d */
[----:B------:R-:W-:Y:S05]  /*37b0*/  BRA `(.L_x_1150) ;  /* 0x0000008000007947 */ /* 0x000fea0003800000 */
.L_x_1149:
[----:B------:R-:W-:-:S04]  /*37c0*/  ISETP.NE.AND P6, PT, R164, RZ, PT ;  /* 0x000000ffa400720c */ /* 0x000fc80003fc5270 */
[----:B------:R-:W-:-:S05]  /*37d0*/  FSEL R124, R130, RZ, !P6 ;  /* 0x000000ff827c7208 */ /* 0x000fca0007000000 */
[----:B------:R-:W-:-:S04]  /*37e0*/  FFMA.FTZ R124, R244, R127, R124 ;  /* 0x0000007ff47c7223 */ /* 0x000fc8000001007c */
[----:B------:R-:W-:Y:S01]  /*37f0*/  FADD.FTZ R125, R243, -R124 ;  /* 0x8000007cf37d7221 */ /* 0x000fe20000010000 */
[----:B-----5:R-:W-:-:S03]  /*3800*/  @P4 SHF.R.U64 R124, R166, 0x10, R167 ;  /* 0x00000010a67c4819 */ /* 0x020fc600000012a7 */
[----:B------:R-:W-:Y:S01]  /*3810*/  FMUL.FTZ R125, R10, R125 ;  /* 0x0000007d0a7d7220 */ /* 0x000fe20000410000 */
[----:B------:R-:W-:-:S05]  /*3820*/  @P4 PRMT R124, RZ, 0x5410, R124 ;  /* 0x00005410ff7c4816 */ /* 0x000fca000000007c */
[----:B------:R-:W-:Y:S02]  /*3830*/  @P4 FADD.FTZ R125, R125, R124 ;  /* 0x0000007c7d7d4221 */ /* 0x000fe40000010000 */
.L_x_1150:
[----:B------:R-:W-:Y:S05]  /*3840*/  BSYNC B1 ;  /* 0x0000000000017941 */ /* 0x000fea0003800000 */
.L_x_1148:
[----:B------:R-:W-:Y:S01]  /*3850*/  BSSY B1, `(.L_x_1151) ;  /* 0x000000e000017945 */ /* 0x000fe20003800000 */
[----:B------:R-:W-:Y:S01]  /*3860*/  @P5 F2FP.BF16.PACK_AB R129, RZ, R125 ;  /* 0x0000007dff81523e */ /* 0x000fe200000010ff */
[----:B------:R-:W-:Y:S05]  /*3870*/  @!P3 BRA `(.L_x_1152) ;  /* 0x000000b00000b947 */ /* 0x000fea0003800000 */
[----:B-----5:R-:W-:Y:S01]  /*3880*/  LOP3.LUT P6, RZ, R7, 0xff00, RZ, 0xc0, !PT ;  /* 0x0000ff0007ff7812 */ /* 0x020fe200078cc0ff */
[----:B------:R-:W-:Y:S01]  /*3890*/  FMUL.FTZ R125, R125, c[0x0][0x1ec] ;  /* 0x00007b007d7d7a20 */ /* 0x000fe20000410000 */
[----:B------:R-:W-:Y:S01]  /*38a0*/  HFMA2.MMA R128, -RZ, RZ, 0, 0 ;  /* 0x00000000ff807435 */ /* 0x000fe200000001ff */
[----:B------:R-:W-:Y:S02]  /*38b0*/  IMAD.MOV.U32 R124, RZ, RZ, RZ ;  /* 0x000000ffff7c7224 */ /* 0x000fe400078e00ff */
[----:B------:R-:W-:-:S08]  /*38c0*/  FMUL.FTZ R125, R125, c[0x0][0x1e8] ;  /* 0x00007a007d7d7a20 */ /* 0x000fd00000410000 */
[----:B------:R-:W-:Y:S01]  /*38d0*/  @P6 FMUL.FTZ R124, R38, R125 ;  /* 0x0000007d267c6220 */ /* 0x000fe20000410000 */
[----:B------:R-:W-:-:S04]  /*38e0*/  @P6 PRMT R251, RZ, 0x7610, R251 ;  /* 0x00007610fffb6816 */ /* 0x000fc800000000fb */
[----:B------:R-:W-:Y:S01]  /*38f0*/  F2FP.BF16.PACK_AB R124, RZ, R124 ;  /* 0x0000007cff7c723e */ /* 0x000fe200000010ff */
[----:B------:R-:W-:-:S03]  /*3900*/  @P6 FMUL.FTZ R128, R125, R251 ;  /* 0x000000fb7d806220 */ /* 0x000fc60000410000 */
[----:B------:R-:W-:Y:S01]  /*3910*/  PRMT R183, R124, 0x7610, R183 ;  /* 0x000076107cb77816 */ /* 0x000fe200000000b7 */
[----:B------:R-:W-:Y:S02]  /*3920*/  FADD.FTZ R97, R97, R128 ;  /* 0x0000008061617221 */ /* 0x000fe40000010000 */
.L_x_1152:
[----:B------:R-:W-:Y:S05]  /*3930*/  BSYNC B1 ;  /* 0x0000000000017941 */ /* 0x000fea0003800000 */
.L_x_1151:
[----:B------:R-:W-:Y:S01]  /*3940*/  BSSY B1, `(.L_x_1153) ;  /* 0x000000e000017945 */ /* 0x000fe20003800000 */
[----:B------:R-:W-:Y:S01]  /*3950*/  @P5 PRMT R184, R129, 0x7610, R184 ;  /* 0x0000761081b85816 */ /* 0x000fe200000000b8 */
[----:B------:R-:W-:Y:S05]  /*3960*/  @P2 BRA `(.L_x_1154) ;  /* 0x0000004000002947 */ /* 0x000fea0003800000 */
[----:B------:R-:W-:Y:S01]  /*3970*/  IMAD.MOV.U32 R125, RZ, RZ, RZ ;  /* 0x000000ffff7d7224 */ /* 0x000fe200078e00ff */
[----:B------:R-:W-:Y:S05]  /*3980*/  @!P4 BRA `(.L_x_1155) ;  /* 0x000000900000c947 */ /* 0x000fea0003800000 */
[----:B-----5:R-:W-:Y:S01]  /*3990*/  PRMT R125, RZ, 0x5410, R167 ;  /* 0x00005410ff7d7816 */ /* 0x020fe200000000a7 */
[----:B------:R-:W-:Y:S05]  /*39a0*/  BRA `(.L_x_1155) ;  /* 0x0000007000007947 */ /* 0x000fea0003800000 */
.L_x_1154:
[----:B------:R-:W-:-:S04]  /*39b0*/  ISETP.NE.AND P6, PT, R164, RZ, PT ;  /* 0x000000ffa400720c */ /* 0x000fc80003fc5270 */
[----:B------:R-:W-:-:S05]  /*39c0*/  FSEL R124, R130, RZ, !P6 ;  /* 0x000000ff827c7208 */ /* 0x000fca0007000000 */
[----:B------:R-:W-:-:S04]  /*39d0*/  FFMA.FTZ R124, R242, R127, R124 ;  /* 0x0000007ff27c7223 */ /* 0x000fc8000001007c */
[----:B------:R-:W-:Y:S01]  /*39e0*/  FADD.FTZ R125, R241, -R124 ;  /* 0x8000007cf17d7221 */ /* 0x000fe20000010000 */
[----:B-----5:R-:W-:-:S03]  /*39f0*/  @P4 PRMT R124, RZ, 0x5410, R167 ;  /* 0x00005410ff7c4816 */ /* 0x020fc600000000a7 */
[----:B------:R-:W-:-:S04]  /*3a00*/  FMUL.FTZ R125, R10, R125 ;  /* 0x0000007d0a7d7220 */ /* 0x000fc80000410000 */
[----:B------:R-:W-:Y:S02]  /*3a10*/  @P4 FADD.FTZ R125, R125, R124 ;  /* 0x0000007c7d7d4221 */ /* 0x000fe40000010000 */
.L_x_1155:
[----:B------:R-:W-:Y:S05]  /*3a20*/  BSYNC B1 ;  /* 0x0000000000017941 */ /* 0x000fea0003800000 */
.L_x_1153:
[----:B------:R-:W-:Y:S01]  /*3a30*/  BSSY B1, `(.L_x_1156) ;  /* 0x000000d000017945 */ /* 0x000fe20003800000 */
        /* <DEDUP_REMOVED lines=12> */
.L_x_1157:
[----:B------:R-:W-:Y:S05]  /*3b00*/  BSYNC B1 ;  /* 0x0000000000017941 */ /* 0x000fea0003800000 */
.L_x_1156:
[----:B------:R-:W-:Y:S01]  /*3b10*/  BSSY B1, `(.L_x_1158) ;  /* 0x0000010000017945 */ /* 0x000fe20003800000 */
[----:B------:R-:W-:Y:S01]  /*3b20*/  @P5 PRMT R188, R129, 0x7610, R188 ;  /* 0x0000761081bc5816 */ /* 0x000fe200000000bc */
[----:B------:R-:W-:Y:S05]  /*3b30*/  @P2 BRA `(.L_x_1159) ;  /* 0x0000005000002947 */ /* 0x000fea0003800000 */
[----:B------:R-:W-:Y:S01]  /*3b40*/  IMAD.MOV.U32 R125, RZ, RZ, RZ ;  /* 0x000000ffff7d7224 */ /* 0x000fe200078e00ff */
[----:B------:R-:W-:Y:S05]  /*3b50*/  @!P4 BRA `(.L_x_1160) ;  /* 0x000000b00000c947 */ /* 0x000fea0003800000 */
[----:B-----5:R-:W-:-:S04]  /*3b60*/  SHF.R.U32.HI R125, RZ, 0x10, R167 ;  /* 0x00000010ff7d7819 */ /* 0x020fc800000116a7 */
[----:B------:R-:W-:Y:S01]  /*3b70*/  PRMT R125, RZ, 0x5410, R125 ;  /* 0x00005410ff7d7816 */ /* 0x000fe2000000007d */
[----:B------:R-:W-:Y:S05]  /*3b80*/  BRA `(.L_x_1160) ;  /* 0x0000008000007947 */ /* 0x000fea0003800000 */
.L_x_1159:
[----:B------:R-:W-:-:S04]  /*3b90*/  ISETP.NE.AND P6, PT, R164, RZ, PT ;  /* 0x000000ffa400720c */ /* 0x000fc80003fc5270 */
[----:B------:R-:W-:-:S05]  /*3ba0*/  FSEL R124, R130, RZ, !P6 ;  /* 0x000000ff827c7208 */ /* 0x000fca0007000000 */
[----:B------:R-:W-:-:S04]  /*3bb0*/  FFMA.FTZ R124, R240, R127, R124 ;  /* 0x0000007ff07c7223 */ /* 0x000fc8000001007c */
[----:B------:R-:W-:Y:S01]  /*3bc0*/  FADD.FTZ R125, R239, -R124 ;  /* 0x8000007cef7d7221 */ /* 0x000fe20000010000 */
[----:B-----5:R-:W-:-:S03]  /*3bd0*/  @P4 SHF.R.U32.HI R124, RZ, 0x10, R167 ;  /* 0x00000010ff7c4819 */ /* 0x020fc600000116a7 */
[----:B------:R-:W-:Y:S01]  /*3be0*/  FMUL.FTZ R125, R10, R125 ;  /* 0x0000007d0a7d7220 */ /* 0x000fe20000410000 */
[----:B------:R-:W-:-:S05]  /*3bf0*/  @P4 PRMT R124, RZ, 0x5410, R124 ;  /* 0x00005410ff7c4816 */ /* 0x000fca000000007c */
[----:B------:R-:W-:Y:S02]  /*3c00*/  @P4 FADD.FTZ R125, R125, R124 ;  /* 0x0000007c7d7d4221 */ /* 0x000fe40000010000 */
.L_x_1160:
[----:B------:R-:W-:Y:S05]  /*3c10*/  BSYNC B1 ;  /* 0x0000000000017941 */ /* 0x000fea0003800000 */
.L_x_1158:
[----:B------:R-:W-:Y:S01]  /*3c20*/  @P5 F2FP.BF16.PACK_AB R124, RZ, R125 ;  /* 0x0000007dff7c523e */ /* 0x000fe200000010ff */
[----:B------:R-:W-:Y:S03]  /*3c30*/  BSSY B1, `(.L_x_1161) ;  /* 0x000000e000017945 */ /* 0x000fe60003800000 */
[----:B------:R-:W-:Y:S01]  /*3c40*/  @P5 PRMT R189, R124, 0x7610, R189 ;  /* 0x000076107cbd5816 */ /* 0x000fe200000000bd */
[----:B------:R-:W-:Y:S05]  /*3c50*/  @!P3 BRA `(.L_x_1162) ;  /* 0x000000b00000b947 */ /* 0x000fea0003800000 */
[----:B-----5:R-:W-:Y:S01]  /*3c60*/  LOP3.LUT P4, RZ, R7, 0xff000000, RZ, 0xc0, !PT ;  /* 0xff00000007ff7812 */ /* 0x020fe2000788c0ff */
[----:B------:R-:W-:Y:S02]  /*3c70*/  FMUL.FTZ R125, R125, c[0x0][0x1ec] ;  /* 0x00007b007d7d7a20 */ /* 0x000fe40000410000 */
[----:B------:R-:W-:Y:S02]  /*3c80*/  IMAD.MOV.U32 R124, RZ, RZ, RZ ;  /* 0x000000ffff7c7224 */ /* 0x000fe400078e00ff */
[----:B------:R-:W-:-:S02]  /*3c90*/  FMUL.FTZ R129, R125, c[0x0][0x1e8] ;  /* 0x00007a007d817a20 */ /* 0x000fc40000410000 */
[----:B------:R-:W-:-:S06]  /*3ca0*/  IMAD.MOV.U32 R128, RZ, RZ, RZ ;  /* 0x000000ffff807224 */ /* 0x000fcc00078e00ff */
[----:B------:R-:W-:Y:S01]  /*3cb0*/  @P4 FMUL.FTZ R124, R36, R129 ;  /* 0x00000081247c4220 */ /* 0x000fe20000410000 */
[----:B------:R-:W-:-:S04]  /*3cc0*/  @P4 PRMT R125, RZ, 0x5410, R249 ;  /* 0x00005410ff7d4816 */ /* 0x000fc800000000f9 */
[----:B------:R-:W-:Y:S01]  /*3cd0*/  F2FP.BF16.PACK_AB R124, RZ, R124 ;  /* 0x0000007cff7c723e */ /* 0x000fe200000010ff */
[----:B------:R-:W-:-:S03]  /*3ce0*/  @P4 FMUL.FTZ R128, R129, R125 ;  /* 0x0000007d81804220 */ /* 0x000fc60000410000 */
[----:B------:R-:W-:Y:S01]  /*3cf0*/  PRMT R190, R124, 0x7610, R190 ;  /* 0x000076107cbe7816 */ /* 0x000fe200000000be */
[----:B------:R-:W-:Y:S02]  /*3d00*/  FADD.FTZ R99, R99, R128 ;  /* 0x0000008063637221 */ /* 0x000fe40000010000 */
.L_x_1162:
[----:B------:R-:W-:Y:S05]  /*3d10*/  BSYNC B1 ;  /* 0x0000000000017941 */ /* 0x000fea0003800000 */
.L_x_1161:
        /* <DEDUP_REMOVED lines=9> */
.L_x_1163:
[----:B------:R-:W-:Y:S01]  /*3db0*/  BSSY B1, `(.L_x_1164) ;  /* 0x000000a000017945 */ /* 0x000fe20003800000 */
        /* <DEDUP_REMOVED lines=9> */
.L_x_1165:
[----:B------:R-:W-:Y:S05]  /*3e50*/  BSYNC B1 ;  /* 0x0000000000017941 */ /* 0x000fea0003800000 */
.L_x_1164:
[----:B------:R-:W-:Y:S02]  /*3e60*/  IADD3 R9, R9, 0x100, RZ ;  /* 0x0000010009097810 */ /* 0x000fe40007ffe0ff */
[----:B------:R-:W-:Y:S02]  /*3e70*/  IADD3 R126, R126, 0x100, RZ ;  /* 0x000001007e7e7810 */ /* 0x000fe40007ffe0ff */
.L_x_1140:
[----:B------:R-:W-:Y:S05]  /*3e80*/  BSYNC B0 ;  /* 0x0000000000007941 */ /* 0x000fea0003800000 */
.L_x_1139:
        /* <DEDUP_REMOVED lines=16> */
.L_x_1169:
[----:B------:R-:W-:Y:S05]  /*3f90*/  BSYNC B1 ;  /* 0x0000000000017941 */ /* 0x000fea0003800000 */
.L_x_1168:
[----:B------:R-:W-:Y:S01]  /*3fa0*/  BSSY B1, `(.L_x_1170) ;  /* 0x0000013000017945 */ /* 0x000fe20003800000 */
[----:B------:R-:W-:Y:S05]  /*3fb0*/  @P2 BRA `(.L_x_1171) ;  /* 0x0000008000002947 */ /* 0x000fea0003800000 */
[----:B------:R-:W-:Y:S01]  /*3fc0*/  ULDC.64 UR6, c[0x0][0x218] ;  /* 0x0000860000067ab9 */ /* 0x000fe20000000a00 */
[----:B------:R-:W-:Y:S01]  /*3fd0*/  MOV R125, RZ ;  /* 0x000000ff007d7202 */ /* 0x000fe20000000f00 */
[----:B------:R-:W-:-:S04]  /*3fe0*/  UISETP.NE.U32.AND UP0, UPT, URZ, UR6, UPT ;  /* 0x000000063f00728c */ /* 0x000fc8000bf05070 */
[----:B------:R-:W-:-:S06]  /*3ff0*/  UISETP.NE.AND.EX UP0, UPT, URZ, UR7, UPT, UP0 ;  /* 0x000000073f00728c */ /* 0x000fcc000bf05300 */
[----:B------:R-:W-:-:S13]  /*4000*/  PLOP3.LUT P4, PT, PT, PT, UP0, 0x80, 0x0 ;  /* 0x000000000000781c */ /* 0x000fda0003f8f008 */
[----:B------:R-:W-:Y:S05]  /*4010*/  @!P4 BRA `(.L_x_1172) ;  /* 0x000000b00000c947 */ /* 0x000fea0003800000 */
[----:B-----5:R-:W-:Y:S01]  /*4020*/  PRMT R125, RZ, 0x5410, R168 ;  /* 0x00005410ff7d7816 */ /* 0x020fe200000000a8 */
[----:B------:R-:W-:Y:S05]  /*4030*/  BRA `(.L_x_1172) ;  /* 0x0000009000007947 */ /* 0x000fea0003800000 */
.L_x_1171:
        /* <DEDUP_REMOVED lines=9> */
.L_x_1172:
[----:B------:R-:W-:Y:S05]  /*40d0*/  BSYNC B1 ;  /* 0x0000000000017941 */ /* 0x000fea0003800000 */
.L_x_1170:
        /* <DEDUP_REMOVED lines=15> */
.L_x_1174:
[----:B------:R-:W-:Y:S05]  /*41d0*/  BSYNC B1 ;  /* 0x0000000000017941 */ /* 0x000fea0003800000 */
.L_x_1173:
        /* <DEDUP_REMOVED lines=8> */
.L_x_1176:
[----:B------:R-:W-:-:S04]  /*4260*/  FFMA.FTZ R124, R236, R127, R128 ;  /* 0x0000007fec7c7223 */ /* 0x000fc80000010080 */
[----:B------:R-:W-:Y:S01]  /*4270*/  FADD.FTZ R125, R235, -R124 ;  /* 0x8000007ceb7d7221 */ /* 0x000fe20000010000 */
[----:B-----5:R-:W-:-:S03]  /*4280*/  @P4 SHF.R.U64 R124, R168, 0x10, R169 ;  /* 0x00000010a87c4819 */ /* 0x020fc600000012a9 */
[----:B------:R-:W-:Y:S01]  /*4290*/  FMUL.FTZ R125, R10, R125 ;  /* 0x0000007d0a7d7220 */ /* 0x000fe20000410000 */
[----:B------:R-:W-:-:S05]  /*42a0*/  @P4 PRMT R124, RZ, 0x5410, R124 ;  /* 0x00005410ff7c4816 */ /* 0x000fca000000007c */
[----:B------:R-:W-:Y:S02]  /*42b0*/  @P4 FADD.FTZ R125, R125, R124 ;  /* 0x0000007c7d7d4221 */ /* 0x000fe40000010000 */
.L_x_1177:
[----:B------:R-:W-:Y:S05]  /*42c0*/  BSYNC B1 ;  /* 0x0000000000017941 */ /* 0x000fea0003800000 */
.L_x_1175:
[----:B------:R-:W-:Y:S01]  /*42d0*/  BSSY B1, `(.L_x_1178) ;  /* 0x000000e000017945 */ /* 0x000fe20003800000 */
[----:B------:R-:W-:Y:S01]  /*42e0*/  @P5 F2FP.BF16.PACK_AB R129, RZ, R125 ;  /* 0x0000007dff81523e */ /* 0x000fe200000010ff */
[----:B------:R-:W-:Y:S05]  /*42f0*/  @!P3 BRA `(.L_x_1179) ;  /* 0x000000b00000b947 */ /* 0x000fea0003800000 */
[----:B-----5:R-:W-:Y:S01]  /*4300*/  LOP3.LUT P6, RZ, R6, 0xff00, RZ, 0xc0, !PT ;  /* 0x0000ff0006ff7812 */ /* 0x020fe200078cc0ff */
[----:B------:R-:W-:Y:S02]  /*4310*/  FMUL.FTZ R125, R125, c[0x0][0x1ec] ;  /* 0x00007b007d7d7a20 */ /* 0x000fe40000410000 */
[----:B------:R-:W-:Y:S02]  /*4320*/  IMAD.MOV.U32 R124, RZ, RZ, RZ ;  /* 0x000000ffff7c7224 */ /* 0x000fe400078e00ff */
[----:B------:R-:W-:Y:S02]  /*4330*/  FMUL.FTZ R125, R125, c[0x0][0x1e8] ;  /* 0x00007a007d7d7a20 */ /* 0x000fe40000410000 */
[----:B------:R-:W-:-:S06]  /*4340*/  IMAD.MOV.U32 R132, RZ, RZ, RZ ;  /* 0x000000ffff847224 */ /* 0x000fcc00078e00ff */
[----:B------:R-:W-:Y:S01]  /*4350*/  @P6 FMUL.FTZ R124, R34, R125 ;  /* 0x0000007d227c6220 */ /* 0x000fe20000410000 */
[----:B------:R-:W-:-:S04]  /*4360*/  @P6 PRMT R251, RZ, 0x7610, R251 ;  /* 0x00007610fffb6816 */ /* 0x000fc800000000fb */
[----:B------:R-:W-:Y:S01]  /*4370*/  F2FP.BF16.PACK_AB R124, RZ, R124 ;  /* 0x0000007cff7c723e */ /* 0x000fe200000010ff */
[----:B------:R-:W-:-:S03]  /*4380*/  @P6 FMUL.FTZ R132, R251, R125 ;  /* 0x0000007dfb846220 */ /* 0x000fc60000410000 */
[----:B------:R-:W-:Y:S01]  /*4390*/  PRMT R183, R124, 0x7610, R183 ;  /* 0x000076107cb77816 */ /* 0x000fe200000000b7 */
[----:B------:R-:W-:Y:S02]  /*43a0*/  FADD.FTZ R101, R101, R132 ;  /* 0x0000008465657221 */ /* 0x000fe40000010000 */
.L_x_1179:
[----:B------:R-:W-:Y:S05]  /*43b0*/  BSYNC B1 ;  /* 0x0000000000017941 */ /* 0x000fea0003800000 */
.L_x_1178:
[----:B------:R-:W-:Y:S01]  /*43c0*/  BSSY B1, `(.L_x_1180) ;  /* 0x000000c000017945 */ /* 0x000fe20003800000 */
[----:B------:R-:W-:Y:S01]  /*43d0*/  @P5 PRMT R184, R129, 0x7610, R184 ;  /* 0x0000761081b85816 */ /* 0x000fe200000000b8 */
[----:B------:R-:W-:Y:S05]  /*43e0*/  @P2 BRA `(.L_x_1181) ;  /* 0x0000004000002947 */ /* 0x000fea0003800000 */
[----:B------:R-:W-:Y:S01]  /*43f0*/  IMAD.MOV.U32 R125, RZ, RZ, RZ ;  /* 0x000000ffff7d7224 */ /* 0x000fe200078e00ff */
[----:B------:R-:W-:Y:S05]  /*4400*/  @!P4 BRA `(.L_x_1182) ;  /* 0x000000700000c947 */ /* 0x000fea0003800000 */
[----:B-----5:R-:W-:Y:S01]  /*4410*/  PRMT R125, RZ, 0x5410, R169 ;  /* 0x00005410ff7d7816 */ /* 0x020fe200000000a9 */
[----:B------:R-:W-:Y:S05]  /*4420*/  BRA `(.L_x_1182) ;  /* 0x0000005000007947 */ /* 0x000fea0003800000 */
.L_x_1181:
[----:B------:R-:W-:-:S04]  /*4430*/  FFMA.FTZ R124, R234, R127, R128 ;  /* 0x0000007fea7c7223 */ /* 0x000fc80000010080 */
[----:B------:R-:W-:Y:S01]  /*4440*/  FADD.FTZ R125, R233, -R124 ;  /* 0x8000007ce97d7221 */ /* 0x000fe20000010000 */
[----:B-----5:R-:W-:-:S03]  /*4450*/  @P4 PRMT R124, RZ, 0x5410, R169 ;  /* 0x00005410ff7c4816 */ /* 0x020fc600000000a9 */
[----:B------:R-:W-:-:S04]  /*4460*/  FMUL.FTZ R125, R10, R125 ;  /* 0x0000007d0a7d7220 */ /* 0x000fc80000410000 */
[----:B------:R-:W-:Y:S02]  /*4470*/  @P4 FADD.FTZ R125, R125, R124 ;  /* 0x0000007c7d7d4221 */ /* 0x000fe40000010000 */
.L_x_1182:
[----:B------:R-:W-:Y:S05]  /*4480*/  BSYNC B1 ;  /* 0x0000000000017941 */ /* 0x000fea0003800000 */
.L_x_1180:
        /* <DEDUP_REMOVED lines=13> */
.L_x_1184:
[----:B------:R-:W-:Y:S05]  /*4560*/  BSYNC B1 ;  /* 0x0000000000017941 */ /* 0x000fea0003800000 */
.L_x_1183:
        /* <DEDUP_REMOVED lines=8> */
.L_x_1186:
[----:B------:R-:W-:Y:S01]  /*45f0*/  FFMA.FTZ R128, R232, R127, R128 ;  /* 0x0000007fe8807223 */ /* 0x000fe20000010080 */
[----:B-----5:R-:W-:-:S03]  /*4600*/  @P4 SHF.R.U32.HI R124, RZ, 0x10, R169 ;  /* 0x00000010ff7c4819 */ /* 0x020fc600000116a9 */
[----:B------:R-:W-:Y:S01]  /*4610*/  FADD.FTZ R125, R231, -R128 ;  /* 0x80000080e77d7221 */ /* 0x000fe20000010000 */
[----:B------:R-:W-:-:S03]  /*4620*/  @P4 PRMT R124, RZ, 0x5410, R124 ;  /* 0x00005410ff7c4816 */ /* 0x000fc6000000007c */
[----:B------:R-:W-:-:S04]  /*4630*/  FMUL.FTZ R125, R10, R125 ;  /* 0x0000007d0a7d7220 */ /* 0x000fc80000410000 */
[----:B------:R-:W-:Y:S02]  /*4640*/  @P4 FADD.FTZ R125, R125, R124 ;  /* 0x0000007c7d7d4221 */ /* 0x000fe40000010000 */
.L_x_1187:
[----:B------:R-:W-:Y:S05]  /*4650*/  BSYNC B1 ;  /* 0x0000000000017941 */ /* 0x000fea0003800000 */
.L_x_1185:
        /* <DEDUP_REMOVED lines=15> */
.L_x_1189:
[----:B------:R-:W-:Y:S05]  /*4750*/  BSYNC B1 ;  /* 0x0000000000017941 */ /* 0x000fea0003800000 */
.L_x_1188:
        /* <DEDUP_REMOVED lines=9> */
.L_x_1190:
        /* <DEDUP_REMOVED lines=10> */
.L_x_1192:
[----:B------:R-:W-:Y:S05]  /*4890*/  BSYNC B1 ;  /* 0x0000000000017941 */ /* 0x000fea0003800000 */
.L_x_1191:
[----:B------:R-:W-:Y:S02]  /*48a0*/  IADD3 R9, R9, 0x100, RZ ;  /* 0x0000010009097810 */ /* 0x000fe40007ffe0ff */
[----:B------:R-:W-:Y:S02]  /*48b0*/  IADD3 R126, R126, 0x100, RZ ;  /* 0x000001007e7e7810 */ /* 0x000fe40007ffe0ff */
.L_x_1167:
[----:B------:R-:W-:Y:S05]  /*48c0*/  BSYNC B0 ;  /* 0x0000000000007941 */ /* 0x000fea0003800000 */
.L_x_1166:
        /* <DEDUP_REMOVED lines=16> */
.L_x_1196:
[----:B------:R-:W-:Y:S05]  /*49d0*/  BSYNC B1 ;  /* 0x0000000000017941 */ /* 0x000fea0003800000 */
.L_x_1195:
        /* <DEDUP_REMOVED lines=10> */
.L_x_1198:
        /* <DEDUP_REMOVED lines=9> */
.L_x_1199:
[----:B------:R-:W-:Y:S05]  /*4b10*/  BSYNC B1 ;  /* 0x0000000000017941 */ /* 0x000fea0003800000 */
.L_x_1197:
        /* <DEDUP_REMOVED lines=15> */
.L_x_1201:
[----:B------:R-:W-:Y:S05]  /*4c10*/  BSYNC B1 ;  /* 0x0000000000017941 */ /* 0x000fea0003800000 */
.L_x_1200:
        /* <DEDUP_REMOVED lines=8> */
.L_x_1203:
[----:B------:R-:W-:-:S04]  /*4ca0*/  FFMA.FTZ R124, R198, R127, R128 ;  /* 0x0000007fc67c7223 */ /* 0x000fc80000010080 */
[----:B------:R-:W-:Y:S01]  /*4cb0*/  FADD.FTZ R125, R229, -R124 ;  /* 0x8000007ce57d7221 */ /* 0x000fe20000010000 */
[----:B-----5:R-:W-:-:S03]  /*4cc0*/  @P4 SHF.R.U64 R124, R170, 0x10, R171 ;  /* 0x00000010aa7c4819 */ /* 0x020fc600000012ab */
[----:B------:R-:W-:Y:S01]  /*4cd0*/  FMUL.FTZ R125, R10, R125 ;  /* 0x0000007d0a7d7220 */ /* 0x000fe20000410000 */
[----:B------:R-:W-:-:S05]  /*4ce0*/  @P4 PRMT R124, RZ, 0x5410, R124 ;  /* 0x00005410ff7c4816 */ /* 0x000fca000000007c */
[----:B------:R-:W-:Y:S02]  /*4cf0*/  @P4 FADD.FTZ R125, R125, R124 ;  /* 0x0000007c7d7d4221 */ /* 0x000fe40000010000 */
.L_x_1204:
[----:B------:R-:W-:Y:S05]  /*4d00*/  BSYNC B1 ;  /* 0x0000000000017941 */ /* 0x000fea0003800000 */
.L_x_1202:
        /* <DEDUP_REMOVED lines=14> */
.L_x_1206:
[----:B------:R-:W-:Y:S05]  /*4df0*/  BSYNC B1 ;  /* 0x0000000000017941 */ /* 0x000fea0003800000 */
.L_x_1205:
[----:B------:R-:W-:Y:S01]  /*4e00*/  BSSY B1, `(.L_x_1207) ;  /* 0x000000c000017945 */ /* 0x000fe20003800000 */
[----:B------:R-:W-:Y:S01]  /*4e10*/  @P5 PRMT R184, R129, 0x7610, R184 ;  /* 0x0000761081b85816 */ /* 0x000fe200000000b8 */
[----:B------:R-:W-:Y:S05]  /*4e20*/  @P2 BRA `(.L_x_1208) ;  /* 0x0000004000002947 */ /* 0x000fea0003800000 */
[----:B------:R-:W-:Y:S01]  /*4e30*/  IMAD.MOV.U32 R125, RZ, RZ, RZ ;  /* 0x000000ffff7d7224 */ /* 0x000fe200078e00ff */
[----:B------:R-:W-:Y:S05]  /*4e40*/  @!P4 BRA `(.L_x_1209) ;  /* 0x000000700000c947 */ /* 0x000fea0003800000 */
[----:B-----5:R-:W-:Y:S01]  /*4e50*/  PRMT R125, RZ, 0x5410, R171 ;  /* 0x00005410ff7d7816 */ /* 0x020fe200000000ab */
[----:B------:R-:W-:Y:S05]  /*4e60*/  BRA `(.L_x_1209) ;  /* 0x0000005000007947 */ /* 0x000fea0003800000 */
.L_x_1208:
[----:B------:R-:W-:Y:S01]  /*4e70*/  FFMA.FTZ R125, R195, R127, R128 ;  /* 0x0000007fc37d7223 */ /* 0x000fe20000010080 */
[----:B-----5:R-:W-:-:S03]  /*4e80*/  @P4 PRMT R124, RZ, 0x5410, R171 ;  /* 0x00005410ff7c4816 */ /* 0x020fc600000000ab */
[----:B------:R-:W-:-:S04]  /*4e90*/  FADD.FTZ R125, R228, -R125 ;  /* 0x8000007de47d7221 */ /* 0x000fc80000010000 */
[----:B------:R-:W-:-:S04]  /*4ea0*/  FMUL.FTZ R125, R10, R125 ;  /* 0x0000007d0a7d7220 */ /* 0x000fc80000410000 */
[----:B------:R-:W-:Y:S02]  /*4eb0*/  @P4 FADD.FTZ R125, R125, R124 ;  /* 0x0000007c7d7d4221 */ /* 0x000fe40000010000 */
.L_x_1209:
[----:B------:R-:W-:Y:S05]  /*4ec0*/  BSYNC B1 ;  /* 0x0000000000017941 */ /* 0x000fea0003800000 */
.L_x_1207:
        /* <DEDUP_REMOVED lines=13> */
.L_x_1211:
[----:B------:R-:W-:Y:S05]  /*4fa0*/  BSYNC B1 ;  /* 0x0000000000017941 */ /* 0x000fea0003800000 */
.L_x_1210:
[----:B------:R-:W-:Y:S01]  /*4fb0*/  BSSY B1, `(.L_x_1212) ;  /* 0x000000e000017945 */ /* 0x000fe20003800000 */
[----:B------:R-:W-:Y:S01]  /*4fc0*/  @P5 PRMT R188, R129, 0x7610, R188 ;  /* 0x0000761081bc5816 */ /* 0x000fe200000000bc */
[----:B------:R-:W-:Y:S05]  /*4fd0*/  @P2 BRA `(.L_x_1213) ;  /* 0x0000005000002947 */ /* 0x000fea0003800000 */
[----:B------:R-:W-:Y:S01]  /*4fe0*/  MOV R125, RZ ;  /* 0x000000ff007d7202 */ /* 0x000fe20000000f00 */
[----:B------:R-:W-:Y:S05]  /*4ff0*/  @!P4 BRA `(.L_x_1214) ;  /* 0x000000900000c947 */ /* 0x000fea0003800000 */
[----:B-----5:R-:W-:-:S04]  /*5000*/  SHF.R.U32.HI R125, RZ, 0x10, R171 ;  /* 0x00000010ff7d7819 */ /* 0x020fc800000116ab */
[----:B------:R-:W-:Y:S01]  /*5010*/  PRMT R125, RZ, 0x5410, R125 ;  /* 0x00005410ff7d7816 */ /* 0x000fe2000000007d */
[----:B------:R-:W-:Y:S05]  /*5020*/  BRA `(.L_x_1214) ;  /* 0x0000006000007947 */ /* 0x000fea0003800000 */
.L_x_1213:
[----:B------:R-:W-:Y:S01]  /*5030*/  FFMA.FTZ R128, R196, R127, R128 ;  /* 0x0000007fc4807223 */ /* 0x000fe20000010080 */
[----:B-----5:R-:W-:-:S03]  /*5040*/  @P4 SHF.R.U32.HI R124, RZ, 0x10, R171 ;  /* 0x00000010ff7c4819 */ /* 0x020fc600000116ab */
[----:B------:R-:W-:Y:S01]  /*5050*/  FADD.FTZ R125, R227, -R128 ;  /* 0x80000080e37d7221 */ /* 0x000fe20000010000 */
[----:B------:R-:W-:-:S03]  /*5060*/  @P4 PRMT R124, RZ, 0x5410, R124 ;  /* 0x00005410ff7c4816 */ /* 0x000fc6000000007c */
[----:B------:R-:W-:-:S04]  /*5070*/  FMUL.FTZ R125, R10, R125 ;  /* 0x0000007d0a7d7220 */ /* 0x000fc80000410000 */
[----:B------:R-:W-:Y:S02]  /*5080*/  @P4 FADD.FTZ R125, R125, R124 ;  /* 0x0000007c7d7d4221 */ /* 0x000fe40000010000 */
.L_x_1214:
[----:B------:R-:W-:Y:S05]  /*5090*/  BSYNC B1 ;  /* 0x0000000000017941 */ /* 0x000fea0003800000 */
.L_x_1212:
        /* <DEDUP_REMOVED lines=15> */
.L_x_1216:
[----:B------:R-:W-:Y:S05]  /*5190*/  BSYNC B1 ;  /* 0x0000000000017941 */ /* 0x000fea0003800000 */
.L_x_1215:
        /* <DEDUP_REMOVED lines=9> */
.L_x_1217:
        /* <DEDUP_REMOVED lines=10> */
.L_x_1219:
[----:B------:R-:W-:Y:S05]  /*52d0*/  BSYNC B1 ;  /* 0x0000000000017941 */ /* 0x000fea0003800000 */
.L_x_1218:
[----:B------:R-:W-:Y:S02]  /*52e0*/  IADD3 R9, R9, 0x100, RZ ;  /* 0x0000010009097810 */ /* 0x000fe40007ffe0ff */
[----:B------:R-:W-:Y:S02]  /*52f0*/  IADD3 R126, R126, 0x100, RZ ;  /* 0x000001007e7e7810 */ /* 0x000fe40007ffe0ff */
.L_x_1194:
[----:B------:R-:W-:Y:S05]  /*5300*/  BSYNC B0 ;  /* 0x0000000000007941 */ /* 0x000fea0003800000 */
.L_x_1193:
        /* <DEDUP_REMOVED lines=16> */
.L_x_1223:
[----:B------:R-:W-:Y:S05]  /*5410*/  BSYNC B1 ;  /* 0x0000000000017941 */ /* 0x000fea0003800000 */
.L_x_1222:
        /* <DEDUP_REMOVED lines=10> */
.L_x_1225:
        /* <DEDUP_REMOVED lines=9> */
.L_x_1226:
[----:B------:R-:W-:Y:S05]  /*5550*/  BSYNC B1 ;  /* 0x0000000000017941 */ /* 0x000fea0003800000 */
.L_x_1224:
        /* <DEDUP_REMOVED lines=15> */
.L_x_1228:
[----:B------:R-:W-:Y:S05]  /*5650*/  BSYNC B1 ;  /* 0x0000000000017941 */ /* 0x000fea0003800000 */
.L_x_1227:
        /* <DEDUP_REMOVED lines=8> */
.L_x_1230:
[----:B------:R-:W-:-:S04]  /*56e0*/  FFMA.FTZ R124, R194, R127, R128 ;  /* 0x0000007fc27c7223 */ /* 0x000fc80000010080 */
[----:B------:R-:W-:Y:S01]  /*56f0*/  FADD.FTZ R125, R225, -R124 ;  /* 0x8000007ce17d7221 */ /* 0x000fe20000010000 */
[----:B-----5:R-:W-:-:S03]  /*5700*/  @P4 SHF.R.U64 R124, R172, 0x10, R173 ;  /* 0x00000010ac7c4819 */ /* 0x020fc600000012ad */
[----:B------:R-:W-:Y:S01]  /*5710*/  FMUL.FTZ R125, R10, R125 ;  /* 0x0000007d0a7d7220 */ /* 0x000fe20000410000 */
[----:B------:R-:W-:-:S05]  /*5720*/  @P4 PRMT R124, RZ, 0x5410, R124 ;  /* 0x00005410ff7c4816 */ /* 0x000fca000000007c */
[----:B------:R-:W-:Y:S02]  /*5730*/  @P4 FADD.FTZ R125, R125, R124 ;  /* 0x0000007c7d7d4221 */ /* 0x000fe40000010000 */
.L_x_1231:
[----:B------:R-:W-:Y:S05]  /*5740*/  BSYNC B1 ;  /* 0x0000000000017941 */ /* 0x000fea0003800000 */
.L_x_1229:
        /* <DEDUP_REMOVED lines=14> */
.L_x_1233:
[----:B------:R-:W-:Y:S05]  /*5830*/  BSYNC B1 ;  /* 0x0000000000017941 */ /* 0x000fea0003800000 */
.L_x_1232:
[----:B------:R-:W-:Y:S01]  /*5840*/  BSSY B1, `(.L_x_1234) ;  /* 0x000000c000017945 */ /* 0x000fe20003800000 */
[----:B------:R-:W-:Y:S01]  /*5850*/  @P5 PRMT R184, R129, 0x7610, R184 ;  /* 0x0000761081b85816 */ /* 0x000fe200000000b8 */
[----:B------:R-:W-:Y:S05]  /*5860*/  @P2 BRA `(.L_x_1235) ;  /* 0x0000004000002947 */ /* 0x000fea0003800000 */
[----:B------:R-:W-:Y:S01]  /*5870*/  IMAD.MOV.U32 R125, RZ, RZ, RZ ;  /* 0x000000ffff7d7224 */ /* 0x000fe200078e00ff */
[----:B------:R-:W-:Y:S05]  /*5880*/  @!P4 BRA `(.L_x_1236) ;  /* 0x000000700000c947 */ /* 0x000fea0003800000 */
[----:B-----5:R-:W-:Y:S01]  /*5890*/  PRMT R125, RZ, 0x5410, R173 ;  /* 0x00005410ff7d7816 */ /* 0x020fe200000000ad */
[----:B------:R-:W-:Y:S05]  /*58a0*/  BRA `(.L_x_1236) ;  /* 0x0000005000007947 */ /* 0x000fea0003800000 */
.L_x_1235:
[----:B------:R-:W-:Y:S01]  /*58b0*/  FFMA.FTZ R125, R191, R127, R128 ;  /* 0x0000007fbf7d7223 */ /* 0x000fe20000010080 */
[----:B-----5:R-:W-:-:S03]  /*58c0*/  @P4 PRMT R124, RZ, 0x5410, R173 ;  /* 0x00005410ff7c4816 */ /* 0x020fc600000000ad */
[----:B------:R-:W-:-:S04]  /*58d0*/  FADD.FTZ R125, R224, -R125 ;  /* 0x8000007de07d7221 */ /* 0x000fc80000010000 */
[----:B------:R-:W-:-:S04]  /*58e0*/  FMUL.FTZ R125, R10, R125 ;  /* 0x0000007d0a7d7220 */ /* 0x000fc80000410000 */
[----:B------:R-:W-:Y:S02]  /*58f0*/  @P4 FADD.FTZ R125, R125, R124 ;  /* 0x0000007c7d7d4221 */ /* 0x000fe40000010000 */
.L_x_1236:
[----:B------:R-:W-:Y:S05]  /*5900*/  BSYNC B1 ;  /* 0x0000000000017941 */ /* 0x000fea0003800000 */
.L_x_1234:
        /* <DEDUP_REMOVED lines=13> */
.L_x_1238:
[----:B------:R-:W-:Y:S05]  /*59e0*/  BSYNC B1 ;  /* 0x0000000000017941 */ /* 0x000fea0003800000 */
.L_x_1237:
        /* <DEDUP_REMOVED lines=8> */
.L_x_1240:
[----:B------:R-:W-:Y:S01]  /*5a70*/  FFMA.FTZ R128, R192, R127, R128 ;  /* 0x0000007fc0807223 */ /* 0x000fe20000010080 */
[----:B-----5:R-:W-:-:S03]  /*5a80*/  @P4 SHF.R.U32.HI R124, RZ, 0x10, R173 ;  /* 0x00000010ff7c4819 */ /* 0x020fc600000116ad */
[----:B------:R-:W-:Y:S01]  /*5a90*/  FADD.FTZ R125, R223, -R128 ;  /* 0x80000080df7d7221 */ /* 0x000fe20000010000 */
[----:B------:R-:W-:-:S03]  /*5aa0*/  @P4 PRMT R124, RZ, 0x5410, R124 ;  /* 0x00005410ff7c4816 */ /* 0x000fc6000000007c */
[----:B------:R-:W-:-:S04]  /*5ab0*/  FMUL.FTZ R125, R10, R125 ;  /* 0x0000007d0a7d7220 */ /* 0x000fc80000410000 */
[----:B------:R-:W-:Y:S02]  /*5ac0*/  @P4 FADD.FTZ R125, R125, R124 ;  /* 0x0000007c7d7d4221 */ /* 0x000fe40000010000 */
.L_x_1241:
[----:B------:R-:W-:Y:S05]  /*5ad0*/  BSYNC B1 ;  /* 0x0000000000017941 */ /* 0x000fea0003800000 */
.L_x_1239:
        /* <DEDUP_REMOVED lines=15> */
.L_x_1243:
[----:B------:R-:W-:Y:S05]  /*5bd0*/  BSYNC B1 ;  /* 0x0000000000017941 */ /* 0x000fea0003800000 */
.L_x_1242:
        /* <DEDUP_REMOVED lines=9> */
.L_x_1244:
        /* <DEDUP_REMOVED lines=10> */
.L_x_1246:
[----:B------:R-:W-:Y:S05]  /*5d10*/  BSYNC B1 ;  /* 0x0000000000017941 */ /* 0x000fea0003800000 */
.L_x_1245:
[----:B------:R-:W-:Y:S02]  /*5d20*/  IADD3 R9, R9, 0x100, RZ ;  /* 0x0000010009097810 */ /* 0x000fe40007ffe0ff */
[----:B------:R-:W-:Y:S02]  /*5d30*/  IADD3 R126, R126, 0x100, RZ ;  /* 0x000001007e7e7810 */ /* 0x000fe40007ffe0ff */
.L_x_1221:
[----:B------:R-:W-:Y:S05]  /*5d40*/  BSYNC B0 ;  /* 0x0000000000007941 */ /* 0x000fea0003800000 */
.L_x_1220:
[----:B------:R-:W-:Y:S01]  /*5d50*/  BSSY B0, `(.L_x_1247) ;  /* 0x00000a2000007945 */ /* 0x000fe20003800000 */
[----:B------:R-:W-:Y:S05]  /*5d60*/  @!P0 BRA `(.L_x_1248) ;  /* 0x00000a0000008947 */ /* 0x000fea0003800000 */
[----:B------:R-:W-:Y:S01]  /*5d70*/  ISETP.NE.AND P4, PT, R164, RZ, PT ;  /* 0x000000ffa400720c */ /* 0x000fe20003f85270 */
[----:B------:R-:W-:Y:S03]  /*5d80*/  BSSY B1, `(.L_x_1249) ;  /* 0x000000c000017945 */ /* 0x000fe60003800000 */
[----:B0-----:R-:W-:Y:S01]  /*5d90*/  FSEL R128, R130, RZ, !P4 ;  /* 0x000000ff82807208 */ /* 0x001fe20006000000 */
[----:B------:R-:W-:Y:S05]  /*5da0*/  @!P3 BRA `(.L_x_1250) ;  /* 0x000000900000b947 */ /* 0x000fea0003800000 */
[----:B------:R-:W-:-:S05]  /*5db0*/  MOV R125, 0x8 ;  /* 0x00000008007d7802 */ /* 0x000fca0000000f00 */
        /* <DEDUP_REMOVED lines=8> */
.L_x_1250:
[----:B------:R-:W-:Y:S05]  /*5e40*/  BSYNC B1 ;  /* 0x0000000000017941 */ /* 0x000fea0003800000 */
.L_x_1249:
        /* <DEDUP_REMOVED lines=10> */
.L_x_1252:
        /* <DEDUP_REMOVED lines=9> */
.L_x_1253:
[----:B------:R-:W-:Y:S05]  /*5f80*/  BSYNC B1 ;  /* 0x0000000000017941 */ /* 0x000fea0003800000 */
.L_x_1251:
        /* <DEDUP_REMOVED lines=15> */
.L_x_1255:
[----:B------:R-:W-:Y:S05]  /*6080*/  BSYNC B1 ;  /* 0x0000000000017941 */ /* 0x000fea0003800000 */
.L_x_1254:
        /* <DEDUP_REMOVED lines=8> */
.L_x_1257:
[----:B------:R-:W-:-:S04]  /*6110*/  FFMA.FTZ R124, R200, R127, R128 ;  /* 0x0000007fc87c7223 */ /* 0x000fc80000010080 */
[----:B------:R-:W-:Y:S01]  /*6120*/  FADD.FTZ R125, R203, -R124 ;  /* 0x8000007ccb7d7221 */ /* 0x000fe20000010000 */
[----:B-----5:R-:W-:-:S03]  /*6130*/  @P4 SHF.R.U64 R124, R174, 0x10, R175 ;  /* 0x00000010ae7c4819 */ /* 0x020fc600000012af */
[----:B------:R-:W-:Y:S01]  /*6140*/  FMUL.FTZ R125, R10, R125 ;  /* 0x0000007d0a7d7220 */ /* 0x000fe20000410000 */
[----:B------:R-:W-:-:S05]  /*6150*/  @P4 PRMT R124, RZ, 0x5410, R124 ;  /* 0x00005410ff7c4816 */ /* 0x000fca000000007c */
[----:B------:R-:W-:Y:S02]  /*6160*/  @P4 FADD.FTZ R125, R125, R124 ;  /* 0x0000007c7d7d4221 */ /* 0x000fe40000010000 */
.L_x_1258:
[----:B------:R-:W-:Y:S05]  /*6170*/  BSYNC B1 ;  /* 0x0000000000017941 */ /* 0x000fea0003800000 */
.L_x_1256:
        /* <DEDUP_REMOVED lines=14> */
.L_x_1260:
[----:B------:R-:W-:Y:S05]  /*6260*/  BSYNC B1 ;  /* 0x0000000000017941 */ /* 0x000fea0003800000 */
.L_x_1259:
[----:B------:R-:W-:Y:S01]  /*6270*/  BSSY B1, `(.L_x_1261) ;  /* 0x000000c000017945 */ /* 0x000fe20003800000 */
[----:B------:R-:W-:Y:S01]  /*6280*/  @P5 PRMT R184, R129, 0x7610, R184 ;  /* 0x0000761081b85816 */ /* 0x000fe200000000b8 */
[----:B------:R-:W-:Y:S05]  /*6290*/  @P2 BRA `(.L_x_1262) ;  /* 0x0000004000002947 */ /* 0x000fea0003800000 */
[----:B------:R-:W-:Y:S01]  /*62a0*/  IMAD.MOV.U32 R125, RZ, RZ, RZ ;  /* 0x000000ffff7d7224 */ /* 0x000fe200078e00ff */
[----:B------:R-:W-:Y:S05]  /*62b0*/  @!P4 BRA `(.L_x_1263) ;  /* 0x000000700000c947 */ /* 0x000fea0003800000 */
[----:B-----5:R-:W-:Y:S01]  /*62c0*/  PRMT R125, RZ, 0x5410, R175 ;  /* 0x00005410ff7d7816 */ /* 0x020fe200000000af */
[----:B------:R-:W-:Y:S05]  /*62d0*/  BRA `(.L_x_1263) ;  /* 0x0000005000007947 */ /* 0x000fea0003800000 */
.L_x_1262:
[----:B------:R-:W-:Y:S01]  /*62e0*/  FFMA.FTZ R125, R201, R127, R128 ;  /* 0x0000007fc97d7223 */ /* 0x000fe20000010080 */
[----:B-----5:R-:W-:-:S03]  /*62f0*/  @P4 PRMT R124, RZ, 0x5410, R175 ;  /* 0x00005410ff7c4816 */ /* 0x020fc600000000af */
[----:B------:R-:W-:-:S04]  /*6300*/  FADD.FTZ R125, R204, -R125 ;  /* 0x8000007dcc7d7221 */ /* 0x000fc80000010000 */
[----:B------:R-:W-:-:S04]  /*6310*/  FMUL.FTZ R125, R10, R125 ;  /* 0x0000007d0a7d7220 */ /* 0x000fc80000410000 */
[----:B------:R-:W-:Y:S02]  /*6320*/  @P4 FADD.FTZ R125, R125, R124 ;  /* 0x0000007c7d7d4221 */ /* 0x000fe40000010000 */
.L_x_1263:
[----:B------:R-:W-:Y:S05]  /*6330*/  BSYNC B1 ;  /* 0x0000000000017941 */ /* 0x000fea0003800000 */
.L_x_1261:
        /* <DEDUP_REMOVED lines=13> */
.L_x_1265:
[----:B------:R-:W-:Y:S05]  /*6410*/  BSYNC B1 ;  /* 0x0000000000017941 */ /* 0x000fea0003800000 */
.L_x_1264:
        /* <DEDUP_REMOVED lines=8> */
.L_x_1267:
[----:B------:R-:W-:Y:S01]  /*64a0*/  FFMA.FTZ R128, R206, R127, R128 ;  /* 0x0000007fce807223 */ /* 0x000fe20000010080 */
[----:B-----5:R-:W-:-:S03]  /*64b0*/  @P4 SHF.R.U32.HI R124, RZ, 0x10, R175 ;  /* 0x00000010ff7c4819 */ /* 0x020fc600000116af */
[----:B------:R-:W-:Y:S01]  /*64c0*/  FADD.FTZ R125, R205, -R128 ;  /* 0x80000080cd7d7221 */ /* 0x000fe20000010000 */
[----:B------:R-:W-:-:S03]  /*64d0*/  @P4 PRMT R124, RZ, 0x5410, R124 ;  /* 0x00005410ff7c4816 */ /* 0x000fc6000000007c */
[----:B------:R-:W-:-:S04]  /*64e0*/  FMUL.FTZ R125, R10, R125 ;  /* 0x0000007d0a7d7220 */ /* 0x000fc80000410000 */
[----:B------:R-:W-:Y:S02]  /*64f0*/  @P4 FADD.FTZ R125, R125, R124 ;  /* 0x0000007c7d7d4221 */ /* 0x000fe40000010000 */
.L_x_1268:
[----:B------:R-:W-:Y:S05]  /*6500*/  BSYNC B1 ;  /* 0x0000000000017941 */ /* 0x000fea0003800000 */
.L_x_1266:
[----:B------:R-:W-:Y:S01]  /*6510*/  @P5 F2FP.BF16.PACK_AB R124, RZ, R125 ;  /* 0x0000007dff7c523e */ /* 0x000fe200000010ff */
[----:B------:R-:W-:Y:S03]  /*6520*/  BSSY B1, `(.L_x_1269) ;  /* 0x000000e000017945 */ /* 0x000fe60003800000 */
[----:B------:R-:W-:Y:S01]  /*6530*/  @P5 PRMT R189, R124, 0x7610, R189 ;  /* 0x000076107cbd5816 */ /* 0x000fe200000000bd */
        /* <DEDUP_REMOVED lines=12> */
.L_x_1270:
[----:B------:R-:W-:Y:S05]  /*6600*/  BSYNC B1 ;  /* 0x0000000000017941 */ /* 0x000fea0003800000 */
.L_x_1269:
        /* <DEDUP_REMOVED lines=9> */
.L_x_1271:
        /* <DEDUP_REMOVED lines=10> */
.L_x_1273:
[----:B------:R-:W-:Y:S05]  /*6740*/  BSYNC B1 ;  /* 0x0000000000017941 */ /* 0x000fea0003800000 */
.L_x_1272:
[----:B------:R-:W-:Y:S02]  /*6750*/  IADD3 R9, R9, 0x100, RZ ;  /* 0x0000010009097810 */ /* 0x000fe40007ffe0ff */
[----:B------:R-:W-:Y:S02]  /*6760*/  IADD3 R126, R126, 0x100, RZ ;  /* 0x000001007e7e7810 */ /* 0x000fe40007ffe0ff */
.L_x_1248:
[----:B------:R-:W-:Y:S05]  /*6770*/  BSYNC B0 ;  /* 0x0000000000007941 */ /* 0x000fea0003800000 */
.L_x_1247:
        /* <DEDUP_REMOVED lines=15> */
.L_x_1277:
[----:B------:R-:W-:Y:S05]  /*6870*/  BSYNC B1 ;  /* 0x0000000000017941 */ /* 0x000fea0003800000 */
.L_x_1276:
        /* <DEDUP_REMOVED lines=10> */
.L_x_1279:
        /* <DEDUP_REMOVED lines=9> */
.L_x_1280:
[----:B------:R-:W-:Y:S05]  /*69b0*/  BSYNC B1 ;  /* 0x0000000000017941 */ /* 0x000fea0003800000 */
.L_x_1278:
        /* <DEDUP_REMOVED lines=15> */
.L_x_1282:
[----:B------:R-:W-:Y:S05]  /*6ab0*/  BSYNC B1 ;  /* 0x0000000000017941 */ /* 0x000fea0003800000 */
.L_x_1281:
        /* <DEDUP_REMOVED lines=8> */
.L_x_1284:
[----:B------:R-:W-:-:S04]  /*6b40*/  FFMA.FTZ R124, R208, R127, R128 ;  /* 0x0000007fd07c7223 */ /* 0x000fc80000010080 */
[----:B------:R-:W-:Y:S01]  /*6b50*/  FADD.FTZ R125, R211, -R124 ;  /* 0x8000007cd37d7221 */ /* 0x000fe20000010000 */
[----:B-----5:R-:W-:-:S03]  /*6b60*/  @P4 SHF.R.U64 R124, R176, 0x10, R177 ;  /* 0x00000010b07c4819 */ /* 0x020fc600000012b1 */
[----:B------:R-:W-:Y:S01]  /*6b70*/  FMUL.FTZ R125, R10, R125 ;  /* 0x0000007d0a7d7220 */ /* 0x000fe20000410000 */
[----:B------:R-:W-:-:S05]  /*6b80*/  @P4 PRMT R124, RZ, 0x5410, R124 ;  /* 0x00005410ff7c4816 */ /* 0x000fca000000007c */
[----:B------:R-:W-:Y:S02]  /*6b90*/  @P4 FADD.FTZ R125, R125, R124 ;  /* 0x0000007c7d7d4221 */ /* 0x000fe40000010000 */
.L_x_1285:
[----:B------:R-:W-:Y:S05]  /*6ba0*/  BSYNC B1 ;  /* 0x0000000000017941 */ /* 0x000fea0003800000 */
.L_x_1283:
        /* <DEDUP_REMOVED lines=14> */
.L_x_1287:
[----:B------:R-:W-:Y:S05]  /*6c90*/  BSYNC B1 ;  /* 0x0000000000017941 */ /* 0x000fea0003800000 */
.L_x_1286:
[----:B------:R-:W-:Y:S01]  /*6ca0*/  BSSY B1, `(.L_x_1288) ;  /* 0x000000c000017945 */ /* 0x000fe20003800000 */
[----:B------:R-:W-:Y:S01]  /*6cb0*/  @P5 PRMT R184, R129, 0x7610, R184 ;  /* 0x0000761081b85816 */ /* 0x000fe200000000b8 */
[----:B------:R-:W-:Y:S05]  /*6cc0*/  @P2 BRA `(.L_x_1289) ;  /* 0x0000004000002947 */ /* 0x000fea0003800000 */
[----:B------:R-:W-:Y:S01]  /*6cd0*/  MOV R125, RZ ;  /* 0x000000ff007d7202 */ /* 0x000fe20000000f00 */
[----:B------:R-:W-:Y:S05]  /*6ce0*/  @!P4 BRA `(.L_x_1290) ;  /* 0x000000700000c947 */ /* 0x000fea0003800000 */
[----:B-----5:R-:W-:Y:S01]  /*6cf0*/  PRMT R125, RZ, 0x5410, R177 ;  /* 0x00005410ff7d7816 */ /* 0x020fe200000000b1 */
[----:B------:R-:W-:Y:S05]  /*6d00*/  BRA `(.L_x_1290) ;  /* 0x0000005000007947 */ /* 0x000fea0003800000 */
.L_x_1289:
[----:B------:R-:W-:Y:S01]  /*6d10*/  FFMA.FTZ R125, R209, R127, R128 ;  /* 0x0000007fd17d7223 */ /* 0x000fe20000010080 */
[----:B-----5:R-:W-:-:S03]  /*6d20*/  @P4 PRMT R124, RZ, 0x5410, R177 ;  /* 0x00005410ff7c4816 */ /* 0x020fc600000000b1 */
[----:B------:R-:W-:-:S04]  /*6d30*/  FADD.FTZ R125, R212, -R125 ;  /* 0x8000007dd47d7221 */ /* 0x000fc80000010000 */
[----:B------:R-:W-:-:S04]  /*6d40*/  FMUL.FTZ R125, R10, R125 ;  /* 0x0000007d0a7d7220 */ /* 0x000fc80000410000 */
[----:B------:R-:W-:Y:S02]  /*6d50*/  @P4 FADD.FTZ R125, R125, R124 ;  /* 0x0000007c7d7d4221 */ /* 0x000fe40000010000 */
.L_x_1290:
[----:B------:R-:W-:Y:S05]  /*6d60*/  BSYNC B1 ;  /* 0x0000000000017941 */ /* 0x000fea0003800000 */
.L_x_1288:
        /* <DEDUP_REMOVED lines=13> */
.L_x_1292:
[----:B------:R-:W-:Y:S05]  /*6e40*/  BSYNC B1 ;  /* 0x0000000000017941 */ /* 0x000fea0003800000 */
.L_x_1291:
        /* <DEDUP_REMOVED lines=8> */
.L_x_1294:
[----:B------:R-:W-:Y:S01]  /*6ed0*/  FFMA.FTZ R128, R214, R127, R128 ;  /* 0x0000007fd6807223 */ /* 0x000fe20000010080 */
[----:B-----5:R-:W-:-:S03]  /*6ee0*/  @P4 SHF.R.U32.HI R124, RZ, 0x10, R177 ;  /* 0x00000010ff7c4819 */ /* 0x020fc600000116b1 */
[----:B------:R-:W-:Y:S01]  /*6ef0*/  FADD.FTZ R125, R213, -R128 ;  /* 0x80000080d57d7221 */ /* 0x000fe20000010000 */
[----:B------:R-:W-:-:S03]  /*6f00*/  @P4 PRMT R124, RZ, 0x5410, R124 ;  /* 0x00005410ff7c4816 */ /* 0x000fc6000000007c */
[----:B------:R-:W-:-:S04]  /*6f10*/  FMUL.FTZ R125, R10, R125 ;  /* 0x0000007d0a7d7220 */ /* 0x000fc80000410000 */
[----:B------:R-:W-:Y:S02]  /*6f20*/  @P4 FADD.FTZ R125, R125, R124 ;  /* 0x0000007c7d7d4221 */ /* 0x000fe40000010000 */
.L_x_1295:
[----:B------:R-:W-:Y:S05]  /*6f30*/  BSYNC B1 ;  /* 0x0000000000017941 */ /* 0x000fea0003800000 */
.L_x_1293:
        /* <DEDUP_REMOVED lines=15> */
.L_x_1297:
[----:B------:R-:W-:Y:S05]  /*7030*/  BSYNC B1 ;  /* 0x0000000000017941 */ /* 0x000fea0003800000 */
.L_x_1296:
        /* <DEDUP_REMOVED lines=9> */
.L_x_1298:
        /* <DEDUP_REMOVED lines=10> */
.L_x_1300:
[----:B------:R-:W-:Y:S05]  /*7170*/  BSYNC B1 ;  /* 0x0000000000017941 */ /* 0x000fea0003800000 */
.L_x_1299:
[----:B------:R-:W-:Y:S02]  /*7180*/  IADD3 R9, R9, 0x100, RZ ;  /* 0x0000010009097810 */ /* 0x000fe40007ffe0ff */
[----:B------:R-:W-:Y:S02]  /*7190*/  IADD3 R126, R126, 0x100, RZ ;  /* 0x000001007e7e7810 */ /* 0x000fe40007ffe0ff */
.L_x_1275:
[----:B------:R-:W-:Y:S05]  /*71a0*/  BSYNC B0 ;  /* 0x0000000000007941 */ /* 0x000fea0003800000 */
.L_x_1274:
        /* <DEDUP_REMOVED lines=16> */
.L_x_1304:
[----:B------:R-:W-:Y:S05]  /*72b0*/  BSYNC B1 ;  /* 0x0000000000017941 */ /* 0x000fea0003800000 */
.L_x_1303:
        /* <DEDUP_REMOVED lines=10> */
.L_x_1306:
        /* <DEDUP_REMOVED lines=9> */
.L_x_1307:
[----:B------:R-:W-:Y:S05]  /*73f0*/  BSYNC B1 ;  /* 0x0000000000017941 */ /* 0x000fea0003800000 */
.L_x_1305:
        /* <DEDUP_REMOVED lines=15> */
.L_x_1309:
[----:B------:R-:W-:Y:S05]  /*74f0*/  BSYNC B1 ;  /* 0x0000000000017941 */ /* 0x000fea0003800000 */
.L_x_1308:
[----:B------:R-:W-:Y:S01]  /*7500*/  BSSY B1, `(.L_x_1310) ;  /* 0x000000e000017945 */ /* 0x000fe20003800000 */
[----:B------:R-:W-:Y:S01]  /*7510*/  @P5 PRMT R182, R131, 0x7610, R182 ;  /* 0x0000761083b65816 */ /* 0x000fe200000000b6 */
[----:B------:R-:W-:Y:S05]  /*7520*/  @P2 BRA `(.L_x_1311) ;  /* 0x0000005000002947 */ /* 0x000fea0003800000 */
[----:B------:R-:W-:Y:S01]  /*7530*/  HFMA2.MMA R125, -RZ, RZ, 0, 0 ;  /* 0x00000000ff7d7435 */ /* 0x000fe200000001ff */
[----:B------:R-:W-:Y:S05]  /*7540*/  @!P4 BRA `(.L_x_1312) ;  /* 0x000000900000c947 */ /* 0x000fea0003800000 */
[----:B-----5:R-:W-:-:S04]  /*7550*/  SHF.R.U64 R125, R178, 0x10, R179 ;  /* 0x00000010b27d7819 */ /* 0x020fc800000012b3 */
[----:B------:R-:W-:Y:S01]  /*7560*/  PRMT R125, RZ, 0x5410, R125 ;  /* 0x00005410ff7d7816 */ /* 0x000fe2000000007d */
[----:B------:R-:W-:Y:S05]  /*7570*/  BRA `(.L_x_1312) ;  /* 0x0000006000007947 */ /* 0x000fea0003800000 */
.L_x_1311:
[----:B------:R-:W-:-:S04]  /*7580*/  FFMA.FTZ R124, R216, R127, R130 ;  /* 0x0000007fd87c7223 */ /* 0x000fc80000010082 */
[----:B------:R-:W-:Y:S01]  /*7590*/  FADD.FTZ R125, R219, -R124 ;  /* 0x8000007cdb7d7221 */ /* 0x000fe20000010000 */
[----:B-----5:R-:W-:-:S03]  /*75a0*/  @P4 SHF.R.U64 R124, R178, 0x10, R179 ;  /* 0x00000010b27c4819 */ /* 0x020fc600000012b3 */
[----:B------:R-:W-:Y:S01]  /*75b0*/  FMUL.FTZ R125, R10, R125 ;  /* 0x0000007d0a7d7220 */ /* 0x000fe20000410000 */
[----:B------:R-:W-:-:S05]  /*75c0*/  @P4 PRMT R124, RZ, 0x5410, R124 ;  /* 0x00005410ff7c4816 */ /* 0x000fca000000007c */
[----:B------:R-:W-:Y:S02]  /*75d0*/  @P4 FADD.FTZ R125, R125, R124 ;  /* 0x0000007c7d7d4221 */ /* 0x000fe40000010000 */
.L_x_1312:
[----:B------:R-:W-:Y:S05]  /*75e0*/  BSYNC B1 ;  /* 0x0000000000017941 */ /* 0x000fea0003800000 */
.L_x_1310:
        /* <DEDUP_REMOVED lines=14> */
.L_x_1314:
[----:B------:R-:W-:Y:S05]  /*76d0*/  BSYNC B1 ;  /* 0x0000000000017941 */ /* 0x000fea0003800000 */
.L_x_1313:
[----:B------:R-:W-:Y:S01]  /*76e0*/  BSSY B1, `(.L_x_1315) ;  /* 0x000000c000017945 */ /* 0x000fe20003800000 */
[----:B------:R-:W-:Y:S01]  /*76f0*/  @P5 PRMT R184, R129, 0x7610, R184 ;  /* 0x0000761081b85816 */ /* 0x000fe200000000b8 */
[----:B------:R-:W-:Y:S05]  /*7700*/  @P2 BRA `(.L_x_1316) ;  /* 0x0000004000002947 */ /* 0x000fea0003800000 */
[----:B------:R-:W-:Y:S01]  /*7710*/  IMAD.MOV.U32 R125, RZ, RZ, RZ ;  /* 0x000000ffff7d7224 */ /* 0x000fe200078e00ff */
[----:B------:R-:W-:Y:S05]  /*7720*/  @!P4 BRA `(.L_x_1317) ;  /* 0x000000700000c947 */ /* 0x000fea0003800000 */
[----:B-----5:R-:W-:Y:S01]  /*7730*/  PRMT R125, RZ, 0x5410, R179 ;  /* 0x00005410ff7d7816 */ /* 0x020fe200000000b3 */
[----:B------:R-:W-:Y:S05]  /*7740*/  BRA `(.L_x_1317) ;  /* 0x0000005000007947 */ /* 0x000fea0003800000 */
.L_x_1316:
[----:B------:R-:W-:Y:S01]  /*7750*/  FFMA.FTZ R125, R217, R127, R130 ;  /* 0x0000007fd97d7223 */ /* 0x000fe20000010082 */
[----:B-----5:R-:W-:-:S03]  /*7760*/  @P4 PRMT R124, RZ, 0x5410, R179 ;  /* 0x00005410ff7c4816 */ /* 0x020fc600000000b3 */
[----:B------:R-:W-:-:S04]  /*7770*/  FADD.FTZ R125, R220, -R125 ;  /* 0x8000007ddc7d7221 */ /* 0x000fc80000010000 */
[----:B------:R-:W-:-:S04]  /*7780*/  FMUL.FTZ R125, R10, R125 ;  /* 0x0000007d0a7d7220 */ /* 0x000fc80000410000 */
[----:B------:R-:W-:Y:S02]  /*7790*/  @P4 FADD.FTZ R125, R125, R124 ;  /* 0x0000007c7d7d4221 */ /* 0x000fe40000010000 */
.L_x_1317:
[----:B------:R-:W-:Y:S05]  /*77a0*/  BSYNC B1 ;  /* 0x0000000000017941 */ /* 0x000fea0003800000 */
.L_x_1315:
        /* <DEDUP_REMOVED lines=13> */
.L_x_1319:
[----:B------:R-:W-:Y:S05]  /*7880*/  BSYNC B1 ;  /* 0x0000000000017941 */ /* 0x000fea0003800000 */
.L_x_1318:
        /* <DEDUP_REMOVED lines=8> */
.L_x_1321:
[----:B------:R-:W-:Y:S01]  /*7910*/  FFMA.FTZ R130, R222, R127, R130 ;  /* 0x0000007fde827223 */ /* 0x000fe20000010082 */
[----:B-----5:R-:W-:-:S03]  /*7920*/  @P4 SHF.R.U32.HI R124, RZ, 0x10, R179 ;  /* 0x00000010ff7c4819 */ /* 0x020fc600000116b3 */
[----:B------:R-:W-:-:S04]  /*7930*/  FADD.FTZ R125, R221, -R130 ;  /* 0x80000082dd7d7221 */ /* 0x000fc80000010000 */
[----:B------:R-:W-:Y:S01]  /*7940*/  FMUL.FTZ R10, R10, R125 ;  /* 0x0000007d0a0a7220 */ /* 0x000fe20000410000 */
[----:B------:R-:W-:-:S05]  /*7950*/  @P4 PRMT R125, RZ, 0x5410, R124 ;  /* 0x00005410ff7d4816 */ /* 0x000fca000000007c */
[----:B------:R-:W-:Y:S02]  /*7960*/  @P4 FADD.FTZ R10, R10, R125 ;  /* 0x0000007d0a0a4221 */ /* 0x000fe40000010000 */
.L_x_1322:
[----:B------:R-:W-:Y:S05]  /*7970*/  BSYNC B1 ;  /* 0x0000000000017941 */ /* 0x000fea0003800000 */
.L_x_1320:
        /* <DEDUP_REMOVED lines=15> */
.L_x_1324:
[----:B------:R-:W-:Y:S05]  /*7a70*/  BSYNC B1 ;  /* 0x0000000000017941 */ /* 0x000fea0003800000 */
.L_x_1323:
[----:B------:R-:W-:Y:S05]  /*7a80*/  @!P5 BRA `(.L_x_1325) ;  /* 0x000000800000d947 */ /* 0x000fea0003800000 */
[----:B------:R-:W-:Y:S01]  /*7a90*/  LOP3.LUT R124, R184, 0xffff, RZ, 0xc0, !PT ;  /* 0x0000ffffb87c7812 */ /* 0x000fe200078ec0ff */
[----:B------:R-:W-:Y:S01]  /*7aa0*/  IMAD.MOV.U32 R128, RZ, RZ, 0x8 ;  /* 0x00000008ff807424 */ /* 0x000fe200078e00ff */
[----:B------:R-:W-:-:S03]  /*7ab0*/  PRMT R127, R188, 0x5410, R189 ;  /* 0x00005410bc7f7816 */ /* 0x000fc600000000bd */
[----:B------:R-:W-:-:S04]  /*7ac0*/  IMAD.WIDE.U32 R124, R124, 0x10000, RZ ;  /* 0x000100007c7c7825 */ /* 0x000fc800078e00ff */
[----:B------:R-:W-:Y:S01]  /*7ad0*/  IMAD.WIDE.U32 R128, R9, R128, c[0x0][0x258] ;  /* 0x0000960009807625 */ /* 0x000fe200078e0080 */
[----:B------:R-:W-:Y:S02]  /*7ae0*/  LOP3.LUT R125, R127, R125, RZ, 0xfc, !PT ;  /* 0x0000007d7f7d7212 */ /* 0x000fe400078efcff */
[----:B------:R-:W-:-:S05]  /*7af0*/  LOP3.LUT R124, R124, 0xffff, R182, 0xf8, !PT ;  /* 0x0000ffff7c7c7812 */ /* 0x000fca00078ef8b6 */
[----:B------:R0:W-:Y:S02]  /*7b00*/  STG.E.64 [R128.64], R124 ;  /* 0x0000007c80007986 */ /* 0x0001e4000c101b04 */
.L_x_1325:
[----:B------:R-:W-:Y:S05]  /*7b10*/  @!P3 BRA `(.L_x_1302) ;  /* 0x000000800000b947 */ /* 0x000fea0003800000 */
[----:B0-----:R-:W-:Y:S02]  /*7b20*/  LOP3.LUT R124, R183, 0xffff, RZ, 0xc0, !PT ;  /* 0x0000ffffb77c7812 */ /* 0x001fe400078ec0ff */
[----:B------:R-:W-:Y:S02]  /*7b30*/  MOV R127, 0x8 ;  /* 0x00000008007f7802 */ /* 0x000fe40000000f00 */
[----:B------:R-:W-:Y:S01]  /*7b40*/  PRMT R9, R185, 0x5410, R190 ;  /* 0x00005410b9097816 */ /* 0x000fe200000000be */
[----:B------:R-:W-:-:S04]  /*7b50*/  IMAD.WIDE.U32 R124, R124, 0x10000, RZ ;  /* 0x000100007c7c7825 */ /* 0x000fc800078e00ff */
[----:B------:R-:W-:Y:S01]  /*7b60*/  IMAD.WIDE.U32 R126, R126, R127, c[0x0][0x248] ;  /* 0x000092007e7e7625 */ /* 0x000fe200078e007f */
[----:B------:R-:W-:Y:S02]  /*7b70*/  LOP3.LUT R125, R9, R125, RZ, 0xfc, !PT ;  /* 0x0000007d097d7212 */ /* 0x000fe400078efcff */
[----:B------:R-:W-:-:S05]  /*7b80*/  LOP3.LUT R124, R124, 0xffff, R181, 0xf8, !PT ;  /* 0x0000ffff7c7c7812 */ /* 0x000fca00078ef8b5 */
[----:B------:R0:W-:Y:S02]  /*7b90*/  STG.E.64 [R126.64], R124 ;  /* 0x0000007c7e007986 */ /* 0x0001e4000c101b04 */
.L_x_1302:
[----:B------:R-:W-:Y:S05]  /*7ba0*/  BSYNC B0 ;  /* 0x0000000000007941 */ /* 0x000fea0003800000 */
.L_x_1301:
[----:B------:R-:W-:Y:S02]  /*7bb0*/  LOP3.LUT P2, RZ, R18, 0xff, RZ, 0xc0, !PT ;  /* 0x000000ff12ff7812 */ /* 0x000fe4000784c0ff */
[----:B------:R-:W-:Y:S02]  /*7bc0*/  IADD3 R165, R165, c[0x0][0x160], RZ ;  /* 0x00005800a5a57a10 */ /* 0x000fe40007ffe0ff */
[----:B------:R-:W-:Y:S02]  /*7bd0*/  SEL R18, RZ, 0x1, P2 ;  /* 0x00000001ff127807 */ /* 0x000fe40001000000 */
[----:B------:R-:W-:-:S13]  /*7be0*/  ISETP.GE.AND P2, PT, R165, c[0x0][0x164], PT ;  /* 0x00005900a5007a0c */ /* 0x000fda0003f46270 */
[----:B0----5:R-:W-:Y:S01]  /*7bf0*/  @P2 CALL.REL.NOINC `(.L_x_1109) ;  /* 0x0000001000002944 */ /* 0x021fe20003c00000 */
[----:B------:R-:W-:Y:S05]  /*7c00*/  BRA `(.L_x_1326) ;  /* 0xffff923000007947 */ /* 0x000fea000383ffff */
.L_x_1109:
[----:B--2---:R-:W0:Y:S01]  /*7c10*/  S2UR UR6, SR_CTAID.X ;  /* 0x00000000000679c3 */ /* 0x004e220000002500 */
        /* <DEDUP_REMOVED lines=67> */
.L_x_1137:
[----:B------:R-:W-:Y:S01]  /*8050*/  MOV R132, R129 ;  /* 0x0000008100847202 */ /* 0x000fe20000000f00 */
[----:B------:R-:W-:Y:S01]  /*8060*/  IMAD.MOV.U32 R131, RZ, RZ, 0x10 ;  /* 0x00000010ff837424 */ /* 0x000fe200078e00ff */
[----:B------:R-:W-:Y:S01]  /*8070*/  MOV R124, 0x80b0 ;  /* 0x000080b0007c7802 */ /* 0x000fe20000000f00 */
[----:B------:R-:W-:-:S02]  /*8080*/  IMAD.MOV.U32 R130, RZ, RZ, 0x1f ;  /* 0x0000001fff827424 */ /* 0x000fc400078e00ff */
[----:B------:R-:W-:Y:S02]  /*8090*/  IMAD.MOV.U32 R127, RZ, RZ, -0x1 ;  /* 0xffffffffff7f7424 */ /* 0x000fe400078e00ff */
[----:B-----5:R-:W-:Y:S05]  /*80a0*/  CALL.REL.NOINC `($__internal_17_$__cuda_sm70_shflsync_down_p) ;  /* 0x0000046000007944 */ /* 0x020fea0003c00000 */
[----:B-1----:R-:W-:Y:S01]  /*80b0*/  IMAD.MOV.U32 R134, RZ, RZ, R127 ;  /* 0x000000ffff867224 */ /* 0x002fe200078e007f */
[----:B0-----:R-:W-:Y:S05]  /*80c0*/  BRA `(.L_x_1327) ;  /* 0xffffafb000007947 */ /* 0x001fea000383ffff */
.L_x_1138:
[----:B------:R-:W-:Y:S01]  /*80d0*/  IMAD.MOV.U32 R132, RZ, RZ, R128 ;  /* 0x000000ffff847224 */ /* 0x000fe200078e0080 */
[----:B------:R-:W-:Y:S01]  /*80e0*/  MOV R127, 0xffffffff ;  /* 0xffffffff007f7802 */ /* 0x000fe20000000f00 */
[----:B------:R-:W-:Y:S01]  /*80f0*/  IMAD.MOV.U32 R131, RZ, RZ, 0x10 ;  /* 0x00000010ff837424 */ /* 0x000fe200078e00ff */
[----:B------:R-:W-:Y:S01]  /*8100*/  MOV R124, 0x8130 ;  /* 0x00008130007c7802 */ /* 0x000fe20000000f00 */
[----:B------:R-:W-:Y:S02]  /*8110*/  IMAD.MOV.U32 R130, RZ, RZ, 0x1f ;  /* 0x0000001fff827424 */ /* 0x000fe400078e00ff */
[----:B01---5:R-:W-:Y:S05]  /*8120*/  CALL.REL.NOINC `($__internal_17_$__cuda_sm70_shflsync_down_p) ;  /* 0x000003e000007944 */ /* 0x023fea0003c00000 */
[----:B------:R-:W-:Y:S01]  /*8130*/  FADD.FTZ R129, R134, R129 ;  /* 0x0000008186817221 */ /* 0x000fe20000010000 */
[----:B------:R-:W-:Y:S01]  /*8140*/  MOV R124, 0x81b0 ;  /* 0x000081b0007c7802 */ /* 0x000fe20000000f00 */
[----:B-1----:R-:W-:Y:S02]  /*8150*/  FADD.FTZ R128, R128, R127 ;  /* 0x0000007f80807221 */ /* 0x002fe40000010000 */
[----:B0-----:R-:W-:Y:S02]  /*8160*/  IMAD.MOV.U32 R131, RZ, RZ, 0x8 ;  /* 0x00000008ff837424 */ /* 0x001fe400078e00ff */
[----:B------:R-:W-:-:S02]  /*8170*/  IMAD.MOV.U32 R130, RZ, RZ, 0x1f ;  /* 0x0000001fff827424 */ /* 0x000fc400078e00ff */
[----:B------:R-:W-:Y:S02]  /*8180*/  IMAD.MOV.U32 R127, RZ, RZ, -0x1 ;  /* 0xffffffffff7f7424 */ /* 0x000fe400078e00ff */
[----:B------:R-:W-:Y:S02]  /*8190*/  IMAD.MOV.U32 R132, RZ, RZ, R129 ;  /* 0x000000ffff847224 */ /* 0x000fe400078e0081 */
[----:B------:R-:W-:Y:S05]  /*81a0*/  CALL.REL.NOINC `($__internal_17_$__cuda_sm70_shflsync_down_p) ;  /* 0x0000036000007944 */ /* 0x000fea0003c00000 */
[----:B0-----:R-:W-:Y:S01]  /*81b0*/  HFMA2.MMA R130, -RZ, RZ, 0, 1.847743988037109375e-06 ;  /* 0x0000001fff827435 */ /* 0x001fe200000001ff */
[----:B-1----:R-:W-:Y:S01]  /*81c0*/  IMAD.MOV.U32 R134, RZ, RZ, R127 ;  /* 0x000000ffff867224 */ /* 0x002fe200078e007f */
[----:B------:R-:W-:Y:S01]  /*81d0*/  MOV R124, 0x8220 ;  /* 0x00008220007c7802 */ /* 0x000fe20000000f00 */
[----:B------:R-:W-:Y:S02]  /*81e0*/  IMAD.MOV.U32 R132, RZ, RZ, R128 ;  /* 0x000000ffff847224 */ /* 0x000fe400078e0080 */
[----:B------:R-:W-:Y:S02]  /*81f0*/  IMAD.MOV.U32 R131, RZ, RZ, 0x8 ;  /* 0x00000008ff837424 */ /* 0x000fe400078e00ff */
[----:B------:R-:W-:Y:S02]  /*8200*/  IMAD.MOV.U32 R127, RZ, RZ, -0x1 ;  /* 0xffffffffff7f7424 */ /* 0x000fe400078e00ff */
[----:B------:R-:W-:Y:S05]  /*8210*/  CALL.REL.NOINC `($__internal_17_$__cuda_sm70_shflsync_down_p) ;  /* 0x000002f000007944 */ /* 0x000fea0003c00000 */
[----:B------:R-:W-:Y:S01]  /*8220*/  FADD.FTZ R186, R134, R129 ;  /* 0x0000008186ba7221 */ /* 0x000fe20000010000 */
[----:B------:R-:W-:Y:S01]  /*8230*/  MOV R124, 0x82a0 ;  /* 0x000082a0007c7802 */ /* 0x000fe20000000f00 */
[----:B-1----:R-:W-:-:S02]  /*8240*/  FADD.FTZ R128, R128, R127 ;  /* 0x0000007f80807221 */ /* 0x002fc40000010000 */
[----:B0-----:R-:W-:Y:S02]  /*8250*/  IMAD.MOV.U32 R131, RZ, RZ, 0x4 ;  /* 0x00000004ff837424 */ /* 0x001fe400078e00ff */
[----:B------:R-:W-:Y:S02]  /*8260*/  IMAD.MOV.U32 R130, RZ, RZ, 0x1f ;  /* 0x0000001fff827424 */ /* 0x000fe400078e00ff */
[----:B------:R-:W-:Y:S02]  /*8270*/  IMAD.MOV.U32 R127, RZ, RZ, -0x1 ;  /* 0xffffffffff7f7424 */ /* 0x000fe400078e00ff */
[----:B------:R-:W-:Y:S02]  /*8280*/  IMAD.MOV.U32 R132, RZ, RZ, R186 ;  /* 0x000000ffff847224 */ /* 0x000fe400078e00ba */
[----:B------:R-:W-:Y:S05]  /*8290*/  CALL.REL.NOINC `($__internal_17_$__cuda_sm70_shflsync_down_p) ;  /* 0x0000027000007944 */ /* 0x000fea0003c00000 */
[----:B-1----:R-:W-:Y:S01]  /*82a0*/  IMAD.MOV.U32 R129, RZ, RZ, R127 ;  /* 0x000000ffff817224 */ /* 0x002fe200078e007f */
[----:B0-----:R-:W-:Y:S01]  /*82b0*/  MOV R131, 0x4 ;  /* 0x0000000400837802 */ /* 0x001fe20000000f00 */
[----:B------:R-:W-:Y:S01]  /*82c0*/  IMAD.MOV.U32 R132, RZ, RZ, R128 ;  /* 0x000000ffff847224 */ /* 0x000fe200078e0080 */
[----:B------:R-:W-:Y:S01]  /*82d0*/  MOV R124, 0x8310 ;  /* 0x00008310007c7802 */ /* 0x000fe20000000f00 */
[----:B------:R-:W-:-:S02]  /*82e0*/  IMAD.MOV.U32 R130, RZ, RZ, 0x1f ;  /* 0x0000001fff827424 */ /* 0x000fc400078e00ff */
[----:B------:R-:W-:Y:S02]  /*82f0*/  IMAD.MOV.U32 R127, RZ, RZ, -0x1 ;  /* 0xffffffffff7f7424 */ /* 0x000fe400078e00ff */
[----:B------:R-:W-:Y:S05]  /*8300*/  CALL.REL.NOINC `($__internal_17_$__cuda_sm70_shflsync_down_p) ;  /* 0x0000020000007944 */ /* 0x000fea0003c00000 */
[----:B------:R-:W-:Y:S01]  /*8310*/  FADD.FTZ R186, R129, R186 ;  /* 0x000000ba81ba7221 */ /* 0x000fe20000010000 */
[----:B------:R-:W-:Y:S01]  /*8320*/  MOV R124, 0x8390 ;  /* 0x00008390007c7802 */ /* 0x000fe20000000f00 */
[----:B-1----:R-:W-:Y:S02]  /*8330*/  FADD.FTZ R128, R128, R127 ;  /* 0x0000007f80807221 */ /* 0x002fe40000010000 */
[----:B0-----:R-:W-:Y:S02]  /*8340*/  IMAD.MOV.U32 R131, RZ, RZ, 0x2 ;  /* 0x00000002ff837424 */ /* 0x001fe400078e00ff */
[----:B------:R-:W-:Y:S02]  /*8350*/  IMAD.MOV.U32 R130, RZ, RZ, 0x1f ;  /* 0x0000001fff827424 */ /* 0x000fe400078e00ff */
[----:B------:R-:W-:Y:S02]  /*8360*/  IMAD.MOV.U32 R127, RZ, RZ, -0x1 ;  /* 0xffffffffff7f7424 */ /* 0x000fe400078e00ff */
[----:B------:R-:W-:-:S02]  /*8370*/  IMAD.MOV.U32 R132, RZ, RZ, R186 ;  /* 0x000000ffff847224 */ /* 0x000fc400078e00ba */
[----:B------:R-:W-:Y:S05]  /*8380*/  CALL.REL.NOINC `($__internal_17_$__cuda_sm70_shflsync_down_p) ;  /* 0x0000018000007944 */ /* 0x000fea0003c00000 */
[----:B-1----:R-:W-:Y:S01]  /*8390*/  IMAD.MOV.U32 R129, RZ, RZ, R127 ;  /* 0x000000ffff817224 */ /* 0x002fe200078e007f */
[----:B0-----:R-:W-:Y:S01]  /*83a0*/  MOV R132, R128 ;  /* 0x0000008000847202 */ /* 0x001fe20000000f00 */
[----:B------:R-:W-:Y:S01]  /*83b0*/  IMAD.MOV.U32 R131, RZ, RZ, 0x2 ;  /* 0x00000002ff837424 */ /* 0x000fe200078e00ff */
        /* <DEDUP_REMOVED lines=12> */
[----:B-1----:R-:W-:Y:S01]  /*8480*/  MOV R129, R127 ;  /* 0x0000007f00817202 */ /* 0x002fe20000000f00 */
[----:B0-----:R-:W-:Y:S01]  /*8490*/  IMAD.MOV.U32 R132, RZ, RZ, R187 ;  /* 0x000000ffff847224 */ /* 0x001fe200078e00bb */
[----:B------:R-:W-:Y:S01]  /*84a0*/  MOV R124, 0x84f0 ;  /* 0x000084f0007c7802 */ /* 0x000fe20000000f00 */
[----:B------:R-:W-:-:S02]  /*84b0*/  IMAD.MOV.U32 R131, RZ, RZ, 0x1 ;  /* 0x00000001ff837424 */ /* 0x000fc400078e00ff */
[----:B------:R-:W-:Y:S02]  /*84c0*/  IMAD.MOV.U32 R130, RZ, RZ, 0x1f ;  /* 0x0000001fff827424 */ /* 0x000fe400078e00ff */
[----:B------:R-:W-:Y:S02]  /*84d0*/  IMAD.MOV.U32 R127, RZ, RZ, -0x1 ;  /* 0xffffffffff7f7424 */ /* 0x000fe400078e00ff */
[----:B------:R-:W-:Y:S05]  /*84e0*/  CALL.REL.NOINC `($__internal_17_$__cuda_sm70_shflsync_down_p) ;  /* 0x0000002000007944 */ /* 0x000fea0003c00000 */
[----:B-1----:R-:W-:Y:S01]  /*84f0*/  IMAD.MOV.U32 R128, RZ, RZ, R127 ;  /* 0x000000ffff807224 */ /* 0x002fe200078e007f */
[----:B0-----:R-:W-:Y:S05]  /*8500*/  BRA `(.L_x_1328) ;  /* 0xffffac9000007947 */ /* 0x001fea000383ffff */
        .weak           $__internal_17_$__cuda_sm70_shflsync_down_p
        .type           $__internal_17_$__cuda_sm70_shflsync_down_p,@function
        .size           $__internal_17_$__cuda_sm70_shflsync_down_p,(.L_x_12893 - $__internal_17_$__cuda_sm70_shflsync_down_p)
$__internal_17_$__cuda_sm70_shflsync_down_p:
[----:B------:R-:W-:Y:S01]  /*8510*/  IMAD.MOV.U32 R125, RZ, RZ, 0x0 ;  /* 0x00000000ff7d7424 */ /* 0x000fe200078e00ff */
[----:B------:R-:W-:Y:S04]  /*8520*/  WARPSYNC R127 ;  /* 0x0000007f00007348 */ /* 0x000fe80003800000 */
[----:B------:R0:W1:Y:S01]  /*8530*/  SHFL.DOWN PT, R127, R132, R131, R130 ;  /* 0x08000083847f7389 */ /* 0x00006200000e0082 */
[----:B------:R-:W-:Y:S05]  /*8540*/  RET.REL.NODEC R124 `(_ZN10layer_norm13ln_bwd_kernelINS_13Kernel_traitsI13__nv_bfloat16S2_S2_S2_fjLj7168ELj1ELj1ELj8ELj8ENS_18Kernel_traits_baseILj7168ES2_S2_S2_S2_fjLj256EEEEELb1ELb1ELb1ELb0EEEvNS_9BwdParamsE) ;  /* 0xffff7ab07c007950 */ /* 0x000fea0003c3ffff */
.L_x_1329:
        /* <DEDUP_REMOVED lines=11> */
.L_x_12893:


//--------------------- .text._ZN10layer_norm22ln_bwd_finalize_kernelINS_22Kernel_traits_finalizeILj7168E13__nv_bfloat16S2_S2_S2_fjLb1ELj1024ELj4ENS_18Kernel_traits_baseILj7168ES2_S2_S2_S2_fjLj1024EEEEELb1ELb1EEEvNS_9BwdParamsE --------------------------
	.section	.text._ZN10layer_norm22ln_bwd_finalize_kernelINS_22Kernel_traits_finalizeILj7168E13__nv_bfloat16S2_S2_S2_fjLb1ELj1024ELj4ENS_18Kernel_traits_baseILj7168ES2_S2_S2_S2_fjLj1024EEEEELb1ELb1EEEvNS_9BwdParamsE,"ax",@progbits
	.sectioninfo	@"SHI_REGISTERS=32"
	.align	128
        .global         _ZN10layer_norm22ln_bwd_finalize_kernelINS_22Kernel_traits_finalizeILj7168E13__nv_bfloat16S2_S2_S2_fjLb1ELj1024ELj4ENS_18Kernel_traits_baseILj7168ES2_S2_S2_S2_fjLj1024EEEEELb1ELb1EEEvNS_9BwdParamsE
        .type           _ZN10layer_norm22ln_bwd_finalize_kernelINS_22Kernel_traits_finalizeILj7168E13__nv_bfloat16S2_S2_S2_fjLb1ELj1024ELj4ENS_18Kernel_traits_baseILj7168ES2_S2_S2_S2_fjLj1024EEEEELb1ELb1EEEvNS_9BwdParamsE,@function
        .size           _ZN10layer_norm22ln_bwd_finalize_kernelINS_22Kernel_traits_finalizeILj7168E13__nv_bfloat16S2_S2_S2_fjLb1ELj1024ELj4ENS_18Kernel_traits_baseILj7168ES2_S2_S2_S2_fjLj1024EEEEELb1ELb1EEEvNS_9BwdParamsE,(.L_x_12894 - _ZN10layer_norm22ln_bwd_finalize_kernelINS_22Kernel_traits_finalizeILj7168E13__nv_bfloat16S2_S2_S2_fjLb1ELj1024ELj4ENS_18Kernel_traits_baseILj7168ES2_S2_S2_S2_fjLj1024EEEEELb1ELb1EEEvNS_9BwdParamsE)
        .other          _ZN10layer_norm22ln_bwd_finalize_kernelINS_22Kernel_traits_finalizeILj7168E13__nv_bfloat16S2_S2_S2_fjLb1ELj1024ELj4ENS_18Kernel_traits_baseILj7168ES2_S2_S2_S2_fjLj1024EEEEELb1ELb1EEEvNS_9BwdParamsE,@"STO_CUDA_ENTRY STV_DEFAULT"
_ZN10layer_norm22ln_bwd_finalize_kernelINS_22Kernel_traits_finalizeILj7168E13__nv_bfloat16S2_S2_S2_fjLb1ELj1024ELj4ENS_18Kernel_traits_baseILj7168ES2_S2_S2_S2_fjLj1024EEEEELb1ELb1EEEvNS_9BwdParamsE:
.text._ZN10layer_norm22ln_bwd_finalize_kernelINS_22Kernel_traits_finalizeILj7168E13__nv_bfloat16S2_S2_S2_fjLb1ELj1024ELj4ENS_18Kernel_traits_baseILj7168ES2_S2_S2_S2_fjLj1024EEEEELb1ELb1EEEvNS_9BwdParamsE:
        /* <DEDUP_REMOVED lines=8> */
[----:B------:R-:W-:Y:S01]  /*0080*/  IMAD.SHL.U32 R5, R5, 0x10, RZ ;  /* 0x0000001005057824 */ /* 0x000fe200078e00ff */
[--C-:B------:R-:W-:Y:S01]  /*0090*/  SHF.R.U32.HI R3, RZ, 0x5, R0.reuse ;  /* 0x00000005ff037819 */ /* 0x100fe20000011600 */
[----:B------:R-:W-:Y:S01]  /*00a0*/  ULDC.64 UR4, c[0x0][0x118] ;  /* 0x0000460000047ab9 */ /* 0x000fe20000000a00 */
[----:B------:R-:W-:Y:S02]  /*00b0*/  LOP3.LUT R6, R0, 0x3fffffe0, RZ, 0xc0, !PT ;  /* 0x3fffffe000067812 */ /* 0x000fe400078ec0ff */
[----:B------:R-:W-:Y:S02]  /*00c0*/  LOP3.LUT R7, R3, 0x1f, R0, 0x78, !PT ;  /* 0x0000001f03077812 */ /* 0x000fe400078e7800 */
[----:B------:R-:W-:Y:S02]  /*00d0*/  ISETP.GE.U32.AND P0, PT, R2, 0x10, PT ;  /* 0x000000100200780c */ /* 0x000fe40003f06070 */
[----:B------:R-:W-:Y:S02]  /*00e0*/  LOP3.LUT R5, R5, 0x7ffffff0, RZ, 0xc0, !PT ;  /* 0x7ffffff005057812 */ /* 0x000fe400078ec0ff */
[----:B------:R-:W-:Y:S01]  /*00f0*/  IADD3 R6, R6, R7, RZ ;  /* 0x0000000706067210 */ /* 0x000fe20007ffe0ff */
[----:B------:R-:W-:Y:S01]  /*0100*/  IMAD R7, R2, 0x20, R7 ;  /* 0x0000002002077824 */ /* 0x000fe200078e0207 */
[----:B------:R-:W-:-:S02]  /*0110*/  ISETP.EQ.AND P0, PT, R3, 0x1f, !P0 ;  /* 0x0000001f0300780c */ /* 0x000fc40004702270 */
[----:B------:R-:W-:Y:S02]  /*0120*/  IADD3 R5, R2, R5, RZ ;  /* 0x0000000502057210 */ /* 0x000fe40007ffe0ff */
.L_x_1342:
[----:B------:R-:W-:Y:S01]  /*0130*/  ISETP.GE.U32.AND P1, PT, R3, c[0x0][0x160], PT ;  /* 0x0000580003007a0c */ /* 0x000fe20003f26070 */
[----:B------:R-:W-:Y:S01]  /*0140*/  BSSY B0, `(.L_x_1330) ;  /* 0x000007a000007945 */ /* 0x000fe20003800000 */
[----:B------:R-:W-:Y:S01]  /*0150*/  HFMA2.MMA R25, -RZ, RZ, 0, 0 ;  /* 0x00000000ff197435 */ /* 0x000fe200000001ff */
[----:B------:R-:W-:Y:S01]  /*0160*/  MOV R22, RZ ;  /* 0x000000ff00167202 */ /* 0x000fe20000000f00 */
[----:B------:R-:W-:-:S09]  /*0170*/  IMAD.MOV.U32 R9, RZ, RZ, RZ ;  /* 0x000000ffff097224 */ /* 0x000fd200078e00ff */
        /* <DEDUP_REMOVED lines=27> */
.L_x_1334:
        /* <DEDUP_REMOVED lines=9> */
[----:B------:R-:W-:Y:S01]  /*03c0*/  IMAD R20, R21, c[0x0][0x168], R4 ;  /* 0x00005a0015147a24 */ /* 0x000fe200078e0204 */
[----:B------:R1:W3:Y:S01]  /*03d0*/  LDG.E R10, [R14.64] ;  /* 0x000000040e0a7981 */ /* 0x0002e2000c1e1900 */
[----:B------:R-:W-:Y:S01]  /*03e0*/  IADD3 R21, R23, 0x60, RZ ;  /* 0x0000006017157810 */ /* 0x000fe20007ffe0ff */
[CC--:B------:R-:W-:Y:S02]  /*03f0*/  IMAD.WIDE.U32 R18, R28.reuse, R11.reuse, c[0x0][0x220] ;  /* 0x000088001c127625 */ /* 0x0c0fe400078e000b */
[----:B0-----:R0:W4:Y:S02]  /*0400*/  LDG.E R13, [R16.64] ;  /* 0x00000004100d7981 */ /* 0x001124000c1e1900 */
[-C--:B------:R-:W-:Y:S02]  /*0410*/  IMAD.WIDE.U32 R26, R28, R11.reuse, c[0x0][0x228] ;  /* 0x00008a001c1a7625 */ /* 0x080fe400078e000b */
[----:B------:R5:W4:Y:S02]  /*0420*/  LDG.E R24, [R18.64] ;  /* 0x0000000412187981 */ /* 0x000b24000c1e1900 */
[----:B-1----:R-:W-:-:S02]  /*0430*/  IMAD.WIDE.U32 R14, R20, R11, c[0x0][0x220] ;  /* 0x00008800140e7625 */ /* 0x002fc400078e000b */
[----:B------:R1:W4:Y:S02]  /*0440*/  LDG.E R26, [R26.64] ;  /* 0x000000041a1a7981 */ /* 0x000324000c1e1900 */
[----:B0-----:R-:W-:Y:S02]  /*0450*/  IMAD.WIDE.U32 R16, R28, R11, c[0x0][0x240] ;  /* 0x000090001c107625 */ /* 0x001fe400078e000b */
[----:B------:R0:W4:Y:S02]  /*0460*/  LDG.E R29, [R14.64] ;  /* 0x000000040e1d7981 */ /* 0x000124000c1e1900 */
[----:B------:R-:W-:-:S04]  /*0470*/  IMAD R28, R21, c[0x0][0x168], R4 ;  /* 0x00005a00151c7a24 */ /* 0x000fc800078e0204 */
[-C--:B-----5:R-:W-:Y:S01]  /*0480*/  IMAD.WIDE.U32 R18, R28, R11.reuse, c[0x0][0x228] ;  /* 0x00008a001c127625 */ /* 0x0a0fe200078e000b */
[----:B-1----:R1:W5:Y:S03]  /*0490*/  LDG.E R27, [R16.64] ;  /* 0x00000004101b7981 */ /* 0x002366000c1e1900 */
[----:B0-----:R-:W-:-:S04]  /*04a0*/  IMAD.WIDE.U32 R14, R20, R11, c[0x0][0x228] ;  /* 0x00008a00140e7625 */ /* 0x001fc800078e000b */
[-C--:B------:R-:W-:Y:S02]  /*04b0*/  IMAD.WIDE.U32 R20, R20, R11.reuse, c[0x0][0x240] ;  /* 0x0000900014147625 */ /* 0x080fe400078e000b */
[----:B------:R0:W5:Y:S02]  /*04c0*/  LDG.E R14, [R14.64] ;  /* 0x000000040e0e7981 */ /* 0x000164000c1e1900 */
[CC--:B-1----:R-:W-:Y:S02]  /*04d0*/  IMAD.WIDE.U32 R16, R28.reuse, R11.reuse, c[0x0][0x220] ;  /* 0x000088001c107625 */ /* 0x0c2fe400078e000b */
[----:B------:R-:W5:Y:S04]  /*04e0*/  LDG.E R20, [R20.64] ;  /* 0x0000000414147981 */ /* 0x000f68000c1e1900 */
[----:B------:R-:W5:Y:S04]  /*04f0*/  LDG.E R16, [R16.64] ;  /* 0x0000000410107981 */ /* 0x000f68000c1e1900 */
[----:B0-----:R0:W5:Y:S02]  /*0500*/  LDG.E R15, [R18.64] ;  /* 0x00000004120f7981 */ /* 0x001164000c1e1900 */
[----:B0-----:R-:W-:-:S05]  /*0510*/  IMAD.WIDE.U32 R18, R28, R11, c[0x0][0x240] ;  /* 0x000090001c127625 */ /* 0x001fca00078e000b */
        /* <DEDUP_REMOVED lines=8> */
[----:B------:R-:W-:-:S02]  /*05a0*/  FADD.FTZ R29, R24, R29 ;  /* 0x0000001d181d7221 */ /* 0x000fc40000010000 */
[----:B-----5:R-:W-:Y:S02]  /*05b0*/  FADD.FTZ R27, R10, R27 ;  /* 0x0000001b0a1b7221 */ /* 0x020fe40000010000 */
[----:B------:R-:W-:Y:S02]  /*05c0*/  FADD.FTZ R14, R13, R14 ;  /* 0x0000000e0d0e7221 */ /* 0x000fe40000010000 */
[----:B------:R-:W-:Y:S02]  /*05d0*/  FADD.FTZ R20, R27, R20 ;  /* 0x000000141b147221 */ /* 0x000fe40000010000 */
[----:B------:R-:W-:Y:S02]  /*05e0*/  FADD.FTZ R9, R29, R16 ;  /* 0x000000101d097221 */ /* 0x000fe40000010000 */
[----:B------:R-:W-:Y:S02]  /*05f0*/  FADD.FTZ R22, R14, R15 ;  /* 0x0000000f0e167221 */ /* 0x000fe40000010000 */
[----:B------:R-:W-:Y:S01]  /*0600*/  FADD.FTZ R25, R20, R11 ;  /* 0x0000000b14197221 */ /* 0x000fe20000010000 */
[----:B------:R-:W-:Y:S05]  /*0610*/  @!P1 BRA `(.L_x_1334) ;  /* 0xfffffd1000009947 */ /* 0x000fea000383ffff */
.L_x_1333:
[----:B------:R-:W-:Y:S05]  /*0620*/  BSYNC B1 ;  /* 0x0000000000017941 */ /* 0x000fea0003800000 */
.L_x_1332:
        /* <DEDUP_REMOVED lines=29> */
.L_x_1336:
[----:B------:R-:W-:Y:S05]  /*0800*/  BSYNC B1 ;  /* 0x0000000000017941 */ /* 0x000fea0003800000 */
.L_x_1335:
[----:B------:R-:W-:-:S13]  /*0810*/  ISETP.LT.U32.OR P2, PT, R23, c[0x0][0x160], P2 ;  /* 0x0000580017007a0c */ /* 0x000fda0001741470 */
        /* <DEDUP_REMOVED lines=12> */
.L_x_1331:
[----:B------:R-:W-:Y:S05]  /*08e0*/  BSYNC B0 ;  /* 0x0000000000007941 */ /* 0x000fea0003800000 */
.L_x_1330:
        /* <DEDUP_REMOVED lines=12> */
.L_x_1343:
        /* <DEDUP_REMOVED lines=27> */
.L_x_1344:
        /* <DEDUP_REMOVED lines=9> */
.L_x_1337:
[----:B0-----:R-:W-:Y:S01]  /*0bf0*/  WARPSYNC 0xffffffff ;  /* 0xffffffff00007948 */ /* 0x001fe20003800000 */
[----:B------:R-:W-:Y:S06]  /*0c00*/  BAR.SYNC.DEFER_BLOCKING 0x0 ;  /* 0x0000000000007b1d */ /* 0x000fec0000010000 */
[----:B------:R-:W-:Y:S01]  /*0c10*/  BSSY B0, `(.L_x_1340) ;  /* 0x0000011000007945 */ /* 0x000fe20003800000 */
[----:B------:R-:W-:Y:S05]  /*0c20*/  @!P0 BRA `(.L_x_1341) ;  /* 0x000000f000008947 */ /* 0x000fea0003800000 */
[----:B--2---:R-:W-:Y:S01]  /*0c30*/  SHF.L.U32 R8, R0, 0x3, RZ ;  /* 0x0000000300087819 */ /* 0x004fe200000006ff */
[----:B------:R-:W-:-:S03]  /*0c40*/  HFMA2.MMA R16, -RZ, RZ, 0, 2.384185791015625e-07 ;  /* 0x00000004ff107435 */ /* 0x000fc600000001ff */
        /* <DEDUP_REMOVED lines=13> */
.L_x_1341:
[----:B------:R-:W-:Y:S05]  /*0d20*/  BSYNC B0 ;  /* 0x0000000000007941 */ /* 0x000fea0003800000 */
.L_x_1340:
[C---:B------:R-:W-:Y:S02]  /*0d30*/  ISETP.GT.U32.AND P1, PT, R4.reuse, -0x1c01, PT ;  /* 0xffffe3ff0400780c */ /* 0x040fe40003f24070 */
[----:B------:R-:W-:-:S02]  /*0d40*/  IADD3 R4, R4, 0x1c00, RZ ;  /* 0x00001c0004047810 */ /* 0x000fc40007ffe0ff */
[----:B------:R-:W-:-:S09]  /*0d50*/  IADD3 R5, R5, 0xe00, RZ ;  /* 0x00000e0005057810 */ /* 0x000fd20007ffe0ff */
[----:B012---:R-:W-:Y:S05]  /*0d60*/  @P1 BRA `(.L_x_1342) ;  /* 0xfffff3c000001947 */ /* 0x007fea000383ffff */
[----:B------:R-:W-:Y:S05]  /*0d70*/  EXIT ;  /* 0x000000000000794d */ /* 0x000fea0003800000 */
.L_x_1338:
[----:B------:R-:W-:Y:S01]  /*0d80*/  HFMA2.MMA R14, -RZ, RZ, 0, 1.847743988037109375e-06 ;  /* 0x0000001fff0e7435 */ /* 0x000fe200000001ff */
[----:B---3--:R-:W-:Y:S01]  /*0d90*/  IMAD.MOV.U32 R18, RZ, RZ, R10 ;  /* 0x000000ffff127224 */ /* 0x008fe200078e000a */
[----:B------:R-:W-:Y:S01]  /*0da0*/  MOV R17, 0x1 ;  /* 0x0000000100117802 */ /* 0x000fe20000000f00 */
[----:B------:R-:W-:Y:S01]  /*0db0*/  IMAD.MOV.U32 R19, RZ, RZ, -0x1 ;  /* 0xffffffffff137424 */ /* 0x000fe200078e00ff */
[----:B------:R-:W-:Y:S02]  /*0dc0*/  MOV R8, 0xde0 ;  /* 0x00000de000087802 */ /* 0x000fe40000000f00 */
[----:B012---:R-:W-:Y:S05]  /*0dd0*/  CALL.REL.NOINC `($__internal_18_$__cuda_sm70_shflsync_bfly_p) ;  /* 0x0000059000007944 */ /* 0x007fea0003c00000 */
[----:B01----:R-:W-:Y:S05]  /*0de0*/  BRA `(.L_x_1343) ;  /* 0xfffffbc000007947 */ /* 0x003fea000383ffff */
.L_x_1339:
[----:B------:R-:W-:Y:S01]  /*0df0*/  HFMA2.MMA R14, -RZ, RZ, 0, 1.847743988037109375e-06 ;  /* 0x0000001fff0e7435 */ /* 0x000fe200000001ff */
[----:B------:R-:W-:Y:S01]  /*0e00*/  MOV R17, 0x2 ;  /* 0x0000000200117802 */ /* 0x000fe20000000f00 */
[----:B------:R-:W-:Y:S01]  /*0e10*/  IMAD.MOV.U32 R19, RZ, RZ, -0x1 ;  /* 0xffffffffff137424 */ /* 0x000fe200078e00ff */
[----:B------:R-:W-:-:S03]  /*0e20*/  MOV R8, 0xe40 ;  /* 0x00000e4000087802 */ /* 0x000fc60000000f00 */
[----:B0123--:R-:W-:Y:S05]  /*0e30*/  CALL.REL.NOINC `($__internal_18_$__cuda_sm70_shflsync_bfly_p) ;  /* 0x0000053000007944 */ /* 0x00ffea0003c00000 */
[----:B01----:R-:W-:Y:S01]  /*0e40*/  FADD.FTZ R18, R18, R14 ;  /* 0x0000000e12127221 */ /* 0x003fe20000010000 */
[----:B------:R-:W-:Y:S01]  /*0e50*/  HFMA2.MMA R14, -RZ, RZ, 0, 1.847743988037109375e-06 ;  /* 0x0000001fff0e7435 */ /* 0x000fe200000001ff */
[----:B------:R-:W-:Y:S01]  /*0e60*/  MOV R17, 0x4 ;  /* 0x0000000400117802 */ /* 0x000fe20000000f00 */
[----:B------:R-:W-:Y:S01]  /*0e70*/  IMAD.MOV.U32 R19, RZ, RZ, -0x1 ;  /* 0xffffffffff137424 */ /* 0x000fe200078e00ff */
[----:B------:R-:W-:-:S03]  /*0e80*/  MOV R8, 0xea0 ;  /* 0x00000ea000087802 */ /* 0x000fc60000000f00 */
[----:B------:R-:W-:Y:S05]  /*0e90*/  CALL.REL.NOINC `($__internal_18_$__cuda_sm70_shflsync_bfly_p) ;  /* 0x000004d000007944 */ /* 0x000fea0003c00000 */
[----:B01----:R-:W-:Y:S01]  /*0ea0*/  FADD.FTZ R18, R18, R14 ;  /* 0x0000000e12127221 */ /* 0x003fe20000010000 */
[----:B------:R-:W-:Y:S01]  /*0eb0*/  HFMA2.MMA R14, -RZ, RZ, 0, 1.847743988037109375e-06 ;  /* 0x0000001fff0e7435 */ /* 0x000fe200000001ff */
[----:B------:R-:W-:Y:S01]  /*0ec0*/  MOV R17, 0x8 ;  /* 0x0000000800117802 */ /* 0x000fe20000000f00 */
[----:B------:R-:W-:Y:S01]  /*0ed0*/  IMAD.MOV.U32 R19, RZ, RZ, -0x1 ;  /* 0xffffffffff137424 */ /* 0x000fe200078e00ff */
[----:B------:R-:W-:-:S03]  /*0ee0*/  MOV R8, 0xf00 ;  /* 0x00000f0000087802 */ /* 0x000fc60000000f00 */
[----:B------:R-:W-:Y:S05]  /*0ef0*/  CALL.REL.NOINC `($__internal_18_$__cuda_sm70_shflsync_bfly_p) ;  /* 0x0000047000007944 */ /* 0x000fea0003c00000 */
[----:B-1----:R-:W-:Y:S01]  /*0f00*/  FADD.FTZ R10, R18, R14 ;  /* 0x0000000e120a7221 */ /* 0x002fe20000010000 */
[----:B------:R-:W-:Y:S01]  /*0f10*/  HFMA2.MMA R14, -RZ, RZ, 0, 1.847743988037109375e-06 ;  /* 0x0000001fff0e7435 */ /* 0x000fe200000001ff */
[----:B0-----:R-:W-:Y:S01]  /*0f20*/  MOV R17, 0x10 ;  /* 0x0000001000117802 */ /* 0x001fe20000000f00 */
[----:B------:R-:W-:Y:S01]  /*0f30*/  IMAD.MOV.U32 R19, RZ, RZ, -0x1 ;  /* 0xffffffffff137424 */ /* 0x000fe200078e00ff */
[----:B------:R-:W-:-:S02]  /*0f40*/  MOV R8, 0xf70 ;  /* 0x00000f7000087802 */ /* 0x000fc40000000f00 */
[----:B------:R-:W-:Y:S02]  /*0f50*/  MOV R18, R10 ;  /* 0x0000000a00127202 */ /* 0x000fe40000000f00 */
[----:B------:R-:W-:Y:S05]  /*0f60*/  CALL.REL.NOINC `($__internal_18_$__cuda_sm70_shflsync_bfly_p) ;  /* 0x0000040000007944 */ /* 0x000fea0003c00000 */
[----:B0-----:R-:W-:Y:S01]  /*0f70*/  HFMA2.MMA R17, -RZ, RZ, 0, 5.9604644775390625e-08 ;  /* 0x00000001ff117435 */ /* 0x001fe200000001ff */
[----:B-1----:R-:W-:Y:S01]  /*0f80*/  MOV R13, R14 ;  /* 0x0000000e000d7202 */ /* 0x002fe20000000f00 */
[----:B------:R-:W-:Y:S01]  /*0f90*/  IMAD.MOV.U32 R18, RZ, RZ, R15 ;  /* 0x000000ffff127224 */ /* 0x000fe200078e000f */
[----:B------:R-:W-:Y:S01]  /*0fa0*/  MOV R14, 0x1f ;  /* 0x0000001f000e7802 */ /* 0x000fe20000000f00 */
[----:B------:R-:W-:Y:S01]  /*0fb0*/  IMAD.MOV.U32 R19, RZ, RZ, -0x1 ;  /* 0xffffffffff137424 */ /* 0x000fe200078e00ff */
[----:B------:R-:W-:Y:S02]  /*0fc0*/  MOV R8, 0xfe0 ;  /* 0x00000fe000087802 */ /* 0x000fe40000000f00 */
[----:B------:R-:W-:Y:S05]  /*0fd0*/  CALL.REL.NOINC `($__internal_18_$__cuda_sm70_shflsync_bfly_p) ;  /* 0x0000039000007944 */ /* 0x000fea0003c00000 */
[----:B0-----:R-:W-:Y:S01]  /*0fe0*/  HFMA2.MMA R17, -RZ, RZ, 0, 1.1920928955078125e-07 ;  /* 0x00000002ff117435 */ /* 0x001fe200000001ff */
[----:B-1----:R-:W-:Y:S01]  /*0ff0*/  FADD.FTZ R18, R15, R14 ;  /* 0x0000000e0f127221 */ /* 0x002fe20000010000 */
[----:B------:R-:W-:Y:S01]  /*1000*/  MOV R14, 0x1f ;  /* 0x0000001f000e7802 */ /* 0x000fe20000000f00 */
[----:B------:R-:W-:Y:S01]  /*1010*/  IMAD.MOV.U32 R19, RZ, RZ, -0x1 ;  /* 0xffffffffff137424 */ /* 0x000fe200078e00ff */
[----:B------:R-:W-:Y:S02]  /*1020*/  MOV R8, 0x1040 ;  /* 0x0000104000087802 */ /* 0x000fe40000000f00 */
[----:B------:R-:W-:Y:S05]  /*1030*/  CALL.REL.NOINC `($__internal_18_$__cuda_sm70_shflsync_bfly_p) ;  /* 0x0000033000007944 */ /* 0x000fea0003c00000 */
[----:B0-----:R-:W-:Y:S01]  /*1040*/  HFMA2.MMA R17, -RZ, RZ, 0, 2.384185791015625e-07 ;  /* 0x00000004ff117435 */ /* 0x001fe200000001ff */
[----:B-1----:R-:W-:Y:S01]  /*1050*/  FADD.FTZ R18, R18, R14 ;  /* 0x0000000e12127221 */ /* 0x002fe20000010000 */
[----:B------:R-:W-:Y:S01]  /*1060*/  MOV R14, 0x1f ;  /* 0x0000001f000e7802 */ /* 0x000fe20000000f00 */
[----:B------:R-:W-:Y:S01]  /*1070*/  IMAD.MOV.U32 R19, RZ, RZ, -0x1 ;  /* 0xffffffffff137424 */ /* 0x000fe200078e00ff */
[----:B------:R-:W-:-:S02]  /*1080*/  MOV R8, 0x10a0 ;  /* 0x000010a000087802 */ /* 0x000fc40000000f00 */
[----:B------:R-:W-:Y:S05]  /*1090*/  CALL.REL.NOINC `($__internal_18_$__cuda_sm70_shflsync_bfly_p) ;  /* 0x000002d000007944 */ /* 0x000fea0003c00000 */
[----:B0-----:R-:W-:Y:S01]  /*10a0*/  HFMA2.MMA R17, -RZ, RZ, 0, 4.76837158203125e-07 ;  /* 0x00000008ff117435 */ /* 0x001fe200000001ff */
[----:B-1----:R-:W-:Y:S01]  /*10b0*/  FADD.FTZ R18, R18, R14 ;  /* 0x0000000e12127221 */ /* 0x002fe20000010000 */
[----:B------:R-:W-:Y:S01]  /*10c0*/  MOV R14, 0x1f ;  /* 0x0000001f000e7802 */ /* 0x000fe20000000f00 */
[----:B------:R-:W-:Y:S01]  /*10d0*/  IMAD.MOV.U32 R19, RZ, RZ, -0x1 ;  /* 0xffffffffff137424 */ /* 0x000fe200078e00ff */
[----:B------:R-:W-:-:S02]  /*10e0*/  MOV R8, 0x1100 ;  /* 0x0000110000087802 */ /* 0x000fc40000000f00 */
[----:B------:R-:W-:Y:S05]  /*10f0*/  CALL.REL.NOINC `($__internal_18_$__cuda_sm70_shflsync_bfly_p) ;  /* 0x0000027000007944 */ /* 0x000fea0003c00000 */
[----:B-1----:R-:W-:Y:S01]  /*1100*/  FADD.FTZ R12, R18, R14 ;  /* 0x0000000e120c7221 */ /* 0x002fe20000010000 */
[----:B0-----:R-:W-:Y:S01]  /*1110*/  HFMA2.MMA R17, -RZ, RZ, 0, 9.5367431640625e-07 ;  /* 0x00000010ff117435 */ /* 0x001fe200000001ff */
[----:B------:R-:W-:Y:S01]  /*1120*/  MOV R14, 0x1f ;  /* 0x0000001f000e7802 */ /* 0x000fe20000000f00 */
[----:B------:R-:W-:Y:S01]  /*1130*/  IMAD.MOV.U32 R19, RZ, RZ, -0x1 ;  /* 0xffffffffff137424 */ /* 0x000fe200078e00ff */
[----:B------:R-:W-:-:S02]  /*1140*/  MOV R8, 0x1170 ;  /* 0x0000117000087802 */ /* 0x000fc40000000f00 */
[----:B------:R-:W-:Y:S02]  /*1150*/  MOV R18, R12 ;  /* 0x0000000c00127202 */ /* 0x000fe40000000f00 */
[----:B------:R-:W-:Y:S05]  /*1160*/  CALL.REL.NOINC `($__internal_18_$__cuda_sm70_shflsync_bfly_p) ;  /* 0x0000020000007944 */ /* 0x000fea0003c00000 */
[----:B-1----:R-:W-:Y:S01]  /*1170*/  MOV R15, R14 ;  /* 0x0000000e000f7202 */ /* 0x002fe20000000f00 */
[----:B------:R-:W-:Y:S01]  /*1180*/  HFMA2.MMA R14, -RZ, RZ, 0, 1.847743988037109375e-06 ;  /* 0x0000001fff0e7435 */ /* 0x000fe200000001ff */
[----:B0-----:R-:W-:Y:S01]  /*1190*/  MOV R18, R11 ;  /* 0x0000000b00127202 */ /* 0x001fe20000000f00 */
[----:B------:R-:W-:Y:S01]  /*11a0*/  IMAD.MOV.U32 R17, RZ, RZ, 0x1 ;  /* 0x00000001ff117424 */ /* 0x000fe200078e00ff */
[----:B------:R-:W-:Y:S02]  /*11b0*/  MOV R19, 0xffffffff ;  /* 0xffffffff00137802 */ /* 0x000fe40000000f00 */
[----:B------:R-:W-:Y:S02]  /*11c0*/  MOV R8, 0x11e0 ;  /* 0x000011e000087802 */ /* 0x000fe40000000f00 */
[----:B------:R-:W-:Y:S05]  /*11d0*/  CALL.REL.NOINC `($__internal_18_$__cuda_sm70_shflsync_bfly_p) ;  /* 0x0000019000007944 */ /* 0x000fea0003c00000 */
[----:B0-----:R-:W-:Y:S01]  /*11e0*/  HFMA2.MMA R17, -RZ, RZ, 0, 1.1920928955078125e-07 ;  /* 0x00000002ff117435 */ /* 0x001fe200000001ff */
[----:B-1----:R-:W-:Y:S01]  /*11f0*/  FADD.FTZ R18, R11, R14 ;  /* 0x0000000e0b127221 */ /* 0x002fe20000010000 */
[----:B------:R-:W-:Y:S01]  /*1200*/  MOV R19, 0xffffffff ;  /* 0xffffffff00137802 */ /* 0x000fe20000000f00 */
[----:B------:R-:W-:Y:S01]  /*1210*/  IMAD.MOV.U32 R14, RZ, RZ, 0x1f ;  /* 0x0000001fff0e7424 */ /* 0x000fe200078e00ff */
[----:B------:R-:W-:-:S02]  /*1220*/  MOV R8, 0x1240 ;  /* 0x0000124000087802 */ /* 0x000fc40000000f00 */
        /* <DEDUP_REMOVED lines=9> */
[----:B------:R-:W-:-:S02]  /*12c0*/  MOV R14, 0x1f ;  /* 0x0000001f000e7802 */ /* 0x000fc40000000f00 */
[----:B------:R-:W-:Y:S02]  /*12d0*/  MOV R19, 0xffffffff ;  /* 0xffffffff00137802 */ /* 0x000fe40000000f00 */
[----:B------:R-:W-:Y:S02]  /*12e0*/  MOV R8, 0x1300 ;  /* 0x0000130000087802 */ /* 0x000fe40000000f00 */
[----:B------:R-:W-:Y:S05]  /*12f0*/  CALL.REL.NOINC `($__internal_18_$__cuda_sm70_shflsync_bfly_p) ;  /* 0x0000007000007944 */ /* 0x000fea0003c00000 */
[----:B01----:R-:W-:Y:S01]  /*1300*/  FADD.FTZ R18, R18, R14 ;  /* 0x0000000e12127221 */ /* 0x003fe20000010000 */
[----:B------:R-:W-:Y:S01]  /*1310*/  HFMA2.MMA R14, -RZ, RZ, 0, 1.847743988037109375e-06 ;  /* 0x0000001fff0e7435 */ /* 0x000fe200000001ff */
[----:B------:R-:W-:Y:S01]  /*1320*/  IMAD.MOV.U32 R17, RZ, RZ, 0x10 ;  /* 0x00000010ff117424 */ /* 0x000fe200078e00ff */
[----:B------:R-:W-:Y:S02]  /*1330*/  MOV R19, 0xffffffff ;  /* 0xffffffff00137802 */ /* 0x000fe40000000f00 */
[----:B------:R-:W-:Y:S02]  /*1340*/  MOV R8, 0x1360 ;  /* 0x0000136000087802 */ /* 0x000fe40000000f00 */
[----:B------:R-:W-:Y:S05]  /*1350*/  CALL.REL.NOINC `($__internal_18_$__cuda_sm70_shflsync_bfly_p) ;  /* 0x0000001000007944 */ /* 0x000fea0003c00000 */
[----:B01----:R-:W-:Y:S05]  /*1360*/  BRA `(.L_x_1344) ;  /* 0xfffff7f000007947 */ /* 0x003fea000383ffff */
        .weak           $__internal_18_$__cuda_sm70_shflsync_bfly_p
        .type           $__internal_18_$__cuda_sm70_shflsync_bfly_p,@function
        .size           $__internal_18_$__cuda_sm70_shflsync_bfly_p,(.L_x_12894 - $__internal_18_$__cuda_sm70_shflsync_bfly_p)
$__internal_18_$__cuda_sm70_shflsync_bfly_p:
[----:B------:R-:W-:Y:S01]  /*1370*/  HFMA2.MMA R9, -RZ, RZ, 0, 0 ;  /* 0x00000000ff097435 */ /* 0x000fe200000001ff */
[----:B------:R-:W-:Y:S04]  /*1380*/  WARPSYNC R19 ;  /* 0x0000001300007348 */ /* 0x000fe80003800000 */
[----:B------:R0:W1:Y:S01]  /*1390*/  SHFL.BFLY PT, R14, R18, R17, R14 ;  /* 0x0c000011120e7389 */ /* 0x00006200000e000e */
[----:B------:R-:W-:Y:S05]  /*13a0*/  RET.REL.NODEC R8 `(_ZN10layer_norm22ln_bwd_finalize_kernelINS_22Kernel_traits_finalizeILj7168E13__nv_bfloat16S2_S2_S2_fjLb1ELj1024ELj4ENS_18Kernel_traits_baseILj7168ES2_S2_S2_S2_fjLj1024EEEEELb1ELb1EEEvNS_9BwdParamsE) ;  /* 0xffffec5008007950 */ /* 0x000fea0003c3ffff */
.L_x_1345:
        /* <DEDUP_REMOVED lines=13> */
.L_x_12894:


//--------------------- .text._ZN10layer_norm13ln_bwd_kernelINS_13Kernel_traitsI13__nv_bfloat16S2_S2_S2_fjLj7168ELj1ELj1ELj8ELj8ENS_18Kernel_traits_baseILj7168ES2_S2_S2_S2_fjLj256EEEEELb1ELb1ELb1ELb1EEEvNS_9BwdParamsE --------------------------
	.section	.text._ZN10layer_norm13ln_bwd_kernelINS_13Kernel_traitsI13__nv_bfloat16S2_S2_S2_fjLj7168ELj1ELj1ELj8ELj8ENS_18Kernel_traits_baseILj7168ES2_S2_S2_S2_fjLj256EEEEELb1ELb1ELb1ELb1EEEvNS_9BwdParamsE,"ax",@progbits
	.sectioninfo	@"SHI_REGISTERS=255"
	.align	128
        .global         _ZN10layer_norm13ln_bwd_kernelINS_13Kernel_traitsI13__nv_bfloat16S2_S2_S2_fjLj7168ELj1ELj1ELj8ELj8ENS_18Kernel_traits_baseILj7168ES2_S2_S2_S2_fjLj256EEEEELb1ELb1ELb1ELb1EEEvNS_9BwdParamsE
        .type           _ZN10layer_norm13ln_bwd_kernelINS_13Kernel_traitsI13__nv_bfloat16S2_S2_S2_fjLj7168ELj1ELj1ELj8ELj8ENS_18Kernel_traits_baseILj7168ES2_S2_S2_S2_fjLj256EEEEELb1ELb1ELb1ELb1EEEvNS_9BwdParamsE,@function
        .size           _ZN10layer_norm13ln_bwd_kernelINS_13Kernel_traitsI13__nv_bfloat16S2_S2_S2_fjLj7168ELj1ELj1ELj8ELj8ENS_18Kernel_traits_baseILj7168ES2_S2_S2_S2_fjLj256EEEEELb1ELb1ELb1ELb1EEEvNS_9BwdParamsE,(.L_x_12895 - _ZN10layer_norm13ln_bwd_kernelINS_13Kernel_traitsI13__nv_bfloat16S2_S2_S2_fjLj7168ELj1ELj1ELj8ELj8ENS_18Kernel_traits_baseILj7168ES2_S2_S2_S2_fjLj256EEEEELb1ELb1ELb1ELb1EEEvNS_9BwdParamsE)
        .other          _ZN10layer_norm13ln_bwd_kernelINS_13Kernel_traitsI13__nv_bfloat16S2_S2_S2_fjLj7168ELj1ELj1ELj8ELj8ENS_18Kernel_traits_baseILj7168ES2_S2_S2_S2_fjLj256EEEEELb1ELb1ELb1ELb1EEEvNS_9BwdParamsE,@"STO_CUDA_ENTRY STV_DEFAULT"
_ZN10layer_norm13ln_bwd_kernelINS_13Kernel_traitsI13__nv_bfloat16S2_S2_S2_fjLj7168ELj1ELj1ELj8ELj8ENS_18Kernel_traits_baseILj7168ES2_S2_S2_S2_fjLj256EEEEELb1ELb1ELb1ELb1EEEvNS_9BwdParamsE:
.text._ZN10layer_norm13ln_bwd_kernelINS_13Kernel_traitsI13__nv_bfloat16S2_S2_S2_fjLj7168ELj1ELj1ELj8ELj8ENS_18Kernel_traits_baseILj7168ES2_S2_S2_S2_fjLj256EEEEELb1ELb1ELb1ELb1EEEvNS_9BwdParamsE:
[----:B------:R-:W-:-:S03]  /*0000*/  IMAD.MOV.U32 R1, RZ, RZ, c[0x0][0x28] ;  /* 0x00000a00ff017624 */ /* 0x000fc600078e00ff */
[----:B------:R-:W0:Y:S01]  /*0010*/  S2UR UR4, SR_CTAID.X ;  /* 0x00000000000479c3 */ /* 0x000e220000002500 */
[----:B------:R-:W0:Y:S01]  /*0020*/  S2R R2, SR_TID.X ;  /* 0x0000000000027919 */ /* 0x000e220000002100 */
[----:B------:R-:W-:Y:S02]  /*0030*/  IADD3 R1, R1, -0x8, RZ ;  /* 0xfffffff801017810 */ /* 0x000fe40007ffe0ff */
        /* <DEDUP_REMOVED lines=47> */
.L_x_1346:
[----:B------:R-:W-:-:S05]  /*0330*/  IMAD.SHL.U32 R2, R2, 0x8, RZ ;  /* 0x0000000802027824 */ /* 0x000fca00078e00ff */
[----:B------:R-:W-:-:S04]  /*0340*/  LOP3.LUT R4, R2, 0x7f8, RZ, 0xc0, !PT ;  /* 0x000007f802047812 */ /* 0x000fc800078ec0ff */
[----:B------:R-:W-:-:S04]  /*0350*/  IADD3 R2, P0, R4, c[0x0][0x1b0], RZ ;  /* 0x00006c0004027a10 */ /* 0x000fc80007f1e0ff */
[----:B------:R-:W-:-:S05]  /*0360*/  IADD3.X R3, RZ, c[0x0][0x1b4], RZ, P0, !PT ;  /* 0x00006d00ff037a10 */ /* 0x000fca00007fe4ff */
[----:B------:R0:W2:Y:S01]  /*0370*/  LDG.E.64 R8, [R2.64] ;  /* 0x0000000402087981 */ /* 0x0000a2000c1e1b00 */
[----:B------:R-:W-:-:S03]  /*0380*/  IADD3 R4, P0, R4, c[0x0][0x1c8], RZ ;  /* 0x0000720004047a10 */ /* 0x000fc60007f1e0ff */
[----:B------:R0:W3:Y:S02]  /*0390*/  LDG.E.64 R232, [R2.64+0x1000] ;  /* 0x0010000402e87981 */ /* 0x0000e4000c1e1b00 */
[----:B------:R-:W-:Y:S02]  /*03a0*/  IMAD.X R5, RZ, RZ, c[0x0][0x1cc], P0 ;  /* 0x00007300ff057624 */ /* 0x000fe400000e06ff */
[----:B------:R0:W4:Y:S04]  /*03b0*/  LDG.E.64 R228, [R2.64+0x1800] ;  /* 0x0018000402e47981 */ /* 0x000128000c1e1b00 */
[----:B------:R0:W5:Y:S04]  /*03c0*/  LDG.E.64 R224, [R2.64+0x2000] ;  /* 0x0020000402e07981 */ /* 0x000168000c1e1b00 */
[----:B------:R0:W4:Y:S04]  /*03d0*/  LDG.E.64 R220, [R2.64+0x2800] ;  /* 0x0028000402dc7981 */ /* 0x000128000c1e1b00 */
[----:B------:R0:W5:Y:S04]  /*03e0*/  LDG.E.64 R216, [R2.64+0x3000] ;  /* 0x0030000402d87981 */ /* 0x000168000c1e1b00 */
[----:B------:R1:W5:Y:S04]  /*03f0*/  LDG.E.64 R198, [R4.64+0x1800] ;  /* 0x0018000404c67981 */ /* 0x000368000c1e1b00 */
[----:B------:R1:W5:Y:S04]  /*0400*/  LDG.E.64 R194, [R4.64+0x2000] ;  /* 0x0020000404c27981 */ /* 0x000368000c1e1b00 */
[----:B------:R1:W5:Y:S04]  /*0410*/  LDG.E.64 R190, [R4.64+0x2800] ;  /* 0x0028000404be7981 */ /* 0x000368000c1e1b00 */
[----:B------:R0:W5:Y:S04]  /*0420*/  LDG.E.64 R12, [R2.64+0x800] ;  /* 0x00080004020c7981 */ /* 0x000168000c1e1b00 */
[----:B------:R1:W5:Y:S04]  /*0430*/  LDG.E.64 R10, [R4.64] ;  /* 0x00000004040a7981 */ /* 0x000368000c1e1b00 */
[----:B------:R1:W5:Y:S04]  /*0440*/  LDG.E.64 R14, [R4.64+0x800] ;  /* 0x00080004040e7981 */ /* 0x000368000c1e1b00 */
[----:B------:R1:W5:Y:S04]  /*0450*/  LDG.E.64 R16, [R4.64+0x1000] ;  /* 0x0010000404107981 */ /* 0x000368000c1e1b00 */
[----:B------:R1:W5:Y:S01]  /*0460*/  LDG.E.64 R18, [R4.64+0x3000] ;  /* 0x0030000404127981 */ /* 0x000362000c1e1b00 */
[----:B0-----:R-:W-:Y:S01]  /*0470*/  IMAD.MOV.U32 R3, RZ, RZ, 0x1 ;  /* 0x00000001ff037424 */ /* 0x001fe200078e00ff */
        /* <DEDUP_REMOVED lines=44> */
[----:B-1----:R-:W-:-:S03]  /*0740*/  PRMT R5, RZ, 0x5410, R6 ;  /* 0x00005410ff057816 */ /* 0x002fc60000000006 */
[----:B------:R0:W-:Y:S04]  /*0750*/  STL [R1+0x4], R2 ;  /* 0x0000040201007387 */ /* 0x0001e80000100800 */
[----:B------:R1:W-:Y:S01]  /*0760*/  STL [R1], R5 ;  /* 0x0000000501007387 */ /* 0x0003e20000100800 */
        /* <DEDUP_REMOVED lines=16> */
[----:B------:R-:W-:Y:S02]  /*0870*/  SHF.R.U32.HI R251, RZ, 0x10, R9 ;  /* 0x00000010fffb7819 */ /* 0x000fe40000011609 */
[--C-:B------:R-:W-:Y:S02]  /*0880*/  SHF.R.U64 R249, R12, 0x10, R13.reuse ;  /* 0x000000100cf97819 */ /* 0x100fe4000000120d */
[----:B------:R-:W-:Y:S02]  /*0890*/  SHF.R.U32.HI R247, RZ, 0x10, R13 ;  /* 0x00000010fff77819 */ /* 0x000fe4000001160d */
[----:B------:R-:W-:Y:S02]  /*08a0*/  SHF.R.U32.HI R232, RZ, 0x10, R233 ;  /* 0x00000010ffe87819 */ /* 0x000fe400000116e9 */
[----:B------:R-:W-:Y:S02]  /*08b0*/  SHF.R.U32.HI R228, RZ, 0x10, R229 ;  /* 0x00000010ffe47819 */ /* 0x000fe400000116e5 */
[----:B------:R-:W-:-:S02]  /*08c0*/  SHF.R.U32.HI R224, RZ, 0x10, R225 ;  /* 0x00000010ffe07819 */ /* 0x000fc400000116e1 */
[----:B------:R-:W-:Y:S02]  /*08d0*/  SHF.R.U32.HI R220, RZ, 0x10, R221 ;  /* 0x00000010ffdc7819 */ /* 0x000fe400000116dd */
[----:B------:R-:W-:Y:S02]  /*08e0*/  SHF.R.U32.HI R216, RZ, 0x10, R217 ;  /* 0x00000010ffd87819 */ /* 0x000fe400000116d9 */
[--C-:B------:R-:W-:Y:S02]  /*08f0*/  SHF.R.U64 R213, R10, 0x10, R11.reuse ;  /* 0x000000100ad57819 */ /* 0x100fe4000000120b */
[----:B------:R-:W-:Y:S02]  /*0900*/  SHF.R.U32.HI R211, RZ, 0x10, R11 ;  /* 0x00000010ffd37819 */ /* 0x000fe4000001160b */
[--C-:B------:R-:W-:Y:S02]  /*0910*/  SHF.R.U64 R209, R14, 0x10, R15.reuse ;  /* 0x000000100ed17819 */ /* 0x100fe4000000120f */
[----:B------:R-:W-:-:S02]  /*0920*/  SHF.R.U32.HI R207, RZ, 0x10, R15 ;  /* 0x00000010ffcf7819 */ /* 0x000fc4000001160f */
[--C-:B------:R-:W-:Y:S02]  /*0930*/  SHF.R.U64 R205, R16, 0x10, R17.reuse ;  /* 0x0000001010cd7819 */ /* 0x100fe40000001211 */
[----:B------:R-:W-:Y:S02]  /*0940*/  SHF.R.U32.HI R203, RZ, 0x10, R17 ;  /* 0x00000010ffcb7819 */ /* 0x000fe40000011611 */
[----:B------:R-:W-:Y:S02]  /*0950*/  SHF.R.U32.HI R198, RZ, 0x10, R199 ;  /* 0x00000010ffc67819 */ /* 0x000fe400000116c7 */
[----:B------:R-:W-:Y:S02]  /*0960*/  SHF.R.U32.HI R194, RZ, 0x10, R195 ;  /* 0x00000010ffc27819 */ /* 0x000fe400000116c3 */
        /* <DEDUP_REMOVED lines=49> */
.L_x_1526:
[----:B------:R-:W-:-:S10]  /*0c80*/  HFMA2.MMA R184, -RZ, RZ, 0, 2.384185791015625e-07 ;  /* 0x00000004ffb87435 */ /* 0x000fd400000001ff */
[----:B------:R-:W-:-:S05]  /*0c90*/  IMAD.WIDE R6, R0, R184, c[0x0][0x1d8] ;  /* 0x0000760000067625 */ /* 0x000fca00078e02b8 */
[----:B------:R0:W2:Y:S01]  /*0ca0*/  LDG.E R188, [R6.64] ;  /* 0x0000000406bc7981 */ /* 0x0000a2000c1e1900 */
[----:B------:R-:W-:-:S05]  /*0cb0*/  IMAD.WIDE R8, R0, R184, c[0x0][0x1a8] ;  /* 0x00006a0000087625 */ /* 0x000fca00078e02b8 */
[----:B------:R1:W5:Y:S04]  /*0cc0*/  LDG.E R5, [R8.64] ;  /* 0x0000000408057981 */ /* 0x000368000c1e1900 */
[----:B------:R-:W3:Y:S01]  /*0cd0*/  S2R R126, SR_TID.X ;  /* 0x00000000007e7919 */ /* 0x000ee20000002100 */
[C---:B------:R-:W-:Y:S02]  /*0ce0*/  IMAD R124, R0.reuse, c[0x0][0x168], RZ ;  /* 0x00005a00007c7a24 */ /* 0x040fe400078e02ff */
[----:B0-----:R-:W-:-:S03]  /*0cf0*/  IMAD.WIDE R6, R0, R184, c[0x0][0x1d0] ;  /* 0x0000740000067625 */ /* 0x001fc600078e02b8 */
[----:B------:R-:W-:Y:S02]  /*0d00*/  SHF.R.S32.HI R125, RZ, 0x1f, R124 ;  /* 0x0000001fff7d7819 */ /* 0x000fe4000001147c */
[----:B------:R0:W5:Y:S02]  /*0d10*/  LDG.E R174, [R6.64] ;  /* 0x0000000406ae7981 */ /* 0x000164000c1e1900 */
[----:B------:R-:W-:Y:S01]  /*0d20*/  LEA.HI R124, R125, R124, RZ, 0x2 ;  /* 0x0000007c7d7c7211 */ /* 0x000fe200078f10ff */
[----:B------:R-:W-:Y:S01]  /*0d30*/  IMAD.MOV.U32 R175, RZ, RZ, 0x8 ;  /* 0x00000008ffaf7424 */ /* 0x000fe200078e00ff */
[----:B------:R-:W-:Y:S01]  /*0d40*/  BSSY B0, `(.L_x_1348) ;  /* 0x00001b7000007945 */ /* 0x000fe20003800000 */
[----:B---3--:R-:W-:-:S04]  /*0d50*/  LOP3.LUT R183, R126, 0xff, RZ, 0xc0, !PT ;  /* 0x000000ff7eb77812 */ /* 0x008fc800078ec0ff */
[----:B0-----:R-:W-:-:S04]  /*0d60*/  LEA.HI.SX32 R6, R124, R183, 0x1e ;  /* 0x000000b77c067211 */ /* 0x001fc800078ff2ff */
[C---:B------:R-:W-:Y:S02]  /*0d70*/  IADD3 R189, R6.reuse, 0x100, RZ ;  /* 0x0000010006bd7810 */ /* 0x040fe40007ffe0ff */
[C---:B------:R-:W-:Y:S02]  /*0d80*/  IADD3 R185, R6.reuse, 0x200, RZ ;  /* 0x0000020006b97810 */ /* 0x040fe40007ffe0ff */
[C---:B------:R-:W-:Y:S01]  /*0d90*/  IADD3 R182, R6.reuse, 0x300, RZ ;  /* 0x0000030006b67810 */ /* 0x040fe20007ffe0ff */
[----:B------:R-:W-:-:S04]  /*0da0*/  IMAD.WIDE.U32 R130, R6, R175, c[0x0][0x218] ;  /* 0x0000860006827625 */ /* 0x000fc800078e00af */
[----:B------:R-:W-:-:S04]  /*0db0*/  IMAD.WIDE.U32 R128, R189, R175, c[0x0][0x218] ;  /* 0x00008600bd807625 */ /* 0x000fc800078e00af */
[----:B------:R-:W-:-:S04]  /*0dc0*/  IMAD.WIDE.U32 R126, R185, R175, c[0x0][0x218] ;  /* 0x00008600b97e7625 */ /* 0x000fc800078e00af */
[----:B------:R-:W-:Y:S01]  /*0dd0*/  IMAD.WIDE.U32 R124, R182, R175, c[0x0][0x218] ;  /* 0x00008600b67c7625 */ /* 0x000fe200078e00af */
[----:B--2---:R-:W-:-:S13]  /*0de0*/  ISETP.GT.AND P1, PT, R188, RZ, PT ;  /* 0x000000ffbc00720c */ /* 0x004fda0003f24270 */
[----:B------:R-:W-:Y:S05]  /*0df0*/  @P1 BRA `(.L_x_1349) ;  /* 0x000002d000001947 */ /* 0x000fea0003800000 */
[----:B-1---5:R-:W-:Y:S02]  /*0e00*/  ISETP.GE.AND P2, PT, R174, 0x1, PT ;  /* 0x00000001ae00780c */ /* 0x022fe40003f46270 */
[----:B------:R-:W-:-:S04]  /*0e10*/  ISETP.NE.U32.AND P0, PT, RZ, c[0x0][0x218], PT ;  /* 0x00008600ff007a0c */ /* 0x000fc80003f05070 */
[----:B------:R-:W-:-:S07]  /*0e20*/  ISETP.NE.AND.EX P0, PT, RZ, c[0x0][0x21c], PT, P0 ;  /* 0x00008700ff007a0c */ /* 0x000fce0003f05300 */
[----:B------:R-:W-:-:S05]  /*0e30*/  @P2 IADD3 R7, R174, -0x1, RZ ;  /* 0xffffffffae072810 */ /* 0x000fca0007ffe0ff */
[----:B------:R-:W-:Y:S01]  /*0e40*/  @P2 IMAD R7, R7, c[0x0][0x168], RZ ;  /* 0x00005a0007072a24 */ /* 0x000fe200078e02ff */
[----:B------:R0:W5:Y:S04]  /*0e50*/  @P0 LDG.E.64 R170, [R128.64] ;  /* 0x0000000480aa0981 */ /* 0x000168000c1e1b00 */
[----:B------:R-:W-:Y:S01]  /*0e60*/  @P2 SHF.R.S32.HI R8, RZ, 0x1f, R7 ;  /* 0x0000001fff082819 */ /* 0x000fe20000011407 */
[----:B------:R1:W5:Y:S03]  /*0e70*/  @P0 LDG.E.64 R166, [R124.64] ;  /* 0x000000047ca60981 */ /* 0x000366000c1e1b00 */
[----:B------:R-:W-:Y:S01]  /*0e80*/  @P2 LEA.HI R8, R8, R7, RZ, 0x2 ;  /* 0x0000000708082211 */ /* 0x000fe200078f10ff */
[----:B------:R-:W-:Y:S01]  /*0e90*/  IMAD.MOV.U32 R7, RZ, RZ, RZ ;  /* 0x000000ffff077224 */ /* 0x000fe200078e00ff */
[----:B------:R2:W5:Y:S02]  /*0ea0*/  @P0 LDG.E.64 R168, [R126.64] ;  /* 0x000000047ea80981 */ /* 0x000564000c1e1b00 */
[----:B------:R-:W-:-:S02]  /*0eb0*/  @P2 LEA.HI.SX32 R7, R8, R183, 0x1e ;  /* 0x000000b708072211 */ /* 0x000fc400078ff2ff */
[C---:B------:R-:W-:Y:S01]  /*0ec0*/  @P0 IADD3 R8, R6.reuse, 0x400, RZ ;  /* 0x0000040006080810 */ /* 0x040fe20007ffe0ff */
[----:B------:R3:W5:Y:S01]  /*0ed0*/  @P0 LDG.E.64 R172, [R130.64] ;  /* 0x0000000482ac0981 */ /* 0x000762000c1e1b00 */
[----:B0-----:R-:W-:-:S03]  /*0ee0*/  @P0 IADD3 R128, R6, 0x500, RZ ;  /* 0x0000050006800810 */ /* 0x001fc60007ffe0ff */
[----:B------:R-:W-:-:S05]  /*0ef0*/  @P0 IMAD.WIDE.U32 R8, R8, R175, c[0x0][0x218] ;  /* 0x0000860008080625 */ /* 0x000fca00078e00af */
[----:B------:R0:W5:Y:S02]  /*0f00*/  @P0 LDG.E.64 R164, [R8.64] ;  /* 0x0000000408a40981 */ /* 0x000164000c1e1b00 */
[----:B0-----:R-:W-:Y:S01]  /*0f10*/  @P0 IMAD.WIDE.U32 R8, R128, R175, c[0x0][0x218] ;  /* 0x0000860080080625 */ /* 0x001fe200078e00af */
[----:B------:R-:W-:-:S04]  /*0f20*/  @P0 IADD3 R128, R6, 0x600, RZ ;  /* 0x0000060006800810 */ /* 0x000fc80007ffe0ff */
[----:B------:R0:W5:Y:S01]  /*0f30*/  @P0 LDG.E.64 R162, [R8.64] ;  /* 0x0000000408a20981 */ /* 0x000162000c1e1b00 */
[----:B-1----:R-:W-:Y:S01]  /*0f40*/  IADD3 R125, R7, 0x100, RZ ;  /* 0x00000100077d7810 */ /* 0x002fe20007ffe0ff */
[----:B0-----:R-:W-:-:S05]  /*0f50*/  @P0 IMAD.WIDE.U32 R8, R128, R175, c[0x0][0x218] ;  /* 0x0000860080080625 */ /* 0x001fca00078e00af */
[----:B------:R0:W5:Y:S02]  /*0f60*/  @P0 LDG.E.64 R160, [R8.64] ;  /* 0x0000000408a00981 */ /* 0x000164000c1e1b00 */
[----:B0-----:R-:W-:-:S05]  /*0f70*/  IMAD.WIDE.U32 R8, R7, R184, c[0x0][0x190] ;  /* 0x0000640007087625 */ /* 0x001fca00078e00b8 */
[----:B------:R0:W5:Y:S02]  /*0f80*/  LDG.E R214, [R8.64] ;  /* 0x0000000408d67981 */ /* 0x000164000c1e1900 */
[----:B0-----:R-:W-:Y:S01]  /*0f90*/  IMAD.WIDE.U32 R8, R125, R184, c[0x0][0x190] ;  /* 0x000064007d087625 */ /* 0x001fe200078e00b8 */
[----:B------:R-:W-:-:S04]  /*0fa0*/  IADD3 R125, R7, 0x200, RZ ;  /* 0x00000200077d7810 */ /* 0x000fc80007ffe0ff */
[----:B------:R0:W5:Y:S01]  /*0fb0*/  LDG.E R200, [R8.64] ;  /* 0x0000000408c87981 */ /* 0x000162000c1e1900 */
[----:B--2---:R-:W-:Y:S01]  /*0fc0*/  IADD3 R127, R7, 0x400, RZ ;  /* 0x00000400077f7810 */ /* 0x004fe20007ffe0ff */
[----:B0-----:R-:W-:Y:S01]  /*0fd0*/  IMAD.WIDE.U32 R8, R125, R184, c[0x0][0x190] ;  /* 0x000064007d087625 */ /* 0x001fe200078e00b8 */
[----:B------:R-:W-:-:S04]  /*0fe0*/  IADD3 R125, R7, 0x300, RZ ;  /* 0x00000300077d7810 */ /* 0x000fc80007ffe0ff */
[----:B------:R0:W5:Y:S02]  /*0ff0*/  LDG.E R188, [R8.64] ;  /* 0x0000000408bc7981 */ /* 0x000164000c1e1900 */
[-C--:B0-----:R-:W-:Y:S01]  /*1000*/  IMAD.WIDE.U32 R8, R125, R184.reuse, c[0x0][0x190] ;  /* 0x000064007d087625 */ /* 0x081fe200078e00b8 */
[C---:B------:R-:W-:Y:S02]  /*1010*/  IADD3 R125, R7.reuse, 0x500, RZ ;  /* 0x00000500077d7810 */ /* 0x040fe40007ffe0ff */
[----:B------:R-:W-:Y:S02]  /*1020*/  IADD3 R7, R7, 0x600, RZ ;  /* 0x0000060007077810 */ /* 0x000fe40007ffe0ff */
[----:B------:R0:W5:Y:S02]  /*1030*/  LDG.E R183, [R8.64] ;  /* 0x0000000408b77981 */ /* 0x000164000c1e1900 */
[----:B0-----:R-:W-:-:S04]  /*1040*/  IMAD.WIDE.U32 R8, R125, R184, c[0x0][0x190] ;  /* 0x000064007d087625 */ /* 0x001fc800078e00b8 */
[-C--:B------:R-:W-:Y:S02]  /*1050*/  IMAD.WIDE.U32 R124, R7, R184.reuse, c[0x0][0x190] ;  /* 0x00006400077c7625 */ /* 0x080fe400078e00b8 */
[----:B------:R0:W5:Y:S04]  /*1060*/  LDG.E R8, [R8.64] ;  /* 0x0000000408087981 */ /* 0x000168000c1e1900 */
[----:B0-----:R3:W5:Y:S01]  /*1070*/  LDG.E R9, [R124.64] ;  /* 0x000000047c097981 */ /* 0x001762000c1e1900 */
[----:B------:R-:W-:Y:S01]  /*1080*/  IMAD.WIDE.U32 R126, R127, R184, c[0x0][0x190] ;  /* 0x000064007f7e7625 */ /* 0x000fe200078e00b8 */
[----:B------:R-:W-:-:S04]  /*1090*/  MOV R129, RZ ;  /* 0x000000ff00817202 */ /* 0x000fc80000000f00 */
[----:B------:R0:W5:Y:S02]  /*10a0*/  LDG.E R7, [R126.64] ;  /* 0x000000047e077981 */ /* 0x000164000c1e1900 */
[----:B0-----:R-:W-:Y:S01]  /*10b0*/  IMAD.MOV.U32 R127, RZ, RZ, RZ ;  /* 0x000000ffff7f7224 */ /* 0x001fe200078e00ff */
[----:B------:R-:W-:Y:S05]  /*10c0*/  BRA `(.L_x_1350) ;  /* 0x000017e000007947 */ /* 0x000fea0003800000 */
.L_x_1349:
[----:B-1----:R-:W-:Y:S01]  /*10d0*/  IADD3 R7, R188, -0x1, RZ ;  /* 0xffffffffbc077810 */ /* 0x002fe20007ffe0ff */
[-C--:B------:R-:W-:Y:S01]  /*10e0*/  IMAD.WIDE.U32 R36, R6, R175.reuse, c[0x0][0x188] ;  /* 0x0000620006247625 */ /* 0x080fe200078e00af */
[----:B-----5:R-:W-:Y:S01]  /*10f0*/  ISETP.GE.AND P0, PT, R174, 0x1, PT ;  /* 0x00000001ae00780c */ /* 0x020fe20003f06270 */
[----:B------:R-:W2:Y:S02]  /*1100*/  LDL R154, [R1] ;  /* 0x00000000019a7983 */ /* 0x000ea40000100800 */
[----:B------:R-:W-:Y:S01]  /*1110*/  IMAD R7, R7, c[0x0][0x168], RZ ;  /* 0x00005a0007077a24 */ /* 0x000fe200078e02ff */
[----:B------:R-:W-:Y:S01]  /*1120*/  IADD3 R139, R6, 0x400, RZ ;  /* 0x00000400068b7810 */ /* 0x000fe20007ffe0ff */
[-C--:B------:R-:W-:Y:S01]  /*1130*/  IMAD.WIDE.U32 R28, R182, R175.reuse, c[0x0][0x188] ;  /* 0x00006200b61c7625 */ /* 0x080fe200078e00af */
[C---:B------:R-:W-:Y:S01]  /*1140*/  IADD3 R140, R6.reuse, 0x500, RZ ;  /* 0x00000500068c7810 */ /* 0x040fe20007ffe0ff */
[----:B------:R-:W3:Y:S01]  /*1150*/  LDG.E.64 R36, [R36.64] ;  /* 0x0000000424247981 */ /* 0x000ee2000c1e1b00 */
[----:B------:R-:W-:Y:S01]  /*1160*/  SHF.R.S32.HI R8, RZ, 0x1f, R7 ;  /* 0x0000001fff087819 */ /* 0x000fe20000011407 */
[----:B------:R-:W-:Y:S01]  /*1170*/  IMAD.WIDE.U32 R26, R185, R175, c[0x0][0x188] ;  /* 0x00006200b91a7625 */ /* 0x000fe200078e00af */
[----:B------:R-:W-:Y:S01]  /*1180*/  IADD3 R141, R6, 0x600, RZ ;  /* 0x00000600068d7810 */ /* 0x000fe20007ffe0ff */
[----:B------:R-:W4:Y:S01]  /*1190*/  LDG.E.64 R28, [R28.64] ;  /* 0x000000041c1c7981 */ /* 0x000f22000c1e1b00 */
[----:B------:R-:W-:-:S02]  /*11a0*/  LEA.HI R8, R8, R7, RZ, 0x2 ;  /* 0x0000000708087211 */ /* 0x000fc400078f10ff */
[----:B------:R-:W-:Y:S01]  /*11b0*/  @P0 IADD3 R7, R174, -0x1, RZ ;  /* 0xffffffffae070810 */ /* 0x000fe20007ffe0ff */
[----:B------:R-:W-:Y:S01]  /*11c0*/  IMAD.WIDE.U32 R24, R189, R175, c[0x0][0x188] ;  /* 0x00006200bd187625 */ /* 0x000fe200078e00af */
[----:B------:R-:W-:Y:S01]  /*11d0*/  LEA.HI.SX32 R8, R8, R183, 0x1e ;  /* 0x000000b708087211 */ /* 0x000fe200078ff2ff */
[----:B------:R-:W2:Y:S02]  /*11e0*/  LDG.E.64 R26, [R26.64] ;  /* 0x000000041a1a7981 */ /* 0x000ea4000c1e1b00 */
[----:B------:R-:W-:Y:S01]  /*11f0*/  @P0 IMAD R7, R7, c[0x0][0x168], RZ ;  /* 0x00005a0007070a24 */ /* 0x000fe200078e02ff */
[C---:B------:R-:W-:Y:S01]  /*1200*/  IADD3 R10, R8.reuse, 0x400, RZ ;  /* 0x00000400080a7810 */ /* 0x040fe20007ffe0ff */
[-C--:B------:R-:W-:Y:S01]  /*1210*/  IMAD.WIDE.U32 R22, R8, R175.reuse, c[0x0][0x208] ;  /* 0x0000820008167625 */ /* 0x080fe200078e00af */
[----:B------:R-:W2:Y:S02]  /*1220*/  LDG.E.64 R24, [R24.64] ;  /* 0x0000000418187981 */ /* 0x000ea4000c1e1b00 */
[----:B------:R-:W-:Y:S01]  /*1230*/  @P0 SHF.R.S32.HI R38, RZ, 0x1f, R7 ;  /* 0x0000001fff260819 */ /* 0x000fe20000011407 */
[----:B------:R-:W-:Y:S01]  /*1240*/  IMAD.WIDE.U32 R10, R10, R175, c[0x0][0x208] ;  /* 0x000082000a0a7625 */ /* 0x000fe200078e00af */
[----:B------:R-:W-:Y:S01]  /*1250*/  IADD3 R18, R8, 0x200, RZ ;  /* 0x0000020008127810 */ /* 0x000fe20007ffe0ff */
[----:B------:R-:W2:Y:S01]  /*1260*/  LDG.E.64 R22, [R22.64] ;  /* 0x0000000416167981 */ /* 0x000ea2000c1e1b00 */
[----:B------:R-:W-:Y:S01]  /*1270*/  @P0 LEA.HI R38, R38, R7, RZ, 0x2 ;  /* 0x0000000726260211 */ /* 0x000fe200078f10ff */
[----:B------:R-:W-:Y:S01]  /*1280*/  IMAD.MOV.U32 R7, RZ, RZ, RZ ;  /* 0x000000ffff077224 */ /* 0x000fe200078e00ff */
[----:B------:R-:W-:Y:S01]  /*1290*/  IADD3 R16, R8, 0x300, RZ ;  /* 0x0000030008107810 */ /* 0x000fe20007ffe0ff */
[----:B------:R-:W-:Y:S01]  /*12a0*/  IMAD.WIDE.U32 R18, R18, R175, c[0x0][0x208] ;  /* 0x0000820012127625 */ /* 0x000fe200078e00af */
[----:B------:R-:W-:Y:S01]  /*12b0*/  @P0 LEA.HI.SX32 R7, R38, R183, 0x1e ;  /* 0x000000b726070211 */ /* 0x000fe200078ff2ff */
[----:B------:R-:W3:Y:S01]  /*12c0*/  LDG.E.64 R10, [R10.64] ;  /* 0x000000040a0a7981 */ /* 0x000ee2000c1e1b00 */
[----:B------:R-:W-:-:S02]  /*12d0*/  IADD3 R20, R8, 0x100, RZ ;  /* 0x0000010008147810 */ /* 0x000fc40007ffe0ff */
[C---:B------:R-:W-:Y:S02]  /*12e0*/  IADD3 R14, R8.reuse, 0x600, RZ ;  /* 0x00000600080e7810 */ /* 0x040fe40007ffe0ff */
[----:B------:R-:W-:Y:S01]  /*12f0*/  IADD3 R12, R8, 0x500, RZ ;  /* 0x00000500080c7810 */ /* 0x000fe20007ffe0ff */
[----:B------:R-:W-:Y:S01]  /*1300*/  IMAD.WIDE R8, R0, R184, c[0x0][0x1a0] ;  /* 0x0000680000087625 */ /* 0x000fe200078e02b8 */
[----:B------:R-:W-:Y:S01]  /*1310*/  IADD3 R133, R7, 0x100, RZ ;  /* 0x0000010007857810 */ /* 0x000fe20007ffe0ff */
[----:B------:R-:W4:Y:S01]  /*1320*/  LDG.E.64 R18, [R18.64] ;  /* 0x0000000412127981 */ /* 0x000f22000c1e1b00 */
[----:B------:R-:W-:Y:S01]  /*1330*/  ISETP.NE.U32.AND P0, PT, RZ, c[0x0][0x218], PT ;  /* 0x00008600ff007a0c */ /* 0x000fe20003f05070 */
[-C--:B------:R-:W-:Y:S02]  /*1340*/  IMAD.WIDE.U32 R16, R16, R175.reuse, c[0x0][0x208] ;  /* 0x0000820010107625 */ /* 0x080fe400078e00af */
[----:B------:R0:W4:Y:S02]  /*1350*/  LDG.E R138, [R8.64] ;  /* 0x00000004088a7981 */ /* 0x000124000c1e1900 */
[----:B------:R-:W-:-:S04]  /*1360*/  IMAD.WIDE.U32 R20, R20, R175, c[0x0][0x208] ;  /* 0x0000820014147625 */ /* 0x000fc800078e00af */
[-C--:B------:R-:W-:Y:S01]  /*1370*/  IMAD.WIDE.U32 R14, R14, R175.reuse, c[0x0][0x208] ;  /* 0x000082000e0e7625 */ /* 0x080fe200078e00af */
[----:B------:R-:W-:Y:S01]  /*1380*/  ISETP.NE.AND.EX P0, PT, RZ, c[0x0][0x21c], PT, P0 ;  /* 0x00008700ff007a0c */ /* 0x000fe20003f05300 */
[----:B------:R-:W4:Y:S02]  /*1390*/  LDG.E.64 R16, [R16.64] ;  /* 0x0000000410107981 */ /* 0x000f24000c1e1b00 */
[-C--:B------:R-:W-:Y:S01]  /*13a0*/  IMAD.WIDE.U32 R12, R12, R175.reuse, c[0x0][0x208] ;  /* 0x000082000c0c7625 */ /* 0x080fe200078e00af */
[----:B------:R-:W-:Y:S01]  /*13b0*/  IADD3 R143, R7, 0x500, RZ ;  /* 0x00000500078f7810 */ /* 0x000fe20007ffe0ff */
[----:B------:R-:W4:Y:S02]  /*13c0*/  LDG.E.64 R20, [R20.64] ;  /* 0x0000000414147981 */ /* 0x000f24000c1e1b00 */
[-C--:B------:R-:W-:Y:S01]  /*13d0*/  IMAD.WIDE.U32 R30, R139, R175.reuse, c[0x0][0x188] ;  /* 0x000062008b1e7625 */ /* 0x080fe200078e00af */
[----:B------:R-:W-:Y:S01]  /*13e0*/  IADD3 R137, R7, 0x200, RZ ;  /* 0x0000020007897810 */ /* 0x000fe20007ffe0ff */
[----:B------:R-:W4:Y:S02]  /*13f0*/  LDG.E.64 R14, [R14.64] ;  /* 0x000000040e0e7981 */ /* 0x000f24000c1e1b00 */
[----:B0-----:R-:W-:Y:S01]  /*1400*/  IMAD.WIDE.U32 R8, R133, R184, c[0x0][0x190] ;  /* 0x0000640085087625 */ /* 0x001fe200078e00b8 */
[C---:B------:R-:W-:Y:S01]  /*1410*/  IADD3 R135, R7.reuse, 0x300, RZ ;  /* 0x0000030007877810 */ /* 0x040fe20007ffe0ff */
[----:B------:R-:W4:Y:S01]  /*1420*/  LDG.E.64 R12, [R12.64] ;  /* 0x000000040c0c7981 */ /* 0x000f22000c1e1b00 */
[----:B------:R-:W-:Y:S01]  /*1430*/  IADD3 R133, R7, 0x400, RZ ;  /* 0x0000040007857810 */ /* 0x000fe20007ffe0ff */
[----:B------:R-:W-:-:S02]  /*1440*/  IMAD.WIDE.U32 R32, R140, R175, c[0x0][0x188] ;  /* 0x000062008c207625 */ /* 0x000fc400078e00af */
[----:B------:R-:W4:Y:S02]  /*1450*/  LDG.E.64 R30, [R30.64] ;  /* 0x000000041e1e7981 */ /* 0x000f24000c1e1b00 */
[CC--:B------:R-:W-:Y:S01]  /*1460*/  IMAD.WIDE.U32 R38, R7.reuse, R184.reuse, c[0x0][0x190] ;  /* 0x0000640007267625 */ /* 0x0c0fe200078e00b8 */
[----:B------:R-:W-:Y:S01]  /*1470*/  IADD3 R7, R7, 0x600, RZ ;  /* 0x0000060007077810 */ /* 0x000fe20007ffe0ff */
[----:B------:R0:W5:Y:S02]  /*1480*/  LDG.E R200, [R8.64] ;  /* 0x0000000408c87981 */ /* 0x000164000c1e1900 */
[----:B------:R-:W-:Y:S02]  /*1490*/  IMAD.WIDE.U32 R34, R141, R175, c[0x0][0x188] ;  /* 0x000062008d227625 */ /* 0x000fe400078e00af */
[----:B------:R1:W5:Y:S04]  /*14a0*/  LDG.E R214, [R38.64] ;  /* 0x0000000426d67981 */ /* 0x000368000c1e1900 */
[----:B------:R-:W4:Y:S01]  /*14b0*/  LDG.E.64 R32, [R32.64] ;  /* 0x0000000420207981 */ /* 0x000f22000c1e1b00 */
[----:B0-----:R-:W-:-:S03]  /*14c0*/  IMAD.WIDE.U32 R8, R143, R184, c[0x0][0x190] ;  /* 0x000064008f087625 */ /* 0x001fc600078e00b8 */
[----:B------:R-:W4:Y:S01]  /*14d0*/  LDG.E.64 R34, [R34.64] ;  /* 0x0000000422227981 */ /* 0x000f22000c1e1b00 */
[----:B-1----:R-:W-:-:S03]  /*14e0*/  IMAD.WIDE.U32 R38, R7, R184, c[0x0][0x190] ;  /* 0x0000640007267625 */ /* 0x002fc600078e00b8 */
[----:B------:R0:W5:Y:S01]  /*14f0*/  LDG.E R8, [R8.64] ;  /* 0x0000000408087981 */ /* 0x000162000c1e1900 */
[----:B------:R-:W1:Y:S03]  /*1500*/  LDC.U8 R238, c[0x0][0x1f0] ;  /* 0x00007c00ffee7b82 */ /* 0x000e660000000000 */
[----:B------:R1:W5:Y:S04]  /*1510*/  @P0 LDG.E.64 R170, [R128.64] ;  /* 0x0000000480aa0981 */ /* 0x000368000c1e1b00 */
[----:B------:R4:W5:Y:S04]  /*1520*/  @P0 LDG.E.64 R172, [R130.64] ;  /* 0x0000000482ac0981 */ /* 0x000968000c1e1b00 */
[----:B0-----:R0:W5:Y:S04]  /*1530*/  LDG.E R9, [R38.64] ;  /* 0x0000000426097981 */ /* 0x001168000c1e1900 */
[----:B------:R1:W5:Y:S04]  /*1540*/  @P0 LDG.E.64 R168, [R126.64] ;  /* 0x000000047ea80981 */ /* 0x000368000c1e1b00 */
[----:B------:R1:W5:Y:S01]  /*1550*/  @P0 LDG.E.64 R166, [R124.64] ;  /* 0x000000047ca60981 */ /* 0x000362000c1e1b00 */
[----:B0-----:R-:W-:-:S05]  /*1560*/  @P0 IMAD.WIDE.U32 R38, R139, R175, c[0x0][0x218] ;  /* 0x000086008b260625 */ /* 0x001fca00078e00af */
[----:B------:R0:W5:Y:S04]  /*1570*/  @P0 LDG.E.64 R164, [R38.64] ;  /* 0x0000000426a40981 */ /* 0x000168000c1e1b00 */
[----:B0-----:R-:W4:Y:S01]  /*1580*/  LDL R38, [R1+0x4] ;  /* 0x0000040001267983 */ /* 0x001f220000100800 */
[----:B------:R-:W-:-:S04]  /*1590*/  IMAD.WIDE.U32 R134, R135, R184, c[0x0][0x190] ;  /* 0x0000640087867625 */ /* 0x000fc800078e00b8 */
[----:B------:R-:W-:Y:S01]  /*15a0*/  IMAD.WIDE.U32 R132, R133, R184, c[0x0][0x190] ;  /* 0x0000640085847625 */ /* 0x000fe200078e00b8 */
[----:B------:R2:W5:Y:S04]  /*15b0*/  LDG.E R183, [R134.64] ;  /* 0x0000000486b77981 */ /* 0x000568000c1e1900 */
[----:B------:R0:W5:Y:S01]  /*15c0*/  LDG.E R7, [R132.64] ;  /* 0x0000000484077981 */ /* 0x000162000c1e1900 */
[----:B-1----:R-:W-:-:S04]  /*15d0*/  @P0 IMAD.WIDE.U32 R128, R141, R175, c[0x0][0x218] ;  /* 0x000086008d800625 */ /* 0x002fc800078e00af */
[----:B------:R-:W-:Y:S01]  /*15e0*/  IMAD.WIDE.U32 R136, R137, R184, c[0x0][0x190] ;  /* 0x0000640089887625 */ /* 0x000fe200078e00b8 */
[----:B------:R1:W5:Y:S04]  /*15f0*/  @P0 LDG.E.64 R160, [R128.64] ;  /* 0x0000000480a00981 */ /* 0x000368000c1e1b00 */
[----:B------:R0:W5:Y:S01]  /*1600*/  LDG.E R188, [R136.64] ;  /* 0x0000000488bc7981 */ /* 0x000162000c1e1900 */
[----:B--2---:R-:W-:Y:S01]  /*1610*/  MOV R134, R22 ;  /* 0x0000001600867202 */ /* 0x004fe20000000f00 */
[--C-:B0-----:R-:W-:Y:S01]  /*1620*/  IMAD.MOV.U32 R133, RZ, RZ, R23.reuse ;  /* 0x000000ffff857224 */ /* 0x101fe200078e0017 */
[--C-:B------:R-:W-:Y:S02]  /*1630*/  SHF.R.U64 R132, R22, 0x10, R23.reuse ;  /* 0x0000001016847819 */ /* 0x100fe40000001217 */
[----:B------:R-:W-:Y:S01]  /*1640*/  SHF.R.U32.HI R135, RZ, 0x10, R23 ;  /* 0x00000010ff877819 */ /* 0x000fe20000011617 */
[----:B------:R-:W-:Y:S01]  /*1650*/  @P0 IMAD.WIDE.U32 R22, R140, R175, c[0x0][0x218] ;  /* 0x000086008c160625 */ /* 0x000fe200078e00af */
[----:B---3--:R-:W-:-:S02]  /*1660*/  SHF.R.U64 R143, R10, 0x10, R11 ;  /* 0x000000100a8f7819 */ /* 0x008fc4000000120b */
[----:B------:R-:W-:Y:S02]  /*1670*/  MOV R141, R11 ;  /* 0x0000000b008d7202 */ /* 0x000fe40000000f00 */
[----:B------:R0:W5:Y:S01]  /*1680*/  @P0 LDG.E.64 R162, [R22.64] ;  /* 0x0000000416a20981 */ /* 0x000162000c1e1b00 */
[----:B------:R-:W-:Y:S02]  /*1690*/  SHF.R.U32.HI R146, RZ, 0x10, R11 ;  /* 0x00000010ff927819 */ /* 0x000fe4000001160b */
[----:B------:R-:W-:Y:S02]  /*16a0*/  SHF.R.U64 R11, R36, 0x10, R37 ;  /* 0x00000010240b7819 */ /* 0x000fe40000001225 */
[----:B------:R-:W-:Y:S01]  /*16b0*/  ISETP.NE.AND P0, PT, R238, RZ, PT ;  /* 0x000000ffee00720c */ /* 0x000fe20003f05270 */
[----:B----4-:R-:W-:Y:S01]  /*16c0*/  IMAD.MOV.U32 R130, RZ, RZ, R18 ;  /* 0x000000ffff827224 */ /* 0x010fe200078e0012 */
[--C-:B------:R-:W-:Y:S01]  /*16d0*/  SHF.R.U64 R127, R18, 0x10, R19.reuse ;  /* 0x00000010127f7819 */ /* 0x100fe20000001213 */
[--C-:B-1----:R-:W-:Y:S01]  /*16e0*/  IMAD.MOV.U32 R128, RZ, RZ, R19.reuse ;  /* 0x000000ffff807224 */ /* 0x102fe200078e0013 */
[----:B------:R-:W-:-:S02]  /*16f0*/  SHF.R.U32.HI R136, RZ, 0x10, R19 ;  /* 0x00000010ff887819 */ /* 0x000fc40000011613 */
[----:B------:R-:W-:Y:S02]  /*1700*/  SHF.R.U32.HI R18, RZ, 0x10, R29 ;  /* 0x00000010ff127819 */ /* 0x000fe4000001161d */
[----:B------:R-:W-:Y:S02]  /*1710*/  FSEL R138, R138, RZ, !P0 ;  /* 0x000000ff8a8a7208 */ /* 0x000fe40004000000 */
[----:B------:R-:W-:Y:S01]  /*1720*/  PRMT R39, RZ, 0x5410, R11 ;  /* 0x00005410ff277816 */ /* 0x000fe2000000000b */
[--C-:B------:R-:W-:Y:S01]  /*1730*/  IMAD.MOV.U32 R131, RZ, RZ, R17.reuse ;  /* 0x000000ffff837224 */ /* 0x100fe200078e0011 */
[--C-:B------:R-:W-:Y:S02]  /*1740*/  SHF.R.U64 R139, R16, 0x10, R17.reuse ;  /* 0x00000010108b7819 */ /* 0x100fe40000001211 */
[----:B------:R-:W-:Y:S02]  /*1750*/  SHF.R.U32.HI R142, RZ, 0x10, R17 ;  /* 0x00000010ff8e7819 */ /* 0x000fe40000011611 */
[----:B------:R-:W-:-:S02]  /*1760*/  SHF.R.U64 R124, R20, 0x10, R21 ;  /* 0x00000010147c7819 */ /* 0x000fc40000001215 */
[----:B------:R-:W-:Y:S01]  /*1770*/  MOV R125, R21 ;  /* 0x00000015007d7202 */ /* 0x000fe20000000f00 */
[----:B------:R-:W-:Y:S01]  /*1780*/  IMAD.MOV.U32 R149, RZ, RZ, R15 ;  /* 0x000000ffff957224 */ /* 0x000fe200078e000f */
[----:B------:R-:W-:Y:S02]  /*1790*/  SHF.R.U32.HI R129, RZ, 0x10, R21 ;  /* 0x00000010ff817819 */ /* 0x000fe40000011615 */
[----:B------:R-:W-:Y:S01]  /*17a0*/  MOV R137, R16 ;  /* 0x0000001000897202 */ /* 0x000fe20000000f00 */
[----:B------:R-:W-:Y:S01]  /*17b0*/  IMAD.MOV.U32 R145, RZ, RZ, R13 ;  /* 0x000000ffff917224 */ /* 0x000fe200078e000d */
[--C-:B------:R-:W-:Y:S02]  /*17c0*/  SHF.R.U64 R151, R14, 0x10, R15.reuse ;  /* 0x000000100e977819 */ /* 0x100fe4000000120f */
[----:B------:R-:W-:Y:S02]  /*17d0*/  SHF.R.U32.HI R152, RZ, 0x10, R15 ;  /* 0x00000010ff987819 */ /* 0x000fe4000001160f */
[----:B------:R-:W-:Y:S01]  /*17e0*/  SHF.R.U64 R17, R28, 0x10, R29 ;  /* 0x000000101c117819 */ /* 0x000fe2000000121d */
[----:B------:R-:W-:Y:S01]  /*17f0*/  IMAD.MOV.U32 R144, RZ, RZ, R12 ;  /* 0x000000ffff907224 */ /* 0x000fe200078e000c */
[----:B------:R-:W-:-:S02]  /*1800*/  SHF.R.U64 R147, R12, 0x10, R13 ;  /* 0x000000100c937819 */ /* 0x000fc4000000120d */
[----:B------:R-:W-:Y:S02]  /*1810*/  SHF.R.U32.HI R150, RZ, 0x10, R13 ;  /* 0x00000010ff967819 */ /* 0x000fe4000001160d */
[----:B------:R-:W-:Y:S02]  /*1820*/  PRMT R19, RZ, 0x5410, R37 ;  /* 0x00005410ff137816 */ /* 0x000fe40000000025 */
[--C-:B------:R-:W-:Y:S02]  /*1830*/  SHF.R.U64 R15, R26, 0x10, R27.reuse ;  /* 0x000000101a0f7819 */ /* 0x100fe4000000121b */
[--C-:B------:R-:W-:Y:S02]  /*1840*/  SHF.R.U32.HI R16, RZ, 0x10, R27.reuse ;  /* 0x00000010ff107819 */ /* 0x100fe4000001161b */
[----:B------:R-:W-:Y:S02]  /*1850*/  PRMT R21, RZ, 0x5410, R27 ;  /* 0x00005410ff157816 */ /* 0x000fe4000000001b */
[----:B------:R-:W-:-:S02]  /*1860*/  MOV R148, R14 ;  /* 0x0000000e00947202 */ /* 0x000fc40000000f00 */
[----:B------:R-:W-:Y:S02]  /*1870*/  SHF.R.U64 R13, R24, 0x10, R25 ;  /* 0x00000010180d7819 */ /* 0x000fe40000001219 */
[----:B------:R-:W-:Y:S02]  /*1880*/  SHF.R.U64 R27, R30, 0x10, R31 ;  /* 0x000000101e1b7819 */ /* 0x000fe4000000121f */
[----:B------:R-:W-:Y:S02]  /*1890*/  SHF.R.U32.HI R12, RZ, 0x10, R37 ;  /* 0x00000010ff0c7819 */ /* 0x000fe40000011625 */
[----:B------:R-:W-:Y:S02]  /*18a0*/  PRMT R24, RZ, 0x5410, R24 ;  /* 0x00005410ff187816 */ /* 0x000fe40000000018 */
[--C-:B------:R-:W-:Y:S01]  /*18b0*/  SHF.R.U32.HI R14, RZ, 0x10, R25.reuse ;  /* 0x00000010ff0e7819 */ /* 0x100fe20000011619 */
[----:B------:R-:W-:Y:S01]  /*18c0*/  IMAD.MOV.U32 R126, RZ, RZ, R20 ;  /* 0x000000ffff7e7224 */ /* 0x000fe200078e0014 */
[----:B------:R-:W-:-:S02]  /*18d0*/  PRMT R25, RZ, 0x5410, R25 ;  /* 0x00005410ff197816 */ /* 0x000fc40000000019 */
[----:B0-----:R-:W-:Y:S02]  /*18e0*/  PRMT R23, RZ, 0x5410, R29 ;  /* 0x00005410ff177816 */ /* 0x001fe4000000001d */
[----:B------:R-:W-:Y:S02]  /*18f0*/  PRMT R175, RZ, 0x5410, R17 ;  /* 0x00005410ffaf7816 */ /* 0x000fe40000000011 */
[----:B------:R-:W-:Y:S01]  /*1900*/  PRMT R239, RZ, 0x5410, R18 ;  /* 0x00005410ffef7816 */ /* 0x000fe20000000012 */
[----:B------:R-:W-:Y:S01]  /*1910*/  FADD.FTZ R18, -R138, R39 ;  /* 0x000000278a127221 */ /* 0x000fe20000010100 */
[----:B------:R-:W-:Y:S01]  /*1920*/  SHF.R.U64 R29, R32, 0x10, R33 ;  /* 0x00000010201d7819 */ /* 0x000fe20000001221 */
[----:B------:R-:W-:Y:S01]  /*1930*/  IMAD.MOV.U32 R140, RZ, RZ, R10 ;  /* 0x000000ffff8c7224 */ /* 0x000fe200078e000a */
[----:B------:R-:W-:Y:S01]  /*1940*/  PRMT R37, RZ, 0x5410, R32 ;  /* 0x00005410ff257816 */ /* 0x000fe20000000020 */
[----:B------:R-:W-:Y:S01]  /*1950*/  FADD.FTZ R11, -R138, R19 ;  /* 0x000000138a0b7221 */ /* 0x000fe20000010100 */
[----:B------:R-:W-:-:S02]  /*1960*/  PRMT R20, RZ, 0x5410, R26 ;  /* 0x00005410ff147816 */ /* 0x000fc4000000001a */
[----:B------:R-:W-:Y:S02]  /*1970*/  SHF.R.U32.HI R32, RZ, 0x10, R35 ;  /* 0x00000010ff207819 */ /* 0x000fe40000011623 */
[----:B------:R-:W-:Y:S02]  /*1980*/  PRMT R39, RZ, 0x5410, R27 ;  /* 0x00005410ff277816 */ /* 0x000fe4000000001b */
[----:B------:R-:W-:Y:S02]  /*1990*/  PRMT R10, RZ, 0x5410, R36 ;  /* 0x00005410ff0a7816 */ /* 0x000fe40000000024 */
[----:B------:R-:W-:Y:S01]  /*19a0*/  PRMT R19, RZ, 0x5410, R12 ;  /* 0x00005410ff137816 */ /* 0x000fe2000000000c */
[C---:B------:R-:W-:Y:S01]  /*19b0*/  FADD.FTZ R12, -R138.reuse, R24 ;  /* 0x000000188a0c7221 */ /* 0x040fe20000010100 */
[----:B------:R-:W-:Y:S01]  /*19c0*/  PRMT R153, RZ, 0x5410, R13 ;  /* 0x00005410ff997816 */ /* 0x000fe2000000000d */
[C---:B------:R-:W-:Y:S01]  /*19d0*/  FADD.FTZ R13, -R138.reuse, R25 ;  /* 0x000000198a0d7221 */ /* 0x040fe20000010100 */
[----:B------:R-:W-:Y:S01]  /*19e0*/  PRMT R22, RZ, 0x5410, R28 ;  /* 0x00005410ff167816 */ /* 0x000fe2000000001c */
[----:B------:R-:W-:Y:S01]  /*19f0*/  FADD.FTZ R24, -R138, R175 ;  /* 0x000000af8a187221 */ /* 0x000fe20000010100 */
[----:B------:R-:W-:-:S02]  /*1a00*/  SHF.R.U32.HI R28, RZ, 0x10, R31 ;  /* 0x00000010ff1c7819 */ /* 0x000fc4000001161f */
[----:B------:R-:W-:Y:S01]  /*1a10*/  PRMT R25, RZ, 0x5410, R14 ;  /* 0x00005410ff197816 */ /* 0x000fe2000000000e */
[C---:B------:R-:W-:Y:S01]  /*1a20*/  FADD.FTZ R14, -R138.reuse, R20 ;  /* 0x000000148a0e7221 */ /* 0x040fe20000010100 */
[----:B------:R-:W-:Y:S01]  /*1a30*/  PRMT R175, RZ, 0x5410, R32 ;  /* 0x00005410ffaf7816 */ /* 0x000fe20000000020 */
[C---:B------:R-:W-:Y:S01]  /*1a40*/  FADD.FTZ R32, -R138.reuse, R39 ;  /* 0x000000278a207221 */ /* 0x040fe20000010100 */
[----:B------:R-:W-:Y:S01]  /*1a50*/  PRMT R26, RZ, 0x5410, R30 ;  /* 0x00005410ff1a7816 */ /* 0x000fe2000000001e */
[C---:B------:R-:W-:Y:S01]  /*1a60*/  FADD.FTZ R10, -R138.reuse, R10 ;  /* 0x0000000a8a0a7221 */ /* 0x040fe20000010100 */
[----:B------:R-:W-:Y:S01]  /*1a70*/  PRMT R155, RZ, 0x5410, R15 ;  /* 0x00005410ff9b7816 */ /* 0x000fe2000000000f */
[----:B------:R-:W-:Y:S01]  /*1a80*/  FADD.FTZ R20, -R138, R153 ;  /* 0x000000998a147221 */ /* 0x000fe20000010100 */
[----:B------:R-:W-:Y:S02]  /*1a90*/  SHF.R.U32.HI R30, RZ, 0x10, R33 ;  /* 0x00000010ff1e7819 */ /* 0x000fe40000011621 */
[----:B------:R-:W-:-:S02]  /*1aa0*/  PRMT R39, RZ, 0x5410, R134 ;  /* 0x00005410ff277816 */ /* 0x000fc40000000086 */
[----:B------:R-:W-:Y:S02]  /*1ab0*/  PRMT R33, RZ, 0x5410, R33 ;  /* 0x00005410ff217816 */ /* 0x000fe40000000021 */
[----:B------:R-:W-:Y:S02]  /*1ac0*/  PRMT R36, RZ, 0x5410, R31 ;  /* 0x00005410ff247816 */ /* 0x000fe4000000001f */
[----:B------:R-:W-:Y:S01]  /*1ad0*/  PRMT R157, RZ, 0x5410, R16 ;  /* 0x00005410ff9d7816 */ /* 0x000fe20000000010 */
[C---:B------:R-:W-:Y:S01]  /*1ae0*/  FADD.FTZ R16, -R138.reuse, R22 ;  /* 0x000000168a107221 */ /* 0x040fe20000010100 */
[----:B------:R-:W-:Y:S01]  /*1af0*/  PRMT R153, RZ, 0x5410, R28 ;  /* 0x00005410ff997816 */ /* 0x000fe2000000001c */
[----:B------:R-:W-:Y:S01]  /*1b00*/  FADD.FTZ R22, -R138, R155 ;  /* 0x0000009b8a167221 */ /* 0x000fe20000010100 */
[----:B------:R-:W-:Y:S01]  /*1b10*/  SHF.R.U64 R31, R34, 0x10, R35 ;  /* 0x00000010221f7819 */ /* 0x000fe20000001223 */
[----:B------:R-:W-:Y:S01]  /*1b20*/  FADD.FTZ R28, -R138, R37 ;  /* 0x000000258a1c7221 */ /* 0x000fe20000010100 */
[----:B------:R-:W-:Y:S01]  /*1b30*/  PRMT R124, RZ, 0x5410, R124 ;  /* 0x00005410ff7c7816 */ /* 0x000fe2000000007c */
[C---:B------:R-:W-:Y:S01]  /*1b40*/  FMUL.FTZ R10, R5.reuse, R10 ;  /* 0x0000000a050a7220 */ /* 0x040fe20000410000 */
[----:B------:R-:W-:Y:S01]  /*1b50*/  PRMT R35, RZ, 0x5410, R35 ;  /* 0x00005410ff237816 */ /* 0x000fe20000000023 */
[C---:B------:R-:W-:Y:S01]  /*1b60*/  FMUL.FTZ R20, R5.reuse, R20 ;  /* 0x0000001405147220 */ /* 0x040fe20000410000 */
[----:B------:R-:W-:Y:S01]  /*1b70*/  PRMT R132, RZ, 0x5410, R132 ;  /* 0x00005410ff847816 */ /* 0x000fe20000000084 */
[C---:B------:R-:W-:Y:S01]  /*1b80*/  FMUL.FTZ R13, R5.reuse, R13 ;  /* 0x0000000d050d7220 */ /* 0x040fe20000410000 */
[----:B------:R-:W-:Y:S01]  /*1b90*/  PRMT R125, RZ, 0x5410, R125 ;  /* 0x00005410ff7d7816 */ /* 0x000fe2000000007d */
[----:B------:R-:W-:Y:S01]  /*1ba0*/  FMUL.FTZ R38, R38, R39 ;  /* 0x0000002726267220 */ /* 0x000fe20000410000 */
        /* <DEDUP_REMOVED lines=10> */
[----:B------:R-:W-:Y:S01]  /*1c50*/  PRMT R133, RZ, 0x5410, R133 ;  /* 0x00005410ff857816 */ /* 0x000fe20000000085 */
[C---:B------:R-:W-:Y:S01]  /*1c60*/  FMUL.FTZ R18, R5.reuse, R18 ;  /* 0x0000001205127220 */ /* 0x040fe20000410000 */
[----:B------:R-:W-:Y:S01]  /*1c70*/  PRMT R153, RZ, 0x5410, R136 ;  /* 0x00005410ff997816 */ /* 0x000fe20000000088 */
[----:B------:R-:W-:-:S02]  /*1c80*/  FMUL.FTZ R22, R5, R22 ;  /* 0x0000001605167220 */ /* 0x000fc40000410000 */
[----:B------:R-:W-:Y:S02]  /*1c90*/  FADD.FTZ R52, R52, R39 ;  /* 0x0000002734347221 */ /* 0x000fe40000010000 */
[----:B------:R-:W-:Y:S02]  /*1ca0*/  FFMA.FTZ R120, R10, R39, R120 ;  /* 0x000000270a787223 */ /* 0x000fe40000010078 */
[----:B------:R-:W-:Y:S02]  /*1cb0*/  FADD.FTZ R57, R57, R124 ;  /* 0x0000007c39397221 */ /* 0x000fe40000010000 */
[-C--:B------:R-:W-:Y:S02]  /*1cc0*/  FFMA.FTZ R117, R20, R124.reuse, R117 ;  /* 0x0000007c14757223 */ /* 0x080fe40000010075 */
[----:B------:R-:W-:Y:S02]  /*1cd0*/  FMUL.FTZ R135, R249, R124 ;  /* 0x0000007cf9877220 */ /* 0x000fe40000410000 */
[----:B------:R-:W-:-:S02]  /*1ce0*/  FADD.FTZ R31, -R138, R35 ;  /* 0x000000238a1f7221 */ /* 0x000fc40000010100 */
[----:B------:R-:W-:Y:S02]  /*1cf0*/  FMUL.FTZ R39, R154, R132 ;  /* 0x000000849a277220 */ /* 0x000fe40000410000 */
[----:B------:R-:W-:Y:S02]  /*1d00*/  FADD.FTZ R58, R58, R125 ;  /* 0x0000007d3a3a7221 */ /* 0x000fe40000010000 */
[-C--:B------:R-:W-:Y:S02]  /*1d10*/  FFMA.FTZ R118, R13, R125.reuse, R118 ;  /* 0x0000007d0d767223 */ /* 0x080fe40000010076 */
[----:B------:R-:W-:Y:S02]  /*1d20*/  FMUL.FTZ R136, R248, R125 ;  /* 0x0000007df8887220 */ /* 0x000fe40000410000 */
[----:B------:R-:W-:Y:S02]  /*1d30*/  FADD.FTZ R124, RZ, R38 ;  /* 0x00000026ff7c7221 */ /* 0x000fe40000010000 */
[----:B------:R-:W-:Y:S01]  /*1d40*/  FADD.FTZ R35, -R138, R155 ;  /* 0x0000009b8a237221 */ /* 0x000fe20000010100 */
[----:B------:R-:W-:Y:S01]  /*1d50*/  PRMT R155, RZ, 0x5410, R139 ;  /* 0x00005410ff9b7816 */ /* 0x000fe2000000008b */
[----:B------:R-:W-:Y:S01]  /*1d60*/  FFMA.FTZ R125, R10, R38, RZ ;  /* 0x000000260a7d7223 */ /* 0x000fe200000100ff */
[----:B------:R-:W-:Y:S01]  /*1d70*/  PRMT R126, RZ, 0x5410, R126 ;  /* 0x00005410ff7e7816 */ /* 0x000fe2000000007e */
        /* <DEDUP_REMOVED lines=8> */
[----:B------:R-:W-:Y:S02]  /*1e00*/  FMUL.FTZ R132, R252, R133 ;  /* 0x00000085fc847220 */ /* 0x000fe40000410000 */
[----:B------:R-:W-:Y:S02]  /*1e10*/  FADD.FTZ R127, R124, R39 ;  /* 0x000000277c7f7221 */ /* 0x000fe40000010000 */
[----:B------:R-:W-:Y:S02]  /*1e20*/  FFMA.FTZ R125, R18, R39, R125 ;  /* 0x00000027127d7223 */ /* 0x000fe4000001007d */
[----:B------:R-:W-:Y:S02]  /*1e30*/  FADD.FTZ R54, R54, R133 ;  /* 0x0000008536367221 */ /* 0x000fe40000010000 */
[----:B------:R-:W-:-:S02]  /*1e40*/  FFMA.FTZ R122, R11, R133, R122 ;  /* 0x000000850b7a7223 */ /* 0x000fc4000001007a */
[----:B------:R-:W-:Y:S02]  /*1e50*/  FADD.FTZ R55, R55, R134 ;  /* 0x0000008637377221 */ /* 0x000fe40000010000 */
[-C--:B------:R-:W-:Y:S02]  /*1e60*/  FFMA.FTZ R123, R19, R134.reuse, R123 ;  /* 0x00000086137b7223 */ /* 0x080fe4000001007b */
[----:B------:R-:W-:Y:S02]  /*1e70*/  FMUL.FTZ R133, R251, R134 ;  /* 0x00000086fb857220 */ /* 0x000fe40000410000 */
        /* <DEDUP_REMOVED lines=8> */
[----:B------:R-:W-:Y:S01]  /*1f00*/  FFMA.FTZ R125, R12, R134, R127 ;  /* 0x000000860c7d7223 */ /* 0x000fe2000001007f */
[----:B------:R-:W-:Y:S01]  /*1f10*/  PRMT R129, RZ, 0x5410, R129 ;  /* 0x00005410ff817816 */ /* 0x000fe20000000081 */
[----:B------:R-:W-:Y:S01]  /*1f20*/  FADD.FTZ R15, -R138, R21 ;  /* 0x000000158a0f7221 */ /* 0x000fe20000010100 */
[----:B------:R-:W-:Y:S01]  /*1f30*/  PRMT R34, RZ, 0x5410, R34 ;  /* 0x00005410ff227816 */ /* 0x000fe20000000022 */
[----:B------:R-:W-:-:S02]  /*1f40*/  FADD.FTZ R127, R124, R135 ;  /* 0x000000877c7f7221 */ /* 0x000fc40000010000 */
[----:B------:R-:W-:Y:S02]  /*1f50*/  FADD.FTZ R21, -R138, R25 ;  /* 0x000000198a157221 */ /* 0x000fe40000010100 */
[----:B------:R-:W-:Y:S01]  /*1f60*/  FFMA.FTZ R125, R20, R135, R125 ;  /* 0x00000087147d7223 */ /* 0x000fe2000001007d */
[----:B------:R-:W-:Y:S01]  /*1f70*/  PRMT R130, RZ, 0x5410, R130 ;  /* 0x00005410ff827816 */ /* 0x000fe20000000082 */
[----:B------:R-:W-:Y:S01]  /*1f80*/  FADD.FTZ R124, R127, R136 ;  /* 0x000000887f7c7221 */ /* 0x000fe20000010000 */
[----:B------:R-:W-:Y:S01]  /*1f90*/  PRMT R154, RZ, 0x5410, R137 ;  /* 0x00005410ff9a7816 */ /* 0x000fe20000000089 */
[----:B------:R-:W-:Y:S02]  /*1fa0*/  FMUL.FTZ R137, R247, R129 ;  /* 0x00000081f7897220 */ /* 0x000fe40000410000 */
[----:B------:R-:W-:Y:S02]  /*1fb0*/  FADD.FTZ R30, -R138, R34 ;  /* 0x000000228a1e7221 */ /* 0x000fe40000010100 */
[----:B------:R-:W-:-:S02]  /*1fc0*/  FMUL.FTZ R21, R5, R21 ;  /* 0x0000001505157220 */ /* 0x000fc40000410000 */
[----:B------:R-:W-:Y:S02]  /*1fd0*/  FFMA.FTZ R126, R13, R136, R125 ;  /* 0x000000880d7e7223 */ /* 0x000fe4000001007d */
[C---:B------:R-:W-:Y:S02]  /*1fe0*/  FADD.FTZ R27, -R138.reuse, R36 ;  /* 0x000000248a1b7221 */ /* 0x040fe40000010100 */
[C---:B------:R-:W-:Y:S02]  /*1ff0*/  FADD.FTZ R34, -R138.reuse, R37 ;  /* 0x000000258a227221 */ /* 0x040fe40000010100 */
[C---:B------:R-:W-:Y:S02]  /*2000*/  FADD.FTZ R25, -R138.reuse, R239 ;  /* 0x000000ef8a197221 */ /* 0x040fe40000010100 */
[C---:B------:R-:W-:Y:S02]  /*2010*/  FADD.FTZ R26, -R138.reuse, R26 ;  /* 0x0000001a8a1a7221 */ /* 0x040fe40000010100 */
[----:B------:R-:W-:-:S02]  /*2020*/  FADD.FTZ R36, -R138, R157 ;  /* 0x0000009d8a247221 */ /* 0x000fc40000010100 */
[----:B------:R-:W-:Y:S02]  /*2030*/  FADD.FTZ R37, -R138, R175 ;  /* 0x000000af8a257221 */ /* 0x000fe40000010100 */
[----:B------:R-:W-:Y:S02]  /*2040*/  FMUL.FTZ R138, R235, R130 ;  /* 0x00000082eb8a7220 */ /* 0x000fe40000410000 */
[----:B------:R-:W-:Y:S02]  /*2050*/  FADD.FTZ R125, R124, R137 ;  /* 0x000000897c7d7221 */ /* 0x000fe40000010000 */
[----:B------:R-:W-:Y:S02]  /*2060*/  FMUL.FTZ R14, R5, R14 ;  /* 0x0000000e050e7220 */ /* 0x000fe40000410000 */
[----:B------:R-:W-:Y:S01]  /*2070*/  FFMA.FTZ R127, R21, R137, R126 ;  /* 0x00000089157f7223 */ /* 0x000fe2000001007e */
[----:B------:R-:W-:Y:S01]  /*2080*/  PRMT R128, RZ, 0x5410, R128 ;  /* 0x00005410ff807816 */ /* 0x000fe20000000080 */
[----:B------:R-:W-:-:S02]  /*2090*/  FADD.FTZ R124, R125, R138 ;  /* 0x0000008a7d7c7221 */ /* 0x000fc40000010000 */
[----:B------:R-:W-:Y:S01]  /*20a0*/  FFMA.FTZ R125, R14, R138, R127 ;  /* 0x0000008a0e7d7223 */ /* 0x000fe2000001007f */
[----:B------:R-:W-:Y:S01]  /*20b0*/  PRMT R157, RZ, 0x5410, R140 ;  /* 0x00005410ff9d7816 */ /* 0x000fe2000000008c */
        /* <DEDUP_REMOVED lines=8> */
[----:B------:R-:W-:Y:S01]  /*2140*/  FFMA.FTZ R126, R15, R140, R125 ;  /* 0x0000008c0f7e7223 */ /* 0x000fe2000001007d */
[----:B------:R-:W-:Y:S01]  /*2150*/  PRMT R156, RZ, 0x5410, R142 ;  /* 0x00005410ff9c7816 */ /* 0x000fe2000000008e */
[----:B------:R-:W-:Y:S02]  /*2160*/  FMUL.FTZ R142, R231, R154 ;  /* 0x0000009ae78e7220 */ /* 0x000fe40000410000 */
[----:B------:R-:W-:Y:S02]  /*2170*/  FADD.FTZ R125, R124, R141 ;  /* 0x0000008d7c7d7221 */ /* 0x000fe40000010000 */
[----:B------:R-:W-:-:S02]  /*2180*/  FMUL.FTZ R16, R5, R16 ;  /* 0x0000001005107220 */ /* 0x000fc40000410000 */
[----:B------:R-:W-:Y:S01]  /*2190*/  FFMA.FTZ R127, R23, R141, R126 ;  /* 0x0000008d177f7223 */ /* 0x000fe2000001007e */
[----:B------:R-:W-:Y:S01]  /*21a0*/  PRMT R131, RZ, 0x5410, R131 ;  /* 0x00005410ff837816 */ /* 0x000fe20000000083 */
[----:B------:R-:W-:Y:S01]  /*21b0*/  FADD.FTZ R124, R125, R142 ;  /* 0x0000008e7d7c7221 */ /* 0x000fe20000010000 */
[----:B------:R-:W-:Y:S01]  /*21c0*/  PRMT R175, RZ, 0x5410, R143 ;  /* 0x00005410ffaf7816 */ /* 0x000fe2000000008f */
[----:B------:R-:W-:Y:S02]  /*21d0*/  FMUL.FTZ R143, R230, R155 ;  /* 0x0000009be68f7220 */ /* 0x000fe40000410000 */
        /* <DEDUP_REMOVED lines=47> */
[----:B------:R-:W-:-:S02]  /*24d0*/  FADD.FTZ R63, R63, R153 ;  /* 0x000000993f3f7221 */ /* 0x000fc40000010000 */
        /* <DEDUP_REMOVED lines=13> */
[----:B------:R-:W-:Y:S02]  /*25b0*/  FADD.FTZ R124, R125, R154 ;  /* 0x0000009a7d7c7221 */ /* 0x000fe40000010000 */
[----:B------:R-:W-:Y:S02]  /*25c0*/  FMUL.FTZ R36, R5, R36 ;  /* 0x0000002405247220 */ /* 0x000fe40000410000 */
[----:B------:R-:W-:Y:S02]  /*25d0*/  FMUL.FTZ R155, R218, R244 ;  /* 0x000000f4da9b7220 */ /* 0x000fe40000410000 */
[----:B------:R-:W-:Y:S02]  /*25e0*/  FFMA.FTZ R125, R30, R154, R127 ;  /* 0x0000009a1e7d7223 */ /* 0x000fe4000001007f */
        /* <DEDUP_REMOVED lines=44> */
.L_x_1350:
[----:B---3--:R-:W-:Y:S05]  /*28b0*/  BSYNC B0 ;  /* 0x0000000000007941 */ /* 0x008fea0003800000 */
.L_x_1348:
[----:B------:R-:W0:Y:S01]  /*28c0*/  S2R R124, SR_TID.X ;  /* 0x00000000007c7919 */ /* 0x000e220000002100 */
[----:B------:R-:W-:Y:S02]  /*28d0*/  LOP3.LUT P2, RZ, R3, 0xff, RZ, 0xc0, !PT ;  /* 0x000000ff03ff7812 */ /* 0x000fe4000784c0ff */
[----:B0-----:R-:W-:Y:S02]  /*28e0*/  SHF.R.U32.HI R126, RZ, 0x5, R124 ;  /* 0x00000005ff7e7819 */ /* 0x001fe4000001167c */
[----:B------:R-:W-:Y:S02]  /*28f0*/  LOP3.LUT P0, RZ, R124, 0x1f, RZ, 0xc0, !PT ;  /* 0x0000001f7cff7812 */ /* 0x000fe4000780c0ff */
[----:B------:R-:W-:-:S07]  /*2900*/  LOP3.LUT R238, R126, 0x7fffff8, RZ, 0xc0, !PT ;  /* 0x07fffff87eee7812 */ /* 0x000fce00078ec0ff */
[----:B------:R-:W-:Y:S01]  /*2910*/  @!P2 IADD3 R238, R238, 0x8, RZ ;  /* 0x00000008eeeea810 */ /* 0x000fe20007ffe0ff */
[----:B------:R-:W-:Y:S05]  /*2920*/  BRA.DIV ~URZ, `(.L_x_1351) ;  /* 0x000046927f007947 */ /* 0x000fea000b800000 */
[----:B------:R0:W1:Y:S02]  /*2930*/  SHFL.DOWN PT, R131, R129, 0x10, 0x1f ;  /* 0x0a001f0081837f89 */ /* 0x00006400000e0000 */
.L_x_1527:
[----:B------:R-:W-:Y:S05]  /*2940*/  BRA.DIV ~URZ, `(.L_x_1352) ;  /* 0x000046f27f007947 */ /* 0x000fea000b800000 */
        /* <DEDUP_REMOVED lines=9> */
[----:B-1----:R-:W-:Y:S02]  /*29e0*/  FADD.FTZ R130, R125, R130 ;  /* 0x000000827d827221 */ /* 0x002fe40000010000 */
[----:B0-----:R-:W-:-:S03]  /*29f0*/  FADD.FTZ R175, R128, R129 ;  /* 0x0000008180af7221 */ /* 0x001fc60000010000 */
[----:B------:R-:W0:Y:S04]  /*2a00*/  SHFL.DOWN PT, R129, R130, 0x2, 0x1f ;  /* 0x08401f0082817f89 */ /* 0x000e2800000e0000 */
[----:B------:R-:W1:Y:S01]  /*2a10*/  SHFL.DOWN PT, R184, R175, 0x2, 0x1f ;  /* 0x08401f00afb87f89 */ /* 0x000e6200000e0000 */
[----:B0-----:R-:W-:Y:S02]  /*2a20*/  FADD.FTZ R129, R130, R129 ;  /* 0x0000008182817221 */ /* 0x001fe40000010000 */
[----:B-1----:R-:W-:-:S03]  /*2a30*/  FADD.FTZ R127, R175, R184 ;  /* 0x000000b8af7f7221 */ /* 0x002fc60000010000 */
[----:B------:R0:W1:Y:S04]  /*2a40*/  SHFL.DOWN PT, R131, R129, 0x1, 0x1f ;  /* 0x08201f0081837f89 */ /* 0x00006800000e0000 */
[----:B------:R0:W2:Y:S02]  /*2a50*/  SHFL.DOWN PT, R128, R127, 0x1, 0x1f ;  /* 0x08201f007f807f89 */ /* 0x0000a400000e0000 */
.L_x_1528:
[----:B------:R-:W-:Y:S01]  /*2a60*/  ISETP.GE.AND P2, PT, R174, 0x1, PT ;  /* 0x00000001ae00780c */ /* 0x000fe20003f46270 */
[----:B------:R-:W3:Y:S01]  /*2a70*/  S2R R130, SR_TID.X ;  /* 0x0000000000827919 */ /* 0x000ee20000002100 */
[----:B-1----:R-:W-:Y:S01]  /*2a80*/  FADD.FTZ R124, R131, R129 ;  /* 0x00000081837c7221 */ /* 0x002fe20000010000 */
[----:B0-----:R-:W-:Y:S01]  /*2a90*/  @!P0 LOP3.LUT R129, R126, 0x7, RZ, 0xc0, !PT ;  /* 0x000000077e818812 */ /* 0x001fe200078ec0ff */
[----:B--2---:R-:W-:Y:S01]  /*2aa0*/  FADD.FTZ R125, R128, R127 ;  /* 0x0000007f807d7221 */ /* 0x004fe20000010000 */
[----:B------:R-:W-:Y:S01]  /*2ab0*/  WARPSYNC 0xffffffff ;  /* 0xffffffff00007948 */ /* 0x000fe20003800000 */
[----:B------:R-:W-:-:S02]  /*2ac0*/  MOV R184, RZ ;  /* 0x000000ff00b87202 */ /* 0x000fc40000000f00 */
[----:B------:R-:W-:-:S05]  /*2ad0*/  @!P0 IMAD.IADD R129, R238, 0x1, R129 ;  /* 0x00000001ee818824 */ /* 0x000fca00078e0281 */
[----:B------:R-:W-:Y:S01]  /*2ae0*/  @P2 IADD3 R174, R174, -0x1, RZ ;  /* 0xffffffffaeae2810 */ /* 0x000fe20007ffe0ff */
[----:B------:R-:W-:Y:S01]  /*2af0*/  @!P0 STS.64 [R129.X8+0x7000], R124 ;  /* 0x0070007c81008388 */ /* 0x000fe20000008a00 */
[----:B------:R-:W-:-:S03]  /*2b00*/  @P2 IMAD.MOV.U32 R175, RZ, RZ, 0x8 ;  /* 0x00000008ffaf2424 */ /* 0x000fc600078e00ff */
[----:B------:R-:W-:-:S05]  /*2b10*/  @P2 IMAD R174, R174, c[0x0][0x168], RZ ;  /* 0x00005a00aeae2a24 */ /* 0x000fca00078e02ff */
[----:B------:R-:W-:Y:S02]  /*2b20*/  @P2 SHF.R.S32.HI R127, RZ, 0x1f, R174 ;  /* 0x0000001fff7f2819 */ /* 0x000fe400000114ae */
[----:B---3--:R-:W-:Y:S01]  /*2b30*/  @P2 LOP3.LUT R126, R130, 0xff, RZ, 0xc0, !PT ;  /* 0x000000ff827e2812 */ /* 0x008fe200078ec0ff */
[----:B------:R-:W-:Y:S01]  /*2b40*/  BAR.SYNC.DEFER_BLOCKING 0x0 ;  /* 0x0000000000007b1d */ /* 0x000fe20000010000 */
[----:B------:R-:W-:-:S04]  /*2b50*/  @P2 LEA.HI R127, R127, R174, RZ, 0x2 ;  /* 0x000000ae7f7f2211 */ /* 0x000fc800078f10ff */
[----:B------:R-:W-:-:S05]  /*2b60*/  @P2 LEA.HI.SX32 R184, R127, R126, 0x1e ;  /* 0x0000007e7fb82211 */ /* 0x000fca00078ff2ff */
[----:B------:R-:W-:-:S06]  /*2b70*/  @P2 IMAD.WIDE.U32 R174, R184, R175, c[0x0][0x170] ;  /* 0x00005c00b8ae2625 */ /* 0x000fcc00078e00af */
[----:B------:R-:W2:Y:S01]  /*2b80*/  @P2 LDG.E.64 R174, [R174.64] ;  /* 0x00000004aeae2981 */ /* 0x000ea2000c1e1b00 */
[----:B------:R-:W0:Y:S01]  /*2b90*/  LDC.U8 R241, c[0x0][0x1f0] ;  /* 0x00007c00fff17b82 */ /* 0x000e220000000000 */
[----:B------:R-:W-:Y:S02]  /*2ba0*/  BSSY B0, `(.L_x_1353) ;  /* 0x0000031000007945 */ /* 0x000fe40003800000 */
[----:B------:R-:W1:Y:S04]  /*2bb0*/  LDS.128 R124, [R238.X8+0x7000] ;  /* 0x00700000ee7c7984 */ /* 0x000e680000008c00 */
[----:B------:R-:W3:Y:S01]  /*2bc0*/  LDS.128 R128, [R238.X8+0x7010] ;  /* 0x00701000ee807984 */ /* 0x000ee20000008c00 */
[----:B0-----:R-:W-:Y:S01]  /*2bd0*/  ISETP.NE.AND P0, PT, R241, RZ, PT ;  /* 0x000000fff100720c */ /* 0x001fe20003f05270 */
[----:B-1----:R-:W-:-:S02]  /*2be0*/  FADD.FTZ R239, RZ, R124 ;  /* 0x0000007cffef7221 */ /* 0x002fc40000010000 */
[----:B------:R-:W-:Y:S02]  /*2bf0*/  FADD.FTZ R124, RZ, R125 ;  /* 0x0000007dff7c7221 */ /* 0x000fe40000010000 */
[----:B------:R-:W-:Y:S02]  /*2c00*/  FADD.FTZ R239, R126, R239 ;  /* 0x000000ef7eef7221 */ /* 0x000fe40000010000 */
[----:B------:R-:W-:Y:S02]  /*2c10*/  FADD.FTZ R124, R127, R124 ;  /* 0x0000007c7f7c7221 */ /* 0x000fe40000010000 */
[----:B---3--:R-:W-:Y:S02]  /*2c20*/  FADD.FTZ R239, R239, R128 ;  /* 0x00000080efef7221 */ /* 0x008fe40000010000 */
[----:B------:R-:W-:Y:S02]  /*2c30*/  FADD.FTZ R124, R124, R129 ;  /* 0x000000817c7c7221 */ /* 0x000fe40000010000 */
[----:B------:R-:W-:-:S02]  /*2c40*/  FADD.FTZ R239, R130, R239 ;  /* 0x000000ef82ef7221 */ /* 0x000fc40000010000 */
[----:B------:R-:W-:Y:S02]  /*2c50*/  FADD.FTZ R240, R131, R124 ;  /* 0x0000007c83f07221 */ /* 0x000fe40000010000 */
[----:B------:R-:W0:Y:S04]  /*2c60*/  LDS.128 R124, [R238.X8+0x7020] ;  /* 0x00702000ee7c7984 */ /* 0x000e280000008c00 */
[----:B------:R-:W1:Y:S01]  /*2c70*/  LDS.128 R128, [R238.X8+0x7030] ;  /* 0x00703000ee807984 */ /* 0x000e620000008c00 */
[----:B0-----:R-:W-:Y:S02]  /*2c80*/  FADD.FTZ R239, R239, R124 ;  /* 0x0000007cefef7221 */ /* 0x001fe40000010000 */
[----:B------:R-:W-:Y:S02]  /*2c90*/  FADD.FTZ R240, R240, R125 ;  /* 0x0000007df0f07221 */ /* 0x000fe40000010000 */
[----:B------:R-:W-:-:S02]  /*2ca0*/  FADD.FTZ R239, R126, R239 ;  /* 0x000000ef7eef7221 */ /* 0x000fc40000010000 */
[----:B------:R-:W-:Y:S02]  /*2cb0*/  FADD.FTZ R240, R127, R240 ;  /* 0x000000f07ff07221 */ /* 0x000fe40000010000 */
[----:B-1----:R-:W-:Y:S02]  /*2cc0*/  FADD.FTZ R239, R239, R128 ;  /* 0x00000080efef7221 */ /* 0x002fe40000010000 */
[----:B------:R-:W-:Y:S02]  /*2cd0*/  FADD.FTZ R240, R240, R129 ;  /* 0x00000081f0f07221 */ /* 0x000fe40000010000 */
[----:B------:R-:W-:Y:S02]  /*2ce0*/  FADD.FTZ R130, R130, R239 ;  /* 0x000000ef82827221 */ /* 0x000fe40000010000 */
[----:B------:R-:W-:Y:S02]  /*2cf0*/  FADD.FTZ R128, R131, R240 ;  /* 0x000000f083807221 */ /* 0x000fe40000010000 */
[----:B------:R-:W-:-:S02]  /*2d00*/  FMUL.FTZ R129, R130, c[0x0][0x1e0] ;  /* 0x0000780082817a20 */ /* 0x000fc40000410000 */
[----:B------:R-:W-:-:S03]  /*2d10*/  FMUL.FTZ R128, R128, c[0x0][0x1e0] ;  /* 0x0000780080807a20 */ /* 0x000fc60000410000 */
[----:B------:R-:W-:Y:S02]  /*2d20*/  FSEL R129, R129, RZ, !P0 ;  /* 0x000000ff81817208 */ /* 0x000fe40004000000 */
[C---:B--2---:R-:W-:Y:S02]  /*2d30*/  @P2 PRMT R236, R174.reuse, 0x7610, R236 ;  /* 0x00007610aeec2816 */ /* 0x044fe400000000ec */
[--C-:B------:R-:W-:Y:S02]  /*2d40*/  @P2 SHF.R.U64 R124, R174, 0x10, R175.reuse ;  /* 0x00000010ae7c2819 */ /* 0x100fe400000012af */
[----:B------:R-:W-:Y:S02]  /*2d50*/  @P2 PRMT R236, R236, 0x5410, R175 ;  /* 0x00005410ecec2816 */ /* 0x000fe400000000af */
[----:B------:R-:W-:Y:S02]  /*2d60*/  @P2 PRMT R237, R124, 0x7610, R237 ;  /* 0x000076107ced2816 */ /* 0x000fe400000000ed */
[----:B------:R-:W-:-:S04]  /*2d70*/  @P2 SHF.R.U32.HI R175, RZ, 0x10, R175 ;  /* 0x00000010ffaf2819 */ /* 0x000fc800000116af */
[----:B------:R-:W-:Y:S01]  /*2d80*/  @P2 PRMT R237, R237, 0x5410, R175 ;  /* 0x00005410eded2816 */ /* 0x000fe200000000af */
        /* <DEDUP_REMOVED lines=9> */
.L_x_1354:
        /* <DEDUP_REMOVED lines=9> */
.L_x_1355:
[----:B------:R-:W-:Y:S05]  /*2eb0*/  BSYNC B0 ;  /* 0x0000000000007941 */ /* 0x000fea0003800000 */
.L_x_1353:
        /* <DEDUP_REMOVED lines=15> */
.L_x_1357:
[----:B------:R-:W-:Y:S05]  /*2fb0*/  BSYNC B0 ;  /* 0x0000000000007941 */ /* 0x000fea0003800000 */
.L_x_1356:
        /* <DEDUP_REMOVED lines=8> */
.L_x_1359:
[----:B------:R-:W-:Y:S01]  /*3040*/  FFMA.FTZ R124, R18, R128, R129 ;  /* 0x00000080127c7223 */ /* 0x000fe20000010081 */
[----:B-----5:R-:W-:-:S03]  /*3050*/  @P3 SHF.R.U64 R125, R172, 0x10, R173 ;  /* 0x00000010ac7d3819 */ /* 0x020fc600000012ad */
[----:B------:R-:W-:Y:S01]  /*3060*/  FADD.FTZ R124, R39, -R124 ;  /* 0x8000007c277c7221 */ /* 0x000fe20000010000 */
[----:B------:R-:W-:-:S03]  /*3070*/  @P3 PRMT R125, RZ, 0x5410, R125 ;  /* 0x00005410ff7d3816 */ /* 0x000fc6000000007d */
[----:B------:R-:W-:-:S04]  /*3080*/  FMUL.FTZ R124, R5, R124 ;  /* 0x0000007c057c7220 */ /* 0x000fc80000410000 */
[----:B------:R-:W-:Y:S02]  /*3090*/  @P3 FADD.FTZ R124, R124, R125 ;  /* 0x0000007d7c7c3221 */ /* 0x000fe40000010000 */
.L_x_1360:
[----:B------:R-:W-:Y:S05]  /*30a0*/  BSYNC B0 ;  /* 0x0000000000007941 */ /* 0x000fea0003800000 */
.L_x_1358:
        /* <DEDUP_REMOVED lines=14> */
.L_x_1362:
[----:B------:R-:W-:Y:S05]  /*3190*/  BSYNC B0 ;  /* 0x0000000000007941 */ /* 0x000fea0003800000 */
.L_x_1361:
[----:B------:R-:W-:Y:S01]  /*31a0*/  BSSY B0, `(.L_x_1363) ;  /* 0x000000c000007945 */ /* 0x000fe20003800000 */
[----:B------:R-:W-:Y:S01]  /*31b0*/  @P0 PRMT R177, R127, 0x7610, R177 ;  /* 0x000076107fb10816 */ /* 0x000fe200000000b1 */
[----:B------:R-:W-:Y:S05]  /*31c0*/  @P1 BRA `(.L_x_1364) ;  /* 0x0000004000001947 */ /* 0x000fea0003800000 */
[----:B------:R-:W-:Y:S01]  /*31d0*/  MOV R124, RZ ;  /* 0x000000ff007c7202 */ /* 0x000fe20000000f00 */
[----:B------:R-:W-:Y:S05]  /*31e0*/  @!P3 BRA `(.L_x_1365) ;  /* 0x000000700000b947 */ /* 0x000fea0003800000 */
[----:B-----5:R-:W-:Y:S01]  /*31f0*/  PRMT R124, RZ, 0x5410, R173 ;  /* 0x00005410ff7c7816 */ /* 0x020fe200000000ad */
[----:B------:R-:W-:Y:S05]  /*3200*/  BRA `(.L_x_1365) ;  /* 0x0000005000007947 */ /* 0x000fea0003800000 */
.L_x_1364:
[----:B------:R-:W-:-:S04]  /*3210*/  FFMA.FTZ R125, R11, R128, R129 ;  /* 0x000000800b7d7223 */ /* 0x000fc80000010081 */
[----:B------:R-:W-:Y:S01]  /*3220*/  FADD.FTZ R124, R132, -R125 ;  /* 0x8000007d847c7221 */ /* 0x000fe20000010000 */
[----:B-----5:R-:W-:-:S03]  /*3230*/  @P3 PRMT R125, RZ, 0x5410, R173 ;  /* 0x00005410ff7d3816 */ /* 0x020fc600000000ad */
[----:B------:R-:W-:-:S04]  /*3240*/  FMUL.FTZ R124, R5, R124 ;  /* 0x0000007c057c7220 */ /* 0x000fc80000410000 */
[----:B------:R-:W-:Y:S02]  /*3250*/  @P3 FADD.FTZ R124, R124, R125 ;  /* 0x0000007d7c7c3221 */ /* 0x000fe40000010000 */
.L_x_1365:
[----:B------:R-:W-:Y:S05]  /*3260*/  BSYNC B0 ;  /* 0x0000000000007941 */ /* 0x000fea0003800000 */
.L_x_1363:
        /* <DEDUP_REMOVED lines=13> */
.L_x_1367:
[----:B------:R-:W-:Y:S05]  /*3340*/  BSYNC B0 ;  /* 0x0000000000007941 */ /* 0x000fea0003800000 */
.L_x_1366:
        /* <DEDUP_REMOVED lines=8> */
.L_x_1369:
[----:B------:R-:W-:Y:S01]  /*33d0*/  FFMA.FTZ R124, R19, R128, R129 ;  /* 0x00000080137c7223 */ /* 0x000fe20000010081 */
[----:B-----5:R-:W-:-:S03]  /*33e0*/  @P3 SHF.R.U32.HI R125, RZ, 0x10, R173 ;  /* 0x00000010ff7d3819 */ /* 0x020fc600000116ad */
[----:B------:R-:W-:Y:S01]  /*33f0*/  FADD.FTZ R124, R133, -R124 ;  /* 0x8000007c857c7221 */ /* 0x000fe20000010000 */
[----:B------:R-:W-:-:S03]  /*3400*/  @P3 PRMT R125, RZ, 0x5410, R125 ;  /* 0x00005410ff7d3816 */ /* 0x000fc6000000007d */
[----:B------:R-:W-:-:S04]  /*3410*/  FMUL.FTZ R124, R5, R124 ;  /* 0x0000007c057c7220 */ /* 0x000fc80000410000 */
[----:B------:R-:W-:Y:S02]  /*3420*/  @P3 FADD.FTZ R124, R124, R125 ;  /* 0x0000007d7c7c3221 */ /* 0x000fe40000010000 */
.L_x_1370:
[----:B------:R-:W-:Y:S05]  /*3430*/  BSYNC B0 ;  /* 0x0000000000007941 */ /* 0x000fea0003800000 */
.L_x_1368:
[----:B------:R-:W-:Y:S01]  /*3440*/  BSSY B0, `(.L_x_1371) ;  /* 0x000000d000007945 */ /* 0x000fe20003800000 */
[----:B------:R-:W-:Y:S05]  /*3450*/  @!P2 BRA `(.L_x_1372) ;  /* 0x000000b00000a947 */ /* 0x000fea0003800000 */
[----:B-----5:R-:W-:Y:S01]  /*3460*/  LOP3.LUT P4, RZ, R214, 0xff000000, RZ, 0xc0, !PT ;  /* 0xff000000d6ff7812 */ /* 0x020fe2000788c0ff */
[----:B------:R-:W-:Y:S01]  /*3470*/  FMUL.FTZ R125, R124, c[0x0][0x1ec] ;  /* 0x00007b007c7d7a20 */ /* 0x000fe20000410000 */
[----:B------:R-:W-:-:S03]  /*3480*/  HFMA2.MMA R126, -RZ, RZ, 0, 0 ;  /* 0x00000000ff7e7435 */ /* 0x000fc600000001ff */
        /* <DEDUP_REMOVED lines=8> */
.L_x_1372:
[----:B------:R-:W-:Y:S05]  /*3510*/  BSYNC B0 ;  /* 0x0000000000007941 */ /* 0x000fea0003800000 */
.L_x_1371:
        /* <DEDUP_REMOVED lines=11> */
.L_x_1373:
        /* <DEDUP_REMOVED lines=10> */
.L_x_1375:
[----:B------:R-:W-:Y:S05]  /*3670*/  BSYNC B0 ;  /* 0x0000000000007941 */ /* 0x000fea0003800000 */
.L_x_1374:
[----:B------:R-:W-:Y:S01]  /*3680*/  BSSY B0, `(.L_x_1376) ;  /* 0x000000a000007945 */ /* 0x000fe20003800000 */
[----:B------:R-:W-:Y:S05]  /*3690*/  @!P2 BRA `(.L_x_1377) ;  /* 0x000000800000a947 */ /* 0x000fea0003800000 */
[----:B0-----:R-:W-:Y:S02]  /*36a0*/  IADD3 R124, R184, 0x100, RZ ;  /* 0x00000100b87c7810 */ /* 0x001fe40007ffe0ff */
[----:B------:R-:W-:-:S05]  /*36b0*/  MOV R125, 0x8 ;  /* 0x00000008007d7802 */ /* 0x000fca0000000f00 */
[----:B------:R-:W-:-:S06]  /*36c0*/  IMAD.WIDE.U32 R124, R124, R125, c[0x0][0x170] ;  /* 0x00005c007c7c7625 */ /* 0x000fcc00078e007d */
[----:B------:R-:W2:Y:S02]  /*36d0*/  LDG.E.64 R124, [R124.64] ;  /* 0x000000047c7c7981 */ /* 0x000ea4000c1e1b00 */
[C-C-:B--2---:R-:W-:Y:S02]  /*36e0*/  SHF.R.U64 R237, R124.reuse, 0x10, R125.reuse ;  /* 0x000000107ced7819 */ /* 0x144fe4000000127d */
[--C-:B------:R-:W-:Y:S02]  /*36f0*/  SHF.R.U32.HI R126, RZ, 0x10, R125.reuse ;  /* 0x00000010ff7e7819 */ /* 0x100fe4000001167d */
[----:B------:R-:W-:Y:S02]  /*3700*/  PRMT R236, R124, 0x5410, R125 ;  /* 0x000054107cec7816 */ /* 0x000fe4000000007d */
[----:B------:R-:W-:Y:S02]  /*3710*/  PRMT R237, R237, 0x5410, R126 ;  /* 0x00005410eded7816 */ /* 0x000fe4000000007e */
.L_x_1377:
[----:B------:R-:W-:Y:S05]  /*3720*/  BSYNC B0 ;  /* 0x0000000000007941 */ /* 0x000fea0003800000 */
.L_x_1376:
[----:B------:R-:W-:Y:S01]  /*3730*/  BSSY B0, `(.L_x_1378) ;  /* 0x000000b000007945 */ /* 0x000fe20003800000 */
[----:B------:R-:W-:Y:S05]  /*3740*/  @P1 BRA `(.L_x_1379) ;  /* 0x0000004000001947 */ /* 0x000fea0003800000 */
[----:B0-----:R-:W-:Y:S01]  /*3750*/  IMAD.MOV.U32 R124, RZ, RZ, RZ ;  /* 0x000000ffff7c7224 */ /* 0x001fe200078e00ff */
[----:B------:R-:W-:Y:S05]  /*3760*/  @!P3 BRA `(.L_x_1380) ;  /* 0x000000700000b947 */ /* 0x000fea0003800000 */
[----:B-----5:R-:W-:Y:S01]  /*3770*/  PRMT R124, RZ, 0x5410, R170 ;  /* 0x00005410ff7c7816 */ /* 0x020fe200000000aa */
[----:B------:R-:W-:Y:S05]  /*3780*/  BRA `(.L_x_1380) ;  /* 0x0000005000007947 */ /* 0x000fea0003800000 */
.L_x_1379:
[----:B0-----:R-:W-:-:S04]  /*3790*/  FFMA.FTZ R125, R12, R128, R129 ;  /* 0x000000800c7d7223 */ /* 0x001fc80000010081 */
[----:B------:R-:W-:Y:S01]  /*37a0*/  FADD.FTZ R124, R134, -R125 ;  /* 0x8000007d867c7221 */ /* 0x000fe20000010000 */
[----:B-----5:R-:W-:-:S03]  /*37b0*/  @P3 PRMT R125, RZ, 0x5410, R170 ;  /* 0x00005410ff7d3816 */ /* 0x020fc600000000aa */
[----:B------:R-:W-:-:S04]  /*37c0*/  FMUL.FTZ R124, R5, R124 ;  /* 0x0000007c057c7220 */ /* 0x000fc80000410000 */
[----:B------:R-:W-:Y:S02]  /*37d0*/  @P3 FADD.FTZ R124, R124, R125 ;  /* 0x0000007d7c7c3221 */ /* 0x000fe40000010000 */
.L_x_1380:
[----:B------:R-:W-:Y:S05]  /*37e0*/  BSYNC B0 ;  /* 0x0000000000007941 */ /* 0x000fea0003800000 */
.L_x_1378:
        /* <DEDUP_REMOVED lines=13> */
.L_x_1382:
[----:B------:R-:W-:Y:S05]  /*38c0*/  BSYNC B0 ;  /* 0x0000000000007941 */ /* 0x000fea0003800000 */
.L_x_1381:
        /* <DEDUP_REMOVED lines=8> */
.L_x_1384:
[----:B------:R-:W-:Y:S01]  /*3950*/  FFMA.FTZ R124, R20, R128, R129 ;  /* 0x00000080147c7223 */ /* 0x000fe20000010081 */
[----:B-----5:R-:W-:-:S03]  /*3960*/  @P3 SHF.R.U64 R125, R170, 0x10, R171 ;  /* 0x00000010aa7d3819 */ /* 0x020fc600000012ab */
[----:B------:R-:W-:Y:S01]  /*3970*/  FADD.FTZ R124, R135, -R124 ;  /* 0x8000007c877c7221 */ /* 0x000fe20000010000 */
[----:B------:R-:W-:-:S03]  /*3980*/  @P3 PRMT R125, RZ, 0x5410, R125 ;  /* 0x00005410ff7d3816 */ /* 0x000fc6000000007d */
[----:B------:R-:W-:-:S04]  /*3990*/  FMUL.FTZ R124, R5, R124 ;  /* 0x0000007c057c7220 */ /* 0x000fc80000410000 */
[----:B------:R-:W-:Y:S02]  /*39a0*/  @P3 FADD.FTZ R124, R124, R125 ;  /* 0x0000007d7c7c3221 */ /* 0x000fe40000010000 */
.L_x_1385:
[----:B------:R-:W-:Y:S05]  /*39b0*/  BSYNC B0 ;  /* 0x0000000000007941 */ /* 0x000fea0003800000 */
.L_x_1383:
[----:B------:R-:W-:Y:S01]  /*39c0*/  BSSY B0, `(.L_x_1386) ;  /* 0x000000e000007945 */ /* 0x000fe20003800000 */
[----:B------:R-:W-:Y:S01]  /*39d0*/  @P0 F2FP.BF16.PACK_AB R127, RZ, R124 ;  /* 0x0000007cff7f023e */ /* 0x000fe200000010ff */
[----:B------:R-:W-:Y:S05]  /*39e0*/  @!P2 BRA `(.L_x_1387) ;  /* 0x000000b00000a947 */ /* 0x000fea0003800000 */
[----:B-----5:R-:W-:Y:S01]  /*39f0*/  LOP3.LUT P4, RZ, R200, 0xff00, RZ, 0xc0, !PT ;  /* 0x0000ff00c8ff7812 */ /* 0x020fe2000788c0ff */
[----:B------:R-:W-:Y:S02]  /*3a00*/  FMUL.FTZ R124, R124, c[0x0][0x1ec] ;  /* 0x00007b007c7c7a20 */ /* 0x000fe40000410000 */
[----:B------:R-:W-:Y:S02]  /*3a10*/  IMAD.MOV.U32 R126, RZ, RZ, RZ ;  /* 0x000000ffff7e7224 */ /* 0x000fe400078e00ff */
[----:B------:R-:W-:Y:S01]  /*3a20*/  FMUL.FTZ R130, R124, c[0x0][0x1e8] ;  /* 0x00007a007c827a20 */ /* 0x000fe20000410000 */
[----:B------:R-:W-:-:S07]  /*3a30*/  HFMA2.MMA R124, -RZ, RZ, 0, 0 ;  /* 0x00000000ff7c7435 */ /* 0x000fce00000001ff */
[----:B------:R-:W-:Y:S01]  /*3a40*/  @P4 FMUL.FTZ R124, R209, R130 ;  /* 0x00000082d17c4220 */ /* 0x000fe20000410000 */
[----:B------:R-:W-:-:S04]  /*3a50*/  @P4 PRMT R125, RZ, 0x5410, R237 ;  /* 0x00005410ff7d4816 */ /* 0x000fc800000000ed */
[----:B------:R-:W-:Y:S01]  /*3a60*/  F2FP.BF16.PACK_AB R124, RZ, R124 ;  /* 0x0000007cff7c723e */ /* 0x000fe200000010ff */
[----:B------:R-:W-:-:S03]  /*3a70*/  @P4 FMUL.FTZ R126, R125, R130 ;  /* 0x000000827d7e4220 */ /* 0x000fc60000410000 */
[----:B------:R-:W-:Y:S01]  /*3a80*/  PRMT R176, R124, 0x7610, R176 ;  /* 0x000076107cb07816 */ /* 0x000fe200000000b0 */
[----:B------:R-:W-:Y:S02]  /*3a90*/  FADD.FTZ R85, R85, R126 ;  /* 0x0000007e55557221 */ /* 0x000fe40000010000 */
.L_x_1387:
[----:B------:R-:W-:Y:S05]  /*3aa0*/  BSYNC B0 ;  /* 0x0000000000007941 */ /* 0x000fea0003800000 */
.L_x_1386:
[----:B------:R-:W-:Y:S01]  /*3ab0*/  BSSY B0, `(.L_x_1388) ;  /* 0x000000c000007945 */ /* 0x000fe20003800000 */
[----:B------:R-:W-:Y:S01]  /*3ac0*/  @P0 PRMT R177, R127, 0x7610, R177 ;  /* 0x000076107fb10816 */ /* 0x000fe200000000b1 */
[----:B------:R-:W-:Y:S05]  /*3ad0*/  @P1 BRA `(.L_x_1389) ;  /* 0x0000004000001947 */ /* 0x000fea0003800000 */
[----:B------:R-:W-:Y:S01]  /*3ae0*/  IMAD.MOV.U32 R124, RZ, RZ, RZ ;  /* 0x000000ffff7c7224 */ /* 0x000fe200078e00ff */
[----:B------:R-:W-:Y:S05]  /*3af0*/  @!P3 BRA `(.L_x_1390) ;  /* 0x000000700000b947 */ /* 0x000fea0003800000 */
[----:B-----5:R-:W-:Y:S01]  /*3b00*/  PRMT R124, RZ, 0x5410, R171 ;  /* 0x00005410ff7c7816 */ /* 0x020fe200000000ab */
[----:B------:R-:W-:Y:S05]  /*3b10*/  BRA `(.L_x_1390) ;  /* 0x0000005000007947 */ /* 0x000fea0003800000 */
.L_x_1389:
[----:B------:R-:W-:-:S04]  /*3b20*/  FFMA.FTZ R125, R13, R128, R129 ;  /* 0x000000800d7d7223 */ /* 0x000fc80000010081 */
[----:B------:R-:W-:Y:S01]  /*3b30*/  FADD.FTZ R124, R136, -R125 ;  /* 0x8000007d887c7221 */ /* 0x000fe20000010000 */
[----:B-----5:R-:W-:-:S03]  /*3b40*/  @P3 PRMT R125, RZ, 0x5410, R171 ;  /* 0x00005410ff7d3816 */ /* 0x020fc600000000ab */
[----:B------:R-:W-:-:S04]  /*3b50*/  FMUL.FTZ R124, R5, R124 ;  /* 0x0000007c057c7220 */ /* 0x000fc80000410000 */
[----:B------:R-:W-:Y:S02]  /*3b60*/  @P3 FADD.FTZ R124, R124, R125 ;  /* 0x0000007d7c7c3221 */ /* 0x000fe40000010000 */
.L_x_1390:
[----:B------:R-:W-:Y:S05]  /*3b70*/  BSYNC B0 ;  /* 0x0000000000007941 */ /* 0x000fea0003800000 */
.L_x_1388:
        /* <DEDUP_REMOVED lines=13> */
.L_x_1392:
[----:B------:R-:W-:Y:S05]  /*3c50*/  BSYNC B0 ;  /* 0x0000000000007941 */ /* 0x000fea0003800000 */
.L_x_1391:
        /* <DEDUP_REMOVED lines=8> */
.L_x_1394:
[----:B------:R-:W-:Y:S01]  /*3ce0*/  FFMA.FTZ R124, R21, R128, R129 ;  /* 0x00000080157c7223 */ /* 0x000fe20000010081 */
[----:B-----5:R-:W-:-:S03]  /*3cf0*/  @P3 SHF.R.U32.HI R125, RZ, 0x10, R171 ;  /* 0x00000010ff7d3819 */ /* 0x020fc600000116ab */
[----:B------:R-:W-:Y:S01]  /*3d00*/  FADD.FTZ R124, R137, -R124 ;  /* 0x8000007c897c7221 */ /* 0x000fe20000010000 */
[----:B------:R-:W-:-:S03]  /*3d10*/  @P3 PRMT R125, RZ, 0x5410, R125 ;  /* 0x00005410ff7d3816 */ /* 0x000fc6000000007d */
[----:B------:R-:W-:-:S04]  /*3d20*/  FMUL.FTZ R124, R5, R124 ;  /* 0x0000007c057c7220 */ /* 0x000fc80000410000 */
[----:B------:R-:W-:Y:S02]  /*3d30*/  @P3 FADD.FTZ R124, R124, R125 ;  /* 0x0000007d7c7c3221 */ /* 0x000fe40000010000 */
.L_x_1395:
[----:B------:R-:W-:Y:S05]  /*3d40*/  BSYNC B0 ;  /* 0x0000000000007941 */ /* 0x000fea0003800000 */
.L_x_1393:
[----:B------:R-:W-:Y:S01]  /*3d50*/  BSSY B0, `(.L_x_1396) ;  /* 0x000000d000007945 */ /* 0x000fe20003800000 */
        /* <DEDUP_REMOVED lines=12> */
.L_x_1397:
[----:B------:R-:W-:Y:S05]  /*3e20*/  BSYNC B0 ;  /* 0x0000000000007941 */ /* 0x000fea0003800000 */
.L_x_1396:
[----:B------:R-:W-:-:S04]  /*3e30*/  @P0 F2FP.BF16.PACK_AB R124, RZ, R124 ;  /* 0x0000007cff7c023e */ /* 0x000fc800000010ff */
        /* <DEDUP_REMOVED lines=10> */
.L_x_1398:
[----:B------:R-:W-:Y:S01]  /*3ee0*/  BSSY B0, `(.L_x_1399) ;  /* 0x000000b000007945 */ /* 0x000fe20003800000 */
[----:B------:R-:W-:Y:S05]  /*3ef0*/  @!P2 BRA `(.L_x_1400) ;  /* 0x000000900000a947 */ /* 0x000fea0003800000 */
[----:B0-----:R-:W-:Y:S02]  /*3f00*/  LOP3.LUT R124, R176, 0xffff, RZ, 0xc0, !PT ;  /* 0x0000ffffb07c7812 */ /* 0x001fe400078ec0ff */
        /* <DEDUP_REMOVED lines=8> */
.L_x_1400:
[----:B------:R-:W-:Y:S05]  /*3f90*/  BSYNC B0 ;  /* 0x0000000000007941 */ /* 0x000fea0003800000 */
.L_x_1399:
[----:B------:R-:W-:Y:S01]  /*3fa0*/  BSSY B0, `(.L_x_1401) ;  /* 0x000000a000007945 */ /* 0x000fe20003800000 */
[----:B------:R-:W-:Y:S01]  /*3fb0*/  IADD3 R130, R184, 0x200, RZ ;  /* 0x00000200b8827810 */ /* 0x000fe20007ffe0ff */
[----:B------:R-:W-:Y:S05]  /*3fc0*/  @!P2 BRA `(.L_x_1402) ;  /* 0x000000700000a947 */ /* 0x000fea0003800000 */
[----:B0-----:R-:W-:-:S04]  /*3fd0*/  IMAD.MOV.U32 R125, RZ, RZ, 0x8 ;  /* 0x00000008ff7d7424 */ /* 0x001fc800078e00ff */
[----:B------:R-:W-:-:S06]  /*3fe0*/  IMAD.WIDE.U32 R124, R130, R125, c[0x0][0x170] ;  /* 0x00005c00827c7625 */ /* 0x000fcc00078e007d */
[----:B------:R-:W2:Y:S02]  /*3ff0*/  LDG.E.64 R124, [R124.64] ;  /* 0x000000047c7c7981 */ /* 0x000ea4000c1e1b00 */
[C-C-:B--2---:R-:W-:Y:S02]  /*4000*/  SHF.R.U64 R237, R124.reuse, 0x10, R125.reuse ;  /* 0x000000107ced7819 */ /* 0x144fe4000000127d */
[--C-:B------:R-:W-:Y:S02]  /*4010*/  SHF.R.U32.HI R126, RZ, 0x10, R125.reuse ;  /* 0x00000010ff7e7819 */ /* 0x100fe4000001167d */
[----:B------:R-:W-:Y:S02]  /*4020*/  PRMT R236, R124, 0x5410, R125 ;  /* 0x000054107cec7816 */ /* 0x000fe4000000007d */
[----:B------:R-:W-:Y:S02]  /*4030*/  PRMT R237, R237, 0x5410, R126 ;  /* 0x00005410eded7816 */ /* 0x000fe4000000007e */
.L_x_1402:
[----:B------:R-:W-:Y:S05]  /*4040*/  BSYNC B0 ;  /* 0x0000000000007941 */ /* 0x000fea0003800000 */
.L_x_1401:
[----:B------:R-:W-:Y:S01]  /*4050*/  BSSY B0, `(.L_x_1403) ;  /* 0x000000b000007945 */ /* 0x000fe20003800000 */
[----:B------:R-:W-:Y:S05]  /*4060*/  @P1 BRA `(.L_x_1404) ;  /* 0x0000004000001947 */ /* 0x000fea0003800000 */
[----:B0-----:R-:W-:Y:S01]  /*4070*/  MOV R124, RZ ;  /* 0x000000ff007c7202 */ /* 0x001fe20000000f00 */
[----:B------:R-:W-:Y:S05]  /*4080*/  @!P3 BRA `(.L_x_1405) ;  /* 0x000000700000b947 */ /* 0x000fea0003800000 */
[----:B-----5:R-:W-:Y:S01]  /*4090*/  PRMT R124, RZ, 0x5410, R168 ;  /* 0x00005410ff7c7816 */ /* 0x020fe200000000a8 */
[----:B------:R-:W-:Y:S05]  /*40a0*/  BRA `(.L_x_1405) ;  /* 0x0000005000007947 */ /* 0x000fea0003800000 */
.L_x_1404:
[----:B0-----:R-:W-:-:S04]  /*40b0*/  FFMA.FTZ R125, R14, R128, R129 ;  /* 0x000000800e7d7223 */ /* 0x001fc80000010081 */
[----:B------:R-:W-:Y:S01]  /*40c0*/  FADD.FTZ R124, R138, -R125 ;  /* 0x8000007d8a7c7221 */ /* 0x000fe20000010000 */
[----:B-----5:R-:W-:-:S03]  /*40d0*/  @P3 PRMT R125, RZ, 0x5410, R168 ;  /* 0x00005410ff7d3816 */ /* 0x020fc600000000a8 */
[----:B------:R-:W-:-:S04]  /*40e0*/  FMUL.FTZ R124, R5, R124 ;  /* 0x0000007c057c7220 */ /* 0x000fc80000410000 */
[----:B------:R-:W-:Y:S02]  /*40f0*/  @P3 FADD.FTZ R124, R124, R125 ;  /* 0x0000007d7c7c3221 */ /* 0x000fe40000010000 */
.L_x_1405:
[----:B------:R-:W-:Y:S05]  /*4100*/  BSYNC B0 ;  /* 0x0000000000007941 */ /* 0x000fea0003800000 */
.L_x_1403:
        /* <DEDUP_REMOVED lines=13> */
.L_x_1407:
[----:B------:R-:W-:Y:S05]  /*41e0*/  BSYNC B0 ;  /* 0x0000000000007941 */ /* 0x000fea0003800000 */
.L_x_1406:
        /* <DEDUP_REMOVED lines=8> */
.L_x_1409:
[----:B------:R-:W-:Y:S01]  /*4270*/  FFMA.FTZ R124, R22, R128, R129 ;  /* 0x00000080167c7223 */ /* 0x000fe20000010081 */
[----:B-----5:R-:W-:-:S03]  /*4280*/  @P3 SHF.R.U64 R125, R168, 0x10, R169 ;  /* 0x00000010a87d3819 */ /* 0x020fc600000012a9 */
[----:B------:R-:W-:Y:S01]  /*4290*/  FADD.FTZ R124, R139, -R124 ;  /* 0x8000007c8b7c7221 */ /* 0x000fe20000010000 */
[----:B------:R-:W-:-:S03]  /*42a0*/  @P3 PRMT R125, RZ, 0x5410, R125 ;  /* 0x00005410ff7d3816 */ /* 0x000fc6000000007d */
[----:B------:R-:W-:-:S04]  /*42b0*/  FMUL.FTZ R124, R5, R124 ;  /* 0x0000007c057c7220 */ /* 0x000fc80000410000 */
[----:B------:R-:W-:Y:S02]  /*42c0*/  @P3 FADD.FTZ R124, R124, R125 ;  /* 0x0000007d7c7c3221 */ /* 0x000fe40000010000 */
.L_x_1410:
[----:B------:R-:W-:Y:S05]  /*42d0*/  BSYNC B0 ;  /* 0x0000000000007941 */ /* 0x000fea0003800000 */
.L_x_1408:
[----:B------:R-:W-:Y:S01]  /*42e0*/  BSSY B0, `(.L_x_1411) ;  /* 0x000000e000007945 */ /* 0x000fe20003800000 */
[----:B------:R-:W-:Y:S01]  /*42f0*/  @P0 F2FP.BF16.PACK_AB R127, RZ, R124 ;  /* 0x0000007cff7f023e */ /* 0x000fe200000010ff */
        /* <DEDUP_REMOVED lines=12> */
.L_x_1412:
[----:B------:R-:W-:Y:S05]  /*43c0*/  BSYNC B0 ;  /* 0x0000000000007941 */ /* 0x000fea0003800000 */
.L_x_1411:
[----:B------:R-:W-:Y:S01]  /*43d0*/  BSSY B0, `(.L_x_1413) ;  /* 0x000000c000007945 */ /* 0x000fe20003800000 */
[----:B------:R-:W-:Y:S01]  /*43e0*/  @P0 PRMT R177, R127, 0x7610, R177 ;  /* 0x000076107fb10816 */ /* 0x000fe200000000b1 */
[----:B------:R-:W-:Y:S05]  /*43f0*/  @P1 BRA `(.L_x_1414) ;  /* 0x0000004000001947 */ /* 0x000fea0003800000 */
[----:B------:R-:W-:Y:S01]  /*4400*/  IMAD.MOV.U32 R124, RZ, RZ, RZ ;  /* 0x000000ffff7c7224 */ /* 0x000fe200078e00ff */
[----:B------:R-:W-:Y:S05]  /*4410*/  @!P3 BRA `(.L_x_1415) ;  /* 0x000000700000b947 */ /* 0x000fea0003800000 */
[----:B-----5:R-:W-:Y:S01]  /*4420*/  PRMT R124, RZ, 0x5410, R169 ;  /* 0x00005410ff7c7816 */ /* 0x020fe200000000a9 */
[----:B------:R-:W-:Y:S05]  /*4430*/  BRA `(.L_x_1415) ;  /* 0x0000005000007947 */ /* 0x000fea0003800000 */
.L_x_1414:
[----:B------:R-:W-:-:S04]  /*4440*/  FFMA.FTZ R125, R15, R128, R129 ;  /* 0x000000800f7d7223 */ /* 0x000fc80000010081 */
[----:B------:R-:W-:Y:S01]  /*4450*/  FADD.FTZ R124, R140, -R125 ;  /* 0x8000007d8c7c7221 */ /* 0x000fe20000010000 */
[----:B-----5:R-:W-:-:S03]  /*4460*/  @P3 PRMT R125, RZ, 0x5410, R169 ;  /* 0x00005410ff7d3816 */ /* 0x020fc600000000a9 */
[----:B------:R-:W-:-:S04]  /*4470*/  FMUL.FTZ R124, R5, R124 ;  /* 0x0000007c057c7220 */ /* 0x000fc80000410000 */
[----:B------:R-:W-:Y:S02]  /*4480*/  @P3 FADD.FTZ R124, R124, R125 ;  /* 0x0000007d7c7c3221 */ /* 0x000fe40000010000 */
.L_x_1415:
[----:B------:R-:W-:Y:S05]  /*4490*/  BSYNC B0 ;  /* 0x0000000000007941 */ /* 0x000fea0003800000 */
.L_x_1413:
        /* <DEDUP_REMOVED lines=13> */
.L_x_1417:
[----:B------:R-:W-:Y:S05]  /*4570*/  BSYNC B0 ;  /* 0x0000000000007941 */ /* 0x000fea0003800000 */
.L_x_1416:
        /* <DEDUP_REMOVED lines=8> */
.L_x_1419:
[----:B------:R-:W-:Y:S01]  /*4600*/  FFMA.FTZ R124, R23, R128, R129 ;  /* 0x00000080177c7223 */ /* 0x000fe20000010081 */
[----:B-----5:R-:W-:-:S03]  /*4610*/  @P3 SHF.R.U32.HI R125, RZ, 0x10, R169 ;  /* 0x00000010ff7d3819 */ /* 0x020fc600000116a9 */
[----:B------:R-:W-:Y:S01]  /*4620*/  FADD.FTZ R124, R141, -R124 ;  /* 0x8000007c8d7c7221 */ /* 0x000fe20000010000 */
[----:B------:R-:W-:-:S03]  /*4630*/  @P3 PRMT R125, RZ, 0x5410, R125 ;  /* 0x00005410ff7d3816 */ /* 0x000fc6000000007d */
[----:B------:R-:W-:-:S04]  /*4640*/  FMUL.FTZ R124, R5, R124 ;  /* 0x0000007c057c7220 */ /* 0x000fc80000410000 */
[----:B------:R-:W-:Y:S02]  /*4650*/  @P3 FADD.FTZ R124, R124, R125 ;  /* 0x0000007d7c7c3221 */ /* 0x000fe40000010000 */
.L_x_1420:
[----:B------:R-:W-:Y:S05]  /*4660*/  BSYNC B0 ;  /* 0x0000000000007941 */ /* 0x000fea0003800000 */
.L_x_1418:
[----:B------:R-:W-:Y:S01]  /*4670*/  BSSY B0, `(.L_x_1421) ;  /* 0x000000d000007945 */ /* 0x000fe20003800000 */
[----:B------:R-:W-:Y:S05]  /*4680*/  @!P2 BRA `(.L_x_1422) ;  /* 0x000000b00000a947 */ /* 0x000fea0003800000 */
[----:B-----5:R-:W-:Y:S01]  /*4690*/  LOP3.LUT P4, RZ, R188, 0xff000000, RZ, 0xc0, !PT ;  /* 0xff000000bcff7812 */ /* 0x020fe2000788c0ff */
[----:B------:R-:W-:Y:S02]  /*46a0*/  FMUL.FTZ R125, R124, c[0x0][0x1ec] ;  /* 0x00007b007c7d7a20 */ /* 0x000fe40000410000 */
[----:B------:R-:W-:Y:S02]  /*46b0*/  IMAD.MOV.U32 R126, RZ, RZ, RZ ;  /* 0x000000ffff7e7224 */ /* 0x000fe400078e00ff */
[----:B------:R-:W-:Y:S01]  /*46c0*/  FMUL.FTZ R174, R125, c[0x0][0x1e8] ;  /* 0x00007a007dae7a20 */ /* 0x000fe20000410000 */
[----:B------:R-:W-:-:S07]  /*46d0*/  MOV R125, RZ ;  /* 0x000000ff007d7202 */ /* 0x000fce0000000f00 */
[----:B------:R-:W-:Y:S01]  /*46e0*/  @P4 FMUL.FTZ R125, R203, R174 ;  /* 0x000000aecb7d4220 */ /* 0x000fe20000410000 */
[----:B------:R-:W-:-:S04]  /*46f0*/  @P4 PRMT R127, RZ, 0x7610, R237 ;  /* 0x00007610ff7f4816 */ /* 0x000fc800000000ed */
[----:B------:R-:W-:Y:S01]  /*4700*/  F2FP.BF16.PACK_AB R125, RZ, R125 ;  /* 0x0000007dff7d723e */ /* 0x000fe200000010ff */
[----:B------:R-:W-:-:S03]  /*4710*/  @P4 FMUL.FTZ R126, R127, R174 ;  /* 0x000000ae7f7e4220 */ /* 0x000fc60000410000 */
[----:B------:R-:W-:Y:S01]  /*4720*/  PRMT R180, R125, 0x7610, R180 ;  /* 0x000076107db47816 */ /* 0x000fe200000000b4 */
[----:B------:R-:W-:Y:S02]  /*4730*/  FADD.FTZ R91, R91, R126 ;  /* 0x0000007e5b5b7221 */ /* 0x000fe40000010000 */
.L_x_1422:
[----:B------:R-:W-:Y:S05]  /*4740*/  BSYNC B0 ;  /* 0x0000000000007941 */ /* 0x000fea0003800000 */
.L_x_1421:
        /* <DEDUP_REMOVED lines=11> */
.L_x_1423:
        /* <DEDUP_REMOVED lines=10> */
.L_x_1425:
[----:B------:R-:W-:Y:S05]  /*48a0*/  BSYNC B0 ;  /* 0x0000000000007941 */ /* 0x000fea0003800000 */
.L_x_1424:
[----:B------:R-:W-:Y:S01]  /*48b0*/  BSSY B0, `(.L_x_1426) ;  /* 0x000000a000007945 */ /* 0x000fe20003800000 */
[----:B0-----:R-:W-:Y:S01]  /*48c0*/  IADD3 R126, R184, 0x300, RZ ;  /* 0x00000300b87e7810 */ /* 0x001fe20007ffe0ff */
[----:B------:R-:W-:Y:S05]  /*48d0*/  @!P2 BRA `(.L_x_1427) ;  /* 0x000000700000a947 */ /* 0x000fea0003800000 */
[----:B------:R-:W-:-:S04]  /*48e0*/  IMAD.MOV.U32 R125, RZ, RZ, 0x8 ;  /* 0x00000008ff7d7424 */ /* 0x000fc800078e00ff */
[----:B------:R-:W-:-:S06]  /*48f0*/  IMAD.WIDE.U32 R124, R126, R125, c[0x0][0x170] ;  /* 0x00005c007e7c7625 */ /* 0x000fcc00078e007d */
[----:B------:R-:W2:Y:S02]  /*4900*/  LDG.E.64 R124, [R124.64] ;  /* 0x000000047c7c7981 */ /* 0x000ea4000c1e1b00 */
[C-C-:B--2---:R-:W-:Y:S02]  /*4910*/  SHF.R.U64 R237, R124.reuse, 0x10, R125.reuse ;  /* 0x000000107ced7819 */ /* 0x144fe4000000127d */
[--C-:B------:R-:W-:Y:S02]  /*4920*/  SHF.R.U32.HI R127, RZ, 0x10, R125.reuse ;  /* 0x00000010ff7f7819 */ /* 0x100fe4000001167d */
[----:B------:R-:W-:Y:S02]  /*4930*/  PRMT R236, R124, 0x5410, R125 ;  /* 0x000054107cec7816 */ /* 0x000fe4000000007d */
[----:B------:R-:W-:Y:S02]  /*4940*/  PRMT R237, R237, 0x5410, R127 ;  /* 0x00005410eded7816 */ /* 0x000fe4000000007f */
.L_x_1427:
[----:B------:R-:W-:Y:S05]  /*4950*/  BSYNC B0 ;  /* 0x0000000000007941 */ /* 0x000fea0003800000 */
.L_x_1426:
[----:B------:R-:W-:Y:S01]  /*4960*/  BSSY B0, `(.L_x_1428) ;  /* 0x000000b000007945 */ /* 0x000fe20003800000 */
[----:B------:R-:W-:Y:S05]  /*4970*/  @P1 BRA `(.L_x_1429) ;  /* 0x0000004000001947 */ /* 0x000fea0003800000 */
[----:B------:R-:W-:Y:S01]  /*4980*/  IMAD.MOV.U32 R124, RZ, RZ, RZ ;  /* 0x000000ffff7c7224 */ /* 0x000fe200078e00ff */
[----:B------:R-:W-:Y:S05]  /*4990*/  @!P3 BRA `(.L_x_1430) ;  /* 0x000000700000b947 */ /* 0x000fea0003800000 */
[----:B-----5:R-:W-:Y:S01]  /*49a0*/  PRMT R124, RZ, 0x5410, R166 ;  /* 0x00005410ff7c7816 */ /* 0x020fe200000000a6 */
[----:B------:R-:W-:Y:S05]  /*49b0*/  BRA `(.L_x_1430) ;  /* 0x0000005000007947 */ /* 0x000fea0003800000 */
.L_x_1429:
[----:B------:R-:W-:-:S04]  /*49c0*/  FFMA.FTZ R125, R16, R128, R129 ;  /* 0x00000080107d7223 */ /* 0x000fc80000010081 */
[----:B------:R-:W-:Y:S01]  /*49d0*/  FADD.FTZ R124, R142, -R125 ;  /* 0x8000007d8e7c7221 */ /* 0x000fe20000010000 */
[----:B-----5:R-:W-:-:S03]  /*49e0*/  @P3 PRMT R125, RZ, 0x5410, R166 ;  /* 0x00005410ff7d3816 */ /* 0x020fc600000000a6 */
[----:B------:R-:W-:-:S04]  /*49f0*/  FMUL.FTZ R124, R5, R124 ;  /* 0x0000007c057c7220 */ /* 0x000fc80000410000 */
[----:B------:R-:W-:Y:S02]  /*4a00*/  @P3 FADD.FTZ R124, R124, R125 ;  /* 0x0000007d7c7c3221 */ /* 0x000fe40000010000 */
.L_x_1430:
[----:B------:R-:W-:Y:S05]  /*4a10*/  BSYNC B0 ;  /* 0x0000000000007941 */ /* 0x000fea0003800000 */
.L_x_1428:
        /* <DEDUP_REMOVED lines=13> */
.L_x_1432:
[----:B------:R-:W-:Y:S05]  /*4af0*/  BSYNC B0 ;  /* 0x0000000000007941 */ /* 0x000fea0003800000 */
.L_x_1431:
[----:B------:R-:W-:Y:S01]  /*4b00*/  BSSY B0, `(.L_x_1433) ;  /* 0x000000e000007945 */ /* 0x000fe20003800000 */
[----:B------:R-:W-:Y:S01]  /*4b10*/  @P0 PRMT R159, R131, 0x7610, R159 ;  /* 0x00007610839f0816 */ /* 0x000fe2000000009f */
[----:B------:R-:W-:Y:S05]  /*4b20*/  @P1 BRA `(.L_x_1434) ;  /* 0x0000005000001947 */ /* 0x000fea0003800000 */
[----:B------:R-:W-:Y:S01]  /*4b30*/  MOV R124, RZ ;  /* 0x000000ff007c7202 */ /* 0x000fe20000000f00 */
[----:B------:R-:W-:Y:S05]  /*4b40*/  @!P3 BRA `(.L_x_1435) ;  /* 0x000000900000b947 */ /* 0x000fea0003800000 */
[----:B-----5:R-:W-:-:S04]  /*4b50*/  SHF.R.U64 R124, R166, 0x10, R167 ;  /* 0x00000010a67c7819 */ /* 0x020fc800000012a7 */
[----:B------:R-:W-:Y:S01]  /*4b60*/  PRMT R124, RZ, 0x5410, R124 ;  /* 0x00005410ff7c7816 */ /* 0x000fe2000000007c */
[----:B------:R-:W-:Y:S05]  /*4b70*/  BRA `(.L_x_1435) ;  /* 0x0000006000007947 */ /* 0x000fea0003800000 */
.L_x_1434:
[----:B------:R-:W-:Y:S01]  /*4b80*/  FFMA.FTZ R124, R24, R128, R129 ;  /* 0x00000080187c7223 */ /* 0x000fe20000010081 */
[----:B-----5:R-:W-:-:S03]  /*4b90*/  @P3 SHF.R.U64 R125, R166, 0x10, R167 ;  /* 0x00000010a67d3819 */ /* 0x020fc600000012a7 */
[----:B------:R-:W-:Y:S01]  /*4ba0*/  FADD.FTZ R124, R143, -R124 ;  /* 0x8000007c8f7c7221 */ /* 0x000fe20000010000 */
[----:B------:R-:W-:-:S03]  /*4bb0*/  @P3 PRMT R125, RZ, 0x5410, R125 ;  /* 0x00005410ff7d3816 */ /* 0x000fc6000000007d */
[----:B------:R-:W-:-:S04]  /*4bc0*/  FMUL.FTZ R124, R5, R124 ;  /* 0x0000007c057c7220 */ /* 0x000fc80000410000 */
[----:B------:R-:W-:Y:S02]  /*4bd0*/  @P3 FADD.FTZ R124, R124, R125 ;  /* 0x0000007d7c7c3221 */ /* 0x000fe40000010000 */
.L_x_1435:
[----:B------:R-:W-:Y:S05]  /*4be0*/  BSYNC B0 ;  /* 0x0000000000007941 */ /* 0x000fea0003800000 */
.L_x_1433:
        /* <DEDUP_REMOVED lines=14> */
.L_x_1437:
[----:B------:R-:W-:Y:S05]  /*4cd0*/  BSYNC B0 ;  /* 0x0000000000007941 */ /* 0x000fea0003800000 */
.L_x_1436:
[----:B------:R-:W-:Y:S01]  /*4ce0*/  BSSY B0, `(.L_x_1438) ;  /* 0x000000c000007945 */ /* 0x000fe20003800000 */
[----:B------:R-:W-:Y:S01]  /*4cf0*/  @P0 PRMT R177, R127, 0x7610, R177 ;  /* 0x000076107fb10816 */ /* 0x000fe200000000b1 */
[----:B------:R-:W-:Y:S05]  /*4d00*/  @P1 BRA `(.L_x_1439) ;  /* 0x0000004000001947 */ /* 0x000fea0003800000 */
[----:B------:R-:W-:Y:S01]  /*4d10*/  HFMA2.MMA R124, -RZ, RZ, 0, 0 ;  /* 0x00000000ff7c7435 */ /* 0x000fe200000001ff */
[----:B------:R-:W-:Y:S05]  /*4d20*/  @!P3 BRA `(.L_x_1440) ;  /* 0x000000700000b947 */ /* 0x000fea0003800000 */
[----:B-----5:R-:W-:Y:S01]  /*4d30*/  PRMT R124, RZ, 0x5410, R167 ;  /* 0x00005410ff7c7816 */ /* 0x020fe200000000a7 */
[----:B------:R-:W-:Y:S05]  /*4d40*/  BRA `(.L_x_1440) ;  /* 0x0000005000007947 */ /* 0x000fea0003800000 */
.L_x_1439:
[----:B------:R-:W-:-:S04]  /*4d50*/  FFMA.FTZ R125, R17, R128, R129 ;  /* 0x00000080117d7223 */ /* 0x000fc80000010081 */
[----:B------:R-:W-:Y:S01]  /*4d60*/  FADD.FTZ R124, R144, -R125 ;  /* 0x8000007d907c7221 */ /* 0x000fe20000010000 */
[----:B-----5:R-:W-:-:S03]  /*4d70*/  @P3 PRMT R125, RZ, 0x5410, R167 ;  /* 0x00005410ff7d3816 */ /* 0x020fc600000000a7 */
[----:B------:R-:W-:-:S04]  /*4d80*/  FMUL.FTZ R124, R5, R124 ;  /* 0x0000007c057c7220 */ /* 0x000fc80000410000 */
[----:B------:R-:W-:Y:S02]  /*4d90*/  @P3 FADD.FTZ R124, R124, R125 ;  /* 0x0000007d7c7c3221 */ /* 0x000fe40000010000 */
.L_x_1440:
[----:B------:R-:W-:Y:S05]  /*4da0*/  BSYNC B0 ;  /* 0x0000000000007941 */ /* 0x000fea0003800000 */
.L_x_1438:
        /* <DEDUP_REMOVED lines=13> */
.L_x_1442:
[----:B------:R-:W-:Y:S05]  /*4e80*/  BSYNC B0 ;  /* 0x0000000000007941 */ /* 0x000fea0003800000 */
.L_x_1441:
        /* <DEDUP_REMOVED lines=8> */
.L_x_1444:
[----:B------:R-:W-:Y:S01]  /*4f10*/  FFMA.FTZ R124, R25, R128, R129 ;  /* 0x00000080197c7223 */ /* 0x000fe20000010081 */
[----:B-----5:R-:W-:-:S03]  /*4f20*/  @P3 SHF.R.U32.HI R125, RZ, 0x10, R167 ;  /* 0x00000010ff7d3819 */ /* 0x020fc600000116a7 */
[----:B------:R-:W-:Y:S01]  /*4f30*/  FADD.FTZ R124, R145, -R124 ;  /* 0x8000007c917c7221 */ /* 0x000fe20000010000 */
[----:B------:R-:W-:-:S03]  /*4f40*/  @P3 PRMT R125, RZ, 0x5410, R125 ;  /* 0x00005410ff7d3816 */ /* 0x000fc6000000007d */
[----:B------:R-:W-:-:S04]  /*4f50*/  FMUL.FTZ R124, R5, R124 ;  /* 0x0000007c057c7220 */ /* 0x000fc80000410000 */
[----:B------:R-:W-:Y:S02]  /*4f60*/  @P3 FADD.FTZ R124, R124, R125 ;  /* 0x0000007d7c7c3221 */ /* 0x000fe40000010000 */
.L_x_1445:
[----:B------:R-:W-:Y:S05]  /*4f70*/  BSYNC B0 ;  /* 0x0000000000007941 */ /* 0x000fea0003800000 */
.L_x_1443:
[----:B------:R-:W-:Y:S01]  /*4f80*/  BSSY B0, `(.L_x_1446) ;  /* 0x000000d000007945 */ /* 0x000fe20003800000 */
[----:B------:R-:W-:Y:S05]  /*4f90*/  @!P2 BRA `(.L_x_1447) ;  /* 0x000000b00000a947 */ /* 0x000fea0003800000 */
[----:B-----5:R-:W-:Y:S01]  /*4fa0*/  LOP3.LUT P4, RZ, R183, 0xff000000, RZ, 0xc0, !PT ;  /* 0xff000000b7ff7812 */ /* 0x020fe2000788c0ff */
[----:B------:R-:W-:Y:S01]  /*4fb0*/  FMUL.FTZ R125, R124, c[0x0][0x1ec] ;  /* 0x00007b007c7d7a20 */ /* 0x000fe20000410000 */
[----:B------:R-:W-:-:S03]  /*4fc0*/  MOV R130, RZ ;  /* 0x000000ff00827202 */ /* 0x000fc60000000f00 */
        /* <DEDUP_REMOVED lines=8> */
.L_x_1447:
[----:B------:R-:W-:Y:S05]  /*5050*/  BSYNC B0 ;  /* 0x0000000000007941 */ /* 0x000fea0003800000 */
.L_x_1446:
[----:B------:R-:W-:-:S04]  /*5060*/  @P0 F2FP.BF16.PACK_AB R124, RZ, R124 ;  /* 0x0000007cff7c023e */ /* 0x000fc800000010ff */
[----:B------:R-:W-:Y:S01]  /*5070*/  @P0 PRMT R181, R124, 0x7610, R181 ;  /* 0x000076107cb50816 */ /* 0x000fe200000000b5 */
[----:B------:R-:W-:Y:S05]  /*5080*/  @!P0 BRA `(.L_x_1448) ;  /* 0x0000008000008947 */ /* 0x000fea0003800000 */
[----:B------:R-:W-:Y:S01]  /*5090*/  LOP3.LUT R124, R177, 0xffff, RZ, 0xc0, !PT ;  /* 0x0000ffffb17c7812 */ /* 0x000fe200078ec0ff */
[----:B-----5:R-:W-:Y:S01]  /*50a0*/  IMAD.MOV.U32 R183, RZ, RZ, 0x8 ;  /* 0x00000008ffb77424 */ /* 0x020fe200078e00ff */
[----:B------:R-:W-:-:S03]  /*50b0*/  PRMT R127, R179, 0x5410, R181 ;  /* 0x00005410b37f7816 */ /* 0x000fc600000000b5 */
[----:B------:R-:W-:-:S04]  /*50c0*/  IMAD.WIDE.U32 R124, R124, 0x10000, RZ ;  /* 0x000100007c7c7825 */ /* 0x000fc800078e00ff */
[----:B------:R-:W-:Y:S01]  /*50d0*/  IMAD.WIDE.U32 R182, R182, R183, c[0x0][0x258] ;  /* 0x00009600b6b67625 */ /* 0x000fe200078e00b7 */
[----:B------:R-:W-:Y:S02]  /*50e0*/  LOP3.LUT R125, R127, R125, RZ, 0xfc, !PT ;  /* 0x0000007d7f7d7212 */ /* 0x000fe400078efcff */
[----:B------:R-:W-:-:S05]  /*50f0*/  LOP3.LUT R124, R124, 0xffff, R159, 0xf8, !PT ;  /* 0x0000ffff7c7c7812 */ /* 0x000fca00078ef89f */
[----:B------:R0:W-:Y:S02]  /*5100*/  STG.E.64 [R182.64], R124 ;  /* 0x0000007cb6007986 */ /* 0x0001e4000c101b04 */
.L_x_1448:
        /* <DEDUP_REMOVED lines=10> */
.L_x_1450:
[----:B------:R-:W-:Y:S05]  /*51b0*/  BSYNC B0 ;  /* 0x0000000000007941 */ /* 0x000fea0003800000 */
.L_x_1449:
[----:B------:R-:W-:Y:S01]  /*51c0*/  BSSY B0, `(.L_x_1451) ;  /* 0x000000a000007945 */ /* 0x000fe20003800000 */
[----:B------:R-:W-:Y:S01]  /*51d0*/  IADD3 R130, R184, 0x400, RZ ;  /* 0x00000400b8827810 */ /* 0x000fe20007ffe0ff */
[----:B------:R-:W-:Y:S05]  /*51e0*/  @!P2 BRA `(.L_x_1452) ;  /* 0x000000700000a947 */ /* 0x000fea0003800000 */
[----:B0-----:R-:W-:-:S10]  /*51f0*/  HFMA2.MMA R125, -RZ, RZ, 0, 4.76837158203125e-07 ;  /* 0x00000008ff7d7435 */ /* 0x001fd400000001ff */
[----:B------:R-:W-:-:S06]  /*5200*/  IMAD.WIDE.U32 R124, R130, R125, c[0x0][0x170] ;  /* 0x00005c00827c7625 */ /* 0x000fcc00078e007d */
[----:B------:R-:W2:Y:S02]  /*5210*/  LDG.E.64 R124, [R124.64] ;  /* 0x000000047c7c7981 */ /* 0x000ea4000c1e1b00 */
[C-C-:B--2---:R-:W-:Y:S02]  /*5220*/  SHF.R.U64 R237, R124.reuse, 0x10, R125.reuse ;  /* 0x000000107ced7819 */ /* 0x144fe4000000127d */
[--C-:B------:R-:W-:Y:S02]  /*5230*/  SHF.R.U32.HI R126, RZ, 0x10, R125.reuse ;  /* 0x00000010ff7e7819 */ /* 0x100fe4000001167d */
[----:B------:R-:W-:Y:S02]  /*5240*/  PRMT R236, R124, 0x5410, R125 ;  /* 0x000054107cec7816 */ /* 0x000fe4000000007d */
[----:B------:R-:W-:Y:S02]  /*5250*/  PRMT R237, R237, 0x5410, R126 ;  /* 0x00005410eded7816 */ /* 0x000fe4000000007e */
.L_x_1452:
[----:B------:R-:W-:Y:S05]  /*5260*/  BSYNC B0 ;  /* 0x0000000000007941 */ /* 0x000fea0003800000 */
.L_x_1451:
[----:B------:R-:W-:Y:S01]  /*5270*/  BSSY B0, `(.L_x_1453) ;  /* 0x000000b000007945 */ /* 0x000fe20003800000 */
[----:B------:R-:W-:Y:S05]  /*5280*/  @P1 BRA `(.L_x_1454) ;  /* 0x0000004000001947 */ /* 0x000fea0003800000 */
[----:B0-----:R-:W-:Y:S01]  /*5290*/  IMAD.MOV.U32 R124, RZ, RZ, RZ ;  /* 0x000000ffff7c7224 */ /* 0x001fe200078e00ff */
[----:B------:R-:W-:Y:S05]  /*52a0*/  @!P3 BRA `(.L_x_1455) ;  /* 0x000000700000b947 */ /* 0x000fea0003800000 */
[----:B-----5:R-:W-:Y:S01]  /*52b0*/  PRMT R124, RZ, 0x5410, R164 ;  /* 0x00005410ff7c7816 */ /* 0x020fe200000000a4 */
[----:B------:R-:W-:Y:S05]  /*52c0*/  BRA `(.L_x_1455) ;  /* 0x0000005000007947 */ /* 0x000fea0003800000 */
.L_x_1454:
[----:B0-----:R-:W-:-:S04]  /*52d0*/  FFMA.FTZ R125, R26, R128, R129 ;  /* 0x000000801a7d7223 */ /* 0x001fc80000010081 */
[----:B------:R-:W-:Y:S01]  /*52e0*/  FADD.FTZ R124, R146, -R125 ;  /* 0x8000007d927c7221 */ /* 0x000fe20000010000 */
[----:B-----5:R-:W-:-:S03]  /*52f0*/  @P3 PRMT R125, RZ, 0x5410, R164 ;  /* 0x00005410ff7d3816 */ /* 0x020fc600000000a4 */
[----:B------:R-:W-:-:S04]  /*5300*/  FMUL.FTZ R124, R5, R124 ;  /* 0x0000007c057c7220 */ /* 0x000fc80000410000 */
[----:B------:R-:W-:Y:S02]  /*5310*/  @P3 FADD.FTZ R124, R124, R125 ;  /* 0x0000007d7c7c3221 */ /* 0x000fe40000010000 */
.L_x_1455:
[----:B------:R-:W-:Y:S05]  /*5320*/  BSYNC B0 ;  /* 0x0000000000007941 */ /* 0x000fea0003800000 */
.L_x_1453:
        /* <DEDUP_REMOVED lines=13> */
.L_x_1457:
[----:B------:R-:W-:Y:S05]  /*5400*/  BSYNC B0 ;  /* 0x0000000000007941 */ /* 0x000fea0003800000 */
.L_x_1456:
        /* <DEDUP_REMOVED lines=8> */
.L_x_1459:
[----:B------:R-:W-:Y:S01]  /*5490*/  FFMA.FTZ R124, R32, R128, R129 ;  /* 0x00000080207c7223 */ /* 0x000fe20000010081 */
[----:B-----5:R-:W-:-:S03]  /*54a0*/  @P3 SHF.R.U64 R125, R164, 0x10, R165 ;  /* 0x00000010a47d3819 */ /* 0x020fc600000012a5 */
[----:B------:R-:W-:Y:S01]  /*54b0*/  FADD.FTZ R124, R147, -R124 ;  /* 0x8000007c937c7221 */ /* 0x000fe20000010000 */
[----:B------:R-:W-:-:S03]  /*54c0*/  @P3 PRMT R125, RZ, 0x5410, R125 ;  /* 0x00005410ff7d3816 */ /* 0x000fc6000000007d */
[----:B------:R-:W-:-:S04]  /*54d0*/  FMUL.FTZ R124, R5, R124 ;  /* 0x0000007c057c7220 */ /* 0x000fc80000410000 */
[----:B------:R-:W-:Y:S02]  /*54e0*/  @P3 FADD.FTZ R124, R124, R125 ;  /* 0x0000007d7c7c3221 */ /* 0x000fe40000010000 */
.L_x_1460:
[----:B------:R-:W-:Y:S05]  /*54f0*/  BSYNC B0 ;  /* 0x0000000000007941 */ /* 0x000fea0003800000 */
.L_x_1458:
[----:B------:R-:W-:Y:S01]  /*5500*/  BSSY B0, `(.L_x_1461) ;  /* 0x000000e000007945 */ /* 0x000fe20003800000 */
[----:B------:R-:W-:Y:S01]  /*5510*/  @P0 F2FP.BF16.PACK_AB R127, RZ, R124 ;  /* 0x0000007cff7f023e */ /* 0x000fe200000010ff */
        /* <DEDUP_REMOVED lines=12> */
.L_x_1462:
[----:B------:R-:W-:Y:S05]  /*55e0*/  BSYNC B0 ;  /* 0x0000000000007941 */ /* 0x000fea0003800000 */
.L_x_1461:
[----:B------:R-:W-:Y:S01]  /*55f0*/  BSSY B0, `(.L_x_1463) ;  /* 0x000000c000007945 */ /* 0x000fe20003800000 */
[----:B------:R-:W-:Y:S01]  /*5600*/  @P0 PRMT R177, R127, 0x7610, R177 ;  /* 0x000076107fb10816 */ /* 0x000fe200000000b1 */
[----:B------:R-:W-:Y:S05]  /*5610*/  @P1 BRA `(.L_x_1464) ;  /* 0x0000004000001947 */ /* 0x000fea0003800000 */
[----:B------:R-:W-:Y:S01]  /*5620*/  IMAD.MOV.U32 R124, RZ, RZ, RZ ;  /* 0x000000ffff7c7224 */ /* 0x000fe200078e00ff */
[----:B------:R-:W-:Y:S05]  /*5630*/  @!P3 BRA `(.L_x_1465) ;  /* 0x000000700000b947 */ /* 0x000fea0003800000 */
[----:B-----5:R-:W-:Y:S01]  /*5640*/  PRMT R124, RZ, 0x5410, R165 ;  /* 0x00005410ff7c7816 */ /* 0x020fe200000000a5 */
[----:B------:R-:W-:Y:S05]  /*5650*/  BRA `(.L_x_1465) ;  /* 0x0000005000007947 */ /* 0x000fea0003800000 */
.L_x_1464:
[----:B------:R-:W-:-:S04]  /*5660*/  FFMA.FTZ R125, R27, R128, R129 ;  /* 0x000000801b7d7223 */ /* 0x000fc80000010081 */
[----:B------:R-:W-:Y:S01]  /*5670*/  FADD.FTZ R124, R148, -R125 ;  /* 0x8000007d947c7221 */ /* 0x000fe20000010000 */
[----:B-----5:R-:W-:-:S03]  /*5680*/  @P3 PRMT R125, RZ, 0x5410, R165 ;  /* 0x00005410ff7d3816 */ /* 0x020fc600000000a5 */
[----:B------:R-:W-:-:S04]  /*5690*/  FMUL.FTZ R124, R5, R124 ;  /* 0x0000007c057c7220 */ /* 0x000fc80000410000 */
[----:B------:R-:W-:Y:S02]  /*56a0*/  @P3 FADD.FTZ R124, R124, R125 ;  /* 0x0000007d7c7c3221 */ /* 0x000fe40000010000 */
.L_x_1465:
[----:B------:R-:W-:Y:S05]  /*56b0*/  BSYNC B0 ;  /* 0x0000000000007941 */ /* 0x000fea0003800000 */
.L_x_1463:
        /* <DEDUP_REMOVED lines=13> */
.L_x_1467:
[----:B------:R-:W-:Y:S05]  /*5790*/  BSYNC B0 ;  /* 0x0000000000007941 */ /* 0x000fea0003800000 */
.L_x_1466:
[----:B------:R-:W-:Y:S01]  /*57a0*/  BSSY B0, `(.L_x_1468) ;  /* 0x000000e000007945 */ /* 0x000fe20003800000 */
[----:B------:R-:W-:Y:S01]  /*57b0*/  @P0 PRMT R179, R131, 0x7610, R179 ;  /* 0x0000761083b30816 */ /* 0x000fe200000000b3 */
[----:B------:R-:W-:Y:S05]  /*57c0*/  @P1 BRA `(.L_x_1469) ;  /* 0x0000005000001947 */ /* 0x000fea0003800000 */
[----:B------:R-:W-:Y:S01]  /*57d0*/  HFMA2.MMA R124, -RZ, RZ, 0, 0 ;  /* 0x00000000ff7c7435 */ /* 0x000fe200000001ff */
[----:B------:R-:W-:Y:S05]  /*57e0*/  @!P3 BRA `(.L_x_1470) ;  /* 0x000000900000b947 */ /* 0x000fea0003800000 */
[----:B-----5:R-:W-:-:S04]  /*57f0*/  SHF.R.U32.HI R124, RZ, 0x10, R165 ;  /* 0x00000010ff7c7819 */ /* 0x020fc800000116a5 */
[----:B------:R-:W-:Y:S01]  /*5800*/  PRMT R124, RZ, 0x5410, R124 ;  /* 0x00005410ff7c7816 */ /* 0x000fe2000000007c */
[----:B------:R-:W-:Y:S05]  /*5810*/  BRA `(.L_x_1470) ;  /* 0x0000006000007947 */ /* 0x000fea0003800000 */
.L_x_1469:
[----:B------:R-:W-:Y:S01]  /*5820*/  FFMA.FTZ R124, R33, R128, R129 ;  /* 0x00000080217c7223 */ /* 0x000fe20000010081 */
[----:B-----5:R-:W-:-:S03]  /*5830*/  @P3 SHF.R.U32.HI R125, RZ, 0x10, R165 ;  /* 0x00000010ff7d3819 */ /* 0x020fc600000116a5 */
[----:B------:R-:W-:Y:S01]  /*5840*/  FADD.FTZ R124, R149, -R124 ;  /* 0x8000007c957c7221 */ /* 0x000fe20000010000 */
[----:B------:R-:W-:-:S03]  /*5850*/  @P3 PRMT R125, RZ, 0x5410, R125 ;  /* 0x00005410ff7d3816 */ /* 0x000fc6000000007d */
[----:B------:R-:W-:-:S04]  /*5860*/  FMUL.FTZ R124, R5, R124 ;  /* 0x0000007c057c7220 */ /* 0x000fc80000410000 */
[----:B------:R-:W-:Y:S02]  /*5870*/  @P3 FADD.FTZ R124, R124, R125 ;  /* 0x0000007d7c7c3221 */ /* 0x000fe40000010000 */
.L_x_1470:
[----:B------:R-:W-:Y:S05]  /*5880*/  BSYNC B0 ;  /* 0x0000000000007941 */ /* 0x000fea0003800000 */
.L_x_1468:
        /* <DEDUP_REMOVED lines=13> */
.L_x_1472:
[----:B------:R-:W-:Y:S05]  /*5960*/  BSYNC B0 ;  /* 0x0000000000007941 */ /* 0x000fea0003800000 */
.L_x_1471:
[----:B------:R-:W-:Y:S02]  /*5970*/  @P0 F2FP.BF16.PACK_AB R124, RZ, R124 ;  /* 0x0000007cff7c023e */ /* 0x000fe400000010ff */
[----:B-----5:R-:W-:Y:S02]  /*5980*/  IADD3 R7, R184, 0x500, RZ ;  /* 0x00000500b8077810 */ /* 0x020fe40007ffe0ff */
[----:B------:R-:W-:Y:S01]  /*5990*/  @P0 PRMT R181, R124, 0x7610, R181 ;  /* 0x000076107cb50816 */ /* 0x000fe200000000b5 */
[----:B------:R-:W-:Y:S05]  /*59a0*/  @!P0 BRA `(.L_x_1473) ;  /* 0x0000009000008947 */ /* 0x000fea0003800000 */
[----:B------:R-:W-:Y:S02]  /*59b0*/  LOP3.LUT R124, R177, 0xffff, RZ, 0xc0, !PT ;  /* 0x0000ffffb17c7812 */ /* 0x000fe400078ec0ff */
[----:B------:R-:W-:Y:S02]  /*59c0*/  PRMT R127, R179, 0x5410, R181 ;  /* 0x00005410b37f7816 */ /* 0x000fe400000000b5 */
[----:B------:R-:W-:Y:S01]  /*59d0*/  IADD3 R126, R6, 0x400, RZ ;  /* 0x00000400067e7810 */ /* 0x000fe20007ffe0ff */
[----:B------:R-:W-:-:S05]  /*59e0*/  IMAD.WIDE.U32 R124, R124, 0x10000, RZ ;  /* 0x000100007c7c7825 */ /* 0x000fca00078e00ff */
[----:B------:R-:W-:Y:S02]  /*59f0*/  LOP3.LUT R125, R127, R125, RZ, 0xfc, !PT ;  /* 0x0000007d7f7d7212 */ /* 0x000fe400078efcff */
[----:B------:R-:W-:Y:S02]  /*5a00*/  MOV R127, 0x8 ;  /* 0x00000008007f7802 */ /* 0x000fe40000000f00 */
[----:B------:R-:W-:-:S03]  /*5a10*/  LOP3.LUT R124, R124, 0xffff, R159, 0xf8, !PT ;  /* 0x0000ffff7c7c7812 */ /* 0x000fc600078ef89f */
[----:B------:R-:W-:-:S05]  /*5a20*/  IMAD.WIDE.U32 R126, R126, R127, c[0x0][0x258] ;  /* 0x000096007e7e7625 */ /* 0x000fca00078e007f */
[----:B------:R0:W-:Y:S02]  /*5a30*/  STG.E.64 [R126.64], R124 ;  /* 0x0000007c7e007986 */ /* 0x0001e4000c101b04 */
.L_x_1473:
        /* <DEDUP_REMOVED lines=10> */
.L_x_1475:
[----:B------:R-:W-:Y:S05]  /*5ae0*/  BSYNC B0 ;  /* 0x0000000000007941 */ /* 0x000fea0003800000 */
.L_x_1474:
[----:B------:R-:W-:Y:S01]  /*5af0*/  BSSY B0, `(.L_x_1476) ;  /* 0x0000009000007945 */ /* 0x000fe20003800000 */
        /* <DEDUP_REMOVED lines=8> */
.L_x_1477:
[----:B------:R-:W-:Y:S05]  /*5b80*/  BSYNC B0 ;  /* 0x0000000000007941 */ /* 0x000fea0003800000 */
.L_x_1476:
[----:B------:R-:W-:Y:S01]  /*5b90*/  BSSY B0, `(.L_x_1478) ;  /* 0x000000b000007945 */ /* 0x000fe20003800000 */
[----:B------:R-:W-:Y:S05]  /*5ba0*/  @P1 BRA `(.L_x_1479) ;  /* 0x0000004000001947 */ /* 0x000fea0003800000 */
[----:B0-----:R-:W-:Y:S01]  /*5bb0*/  HFMA2.MMA R124, -RZ, RZ, 0, 0 ;  /* 0x00000000ff7c7435 */ /* 0x001fe200000001ff */
[----:B------:R-:W-:Y:S05]  /*5bc0*/  @!P3 BRA `(.L_x_1480) ;  /* 0x000000700000b947 */ /* 0x000fea0003800000 */
[----:B------:R-:W-:Y:S01]  /*5bd0*/  PRMT R124, RZ, 0x5410, R162 ;  /* 0x00005410ff7c7816 */ /* 0x000fe200000000a2 */
[----:B------:R-:W-:Y:S05]  /*5be0*/  BRA `(.L_x_1480) ;  /* 0x0000005000007947 */ /* 0x000fea0003800000 */
.L_x_1479:
[----:B0-----:R-:W-:-:S04]  /*5bf0*/  FFMA.FTZ R125, R28, R128, R129 ;  /* 0x000000801c7d7223 */ /* 0x001fc80000010081 */
[----:B------:R-:W-:Y:S01]  /*5c00*/  FADD.FTZ R124, R150, -R125 ;  /* 0x8000007d967c7221 */ /* 0x000fe20000010000 */
[----:B------:R-:W-:-:S03]  /*5c10*/  @P3 PRMT R125, RZ, 0x5410, R162 ;  /* 0x00005410ff7d3816 */ /* 0x000fc600000000a2 */
[----:B------:R-:W-:-:S04]  /*5c20*/  FMUL.FTZ R124, R5, R124 ;  /* 0x0000007c057c7220 */ /* 0x000fc80000410000 */
[----:B------:R-:W-:Y:S02]  /*5c30*/  @P3 FADD.FTZ R124, R124, R125 ;  /* 0x0000007d7c7c3221 */ /* 0x000fe40000010000 */
.L_x_1480:
[----:B------:R-:W-:Y:S05]  /*5c40*/  BSYNC B0 ;  /* 0x0000000000007941 */ /* 0x000fea0003800000 */
.L_x_1478:
[----:B------:R-:W-:Y:S01]  /*5c50*/  BSSY B0, `(.L_x_1481) ;  /* 0x000000e000007945 */ /* 0x000fe20003800000 */
[----:B------:R-:W-:Y:S01]  /*5c60*/  @P0 F2FP.BF16.PACK_AB R126, RZ, R124 ;  /* 0x0000007cff7e023e */ /* 0x000fe200000010ff */
[----:B------:R-:W-:Y:S05]  /*5c70*/  @!P2 BRA `(.L_x_1482) ;  /* 0x000000b00000a947 */ /* 0x000fea0003800000 */
[----:B------:R-:W-:Y:S01]  /*5c80*/  LOP3.LUT P4, RZ, R8, 0xff, RZ, 0xc0, !PT ;  /* 0x000000ff08ff7812 */ /* 0x000fe2000788c0ff */
        /* <DEDUP_REMOVED lines=10> */
.L_x_1482:
[----:B------:R-:W-:Y:S05]  /*5d30*/  BSYNC B0 ;  /* 0x0000000000007941 */ /* 0x000fea0003800000 */
.L_x_1481:
[----:B------:R-:W-:Y:S01]  /*5d40*/  BSSY B0, `(.L_x_1483) ;  /* 0x000000e000007945 */ /* 0x000fe20003800000 */
[----:B------:R-:W-:Y:S01]  /*5d50*/  @P0 PRMT R159, R126, 0x7610, R159 ;  /* 0x000076107e9f0816 */ /* 0x000fe2000000009f */
[----:B------:R-:W-:Y:S05]  /*5d60*/  @P1 BRA `(.L_x_1484) ;  /* 0x0000005000001947 */ /* 0x000fea0003800000 */
[----:B------:R-:W-:Y:S01]  /*5d70*/  MOV R124, RZ ;  /* 0x000000ff007c7202 */ /* 0x000fe20000000f00 */
[----:B------:R-:W-:Y:S05]  /*5d80*/  @!P3 BRA `(.L_x_1485) ;  /* 0x000000900000b947 */ /* 0x000fea0003800000 */
[----:B------:R-:W-:-:S04]  /*5d90*/  SHF.R.U64 R124, R162, 0x10, R163 ;  /* 0x00000010a27c7819 */ /* 0x000fc800000012a3 */
[----:B------:R-:W-:Y:S01]  /*5da0*/  PRMT R124, RZ, 0x5410, R124 ;  /* 0x00005410ff7c7816 */ /* 0x000fe2000000007c */
[----:B------:R-:W-:Y:S05]  /*5db0*/  BRA `(.L_x_1485) ;  /* 0x0000006000007947 */ /* 0x000fea0003800000 */
.L_x_1484:
[----:B------:R-:W-:Y:S01]  /*5dc0*/  FFMA.FTZ R124, R34, R128, R129 ;  /* 0x00000080227c7223 */ /* 0x000fe20000010081 */
[----:B------:R-:W-:-:S03]  /*5dd0*/  @P3 SHF.R.U64 R125, R162, 0x10, R163 ;  /* 0x00000010a27d3819 */ /* 0x000fc600000012a3 */
[----:B------:R-:W-:Y:S01]  /*5de0*/  FADD.FTZ R124, R151, -R124 ;  /* 0x8000007c977c7221 */ /* 0x000fe20000010000 */
[----:B------:R-:W-:-:S03]  /*5df0*/  @P3 PRMT R125, RZ, 0x5410, R125 ;  /* 0x00005410ff7d3816 */ /* 0x000fc6000000007d */
[----:B------:R-:W-:-:S04]  /*5e00*/  FMUL.FTZ R124, R5, R124 ;  /* 0x0000007c057c7220 */ /* 0x000fc80000410000 */
[----:B------:R-:W-:Y:S02]  /*5e10*/  @P3 FADD.FTZ R124, R124, R125 ;  /* 0x0000007d7c7c3221 */ /* 0x000fe40000010000 */
.L_x_1485:
[----:B------:R-:W-:Y:S05]  /*5e20*/  BSYNC B0 ;  /* 0x0000000000007941 */ /* 0x000fea0003800000 */
.L_x_1483:
        /* <DEDUP_REMOVED lines=14> */
.L_x_1487:
[----:B------:R-:W-:Y:S05]  /*5f10*/  BSYNC B0 ;  /* 0x0000000000007941 */ /* 0x000fea0003800000 */
.L_x_1486:
[----:B------:R-:W-:Y:S01]  /*5f20*/  BSSY B0, `(.L_x_1488) ;  /* 0x000000c000007945 */ /* 0x000fe20003800000 */
[----:B------:R-:W-:Y:S01]  /*5f30*/  @P0 PRMT R177, R130, 0x7610, R177 ;  /* 0x0000761082b10816 */ /* 0x000fe200000000b1 */
[----:B------:R-:W-:Y:S05]  /*5f40*/  @P1 BRA `(.L_x_1489) ;  /* 0x0000004000001947 */ /* 0x000fea0003800000 */
[----:B------:R-:W-:Y:S01]  /*5f50*/  HFMA2.MMA R124, -RZ, RZ, 0, 0 ;  /* 0x00000000ff7c7435 */ /* 0x000fe200000001ff */
[----:B------:R-:W-:Y:S05]  /*5f60*/  @!P3 BRA `(.L_x_1490) ;  /* 0x000000700000b947 */ /* 0x000fea0003800000 */
[----:B------:R-:W-:Y:S01]  /*5f70*/  PRMT R124, RZ, 0x5410, R163 ;  /* 0x00005410ff7c7816 */ /* 0x000fe200000000a3 */
[----:B------:R-:W-:Y:S05]  /*5f80*/  BRA `(.L_x_1490) ;  /* 0x0000005000007947 */ /* 0x000fea0003800000 */
.L_x_1489:
[----:B------:R-:W-:-:S04]  /*5f90*/  FFMA.FTZ R125, R29, R128, R129 ;  /* 0x000000801d7d7223 */ /* 0x000fc80000010081 */
[----:B------:R-:W-:Y:S01]  /*5fa0*/  FADD.FTZ R124, R152, -R125 ;  /* 0x8000007d987c7221 */ /* 0x000fe20000010000 */
[----:B------:R-:W-:-:S03]  /*5fb0*/  @P3 PRMT R125, RZ, 0x5410, R163 ;  /* 0x00005410ff7d3816 */ /* 0x000fc600000000a3 */
[----:B------:R-:W-:-:S04]  /*5fc0*/  FMUL.FTZ R124, R5, R124 ;  /* 0x0000007c057c7220 */ /* 0x000fc80000410000 */
[----:B------:R-:W-:Y:S02]  /*5fd0*/  @P3 FADD.FTZ R124, R124, R125 ;  /* 0x0000007d7c7c3221 */ /* 0x000fe40000010000 */
.L_x_1490:
[----:B------:R-:W-:Y:S05]  /*5fe0*/  BSYNC B0 ;  /* 0x0000000000007941 */ /* 0x000fea0003800000 */
.L_x_1488:
        /* <DEDUP_REMOVED lines=14> */
.L_x_1492:
[----:B------:R-:W-:Y:S05]  /*60d0*/  BSYNC B0 ;  /* 0x0000000000007941 */ /* 0x000fea0003800000 */
.L_x_1491:
[----:B------:R-:W-:Y:S01]  /*60e0*/  BSSY B0, `(.L_x_1493) ;  /* 0x000000e000007945 */ /* 0x000fe20003800000 */
[----:B------:R-:W-:Y:S01]  /*60f0*/  @P0 PRMT R179, R126, 0x7610, R179 ;  /* 0x000076107eb30816 */ /* 0x000fe200000000b3 */
[----:B------:R-:W-:Y:S05]  /*6100*/  @P1 BRA `(.L_x_1494) ;  /* 0x0000005000001947 */ /* 0x000fea0003800000 */
[----:B------:R-:W-:Y:S01]  /*6110*/  MOV R124, RZ ;  /* 0x000000ff007c7202 */ /* 0x000fe20000000f00 */
[----:B------:R-:W-:Y:S05]  /*6120*/  @!P3 BRA `(.L_x_1495) ;  /* 0x000000900000b947 */ /* 0x000fea0003800000 */
[----:B------:R-:W-:-:S04]  /*6130*/  SHF.R.U32.HI R124, RZ, 0x10, R163 ;  /* 0x00000010ff7c7819 */ /* 0x000fc800000116a3 */
[----:B------:R-:W-:Y:S01]  /*6140*/  PRMT R124, RZ, 0x5410, R124 ;  /* 0x00005410ff7c7816 */ /* 0x000fe2000000007c */
[----:B------:R-:W-:Y:S05]  /*6150*/  BRA `(.L_x_1495) ;  /* 0x0000006000007947 */ /* 0x000fea0003800000 */
.L_x_1494:
[----:B------:R-:W-:Y:S01]  /*6160*/  FFMA.FTZ R124, R35, R128, R129 ;  /* 0x00000080237c7223 */ /* 0x000fe20000010081 */
[----:B------:R-:W-:-:S03]  /*6170*/  @P3 SHF.R.U32.HI R125, RZ, 0x10, R163 ;  /* 0x00000010ff7d3819 */ /* 0x000fc600000116a3 */
[----:B------:R-:W-:Y:S01]  /*6180*/  FADD.FTZ R124, R153, -R124 ;  /* 0x8000007c997c7221 */ /* 0x000fe20000010000 */
[----:B------:R-:W-:-:S03]  /*6190*/  @P3 PRMT R125, RZ, 0x5410, R125 ;  /* 0x00005410ff7d3816 */ /* 0x000fc6000000007d */
[----:B------:R-:W-:-:S04]  /*61a0*/  FMUL.FTZ R124, R5, R124 ;  /* 0x0000007c057c7220 */ /* 0x000fc80000410000 */
[----:B------:R-:W-:Y:S02]  /*61b0*/  @P3 FADD.FTZ R124, R124, R125 ;  /* 0x0000007d7c7c3221 */ /* 0x000fe40000010000 */
.L_x_1495:
[----:B------:R-:W-:Y:S05]  /*61c0*/  BSYNC B0 ;  /* 0x0000000000007941 */ /* 0x000fea0003800000 */
.L_x_1493:
[----:B------:R-:W-:Y:S01]  /*61d0*/  @P0 F2FP.BF16.PACK_AB R125, RZ, R124 ;  /* 0x0000007cff7d023e */ /* 0x000fe200000010ff */
[----:B------:R-:W-:Y:S01]  /*61e0*/  BSSY B0, `(.L_x_1496) ;  /* 0x000000f000007945 */ /* 0x000fe20003800000 */
[----:B------:R-:W-:Y:S02]  /*61f0*/  IADD3 R184, R184, 0x600, RZ ;  /* 0x00000600b8b87810 */ /* 0x000fe40007ffe0ff */
[----:B------:R-:W-:Y:S01]  /*6200*/  @P0 PRMT R181, R125, 0x7610, R181 ;  /* 0x000076107db50816 */ /* 0x000fe200000000b5 */
[----:B------:R-:W-:Y:S05]  /*6210*/  @!P2 BRA `(.L_x_1497) ;  /* 0x000000b00000a947 */ /* 0x000fea0003800000 */
[----:B------:R-:W-:Y:S01]  /*6220*/  LOP3.LUT P4, RZ, R8, 0xff000000, RZ, 0xc0, !PT ;  /* 0xff00000008ff7812 */ /* 0x000fe2000788c0ff */
        /* <DEDUP_REMOVED lines=10> */
.L_x_1497:
[----:B------:R-:W-:Y:S05]  /*62d0*/  BSYNC B0 ;  /* 0x0000000000007941 */ /* 0x000fea0003800000 */
.L_x_1496:
[----:B------:R-:W-:Y:S05]  /*62e0*/  @!P0 BRA `(.L_x_1498) ;  /* 0x0000009000008947 */ /* 0x000fea0003800000 */
[----:B------:R-:W-:Y:S02]  /*62f0*/  LOP3.LUT R124, R177, 0xffff, RZ, 0xc0, !PT ;  /* 0x0000ffffb17c7812 */ /* 0x000fe400078ec0ff */
[----:B------:R-:W-:Y:S02]  /*6300*/  PRMT R127, R179, 0x5410, R181 ;  /* 0x00005410b37f7816 */ /* 0x000fe400000000b5 */
[----:B------:R-:W-:Y:S01]  /*6310*/  IADD3 R126, R6, 0x500, RZ ;  /* 0x00000500067e7810 */ /* 0x000fe20007ffe0ff */
[----:B------:R-:W-:-:S05]  /*6320*/  IMAD.WIDE.U32 R124, R124, 0x10000, RZ ;  /* 0x000100007c7c7825 */ /* 0x000fca00078e00ff */
[----:B------:R-:W-:Y:S01]  /*6330*/  LOP3.LUT R125, R127, R125, RZ, 0xfc, !PT ;  /* 0x0000007d7f7d7212 */ /* 0x000fe200078efcff */
[----:B------:R-:W-:Y:S01]  /*6340*/  HFMA2.MMA R127, -RZ, RZ, 0, 4.76837158203125e-07 ;  /* 0x00000008ff7f7435 */ /* 0x000fe200000001ff */
[----:B------:R-:W-:-:S09]  /*6350*/  LOP3.LUT R124, R124, 0xffff, R159, 0xf8, !PT ;  /* 0x0000ffff7c7c7812 */ /* 0x000fd200078ef89f */
[----:B------:R-:W-:-:S05]  /*6360*/  IMAD.WIDE.U32 R126, R126, R127, c[0x0][0x258] ;  /* 0x000096007e7e7625 */ /* 0x000fca00078e007f */
[----:B------:R0:W-:Y:S02]  /*6370*/  STG.E.64 [R126.64], R124 ;  /* 0x0000007c7e007986 */ /* 0x0001e4000c101b04 */
.L_x_1498:
        /* <DEDUP_REMOVED lines=10> */
.L_x_1500:
[----:B------:R-:W-:Y:S05]  /*6420*/  BSYNC B0 ;  /* 0x0000000000007941 */ /* 0x000fea0003800000 */
.L_x_1499:
        /* <DEDUP_REMOVED lines=9> */
.L_x_1502:
[----:B------:R-:W-:Y:S05]  /*64c0*/  BSYNC B0 ;  /* 0x0000000000007941 */ /* 0x000fea0003800000 */
.L_x_1501:
[----:B------:R-:W-:Y:S01]  /*64d0*/  BSSY B0, `(.L_x_1503) ;  /* 0x000000b000007945 */ /* 0x000fe20003800000 */
[----:B------:R-:W-:Y:S05]  /*64e0*/  @P1 BRA `(.L_x_1504) ;  /* 0x0000004000001947 */ /* 0x000fea0003800000 */
[----:B------:R-:W-:Y:S01]  /*64f0*/  MOV R8, RZ ;  /* 0x000000ff00087202 */ /* 0x000fe20000000f00 */
[----:B------:R-:W-:Y:S05]  /*6500*/  @!P3 BRA `(.L_x_1505) ;  /* 0x000000700000b947 */ /* 0x000fea0003800000 */
[----:B------:R-:W-:Y:S01]  /*6510*/  PRMT R8, RZ, 0x5410, R160 ;  /* 0x00005410ff087816 */ /* 0x000fe200000000a0 */
[----:B------:R-:W-:Y:S05]  /*6520*/  BRA `(.L_x_1505) ;  /* 0x0000005000007947 */ /* 0x000fea0003800000 */
.L_x_1504:
[----:B------:R-:W-:-:S04]  /*6530*/  FFMA.FTZ R7, R30, R128, R129 ;  /* 0x000000801e077223 */ /* 0x000fc80000010081 */
[----:B------:R-:W-:Y:S01]  /*6540*/  FADD.FTZ R8, R154, -R7 ;  /* 0x800000079a087221 */ /* 0x000fe20000010000 */
[----:B------:R-:W-:-:S03]  /*6550*/  @P3 PRMT R7, RZ, 0x5410, R160 ;  /* 0x00005410ff073816 */ /* 0x000fc600000000a0 */
[----:B------:R-:W-:-:S04]  /*6560*/  FMUL.FTZ R8, R5, R8 ;  /* 0x0000000805087220 */ /* 0x000fc80000410000 */
[----:B------:R-:W-:Y:S02]  /*6570*/  @P3 FADD.FTZ R8, R8, R7 ;  /* 0x0000000708083221 */ /* 0x000fe40000010000 */
.L_x_1505:
[----:B------:R-:W-:Y:S05]  /*6580*/  BSYNC B0 ;  /* 0x0000000000007941 */ /* 0x000fea0003800000 */
.L_x_1503:
[----:B------:R-:W-:Y:S01]  /*6590*/  BSSY B0, `(.L_x_1506) ;  /* 0x000000e000007945 */ /* 0x000fe20003800000 */
[----:B0-----:R-:W-:Y:S01]  /*65a0*/  @P0 F2FP.BF16.PACK_AB R124, RZ, R8 ;  /* 0x00000008ff7c023e */ /* 0x001fe200000010ff */
        /* <DEDUP_REMOVED lines=12> */
.L_x_1507:
[----:B------:R-:W-:Y:S05]  /*6670*/  BSYNC B0 ;  /* 0x0000000000007941 */ /* 0x000fea0003800000 */
.L_x_1506:
[----:B------:R-:W-:Y:S01]  /*6680*/  BSSY B0, `(.L_x_1508) ;  /* 0x000000e000007945 */ /* 0x000fe20003800000 */
[----:B------:R-:W-:Y:S01]  /*6690*/  @P0 PRMT R159, R124, 0x7610, R159 ;  /* 0x000076107c9f0816 */ /* 0x000fe2000000009f */
[----:B------:R-:W-:Y:S05]  /*66a0*/  @P1 BRA `(.L_x_1509) ;  /* 0x0000005000001947 */ /* 0x000fea0003800000 */
[----:B------:R-:W-:Y:S01]  /*66b0*/  HFMA2.MMA R8, -RZ, RZ, 0, 0 ;  /* 0x00000000ff087435 */ /* 0x000fe200000001ff */
[----:B------:R-:W-:Y:S05]  /*66c0*/  @!P3 BRA `(.L_x_1510) ;  /* 0x000000900000b947 */ /* 0x000fea0003800000 */
[----:B------:R-:W-:-:S04]  /*66d0*/  SHF.R.U64 R8, R160, 0x10, R161 ;  /* 0x00000010a0087819 */ /* 0x000fc800000012a1 */
[----:B------:R-:W-:Y:S01]  /*66e0*/  PRMT R8, RZ, 0x5410, R8 ;  /* 0x00005410ff087816 */ /* 0x000fe20000000008 */
[----:B------:R-:W-:Y:S05]  /*66f0*/  BRA `(.L_x_1510) ;  /* 0x0000006000007947 */ /* 0x000fea0003800000 */
.L_x_1509:
[----:B------:R-:W-:Y:S01]  /*6700*/  FFMA.FTZ R8, R36, R128, R129 ;  /* 0x0000008024087223 */ /* 0x000fe20000010081 */
[----:B------:R-:W-:-:S03]  /*6710*/  @P3 SHF.R.U64 R7, R160, 0x10, R161 ;  /* 0x00000010a0073819 */ /* 0x000fc600000012a1 */
[----:B------:R-:W-:Y:S01]  /*6720*/  FADD.FTZ R8, R155, -R8 ;  /* 0x800000089b087221 */ /* 0x000fe20000010000 */
[----:B------:R-:W-:-:S03]  /*6730*/  @P3 PRMT R7, RZ, 0x5410, R7 ;  /* 0x00005410ff073816 */ /* 0x000fc60000000007 */
[----:B------:R-:W-:-:S04]  /*6740*/  FMUL.FTZ R8, R5, R8 ;  /* 0x0000000805087220 */ /* 0x000fc80000410000 */
[----:B------:R-:W-:Y:S02]  /*6750*/  @P3 FADD.FTZ R8, R8, R7 ;  /* 0x0000000708083221 */ /* 0x000fe40000010000 */
.L_x_1510:
[----:B------:R-:W-:Y:S05]  /*6760*/  BSYNC B0 ;  /* 0x0000000000007941 */ /* 0x000fea0003800000 */
.L_x_1508:
        /* <DEDUP_REMOVED lines=14> */
.L_x_1512:
[----:B------:R-:W-:Y:S05]  /*6850*/  BSYNC B0 ;  /* 0x0000000000007941 */ /* 0x000fea0003800000 */
.L_x_1511:
[----:B------:R-:W-:Y:S01]  /*6860*/  BSSY B0, `(.L_x_1513) ;  /* 0x000000c000007945 */ /* 0x000fe20003800000 */
[----:B------:R-:W-:Y:S01]  /*6870*/  @P0 PRMT R177, R126, 0x7610, R177 ;  /* 0x000076107eb10816 */ /* 0x000fe200000000b1 */
[----:B------:R-:W-:Y:S05]  /*6880*/  @P1 BRA `(.L_x_1514) ;  /* 0x0000004000001947 */ /* 0x000fea0003800000 */
[----:B------:R-:W-:Y:S01]  /*6890*/  MOV R8, RZ ;  /* 0x000000ff00087202 */ /* 0x000fe20000000f00 */
[----:B------:R-:W-:Y:S05]  /*68a0*/  @!P3 BRA `(.L_x_1515) ;  /* 0x000000700000b947 */ /* 0x000fea0003800000 */
[----:B------:R-:W-:Y:S01]  /*68b0*/  PRMT R8, RZ, 0x5410, R161 ;  /* 0x00005410ff087816 */ /* 0x000fe200000000a1 */
[----:B------:R-:W-:Y:S05]  /*68c0*/  BRA `(.L_x_1515) ;  /* 0x0000005000007947 */ /* 0x000fea0003800000 */
.L_x_1514:
[----:B------:R-:W-:-:S04]  /*68d0*/  FFMA.FTZ R7, R31, R128, R129 ;  /* 0x000000801f077223 */ /* 0x000fc80000010081 */
[----:B------:R-:W-:Y:S01]  /*68e0*/  FADD.FTZ R8, R156, -R7 ;  /* 0x800000079c087221 */ /* 0x000fe20000010000 */
[----:B------:R-:W-:-:S03]  /*68f0*/  @P3 PRMT R7, RZ, 0x5410, R161 ;  /* 0x00005410ff073816 */ /* 0x000fc600000000a1 */
[----:B------:R-:W-:-:S04]  /*6900*/  FMUL.FTZ R8, R5, R8 ;  /* 0x0000000805087220 */ /* 0x000fc80000410000 */
[----:B------:R-:W-:Y:S02]  /*6910*/  @P3 FADD.FTZ R8, R8, R7 ;  /* 0x0000000708083221 */ /* 0x000fe40000010000 */
.L_x_1515:
[----:B------:R-:W-:Y:S05]  /*6920*/  BSYNC B0 ;  /* 0x0000000000007941 */ /* 0x000fea0003800000 */
.L_x_1513:
        /* <DEDUP_REMOVED lines=14> */
.L_x_1517:
[----:B------:R-:W-:Y:S05]  /*6a10*/  BSYNC B0 ;  /* 0x0000000000007941 */ /* 0x000fea0003800000 */
.L_x_1516:
[----:B------:R-:W-:Y:S01]  /*6a20*/  BSSY B0, `(.L_x_1518) ;  /* 0x000000e000007945 */ /* 0x000fe20003800000 */
[----:B------:R-:W-:Y:S01]  /*6a30*/  @P0 PRMT R179, R124, 0x7610, R179 ;  /* 0x000076107cb30816 */ /* 0x000fe200000000b3 */
[----:B------:R-:W-:Y:S05]  /*6a40*/  @P1 BRA `(.L_x_1519) ;  /* 0x0000005000001947 */ /* 0x000fea0003800000 */
[----:B------:R-:W-:Y:S01]  /*6a50*/  HFMA2.MMA R5, -RZ, RZ, 0, 0 ;  /* 0x00000000ff057435 */ /* 0x000fe200000001ff */
[----:B------:R-:W-:Y:S05]  /*6a60*/  @!P3 BRA `(.L_x_1520) ;  /* 0x000000900000b947 */ /* 0x000fea0003800000 */
[----:B------:R-:W-:-:S04]  /*6a70*/  SHF.R.U32.HI R5, RZ, 0x10, R161 ;  /* 0x00000010ff057819 */ /* 0x000fc800000116a1 */
[----:B------:R-:W-:Y:S01]  /*6a80*/  PRMT R5, RZ, 0x5410, R5 ;  /* 0x00005410ff057816 */ /* 0x000fe20000000005 */
[----:B------:R-:W-:Y:S05]  /*6a90*/  BRA `(.L_x_1520) ;  /* 0x0000006000007947 */ /* 0x000fea0003800000 */
.L_x_1519:
[----:B------:R-:W-:Y:S01]  /*6aa0*/  FFMA.FTZ R128, R37, R128, R129 ;  /* 0x0000008025807223 */ /* 0x000fe20000010081 */
[----:B------:R-:W-:-:S03]  /*6ab0*/  @P3 SHF.R.U32.HI R7, RZ, 0x10, R161 ;  /* 0x00000010ff073819 */ /* 0x000fc600000116a1 */
[----:B------:R-:W-:Y:S01]  /*6ac0*/  FADD.FTZ R128, R157, -R128 ;  /* 0x800000809d807221 */ /* 0x000fe20000010000 */
[----:B------:R-:W-:-:S03]  /*6ad0*/  @P3 PRMT R8, RZ, 0x5410, R7 ;  /* 0x00005410ff083816 */ /* 0x000fc60000000007 */
[----:B------:R-:W-:-:S04]  /*6ae0*/  FMUL.FTZ R5, R5, R128 ;  /* 0x0000008005057220 */ /* 0x000fc80000410000 */
[----:B------:R-:W-:Y:S02]  /*6af0*/  @P3 FADD.FTZ R5, R5, R8 ;  /* 0x0000000805053221 */ /* 0x000fe40000010000 */
.L_x_1520:
[----:B------:R-:W-:Y:S05]  /*6b00*/  BSYNC B0 ;  /* 0x0000000000007941 */ /* 0x000fea0003800000 */
.L_x_1518:
[----:B------:R-:W-:Y:S01]  /*6b10*/  @P0 F2FP.BF16.PACK_AB R7, RZ, R5 ;  /* 0x00000005ff07023e */ /* 0x000fe200000010ff */
[----:B------:R-:W-:Y:S03]  /*6b20*/  BSSY B0, `(.L_x_1521) ;  /* 0x000000e000007945 */ /* 0x000fe60003800000 */
        /* <DEDUP_REMOVED lines=13> */
.L_x_1522:
[----:B------:R-:W-:Y:S05]  /*6c00*/  BSYNC B0 ;  /* 0x0000000000007941 */ /* 0x000fea0003800000 */
.L_x_1521:
[----:B------:R-:W-:Y:S05]  /*6c10*/  @!P0 BRA `(.L_x_1523) ;  /* 0x0000009000008947 */ /* 0x000fea0003800000 */
[----:B------:R-:W-:Y:S02]  /*6c20*/  LOP3.LUT R7, R177, 0xffff, RZ, 0xc0, !PT ;  /* 0x0000ffffb1077812 */ /* 0x000fe400078ec0ff */
        /* <DEDUP_REMOVED lines=8> */
.L_x_1523:
[----:B------:R-:W-:Y:S01]  /*6cb0*/  BSSY B0, `(.L_x_1524) ;  /* 0x000000a000007945 */ /* 0x000fe20003800000 */
        /* <DEDUP_REMOVED lines=9> */
.L_x_1525:
[----:B------:R-:W-:Y:S05]  /*6d50*/  BSYNC B0 ;  /* 0x0000000000007941 */ /* 0x000fea0003800000 */
.L_x_1524:
[----:B------:R-:W-:Y:S02]  /*6d60*/  IADD3 R0, R0, c[0x0][0x160], RZ ;  /* 0x0000580000007a10 */ /* 0x000fe40007ffe0ff */
[----:B------:R-:W-:Y:S02]  /*6d70*/  LOP3.LUT P1, RZ, R3, 0xff, RZ, 0xc0, !PT ;  /* 0x000000ff03ff7812 */ /* 0x000fe4000782c0ff */
[----:B------:R-:W-:Y:S02]  /*6d80*/  ISETP.GE.AND P0, PT, R0, c[0x0][0x164], PT ;  /* 0x0000590000007a0c */ /* 0x000fe40003f06270 */
[----:B------:R-:W-:-:S11]  /*6d90*/  SEL R3, RZ, 0x1, P1 ;  /* 0x00000001ff037807 */ /* 0x000fd60000800000 */
[----:B0-----:R-:W-:Y:S01]  /*6da0*/  @P0 CALL.REL.NOINC `(.L_x_1347) ;  /* 0x0000001000000944 */ /* 0x001fe20003c00000 */
[----:B------:R-:W-:Y:S05]  /*6db0*/  BRA `(.L_x_1526) ;  /* 0xffff9ec000007947 */ /* 0x000fea000383ffff */
.L_x_1347:
[----:B------:R-:W0:Y:S01]  /*6dc0*/  S2R R5, SR_TID.X ;  /* 0x0000000000057919 */ /* 0x000e220000002100 */
[----:B------:R-:W1:Y:S01]  /*6dd0*/  S2UR UR6, SR_CTAID.X ;  /* 0x00000000000679c3 */ /* 0x000e620000002500 */
[----:B------:R-:W-:Y:S01]  /*6de0*/  HFMA2.MMA R7, -RZ, RZ, 0, 9.5367431640625e-07 ;  /* 0x00000010ff077435 */ /* 0x000fe200000001ff */
[C---:B0-----:R-:W-:Y:S02]  /*6df0*/  LOP3.LUT R3, R5.reuse, 0xff, RZ, 0xc0, !PT ;  /* 0x000000ff05037812 */ /* 0x041fe400078ec0ff */
[----:B-1----:R-:W-:-:S05]  /*6e00*/  LEA.HI R0, R5, UR6, RZ, 0x18 ;  /* 0x0000000605007c11 */ /* 0x002fca000f8fc0ff */
        /* <DEDUP_REMOVED lines=27> */
.L_x_1351:
[----:B------:R-:W-:Y:S01]  /*6fc0*/  IMAD.MOV.U32 R125, RZ, RZ, R129 ;  /* 0x000000ffff7d7224 */ /* 0x000fe200078e0081 */
[----:B------:R-:W-:Y:S01]  /*6fd0*/  MOV R128, 0x10 ;  /* 0x0000001000807802 */ /* 0x000fe20000000f00 */
[----:B------:R-:W-:Y:S01]  /*6fe0*/  IMAD.MOV.U32 R175, RZ, RZ, 0x1f ;  /* 0x0000001fffaf7424 */ /* 0x000fe200078e00ff */
[----:B------:R-:W-:-:S02]  /*6ff0*/  MOV R130, 0xffffffff ;  /* 0xffffffff00827802 */ /* 0x000fc40000000f00 */
[----:B------:R-:W-:Y:S02]  /*7000*/  MOV R124, 0x7020 ;  /* 0x00007020007c7802 */ /* 0x000fe40000000f00 */
[----:B-----5:R-:W-:Y:S05]  /*7010*/  CALL.REL.NOINC `($__internal_19_$__cuda_sm70_shflsync_down_p) ;  /* 0x0000045000007944 */ /* 0x020fea0003c00000 */
[----:B-1----:R-:W-:Y:S01]  /*7020*/  IMAD.MOV.U32 R131, RZ, RZ, R128 ;  /* 0x000000ffff837224 */ /* 0x002fe200078e0080 */
[----:B------:R-:W-:Y:S05]  /*7030*/  BRA `(.L_x_1527) ;  /* 0xffffb90000007947 */ /* 0x000fea000383ffff */
.L_x_1352:
[----:B------:R-:W-:Y:S01]  /*7040*/  HFMA2.MMA R175, -RZ, RZ, 0, 1.847743988037109375e-06 ;  /* 0x0000001fffaf7435 */ /* 0x000fe200000001ff */
[----:B------:R-:W-:Y:S01]  /*7050*/  MOV R125, R127 ;  /* 0x0000007f007d7202 */ /* 0x000fe20000000f00 */
[----:B------:R-:W-:Y:S01]  /*7060*/  IMAD.MOV.U32 R128, RZ, RZ, 0x10 ;  /* 0x00000010ff807424 */ /* 0x000fe200078e00ff */
[----:B------:R-:W-:Y:S01]  /*7070*/  MOV R124, 0x70a0 ;  /* 0x000070a0007c7802 */ /* 0x000fe20000000f00 */
[----:B------:R-:W-:Y:S02]  /*7080*/  IMAD.MOV.U32 R130, RZ, RZ, -0x1 ;  /* 0xffffffffff827424 */ /* 0x000fe400078e00ff */
[----:B01---5:R-:W-:Y:S05]  /*7090*/  CALL.REL.NOINC `($__internal_19_$__cuda_sm70_shflsync_down_p) ;  /* 0x000003d000007944 */ /* 0x023fea0003c00000 */
[----:B------:R-:W-:Y:S01]  /*70a0*/  FADD.FTZ R129, R131, R129 ;  /* 0x0000008183817221 */ /* 0x000fe20000010000 */
[----:B------:R-:W-:Y:S01]  /*70b0*/  MOV R130, 0xffffffff ;  /* 0xffffffff00827802 */ /* 0x000fe20000000f00 */
[----:B-1----:R-:W-:Y:S01]  /*70c0*/  FADD.FTZ R127, R127, R128 ;  /* 0x000000807f7f7221 */ /* 0x002fe20000010000 */
[----:B------:R-:W-:Y:S01]  /*70d0*/  MOV R128, 0x8 ;  /* 0x0000000800807802 */ /* 0x000fe20000000f00 */
[----:B------:R-:W-:Y:S01]  /*70e0*/  IMAD.MOV.U32 R175, RZ, RZ, 0x1f ;  /* 0x0000001fffaf7424 */ /* 0x000fe200078e00ff */
[----:B------:R-:W-:Y:S01]  /*70f0*/  MOV R124, 0x7120 ;  /* 0x00007120007c7802 */ /* 0x000fe20000000f00 */
[----:B------:R-:W-:-:S02]  /*7100*/  IMAD.MOV.U32 R125, RZ, RZ, R129 ;  /* 0x000000ffff7d7224 */ /* 0x000fc400078e0081 */
[----:B------:R-:W-:Y:S05]  /*7110*/  CALL.REL.NOINC `($__internal_19_$__cuda_sm70_shflsync_down_p) ;  /* 0x0000035000007944 */ /* 0x000fea0003c00000 */
[----:B-1----:R-:W-:Y:S01]  /*7120*/  MOV R131, R128 ;  /* 0x0000008000837202 */ /* 0x002fe20000000f00 */
[----:B------:R-:W-:Y:S01]  /*7130*/  HFMA2.MMA R128, -RZ, RZ, 0, 4.76837158203125e-07 ;  /* 0x00000008ff807435 */ /* 0x000fe200000001ff */
[----:B------:R-:W-:Y:S01]  /*7140*/  IMAD.MOV.U32 R125, RZ, RZ, R127 ;  /* 0x000000ffff7d7224 */ /* 0x000fe200078e007f */
[----:B------:R-:W-:Y:S01]  /*7150*/  MOV R130, 0xffffffff ;  /* 0xffffffff00827802 */ /* 0x000fe20000000f00 */
[----:B------:R-:W-:Y:S01]  /*7160*/  IMAD.MOV.U32 R175, RZ, RZ, 0x1f ;  /* 0x0000001fffaf7424 */ /* 0x000fe200078e00ff */
[----:B------:R-:W-:-:S02]  /*7170*/  MOV R124, 0x7190 ;  /* 0x00007190007c7802 */ /* 0x000fc40000000f00 */
[----:B------:R-:W-:Y:S05]  /*7180*/  CALL.REL.NOINC `($__internal_19_$__cuda_sm70_shflsync_down_p) ;  /* 0x000002e000007944 */ /* 0x000fea0003c00000 */
[----:B------:R-:W-:Y:S01]  /*7190*/  FADD.FTZ R129, R131, R129 ;  /* 0x0000008183817221 */ /* 0x000fe20000010000 */
[----:B------:R-:W-:Y:S01]  /*71a0*/  HFMA2.MMA R175, -RZ, RZ, 0, 1.847743988037109375e-06 ;  /* 0x0000001fffaf7435 */ /* 0x000fe200000001ff */
[----:B-1----:R-:W-:Y:S01]  /*71b0*/  FADD.FTZ R127, R127, R128 ;  /* 0x000000807f7f7221 */ /* 0x002fe20000010000 */
[----:B------:R-:W-:Y:S01]  /*71c0*/  MOV R124, 0x7210 ;  /* 0x00007210007c7802 */ /* 0x000fe20000000f00 */
[----:B------:R-:W-:Y:S01]  /*71d0*/  IMAD.MOV.U32 R128, RZ, RZ, 0x4 ;  /* 0x00000004ff807424 */ /* 0x000fe200078e00ff */
[----:B------:R-:W-:Y:S01]  /*71e0*/  MOV R125, R129 ;  /* 0x00000081007d7202 */ /* 0x000fe20000000f00 */
[----:B------:R-:W-:-:S02]  /*71f0*/  IMAD.MOV.U32 R130, RZ, RZ, -0x1 ;  /* 0xffffffffff827424 */ /* 0x000fc400078e00ff */
[----:B------:R-:W-:Y:S05]  /*7200*/  CALL.REL.NOINC `($__internal_19_$__cuda_sm70_shflsync_down_p) ;  /* 0x0000026000007944 */ /* 0x000fea0003c00000 */
[----:B------:R-:W-:Y:S01]  /*7210*/  HFMA2.MMA R175, -RZ, RZ, 0, 1.847743988037109375e-06 ;  /* 0x0000001fffaf7435 */ /* 0x000fe200000001ff */
[----:B-1----:R-:W-:Y:S01]  /*7220*/  IMAD.MOV.U32 R131, RZ, RZ, R128 ;  /* 0x000000ffff837224 */ /* 0x002fe200078e0080 */
[----:B------:R-:W-:Y:S01]  /*7230*/  MOV R125, R127 ;  /* 0x0000007f007d7202 */ /* 0x000fe20000000f00 */
[----:B------:R-:W-:Y:S01]  /*7240*/  IMAD.MOV.U32 R128, RZ, RZ, 0x4 ;  /* 0x00000004ff807424 */ /* 0x000fe200078e00ff */
[----:B------:R-:W-:Y:S01]  /*7250*/  MOV R124, 0x7280 ;  /* 0x00007280007c7802 */ /* 0x000fe20000000f00 */
[----:B------:R-:W-:-:S02]  /*7260*/  IMAD.MOV.U32 R130, RZ, RZ, -0x1 ;  /* 0xffffffffff827424 */ /* 0x000fc400078e00ff */
[----:B------:R-:W-:Y:S05]  /*7270*/  CALL.REL.NOINC `($__internal_19_$__cuda_sm70_shflsync_down_p) ;  /* 0x000001f000007944 */ /* 0x000fea0003c00000 */
        /* <DEDUP_REMOVED lines=9> */
[----:B------:R-:W-:Y:S01]  /*7310*/  HFMA2.MMA R128, -RZ, RZ, 0, 1.1920928955078125e-07 ;  /* 0x00000002ff807435 */ /* 0x000fe200000001ff */
        /* <DEDUP_REMOVED lines=20> */
[----:B-1----:R-:W-:Y:S05]  /*7460*/  BRA `(.L_x_1528) ;  /* 0xffffb5f000007947 */ /* 0x002fea000383ffff */
        .weak           $__internal_19_$__cuda_sm70_shflsync_down_p
        .type           $__internal_19_$__cuda_sm70_shflsync_down_p,@function
        .size           $__internal_19_$__cuda_sm70_shflsync_down_p,(.L_x_12895 - $__internal_19_$__cuda_sm70_shflsync_down_p)
$__internal_19_$__cuda_sm70_shflsync_down_p:
[----:B------:R-:W-:Y:S04]  /*7470*/  WARPSYNC R130 ;  /* 0x0000008200007348 */ /* 0x000fe80003800000 */
[----:B------:R0:W1:Y:S02]  /*7480*/  SHFL.DOWN PT, R128, R125, R128, R175 ;  /* 0x080000807d807389 */ /* 0x00006400000e00af */
[----:B0-----:R-:W-:-:S04]  /*7490*/  MOV R125, 0x0 ;  /* 0x00000000007d7802 */ /* 0x001fc80000000f00 */
[----:B------:R-:W-:Y:S05]  /*74a0*/  RET.REL.NODEC R124 `(_ZN10layer_norm13ln_bwd_kernelINS_13Kernel_traitsI13__nv_bfloat16S2_S2_S2_fjLj7168ELj1ELj1ELj8ELj8ENS_18Kernel_traits_baseILj7168ES2_S2_S2_S2_fjLj256EEEEELb1ELb1ELb1ELb1EEEvNS_9BwdParamsE) ;  /* 0xffff8b507c007950 */ /* 0x000fea0003c3ffff */
.L_x_1529:
        /* <DEDUP_REMOVED lines=13> */
.L_x_12895:


//--------------------- .text._ZN10layer_norm13ln_bwd_kernelINS_13Kernel_traitsI6__halfS2_S2_S2_fjLj7168ELj1ELj1ELj8ELj8ENS_18Kernel_traits_baseILj7168ES2_S2_S2_S2_fjLj256EEEEELb0ELb0ELb0ELb0EEEvNS_9BwdParamsE --------------------------
	.section	.text._ZN10layer_norm13ln_bwd_kernelINS_13Kernel_traitsI6__halfS2_S2_S2_fjLj7168ELj1ELj1ELj8ELj8ENS_18Kernel_traits_baseILj7168ES2_S2_S2_S2_fjLj256EEEEELb0ELb0ELb0ELb0EEEvNS_9BwdParamsE,"ax",@progbits
	.sectioninfo	@"SHI_REGISTERS=190"
	.align	128
        .global         _ZN10layer_norm13ln_bwd_kernelINS_13Kernel_traitsI6__halfS2_S2_S2_fjLj7168ELj1ELj1ELj8ELj8ENS_18Kernel_traits_baseILj7168ES2_S2_S2_S2_fjLj256EEEEELb0ELb0ELb0ELb0EEEvNS_9BwdParamsE
        .type           _ZN10layer_norm13ln_bwd_kernelINS_13Kernel_traitsI6__halfS2_S2_S2_fjLj7168ELj1ELj1ELj8ELj8ENS_18Kernel_traits_baseILj7168ES2_S2_S2_S2_fjLj256EEEEELb0ELb0ELb0ELb0EEEvNS_9BwdParamsE,@function
        .size           _ZN10layer_norm13ln_bwd_kernelINS_13Kernel_traitsI6__halfS2_S2_S2_fjLj7168ELj1ELj1ELj8ELj8ENS_18Kernel_traits_baseILj7168ES2_S2_S2_S2_fjLj256EEEEELb0ELb0ELb0ELb0EEEvNS_9BwdParamsE,(.L_x_12896 - _ZN10layer_norm13ln_bwd_kernelINS_13Kernel_traitsI6__halfS2_S2_S2_fjLj7168ELj1ELj1ELj8ELj8ENS_18Kernel_traits_baseILj7168ES2_S2_S2_S2_fjLj256EEEEELb0ELb0ELb0ELb0EEEvNS_9BwdParamsE)
        .other          _ZN10layer_norm13ln_bwd_kernelINS_13Kernel_traitsI6__halfS2_S2_S2_fjLj7168ELj1ELj1ELj8ELj8ENS_18Kernel_traits_baseILj7168ES2_S2_S2_S2_fjLj256EEEEELb0ELb0ELb0ELb0EEEvNS_9BwdParamsE,@"STO_CUDA_ENTRY STV_DEFAULT"
_ZN10layer_norm13ln_bwd_kernelINS_13Kernel_traitsI6__halfS2_S2_S2_fjLj7168ELj1ELj1ELj8ELj8ENS_18Kernel_traits_baseILj7168ES2_S2_S2_S2_fjLj256EEEEELb0ELb0ELb0ELb0EEEvNS_9BwdParamsE:
.text._ZN10layer_norm13ln_bwd_kernelINS_13Kernel_traitsI6__halfS2_S2_S2_fjLj7168ELj1ELj1ELj8ELj8ENS_18Kernel_traits_baseILj7168ES2_S2_S2_S2_fjLj256EEEEELb0ELb0ELb0ELb0EEEvNS_9BwdParamsE:
[----:B------:R-:W-:Y:S02]  /*0000*/  MOV R1, c[0x0][0x28] ;  /* 0x00000a0000017a02 */ /* 0x000fe40000000f00 */
[----:B------:R-:W0:Y:S01]  /*0010*/  S2R R0, SR_TID.X ;  /* 0x0000000000007919 */ /* 0x000e220000002100 */
[----:B------:R-:W-:Y:S01]  /*0020*/  MOV R2, c[0x0][0x168] ;  /* 0x00005a0000027a02 */ /* 0x000fe20000000f00 */
[----:B------:R-:W-:-:S03]  /*0030*/  ULDC.64 UR4, c[0x0][0x118] ;  /* 0x0000460000047ab9 */ /* 0x000fc60000000a00 */
        /* <DEDUP_REMOVED lines=11> */
[----:B------:R-:W-:Y:S02]  /*00f0*/  ISETP.GE.U32.AND P4, PT, R33, 0x600, PT ;  /* 0x000006002100780c */ /* 0x000fe40003f86070 */
[----:B------:R-:W-:Y:S02]  /*0100*/  @P6 MOV R3, 0x8 ;  /* 0x0000000800036802 */ /* 0x000fe40000000f00 */
[----:B------:R-:W-:Y:S01]  /*0110*/  @P0 MOV R21, 0x8 ;  /* 0x0000000800150802 */ /* 0x000fe20000000f00 */
[----:B------:R-:W-:Y:S01]  /*0120*/  @P1 IMAD.MOV.U32 R23, RZ, RZ, 0x8 ;  /* 0x00000008ff171424 */ /* 0x000fe200078e00ff */
[----:B------:R-:W0:Y:S01]  /*0130*/  S2UR UR6, SR_CTAID.X ;  /* 0x00000000000679c3 */ /* 0x000e220000002500 */
[C---:B------:R-:W-:Y:S01]  /*0140*/  @P6 IMAD.WIDE.U32 R2, R16.reuse, R3, c[0x0][0x1b0] ;  /* 0x00006c0010026625 */ /* 0x040fe200078e0003 */
[----:B------:R-:W-:Y:S02]  /*0150*/  @P6 LOP3.LUT R16, R16, 0x100, RZ, 0xfc, !PT ;  /* 0x0000010010106812 */ /* 0x000fe400078efcff */
[----:B------:R-:W-:-:S02]  /*0160*/  @P2 MOV R25, 0x8 ;  /* 0x0000000800192802 */ /* 0x000fc40000000f00 */
[----:B------:R-:W-:Y:S01]  /*0170*/  @P3 MOV R27, 0x8 ;  /* 0x00000008001b3802 */ /* 0x000fe20000000f00 */
[C---:B------:R-:W-:Y:S01]  /*0180*/  @P0 IMAD.WIDE.U32 R20, R16.reuse, R21, c[0x0][0x1b0] ;  /* 0x00006c0010140625 */ /* 0x040fe200078e0015 */
[----:B------:R-:W-:Y:S01]  /*0190*/  @P0 IADD3 R16, R16, 0x100, RZ ;  /* 0x0000010010100810 */ /* 0x000fe20007ffe0ff */
[----:B------:R0:W5:Y:S01]  /*01a0*/  @P6 LDG.E.64 R4, [R2.64] ;  /* 0x0000000402046981 */ /* 0x000162000c1e1b00 */
[----:B------:R-:W-:Y:S02]  /*01b0*/  @P4 MOV R29, 0x8 ;  /* 0x00000008001d4802 */ /* 0x000fe40000000f00 */
[----:B------:R-:W-:Y:S01]  /*01c0*/  ISETP.GE.U32.AND P5, PT, R33, 0x700, PT ;  /* 0x000007002100780c */ /* 0x000fe20003fa6070 */
[C---:B------:R-:W-:Y:S01]  /*01d0*/  @P1 IMAD.WIDE.U32 R22, R16.reuse, R23, c[0x0][0x1b0] ;  /* 0x00006c0010161625 */ /* 0x040fe200078e0017 */
[----:B------:R-:W-:Y:S01]  /*01e0*/  @P1 IADD3 R16, R16, 0x100, RZ ;  /* 0x0000010010101810 */ /* 0x000fe20007ffe0ff */
[----:B------:R1:W5:Y:S01]  /*01f0*/  @P0 LDG.E.64 R6, [R20.64] ;  /* 0x0000000414060981 */ /* 0x000362000c1e1b00 */
[----:B------:R-:W-:-:S03]  /*0200*/  P2R R17, PR, RZ, 0x20 ;  /* 0x00000020ff117803 */ /* 0x000fc60000000000 */
[C---:B------:R-:W-:Y:S01]  /*0210*/  @P2 IMAD.WIDE.U32 R24, R16.reuse, R25, c[0x0][0x1b0] ;  /* 0x00006c0010182625 */ /* 0x040fe200078e0019 */
[----:B------:R-:W-:Y:S01]  /*0220*/  @P2 IADD3 R16, R16, 0x100, RZ ;  /* 0x0000010010102810 */ /* 0x000fe20007ffe0ff */
[----:B------:R1:W5:Y:S04]  /*0230*/  @P1 LDG.E.64 R8, [R22.64] ;  /* 0x0000000416081981 */ /* 0x000368000c1e1b00 */
[C---:B------:R-:W-:Y:S01]  /*0240*/  @P3 IMAD.WIDE.U32 R26, R16.reuse, R27, c[0x0][0x1b0] ;  /* 0x00006c00101a3625 */ /* 0x040fe200078e001b */
[----:B------:R-:W-:Y:S01]  /*0250*/  @P3 IADD3 R16, R16, 0x100, RZ ;  /* 0x0000010010103810 */ /* 0x000fe20007ffe0ff */
[----:B------:R1:W5:Y:S01]  /*0260*/  @P2 LDG.E.64 R10, [R24.64] ;  /* 0x00000004180a2981 */ /* 0x000362000c1e1b00 */
[----:B------:R-:W-:-:S03]  /*0270*/  @P5 MOV R17, 0x8 ;  /* 0x0000000800115802 */ /* 0x000fc60000000f00 */
        /* <DEDUP_REMOVED lines=39> */
[----:B------:R-:W-:Y:S01]  /*04f0*/  MOV R24, R10 ;  /* 0x0000000a00187202 */ /* 0x000fe20000000f00 */
[----:B------:R-:W-:Y:S01]  /*0500*/  HFMA2.MMA R47, -RZ, RZ, 0, 5.9604644775390625e-08 ;  /* 0x00000001ff2f7435 */ /* 0x000fe200000001ff */
[----:B------:R-:W-:Y:S01]  /*0510*/  IMAD.MOV.U32 R28, RZ, RZ, R14 ;  /* 0x000000ffff1c7224 */ /* 0x000fe200078e000e */
[----:B------:R-:W-:Y:S01]  /*0520*/  MOV R20, R6 ;  /* 0x0000000600147202 */ /* 0x000fe20000000f00 */
[----:B------:R-:W-:Y:S01]  /*0530*/  IMAD.MOV.U32 R23, RZ, RZ, R9 ;  /* 0x000000ffff177224 */ /* 0x000fe200078e0009 */
[----:B------:R-:W-:Y:S01]  /*0540*/  MOV R30, R18 ;  /* 0x00000012001e7202 */ /* 0x000fe20000000f00 */
[----:B------:R-:W-:Y:S01]  /*0550*/  IMAD.MOV.U32 R101, RZ, RZ, RZ ;  /* 0x000000ffff657224 */ /* 0x000fe200078e00ff */
[----:B------:R-:W-:Y:S01]  /*0560*/  SHF.R.U64 R46, R4, 0x10, R5 ;  /* 0x00000010042e7819 */ /* 0x000fe20000001205 */
[----:B------:R-:W-:Y:S01]  /*0570*/  HADD2.F32 R4, -RZ, R16.H0_H0 ;  /* 0x20000010ff047230 */ /* 0x000fe20000004100 */
[----:B------:R-:W-:Y:S01]  /*0580*/  MOV R22, R8 ;  /* 0x0000000800167202 */ /* 0x000fe20000000f00 */
[----:B------:R-:W-:Y:S01]  /*0590*/  HADD2.F32 R16, -RZ, R24.H0_H0 ;  /* 0x20000018ff107230 */ /* 0x000fe20000004100 */
[----:B------:R-:W-:Y:S01]  /*05a0*/  MOV R26, R12 ;  /* 0x0000000c001a7202 */ /* 0x000fe20000000f00 */
[----:B------:R-:W-:Y:S01]  /*05b0*/  HADD2.F32 R24, -RZ, R28.H0_H0 ;  /* 0x2000001cff187230 */ /* 0x000fe20000004100 */
[----:B------:R-:W-:Y:S01]  /*05c0*/  MOV R31, R19 ;  /* 0x00000013001f7202 */ /* 0x000fe20000000f00 */
[----:B------:R-:W-:Y:S01]  /*05d0*/  HADD2.F32 R28, -RZ, R30.H0_H0 ;  /* 0x2000001eff1c7230 */ /* 0x000fe20000004100 */
[----:B------:R-:W-:-:S02]  /*05e0*/  MOV R17, R5 ;  /* 0x0000000500117202 */ /* 0x000fc40000000f00 */
[----:B------:R-:W-:Y:S01]  /*05f0*/  MOV R21, R7 ;  /* 0x0000000700157202 */ /* 0x000fe20000000f00 */
[----:B------:R-:W-:Y:S01]  /*0600*/  HADD2.F32 R30, -RZ, R31.H0_H0 ;  /* 0x2000001fff1e7230 */ /* 0x000fe20000004100 */
[----:B------:R-:W-:Y:S02]  /*0610*/  MOV R25, R11 ;  /* 0x0000000b00197202 */ /* 0x000fe40000000f00 */
[----:B------:R-:W-:Y:S02]  /*0620*/  MOV R27, R13 ;  /* 0x0000000d001b7202 */ /* 0x000fe40000000f00 */
[----:B------:R-:W-:Y:S02]  /*0630*/  MOV R29, R15 ;  /* 0x0000000f001d7202 */ /* 0x000fe40000000f00 */
[----:B------:R-:W-:Y:S02]  /*0640*/  SHF.R.U32.HI R32, RZ, 0x10, R19 ;  /* 0x00000010ff207819 */ /* 0x000fe40000011613 */
[----:B------:R-:W-:Y:S01]  /*0650*/  SHF.R.U32.HI R45, RZ, 0x10, R5 ;  /* 0x00000010ff2d7819 */ /* 0x000fe20000011605 */
[----:B------:R-:W-:Y:S01]  /*0660*/  HADD2.F32 R5, -RZ, R46.H0_H0 ;  /* 0x2000002eff057230 */ /* 0x000fe20000004100 */
[--C-:B------:R-:W-:Y:S01]  /*0670*/  SHF.R.U64 R44, R6, 0x10, R7.reuse ;  /* 0x00000010062c7819 */ /* 0x100fe20000001207 */
[----:B------:R-:W-:Y:S01]  /*0680*/  HADD2.F32 R6, -RZ, R17.H0_H0 ;  /* 0x20000011ff067230 */ /* 0x000fe20000004100 */
        /* <DEDUP_REMOVED lines=18> */
[----:B------:R-:W-:Y:S01]  /*07b0*/  SHF.R.U64 R34, R18, 0x10, R19 ;  /* 0x0000001012227819 */ /* 0x000fe20000001213 */
[----:B------:R-:W-:Y:S01]  /*07c0*/  HADD2.F32 R18, -RZ, R25.H0_H0 ;  /* 0x20000019ff127230 */ /* 0x000fe20000004100 */
[----:B------:R-:W-:Y:S01]  /*07d0*/  PRMT R32, R47, 0x7610, R32 ;  /* 0x000076102f207816 */ /* 0x000fe20000000020 */
[----:B------:R-:W-:-:S02]  /*07e0*/  HADD2.F32 R9, -RZ, R44.H0_H0 ;  /* 0x2000002cff097230 */ /* 0x000fc40000004100 */
[----:B------:R-:W-:Y:S02]  /*07f0*/  HADD2.F32 R11, -RZ, R43.H0_H0 ;  /* 0x2000002bff0b7230 */ /* 0x000fe40000004100 */
[----:B------:R-:W-:Y:S02]  /*0800*/  HADD2.F32 R13, -RZ, R42.H0_H0 ;  /* 0x2000002aff0d7230 */ /* 0x000fe40000004100 */
[----:B------:R-:W-:Y:S02]  /*0810*/  HADD2.F32 R15, -RZ, R41.H0_H0 ;  /* 0x20000029ff0f7230 */ /* 0x000fe40000004100 */
[----:B------:R-:W-:Y:S02]  /*0820*/  HADD2.F32 R17, -RZ, R40.H0_H0 ;  /* 0x20000028ff117230 */ /* 0x000fe40000004100 */
[----:B------:R-:W-:Y:S02]  /*0830*/  HADD2.F32 R19, -RZ, R39.H0_H0 ;  /* 0x20000027ff137230 */ /* 0x000fe40000004100 */
[----:B------:R-:W-:-:S02]  /*0840*/  HADD2.F32 R21, -RZ, R38.H0_H0 ;  /* 0x20000026ff157230 */ /* 0x000fc40000004100 */
[----:B------:R-:W-:Y:S02]  /*0850*/  HADD2.F32 R23, -RZ, R37.H0_H0 ;  /* 0x20000025ff177230 */ /* 0x000fe40000004100 */
[----:B------:R-:W-:Y:S02]  /*0860*/  HADD2.F32 R25, -RZ, R36.H0_H0 ;  /* 0x20000024ff197230 */ /* 0x000fe40000004100 */
[----:B------:R-:W-:Y:S02]  /*0870*/  HADD2.F32 R27, -RZ, R35.H0_H0 ;  /* 0x20000023ff1b7230 */ /* 0x000fe40000004100 */
[----:B0-----:R-:W-:Y:S02]  /*0880*/  HADD2.F32 R29, -RZ, R34.H0_H0 ;  /* 0x20000022ff1d7230 */ /* 0x001fe40000004100 */
.L_x_1568:
[----:B------:R-:W-:Y:S02]  /*0890*/  ISETP.NE.U32.AND P5, PT, RZ, c[0x0][0x1c0], PT ;  /* 0x00007000ff007a0c */ /* 0x000fe40003fa5070 */
[----:B------:R-:W-:Y:S02]  /*08a0*/  SHF.R.S32.HI R105, RZ, 0x1f, R2 ;  /* 0x0000001fff697819 */ /* 0x000fe40000011402 */
[----:B------:R-:W-:-:S02]  /*08b0*/  ISETP.NE.AND.EX P5, PT, RZ, c[0x0][0x1c4], PT, P5 ;  /* 0x00007100ff007a0c */ /* 0x000fc40003fa5350 */
        /* <DEDUP_REMOVED lines=19> */
[----:B------:R-:W-:Y:S01]  /*09f0*/  CS2R R112, SRZ ;  /* 0x0000000000707805 */ /* 0x000fe2000001ff00 */
[----:B------:R-:W-:-:S02]  /*0a00*/  MOV R183, 0x3f800000 ;  /* 0x3f80000000b77802 */ /* 0x000fc40000000f00 */
[----:B------:R-:W-:Y:S01]  /*0a10*/  MOV R114, R182 ;  /* 0x000000b600727202 */ /* 0x000fe20000000f00 */
[----:B--2---:R-:W-:Y:S01]  /*0a20*/  @P5 HADD2.F32 R183, -RZ, R106.H0_H0 ;  /* 0x2000006affb75230 */ /* 0x004fe20000004100 */
[----:B------:R-:W-:Y:S05]  /*0a30*/  @!P6 BRA `(.L_x_1532) ;  /* 0x000003800000e947 */ /* 0x000fea0003800000 */
[----:B0-----:R-:W-:Y:S01]  /*0a40*/  HFMA2.MMA R37, -RZ, RZ, 0, 4.76837158203125e-07 ;  /* 0x00000008ff257435 */ /* 0x001fe200000001ff */
        /* <DEDUP_REMOVED lines=13> */
[--C-:B--2---:R-:W-:Y:S01]  /*0b20*/  SHF.R.U64 R106, R34, 0x10, R35.reuse ;  /* 0x00000010226a7819 */ /* 0x104fe20000001223 */
[----:B------:R-:W-:Y:S01]  /*0b30*/  HADD2.F32 R104, -RZ, R34.H0_H0 ;  /* 0x20000022ff687230 */ /* 0x000fe20000004100 */
[----:B------:R-:W-:Y:S01]  /*0b40*/  SHF.R.U32.HI R112, RZ, 0x10, R35 ;  /* 0x00000010ff707819 */ /* 0x000fe20000011623 */
[----:B------:R-:W-:Y:S01]  /*0b50*/  HADD2.F32 R108, -RZ, R35.H0_H0 ;  /* 0x20000023ff6c7230 */ /* 0x000fe20000004100 */
[----:B---3--:R-:W-:Y:S01]  /*0b60*/  IMAD.MOV.U32 R40, RZ, RZ, R36 ;  /* 0x000000ffff287224 */ /* 0x008fe200078e0024 */
[----:B------:R-:W-:Y:S01]  /*0b70*/  HADD2.F32 R106, -RZ, R106.H0_H0 ;  /* 0x2000006aff6a7230 */ /* 0x000fe20000004100 */
[----:B------:R-:W-:Y:S01]  /*0b80*/  FADD.FTZ R35, -R41, R104 ;  /* 0x0000006829237221 */ /* 0x000fe20000010100 */
[----:B------:R-:W-:-:S02]  /*0b90*/  SHF.R.U64 R107, R36, 0x10, R37 ;  /* 0x00000010246b7819 */ /* 0x000fc40000001225 */
[----:B0-----:R-:W-:Y:S02]  /*0ba0*/  MOV R38, R37 ;  /* 0x0000002500267202 */ /* 0x001fe40000000f00 */
[----:B------:R-:W-:Y:S01]  /*0bb0*/  SHF.R.U32.HI R113, RZ, 0x10, R37 ;  /* 0x00000010ff717819 */ /* 0x000fe20000011625 */
[----:B------:R-:W-:Y:S01]  /*0bc0*/  HADD2.F32 R37, -RZ, R40.H0_H0 ;  /* 0x20000028ff257230 */ /* 0x000fe20000004100 */
[----:B------:R-:W-:Y:S02]  /*0bd0*/  FADD.FTZ R39, -R41, R106 ;  /* 0x0000006a29277221 */ /* 0x000fe40000010100 */
[----:B------:R-:W-:Y:S01]  /*0be0*/  FMUL.FTZ R34, R184, R35 ;  /* 0x00000023b8227220 */ /* 0x000fe20000410000 */
[----:B------:R-:W-:Y:S01]  /*0bf0*/  HADD2.F32 R112, -RZ, R112.H0_H0 ;  /* 0x20000070ff707230 */ /* 0x000fe20000004100 */
[----:B------:R-:W-:Y:S01]  /*0c00*/  FADD.FTZ R72, R72, R37 ;  /* 0x0000002548487221 */ /* 0x000fe20000010000 */
[----:B------:R-:W-:Y:S01]  /*0c10*/  HADD2.F32 R36, -RZ, R107.H0_H0 ;  /* 0x2000006bff247230 */ /* 0x000fe20000004100 */
[----:B------:R-:W-:-:S02]  /*0c20*/  FMUL.FTZ R35, R184, R39 ;  /* 0x00000027b8237220 */ /* 0x000fc40000410000 */
[-C--:B------:R-:W-:Y:S02]  /*0c30*/  FFMA.FTZ R100, R34, R37.reuse, R100 ;  /* 0x0000002522647223 */ /* 0x080fe40000010064 */
[----:B------:R-:W-:Y:S01]  /*0c40*/  FMUL.FTZ R37, R4, R37 ;  /* 0x0000002504257220 */ /* 0x000fe20000410000 */
[----:B------:R-:W-:Y:S01]  /*0c50*/  HADD2.F32 R107, -RZ, R38.H0_H0 ;  /* 0x20000026ff6b7230 */ /* 0x000fe20000004100 */
[C---:B------:R-:W-:Y:S02]  /*0c60*/  FADD.FTZ R105, -R41.reuse, R108 ;  /* 0x0000006c29697221 */ /* 0x040fe40000010100 */
[----:B------:R-:W-:Y:S02]  /*0c70*/  FADD.FTZ R109, -R41, R112 ;  /* 0x00000070296d7221 */ /* 0x000fe40000010100 */
[----:B------:R-:W-:Y:S02]  /*0c80*/  FADD.FTZ R73, R73, R36 ;  /* 0x0000002449497221 */ /* 0x000fe40000010000 */
[----:B------:R-:W-:-:S02]  /*0c90*/  FFMA.FTZ R101, R35, R36, R101 ;  /* 0x0000002423657223 */ /* 0x000fc40000010065 */
[----:B------:R-:W-:Y:S02]  /*0ca0*/  FMUL.FTZ R36, R5, R36 ;  /* 0x0000002405247220 */ /* 0x000fe40000410000 */
[----:B------:R-:W-:Y:S02]  /*0cb0*/  FADD.FTZ R41, RZ, R37 ;  /* 0x00000025ff297221 */ /* 0x000fe40000010000 */
[----:B------:R-:W-:Y:S01]  /*0cc0*/  FFMA.FTZ R104, R34, R37, RZ ;  /* 0x0000002522687223 */ /* 0x000fe200000100ff */
[----:B------:R-:W-:Y:S01]  /*0cd0*/  HADD2.F32 R108, -RZ, R113.H0_H0 ;  /* 0x20000071ff6c7230 */ /* 0x000fe20000004100 */
        /* <DEDUP_REMOVED lines=14> */
.L_x_1532:
[----:B0-----:R-:W-:Y:S05]  /*0dc0*/  BSYNC B0 ;  /* 0x0000000000007941 */ /* 0x001fea0003800000 */
.L_x_1531:
        /* <DEDUP_REMOVED lines=16> */
[----:B--2---:R-:W-:Y:S01]  /*0ed0*/  SHF.R.U64 R107, R42, 0x10, R43 ;  /* 0x000000102a6b7819 */ /* 0x004fe2000000122b */
[----:B------:R-:W-:Y:S01]  /*0ee0*/  HADD2.F32 R105, -RZ, R42.H0_H0 ;  /* 0x2000002aff697230 */ /* 0x000fe20000004100 */
[----:B---3--:R-:W-:-:S03]  /*0ef0*/  MOV R104, R44 ;  /* 0x0000002c00687202 */ /* 0x008fc60000000f00 */
[----:B0-----:R-:W-:Y:S01]  /*0f00*/  HADD2.F32 R47, -RZ, R107.H0_H0 ;  /* 0x2000006bff2f7230 */ /* 0x001fe20000004100 */
[C---:B------:R-:W-:Y:S01]  /*0f10*/  FADD.FTZ R105, -R121.reuse, R105 ;  /* 0x0000006979697221 */ /* 0x040fe20000010100 */
[--C-:B------:R-:W-:Y:S01]  /*0f20*/  SHF.R.U64 R109, R44, 0x10, R45.reuse ;  /* 0x000000102c6d7819 */ /* 0x100fe2000000122d */
[----:B------:R-:W-:Y:S01]  /*0f30*/  HADD2.F32 R106, -RZ, R43.H0_H0 ;  /* 0x2000002bff6a7230 */ /* 0x000fe20000004100 */
[----:B------:R-:W-:Y:S02]  /*0f40*/  MOV R46, R45 ;  /* 0x0000002d002e7202 */ /* 0x000fe40000000f00 */
[----:B------:R-:W-:Y:S01]  /*0f50*/  SHF.R.U32.HI R115, RZ, 0x10, R45 ;  /* 0x00000010ff737819 */ /* 0x000fe2000001162d */
[----:B------:R-:W-:Y:S01]  /*0f60*/  HADD2.F32 R45, -RZ, R104.H0_H0 ;  /* 0x20000068ff2d7230 */ /* 0x000fe20000004100 */
[----:B------:R-:W-:Y:S01]  /*0f70*/  SHF.R.U32.HI R108, RZ, 0x10, R43 ;  /* 0x00000010ff6c7819 */ /* 0x000fe2000001162b */
[----:B------:R-:W-:Y:S02]  /*0f80*/  FADD.FTZ R43, -R121, R47 ;  /* 0x0000002f792b7221 */ /* 0x000fe40000010100 */
[----:B------:R-:W-:Y:S01]  /*0f90*/  FMUL.FTZ R42, R184, R105 ;  /* 0x00000069b82a7220 */ /* 0x000fe20000410000 */
[----:B------:R-:W-:Y:S01]  /*0fa0*/  HADD2.F32 R44, -RZ, R109.H0_H0 ;  /* 0x2000006dff2c7230 */ /* 0x000fe20000004100 */
[----:B------:R-:W-:-:S02]  /*0fb0*/  FADD.FTZ R68, R68, R45 ;  /* 0x0000002d44447221 */ /* 0x000fc40000010000 */
[----:B------:R-:W-:Y:S02]  /*0fc0*/  FMUL.FTZ R43, R184, R43 ;  /* 0x0000002bb82b7220 */ /* 0x000fe40000410000 */
[-C--:B------:R-:W-:Y:S02]  /*0fd0*/  FFMA.FTZ R96, R42, R45.reuse, R96 ;  /* 0x0000002d2a607223 */ /* 0x080fe40000010060 */
[----:B------:R-:W-:Y:S01]  /*0fe0*/  FMUL.FTZ R45, R8, R45 ;  /* 0x0000002d082d7220 */ /* 0x000fe20000410000 */
[----:B------:R-:W-:Y:S01]  /*0ff0*/  HADD2.F32 R108, -RZ, R108.H0_H0 ;  /* 0x2000006cff6c7230 */ /* 0x000fe20000004100 */
[----:B------:R-:W-:Y:S01]  /*1000*/  FADD.FTZ R69, R69, R44 ;  /* 0x0000002c45457221 */ /* 0x000fe20000010000 */
[----:B------:R-:W-:Y:S01]  /*1010*/  HADD2.F32 R109, -RZ, R46.H0_H0 ;  /* 0x2000002eff6d7230 */ /* 0x000fe20000004100 */
[----:B------:R-:W-:Y:S02]  /*1020*/  FFMA.FTZ R97, R43, R44, R97 ;  /* 0x0000002c2b617223 */ /* 0x000fe40000010061 */
[----:B------:R-:W-:-:S02]  /*1030*/  FADD.FTZ R107, -R121, R106 ;  /* 0x0000006a796b7221 */ /* 0x000fc40000010100 */
[----:B------:R-:W-:Y:S02]  /*1040*/  FMUL.FTZ R44, R9, R44 ;  /* 0x0000002c092c7220 */ /* 0x000fe40000410000 */
[----:B------:R-:W-:Y:S02]  /*1050*/  FADD.FTZ R113, R113, R45 ;  /* 0x0000002d71717221 */ /* 0x000fe40000010000 */
[----:B------:R-:W-:Y:S01]  /*1060*/  FFMA.FTZ R112, R42, R45, R112 ;  /* 0x0000002d2a707223 */ /* 0x000fe20000010070 */
[----:B------:R-:W-:Y:S01]  /*1070*/  HADD2.F32 R104, -RZ, R115.H0_H0 ;  /* 0x20000073ff687230 */ /* 0x000fe20000004100 */
        /* <DEDUP_REMOVED lines=15> */
.L_x_1534:
[----:B------:R-:W-:Y:S05]  /*1170*/  BSYNC B0 ;  /* 0x0000000000007941 */ /* 0x000fea0003800000 */
.L_x_1533:
        /* <DEDUP_REMOVED lines=20> */
[----:B------:R-:W-:Y:S01]  /*12c0*/  SHF.R.U64 R122, R104, 0x10, R105 ;  /* 0x00000010687a7819 */ /* 0x000fe20000001269 */
[----:B------:R-:W-:Y:S01]  /*12d0*/  HADD2.F32 R117, -RZ, R107.H0_H0 ;  /* 0x2000006bff757230 */ /* 0x000fe20000004100 */
[C---:B------:R-:W-:Y:S01]  /*12e0*/  FADD.FTZ R123, -R129.reuse, R116 ;  /* 0x00000074817b7221 */ /* 0x040fe20000010100 */
[----:B------:R-:W-:Y:S01]  /*12f0*/  HADD2.F32 R115, -RZ, R115.H0_H0 ;  /* 0x20000073ff737230 */ /* 0x000fe20000004100 */
[C---:B------:R-:W-:Y:S01]  /*1300*/  FADD.FTZ R109, -R129.reuse, R109 ;  /* 0x0000006d816d7221 */ /* 0x040fe20000010100 */
[----:B------:R-:W-:Y:S01]  /*1310*/  MOV R108, R105 ;  /* 0x00000069006c7202 */ /* 0x000fe20000000f00 */
[----:B------:R-:W-:Y:S01]  /*1320*/  HADD2.F32 R104, -RZ, R122.H0_H0 ;  /* 0x2000007aff687230 */ /* 0x000fe20000004100 */
[----:B------:R-:W-:Y:S01]  /*1330*/  SHF.R.U32.HI R118, RZ, 0x10, R107 ;  /* 0x00000010ff767819 */ /* 0x000fe2000001166b */
[----:B------:R-:W-:Y:S02]  /*1340*/  FADD.FTZ R117, -R129, R117 ;  /* 0x0000007581757221 */ /* 0x000fe40000010100 */
[C---:B------:R-:W-:Y:S01]  /*1350*/  FMUL.FTZ R122, R184.reuse, R109 ;  /* 0x0000006db87a7220 */ /* 0x040fe20000410000 */
[----:B------:R-:W-:Y:S01]  /*1360*/  SHF.R.U32.HI R106, RZ, 0x10, R105 ;  /* 0x00000010ff6a7819 */ /* 0x000fe20000011669 */
[----:B------:R-:W-:-:S02]  /*1370*/  FMUL.FTZ R123, R184, R123 ;  /* 0x0000007bb87b7220 */ /* 0x000fc40000410000 */
[----:B------:R-:W-:Y:S01]  /*1380*/  FMUL.FTZ R124, R12, R115 ;  /* 0x000000730c7c7220 */ /* 0x000fe20000410000 */
[----:B------:R-:W-:Y:S01]  /*1390*/  HADD2.F32 R105, -RZ, R108.H0_H0 ;  /* 0x2000006cff697230 */ /* 0x000fe20000004100 */
[----:B------:R-:W-:Y:S01]  /*13a0*/  FADD.FTZ R65, R65, R104 ;  /* 0x0000006841417221 */ /* 0x000fe20000010000 */
[----:B------:R-:W-:Y:S01]  /*13b0*/  HADD2.F32 R118, -RZ, R118.H0_H0 ;  /* 0x20000076ff767230 */ /* 0x000fe20000004100 */
[-C--:B------:R-:W-:Y:S02]  /*13c0*/  FFMA.FTZ R93, R122, R104.reuse, R93 ;  /* 0x000000687a5d7223 */ /* 0x080fe4000001005d */
[----:B------:R-:W-:Y:S02]  /*13d0*/  FMUL.FTZ R125, R13, R104 ;  /* 0x000000680d7d7220 */ /* 0x000fe40000410000 */
[----:B------:R-:W-:Y:S02]  /*13e0*/  FMUL.FTZ R127, R184, R117 ;  /* 0x00000075b87f7220 */ /* 0x000fe40000410000 */
[----:B------:R-:W-:-:S02]  /*13f0*/  FADD.FTZ R104, R113, R124 ;  /* 0x0000007c71687221 */ /* 0x000fc40000010000 */
[----:B------:R-:W-:Y:S01]  /*1400*/  FFMA.FTZ R112, R123, R124, R112 ;  /* 0x0000007c7b707223 */ /* 0x000fe20000010070 */
[----:B------:R-:W-:Y:S01]  /*1410*/  HADD2.F32 R106, -RZ, R106.H0_H0 ;  /* 0x2000006aff6a7230 */ /* 0x000fe20000004100 */
[----:B------:R-:W-:Y:S02]  /*1420*/  FADD.FTZ R66, R66, R105 ;  /* 0x0000006942427221 */ /* 0x000fe40000010000 */
[-C--:B------:R-:W-:Y:S02]  /*1430*/  FFMA.FTZ R94, R127, R105.reuse, R94 ;  /* 0x000000697f5e7223 */ /* 0x080fe4000001005e */
[----:B------:R-:W-:Y:S02]  /*1440*/  FMUL.FTZ R126, R14, R105 ;  /* 0x000000690e7e7220 */ /* 0x000fe40000410000 */
[----:B------:R-:W-:Y:S02]  /*1450*/  FADD.FTZ R129, -R129, R118 ;  /* 0x0000007681817221 */ /* 0x000fe40000010100 */
        /* <DEDUP_REMOVED lines=12> */
.L_x_1536:
[----:B------:R-:W-:Y:S05]  /*1520*/  BSYNC B0 ;  /* 0x0000000000007941 */ /* 0x000fea0003800000 */
.L_x_1535:
        /* <DEDUP_REMOVED lines=25> */
[----:B------:R-:W-:Y:S01]  /*16c0*/  SHF.R.U32.HI R118, RZ, 0x10, R107 ;  /* 0x00000010ff767819 */ /* 0x000fe2000001166b */
[----:B------:R-:W-:Y:S01]  /*16d0*/  IMAD.MOV.U32 R108, RZ, RZ, R105 ;  /* 0x000000ffff6c7224 */ /* 0x000fe200078e0069 */
[----:B------:R-:W-:Y:S01]  /*16e0*/  HADD2.F32 R104, -RZ, R130.H0_H0 ;  /* 0x20000082ff687230 */ /* 0x000fe20000004100 */
        /* <DEDUP_REMOVED lines=30> */
.L_x_1538:
[----:B------:R-:W-:Y:S05]  /*18d0*/  BSYNC B0 ;  /* 0x0000000000007941 */ /* 0x000fea0003800000 */
.L_x_1537:
        /* <DEDUP_REMOVED lines=58> */
.L_x_1540:
[----:B------:R-:W-:Y:S05]  /*1c80*/  BSYNC B0 ;  /* 0x0000000000007941 */ /* 0x000fea0003800000 */
.L_x_1539:
        /* <DEDUP_REMOVED lines=18> */
[----:B---3--:R-:W-:-:S03]  /*1db0*/  IMAD.MOV.U32 R115, RZ, RZ, R104 ;  /* 0x000000ffff737224 */ /* 0x008fc600078e0068 */
        /* <DEDUP_REMOVED lines=39> */
.L_x_1542:
[----:B------:R-:W-:Y:S05]  /*2030*/  BSYNC B0 ;  /* 0x0000000000007941 */ /* 0x000fea0003800000 */
.L_x_1541:
[----:B------:R-:W-:Y:S01]  /*2040*/  ISETP.GE.U32.AND P5, PT, R33, 0x700, PT ;  /* 0x000007002100780c */ /* 0x000fe20003fa6070 */
[----:B------:R-:W-:-:S12]  /*2050*/  BSSY B0, `(.L_x_1543) ;  /* 0x0000039000007945 */ /* 0x000fd80003800000 */
[----:B------:R-:W-:Y:S05]  /*2060*/  @!P5 BRA `(.L_x_1544) ;  /* 0x000003700000d947 */ /* 0x000fea0003800000 */
[----:B------:R-:W-:-:S04]  /*2070*/  ISETP.NE.AND P5, PT, R3, RZ, PT ;  /* 0x000000ff0300720c */ /* 0x000fc80003fa5270 */
[----:B-----5:R-:W-:Y:S02]  /*2080*/  FSEL R175, R111, RZ, !P5 ;  /* 0x000000ff6faf7208 */ /* 0x020fe40006800000 */
[----:B------:R-:W-:-:S04]  /*2090*/  ISETP.NE.U32.AND P5, PT, RZ, c[0x0][0x218], PT ;  /* 0x00008600ff007a0c */ /* 0x000fc80003fa5070 */
[----:B------:R-:W-:Y:S01]  /*20a0*/  ISETP.NE.AND.EX P5, PT, RZ, c[0x0][0x21c], PT, P5 ;  /* 0x00008700ff007a0c */ /* 0x000fe20003fa5350 */
[----:B------:R-:W-:-:S12]  /*20b0*/  HFMA2.MMA R105, -RZ, RZ, 0, 4.76837158203125e-07 ;  /* 0x00000008ff697435 */ /* 0x000fd800000001ff */
        /* <DEDUP_REMOVED lines=8> */
[----:B---3--:R-:W-:Y:S01]  /*2140*/  SHF.R.U64 R117, R106, 0x10, R107 ;  /* 0x000000106a757819 */ /* 0x008fe2000000126b */
[----:B------:R-:W-:Y:S01]  /*2150*/  HADD2.F32 R114, -RZ, R106.H0_H0 ;  /* 0x2000006aff727230 */ /* 0x000fe20000004100 */
[----:B--2---:R-:W-:-:S03]  /*2160*/  MOV R111, R104 ;  /* 0x00000068006f7202 */ /* 0x004fc60000000f00 */
        /* <DEDUP_REMOVED lines=39> */
.L_x_1544:
[----:B------:R-:W-:Y:S05]  /*23e0*/  BSYNC B0 ;  /* 0x0000000000007941 */ /* 0x000fea0003800000 */
.L_x_1543:
[----:B------:R-:W-:Y:S01]  /*23f0*/  LOP3.LUT P5, RZ, R0, 0x1f, RZ, 0xc0, !PT ;  /* 0x0000001f00ff7812 */ /* 0x000fe200078ac0ff */
[----:B------:R-:W-:Y:S10]  /*2400*/  BRA.DIV ~URZ, `(.L_x_1545) ;  /* 0x000024627f007947 */ /* 0x000ff4000b800000 */
[----:B------:R0:W1:Y:S02]  /*2410*/  SHFL.DOWN PT, R106, R113, 0x10, 0x1f ;  /* 0x0a001f00716a7f89 */ /* 0x00006400000e0000 */
.L_x_1569:
        /* <DEDUP_REMOVED lines=18> */
.L_x_1570:
        /* <DEDUP_REMOVED lines=37> */
[-CC-:B------:R-:W-:Y:S02]  /*2790*/  FFMA.FTZ R109, R35, R114.reuse, R115.reuse ;  /* 0x00000072236d7223 */ /* 0x180fe40000010073 */
[-CC-:B------:R-:W-:Y:S02]  /*27a0*/  FFMA.FTZ R108, R38, R114.reuse, R115.reuse ;  /* 0x00000072266c7223 */ /* 0x180fe40000010073 */
[----:B------:R-:W-:Y:S02]  /*27b0*/  FFMA.FTZ R115, R41, R114, R115 ;  /* 0x0000007229737223 */ /* 0x000fe40000010073 */
[----:B------:R-:W-:Y:S02]  /*27c0*/  FADD.FTZ R105, R37, -R104 ;  /* 0x8000006825697221 */ /* 0x000fe40000010000 */
[----:B------:R-:W-:-:S02]  /*27d0*/  FADD.FTZ R109, R36, -R109 ;  /* 0x8000006d246d7221 */ /* 0x000fc40000010000 */
[----:B------:R-:W-:Y:S02]  /*27e0*/  FADD.FTZ R113, R39, -R108 ;  /* 0x8000006c27717221 */ /* 0x000fe40000010000 */
[----:B------:R-:W-:Y:S01]  /*27f0*/  @P5 MOV R106, R168 ;  /* 0x000000a8006a5202 */ /* 0x000fe20000000f00 */
[----:B------:R-:W-:Y:S01]  /*2800*/  FADD.FTZ R117, R40, -R115 ;  /* 0x8000007328757221 */ /* 0x000fe20000010000 */
[--C-:B------:R-:W-:Y:S01]  /*2810*/  @P5 SHF.R.U64 R111, R168, 0x10, R169.reuse ;  /* 0x00000010a86f5819 */ /* 0x100fe200000012a9 */
[C---:B------:R-:W-:Y:S01]  /*2820*/  FMUL.FTZ R104, R184.reuse, R105 ;  /* 0x00000069b8687220 */ /* 0x040fe20000410000 */
[----:B------:R-:W-:Y:S01]  /*2830*/  @P5 MOV R110, R169 ;  /* 0x000000a9006e5202 */ /* 0x000fe20000000f00 */
[----:B------:R-:W-:Y:S01]  /*2840*/  @P5 HADD2.F32 R107, -RZ, R106.H0_H0 ;  /* 0x2000006aff6b5230 */ /* 0x000fe20000004100 */
[----:B------:R-:W-:Y:S01]  /*2850*/  @P5 SHF.R.U32.HI R119, RZ, 0x10, R169 ;  /* 0x00000010ff775819 */ /* 0x000fe200000116a9 */
[----:B------:R-:W-:Y:S01]  /*2860*/  @P5 HADD2.F32 R111, -RZ, R111.H0_H0 ;  /* 0x2000006fff6f5230 */ /* 0x000fe20000004100 */
[C---:B------:R-:W-:Y:S01]  /*2870*/  FMUL.FTZ R106, R184.reuse, R109 ;  /* 0x0000006db86a7220 */ /* 0x040fe20000410000 */
[----:B------:R-:W-:Y:S01]  /*2880*/  @P5 HADD2.F32 R115, -RZ, R110.H0_H0 ;  /* 0x2000006eff735230 */ /* 0x000fe20000004100 */
[C---:B------:R-:W-:Y:S01]  /*2890*/  FMUL.FTZ R108, R184.reuse, R113 ;  /* 0x00000071b86c7220 */ /* 0x040fe20000410000 */
[----:B------:R-:W-:Y:S01]  /*28a0*/  @P5 HADD2.F32 R119, -RZ, R119.H0_H0 ;  /* 0x20000077ff775230 */ /* 0x000fe20000004100 */
[----:B------:R-:W-:Y:S01]  /*28b0*/  FMUL.FTZ R110, R184, R117 ;  /* 0x00000075b86e7220 */ /* 0x000fe20000410000 */
[----:B------:R-:W-:Y:S01]  /*28c0*/  HFMA2.MMA R113, -RZ, RZ, 0, 4.76837158203125e-07 ;  /* 0x00000008ff717435 */ /* 0x000fe200000001ff */
[----:B------:R-:W-:-:S02]  /*28d0*/  @P5 FADD.FTZ R104, R104, R107 ;  /* 0x0000006b68685221 */ /* 0x000fc40000010000 */
[----:B------:R-:W-:Y:S02]  /*28e0*/  @P5 FADD.FTZ R106, R106, R111 ;  /* 0x0000006f6a6a5221 */ /* 0x000fe40000010000 */
[----:B------:R-:W-:Y:S02]  /*28f0*/  @P5 FADD.FTZ R108, R108, R115 ;  /* 0x000000736c6c5221 */ /* 0x000fe40000010000 */
[----:B------:R-:W-:Y:S01]  /*2900*/  @P5 FADD.FTZ R110, R110, R119 ;  /* 0x000000776e6e5221 */ /* 0x000fe20000010000 */
[----:B------:R-:W-:-:S04]  /*2910*/  ISETP.NE.U32.AND P5, PT, RZ, c[0x0][0x258], PT ;  /* 0x00009600ff007a0c */ /* 0x000fc80003fa5070 */
[----:B------:R-:W-:-:S13]  /*2920*/  ISETP.NE.AND.EX P5, PT, RZ, c[0x0][0x25c], PT, P5 ;  /* 0x00009700ff007a0c */ /* 0x000fda0003fa5350 */
[----:B------:R-:W-:Y:S02]  /*2930*/  @P5 F2FP.PACK_AB R105, RZ, R104 ;  /* 0x00000068ff69523e */ /* 0x000fe400000000ff */
[----:B------:R-:W-:Y:S01]  /*2940*/  @P5 F2FP.PACK_AB R107, RZ, R106 ;  /* 0x0000006aff6b523e */ /* 0x000fe200000000ff */
[-C--:B------:R-:W-:Y:S01]  /*2950*/  FMUL.FTZ R106, R106, R183.reuse ;  /* 0x000000b76a6a7220 */ /* 0x080fe20000410000 */
[----:B------:R-:W-:Y:S02]  /*2960*/  @P5 F2FP.PACK_AB R109, RZ, R108 ;  /* 0x0000006cff6d523e */ /* 0x000fe400000000ff */
[----:B------:R-:W-:Y:S01]  /*2970*/  @P5 F2FP.PACK_AB R111, RZ, R110 ;  /* 0x0000006eff6f523e */ /* 0x000fe200000000ff */
[-C--:B------:R-:W-:Y:S01]  /*2980*/  FMUL.FTZ R110, R110, R183.reuse ;  /* 0x000000b76e6e7220 */ /* 0x080fe20000410000 */
[----:B------:R-:W-:Y:S01]  /*2990*/  @P5 PRMT R178, R107, 0x7610, R178 ;  /* 0x000076106bb25816 */ /* 0x000fe200000000b2 */
[-C--:B------:R-:W-:Y:S01]  /*29a0*/  FMUL.FTZ R107, R108, R183.reuse ;  /* 0x000000b76c6b7220 */ /* 0x080fe20000410000 */
[----:B------:R-:W-:Y:S01]  /*29b0*/  @P5 PRMT R179, R105, 0x7610, R179 ;  /* 0x0000761069b35816 */ /* 0x000fe200000000b3 */
[----:B------:R-:W-:Y:S01]  /*29c0*/  FMUL.FTZ R108, R104, R183 ;  /* 0x000000b7686c7220 */ /* 0x000fe20000410000 */
[----:B------:R-:W-:Y:S01]  /*29d0*/  @P5 PRMT R180, R109, 0x7610, R180 ;  /* 0x000076106db45816 */ /* 0x000fe200000000b4 */
[----:B------:R-:W0:Y:S01]  /*29e0*/  F2F.F16.F32 R105, R106 ;  /* 0x0000006a00697304 */ /* 0x000e220000200800 */
[----:B------:R-:W-:-:S02]  /*29f0*/  @P5 PRMT R181, R111, 0x7610, R181 ;  /* 0x000076106fb55816 */ /* 0x000fc400000000b5 */
[----:B------:R-:W-:-:S04]  /*2a00*/  ISETP.NE.U32.AND P5, PT, RZ, c[0x0][0x258], PT ;  /* 0x00009600ff007a0c */ /* 0x000fc80003fa5070 */
[----:B------:R-:W-:Y:S01]  /*2a10*/  ISETP.NE.AND.EX P5, PT, RZ, c[0x0][0x25c], PT, P5 ;  /* 0x00009700ff007a0c */ /* 0x000fe20003fa5350 */
[----:B------:R-:W1:Y:S08]  /*2a20*/  F2F.F16.F32 R109, R110 ;  /* 0x0000006e006d7304 */ /* 0x000e700000200800 */
[----:B------:R-:W2:Y:S01]  /*2a30*/  F2F.F16.F32 R107, R107 ;  /* 0x0000006b006b7304 */ /* 0x000ea20000200800 */
[----:B0-----:R-:W-:-:S07]  /*2a40*/  IMAD.WIDE.U32 R104, R105, 0x10000, RZ ;  /* 0x0001000069687825 */ /* 0x001fce00078e00ff */
[----:B------:R-:W0:Y:S01]  /*2a50*/  F2F.F16.F32 R111, R108 ;  /* 0x0000006c006f7304 */ /* 0x000e220000200800 */
        /* <DEDUP_REMOVED lines=13> */
.L_x_1549:
[----:B------:R1:W-:Y:S01]  /*2b30*/  STG.E.64 [R106.64], R104 ;  /* 0x000000686a007986 */ /* 0x0003e2000c101b04 */
[----:B------:R-:W-:-:S03]  /*2b40*/  IADD3 R182, R182, 0x100, RZ ;  /* 0x00000100b6b67810 */ /* 0x000fc60007ffe0ff */
.L_x_1548:
[----:B------:R-:W-:Y:S05]  /*2b50*/  BSYNC B0 ;  /* 0x0000000000007941 */ /* 0x000fea0003800000 */
.L_x_1547:
[----:B------:R-:W-:Y:S01]  /*2b60*/  BSSY B0, `(.L_x_1550) ;  /* 0x0000043000007945 */ /* 0x000fe20003800000 */
[----:B------:R-:W-:Y:S05]  /*2b70*/  @!P0 BRA `(.L_x_1551) ;  /* 0x0000041000008947 */ /* 0x000fea0003800000 */
[----:B------:R-:W-:-:S04]  /*2b80*/  ISETP.NE.AND P5, PT, R3, RZ, PT ;  /* 0x000000ff0300720c */ /* 0x000fc80003fa5270 */
[----:B------:R-:W-:Y:S02]  /*2b90*/  FSEL R115, R112, RZ, !P5 ;  /* 0x000000ff70737208 */ /* 0x000fe40006800000 */
[----:B------:R-:W-:-:S03]  /*2ba0*/  ISETP.NE.U32.AND P5, PT, RZ, c[0x0][0x218], PT ;  /* 0x00008600ff007a0c */ /* 0x000fc60003fa5070 */
[-CC-:B-1----:R-:W-:Y:S01]  /*2bb0*/  FFMA.FTZ R104, R42, R114.reuse, R115.reuse ;  /* 0x000000722a687223 */ /* 0x182fe20000010073 */
[----:B------:R-:W-:Y:S01]  /*2bc0*/  ISETP.NE.AND.EX P5, PT, RZ, c[0x0][0x21c], PT, P5 ;  /* 0x00008700ff007a0c */ /* 0x000fe20003fa5350 */
[-CC-:B0-----:R-:W-:Y:S02]  /*2bd0*/  FFMA.FTZ R109, R43, R114.reuse, R115.reuse ;  /* 0x000000722b6d7223 */ /* 0x181fe40000010073 */
        /* <DEDUP_REMOVED lines=57> */
.L_x_1552:
[----:B------:R1:W-:Y:S01]  /*2f70*/  STG.E.64 [R106.64], R104 ;  /* 0x000000686a007986 */ /* 0x0003e2000c101b04 */
[----:B------:R-:W-:-:S03]  /*2f80*/  IADD3 R182, R182, 0x100, RZ ;  /* 0x00000100b6b67810 */ /* 0x000fc60007ffe0ff */
.L_x_1551:
[----:B------:R-:W-:Y:S05]  /*2f90*/  BSYNC B0 ;  /* 0x0000000000007941 */ /* 0x000fea0003800000 */
.L_x_1550:
[----:B------:R-:W-:Y:S01]  /*2fa0*/  BSSY B0, `(.L_x_1553) ;  /* 0x0000043000007945 */ /* 0x000fe20003800000 */
[----:B------:R-:W-:Y:S05]  /*2fb0*/  @!P1 BRA `(.L_x_1554) ;  /* 0x0000041000009947 */ /* 0x000fea0003800000 */
[----:B------:R-:W-:-:S04]  /*2fc0*/  ISETP.NE.AND P5, PT, R3, RZ, PT ;  /* 0x000000ff0300720c */ /* 0x000fc80003fa5270 */
[----:B------:R-:W-:Y:S02]  /*2fd0*/  FSEL R115, R112, RZ, !P5 ;  /* 0x000000ff70737208 */ /* 0x000fe40006800000 */
[----:B------:R-:W-:-:S03]  /*2fe0*/  ISETP.NE.U32.AND P5, PT, RZ, c[0x0][0x218], PT ;  /* 0x00008600ff007a0c */ /* 0x000fc60003fa5070 */
[-CC-:B-1----:R-:W-:Y:S01]  /*2ff0*/  FFMA.FTZ R105, R123, R114.reuse, R115.reuse ;  /* 0x000000727b697223 */ /* 0x182fe20000010073 */
[----:B------:R-:W-:Y:S01]  /*3000*/  ISETP.NE.AND.EX P5, PT, RZ, c[0x0][0x21c], PT, P5 ;  /* 0x00008700ff007a0c */ /* 0x000fe20003fa5350 */
[-CC-:B------:R-:W-:Y:S02]  /*3010*/  FFMA.FTZ R106, R122, R114.reuse, R115.reuse ;  /* 0x000000727a6a7223 */ /* 0x180fe40000010073 */
[-CC-:B------:R-:W-:Y:S02]  /*3020*/  FFMA.FTZ R113, R127, R114.reuse, R115.reuse ;  /* 0x000000727f717223 */ /* 0x180fe40000010073 */
[----:B------:R-:W-:Y:S02]  /*3030*/  FFMA.FTZ R115, R129, R114, R115 ;  /* 0x0000007281737223 */ /* 0x000fe40000010073 */
[----:B------:R-:W-:Y:S02]  /*3040*/  FADD.FTZ R105, R124, -R105 ;  /* 0x800000697c697221 */ /* 0x000fe40000010000 */
[----:B0-----:R-:W-:-:S02]  /*3050*/  FADD.FTZ R109, R125, -R106 ;  /* 0x8000006a7d6d7221 */ /* 0x001fc40000010000 */
        /* <DEDUP_REMOVED lines=53> */
.L_x_1555:
[----:B------:R1:W-:Y:S01]  /*33b0*/  STG.E.64 [R106.64], R104 ;  /* 0x000000686a007986 */ /* 0x0003e2000c101b04 */
[----:B------:R-:W-:-:S03]  /*33c0*/  IADD3 R182, R182, 0x100, RZ ;  /* 0x00000100b6b67810 */ /* 0x000fc60007ffe0ff */
.L_x_1554:
[----:B------:R-:W-:Y:S05]  /*33d0*/  BSYNC B0 ;  /* 0x0000000000007941 */ /* 0x000fea0003800000 */
.L_x_1553:
        /* <DEDUP_REMOVED lines=65> */
.L_x_1558:
[----:B------:R1:W-:Y:S01]  /*37f0*/  STG.E.64 [R106.64], R104 ;  /* 0x000000686a007986 */ /* 0x0003e2000c101b04 */
[----:B------:R-:W-:-:S03]  /*3800*/  IADD3 R182, R182, 0x100, RZ ;  /* 0x00000100b6b67810 */ /* 0x000fc60007ffe0ff */
.L_x_1557:
[----:B------:R-:W-:Y:S05]  /*3810*/  BSYNC B0 ;  /* 0x0000000000007941 */ /* 0x000fea0003800000 */
.L_x_1556:
        /* <DEDUP_REMOVED lines=65> */
.L_x_1561:
[----:B------:R1:W-:Y:S01]  /*3c30*/  STG.E.64 [R106.64], R104 ;  /* 0x000000686a007986 */ /* 0x0003e2000c101b04 */
[----:B------:R-:W-:-:S03]  /*3c40*/  IADD3 R182, R182, 0x100, RZ ;  /* 0x00000100b6b67810 */ /* 0x000fc60007ffe0ff */
.L_x_1560:
[----:B------:R-:W-:Y:S05]  /*3c50*/  BSYNC B0 ;  /* 0x0000000000007941 */ /* 0x000fea0003800000 */
.L_x_1559:
        /* <DEDUP_REMOVED lines=65> */
.L_x_1564:
[----:B------:R1:W-:Y:S01]  /*4070*/  STG.E.64 [R106.64], R104 ;  /* 0x000000686a007986 */ /* 0x0003e2000c101b04 */
[----:B------:R-:W-:-:S03]  /*4080*/  IADD3 R182, R182, 0x100, RZ ;  /* 0x00000100b6b67810 */ /* 0x000fc60007ffe0ff */
.L_x_1563:
[----:B------:R-:W-:Y:S05]  /*4090*/  BSYNC B0 ;  /* 0x0000000000007941 */ /* 0x000fea0003800000 */
.L_x_1562:
        /* <DEDUP_REMOVED lines=16> */
[----:B------:R-:W-:Y:S01]  /*41a0*/  @P5 MOV R108, R157 ;  /* 0x0000009d006c5202 */ /* 0x000fe20000000f00 */
[----:B------:R-:W-:Y:S01]  /*41b0*/  FMUL.FTZ R106, R184, R109 ;  /* 0x0000006db86a7220 */ /* 0x000fe20000410000 */
[--C-:B------:R-:W-:Y:S01]  /*41c0*/  @P5 SHF.R.U64 R110, R156, 0x10, R157.reuse ;  /* 0x000000109c6e5819 */ /* 0x100fe2000000129d */
[----:B------:R-:W-:Y:S01]  /*41d0*/  @P5 HADD2.F32 R107, -RZ, R104.H0_H0 ;  /* 0x20000068ff6b5230 */ /* 0x000fe20000004100 */
[----:B------:R-:W-:Y:S01]  /*41e0*/  @P5 SHF.R.U32.HI R119, RZ, 0x10, R157 ;  /* 0x00000010ff775819 */ /* 0x000fe2000001169d */
[----:B------:R-:W-:Y:S01]  /*41f0*/  @P5 HADD2.F32 R115, -RZ, R108.H0_H0 ;  /* 0x2000006cff735230 */ /* 0x000fe20000004100 */
[C---:B------:R-:W-:Y:S01]  /*4200*/  FMUL.FTZ R104, R184.reuse, R105 ;  /* 0x00000069b8687220 */ /* 0x040fe20000410000 */
[----:B------:R-:W-:Y:S01]  /*4210*/  @P5 HADD2.F32 R111, -RZ, R110.H0_H0 ;  /* 0x2000006eff6f5230 */ /* 0x000fe20000004100 */
[C---:B------:R-:W-:Y:S01]  /*4220*/  FMUL.FTZ R108, R184.reuse, R113 ;  /* 0x00000071b86c7220 */ /* 0x040fe20000410000 */
[----:B------:R-:W-:Y:S01]  /*4230*/  @P5 HADD2.F32 R119, -RZ, R119.H0_H0 ;  /* 0x20000077ff775230 */ /* 0x000fe20000004100 */
[----:B------:R-:W-:-:S02]  /*4240*/  FMUL.FTZ R184, R184, R117 ;  /* 0x00000075b8b87220 */ /* 0x000fc40000410000 */
[----:B------:R-:W-:Y:S02]  /*4250*/  @P5 FADD.FTZ R104, R104, R107 ;  /* 0x0000006b68685221 */ /* 0x000fe40000010000 */
        /* <DEDUP_REMOVED lines=8> */
[----:B------:R-:W-:Y:S01]  /*42e0*/  @P5 F2FP.PACK_AB R110, RZ, R184 ;  /* 0x000000b8ff6e523e */ /* 0x000fe200000000ff */
[-C--:B------:R-:W-:Y:S01]  /*42f0*/  FMUL.FTZ R184, R184, R183.reuse ;  /* 0x000000b7b8b87220 */ /* 0x080fe20000410000 */
[----:B------:R-:W-:Y:S01]  /*4300*/  @P5 F2FP.PACK_AB R109, RZ, R108 ;  /* 0x0000006cff6d523e */ /* 0x000fe200000000ff */
[-C--:B------:R-:W-:Y:S01]  /*4310*/  FMUL.FTZ R108, R108, R183.reuse ;  /* 0x000000b76c6c7220 */ /* 0x080fe20000410000 */
[----:B------:R-:W-:Y:S01]  /*4320*/  @P5 PRMT R179, R105, 0x7610, R179 ;  /* 0x0000761069b35816 */ /* 0x000fe200000000b3 */
[----:B------:R-:W-:Y:S01]  /*4330*/  FMUL.FTZ R183, R104, R183 ;  /* 0x000000b768b77220 */ /* 0x000fe20000410000 */
[----:B------:R-:W-:Y:S01]  /*4340*/  @P5 PRMT R178, R107, 0x7610, R178 ;  /* 0x000076106bb25816 */ /* 0x000fe200000000b2 */
[----:B------:R-:W0:Y:S01]  /*4350*/  F2F.F16.F32 R105, R106 ;  /* 0x0000006a00697304 */ /* 0x000e220000200800 */
[----:B------:R-:W-:Y:S01]  /*4360*/  @P5 PRMT R180, R109, 0x7610, R180 ;  /* 0x000076106db45816 */ /* 0x000fe200000000b4 */
[----:B------:R-:W-:Y:S01]  /*4370*/  HFMA2.MMA R109, -RZ, RZ, 0, 4.76837158203125e-07 ;  /* 0x00000008ff6d7435 */ /* 0x000fe200000001ff */
[----:B------:R-:W-:-:S02]  /*4380*/  @P5 PRMT R181, R110, 0x7610, R181 ;  /* 0x000076106eb55816 */ /* 0x000fc400000000b5 */
[----:B------:R-:W-:-:S03]  /*4390*/  ISETP.NE.U32.AND P5, PT, RZ, c[0x0][0x258], PT ;  /* 0x00009600ff007a0c */ /* 0x000fc60003fa5070 */
[----:B------:R-:W1:Y:S01]  /*43a0*/  F2F.F16.F32 R107, R184 ;  /* 0x000000b8006b7304 */ /* 0x000e620000200800 */
[----:B------:R-:W-:-:S07]  /*43b0*/  ISETP.NE.AND.EX P5, PT, RZ, c[0x0][0x25c], PT, P5 ;  /* 0x00009700ff007a0c */ /* 0x000fce0003fa5350 */
        /* <DEDUP_REMOVED lines=16> */
.L_x_1567:
[----:B------:R1:W-:Y:S02]  /*44c0*/  STG.E.64 [R106.64], R104 ;  /* 0x000000686a007986 */ /* 0x0003e4000c101b04 */
.L_x_1566:
[----:B------:R-:W-:Y:S05]  /*44d0*/  BSYNC B0 ;  /* 0x0000000000007941 */ /* 0x000fea0003800000 */
.L_x_1565:
[----:B------:R-:W-:Y:S02]  /*44e0*/  LOP3.LUT P5, RZ, R32, 0xff, RZ, 0xc0, !PT ;  /* 0x000000ff20ff7812 */ /* 0x000fe400078ac0ff */
[----:B------:R-:W-:Y:S02]  /*44f0*/  IADD3 R2, R2, c[0x0][0x160], RZ ;  /* 0x0000580002027a10 */ /* 0x000fe40007ffe0ff */
[----:B------:R-:W-:Y:S02]  /*4500*/  SEL R32, RZ, 0x1, P5 ;  /* 0x00000001ff207807 */ /* 0x000fe40002800000 */
[----:B------:R-:W-:-:S13]  /*4510*/  ISETP.GE.AND P5, PT, R2, c[0x0][0x164], PT ;  /* 0x0000590002007a0c */ /* 0x000fda0003fa6270 */
[----:B01----:R-:W-:Y:S01]  /*4520*/  @P5 CALL.REL.NOINC `(.L_x_1530) ;  /* 0x0000001000005944 */ /* 0x003fe20003c00000 */
[----:B------:R-:W-:Y:S05]  /*4530*/  BRA `(.L_x_1568) ;  /* 0xffffc35000007947 */ /* 0x000fea000383ffff */
.L_x_1530:
[----:B-1----:R-:W0:Y:S01]  /*4540*/  S2UR UR6, SR_CTAID.X ;  /* 0x00000000000679c3 */ /* 0x002e220000002500 */
[----:B------:R-:W0:Y:S01]  /*4550*/  S2R R2, SR_TID.X ;  /* 0x0000000000027919 */ /* 0x000e220000002100 */
[----:B------:R-:W-:Y:S01]  /*4560*/  LOP3.LUT P5, RZ, R33, 0xffffff00, RZ, 0xc0, !PT ;  /* 0xffffff0021ff7812 */ /* 0x000fe200078ac0ff */
[----:B------:R-:W-:Y:S01]  /*4570*/  @P4 IMAD.MOV.U32 R23, RZ, RZ, 0x10 ;  /* 0x00000010ff174424 */ /* 0x000fe200078e00ff */
[----:B-----5:R-:W-:Y:S02]  /*4580*/  @P0 MOV R9, 0x10 ;  /* 0x0000001000090802 */ /* 0x020fe40000000f00 */
[----:B------:R-:W-:Y:S02]  /*4590*/  @P1 MOV R13, 0x10 ;  /* 0x00000010000d1802 */ /* 0x000fe40000000f00 */
[----:B------:R-:W-:Y:S02]  /*45a0*/  @P2 MOV R17, 0x10 ;  /* 0x0000001000112802 */ /* 0x000fe40000000f00 */
[----:B------:R-:W-:-:S05]  /*45b0*/  @P3 MOV R21, 0x10 ;  /* 0x0000001000153802 */ /* 0x000fca0000000f00 */
        /* <DEDUP_REMOVED lines=43> */
.L_x_1545:
[----:B------:R-:W-:Y:S01]  /*4870*/  HFMA2.MMA R114, -RZ, RZ, 0, 9.5367431640625e-07 ;  /* 0x00000010ff727435 */ /* 0x000fe200000001ff */
[----:B------:R-:W-:Y:S02]  /*4880*/  MOV R107, R113 ;  /* 0x00000071006b7202 */ /* 0x000fe40000000f00 */
[----:B------:R-:W-:Y:S02]  /*4890*/  MOV R177, 0x1f ;  /* 0x0000001f00b17802 */ /* 0x000fe40000000f00 */
[----:B------:R-:W-:-:S02]  /*48a0*/  MOV R116, 0xffffffff ;  /* 0xffffffff00747802 */ /* 0x000fc40000000f00 */
[----:B------:R-:W-:Y:S02]  /*48b0*/  MOV R104, 0x48d0 ;  /* 0x000048d000687802 */ /* 0x000fe40000000f00 */
[----:B-----5:R-:W-:Y:S05]  /*48c0*/  CALL.REL.NOINC `($__internal_20_$__cuda_sm70_shflsync_down_p) ;  /* 0x0000045000007944 */ /* 0x020fea0003c00000 */
[----:B-1----:R-:W-:Y:S01]  /*48d0*/  IMAD.MOV.U32 R106, RZ, RZ, R177 ;  /* 0x000000ffff6a7224 */ /* 0x002fe200078e00b1 */
[----:B0-----:R-:W-:Y:S05]  /*48e0*/  BRA `(.L_x_1569) ;  /* 0xffffdb3000007947 */ /* 0x001fea000383ffff */
.L_x_1546:
[----:B------:R-:W-:Y:S01]  /*48f0*/  HFMA2.MMA R114, -RZ, RZ, 0, 9.5367431640625e-07 ;  /* 0x00000010ff727435 */ /* 0x000fe200000001ff */
[----:B------:R-:W-:Y:S02]  /*4900*/  MOV R107, R112 ;  /* 0x00000070006b7202 */ /* 0x000fe40000000f00 */
[----:B------:R-:W-:Y:S02]  /*4910*/  MOV R177, 0x1f ;  /* 0x0000001f00b17802 */ /* 0x000fe40000000f00 */
[----:B------:R-:W-:Y:S02]  /*4920*/  MOV R116, 0xffffffff ;  /* 0xffffffff00747802 */ /* 0x000fe40000000f00 */
[----:B------:R-:W-:Y:S02]  /*4930*/  MOV R104, 0x4950 ;  /* 0x0000495000687802 */ /* 0x000fe40000000f00 */
[----:B01---5:R-:W-:Y:S05]  /*4940*/  CALL.REL.NOINC `($__internal_20_$__cuda_sm70_shflsync_down_p) ;  /* 0x000003d000007944 */ /* 0x023fea0003c00000 */
[----:B------:R-:W-:Y:S01]  /*4950*/  FADD.FTZ R113, R106, R113 ;  /* 0x000000716a717221 */ /* 0x000fe20000010000 */
[----:B0-----:R-:W-:Y:S01]  /*4960*/  HFMA2.MMA R114, -RZ, RZ, 0, 4.76837158203125e-07 ;  /* 0x00000008ff727435 */ /* 0x001fe200000001ff */
[----:B-1----:R-:W-:Y:S01]  /*4970*/  FADD.FTZ R112, R112, R177 ;  /* 0x000000b170707221 */ /* 0x002fe20000010000 */
[----:B------:R-:W-:Y:S01]  /*4980*/  MOV R116, 0xffffffff ;  /* 0xffffffff00747802 */ /* 0x000fe20000000f00 */
[----:B------:R-:W-:Y:S01]  /*4990*/  IMAD.MOV.U32 R177, RZ, RZ, 0x1f ;  /* 0x0000001fffb17424 */ /* 0x000fe200078e00ff */
[----:B------:R-:W-:-:S02]  /*49a0*/  MOV R107, R113 ;  /* 0x00000071006b7202 */ /* 0x000fc40000000f00 */
[----:B------:R-:W-:Y:S02]  /*49b0*/  MOV R104, 0x49d0 ;  /* 0x000049d000687802 */ /* 0x000fe40000000f00 */
[----:B------:R-:W-:Y:S05]  /*49c0*/  CALL.REL.NOINC `($__internal_20_$__cuda_sm70_shflsync_down_p) ;  /* 0x0000035000007944 */ /* 0x000fea0003c00000 */
[----:B0-----:R-:W-:Y:S01]  /*49d0*/  HFMA2.MMA R114, -RZ, RZ, 0, 4.76837158203125e-07 ;  /* 0x00000008ff727435 */ /* 0x001fe200000001ff */
[----:B-1----:R-:W-:Y:S01]  /*49e0*/  MOV R106, R177 ;  /* 0x000000b1006a7202 */ /* 0x002fe20000000f00 */
[----:B------:R-:W-:Y:S01]  /*49f0*/  IMAD.MOV.U32 R177, RZ, RZ, 0x1f ;  /* 0x0000001fffb17424 */ /* 0x000fe200078e00ff */
[----:B------:R-:W-:Y:S02]  /*4a00*/  MOV R107, R112 ;  /* 0x00000070006b7202 */ /* 0x000fe40000000f00 */
[----:B------:R-:W-:Y:S02]  /*4a10*/  MOV R116, 0xffffffff ;  /* 0xffffffff00747802 */ /* 0x000fe40000000f00 */
[----:B------:R-:W-:Y:S02]  /*4a20*/  MOV R104, 0x4a40 ;  /* 0x00004a4000687802 */ /* 0x000fe40000000f00 */
[----:B------:R-:W-:Y:S05]  /*4a30*/  CALL.REL.NOINC `($__internal_20_$__cuda_sm70_shflsync_down_p) ;  /* 0x000002e000007944 */ /* 0x000fea0003c00000 */
[----:B------:R-:W-:Y:S01]  /*4a40*/  FADD.FTZ R113, R106, R113 ;  /* 0x000000716a717221 */ /* 0x000fe20000010000 */
[----:B0-----:R-:W-:Y:S01]  /*4a50*/  HFMA2.MMA R114, -RZ, RZ, 0, 2.384185791015625e-07 ;  /* 0x00000004ff727435 */ /* 0x001fe200000001ff */
[----:B-1----:R-:W-:Y:S01]  /*4a60*/  FADD.FTZ R112, R112, R177 ;  /* 0x000000b170707221 */ /* 0x002fe20000010000 */
[----:B------:R-:W-:-:S02]  /*4a70*/  MOV R177, 0x1f ;  /* 0x0000001f00b17802 */ /* 0x000fc40000000f00 */
[----:B------:R-:W-:Y:S02]  /*4a80*/  MOV R116, 0xffffffff ;  /* 0xffffffff00747802 */ /* 0x000fe40000000f00 */
[----:B------:R-:W-:Y:S02]  /*4a90*/  MOV R107, R113 ;  /* 0x00000071006b7202 */ /* 0x000fe40000000f00 */
[----:B------:R-:W-:Y:S02]  /*4aa0*/  MOV R104, 0x4ac0 ;  /* 0x00004ac000687802 */ /* 0x000fe40000000f00 */
[----:B------:R-:W-:Y:S05]  /*4ab0*/  CALL.REL.NOINC `($__internal_20_$__cuda_sm70_shflsync_down_p) ;  /* 0x0000026000007944 */ /* 0x000fea0003c00000 */
[----:B0-----:R-:W-:Y:S01]  /*4ac0*/  HFMA2.MMA R114, -RZ, RZ, 0, 2.384185791015625e-07 ;  /* 0x00000004ff727435 */ /* 0x001fe200000001ff */
[----:B-1----:R-:W-:Y:S01]  /*4ad0*/  IMAD.MOV.U32 R106, RZ, RZ, R177 ;  /* 0x000000ffff6a7224 */ /* 0x002fe200078e00b1 */
[----:B------:R-:W-:Y:S02]  /*4ae0*/  MOV R107, R112 ;  /* 0x00000070006b7202 */ /* 0x000fe40000000f00 */
[----:B------:R-:W-:Y:S02]  /*4af0*/  MOV R177, 0x1f ;  /* 0x0000001f00b17802 */ /* 0x000fe40000000f00 */
[----:B------:R-:W-:-:S02]  /*4b00*/  MOV R116, 0xffffffff ;  /* 0xffffffff00747802 */ /* 0x000fc40000000f00 */
[----:B------:R-:W-:Y:S02]  /*4b10*/  MOV R104, 0x4b30 ;  /* 0x00004b3000687802 */ /* 0x000fe40000000f00 */
[----:B------:R-:W-:Y:S05]  /*4b20*/  CALL.REL.NOINC `($__internal_20_$__cuda_sm70_shflsync_down_p) ;  /* 0x000001f000007944 */ /* 0x000fea0003c00000 */
[----:B------:R-:W-:Y:S01]  /*4b30*/  FADD.FTZ R113, R106, R113 ;  /* 0x000000716a717221 */ /* 0x000fe20000010000 */
[----:B0-----:R-:W-:Y:S01]  /*4b40*/  HFMA2.MMA R114, -RZ, RZ, 0, 1.1920928955078125e-07 ;  /* 0x00000002ff727435 */ /* 0x001fe200000001ff */
[----:B-1----:R-:W-:Y:S01]  /*4b50*/  FADD.FTZ R112, R112, R177 ;  /* 0x000000b170707221 */ /* 0x002fe20000010000 */
[----:B------:R-:W-:Y:S01]  /*4b60*/  MOV R116, 0xffffffff ;  /* 0xffffffff00747802 */ /* 0x000fe20000000f00 */
[----:B------:R-:W-:Y:S01]  /*4b70*/  IMAD.MOV.U32 R177, RZ, RZ, 0x1f ;  /* 0x0000001fffb17424 */ /* 0x000fe200078e00ff */
[----:B------:R-:W-:Y:S02]  /*4b80*/  MOV R107, R113 ;  /* 0x00000071006b7202 */ /* 0x000fe40000000f00 */
[----:B------:R-:W-:Y:S02]  /*4b90*/  MOV R104, 0x4bb0 ;  /* 0x00004bb000687802 */ /* 0x000fe40000000f00 */
[----:B------:R-:W-:Y:S05]  /*4ba0*/  CALL.REL.NOINC `($__internal_20_$__cuda_sm70_shflsync_down_p) ;  /* 0x0000017000007944 */ /* 0x000fea0003c00000 */
[----:B0-----:R-:W-:Y:S01]  /*4bb0*/  HFMA2.MMA R114, -RZ, RZ, 0, 1.1920928955078125e-07 ;  /* 0x00000002ff727435 */ /* 0x001fe200000001ff */
[----:B-1----:R-:W-:Y:S01]  /*4bc0*/  MOV R106, R177 ;  /* 0x000000b1006a7202 */ /* 0x002fe20000000f00 */
[----:B------:R-:W-:Y:S01]  /*4bd0*/  IMAD.MOV.U32 R177, RZ, RZ, 0x1f ;  /* 0x0000001fffb17424 */ /* 0x000fe200078e00ff */
[----:B------:R-:W-:-:S02]  /*4be0*/  MOV R107, R112 ;  /* 0x00000070006b7202 */ /* 0x000fc40000000f00 */
[----:B------:R-:W-:Y:S02]  /*4bf0*/  MOV R116, 0xffffffff ;  /* 0xffffffff00747802 */ /* 0x000fe40000000f00 */
[----:B------:R-:W-:Y:S02]  /*4c00*/  MOV R104, 0x4c20 ;  /* 0x00004c2000687802 */ /* 0x000fe40000000f00 */
[----:B------:R-:W-:Y:S05]  /*4c10*/  CALL.REL.NOINC `($__internal_20_$__cuda_sm70_shflsync_down_p) ;  /* 0x0000010000007944 */ /* 0x000fea0003c00000 */
[----:B------:R-:W-:Y:S01]  /*4c20*/  FADD.FTZ R108, R106, R113 ;  /* 0x000000716a6c7221 */ /* 0x000fe20000010000 */
[----:B0-----:R-:W-:Y:S01]  /*4c30*/  HFMA2.MMA R114, -RZ, RZ, 0, 5.9604644775390625e-08 ;  /* 0x00000001ff727435 */ /* 0x001fe200000001ff */
[----:B-1----:R-:W-:Y:S01]  /*4c40*/  FADD.FTZ R112, R112, R177 ;  /* 0x000000b170707221 */ /* 0x002fe20000010000 */
[----:B------:R-:W-:Y:S02]  /*4c50*/  MOV R177, 0x1f ;  /* 0x0000001f00b17802 */ /* 0x000fe40000000f00 */
[----:B------:R-:W-:Y:S02]  /*4c60*/  MOV R116, 0xffffffff ;  /* 0xffffffff00747802 */ /* 0x000fe40000000f00 */
[----:B------:R-:W-:Y:S02]  /*4c70*/  MOV R107, R108 ;  /* 0x0000006c006b7202 */ /* 0x000fe40000000f00 */
[----:B------:R-:W-:-:S02]  /*4c80*/  MOV R104, 0x4ca0 ;  /* 0x00004ca000687802 */ /* 0x000fc40000000f00 */
[----:B------:R-:W-:Y:S05]  /*4c90*/  CALL.REL.NOINC `($__internal_20_$__cuda_sm70_shflsync_down_p) ;  /* 0x0000008000007944 */ /* 0x000fea0003c00000 */
[----:B0-----:R-:W-:Y:S01]  /*4ca0*/  HFMA2.MMA R114, -RZ, RZ, 0, 5.9604644775390625e-08 ;  /* 0x00000001ff727435 */ /* 0x001fe200000001ff */
[----:B-1----:R-:W-:Y:S01]  /*4cb0*/  IMAD.MOV.U32 R111, RZ, RZ, R177 ;  /* 0x000000ffff6f7224 */ /* 0x002fe200078e00b1 */
[----:B------:R-:W-:-:S02]  /*4cc0*/  MOV R107, R112 ;  /* 0x00000070006b7202 */ /* 0x000fc40000000f00 */
[----:B------:R-:W-:Y:S02]  /*4cd0*/  MOV R177, 0x1f ;  /* 0x0000001f00b17802 */ /* 0x000fe40000000f00 */
[----:B------:R-:W-:Y:S02]  /*4ce0*/  MOV R116, 0xffffffff ;  /* 0xffffffff00747802 */ /* 0x000fe40000000f00 */
[----:B------:R-:W-:Y:S02]  /*4cf0*/  MOV R104, 0x4d10 ;  /* 0x00004d1000687802 */ /* 0x000fe40000000f00 */
[----:B------:R-:W-:Y:S05]  /*4d00*/  CALL.REL.NOINC `($__internal_20_$__cuda_sm70_shflsync_down_p) ;  /* 0x0000001000007944 */ /* 0x000fea0003c00000 */
[----:B01----:R-:W-:Y:S05]  /*4d10*/  BRA `(.L_x_1570) ;  /* 0xffffd82000007947 */ /* 0x003fea000383ffff */
        .weak           $__internal_20_$__cuda_sm70_shflsync_down_p
        .type           $__internal_20_$__cuda_sm70_shflsync_down_p,@function
        .size           $__internal_20_$__cuda_sm70_shflsync_down_p,(.L_x_12896 - $__internal_20_$__cuda_sm70_shflsync_down_p)
$__internal_20_$__cuda_sm70_shflsync_down_p:
[----:B------:R-:W-:Y:S01]  /*4d20*/  HFMA2.MMA R105, -RZ, RZ, 0, 0 ;  /* 0x00000000ff697435 */ /* 0x000fe200000001ff */
[----:B------:R-:W-:Y:S04]  /*4d30*/  WARPSYNC R116 ;  /* 0x0000007400007348 */ /* 0x000fe80003800000 */
[----:B------:R0:W1:Y:S01]  /*4d40*/  SHFL.DOWN PT, R177, R107, R114, R177 ;  /* 0x080000726bb17389 */ /* 0x00006200000e00b1 */
[----:B------:R-:W-:Y:S05]  /*4d50*/  RET.REL.NODEC R104 `(_ZN10layer_norm13ln_bwd_kernelINS_13Kernel_traitsI6__halfS2_S2_S2_fjLj7168ELj1ELj1ELj8ELj8ENS_18Kernel_traits_baseILj7168ES2_S2_S2_S2_fjLj256EEEEELb0ELb0ELb0ELb0EEEvNS_9BwdParamsE) ;  /* 0xffffb2a068007950 */ /* 0x000fea0003c3ffff */
.L_x_1571:
        /* <DEDUP_REMOVED lines=10> */
.L_x_12896:


//--------------------- .text._ZN10layer_norm13ln_bwd_kernelINS_13Kernel_traitsI6__halfS2_S2_S2_fjLj7168ELj1ELj1ELj8ELj8ENS_18Kernel_traits_baseILj7168ES2_S2_S2_S2_fjLj256EEEEELb0ELb0ELb0ELb1EEEvNS_9BwdParamsE --------------------------
	.section	.text._ZN10layer_norm13ln_bwd_kernelINS_13Kernel_traitsI6__halfS2_S2_S2_fjLj7168ELj1ELj1ELj8ELj8ENS_18Kernel_traits_baseILj7168ES2_S2_S2_S2_fjLj256EEEEELb0ELb0ELb0ELb1EEEvNS_9BwdParamsE,"ax",@progbits
	.sectioninfo	@"SHI_REGISTERS=207"
	.align	128
        .global         _ZN10layer_norm13ln_bwd_kernelINS_13Kernel_traitsI6__halfS2_S2_S2_fjLj7168ELj1ELj1ELj8ELj8ENS_18Kernel_traits_baseILj7168ES2_S2_S2_S2_fjLj256EEEEELb0ELb0ELb0ELb1EEEvNS_9BwdParamsE
        .type           _ZN10layer_norm13ln_bwd_kernelINS_13Kernel_traitsI6__halfS2_S2_S2_fjLj7168ELj1ELj1ELj8ELj8ENS_18Kernel_traits_baseILj7168ES2_S2_S2_S2_fjLj256EEEEELb0ELb0ELb0ELb1EEEvNS_9BwdParamsE,@function
        .size           _ZN10layer_norm13ln_bwd_kernelINS_13Kernel_traitsI6__halfS2_S2_S2_fjLj7168ELj1ELj1ELj8ELj8ENS_18Kernel_traits_baseILj7168ES2_S2_S2_S2_fjLj256EEEEELb0ELb0ELb0ELb1EEEvNS_9BwdParamsE,(.L_x_12897 - _ZN10layer_norm13ln_bwd_kernelINS_13Kernel_traitsI6__halfS2_S2_S2_fjLj7168ELj1ELj1ELj8ELj8ENS_18Kernel_traits_baseILj7168ES2_S2_S2_S2_fjLj256EEEEELb0ELb0ELb0ELb1EEEvNS_9BwdParamsE)
        .other          _ZN10layer_norm13ln_bwd_kernelINS_13Kernel_traitsI6__halfS2_S2_S2_fjLj7168ELj1ELj1ELj8ELj8ENS_18Kernel_traits_baseILj7168ES2_S2_S2_S2_fjLj256EEEEELb0ELb0ELb0ELb1EEEvNS_9BwdParamsE,@"STO_CUDA_ENTRY STV_DEFAULT"
_ZN10layer_norm13ln_bwd_kernelINS_13Kernel_traitsI6__halfS2_S2_S2_fjLj7168ELj1ELj1ELj8ELj8ENS_18Kernel_traits_baseILj7168ES2_S2_S2_S2_fjLj256EEEEELb0ELb0ELb0ELb1EEEvNS_9BwdParamsE:
.text._ZN10layer_norm13ln_bwd_kernelINS_13Kernel_traitsI6__halfS2_S2_S2_fjLj7168ELj1ELj1ELj8ELj8ENS_18Kernel_traits_baseILj7168ES2_S2_S2_S2_fjLj256EEEEELb0ELb0ELb0ELb1EEEvNS_9BwdParamsE:
        /* <DEDUP_REMOVED lines=36> */
.L_x_1572:
        /* <DEDUP_REMOVED lines=13> */
[----:B------:R-:W-:Y:S01]  /*0310*/  HFMA2.MMA R53, -RZ, RZ, 0, 0 ;  /* 0x00000000ff357435 */ /* 0x000fe200000001ff */
        /* <DEDUP_REMOVED lines=26> */
[--C-:B--2---:R-:W-:Y:S01]  /*04c0*/  SHF.R.U64 R52, R120, 0x10, R121.reuse ;  /* 0x0000001078347819 */ /* 0x104fe20000001279 */
[----:B------:R-:W-:Y:S01]  /*04d0*/  HADD2.F32 R122, -RZ, R120.H0_H0 ;  /* 0x20000078ff7a7230 */ /* 0x000fe20000004100 */
[----:B------:R-:W-:Y:S01]  /*04e0*/  SHF.R.U32.HI R51, RZ, 0x10, R121 ;  /* 0x00000010ff337819 */ /* 0x000fe20000011679 */
[----:B------:R-:W-:Y:S01]  /*04f0*/  HADD2.F32 R121, -RZ, R121.H0_H0 ;  /* 0x20000079ff797230 */ /* 0x000fe20000004100 */
[--C-:B---3--:R-:W-:Y:S01]  /*0500*/  SHF.R.U64 R50, R118, 0x10, R119.reuse ;  /* 0x0000001076327819 */ /* 0x108fe20000001277 */
[----:B------:R-:W-:Y:S01]  /*0510*/  HADD2.F32 R120, -RZ, R118.H0_H0 ;  /* 0x20000076ff787230 */ /* 0x000fe20000004100 */
[----:B------:R-:W-:Y:S01]  /*0520*/  SHF.R.U32.HI R49, RZ, 0x10, R119 ;  /* 0x00000010ff317819 */ /* 0x000fe20000011677 */
[----:B------:R-:W-:Y:S01]  /*0530*/  HADD2.F32 R119, -RZ, R119.H0_H0 ;  /* 0x20000077ff777230 */ /* 0x000fe20000004100 */
[--C-:B----4-:R-:W-:Y:S01]  /*0540*/  SHF.R.U64 R48, R116, 0x10, R117.reuse ;  /* 0x0000001074307819 */ /* 0x110fe20000001275 */
[----:B------:R-:W-:Y:S01]  /*0550*/  HADD2.F32 R118, -RZ, R116.H0_H0 ;  /* 0x20000074ff767230 */ /* 0x000fe20000004100 */
[----:B------:R-:W-:Y:S01]  /*0560*/  SHF.R.U32.HI R47, RZ, 0x10, R117 ;  /* 0x00000010ff2f7819 */ /* 0x000fe20000011675 */
[----:B------:R-:W-:Y:S01]  /*0570*/  HADD2.F32 R117, -RZ, R117.H0_H0 ;  /* 0x20000075ff757230 */ /* 0x000fe20000004100 */
[--C-:B-----5:R-:W-:Y:S01]  /*0580*/  SHF.R.U64 R46, R114, 0x10, R115.reuse ;  /* 0x00000010722e7819 */ /* 0x120fe20000001273 */
        /* <DEDUP_REMOVED lines=15> */
[----:B------:R-:W-:Y:S01]  /*0680*/  MOV R108, RZ ;  /* 0x000000ff006c7202 */ /* 0x000fe20000000f00 */
        /* <DEDUP_REMOVED lines=14> */
.L_x_1584:
[----:B------:R-:W-:Y:S01]  /*0770*/  ISETP.NE.U32.AND P0, PT, RZ, c[0x0][0x1c0], PT ;  /* 0x00007000ff007a0c */ /* 0x000fe20003f05070 */
[----:B------:R-:W-:Y:S01]  /*0780*/  IMAD R0, R123, c[0x0][0x168], RZ ;  /* 0x00005a007b007a24 */ /* 0x000fe200078e02ff */
[----:B------:R-:W-:Y:S02]  /*0790*/  LOP3.LUT R38, R124, 0xff, RZ, 0xc0, !PT ;  /* 0x000000ff7c267812 */ /* 0x000fe400078ec0ff */
[----:B------:R-:W-:Y:S02]  /*07a0*/  ISETP.NE.AND.EX P0, PT, RZ, c[0x0][0x1c4], PT, P0 ;  /* 0x00007100ff007a0c */ /* 0x000fe40003f05300 */
[----:B------:R-:W-:Y:S02]  /*07b0*/  SHF.R.S32.HI R5, RZ, 0x1f, R0 ;  /* 0x0000001fff057819 */ /* 0x000fe40000011400 */
[----:B------:R-:W-:Y:S02]  /*07c0*/  MOV R151, 0x8 ;  /* 0x0000000800977802 */ /* 0x000fe40000000f00 */
[----:B------:R-:W-:-:S02]  /*07d0*/  LEA.HI R5, R5, R0, RZ, 0x2 ;  /* 0x0000000005057211 */ /* 0x000fc400078f10ff */
[----:B------:R-:W-:Y:S02]  /*07e0*/  SHF.R.S32.HI R0, RZ, 0x1f, R123 ;  /* 0x0000001fff007819 */ /* 0x000fe4000001147b */
[----:B------:R-:W-:-:S03]  /*07f0*/  LEA.HI.SX32 R38, R5, R38, 0x1e ;  /* 0x0000002605267211 */ /* 0x000fc600078ff2ff */
[C---:B------:R-:W-:Y:S02]  /*0800*/  @P0 LEA R4, P1, R123.reuse, c[0x0][0x1c0], 0x1 ;  /* 0x000070007b040a11 */ /* 0x040fe400078208ff */
[C---:B------:R-:W-:Y:S01]  /*0810*/  IADD3 R36, R38.reuse, 0x400, RZ ;  /* 0x0000040026247810 */ /* 0x040fe20007ffe0ff */
[CC--:B------:R-:W-:Y:S01]  /*0820*/  IMAD.WIDE.U32 R14, R38.reuse, R151.reuse, c[0x0][0x188] ;  /* 0x00006200260e7625 */ /* 0x0c0fe200078e0097 */
[----:B------:R-:W-:Y:S02]  /*0830*/  @P0 LEA.HI.X R5, R123, c[0x0][0x1c4], R0, 0x1, P1 ;  /* 0x000071007b050a11 */ /* 0x000fe400008f0c00 */
[----:B------:R-:W-:Y:S01]  /*0840*/  IADD3 R35, R38, 0x500, RZ ;  /* 0x0000050026237810 */ /* 0x000fe20007ffe0ff */
[----:B------:R-:W-:Y:S01]  /*0850*/  IMAD.WIDE.U32 R132, R36, R151, c[0x0][0x208] ;  /* 0x0000820024847625 */ /* 0x000fe200078e0097 */
[C---:B------:R-:W-:Y:S01]  /*0860*/  IADD3 R130, R38.reuse, 0x100, RZ ;  /* 0x0000010026827810 */ /* 0x040fe20007ffe0ff */
[----:B------:R0:W2:Y:S01]  /*0870*/  @P0 LDG.E.U16 R143, [R4.64] ;  /* 0x00000004048f0981 */ /* 0x0000a2000c1e1500 */
[----:B------:R-:W-:-:S02]  /*0880*/  IADD3 R37, R38, 0x300, RZ ;  /* 0x0000030026257810 */ /* 0x000fc40007ffe0ff */
[----:B------:R-:W-:Y:S02]  /*0890*/  MOV R148, 0x4 ;  /* 0x0000000400947802 */ /* 0x000fe40000000f00 */
[C---:B------:R-:W-:Y:S01]  /*08a0*/  IADD3 R129, R38.reuse, 0x200, RZ ;  /* 0x0000020026817810 */ /* 0x040fe20007ffe0ff */
[-C--:B------:R-:W-:Y:S01]  /*08b0*/  IMAD.WIDE.U32 R32, R35, R151.reuse, c[0x0][0x208] ;  /* 0x0000820023207625 */ /* 0x080fe200078e0097 */
[C---:B------:R-:W-:Y:S01]  /*08c0*/  IADD3 R34, R38.reuse, 0x600, RZ ;  /* 0x0000060026227810 */ /* 0x040fe20007ffe0ff */
[----:B------:R-:W3:Y:S02]  /*08d0*/  LDG.E.64 R132, [R132.64] ;  /* 0x0000000484847981 */ /* 0x000ee4000c1e1b00 */
[-C--:B------:R-:W-:Y:S02]  /*08e0*/  IMAD.WIDE.U32 R140, R38, R151.reuse, c[0x0][0x208] ;  /* 0x00008200268c7625 */ /* 0x080fe400078e0097 */
[----:B------:R-:W4:Y:S02]  /*08f0*/  LDG.E.64 R14, [R14.64] ;  /* 0x000000040e0e7981 */ /* 0x000f24000c1e1b00 */
[----:B------:R-:W-:-:S02]  /*0900*/  IMAD.WIDE.U32 R138, R130, R151, c[0x0][0x208] ;  /* 0x00008200828a7625 */ /* 0x000fc400078e0097 */
[----:B------:R-:W4:Y:S02]  /*0910*/  LDG.E.64 R32, [R32.64] ;  /* 0x0000000420207981 */ /* 0x000f24000c1e1b00 */
[-C--:B0-----:R-:W-:Y:S02]  /*0920*/  IMAD.WIDE.U32 R4, R37, R151.reuse, c[0x0][0x188] ;  /* 0x0000620025047625 */ /* 0x081fe400078e0097 */
[----:B------:R-:W4:Y:S02]  /*0930*/  LDG.E.64 R140, [R140.64] ;  /* 0x000000048c8c7981 */ /* 0x000f24000c1e1b00 */
[-C--:B------:R-:W-:Y:S02]  /*0940*/  IMAD.WIDE.U32 R12, R36, R151.reuse, c[0x0][0x188] ;  /* 0x00006200240c7625 */ /* 0x080fe400078e0097 */
[----:B------:R-:W4:Y:S02]  /*0950*/  LDG.E.64 R138, [R138.64] ;  /* 0x000000048a8a7981 */ /* 0x000f24000c1e1b00 */
[----:B------:R-:W-:-:S02]  /*0960*/  IMAD.WIDE.U32 R8, R130, R151, c[0x0][0x188] ;  /* 0x0000620082087625 */ /* 0x000fc400078e0097 */
[----:B------:R-:W4:Y:S02]  /*0970*/  LDG.E.64 R4, [R4.64] ;  /* 0x0000000404047981 */ /* 0x000f24000c1e1b00 */
[-C--:B------:R-:W-:Y:S02]  /*0980*/  IMAD.WIDE.U32 R16, R35, R151.reuse, c[0x0][0x188] ;  /* 0x0000620023107625 */ /* 0x080fe400078e0097 */
[----:B------:R-:W4:Y:S02]  /*0990*/  LDG.E.64 R12, [R12.64] ;  /* 0x000000040c0c7981 */ /* 0x000f24000c1e1b00 */
[----:B------:R-:W-:Y:S02]  /*09a0*/  IMAD.WIDE R144, R123, R148, c[0x0][0x1a0] ;  /* 0x000068007b907625 */ /* 0x000fe400078e0294 */
[----:B------:R-:W4:Y:S02]  /*09b0*/  LDG.E.64 R8, [R8.64] ;  /* 0x0000000408087981 */ /* 0x000f24000c1e1b00 */
[----:B------:R-:W-:-:S02]  /*09c0*/  IMAD.WIDE.U32 R136, R129, R151, c[0x0][0x208] ;  /* 0x0000820081887625 */ /* 0x000fc400078e0097 */
[----:B------:R0:W4:Y:S02]  /*09d0*/  LDG.E R172, [R144.64] ;  /* 0x0000000490ac7981 */ /* 0x000124000c1e1900 */
[-C--:B------:R-:W-:Y:S02]  /*09e0*/  IMAD.WIDE.U32 R6, R129, R151.reuse, c[0x0][0x188] ;  /* 0x0000620081067625 */ /* 0x080fe400078e0097 */
[----:B------:R-:W4:Y:S02]  /*09f0*/  LDG.E.64 R16, [R16.64] ;  /* 0x0000000410107981 */ /* 0x000f24000c1e1b00 */
[-C--:B------:R-:W-:Y:S02]  /*0a00*/  IMAD.WIDE.U32 R10, R34, R151.reuse, c[0x0][0x188] ;  /* 0x00006200220a7625 */ /* 0x080fe400078e0097 */
[----:B------:R-:W4:Y:S02]  /*0a10*/  LDG.E.64 R136, [R136.64] ;  /* 0x0000000488887981 */ /* 0x000f24000c1e1b00 */
[----:B------:R-:W-:-:S02]  /*0a20*/  IMAD.WIDE.U32 R134, R37, R151, c[0x0][0x208] ;  /* 0x0000820025867625 */ /* 0x000fc400078e0097 */
[----:B------:R-:W4:Y:S02]  /*0a30*/  LDG.E.64 R6, [R6.64] ;  /* 0x0000000406067981 */ /* 0x000f24000c1e1b00 */
[----:B------:R-:W-:Y:S02]  /*0a40*/  IMAD.WIDE R148, R123, R148, c[0x0][0x1a8] ;  /* 0x00006a007b947625 */ /* 0x000fe400078e0294 */
[----:B------:R-:W4:Y:S04]  /*0a50*/  LDG.E.64 R10, [R10.64] ;  /* 0x000000040a0a7981 */ /* 0x000f28000c1e1b00 */
[----:B------:R-:W4:Y:S01]  /*0a60*/  LDG.E.64 R134, [R134.64] ;  /* 0x0000000486867981 */ /* 0x000f22000c1e1b00 */
[----:B------:R-:W-:-:S03]  /*0a70*/  IMAD.WIDE.U32 R18, R34, R151, c[0x0][0x208] ;  /* 0x0000820022127625 */ /* 0x000fc600078e0097 */
[----:B------:R1:W4:Y:S04]  /*0a80*/  LDG.E R131, [R148.64] ;  /* 0x0000000494837981 */ /* 0x000328000c1e1900 */
[----:B------:R-:W4:Y:S01]  /*0a90*/  LDG.E.64 R18, [R18.64] ;  /* 0x0000000412127981 */ /* 0x000f22000c1e1b00 */
[----:B------:R-:W-:-:S04]  /*0aa0*/  ISETP.NE.U32.AND P1, PT, RZ, c[0x0][0x218], PT ;  /* 0x00008600ff007a0c */ /* 0x000fc80003f25070 */
[----:B------:R-:W-:Y:S01]  /*0ab0*/  ISETP.NE.AND.EX P1, PT, RZ, c[0x0][0x21c], PT, P1 ;  /* 0x00008700ff007a0c */ /* 0x000fe20003f25310 */
[----:B------:R-:W-:Y:S01]  /*0ac0*/  ULDC.U8 UR6, c[0x0][0x1f0] ;  /* 0x00007c0000067ab9 */ /* 0x000fe20000000000 */
[----:B------:R-:W-:-:S11]  /*0ad0*/  MOV R0, 0x3f800000 ;  /* 0x3f80000000007802 */ /* 0x000fd60000000f00 */
[----:B------:R-:W-:-:S04]  /*0ae0*/  @P1 IMAD.WIDE.U32 R146, R36, R151, c[0x0][0x218] ;  /* 0x0000860024921625 */ /* 0x000fc800078e0097 */
[-C--:B-1----:R-:W-:Y:S01]  /*0af0*/  @P1 IMAD.WIDE.U32 R148, R35, R151.reuse, c[0x0][0x218] ;  /* 0x0000860023941625 */ /* 0x082fe200078e0097 */
[----:B------:R1:W5:Y:S03]  /*0b00*/  @P1 LDG.E.64 R26, [R146.64] ;  /* 0x00000004921a1981 */ /* 0x000366000c1e1b00 */
        /* <DEDUP_REMOVED lines=8> */
[----:B------:R-:W-:Y:S01]  /*0b90*/  @P1 IMAD.WIDE.U32 R150, R34, R151, c[0x0][0x218] ;  /* 0x0000860022961625 */ /* 0x000fe200078e0097 */
[----:B------:R0:W5:Y:S04]  /*0ba0*/  @P1 LDG.E.64 R24, [R144.64] ;  /* 0x0000000490181981 */ /* 0x000168000c1e1b00 */
[----:B------:R0:W5:Y:S01]  /*0bb0*/  @P1 LDG.E.64 R30, [R150.64] ;  /* 0x00000004961e1981 */ /* 0x000162000c1e1b00 */
[----:B------:R-:W-:Y:S01]  /*0bc0*/  LOP3.LUT P3, RZ, R124, 0x1f, RZ, 0xc0, !PT ;  /* 0x0000001f7cff7812 */ /* 0x000fe2000786c0ff */
[----:B--2---:R-:W-:Y:S01]  /*0bd0*/  @P0 HADD2.F32 R0, -RZ, R143.H0_H0 ;  /* 0x2000008fff000230 */ /* 0x004fe20000004100 */
[----:B------:R-:W-:-:S02]  /*0be0*/  ISETP.NE.AND P0, PT, RZ, UR6, PT ;  /* 0x00000006ff007c0c */ /* 0x000fc4000bf05270 */
[--C-:B---3--:R-:W-:Y:S02]  /*0bf0*/  SHF.R.U64 R149, R132, 0x10, R133.reuse ;  /* 0x0000001084957819 */ /* 0x108fe40000001285 */
[----:B-1----:R-:W-:Y:S02]  /*0c00*/  MOV R147, R133 ;  /* 0x0000008500937202 */ /* 0x002fe40000000f00 */
[----:B------:R-:W-:Y:S02]  /*0c10*/  SHF.R.U32.HI R148, RZ, 0x10, R133 ;  /* 0x00000010ff947819 */ /* 0x000fe40000011685 */
[----:B----4-:R-:W-:Y:S02]  /*0c20*/  SHF.R.U64 R133, R14, 0x10, R15 ;  /* 0x000000100e857819 */ /* 0x010fe4000000120f */
[----:B0-----:R-:W-:Y:S01]  /*0c30*/  MOV R150, R132 ;  /* 0x0000008400967202 */ /* 0x001fe20000000f00 */
[----:B------:R-:W-:Y:S01]  /*0c40*/  HADD2.F32 R14, -RZ, R14.H0_H0 ;  /* 0x2000000eff0e7230 */ /* 0x000fe20000004100 */
[----:B------:R-:W-:-:S02]  /*0c50*/  MOV R146, R32 ;  /* 0x0000002000927202 */ /* 0x000fc40000000f00 */
[----:B------:R-:W-:Y:S02]  /*0c60*/  SHF.R.U64 R145, R32, 0x10, R33 ;  /* 0x0000001020917819 */ /* 0x000fe40000001221 */
[----:B------:R-:W-:Y:S02]  /*0c70*/  SHF.R.U32.HI R132, RZ, 0x10, R15 ;  /* 0x00000010ff847819 */ /* 0x000fe4000001160f */
[----:B------:R-:W-:Y:S02]  /*0c80*/  MOV R163, R140 ;  /* 0x0000008c00a37202 */ /* 0x000fe40000000f00 */
[--C-:B------:R-:W-:Y:S02]  /*0c90*/  SHF.R.U64 R160, R138, 0x10, R139.reuse ;  /* 0x000000108aa07819 */ /* 0x100fe4000000128b */
[----:B------:R-:W-:Y:S01]  /*0ca0*/  MOV R158, R139 ;  /* 0x0000008b009e7202 */ /* 0x000fe20000000f00 */
[----:B------:R-:W-:Y:S01]  /*0cb0*/  HADD2.F32 R32, -RZ, R4.H0_H0 ;  /* 0x20000004ff207230 */ /* 0x000fe20000004100 */
[----:B------:R-:W-:-:S02]  /*0cc0*/  SHF.R.U32.HI R161, RZ, 0x10, R139 ;  /* 0x00000010ffa17819 */ /* 0x000fc4000001168b */
[----:B------:R-:W-:Y:S01]  /*0cd0*/  SHF.R.U64 R169, R12, 0x10, R13 ;  /* 0x000000100ca97819 */ /* 0x000fe2000000120d */
[----:B------:R-:W-:Y:S01]  /*0ce0*/  HADD2.F32 R162, -RZ, R12.H0_H0 ;  /* 0x2000000cffa27230 */ /* 0x000fe20000004100 */
[----:B------:R-:W-:Y:S01]  /*0cf0*/  SHF.R.U64 R173, R4, 0x10, R5 ;  /* 0x0000001004ad7819 */ /* 0x000fe20000001205 */
[----:B------:R-:W-:Y:S01]  /*0d00*/  HADD2.F32 R12, -RZ, R13.H0_H0 ;  /* 0x2000000dff0c7230 */ /* 0x000fe20000004100 */
[--C-:B------:R-:W-:Y:S01]  /*0d10*/  SHF.R.U64 R178, R8, 0x10, R9.reuse ;  /* 0x0000001008b27819 */ /* 0x100fe20000001209 */
[----:B------:R-:W-:Y:S01]  /*0d20*/  HADD2.F32 R8, -RZ, R8.H0_H0 ;  /* 0x20000008ff087230 */ /* 0x000fe20000004100 */
[----:B------:R-:W-:Y:S02]  /*0d30*/  SHF.R.U32.HI R177, RZ, 0x10, R9 ;  /* 0x00000010ffb17819 */ /* 0x000fe40000011609 */
[----:B------:R-:W-:Y:S01]  /*0d40*/  FSEL R181, R172, RZ, !P0 ;  /* 0x000000ffacb57208 */ /* 0x000fe20004000000 */
[----:B------:R-:W-:Y:S01]  /*0d50*/  HADD2.F32 R9, -RZ, R9.H0_H0 ;  /* 0x20000009ff097230 */ /* 0x000fe20000004100 */
[----:B------:R-:W-:Y:S01]  /*0d60*/  SHF.R.U32.HI R171, RZ, 0x10, R5 ;  /* 0x00000010ffab7819 */ /* 0x000fe20000011605 */
[----:B------:R-:W-:Y:S01]  /*0d70*/  HADD2.F32 R4, -RZ, R133.H0_H0 ;  /* 0x20000085ff047230 */ /* 0x000fe20000004100 */
[----:B------:R-:W-:-:S02]  /*0d80*/  SHF.R.U64 R167, R16, 0x10, R17 ;  /* 0x0000001010a77819 */ /* 0x000fc40000001211 */
[----:B------:R-:W-:Y:S01]  /*0d90*/  SHF.R.U32.HI R139, RZ, 0x10, R17 ;  /* 0x00000010ff8b7819 */ /* 0x000fe20000011611 */
[----:B------:R-:W-:Y:S01]  /*0da0*/  HADD2.F32 R17, -RZ, R17.H0_H0 ;  /* 0x20000011ff117230 */ /* 0x000fe20000004100 */
[----:B------:R-:W-:Y:S01]  /*0db0*/  MOV R159, R136 ;  /* 0x00000088009f7202 */ /* 0x000fe20000000f00 */
[----:B------:R-:W-:Y:S01]  /*0dc0*/  HADD2.F32 R168, -RZ, R5.H0_H0 ;  /* 0x20000005ffa87230 */ /* 0x000fe20000004100 */
[----:B------:R-:W-:Y:S01]  /*0dd0*/  SHF.R.U64 R156, R136, 0x10, R137 ;  /* 0x00000010889c7819 */ /* 0x000fe20000001289 */
[----:B------:R-:W-:Y:S01]  /*0de0*/  HADD2.F32 R5, -RZ, R132.H0_H0 ;  /* 0x20000084ff057230 */ /* 0x000fe20000004100 */
[----:B------:R-:W-:Y:S01]  /*0df0*/  SHF.R.U32.HI R174, RZ, 0x10, R7 ;  /* 0x00000010ffae7819 */ /* 0x000fe20000011607 */
[C---:B------:R-:W-:Y:S01]  /*0e00*/  FADD.FTZ R132, -R181.reuse, R14 ;  /* 0x0000000eb5847221 */ /* 0x040fe20000010100 */
[----:B------:R-:W-:Y:S01]  /*0e10*/  SHF.R.U64 R180, R140, 0x10, R141 ;  /* 0x000000108cb47819 */ /* 0x000fe2000000128d */
[----:B------:R-:W-:Y:S01]  /*0e20*/  HADD2.F32 R133, -RZ, R10.H0_H0 ;  /* 0x2000000aff857230 */ /* 0x000fe20000004100 */
[----:B------:R-:W-:Y:S01]  /*0e30*/  SHF.R.U32.HI R136, RZ, 0x10, R11 ;  /* 0x00000010ff887819 */ /* 0x000fe2000001160b */
[C---:B------:R-:W-:Y:S01]  /*0e40*/  FADD.FTZ R194, -R181.reuse, R32 ;  /* 0x00000020b5c27221 */ /* 0x040fe20000010100 */
[----:B------:R-:W-:Y:S01]  /*0e50*/  HADD2.F32 R163, -RZ, R163.H0_H0 ;  /* 0x200000a3ffa37230 */ /* 0x000fe20000004100 */
[--C-:B------:R-:W-:Y:S01]  /*0e60*/  SHF.R.U64 R153, R134, 0x10, R135.reuse ;  /* 0x0000001086997819 */ /* 0x100fe20000001287 */
[C---:B------:R-:W-:Y:S01]  /*0e70*/  FADD.FTZ R32, -R181.reuse, R12 ;  /* 0x0000000cb5207221 */ /* 0x040fe20000010100 */
[----:B------:R-:W-:Y:S01]  /*0e80*/  MOV R151, R135 ;  /* 0x0000008700977202 */ /* 0x000fe20000000f00 */
[C---:B------:R-:W-:Y:S01]  /*0e90*/  FADD.FTZ R176, -R181.reuse, R8 ;  /* 0x00000008b5b07221 */ /* 0x040fe20000010100 */
[----:B------:R-:W-:Y:S01]  /*0ea0*/  SHF.R.U32.HI R152, RZ, 0x10, R135 ;  /* 0x00000010ff987819 */ /* 0x000fe20000011687 */
[----:B------:R-:W-:Y:S01]  /*0eb0*/  HADD2.F32 R135, -RZ, R11.H0_H0 ;  /* 0x2000000bff877230 */ /* 0x000fe20000004100 */
[----:B------:R-:W-:Y:S01]  /*0ec0*/  MOV R154, R137 ;  /* 0x00000089009a7202 */ /* 0x000fe20000000f00 */
[C---:B------:R-:W-:Y:S01]  /*0ed0*/  FADD.FTZ R182, -R181.reuse, R9 ;  /* 0x00000009b5b67221 */ /* 0x040fe20000010100 */
[----:B------:R-:W-:Y:S01]  /*0ee0*/  SHF.R.U32.HI R157, RZ, 0x10, R137 ;  /* 0x00000010ff9d7819 */ /* 0x000fe20000011689 */
[C---:B------:R-:W-:Y:S01]  /*0ef0*/  FADD.FTZ R12, -R181.reuse, R17 ;  /* 0x00000011b50c7221 */ /* 0x040fe20000010100 */
[----:B------:R-:W-:Y:S01]  /*0f00*/  MOV R164, R141 ;  /* 0x0000008d00a47202 */ /* 0x000fe20000000f00 */
[----:B------:R-:W-:Y:S01]  /*0f10*/  HADD2.F32 R9, -RZ, R174.H0_H0 ;  /* 0x200000aeff097230 */ /* 0x000fe20000004100 */
[----:B------:R-:W-:Y:S01]  /*0f20*/  MOV R155, R134 ;  /* 0x00000086009b7202 */ /* 0x000fe20000000f00 */
[C---:B------:R-:W-:Y:S01]  /*0f30*/  FADD.FTZ R8, -R181.reuse, R133 ;  /* 0x00000085b5087221 */ /* 0x040fe20000010100 */
[----:B------:R-:W-:Y:S01]  /*0f40*/  SHF.R.U64 R137, R10, 0x10, R11 ;  /* 0x000000100a897819 */ /* 0x000fe2000000120b */
[----:B------:R-:W-:Y:S01]  /*0f50*/  HADD2.F32 R17, -RZ, R136.H0_H0 ;  /* 0x20000088ff117230 */ /* 0x000fe20000004100 */
[----:B------:R-:W-:Y:S01]  /*0f60*/  FADD.FTZ R134, -R181, R4 ;  /* 0x00000004b5867221 */ /* 0x000fe20000010100 */
[----:B------:R-:W-:Y:S01]  /*0f70*/  HADD2.F32 R11, -RZ, R171.H0_H0 ;  /* 0x200000abff0b7230 */ /* 0x000fe20000004100 */
[----:B------:R-:W-:Y:S01]  /*0f80*/  FMUL.FTZ R133, R131, R132 ;  /* 0x0000008483857220 */ /* 0x000fe20000410000 */
[----:B------:R-:W-:Y:S01]  /*0f90*/  HADD2.F32 R136, -RZ, R180.H0_H0 ;  /* 0x200000b4ff887230 */ /* 0x000fe20000004100 */
[C---:B------:R-:W-:Y:S01]  /*0fa0*/  FADD.FTZ R172, -R181.reuse, R5 ;  /* 0x00000005b5ac7221 */ /* 0x040fe20000010100 */
[----:B------:R-:W-:Y:S01]  /*0fb0*/  HADD2.F32 R15, -RZ, R15.H0_H0 ;  /* 0x2000000fff0f7230 */ /* 0x000fe20000004100 */
[----:B------:R-:W-:Y:S01]  /*0fc0*/  FMUL.FTZ R132, R122, R163 ;  /* 0x000000a37a847220 */ /* 0x000fe20000410000 */
[----:B------:R-:W-:Y:S01]  /*0fd0*/  HADD2.F32 R5, -RZ, R178.H0_H0 ;  /* 0x200000b2ff057230 */ /* 0x000fe20000004100 */
[----:B------:R-:W-:Y:S01]  /*0fe0*/  SHF.R.U32.HI R179, RZ, 0x10, R141 ;  /* 0x00000010ffb37819 */ /* 0x000fe2000001168d */
[C---:B------:R-:W-:Y:S01]  /*0ff0*/  FADD.FTZ R4, -R181.reuse, R135 ;  /* 0x00000087b5047221 */ /* 0x040fe20000010100 */
[----:B------:R-:W-:Y:S01]  /*1000*/  SHF.R.U64 R175, R6, 0x10, R7 ;  /* 0x0000001006af7819 */ /* 0x000fe20000001207 */
[----:B------:R-:W-:Y:S01]  /*1010*/  FADD.FTZ R192, -R181, R9 ;  /* 0x00000009b5c07221 */ /* 0x000fe20000010100 */
[----:B------:R-:W-:Y:S01]  /*1020*/  HADD2.F32 R164, -RZ, R164.H0_H0 ;  /* 0x200000a4ffa47230 */ /* 0x000fe20000004100 */
[----:B------:R-:W-:Y:S01]  /*1030*/  FMUL.FTZ R135, R131, R134 ;  /* 0x0000008683877220 */ /* 0x000fe20000410000 */
[----:B------:R-:W-:Y:S01]  /*1040*/  MOV R165, R138 ;  /* 0x0000008a00a57202 */ /* 0x000fe20000000f00 */
[C---:B------:R-:W-:Y:S01]  /*1050*/  FADD.FTZ R198, -R181.reuse, R11 ;  /* 0x0000000bb5c67221 */ /* 0x040fe20000010100 */
[----:B------:R-:W-:Y:S01]  /*1060*/  MOV R143, R33 ;  /* 0x00000021008f7202 */ /* 0x000fe20000000f00 */
[----:B------:R-:W-:Y:S01]  /*1070*/  FMUL.FTZ R134, R52, R136 ;  /* 0x0000008834867220 */ /* 0x000fe20000410000 */
[----:B------:R-:W-:Y:S01]  /*1080*/  SHF.R.U32.HI R144, RZ, 0x10, R33 ;  /* 0x00000010ff907819 */ /* 0x000fe20000011621 */
[----:B------:R-:W-:Y:S01]  /*1090*/  FADD.FTZ R9, RZ, R132 ;  /* 0x00000084ff097221 */ /* 0x000fe20000010000 */
[----:B------:R-:W-:Y:S01]  /*10a0*/  SHF.R.U64 R140, R18, 0x10, R19 ;  /* 0x00000010128c7819 */ /* 0x000fe20000001213 */
[----:B------:R-:W-:Y:S01]  /*10b0*/  FADD.FTZ R138, -R181, R15 ;  /* 0x0000000fb58a7221 */ /* 0x000fe20000010100 */
[----:B------:R-:W-:Y:S01]  /*10c0*/  MOV R33, R19 ;  /* 0x0000001300217202 */ /* 0x000fe20000000f00 */
[----:B------:R-:W-:Y:S01]  /*10d0*/  FFMA.FTZ R11, R133, R132, RZ ;  /* 0x00000084850b7223 */ /* 0x000fe200000100ff */
[----:B------:R-:W-:Y:S01]  /*10e0*/  SHF.R.U32.HI R166, RZ, 0x10, R19 ;  /* 0x00000010ffa67819 */ /* 0x000fe20000011613 */
[----:B------:R-:W-:Y:S01]  /*10f0*/  HADD2.F32 R19, -RZ, R7.H0_H0 ;  /* 0x20000007ff137230 */ /* 0x000fe20000004100 */
[----:B------:R-:W-:Y:S01]  /*1100*/  FADD.FTZ R178, -R181, R5 ;  /* 0x00000005b5b27221 */ /* 0x000fe20000010100 */
[----:B------:R-:W-:Y:S01]  /*1110*/  HADD2.F32 R7, -RZ, R175.H0_H0 ;  /* 0x200000afff077230 */ /* 0x000fe20000004100 */
[----:B------:R-:W-:Y:S01]  /*1120*/  FADD.FTZ R81, R136, R81 ;  /* 0x0000005188517221 */ /* 0x000fe20000010000 */
[----:B------:R-:W-:Y:S01]  /*1130*/  HADD2.F32 R174, -RZ, R179.H0_H0 ;  /* 0x200000b3ffae7230 */ /* 0x000fe20000004100 */
[----:B------:R-:W-:Y:S01]  /*1140*/  FFMA.FTZ R53, R135, R136, R53 ;  /* 0x0000008887357223 */ /* 0x000fe20000010035 */
[----:B------:R-:W-:Y:S01]  /*1150*/  MOV R141, R18 ;  /* 0x00000012008d7202 */ /* 0x000fe20000000f00 */
[----:B------:R-:W-:Y:S01]  /*1160*/  HADD2.F32 R10, -RZ, R173.H0_H0 ;  /* 0x200000adff0a7230 */ /* 0x000fe20000004100 */
[----:B------:R-:W-:Y:S01]  /*1170*/  FMUL.FTZ R136, R121, R164 ;  /* 0x000000a479887220 */ /* 0x000fe20000410000 */
[----:B------:R-:W-:Y:S01]  /*1180*/  HADD2.F32 R15, -RZ, R137.H0_H0 ;  /* 0x20000089ff0f7230 */ /* 0x000fe20000004100 */
[----:B------:R-:W-:Y:S01]  /*1190*/  FADD.FTZ R9, R9, R134 ;  /* 0x0000008609097221 */ /* 0x000fe20000010000 */
[----:B------:R-:W-:Y:S01]  /*11a0*/  HADD2.F32 R160, -RZ, R160.H0_H0 ;  /* 0x200000a0ffa07230 */ /* 0x000fe20000004100 */
[----:B------:R-:W-:Y:S01]  /*11b0*/  FMUL.FTZ R137, R131, R138 ;  /* 0x0000008a83897220 */ /* 0x000fe20000410000 */
[----:B------:R-:W-:Y:S01]  /*11c0*/  HADD2.F32 R173, -RZ, R146.H0_H0 ;  /* 0x20000092ffad7230 */ /* 0x000fe20000004100 */
[----:B------:R-:W-:Y:S01]  /*11d0*/  FFMA.FTZ R11, R135, R134, R11 ;  /* 0x00000086870b7223 */ /* 0x000fe2000001000b */
[----:B------:R-:W-:Y:S01]  /*11e0*/  HADD2.F32 R165, -RZ, R165.H0_H0 ;  /* 0x200000a5ffa57230 */ /* 0x000fe20000004100 */
[----:B------:R-:W-:Y:S01]  /*11f0*/  FMUL.FTZ R146, R131, R178 ;  /* 0x000000b283927220 */ /* 0x000fe20000410000 */
[----:B------:R-:W-:Y:S01]  /*1200*/  HADD2.F32 R14, -RZ, R139.H0_H0 ;  /* 0x2000008bff0e7230 */ /* 0x000fe20000004100 */
[----:B------:R-:W-:Y:S01]  /*1210*/  FADD.FTZ R188, -R181, R7 ;  /* 0x00000007b5bc7221 */ /* 0x000fe20000010100 */
[----:B------:R-:W-:Y:S01]  /*1220*/  HADD2.F32 R7, -RZ, R141.H0_H0 ;  /* 0x2000008dff077230 */ /* 0x000fe20000004100 */
[----:B------:R-:W-:-:S02]  /*1230*/  FMUL.FTZ R138, R51, R174 ;  /* 0x000000ae338a7220 */ /* 0x000fc40000410000 */
[----:B------:R-:W-:Y:S01]  /*1240*/  FADD.FTZ R9, R9, R136 ;  /* 0x0000008809097221 */ /* 0x000fe20000010000 */
[----:B------:R-:W-:Y:S01]  /*1250*/  HADD2.F32 R18, -RZ, R6.H0_H0 ;  /* 0x20000006ff127230 */ /* 0x000fe20000004100 */
[----:B------:R-:W-:Y:S01]  /*1260*/  FMUL.FTZ R139, R131, R172 ;  /* 0x000000ac838b7220 */ /* 0x000fe20000410000 */
[----:B------:R-:W-:Y:S01]  /*1270*/  HADD2.F32 R172, -RZ, R157.H0_H0 ;  /* 0x2000009dffac7230 */ /* 0x000fe20000004100 */
[----:B------:R-:W-:Y:S01]  /*1280*/  FFMA.FTZ R11, R137, R136, R11 ;  /* 0x00000088890b7223 */ /* 0x000fe2000001000b */
[----:B------:R-:W-:Y:S01]  /*1290*/  SHF.R.U32.HI R170, RZ, 0x10, R13 ;  /* 0x00000010ffaa7819 */ /* 0x000fe2000001160d */
[----:B------:R-:W-:Y:S01]  /*12a0*/  FADD.FTZ R85, R160, R85 ;  /* 0x00000055a0557221 */ /* 0x000fe20000010000 */
[----:B------:R-:W-:Y:S01]  /*12b0*/  HADD2.F32 R6, -RZ, R177.H0_H0 ;  /* 0x200000b1ff067230 */ /* 0x000fe20000004100 */
[-C--:B------:R-:W-:Y:S01]  /*12c0*/  FFMA.FTZ R57, R146, R160.reuse, R57 ;  /* 0x000000a092397223 */ /* 0x080fe20000010039 */
[----:B------:R-:W-:Y:S01]  /*12d0*/  HADD2.F32 R180, -RZ, R140.H0_H0 ;  /* 0x2000008cffb47230 */ /* 0x000fe20000004100 */
[----:B------:R-:W-:Y:S01]  /*12e0*/  FMUL.FTZ R141, R50, R160 ;  /* 0x000000a0328d7220 */ /* 0x000fe20000410000 */
[----:B------:R-:W-:Y:S01]  /*12f0*/  HADD2.F32 R13, -RZ, R169.H0_H0 ;  /* 0x200000a9ff0d7230 */ /* 0x000fe20000004100 */
[----:B------:R-:W-:Y:S01]  /*1300*/  FMUL.FTZ R160, R131, R192 ;  /* 0x000000c083a07220 */ /* 0x000fe20000410000 */
[----:B------:R-:W-:Y:S01]  /*1310*/  HADD2.F32 R177, -RZ, R143.H0_H0 ;  /* 0x2000008fffb17230 */ /* 0x000fe20000004100 */
[----:B------:R-:W-:-:S02]  /*1320*/  FADD.FTZ R196, -R181, R10 ;  /* 0x0000000ab5c47221 */ /* 0x000fc40000010100 */
[----:B------:R-:W-:Y:S02]  /*1330*/  FMUL.FTZ R140, R120, R165 ;  /* 0x000000a5788c7220 */ /* 0x000fe40000410000 */
[----:B------:R-:W-:Y:S02]  /*1340*/  FADD.FTZ R9, R9, R138 ;  /* 0x0000008a09097221 */ /* 0x000fe40000010000 */
[----:B------:R-:W-:Y:S01]  /*1350*/  FADD.FTZ R10, -R181, R15 ;  /* 0x0000000fb50a7221 */ /* 0x000fe20000010100 */
[----:B------:R-:W-:Y:S01]  /*1360*/  HADD2.F32 R15, -RZ, R151.H0_H0 ;  /* 0x20000097ff0f7230 */ /* 0x000fe20000004100 */
[----:B------:R-:W-:Y:S02]  /*1370*/  FMUL.FTZ R143, R131, R176 ;  /* 0x000000b0838f7220 */ /* 0x000fe40000410000 */
[----:B------:R-:W-:Y:S01]  /*1380*/  FFMA.FTZ R11, R139, R138, R11 ;  /* 0x0000008a8b0b7223 */ /* 0x000fe2000001000b */
[----:B------:R-:W-:Y:S01]  /*1390*/  HADD2.F32 R158, -RZ, R158.H0_H0 ;  /* 0x2000009eff9e7230 */ /* 0x000fe20000004100 */
[----:B------:R-:W-:-:S02]  /*13a0*/  FADD.FTZ R186, -R181, R18 ;  /* 0x00000012b5ba7221 */ /* 0x000fc40000010100 */
[----:B------:R-:W-:Y:S02]  /*13b0*/  FADD.FTZ R168, -R181, R168 ;  /* 0x000000a8b5a87221 */ /* 0x000fe40000010100 */
[----:B------:R-:W-:Y:S02]  /*13c0*/  FADD.FTZ R91, R172, R91 ;  /* 0x0000005bac5b7221 */ /* 0x000fe40000010000 */
[-C--:B------:R-:W-:Y:S02]  /*13d0*/  FFMA.FTZ R63, R160, R172.reuse, R63 ;  /* 0x000000aca03f7223 */ /* 0x080fe4000001003f */
[----:B------:R-:W-:Y:S02]  /*13e0*/  FMUL.FTZ R151, R47, R172 ;  /* 0x000000ac2f977220 */ /* 0x000fe40000410000 */
[----:B------:R-:W-:Y:S01]  /*13f0*/  FADD.FTZ R172, R9, R140 ;  /* 0x0000008c09ac7221 */ /* 0x000fe20000010000 */
[----:B------:R-:W-:Y:S01]  /*1400*/  HADD2.F32 R159, -RZ, R159.H0_H0 ;  /* 0x2000009fff9f7230 */ /* 0x000fe20000004100 */
[----:B------:R-:W-:Y:S01]  /*1410*/  FADD.FTZ R200, -R181, R13 ;  /* 0x0000000db5c87221 */ /* 0x000fe20000010100 */
[----:B------:R-:W-:Y:S01]  /*1420*/  HADD2.F32 R13, -RZ, R153.H0_H0 ;  /* 0x20000099ff0d7230 */ /* 0x000fe20000004100 */
[----:B------:R-:W-:Y:S01]  /*1430*/  FFMA.FTZ R9, R143, R140, R11 ;  /* 0x0000008c8f097223 */ /* 0x000fe2000001000b */
[----:B------:R-:W-:Y:S01]  /*1440*/  HADD2.F32 R18, -RZ, R167.H0_H0 ;  /* 0x200000a7ff127230 */ /* 0x000fe20000004100 */
[----:B------:R-:W-:-:S02]  /*1450*/  FADD.FTZ R82, R163, R82 ;  /* 0x00000052a3527221 */ /* 0x000fc40000010000 */
[----:B------:R-:W-:Y:S02]  /*1460*/  FFMA.FTZ R54, R133, R163, R54 ;  /* 0x000000a385367223 */ /* 0x000fe40000010036 */
[----:B------:R-:W-:Y:S02]  /*1470*/  FADD.FTZ R83, R174, R83 ;  /* 0x00000053ae537221 */ /* 0x000fe40000010000 */
[----:B------:R-:W-:Y:S01]  /*1480*/  FFMA.FTZ R55, R139, R174, R55 ;  /* 0x000000ae8b377223 */ /* 0x000fe20000010037 */
[----:B------:R-:W-:Y:S01]  /*1490*/  HADD2.F32 R174, -RZ, R152.H0_H0 ;  /* 0x20000098ffae7230 */ /* 0x000fe20000004100 */
[----:B------:R-:W-:Y:S01]  /*14a0*/  FADD.FTZ R84, R164, R84 ;  /* 0x00000054a4547221 */ /* 0x000fe20000010000 */
[----:B------:R-:W-:Y:S01]  /*14b0*/  HADD2.F32 R167, -RZ, R147.H0_H0 ;  /* 0x20000093ffa77230 */ /* 0x000fe20000004100 */
[----:B------:R-:W-:Y:S01]  /*14c0*/  FFMA.FTZ R56, R137, R164, R56 ;  /* 0x000000a489387223 */ /* 0x000fe20000010038 */
[----:B------:R-:W-:Y:S01]  /*14d0*/  HADD2.F32 R164, -RZ, R161.H0_H0 ;  /* 0x200000a1ffa47230 */ /* 0x000fe20000004100 */
[C---:B------:R-:W-:Y:S01]  /*14e0*/  FMUL.FTZ R153, R131.reuse, R186 ;  /* 0x000000ba83997220 */ /* 0x040fe20000410000 */
[----:B------:R-:W-:Y:S01]  /*14f0*/  HADD2.F32 R204, -RZ, R144.H0_H0 ;  /* 0x20000090ffcc7230 */ /* 0x000fe20000004100 */
[----:B------:R-:W-:-:S02]  /*1500*/  FMUL.FTZ R163, R131, R168 ;  /* 0x000000a883a37220 */ /* 0x000fc40000410000 */
[----:B------:R-:W-:Y:S01]  /*1510*/  FMUL.FTZ R168, R131, R198 ;  /* 0x000000c683a87220 */ /* 0x000fe20000410000 */
[----:B------:R-:W-:Y:S01]  /*1520*/  HADD2.F32 R202, -RZ, R148.H0_H0 ;  /* 0x20000094ffca7230 */ /* 0x000fe20000004100 */
[----:B------:R-:W-:Y:S02]  /*1530*/  FADD.FTZ R184, -R181, R6 ;  /* 0x00000006b5b87221 */ /* 0x000fe40000010100 */
[----:B------:R-:W-:Y:S02]  /*1540*/  FMUL.FTZ R147, R131, R182 ;  /* 0x000000b683937220 */ /* 0x000fe40000410000 */
[----:B------:R-:W-:Y:S02]  /*1550*/  FMUL.FTZ R144, R119, R158 ;  /* 0x0000009e77907220 */ /* 0x000fe40000410000 */
[----:B------:R-:W-:Y:S02]  /*1560*/  FADD.FTZ R11, R172, R141 ;  /* 0x0000008dac0b7221 */ /* 0x000fe40000010000 */
[----:B------:R-:W-:Y:S01]  /*1570*/  FFMA.FTZ R9, R146, R141, R9 ;  /* 0x0000008d92097223 */ /* 0x000fe20000010009 */
[----:B------:R-:W-:Y:S01]  /*1580*/  HADD2.F32 R175, -RZ, R145.H0_H0 ;  /* 0x20000091ffaf7230 */ /* 0x000fe20000004100 */
[----:B------:R-:W-:-:S02]  /*1590*/  FADD.FTZ R90, R159, R90 ;  /* 0x0000005a9f5a7221 */ /* 0x000fc40000010000 */
[-C--:B------:R-:W-:Y:S02]  /*15a0*/  FFMA.FTZ R62, R153, R159.reuse, R62 ;  /* 0x0000009f993e7223 */ /* 0x080fe4000001003e */
[----:B------:R-:W-:Y:S02]  /*15b0*/  FMUL.FTZ R148, R118, R159 ;  /* 0x0000009f76947220 */ /* 0x000fe40000410000 */
[----:B------:R-:W-:Y:S02]  /*15c0*/  FADD.FTZ R95, R174, R95 ;  /* 0x0000005fae5f7221 */ /* 0x000fe40000010000 */
[-C--:B------:R-:W-:Y:S02]  /*15d0*/  FFMA.FTZ R67, R168, R174.reuse, R67 ;  /* 0x000000aea8437223 */ /* 0x080fe40000010043 */
[----:B------:R-:W-:Y:S02]  /*15e0*/  FMUL.FTZ R159, R45, R174 ;  /* 0x000000ae2d9f7220 */ /* 0x000fe40000410000 */
[----:B------:R-:W-:-:S02]  /*15f0*/  FMUL.FTZ R152, R131, R184 ;  /* 0x000000b883987220 */ /* 0x000fc40000410000 */
[----:B------:R-:W-:Y:S02]  /*1600*/  FMUL.FTZ R145, R49, R164 ;  /* 0x000000a431917220 */ /* 0x000fe40000410000 */
[----:B------:R-:W-:Y:S02]  /*1610*/  FADD.FTZ R174, R11, R144 ;  /* 0x000000900bae7221 */ /* 0x000fe40000010000 */
[----:B------:R-:W-:Y:S01]  /*1620*/  FFMA.FTZ R9, R147, R144, R9 ;  /* 0x0000009093097223 */ /* 0x000fe20000010009 */
[----:B------:R-:W-:Y:S01]  /*1630*/  HADD2.F32 R156, -RZ, R156.H0_H0 ;  /* 0x2000009cff9c7230 */ /* 0x000fe20000004100 */
[----:B------:R-:W-:Y:S02]  /*1640*/  FADD.FTZ R11, R174, R145 ;  /* 0x00000091ae0b7221 */ /* 0x000fe40000010000 */
[----:B------:R-:W-:Y:S01]  /*1650*/  FFMA.FTZ R9, R152, R145, R9 ;  /* 0x0000009198097223 */ /* 0x000fe20000010009 */
[----:B------:R-:W-:Y:S01]  /*1660*/  HADD2.F32 R154, -RZ, R154.H0_H0 ;  /* 0x2000009aff9a7230 */ /* 0x000fe20000004100 */
[----:B------:R-:W-:Y:S01]  /*1670*/  FADD.FTZ R190, -R181, R19 ;  /* 0x00000013b5be7221 */ /* 0x000fe20000010100 */
[----:B------:R-:W-:Y:S01]  /*1680*/  HADD2.F32 R19, -RZ, R149.H0_H0 ;  /* 0x20000095ff137230 */ /* 0x000fe20000004100 */
[----:B------:R-:W-:-:S02]  /*1690*/  FADD.FTZ R88, R158, R88 ;  /* 0x000000589e587221 */ /* 0x000fc40000010000 */
[----:B------:R-:W-:Y:S02]  /*16a0*/  FFMA.FTZ R60, R147, R158, R60 ;  /* 0x0000009e933c7223 */ /* 0x000fe4000001003c */
[C---:B------:R-:W-:Y:S02]  /*16b0*/  FMUL.FTZ R174, R131.reuse, R32 ;  /* 0x0000002083ae7220 */ /* 0x040fe40000410000 */
[----:B------:R-:W-:Y:S02]  /*16c0*/  FMUL.FTZ R158, R131, R188 ;  /* 0x000000bc839e7220 */ /* 0x000fe40000410000 */
[----:B------:R-:W-:Y:S02]  /*16d0*/  FMUL.FTZ R149, R48, R156 ;  /* 0x0000009c30957220 */ /* 0x000fe40000410000 */
[----:B------:R-:W-:Y:S02]  /*16e0*/  FADD.FTZ R32, R11, R148 ;  /* 0x000000940b207221 */ /* 0x000fe40000010000 */
[----:B------:R-:W-:-:S02]  /*16f0*/  FFMA.FTZ R9, R153, R148, R9 ;  /* 0x0000009499097223 */ /* 0x000fc40000010009 */
[----:B------:R-:W-:Y:S01]  /*1700*/  FADD.FTZ R6, -R181, R17 ;  /* 0x00000011b5067221 */ /* 0x000fe20000010100 */
[----:B------:R-:W-:Y:S01]  /*1710*/  HADD2.F32 R17, -RZ, R150.H0_H0 ;  /* 0x20000096ff117230 */ /* 0x000fe20000004100 */
[----:B------:R-:W-:Y:S02]  /*1720*/  FMUL.FTZ R157, R131, R190 ;  /* 0x000000be839d7220 */ /* 0x000fe40000410000 */
[----:B------:R-:W-:Y:S02]  /*1730*/  FMUL.FTZ R150, R117, R154 ;  /* 0x0000009a75967220 */ /* 0x000fe40000410000 */
[----:B------:R-:W-:Y:S02]  /*1740*/  FADD.FTZ R11, R32, R149 ;  /* 0x00000095200b7221 */ /* 0x000fe40000010000 */
[----:B------:R-:W-:Y:S01]  /*1750*/  FFMA.FTZ R9, R158, R149, R9 ;  /* 0x000000959e097223 */ /* 0x000fe20000010009 */
[----:B------:R-:W-:Y:S01]  /*1760*/  HADD2.F32 R16, -RZ, R16.H0_H0 ;  /* 0x20000010ff107230 */ /* 0x000fe20000004100 */
[----:B------:R-:W-:Y:S01]  /*1770*/  FADD.FTZ R32, R11, R150 ;  /* 0x000000960b207221 */ /* 0x000fe20000010000 */
[----:B------:R-:W-:Y:S01]  /*1780*/  HADD2.F32 R155, -RZ, R155.H0_H0 ;  /* 0x2000009bff9b7230 */ /* 0x000fe20000004100 */
[----:B------:R-:W-:-:S02]  /*1790*/  FFMA.FTZ R9, R157, R150, R9 ;  /* 0x000000969d097223 */ /* 0x000fc40000010009 */
[----:B------:R-:W-:Y:S02]  /*17a0*/  FADD.FTZ R16, -R181, R16 ;  /* 0x00000010b5107221 */ /* 0x000fe40000010100 */
        /* <DEDUP_REMOVED lines=10> */
[----:B------:R-:W-:-:S02]  /*1850*/  FMUL.FTZ R179, R131, R16 ;  /* 0x0000001083b37220 */ /* 0x000fc40000410000 */
        /* <DEDUP_REMOVED lines=9> */
[----:B------:R-:W-:Y:S02]  /*18f0*/  FADD.FTZ R162, -R181, R162 ;  /* 0x000000a2b5a27221 */ /* 0x000fe40000010100 */
[----:B------:R-:W-:Y:S02]  /*1900*/  FADD.FTZ R16, R11, R156 ;  /* 0x0000009c0b107221 */ /* 0x000fe40000010000 */
[----:B------:R-:W-:-:S02]  /*1910*/  FFMA.FTZ R9, R163, R156, R9 ;  /* 0x0000009ca3097223 */ /* 0x000fc40000010009 */
[----:B------:R-:W-:Y:S02]  /*1920*/  FMUL.FTZ R171, R131, R162 ;  /* 0x000000a283ab7220 */ /* 0x000fe40000410000 */
[----:B------:R-:W-:Y:S02]  /*1930*/  FMUL.FTZ R162, R114, R17 ;  /* 0x0000001172a27220 */ /* 0x000fe40000410000 */
[----:B------:R-:W-:Y:S02]  /*1940*/  FADD.FTZ R11, R16, R159 ;  /* 0x0000009f100b7221 */ /* 0x000fe40000010000 */
[----:B------:R-:W-:Y:S01]  /*1950*/  FFMA.FTZ R9, R168, R159, R9 ;  /* 0x0000009fa8097223 */ /* 0x000fe20000010009 */
[----:B------:R-:W-:Y:S01]  /*1960*/  HADD2.F32 R170, -RZ, R170.H0_H0 ;  /* 0x200000aaffaa7230 */ /* 0x000fe20000004100 */
        /* <DEDUP_REMOVED lines=9> */
[----:B------:R-:W-:Y:S02]  /*1a00*/  FADD.FTZ R170, -R181, R170 ;  /* 0x000000aab5aa7221 */ /* 0x000fe40000010100 */
[----:B------:R-:W-:Y:S02]  /*1a10*/  FMUL.FTZ R167, R113, R167 ;  /* 0x000000a771a77220 */ /* 0x000fe40000410000 */
[----:B------:R-:W-:Y:S02]  /*1a20*/  FADD.FTZ R12, R12, R165 ;  /* 0x000000a50c0c7221 */ /* 0x000fe40000010000 */
[----:B------:R-:W-:Y:S02]  /*1a30*/  FFMA.FTZ R9, R172, R165, R9 ;  /* 0x000000a5ac097223 */ /* 0x000fe40000010009 */
[----:B------:R-:W-:-:S02]  /*1a40*/  FMUL.FTZ R176, R131, R170 ;  /* 0x000000aa83b07220 */ /* 0x000fc40000410000 */
[----:B------:R-:W-:Y:S02]  /*1a50*/  FMUL.FTZ R169, R43, R202 ;  /* 0x000000ca2ba97220 */ /* 0x000fe40000410000 */
[----:B------:R-:W-:Y:S02]  /*1a60*/  FADD.FTZ R12, R12, R167 ;  /* 0x000000a70c0c7221 */ /* 0x000fe40000010000 */
[----:B------:R-:W-:Y:S02]  /*1a70*/  FFMA.FTZ R9, R174, R167, R9 ;  /* 0x000000a7ae097223 */ /* 0x000fe40000010009 */
[----:B------:R-:W-:Y:S02]  /*1a80*/  FADD.FTZ R18, -R181, R18 ;  /* 0x00000012b5127221 */ /* 0x000fe40000010100 */
[----:B------:R-:W-:Y:S02]  /*1a90*/  FMUL.FTZ R170, R112, R173 ;  /* 0x000000ad70aa7220 */ /* 0x000fe40000410000 */
[----:B------:R-:W-:-:S02]  /*1aa0*/  FADD.FTZ R11, R12, R169 ;  /* 0x000000a90c0b7221 */ /* 0x000fc40000010000 */
[----:B------:R-:W-:Y:S02]  /*1ab0*/  FFMA.FTZ R9, R176, R169, R9 ;  /* 0x000000a9b0097223 */ /* 0x000fe40000010009 */
[----:B------:R-:W-:Y:S02]  /*1ac0*/  FADD.FTZ R102, R173, R102 ;  /* 0x00000066ad667221 */ /* 0x000fe40000010000 */
[----:B------:R-:W-:Y:S02]  /*1ad0*/  FFMA.FTZ R74, R179, R173, R74 ;  /* 0x000000adb34a7223 */ /* 0x000fe4000001004a */
[C---:B------:R-:W-:Y:S02]  /*1ae0*/  FMUL.FTZ R182, R131.reuse, R18 ;  /* 0x0000001283b67220 */ /* 0x040fe40000410000 */
[----:B------:R-:W-:Y:S02]  /*1af0*/  FMUL.FTZ R185, R131, R8 ;  /* 0x0000000883b97220 */ /* 0x000fe40000410000 */
[----:B------:R-:W-:-:S02]  /*1b00*/  FMUL.FTZ R173, R42, R175 ;  /* 0x000000af2aad7220 */ /* 0x000fc40000410000 */
[----:B------:R-:W-:Y:S02]  /*1b10*/  FADD.FTZ R8, R11, R170 ;  /* 0x000000aa0b087221 */ /* 0x000fe40000010000 */
[----:B------:R-:W-:Y:S02]  /*1b20*/  FFMA.FTZ R9, R179, R170, R9 ;  /* 0x000000aab3097223 */ /* 0x000fe40000010009 */
[----:B------:R-:W-:Y:S02]  /*1b30*/  FADD.FTZ R101, R175, R101 ;  /* 0x00000065af657221 */ /* 0x000fe40000010000 */
[----:B------:R-:W-:Y:S02]  /*1b40*/  FFMA.FTZ R73, R182, R175, R73 ;  /* 0x000000afb6497223 */ /* 0x000fe40000010049 */
[----:B------:R-:W-:Y:S02]  /*1b50*/  FADD.FTZ R14, -R181, R14 ;  /* 0x0000000eb50e7221 */ /* 0x000fe40000010100 */
[----:B------:R-:W-:-:S02]  /*1b60*/  FMUL.FTZ R175, R111, R177 ;  /* 0x000000b16faf7220 */ /* 0x000fc40000410000 */
[----:B------:R-:W-:Y:S02]  /*1b70*/  FADD.FTZ R8, R8, R173 ;  /* 0x000000ad08087221 */ /* 0x000fe40000010000 */
[----:B------:R-:W-:Y:S02]  /*1b80*/  FFMA.FTZ R9, R182, R173, R9 ;  /* 0x000000adb6097223 */ /* 0x000fe40000010009 */
[----:B------:R-:W-:Y:S02]  /*1b90*/  FADD.FTZ R104, R177, R104 ;  /* 0x00000068b1687221 */ /* 0x000fe40000010000 */
[----:B------:R-:W-:Y:S02]  /*1ba0*/  FFMA.FTZ R76, R184, R177, R76 ;  /* 0x000000b1b84c7223 */ /* 0x000fe4000001004c */
[----:B------:R-:W-:Y:S02]  /*1bb0*/  FMUL.FTZ R186, R131, R14 ;  /* 0x0000000e83ba7220 */ /* 0x000fe40000410000 */
[----:B------:R-:W-:-:S02]  /*1bc0*/  FMUL.FTZ R177, R41, R204 ;  /* 0x000000cc29b17220 */ /* 0x000fc40000410000 */
[----:B------:R-:W-:Y:S02]  /*1bd0*/  FADD.FTZ R8, R8, R175 ;  /* 0x000000af08087221 */ /* 0x000fe40000010000 */
[----:B------:R-:W-:Y:S02]  /*1be0*/  FFMA.FTZ R9, R184, R175, R9 ;  /* 0x000000afb8097223 */ /* 0x000fe40000010009 */
[----:B------:R-:W-:Y:S02]  /*1bf0*/  FADD.FTZ R106, R7, R106 ;  /* 0x0000006a076a7221 */ /* 0x000fe40000010000 */
[-C--:B------:R-:W-:Y:S02]  /*1c00*/  FFMA.FTZ R78, R185, R7.reuse, R78 ;  /* 0x00000007b94e7223 */ /* 0x080fe4000001004e */
[----:B------:R-:W-:Y:S02]  /*1c10*/  FMUL.FTZ R178, R110, R7 ;  /* 0x000000076eb27220 */ /* 0x000fe40000410000 */
[----:B------:R-:W-:-:S02]  /*1c20*/  FMUL.FTZ R187, R131, R10 ;  /* 0x0000000a83bb7220 */ /* 0x000fc40000410000 */
[----:B------:R-:W-:Y:S02]  /*1c30*/  FADD.FTZ R7, R8, R177 ;  /* 0x000000b108077221 */ /* 0x000fe40000010000 */
[----:B------:R-:W-:Y:S01]  /*1c40*/  FFMA.FTZ R9, R186, R177, R9 ;  /* 0x000000b1ba097223 */ /* 0x000fe20000010009 */
[----:B------:R-:W-:Y:S01]  /*1c50*/  HADD2.F32 R5, -RZ, R33.H0_H0 ;  /* 0x20000021ff057230 */ /* 0x000fe20000004100 */
[----:B------:R-:W-:Y:S02]  /*1c60*/  FADD.FTZ R105, R180, R105 ;  /* 0x00000069b4697221 */ /* 0x000fe40000010000 */
[----:B------:R-:W-:Y:S02]  /*1c70*/  FFMA.FTZ R77, R187, R180, R77 ;  /* 0x000000b4bb4d7223 */ /* 0x000fe4000001004d */
[----:B------:R-:W-:Y:S02]  /*1c80*/  FMUL.FTZ R188, R131, R4 ;  /* 0x0000000483bc7220 */ /* 0x000fe40000410000 */
[----:B------:R-:W-:-:S02]  /*1c90*/  FMUL.FTZ R180, R40, R180 ;  /* 0x000000b428b47220 */ /* 0x000fc40000410000 */
[----:B------:R-:W-:Y:S02]  /*1ca0*/  FADD.FTZ R7, R7, R178 ;  /* 0x000000b207077221 */ /* 0x000fe40000010000 */
[----:B------:R-:W-:Y:S01]  /*1cb0*/  FFMA.FTZ R4, R185, R178, R9 ;  /* 0x000000b2b9047223 */ /* 0x000fe20000010009 */
[----:B------:R-:W-:Y:S01]  /*1cc0*/  HADD2.F32 R166, -RZ, R166.H0_H0 ;  /* 0x200000a6ffa67230 */ /* 0x000fe20000004100 */
        /* <DEDUP_REMOVED lines=24> */
[----:B------:R-:W-:Y:S01]  /*1e50*/  FFMA.FTZ R11, R190, R181, R4 ;  /* 0x000000b5be0b7223 */ /* 0x000fe20000010004 */
[----:B------:R-:W-:Y:S05]  /*1e60*/  BRA.DIV ~URZ, `(.L_x_1574) ;  /* 0x00001f927f007947 */ /* 0x000fea000b800000 */
[----:B------:R0:W1:Y:S02]  /*1e70*/  SHFL.DOWN PT, R6, R9, 0x10, 0x1f ;  /* 0x0a001f0009067f89 */ /* 0x00006400000e0000 */
.L_x_1585:
        /* <DEDUP_REMOVED lines=18> */
.L_x_1586:
        /* <DEDUP_REMOVED lines=17> */
[----:B-1---5:R-:W-:-:S05]  /*20b0*/  @P1 SHF.R.U32.HI R32, RZ, 0x10, R25 ;  /* 0x00000010ff201819 */ /* 0x022fca0000011619 */
[----:B------:R-:W1:Y:S04]  /*20c0*/  LDS.128 R4, [R166+0x7000] ;  /* 0x00700000a6047984 */ /* 0x000e680000000c00 */
[----:B0-----:R-:W0:Y:S04]  /*20d0*/  LDS.128 R8, [R166+0x7010] ;  /* 0x00701000a6087984 */ /* 0x001e280000000c00 */
[----:B------:R-:W2:Y:S04]  /*20e0*/  LDS.128 R12, [R166+0x7020] ;  /* 0x00702000a60c7984 */ /* 0x000ea80000000c00 */
[----:B------:R-:W3:Y:S01]  /*20f0*/  LDS.128 R16, [R166+0x7030] ;  /* 0x00703000a6107984 */ /* 0x000ee20000000c00 */
[----:B-1----:R-:W-:-:S02]  /*2100*/  FADD.FTZ R189, RZ, R4 ;  /* 0x00000004ffbd7221 */ /* 0x002fc40000010000 */
[----:B------:R-:W-:Y:S02]  /*2110*/  FADD.FTZ R4, RZ, R5 ;  /* 0x00000005ff047221 */ /* 0x000fe40000010000 */
[----:B------:R-:W-:Y:S01]  /*2120*/  FADD.FTZ R189, R6, R189 ;  /* 0x000000bd06bd7221 */ /* 0x000fe20000010000 */
[--C-:B------:R-:W-:Y:S01]  /*2130*/  @P1 SHF.R.U64 R6, R2, 0x10, R3.reuse ;  /* 0x0000001002061819 */ /* 0x100fe20000001203 */
[----:B------:R-:W-:Y:S02]  /*2140*/  FADD.FTZ R4, R7, R4 ;  /* 0x0000000407047221 */ /* 0x000fe40000010000 */
[----:B0-----:R-:W-:Y:S01]  /*2150*/  FADD.FTZ R189, R189, R8 ;  /* 0x00000008bdbd7221 */ /* 0x001fe20000010000 */
[----:B------:R-:W-:Y:S01]  /*2160*/  @P1 SHF.R.U32.HI R8, RZ, 0x10, R3 ;  /* 0x00000010ff081819 */ /* 0x000fe20000011603 */
[----:B------:R-:W-:Y:S02]  /*2170*/  FADD.FTZ R4, R4, R9 ;  /* 0x0000000904047221 */ /* 0x000fe40000010000 */
[----:B------:R-:W-:Y:S01]  /*2180*/  FADD.FTZ R189, R10, R189 ;  /* 0x000000bd0abd7221 */ /* 0x000fe20000010000 */
[----:B------:R-:W-:Y:S01]  /*2190*/  @P1 SHF.R.U64 R10, R20, 0x10, R21 ;  /* 0x00000010140a1819 */ /* 0x000fe20000001215 */
[----:B------:R-:W-:-:S02]  /*21a0*/  FADD.FTZ R4, R11, R4 ;  /* 0x000000040b047221 */ /* 0x000fc40000010000 */
[----:B--2---:R-:W-:Y:S01]  /*21b0*/  FADD.FTZ R189, R189, R12 ;  /* 0x0000000cbdbd7221 */ /* 0x004fe20000010000 */
[----:B------:R-:W-:Y:S01]  /*21c0*/  @P1 SHF.R.U32.HI R12, RZ, 0x10, R21 ;  /* 0x00000010ff0c1819 */ /* 0x000fe20000011615 */
[----:B------:R-:W-:Y:S02]  /*21d0*/  FADD.FTZ R4, R4, R13 ;  /* 0x0000000d04047221 */ /* 0x000fe40000010000 */
[----:B------:R-:W-:Y:S01]  /*21e0*/  FADD.FTZ R189, R14, R189 ;  /* 0x000000bd0ebd7221 */ /* 0x000fe20000010000 */
[--C-:B------:R-:W-:Y:S01]  /*21f0*/  @P1 SHF.R.U64 R14, R22, 0x10, R23.reuse ;  /* 0x00000010160e1819 */ /* 0x100fe20000001217 */
[----:B------:R-:W-:Y:S02]  /*2200*/  FADD.FTZ R4, R15, R4 ;  /* 0x000000040f047221 */ /* 0x000fe40000010000 */
[----:B---3--:R-:W-:Y:S01]  /*2210*/  FADD.FTZ R189, R189, R16 ;  /* 0x00000010bdbd7221 */ /* 0x008fe20000010000 */
[----:B------:R-:W-:Y:S01]  /*2220*/  @P1 SHF.R.U32.HI R16, RZ, 0x10, R23 ;  /* 0x00000010ff101819 */ /* 0x000fe20000011617 */
[----:B------:R-:W-:-:S02]  /*2230*/  FADD.FTZ R4, R4, R17 ;  /* 0x0000001104047221 */ /* 0x000fc40000010000 */
[----:B------:R-:W-:Y:S02]  /*2240*/  FADD.FTZ R18, R18, R189 ;  /* 0x000000bd12127221 */ /* 0x000fe40000010000 */
[----:B------:R-:W-:Y:S01]  /*2250*/  FADD.FTZ R4, R19, R4 ;  /* 0x0000000413047221 */ /* 0x000fe20000010000 */
[----:B------:R-:W-:Y:S01]  /*2260*/  @P1 HADD2.F32 R16, -RZ, R16.H0_H0 ;  /* 0x20000010ff101230 */ /* 0x000fe20000004100 */
[----:B------:R-:W-:Y:S02]  /*2270*/  FMUL.FTZ R18, R18, c[0x0][0x1e0] ;  /* 0x0000780012127a20 */ /* 0x000fe40000410000 */
[----:B------:R-:W-:Y:S01]  /*2280*/  FMUL.FTZ R5, R4, c[0x0][0x1e0] ;  /* 0x0000780004057a20 */ /* 0x000fe20000410000 */
[----:B------:R-:W-:Y:S02]  /*2290*/  @P1 MOV R4, R2 ;  /* 0x0000000200041202 */ /* 0x000fe40000000f00 */
[----:B------:R-:W-:Y:S02]  /*22a0*/  FSEL R18, R18, RZ, !P0 ;  /* 0x000000ff12127208 */ /* 0x000fe40004000000 */
[----:B------:R-:W-:Y:S01]  /*22b0*/  ISETP.NE.U32.AND P0, PT, RZ, c[0x0][0x258], PT ;  /* 0x00009600ff007a0c */ /* 0x000fe20003f05070 */
[----:B------:R-:W-:-:S02]  /*22c0*/  @P1 HADD2.F32 R4, -RZ, R4.H0_H0 ;  /* 0x20000004ff041230 */ /* 0x000fc40000004100 */
[-CC-:B------:R-:W-:Y:S01]  /*22d0*/  FFMA.FTZ R133, R133, R5.reuse, R18.reuse ;  /* 0x0000000585857223 */ /* 0x180fe20000010012 */
[----:B------:R-:W-:Y:S01]  /*22e0*/  ISETP.NE.AND.EX P0, PT, RZ, c[0x0][0x25c], PT, P0 ;  /* 0x00009700ff007a0c */ /* 0x000fe20003f05300 */
[-CC-:B------:R-:W-:Y:S02]  /*22f0*/  FFMA.FTZ R135, R135, R5.reuse, R18.reuse ;  /* 0x0000000587877223 */ /* 0x180fe40000010012 */
[----:B------:R-:W-:Y:S02]  /*2300*/  FADD.FTZ R132, R132, -R133 ;  /* 0x8000008584847221 */ /* 0x000fe40000010000 */
        /* <DEDUP_REMOVED lines=25> */
[----:B------:R-:W-:Y:S01]  /*24a0*/  FFMA.FTZ R190, R190, R5, R18 ;  /* 0x00000005bebe7223 */ /* 0x000fe20000010012 */
[----:B------:R-:W-:Y:S01]  /*24b0*/  @P1 MOV R18, R24 ;  /* 0x0000001800121202 */ /* 0x000fe20000000f00 */
[----:B------:R-:W-:Y:S01]  /*24c0*/  FMUL.FTZ R5, R131, R132 ;  /* 0x0000008483057220 */ /* 0x000fe20000410000 */
[----:B------:R-:W-:Y:S01]  /*24d0*/  @P1 SHF.R.U64 R132, R24, 0x10, R25 ;  /* 0x0000001018841819 */ /* 0x000fe20000001219 */
[----:B------:R-:W-:-:S02]  /*24e0*/  FADD.FTZ R134, R134, -R135 ;  /* 0x8000008786867221 */ /* 0x000fc40000010000 */
[----:B------:R-:W-:Y:S01]  /*24f0*/  @P1 FADD.FTZ R5, R5, R4 ;  /* 0x0000000405051221 */ /* 0x000fe20000010000 */
[----:B------:R-:W-:Y:S01]  /*2500*/  @P1 HADD2.F32 R4, -RZ, R6.H0_H0 ;  /* 0x20000006ff041230 */ /* 0x000fe20000004100 */
[----:B------:R-:W-:Y:S01]  /*2510*/  FMUL.FTZ R7, R131, R134 ;  /* 0x0000008683077220 */ /* 0x000fe20000410000 */
[----:B------:R-:W-:Y:S01]  /*2520*/  @P1 MOV R6, R3 ;  /* 0x0000000300061202 */ /* 0x000fe20000000f00 */
[----:B------:R-:W-:Y:S02]  /*2530*/  FADD.FTZ R136, R136, -R137 ;  /* 0x8000008988887221 */ /* 0x000fe40000010000 */
[----:B------:R-:W-:Y:S02]  /*2540*/  @P1 FADD.FTZ R7, R7, R4 ;  /* 0x0000000407071221 */ /* 0x000fe40000010000 */
[----:B------:R-:W-:Y:S01]  /*2550*/  @P1 HADD2.F32 R4, -RZ, R6.H0_H0 ;  /* 0x20000006ff041230 */ /* 0x000fe20000004100 */
[----:B------:R-:W-:Y:S02]  /*2560*/  FMUL.FTZ R11, R131, R136 ;  /* 0x00000088830b7220 */ /* 0x000fe40000410000 */
[----:B------:R-:W-:-:S02]  /*2570*/  FADD.FTZ R140, R140, -R143 ;  /* 0x8000008f8c8c7221 */ /* 0x000fc40000010000 */
[----:B------:R-:W-:Y:S01]  /*2580*/  @P1 FADD.FTZ R11, R11, R4 ;  /* 0x000000040b0b1221 */ /* 0x000fe20000010000 */
[----:B------:R-:W-:Y:S01]  /*2590*/  @P1 HADD2.F32 R4, -RZ, R8.H0_H0 ;  /* 0x20000008ff041230 */ /* 0x000fe20000004100 */
[----:B------:R-:W-:Y:S01]  /*25a0*/  @P1 MOV R8, R20 ;  /* 0x0000001400081202 */ /* 0x000fe20000000f00 */
[----:B------:R-:W-:Y:S02]  /*25b0*/  FMUL.FTZ R19, R131, R140 ;  /* 0x0000008c83137220 */ /* 0x000fe40000410000 */
[----:B------:R-:W-:Y:S02]  /*25c0*/  FADD.FTZ R160, R151, -R160 ;  /* 0x800000a097a07221 */ /* 0x000fe40000010000 */
[----:B------:R-:W-:Y:S01]  /*25d0*/  @P1 HADD2.F32 R8, -RZ, R8.H0_H0 ;  /* 0x20000008ff081230 */ /* 0x000fe20000004100 */
[----:B------:R-:W-:Y:S02]  /*25e0*/  FADD.FTZ R144, R144, -R147 ;  /* 0x8000009390907221 */ /* 0x000fe40000010000 */
[----:B------:R-:W-:-:S02]  /*25f0*/  FMUL.FTZ R143, R131, R160 ;  /* 0x000000a0838f7220 */ /* 0x000fc40000410000 */
[----:B------:R-:W-:Y:S01]  /*2600*/  @P1 FADD.FTZ R19, R19, R8 ;  /* 0x0000000813131221 */ /* 0x000fe20000010000 */
[----:B------:R-:W-:Y:S01]  /*2610*/  @P1 HADD2.F32 R8, -RZ, R10.H0_H0 ;  /* 0x2000000aff081230 */ /* 0x000fe20000004100 */
[----:B------:R-:W-:Y:S01]  /*2620*/  @P1 MOV R10, R21 ;  /* 0x00000015000a1202 */ /* 0x000fe20000000f00 */
[----:B------:R-:W-:Y:S02]  /*2630*/  FMUL.FTZ R133, R131, R144 ;  /* 0x0000009083857220 */ /* 0x000fe40000410000 */
[----:B------:R-:W-:Y:S02]  /*2640*/  FADD.FTZ R154, R154, -R161 ;  /* 0x800000a19a9a7221 */ /* 0x000fe40000010000 */
[----:B------:R-:W-:Y:S01]  /*2650*/  @P1 HADD2.F32 R10, -RZ, R10.H0_H0 ;  /* 0x2000000aff0a1230 */ /* 0x000fe20000004100 */
[----:B------:R-:W-:Y:S01]  /*2660*/  @P1 FADD.FTZ R143, R143, R16 ;  /* 0x000000108f8f1221 */ /* 0x000fe20000010000 */
[----:B------:R-:W-:Y:S01]  /*2670*/  @P1 HADD2.F32 R16, -RZ, R18.H0_H0 ;  /* 0x20000012ff101230 */ /* 0x000fe20000004100 */
[----:B------:R-:W-:Y:S01]  /*2680*/  FADD.FTZ R152, R145, -R152 ;  /* 0x8000009891987221 */ /* 0x000fe20000010000 */
[----:B------:R-:W-:Y:S01]  /*2690*/  @P1 MOV R18, R25 ;  /* 0x0000001900121202 */ /* 0x000fe20000000f00 */
[----:B------:R-:W-:Y:S01]  /*26a0*/  @P1 FADD.FTZ R133, R133, R10 ;  /* 0x0000000a85851221 */ /* 0x000fe20000010000 */
[----:B------:R-:W-:Y:S01]  /*26b0*/  @P1 HADD2.F32 R10, -RZ, R12.H0_H0 ;  /* 0x2000000cff0a1230 */ /* 0x000fe20000004100 */
[----:B------:R-:W-:Y:S01]  /*26c0*/  FMUL.FTZ R145, R131, R154 ;  /* 0x0000009a83917220 */ /* 0x000fe20000410000 */
[----:B------:R-:W-:Y:S01]  /*26d0*/  @P1 MOV R12, R22 ;  /* 0x00000016000c1202 */ /* 0x000fe20000000f00 */
[----:B------:R-:W-:Y:S01]  /*26e0*/  FADD.FTZ R164, R155, -R164 ;  /* 0x800000a49ba47221 */ /* 0x000fe20000010000 */
[----:B------:R-:W-:Y:S01]  /*26f0*/  @P1 HADD2.F32 R18, -RZ, R18.H0_H0 ;  /* 0x20000012ff121230 */ /* 0x000fe20000004100 */
[----:B------:R-:W-:-:S02]  /*2700*/  FADD.FTZ R148, R148, -R153 ;  /* 0x8000009994947221 */ /* 0x000fc40000010000 */
[----:B------:R-:W-:Y:S01]  /*2710*/  FADD.FTZ R156, R156, -R163 ;  /* 0x800000a39c9c7221 */ /* 0x000fe20000010000 */
[----:B------:R-:W-:Y:S01]  /*2720*/  @P1 HADD2.F32 R12, -RZ, R12.H0_H0 ;  /* 0x2000000cff0c1230 */ /* 0x000fe20000004100 */
[----:B------:R-:W-:Y:S01]  /*2730*/  @P1 FADD.FTZ R145, R145, R16 ;  /* 0x0000001091911221 */ /* 0x000fe20000010000 */
[----:B------:R-:W-:Y:S01]  /*2740*/  @P1 HADD2.F32 R16, -RZ, R132.H0_H0 ;  /* 0x20000084ff101230 */ /* 0x000fe20000004100 */
[C---:B------:R-:W-:Y:S01]  /*2750*/  FMUL.FTZ R153, R131.reuse, R164 ;  /* 0x000000a483997220 */ /* 0x040fe20000410000 */
[----:B------:R-:W-:Y:S01]  /*2760*/  @P1 SHF.R.U64 R132, R26, 0x10, R27 ;  /* 0x000000101a841819 */ /* 0x000fe2000000121b */
[C---:B------:R-:W-:Y:S02]  /*2770*/  FMUL.FTZ R135, R131.reuse, R148 ;  /* 0x0000009483877220 */ /* 0x040fe40000410000 */
[----:B------:R-:W-:Y:S02]  /*2780*/  FMUL.FTZ R155, R131, R156 ;  /* 0x0000009c839b7220 */ /* 0x000fe40000410000 */
[----:B------:R-:W-:-:S02]  /*2790*/  FADD.FTZ R168, R159, -R168 ;  /* 0x800000a89fa87221 */ /* 0x000fc40000010000 */
[----:B------:R-:W-:Y:S02]  /*27a0*/  FADD.FTZ R158, R149, -R158 ;  /* 0x8000009e959e7221 */ /* 0x000fe40000010000 */
[----:B------:R-:W-:Y:S01]  /*27b0*/  @P1 FADD.FTZ R153, R153, R16 ;  /* 0x0000001099991221 */ /* 0x000fe20000010000 */
[----:B------:R-:W-:Y:S01]  /*27c0*/  @P1 HADD2.F32 R16, -RZ, R32.H0_H0 ;  /* 0x20000020ff101230 */ /* 0x000fe20000004100 */
[----:B------:R-:W-:Y:S01]  /*27d0*/  FADD.FTZ R162, R162, -R171 ;  /* 0x800000aba2a27221 */ /* 0x000fe20000010000 */
[----:B------:R-:W-:Y:S01]  /*27e0*/  @P1 MOV R32, R27 ;  /* 0x0000001b00201202 */ /* 0x000fe20000000f00 */
[----:B------:R-:W-:Y:S01]  /*27f0*/  @P1 FADD.FTZ R135, R135, R12 ;  /* 0x0000000c87871221 */ /* 0x000fe20000010000 */
[----:B------:R-:W-:Y:S01]  /*2800*/  @P1 HADD2.F32 R12, -RZ, R14.H0_H0 ;  /* 0x2000000eff0c1230 */ /* 0x000fe20000004100 */
[----:B------:R-:W-:Y:S01]  /*2810*/  @P1 FADD.FTZ R155, R155, R18 ;  /* 0x000000129b9b1221 */ /* 0x000fe20000010000 */
[----:B------:R-:W-:Y:S01]  /*2820*/  @P1 MOV R18, R26 ;  /* 0x0000001a00121202 */ /* 0x000fe20000000f00 */
[----:B------:R-:W-:Y:S01]  /*2830*/  FMUL.FTZ R171, R131, R168 ;  /* 0x000000a883ab7220 */ /* 0x000fe20000410000 */
[----:B------:R-:W-:Y:S01]  /*2840*/  @P1 MOV R14, R23 ;  /* 0x00000017000e1202 */ /* 0x000fe20000000f00 */
[----:B------:R-:W-:-:S02]  /*2850*/  FADD.FTZ R138, R138, -R139 ;  /* 0x8000008b8a8a7221 */ /* 0x000fc40000010000 */
[----:B------:R-:W-:Y:S02]  /*2860*/  FMUL.FTZ R139, R131, R158 ;  /* 0x0000009e838b7220 */ /* 0x000fe40000410000 */
[----:B------:R-:W-:Y:S01]  /*2870*/  FADD.FTZ R150, R150, -R157 ;  /* 0x8000009d96967221 */ /* 0x000fe20000010000 */
[----:B------:R-:W-:Y:S01]  /*2880*/  @P1 HADD2.F32 R14, -RZ, R14.H0_H0 ;  /* 0x2000000eff0e1230 */ /* 0x000fe20000004100 */
[----:B------:R-:W-:Y:S01]  /*2890*/  @P1 FADD.FTZ R171, R171, R16 ;  /* 0x00000010abab1221 */ /* 0x000fe20000010000 */
[----:B------:R-:W-:Y:S01]  /*28a0*/  @P1 HADD2.F32 R16, -RZ, R18.H0_H0 ;  /* 0x20000012ff101230 */ /* 0x000fe20000004100 */
[----:B------:R-:W-:Y:S01]  /*28b0*/  FADD.FTZ R146, R141, -R146 ;  /* 0x800000928d927221 */ /* 0x000fe20000010000 */
[----:B------:R-:W-:Y:S01]  /*28c0*/  @P1 HADD2.F32 R18, -RZ, R132.H0_H0 ;  /* 0x20000084ff121230 */ /* 0x000fe20000004100 */
[----:B------:R-:W-:Y:S01]  /*28d0*/  @P1 FADD.FTZ R139, R139, R12 ;  /* 0x0000000c8b8b1221 */ /* 0x000fe20000010000 */
[----:B------:R-:W-:Y:S01]  /*28e0*/  @P1 SHF.R.U32.HI R132, RZ, 0x10, R27 ;  /* 0x00000010ff841819 */ /* 0x000fe2000001161b */
[----:B------:R-:W-:-:S02]  /*28f0*/  FMUL.FTZ R159, R131, R162 ;  /* 0x000000a2839f7220 */ /* 0x000fc40000410000 */
[----:B------:R-:W-:Y:S02]  /*2900*/  FADD.FTZ R172, R165, -R172 ;  /* 0x800000aca5ac7221 */ /* 0x000fe40000010000 */
[----:B------:R-:W-:Y:S02]  /*2910*/  FMUL.FTZ R141, R131, R150 ;  /* 0x00000096838d7220 */ /* 0x000fe40000410000 */
[----:B------:R-:W-:Y:S02]  /*2920*/  FADD.FTZ R174, R167, -R174 ;  /* 0x800000aea7ae7221 */ /* 0x000fe40000010000 */
[----:B------:R-:W-:Y:S02]  /*2930*/  FMUL.FTZ R12, R139, R0 ;  /* 0x000000008b0c7220 */ /* 0x000fe40000410000 */
[----:B------:R-:W-:Y:S01]  /*2940*/  @P1 FADD.FTZ R159, R159, R16 ;  /* 0x000000109f9f1221 */ /* 0x000fe20000010000 */
[----:B------:R-:W-:Y:S01]  /*2950*/  @P1 HADD2.F32 R16, -RZ, R32.H0_H0 ;  /* 0x20000020ff101230 */ /* 0x000fe20000004100 */
[----:B------:R-:W-:Y:S01]  /*2960*/  FADD.FTZ R182, R173, -R182 ;  /* 0x800000b6adb67221 */ /* 0x000fe20000010000 */
[----:B------:R0:W-:Y:S01]  /*2970*/  F2F.F16.F32 R134, R12 ;  /* 0x0000000c00867304 */ /* 0x0001e20000200800 */
[----:B------:R-:W-:Y:S01]  /*2980*/  @P1 FADD.FTZ R141, R141, R14 ;  /* 0x0000000e8d8d1221 */ /* 0x000fe20000010000 */
[----:B------:R-:W-:Y:S01]  /*2990*/  @P1 MOV R32, R29 ;  /* 0x0000001d00201202 */ /* 0x000fe20000000f00 */
[----:B------:R-:W-:-:S02]  /*29a0*/  FMUL.FTZ R163, R131, R172 ;  /* 0x000000ac83a37220 */ /* 0x000fc40000410000 */
[----:B------:R-:W-:Y:S02]  /*29b0*/  FMUL.FTZ R173, R131, R174 ;  /* 0x000000ae83ad7220 */ /* 0x000fe40000410000 */
[----:B------:R-:W-:Y:S01]  /*29c0*/  FADD.FTZ R176, R169, -R176 ;  /* 0x800000b0a9b07221 */ /* 0x000fe20000010000 */
[----:B------:R-:W-:Y:S01]  /*29d0*/  @P1 HADD2.F32 R32, -RZ, R32.H0_H0 ;  /* 0x20000020ff201230 */ /* 0x000fe20000004100 */
[-C--:B------:R-:W-:Y:S02]  /*29e0*/  FMUL.FTZ R14, R141, R0.reuse ;  /* 0x000000008d0e7220 */ /* 0x080fe40000410000 */
[----:B0-----:R-:W-:Y:S02]  /*29f0*/  FMUL.FTZ R12, R143, R0 ;  /* 0x000000008f0c7220 */ /* 0x001fe40000410000 */
[----:B------:R-:W-:Y:S01]  /*2a00*/  @P1 FADD.FTZ R163, R163, R18 ;  /* 0x00000012a3a31221 */ /* 0x000fe20000010000 */
[----:B------:R-:W-:Y:S01]  /*2a10*/  @P1 HADD2.F32 R18, -RZ, R132.H0_H0 ;  /* 0x20000084ff121230 */ /* 0x000fe20000004100 */
[----:B------:R-:W-:Y:S01]  /*2a20*/  FADD.FTZ R184, R175, -R184 ;  /* 0x800000b8afb87221 */ /* 0x000fe20000010000 */
[----:B------:R0:W-:Y:S01]  /*2a30*/  F2F.F16.F32 R136, R14 ;  /* 0x0000000e00887304 */ /* 0x0001e20000200800 */
[----:B------:R-:W-:Y:S01]  /*2a40*/  @P1 FADD.FTZ R173, R173, R16 ;  /* 0x00000010adad1221 */ /* 0x000fe20000010000 */
[----:B------:R-:W-:Y:S01]  /*2a50*/  @P1 MOV R16, R28 ;  /* 0x0000001c00101202 */ /* 0x000fe20000000f00 */
[C---:B------:R-:W-:Y:S01]  /*2a60*/  FMUL.FTZ R175, R131.reuse, R176 ;  /* 0x000000b083af7220 */ /* 0x040fe20000410000 */
[----:B------:R-:W-:Y:S01]  /*2a70*/  @P1 SHF.R.U32.HI R132, RZ, 0x10, R29 ;  /* 0x00000010ff841819 */ /* 0x000fe2000001161d */
[----:B------:R-:W-:-:S02]  /*2a80*/  FMUL.FTZ R17, R131, R138 ;  /* 0x0000008a83117220 */ /* 0x000fc40000410000 */
[----:B------:R-:W-:Y:S01]  /*2a90*/  FADD.FTZ R170, R170, -R189 ;  /* 0x800000bdaaaa7221 */ /* 0x000fe20000010000 */
[----:B------:R1:W-:Y:S01]  /*2aa0*/  F2F.F16.F32 R138, R12 ;  /* 0x0000000c008a7304 */ /* 0x0003e20000200800 */
[----:B------:R-:W-:Y:S01]  /*2ab0*/  FMUL.FTZ R33, R131, R146 ;  /* 0x0000009283217220 */ /* 0x000fe20000410000 */
[----:B------:R-:W-:Y:S01]  /*2ac0*/  @P1 HADD2.F32 R16, -RZ, R16.H0_H0 ;  /* 0x20000010ff101230 */ /* 0x000fe20000004100 */
[----:B0-----:R-:W-:Y:S01]  /*2ad0*/  FMUL.FTZ R14, R145, R0 ;  /* 0x00000000910e7220 */ /* 0x001fe20000410000 */
[----:B------:R-:W-:Y:S01]  /*2ae0*/  @P1 HADD2.F32 R132, -RZ, R132.H0_H0 ;  /* 0x20000084ff841230 */ /* 0x000fe20000004100 */
[----:B------:R-:W-:Y:S02]  /*2af0*/  FMUL.FTZ R137, R131, R152 ;  /* 0x0000009883897220 */ /* 0x000fe40000410000 */
[----:B------:R-:W-:Y:S01]  /*2b00*/  @P1 FADD.FTZ R175, R175, R18 ;  /* 0x00000012afaf1221 */ /* 0x000fe20000010000 */
[----:B------:R-:W-:Y:S01]  /*2b10*/  @P1 SHF.R.U64 R18, R28, 0x10, R29 ;  /* 0x000000101c121819 */ /* 0x000fe2000000121d */
[----:B-1----:R-:W-:-:S02]  /*2b20*/  FMUL.FTZ R12, R153, R0 ;  /* 0x00000000990c7220 */ /* 0x002fc40000410000 */
[----:B------:R-:W-:Y:S02]  /*2b30*/  @P1 FADD.FTZ R17, R17, R4 ;  /* 0x0000000411111221 */ /* 0x000fe40000010000 */
[----:B------:R-:W-:Y:S01]  /*2b40*/  FADD.FTZ R186, R177, -R186 ;  /* 0x800000bab1ba7221 */ /* 0x000fe20000010000 */
[----:B------:R0:W-:Y:S01]  /*2b50*/  F2F.F16.F32 R140, R12 ;  /* 0x0000000c008c7304 */ /* 0x0001e20000200800 */
[----:B------:R-:W-:Y:S01]  /*2b60*/  FMUL.FTZ R161, R131, R170 ;  /* 0x000000aa83a17220 */ /* 0x000fe20000410000 */
[----:B------:R-:W-:Y:S01]  /*2b70*/  @P1 HADD2.F32 R18, -RZ, R18.H0_H0 ;  /* 0x20000012ff121230 */ /* 0x000fe20000004100 */
[----:B------:R-:W-:Y:S02]  /*2b80*/  @P1 FADD.FTZ R33, R33, R8 ;  /* 0x0000000821211221 */ /* 0x000fe40000010000 */
[----:B------:R-:W-:Y:S02]  /*2b90*/  @P1 FADD.FTZ R137, R137, R10 ;  /* 0x0000000a89891221 */ /* 0x000fe40000010000 */
[-C--:B------:R-:W-:Y:S01]  /*2ba0*/  FMUL.FTZ R6, R7, R0.reuse ;  /* 0x0000000007067220 */ /* 0x080fe20000410000 */
[----:B------:R1:W-:Y:S01]  /*2bb0*/  F2F.F16.F32 R177, R14 ;  /* 0x0000000e00b17304 */ /* 0x0003e20000200800 */
[-C--:B0-----:R-:W-:Y:S01]  /*2bc0*/  FMUL.FTZ R12, R171, R0.reuse ;  /* 0x00000000ab0c7220 */ /* 0x081fe20000410000 */
[----:B------:R-:W-:Y:S01]  /*2bd0*/  @P0 F2FP.PACK_AB R7, RZ, R7 ;  /* 0x00000007ff07023e */ /* 0x000fe200000000ff */
[----:B------:R-:W-:Y:S01]  /*2be0*/  FMUL.FTZ R4, R17, R0 ;  /* 0x0000000011047220 */ /* 0x000fe20000410000 */
[----:B------:R-:W-:Y:S01]  /*2bf0*/  @P0 F2FP.PACK_AB R17, RZ, R17 ;  /* 0x00000011ff11023e */ /* 0x000fe200000000ff */
[----:B------:R-:W-:Y:S01]  /*2c00*/  @P1 FADD.FTZ R161, R161, R16 ;  /* 0x00000010a1a11221 */ /* 0x000fe20000010000 */
[----:B------:R-:W-:Y:S01]  /*2c10*/  @P1 MOV R16, R30 ;  /* 0x0000001e00101202 */ /* 0x000fe20000000f00 */
[-C--:B------:R-:W-:Y:S01]  /*2c20*/  FMUL.FTZ R8, R33, R0.reuse ;  /* 0x0000000021087220 */ /* 0x080fe20000410000 */
[----:B------:R0:W-:Y:S01]  /*2c30*/  F2F.F16.F32 R144, R12 ;  /* 0x0000000c00907304 */ /* 0x0001e20000200800 */
[----:B-1----:R-:W-:Y:S01]  /*2c40*/  FMUL.FTZ R14, R155, R0 ;  /* 0x000000009b0e7220 */ /* 0x002fe20000410000 */
[----:B------:R-:W-:Y:S01]  /*2c50*/  @P0 PRMT R126, R7, 0x7610, R126 ;  /* 0x00007610077e0816 */ /* 0x000fe2000000007e */
[----:B------:R-:W-:Y:S01]  /*2c60*/  FMUL.FTZ R165, R131, R182 ;  /* 0x000000b683a57220 */ /* 0x000fe20000410000 */
[----:B------:R-:W-:Y:S01]  /*2c70*/  @P1 HADD2.F32 R16, -RZ, R16.H0_H0 ;  /* 0x20000010ff101230 */ /* 0x000fe20000004100 */
[-C--:B------:R-:W-:Y:S01]  /*2c80*/  FMUL.FTZ R10, R137, R0.reuse ;  /* 0x00000000890a7220 */ /* 0x080fe20000410000 */
[----:B------:R-:W-:Y:S01]  /*2c90*/  @P0 PRMT R128, R17, 0x7610, R128 ;  /* 0x0000761011800816 */ /* 0x000fe20000000080 */
[----:B------:R-:W-:Y:S01]  /*2ca0*/  FADD.FTZ R178, R178, -R191 ;  /* 0x800000bfb2b27221 */ /* 0x000fe20000010000 */
[----:B------:R1:W-:Y:S01]  /*2cb0*/  F2F.F16.F32 R142, R14 ;  /* 0x0000000e008e7304 */ /* 0x0003e20000200800 */
[----:B0-----:R-:W-:-:S02]  /*2cc0*/  FMUL.FTZ R12, R163, R0 ;  /* 0x00000000a30c7220 */ /* 0x001fc40000410000 */
[----:B------:R-:W-:Y:S02]  /*2cd0*/  FMUL.FTZ R169, R131, R186 ;  /* 0x000000ba83a97220 */ /* 0x000fe40000410000 */
[-C--:B------:R-:W-:Y:S01]  /*2ce0*/  FMUL.FTZ R9, R5, R0.reuse ;  /* 0x0000000005097220 */ /* 0x080fe20000410000 */
[----:B------:R-:W-:Y:S01]  /*2cf0*/  @P0 F2FP.PACK_AB R5, RZ, R5 ;  /* 0x00000005ff05023e */ /* 0x000fe200000000ff */
[-C--:B------:R-:W-:Y:S01]  /*2d00*/  FMUL.FTZ R13, R11, R0.reuse ;  /* 0x000000000b0d7220 */ /* 0x080fe20000410000 */
[----:B------:R-:W-:Y:S01]  /*2d10*/  F2F.F16.F32 R6, R6 ;  /* 0x0000000600067304 */ /* 0x000fe20000200800 */
[-C--:B-1----:R-:W-:Y:S01]  /*2d20*/  FMUL.FTZ R14, R159, R0.reuse ;  /* 0x000000009f0e7220 */ /* 0x082fe20000410000 */
[----:B------:R-:W-:Y:S01]  /*2d30*/  @P0 F2FP.PACK_AB R11, RZ, R11 ;  /* 0x0000000bff0b023e */ /* 0x000fe200000000ff */
[----:B------:R-:W-:Y:S01]  /*2d40*/  @P1 FADD.FTZ R165, R165, R18 ;  /* 0x00000012a5a51221 */ /* 0x000fe20000010000 */
[----:B------:R-:W-:Y:S01]  /*2d50*/  @P1 SHF.R.U64 R18, R30, 0x10, R31 ;  /* 0x000000101e121819 */ /* 0x000fe2000000121f */
[----:B------:R-:W-:Y:S01]  /*2d60*/  FMUL.FTZ R179, R133, R0 ;  /* 0x0000000085b37220 */ /* 0x000fe20000410000 */
[----:B------:R-:W-:Y:S01]  /*2d70*/  @P0 PRMT R127, R11, 0x7610, R127 ;  /* 0x000076100b7f0816 */ /* 0x000fe2000000007f */
[----:B------:R-:W-:Y:S01]  /*2d80*/  FADD.FTZ R190, R181, -R190 ;  /* 0x800000beb5be7221 */ /* 0x000fe20000010000 */
[----:B------:R-:W0:Y:S01]  /*2d90*/  F2F.F16.F32 R4, R4 ;  /* 0x0000000400047304 */ /* 0x000e220000200800 */
[C---:B------:R-:W-:Y:S01]  /*2da0*/  FMUL.FTZ R167, R131.reuse, R184 ;  /* 0x000000b883a77220 */ /* 0x040fe20000410000 */
[----:B------:R-:W-:Y:S01]  /*2db0*/  @P1 HADD2.F32 R18, -RZ, R18.H0_H0 ;  /* 0x20000012ff121230 */ /* 0x000fe20000004100 */
[----:B------:R-:W-:Y:S01]  /*2dc0*/  FMUL.FTZ R147, R131, R178 ;  /* 0x000000b283937220 */ /* 0x000fe20000410000 */
[----:B------:R-:W-:Y:S01]  /*2dd0*/  @P0 PRMT R125, R5, 0x7610, R125 ;  /* 0x00007610057d0816 */ /* 0x000fe2000000007d */
[----:B------:R-:W-:-:S02]  /*2de0*/  FADD.FTZ R180, R180, -R187 ;  /* 0x800000bbb4b47221 */ /* 0x000fc40000010000 */
[----:B------:R-:W-:Y:S01]  /*2df0*/  @P1 FADD.FTZ R169, R169, R132 ;  /* 0x00000084a9a91221 */ /* 0x000fe20000010000 */
[----:B------:R-:W1:Y:S01]  /*2e00*/  F2F.F16.F32 R8, R8 ;  /* 0x0000000800087304 */ /* 0x000e620000200800 */
[-C--:B------:R-:W-:Y:S01]  /*2e10*/  FMUL.FTZ R15, R19, R0.reuse ;  /* 0x00000000130f7220 */ /* 0x080fe20000410000 */
[----:B------:R-:W-:Y:S01]  /*2e20*/  @P1 SHF.R.U32.HI R132, RZ, 0x10, R31 ;  /* 0x00000010ff841819 */ /* 0x000fe2000001161f */
[----:B------:R-:W-:Y:S01]  /*2e30*/  @P1 FADD.FTZ R167, R167, R32 ;  /* 0x00000020a7a71221 */ /* 0x000fe20000010000 */
[----:B------:R-:W-:Y:S01]  /*2e40*/  @P1 MOV R32, R31 ;  /* 0x0000001f00201202 */ /* 0x000fe20000000f00 */
[----:B------:R-:W-:Y:S02]  /*2e50*/  FMUL.FTZ R185, R135, R0 ;  /* 0x0000000087b97220 */ /* 0x000fe40000410000 */
[----:B------:R-:W-:Y:S01]  /*2e60*/  @P1 FADD.FTZ R147, R147, R16 ;  /* 0x0000001093931221 */ /* 0x000fe20000010000 */
[----:B------:R2:W-:Y:S01]  /*2e70*/  F2F.F16.F32 R181, R14 ;  /* 0x0000000e00b57304 */ /* 0x0005e20000200800 */
[----:B------:R-:W-:Y:S01]  /*2e80*/  FMUL.FTZ R149, R131, R180 ;  /* 0x000000b483957220 */ /* 0x000fe20000410000 */
[----:B------:R-:W-:Y:S01]  /*2e90*/  @P1 HADD2.F32 R32, -RZ, R32.H0_H0 ;  /* 0x20000020ff201230 */ /* 0x000fe20000004100 */
[-C--:B------:R-:W-:Y:S01]  /*2ea0*/  FMUL.FTZ R16, R169, R0.reuse ;  /* 0x00000000a9107220 */ /* 0x080fe20000410000 */
[----:B0-----:R-:W-:Y:S01]  /*2eb0*/  SHF.L.U32 R11, R4, 0x10, RZ ;  /* 0x00000010040b7819 */ /* 0x001fe200000006ff */
[----:B------:R-:W-:Y:S01]  /*2ec0*/  FADD.FTZ R188, R183, -R188 ;  /* 0x800000bcb7bc7221 */ /* 0x000fe20000010000 */
[----:B------:R-:W-:Y:S01]  /*2ed0*/  @P1 HADD2.F32 R132, -RZ, R132.H0_H0 ;  /* 0x20000084ff841230 */ /* 0x000fe20000004100 */
[----:B------:R-:W-:Y:S01]  /*2ee0*/  @P1 FADD.FTZ R149, R149, R18 ;  /* 0x0000001295951221 */ /* 0x000fe20000010000 */
[----:B------:R0:W-:Y:S01]  /*2ef0*/  F2F.F16.F32 R146, R12 ;  /* 0x0000000c00927304 */ /* 0x0001e20000200800 */
[----:B--2---:R-:W-:-:S02]  /*2f00*/  FMUL.FTZ R14, R173, R0 ;  /* 0x00000000ad0e7220 */ /* 0x004fc40000410000 */
[----:B------:R-:W-:Y:S02]  /*2f10*/  FMUL.FTZ R151, R131, R188 ;  /* 0x000000bc83977220 */ /* 0x000fe40000410000 */
[----:B------:R-:W-:-:S03]  /*2f20*/  IMAD.WIDE.U32 R6, R6, 0x10000, RZ ;  /* 0x0001000006067825 */ /* 0x000fc600078e00ff */
[----:B------:R-:W2:Y:S01]  /*2f30*/  F2F.F16.F32 R10, R10 ;  /* 0x0000000a000a7304 */ /* 0x000ea20000200800 */
[----:B0-----:R-:W-:Y:S02]  /*2f40*/  FMUL.FTZ R12, R175, R0 ;  /* 0x00000000af0c7220 */ /* 0x001fe40000410000 */
[----:B------:R-:W-:Y:S02]  /*2f50*/  @P1 FADD.FTZ R151, R151, R32 ;  /* 0x0000002097971221 */ /* 0x000fe40000010000 */
[----:B-1----:R-:W-:-:S03]  /*2f60*/  IMAD.WIDE.U32 R4, R8, 0x10000, RZ ;  /* 0x0001000008047825 */ /* 0x002fc600078e00ff */
[----:B------:R-:W-:Y:S01]  /*2f70*/  F2F.F16.F32 R9, R9 ;  /* 0x0000000900097304 */ /* 0x000fe20000200800 */
[----:B------:R-:W-:Y:S01]  /*2f80*/  FMUL.FTZ R157, R131, R190 ;  /* 0x000000be839d7220 */ /* 0x000fe20000410000 */
[----:B------:R-:W-:-:S03]  /*2f90*/  SHF.L.U32 R131, R144, 0x10, RZ ;  /* 0x0000001090837819 */ /* 0x000fc600000006ff */
[----:B------:R-:W-:-:S03]  /*2fa0*/  @P1 FADD.FTZ R157, R157, R132 ;  /* 0x000000849d9d1221 */ /* 0x000fc60000010000 */
[----:B------:R-:W0:Y:S01]  /*2fb0*/  F2F.F16.F32 R13, R13 ;  /* 0x0000000d000d7304 */ /* 0x000e220000200800 */
[----:B--2---:R-:W-:-:S07]  /*2fc0*/  SHF.L.U32 R10, R10, 0x10, RZ ;  /* 0x000000100a0a7819 */ /* 0x004fce00000006ff */
[----:B------:R-:W1:Y:S08]  /*2fd0*/  F2F.F16.F32 R179, R179 ;  /* 0x000000b300b37304 */ /* 0x000e700000200800 */
[----:B------:R2:W-:Y:S01]  /*2fe0*/  F2F.F16.F32 R148, R14 ;  /* 0x0000000e00947304 */ /* 0x0005e20000200800 */
[----:B0-----:R-:W-:-:S07]  /*2ff0*/  LOP3.LUT R13, R7, R11, R13, 0xfe, !PT ;  /* 0x0000000b070d7212 */ /* 0x001fce00078efe0d */
[----:B------:R0:W-:Y:S01]  /*3000*/  F2F.F16.F32 R150, R12 ;  /* 0x0000000c00967304 */ /* 0x0001e20000200800 */
[----:B--2---:R-:W-:Y:S01]  /*3010*/  FMUL.FTZ R14, R161, R0 ;  /* 0x00000000a10e7220 */ /* 0x004fe20000410000 */
[----:B-1----:R-:W-:Y:S02]  /*3020*/  LOP3.LUT R11, R5, R10, R179, 0xfe, !PT ;  /* 0x0000000a050b7212 */ /* 0x002fe400078efeb3 */
[----:B------:R-:W-:-:S04]  /*3030*/  SHF.L.U32 R5, R138, 0x10, RZ ;  /* 0x000000108a057819 */ /* 0x000fc800000006ff */
[----:B------:R-:W1:Y:S01]  /*3040*/  F2F.F16.F32 R15, R15 ;  /* 0x0000000f000f7304 */ /* 0x000e620000200800 */
[----:B0-----:R-:W-:-:S07]  /*3050*/  FMUL.FTZ R12, R165, R0 ;  /* 0x00000000a50c7220 */ /* 0x001fce0000410000 */
[----:B------:R-:W0:Y:S08]  /*3060*/  F2F.F16.F32 R185, R185 ;  /* 0x000000b900b97304 */ /* 0x000e300000200800 */
[----:B------:R2:W-:Y:S01]  /*3070*/  F2F.F16.F32 R183, R14 ;  /* 0x0000000e00b77304 */ /* 0x0005e20000200800 */
[----:B-1----:R-:W-:-:S07]  /*3080*/  LOP3.LUT R10, R4, R15, RZ, 0xfc, !PT ;  /* 0x0000000f040a7212 */ /* 0x002fce00078efcff */
[----:B------:R1:W3:Y:S01]  /*3090*/  F2F.F16.F32 R18, R12 ;  /* 0x0000000c00127304 */ /* 0x0002e20000200800 */
[----:B--2---:R-:W-:-:S07]  /*30a0*/  FMUL.FTZ R14, R167, R0 ;  /* 0x00000000a70e7220 */ /* 0x004fce0000410000 */
[----:B------:R-:W2:Y:S01]  /*30b0*/  F2F.F16.F32 R16, R16 ;  /* 0x0000001000107304 */ /* 0x000ea20000200800 */
[----:B-1----:R-:W-:Y:S01]  /*30c0*/  LOP3.LUT R12, R6, R9, RZ, 0xfc, !PT ;  /* 0x00000009060c7212 */ /* 0x002fe200078efcff */
[----:B------:R-:W-:-:S04]  /*30d0*/  IMAD.WIDE.U32 R8, R134, 0x10000, RZ ;  /* 0x0001000086087825 */ /* 0x000fc800078e00ff */
[----:B------:R-:W-:Y:S01]  /*30e0*/  IMAD.WIDE.U32 R6, R140, 0x10000, RZ ;  /* 0x000100008c067825 */ /* 0x000fe200078e00ff */
[----:B------:R-:W-:Y:S01]  /*30f0*/  LOP3.LUT R5, R9, R5, R136, 0xfe, !PT ;  /* 0x0000000509057212 */ /* 0x000fe200078efe88 */
[----:B------:R3:W1:Y:S01]  /*3100*/  F2F.F16.F32 R32, R14 ;  /* 0x0000000e00207304 */ /* 0x0006620000200800 */
[----:B0-----:R-:W-:Y:S01]  /*3110*/  LOP3.LUT R4, R8, R185, RZ, 0xfc, !PT ;  /* 0x000000b908047212 */ /* 0x001fe200078efcff */
[----:B------:R-:W-:Y:S01]  /*3120*/  IMAD.WIDE.U32 R8, R146, 0x10000, RZ ;  /* 0x0001000092087825 */ /* 0x000fe200078e00ff */
[----:B------:R-:W-:Y:S02]  /*3130*/  LOP3.LUT R6, R6, R177, RZ, 0xfc, !PT ;  /* 0x000000b106067212 */ /* 0x000fe400078efcff */
[----:B------:R-:W-:Y:S02]  /*3140*/  LOP3.LUT R7, R7, R131, R142, 0xfe, !PT ;  /* 0x0000008307077212 */ /* 0x000fe400078efe8e */
[----:B------:R-:W-:Y:S01]  /*3150*/  SHF.L.U32 R131, R150, 0x10, RZ ;  /* 0x0000001096837819 */ /* 0x000fe200000006ff */
[----:B---3--:R-:W-:Y:S01]  /*3160*/  IMAD.WIDE.U32 R14, R18, 0x10000, RZ ;  /* 0x00010000120e7825 */ /* 0x008fe200078e00ff */
[----:B--2---:R-:W-:-:S02]  /*3170*/  SHF.L.U32 R177, R16, 0x10, RZ ;  /* 0x0000001010b17819 */ /* 0x004fc400000006ff */
[----:B------:R-:W-:Y:S02]  /*3180*/  LOP3.LUT R9, R9, R131, R148, 0xfe, !PT ;  /* 0x0000008309097212 */ /* 0x000fe400078efe94 */
[----:B------:R-:W-:Y:S02]  /*3190*/  LOP3.LUT R8, R8, R181, RZ, 0xfc, !PT ;  /* 0x000000b508087212 */ /* 0x000fe400078efcff */
[----:B-1----:R-:W-:Y:S02]  /*31a0*/  LOP3.LUT R15, R15, R177, R32, 0xfe, !PT ;  /* 0x000000b10f0f7212 */ /* 0x002fe400078efe20 */
[----:B------:R-:W-:Y:S02]  /*31b0*/  LOP3.LUT R14, R14, R183, RZ, 0xfc, !PT ;  /* 0x000000b70e0e7212 */ /* 0x000fe400078efcff */
[----:B------:R-:W-:Y:S01]  /*31c0*/  @P0 F2FP.PACK_AB R32, RZ, R19 ;  /* 0x00000013ff20023e */ /* 0x000fe200000000ff */
        /* <DEDUP_REMOVED lines=9> */
.L_x_1576:
[----:B0-----:R-:W-:Y:S02]  /*3260*/  @P0 F2FP.PACK_AB R17, RZ, R33 ;  /* 0x00000021ff11023e */ /* 0x001fe400000000ff */
[----:B------:R-:W-:Y:S02]  /*3270*/  MOV R33, 0x8 ;  /* 0x0000000800217802 */ /* 0x000fe40000000f00 */
[C---:B------:R-:W-:Y:S02]  /*3280*/  IADD3 R16, R38.reuse, 0x100, RZ ;  /* 0x0000010026107810 */ /* 0x040fe40007ffe0ff */
[----:B------:R-:W-:Y:S01]  /*3290*/  @P0 F2FP.PACK_AB R133, RZ, R133 ;  /* 0x00000085ff85023e */ /* 0x000fe200000000ff */
[----:B------:R-:W-:Y:S01]  /*32a0*/  IMAD.WIDE.U32 R18, R38, R33, c[0x0][0x248] ;  /* 0x0000920026127625 */ /* 0x000fe200078e0021 */
[----:B------:R-:W-:Y:S02]  /*32b0*/  @P0 F2FP.PACK_AB R137, RZ, R137 ;  /* 0x00000089ff89023e */ /* 0x000fe400000000ff */
[----:B------:R-:W-:Y:S01]  /*32c0*/  @P0 PRMT R126, R17, 0x7610, R126 ;  /* 0x00007610117e0816 */ /* 0x000fe2000000007e */
[----:B------:R-:W-:Y:S01]  /*32d0*/  IMAD.WIDE.U32 R16, R33, R16, c[0x0][0x248] ;  /* 0x0000920021107625 */ /* 0x000fe200078e0010 */
[----:B------:R0:W-:Y:S01]  /*32e0*/  STG.E.64 [R18.64], R12 ;  /* 0x0000000c12007986 */ /* 0x0001e2000c101b04 */
[----:B------:R-:W-:-:S02]  /*32f0*/  @P0 PRMT R125, R32, 0x7610, R125 ;  /* 0x00007610207d0816 */ /* 0x000fc4000000007d */
[----:B------:R-:W-:Y:S02]  /*3300*/  @P0 PRMT R127, R133, 0x7610, R127 ;  /* 0x00007610857f0816 */ /* 0x000fe4000000007f */
[----:B------:R-:W-:Y:S01]  /*3310*/  @P0 PRMT R128, R137, 0x7610, R128 ;  /* 0x0000761089800816 */ /* 0x000fe20000000080 */
[----:B------:R-:W-:Y:S05]  /*3320*/  @!P0 BRA `(.L_x_1577) ;  /* 0x0000007000008947 */ /* 0x000fea0003800000 */
[----:B0-----:R-:W-:Y:S01]  /*3330*/  LOP3.LUT R12, R126, 0xffff, RZ, 0xc0, !PT ;  /* 0x0000ffff7e0c7812 */ /* 0x001fe200078ec0ff */
[----:B------:R-:W-:Y:S01]  /*3340*/  IMAD.WIDE.U32 R130, R130, R33, c[0x0][0x258] ;  /* 0x0000960082827625 */ /* 0x000fe200078e0021 */
[----:B------:R-:W-:-:S03]  /*3350*/  PRMT R19, R127, 0x5410, R128 ;  /* 0x000054107f137816 */ /* 0x000fc60000000080 */
[----:B------:R-:W-:-:S05]  /*3360*/  IMAD.WIDE.U32 R12, R12, 0x10000, RZ ;  /* 0x000100000c0c7825 */ /* 0x000fca00078e00ff */
[----:B------:R-:W-:Y:S02]  /*3370*/  LOP3.LUT R13, R19, R13, RZ, 0xfc, !PT ;  /* 0x0000000d130d7212 */ /* 0x000fe400078efcff */
[----:B------:R-:W-:-:S05]  /*3380*/  LOP3.LUT R12, R12, 0xffff, R125, 0xf8, !PT ;  /* 0x0000ffff0c0c7812 */ /* 0x000fca00078ef87d */
[----:B------:R0:W-:Y:S02]  /*3390*/  STG.E.64 [R130.64], R12 ;  /* 0x0000000c82007986 */ /* 0x0001e4000c101b04 */
.L_x_1577:
[----:B------:R1:W-:Y:S01]  /*33a0*/  STG.E.64 [R16.64], R10 ;  /* 0x0000000a10007986 */ /* 0x0003e2000c101b04 */
[----:B0-----:R-:W-:Y:S02]  /*33b0*/  IADD3 R12, R38, 0x200, RZ ;  /* 0x00000200260c7810 */ /* 0x001fe40007ffe0ff */
[----:B------:R-:W-:Y:S02]  /*33c0*/  @P0 F2FP.PACK_AB R135, RZ, R135 ;  /* 0x00000087ff87023e */ /* 0x000fe400000000ff */
[----:B------:R-:W-:Y:S01]  /*33d0*/  @P0 F2FP.PACK_AB R139, RZ, R139 ;  /* 0x0000008bff8b023e */ /* 0x000fe200000000ff */
[----:B------:R-:W-:Y:S01]  /*33e0*/  IMAD.WIDE.U32 R12, R33, R12, c[0x0][0x248] ;  /* 0x00009200210c7625 */ /* 0x000fe200078e000c */
[----:B------:R-:W-:Y:S02]  /*33f0*/  @P0 F2FP.PACK_AB R141, RZ, R141 ;  /* 0x0000008dff8d023e */ /* 0x000fe400000000ff */
[----:B------:R-:W-:Y:S02]  /*3400*/  @P0 F2FP.PACK_AB R143, RZ, R143 ;  /* 0x0000008fff8f023e */ /* 0x000fe400000000ff */
        /* <DEDUP_REMOVED lines=8> */
[----:B------:R-:W-:Y:S01]  /*3490*/  LOP3.LUT R11, R17, R11, RZ, 0xfc, !PT ;  /* 0x0000000b110b7212 */ /* 0x000fe200078efcff */
[----:B------:R-:W-:Y:S01]  /*34a0*/  IMAD.WIDE.U32 R16, R129, R33, c[0x0][0x258] ;  /* 0x0000960081107625 */ /* 0x000fe200078e0021 */
[----:B------:R-:W-:-:S05]  /*34b0*/  LOP3.LUT R10, R10, 0xffff, R125, 0xf8, !PT ;  /* 0x0000ffff0a0a7812 */ /* 0x000fca00078ef87d */
[----:B------:R0:W-:Y:S02]  /*34c0*/  STG.E.64 [R16.64], R10 ;  /* 0x0000000a10007986 */ /* 0x0001e4000c101b04 */
.L_x_1578:
[----:B-1----:R1:W-:Y:S01]  /*34d0*/  STG.E.64 [R12.64], R4 ;  /* 0x000000040c007986 */ /* 0x0023e2000c101b04 */
        /* <DEDUP_REMOVED lines=18> */
.L_x_1579:
[----:B01----:R-:W-:Y:S01]  /*3600*/  FMUL.FTZ R12, R147, R0 ;  /* 0x00000000930c7220 */ /* 0x003fe20000410000 */
[----:B------:R-:W-:Y:S01]  /*3610*/  IADD3 R4, R38, 0x400, RZ ;  /* 0x0000040026047810 */ /* 0x000fe20007ffe0ff */
[----:B------:R0:W-:Y:S01]  /*3620*/  STG.E.64 [R10.64], R6 ;  /* 0x000000060a007986 */ /* 0x0001e2000c101b04 */
[----:B------:R-:W-:Y:S01]  /*3630*/  @P0 F2FP.PACK_AB R159, RZ, R159 ;  /* 0x0000009fff9f023e */ /* 0x000fe200000000ff */
[----:B------:R1:W2:Y:S01]  /*3640*/  F2F.F16.F32 R13, R12 ;  /* 0x0000000c000d7304 */ /* 0x0002a20000200800 */
[----:B------:R-:W-:Y:S01]  /*3650*/  @P0 F2FP.PACK_AB R163, RZ, R163 ;  /* 0x000000a3ffa3023e */ /* 0x000fe200000000ff */
[----:B------:R-:W-:Y:S01]  /*3660*/  IMAD.WIDE.U32 R4, R33, R4, c[0x0][0x248] ;  /* 0x0000920021047625 */ /* 0x000fe200078e0004 */
[----:B------:R-:W-:Y:S02]  /*3670*/  @P0 F2FP.PACK_AB R173, RZ, R173 ;  /* 0x000000adffad023e */ /* 0x000fe400000000ff */
[----:B------:R-:W-:Y:S02]  /*3680*/  @P0 F2FP.PACK_AB R175, RZ, R175 ;  /* 0x000000afffaf023e */ /* 0x000fe400000000ff */
[----:B------:R-:W-:-:S02]  /*3690*/  @P0 PRMT R125, R159, 0x7610, R125 ;  /* 0x000076109f7d0816 */ /* 0x000fc4000000007d */
[----:B------:R-:W-:Y:S02]  /*36a0*/  @P0 PRMT R126, R163, 0x7610, R126 ;  /* 0x00007610a37e0816 */ /* 0x000fe4000000007e */
[----:B------:R-:W-:Y:S01]  /*36b0*/  @P0 PRMT R127, R173, 0x7610, R127 ;  /* 0x00007610ad7f0816 */ /* 0x000fe2000000007f */
[----:B0-----:R-:W-:Y:S01]  /*36c0*/  FMUL.FTZ R10, R149, R0 ;  /* 0x00000000950a7220 */ /* 0x001fe20000410000 */
        /* <DEDUP_REMOVED lines=9> */
.L_x_1580:
[----:B-1----:R1:W-:Y:S01]  /*3760*/  STG.E.64 [R4.64], R8 ;  /* 0x0000000804007986 */ /* 0x0023e2000c101b04 */
[----:B------:R-:W3:Y:S01]  /*3770*/  F2F.F16.F32 R10, R10 ;  /* 0x0000000a000a7304 */ /* 0x000ee20000200800 */
[----:B0-----:R-:W-:Y:S02]  /*3780*/  IADD3 R6, R38, 0x500, RZ ;  /* 0x0000050026067810 */ /* 0x001fe40007ffe0ff */
[----:B------:R-:W-:Y:S02]  /*3790*/  @P0 F2FP.PACK_AB R161, RZ, R161 ;  /* 0x000000a1ffa1023e */ /* 0x000fe400000000ff */
[----:B------:R-:W-:Y:S01]  /*37a0*/  @P0 F2FP.PACK_AB R165, RZ, R165 ;  /* 0x000000a5ffa5023e */ /* 0x000fe200000000ff */
[----:B------:R-:W-:Y:S01]  /*37b0*/  IMAD.WIDE.U32 R6, R33, R6, c[0x0][0x248] ;  /* 0x0000920021067625 */ /* 0x000fe200078e0006 */
[----:B------:R-:W-:Y:S02]  /*37c0*/  @P0 F2FP.PACK_AB R167, RZ, R167 ;  /* 0x000000a7ffa7023e */ /* 0x000fe400000000ff */
[----:B------:R-:W-:-:S02]  /*37d0*/  @P0 F2FP.PACK_AB R169, RZ, R169 ;  /* 0x000000a9ffa9023e */ /* 0x000fc400000000ff */
[----:B------:R-:W-:Y:S02]  /*37e0*/  @P0 PRMT R125, R161, 0x7610, R125 ;  /* 0x00007610a17d0816 */ /* 0x000fe4000000007d */
[----:B------:R-:W-:Y:S02]  /*37f0*/  @P0 PRMT R126, R165, 0x7610, R126 ;  /* 0x00007610a57e0816 */ /* 0x000fe4000000007e */
[----:B------:R-:W-:Y:S02]  /*3800*/  @P0 PRMT R127, R167, 0x7610, R127 ;  /* 0x00007610a77f0816 */ /* 0x000fe4000000007f */
[----:B------:R-:W-:Y:S01]  /*3810*/  @P0 PRMT R128, R169, 0x7610, R128 ;  /* 0x00007610a9800816 */ /* 0x000fe20000000080 */
[----:B------:R-:W-:Y:S05]  /*3820*/  @!P0 BRA `(.L_x_1581) ;  /* 0x0000007000008947 */ /* 0x000fea0003800000 */
[----:B-1-3--:R-:W-:Y:S02]  /*3830*/  LOP3.LUT R4, R126, 0xffff, RZ, 0xc0, !PT ;  /* 0x0000ffff7e047812 */ /* 0x00afe400078ec0ff */
[----:B------:R-:W-:-:S03]  /*3840*/  PRMT R9, R127, 0x5410, R128 ;  /* 0x000054107f097816 */ /* 0x000fc60000000080 */
[----:B------:R-:W-:-:S05]  /*3850*/  IMAD.WIDE.U32 R4, R4, 0x10000, RZ ;  /* 0x0001000004047825 */ /* 0x000fca00078e00ff */
[----:B------:R-:W-:Y:S02]  /*3860*/  LOP3.LUT R9, R9, R5, RZ, 0xfc, !PT ;  /* 0x0000000509097212 */ /* 0x000fe400078efcff */
[----:B------:R-:W-:Y:S01]  /*3870*/  LOP3.LUT R8, R4, 0xffff, R125, 0xf8, !PT ;  /* 0x0000ffff04087812 */ /* 0x000fe200078ef87d */
[----:B------:R-:W-:-:S05]  /*3880*/  IMAD.WIDE.U32 R4, R35, R33, c[0x0][0x258] ;  /* 0x0000960023047625 */ /* 0x000fca00078e0021 */
[----:B------:R0:W-:Y:S02]  /*3890*/  STG.E.64 [R4.64], R8 ;  /* 0x0000000804007986 */ /* 0x0001e4000c101b04 */
.L_x_1581:
[----:B-1-3--:R1:W-:Y:S01]  /*38a0*/  STG.E.64 [R6.64], R14 ;  /* 0x0000000e06007986 */ /* 0x00a3e2000c101b04 */
[-C--:B0-----:R-:W-:Y:S01]  /*38b0*/  FMUL.FTZ R4, R151, R0.reuse ;  /* 0x0000000097047220 */ /* 0x081fe20000410000 */
[----:B------:R-:W-:Y:S01]  /*38c0*/  @P0 F2FP.PACK_AB R147, RZ, R147 ;  /* 0x00000093ff93023e */ /* 0x000fe200000000ff */
[----:B------:R-:W-:Y:S01]  /*38d0*/  FMUL.FTZ R0, R157, R0 ;  /* 0x000000009d007220 */ /* 0x000fe20000410000 */
[----:B------:R-:W-:Y:S01]  /*38e0*/  @P0 F2FP.PACK_AB R149, RZ, R149 ;  /* 0x00000095ff95023e */ /* 0x000fe200000000ff */
[----:B------:R1:W0:Y:S01]  /*38f0*/  F2F.F16.F32 R8, R4 ;  /* 0x0000000400087304 */ /* 0x0002220000200800 */
[----:B------:R-:W-:Y:S02]  /*3900*/  @P0 F2FP.PACK_AB R151, RZ, R151 ;  /* 0x00000097ff97023e */ /* 0x000fe400000000ff */
[----:B------:R-:W-:Y:S02]  /*3910*/  @P0 F2FP.PACK_AB R157, RZ, R157 ;  /* 0x0000009dff9d023e */ /* 0x000fe400000000ff */
[----:B------:R-:W-:-:S02]  /*3920*/  @P0 PRMT R125, R147, 0x7610, R125 ;  /* 0x00007610937d0816 */ /* 0x000fc4000000007d */
[----:B------:R-:W-:Y:S01]  /*3930*/  @P0 PRMT R126, R149, 0x7610, R126 ;  /* 0x00007610957e0816 */ /* 0x000fe2000000007e */
[----:B------:R-:W3:Y:S01]  /*3940*/  F2F.F16.F32 R0, R0 ;  /* 0x0000000000007304 */ /* 0x000ee20000200800 */
        /* <DEDUP_REMOVED lines=10> */
.L_x_1582:
        /* <DEDUP_REMOVED lines=12> */
.L_x_1583:
        /* <DEDUP_REMOVED lines=30> */
.L_x_1573:
[----:B------:R-:W0:Y:S01]  /*3c90*/  S2UR UR6, SR_CTAID.X ;  /* 0x00000000000679c3 */ /* 0x000e220000002500 */
[----:B------:R-:W-:Y:S01]  /*3ca0*/  HFMA2.MMA R9, -RZ, RZ, 0, 9.5367431640625e-07 ;  /* 0x00000010ff097435 */ /* 0x000fe200000001ff */
[----:B------:R-:W-:-:S02]  /*3cb0*/  LOP3.LUT R3, R124, 0xff, RZ, 0xc0, !PT ;  /* 0x000000ff7c037812 */ /* 0x000fc400078ec0ff */
        /* <DEDUP_REMOVED lines=20> */
.L_x_1574:
[----:B------:R-:W-:Y:S01]  /*3e00*/  HFMA2.MMA R8, -RZ, RZ, 0, 9.5367431640625e-07 ;  /* 0x00000010ff087435 */ /* 0x000fe200000001ff */
[----:B------:R-:W-:-:S02]  /*3e10*/  MOV R7, R9 ;  /* 0x0000000900077202 */ /* 0x000fc40000000f00 */
[----:B------:R-:W-:Y:S02]  /*3e20*/  MOV R10, 0x1f ;  /* 0x0000001f000a7802 */ /* 0x000fe40000000f00 */
[----:B------:R-:W-:Y:S02]  /*3e30*/  MOV R13, 0xffffffff ;  /* 0xffffffff000d7802 */ /* 0x000fe40000000f00 */
[----:B------:R-:W-:Y:S02]  /*3e40*/  MOV R4, 0x3e60 ;  /* 0x00003e6000047802 */ /* 0x000fe40000000f00 */
[----:B-----5:R-:W-:Y:S05]  /*3e50*/  CALL.REL.NOINC `($__internal_21_$__cuda_sm70_shflsync_down_p) ;  /* 0x0000046000007944 */ /* 0x020fea0003c00000 */
[----:B-1----:R-:W-:Y:S01]  /*3e60*/  MOV R6, R7 ;  /* 0x0000000700067202 */ /* 0x002fe20000000f00 */
[----:B0-----:R-:W-:Y:S05]  /*3e70*/  BRA `(.L_x_1585) ;  /* 0xffffe00000007947 */ /* 0x001fea000383ffff */
.L_x_1575:
[----:B------:R-:W-:Y:S01]  /*3e80*/  HFMA2.MMA R8, -RZ, RZ, 0, 9.5367431640625e-07 ;  /* 0x00000010ff087435 */ /* 0x000fe200000001ff */
[----:B------:R-:W-:Y:S02]  /*3e90*/  MOV R7, R11 ;  /* 0x0000000b00077202 */ /* 0x000fe40000000f00 */
[----:B------:R-:W-:Y:S02]  /*3ea0*/  MOV R10, 0x1f ;  /* 0x0000001f000a7802 */ /* 0x000fe40000000f00 */
[----:B------:R-:W-:-:S02]  /*3eb0*/  MOV R13, 0xffffffff ;  /* 0xffffffff000d7802 */ /* 0x000fc40000000f00 */
[----:B------:R-:W-:Y:S02]  /*3ec0*/  MOV R4, 0x3ee0 ;  /* 0x00003ee000047802 */ /* 0x000fe40000000f00 */
[----:B01---5:R-:W-:Y:S05]  /*3ed0*/  CALL.REL.NOINC `($__internal_21_$__cuda_sm70_shflsync_down_p) ;  /* 0x000003e000007944 */ /* 0x023fea0003c00000 */
[----:B------:R-:W-:Y:S01]  /*3ee0*/  FADD.FTZ R9, R9, R6 ;  /* 0x0000000609097221 */ /* 0x000fe20000010000 */
[----:B0-----:R-:W-:Y:S01]  /*3ef0*/  HFMA2.MMA R8, -RZ, RZ, 0, 4.76837158203125e-07 ;  /* 0x00000008ff087435 */ /* 0x001fe200000001ff */
[----:B-1----:R-:W-:Y:S01]  /*3f00*/  FADD.FTZ R12, R11, R7 ;  /* 0x000000070b0c7221 */ /* 0x002fe20000010000 */
[----:B------:R-:W-:Y:S02]  /*3f10*/  MOV R10, 0x1f ;  /* 0x0000001f000a7802 */ /* 0x000fe40000000f00 */
[----:B------:R-:W-:Y:S02]  /*3f20*/  MOV R13, 0xffffffff ;  /* 0xffffffff000d7802 */ /* 0x000fe40000000f00 */
[----:B------:R-:W-:Y:S02]  /*3f30*/  MOV R7, R9 ;  /* 0x0000000900077202 */ /* 0x000fe40000000f00 */
[----:B------:R-:W-:Y:S02]  /*3f40*/  MOV R4, 0x3f60 ;  /* 0x00003f6000047802 */ /* 0x000fe40000000f00 */
[----:B------:R-:W-:Y:S05]  /*3f50*/  CALL.REL.NOINC `($__internal_21_$__cuda_sm70_shflsync_down_p) ;  /* 0x0000036000007944 */ /* 0x000fea0003c00000 */
[----:B0-----:R-:W-:Y:S01]  /*3f60*/  HFMA2.MMA R8, -RZ, RZ, 0, 4.76837158203125e-07 ;  /* 0x00000008ff087435 */ /* 0x001fe200000001ff */
[----:B-1----:R-:W-:-:S02]  /*3f70*/  MOV R6, R7 ;  /* 0x0000000700067202 */ /* 0x002fc40000000f00 */
[----:B------:R-:W-:Y:S02]  /*3f80*/  MOV R7, R12 ;  /* 0x0000000c00077202 */ /* 0x000fe40000000f00 */
[----:B------:R-:W-:Y:S02]  /*3f90*/  MOV R10, 0x1f ;  /* 0x0000001f000a7802 */ /* 0x000fe40000000f00 */
[----:B------:R-:W-:Y:S02]  /*3fa0*/  MOV R13, 0xffffffff ;  /* 0xffffffff000d7802 */ /* 0x000fe40000000f00 */
[----:B------:R-:W-:Y:S02]  /*3fb0*/  MOV R4, 0x3fd0 ;  /* 0x00003fd000047802 */ /* 0x000fe40000000f00 */
[----:B------:R-:W-:Y:S05]  /*3fc0*/  CALL.REL.NOINC `($__internal_21_$__cuda_sm70_shflsync_down_p) ;  /* 0x000002f000007944 */ /* 0x000fea0003c00000 */
[----:B------:R-:W-:Y:S01]  /*3fd0*/  FADD.FTZ R9, R6, R9 ;  /* 0x0000000906097221 */ /* 0x000fe20000010000 */
[----:B0-----:R-:W-:Y:S01]  /*3fe0*/  HFMA2.MMA R8, -RZ, RZ, 0, 2.384185791015625e-07 ;  /* 0x00000004ff087435 */ /* 0x001fe200000001ff */
[----:B-1----:R-:W-:Y:S01]  /*3ff0*/  FADD.FTZ R12, R12, R7 ;  /* 0x000000070c0c7221 */ /* 0x002fe20000010000 */
[----:B------:R-:W-:Y:S02]  /*4000*/  MOV R10, 0x1f ;  /* 0x0000001f000a7802 */ /* 0x000fe40000000f00 */
[----:B------:R-:W-:-:S02]  /*4010*/  MOV R13, 0xffffffff ;  /* 0xffffffff000d7802 */ /* 0x000fc40000000f00 */
[----:B------:R-:W-:Y:S02]  /*4020*/  MOV R7, R9 ;  /* 0x0000000900077202 */ /* 0x000fe40000000f00 */
[----:B------:R-:W-:Y:S02]  /*4030*/  MOV R4, 0x4050 ;  /* 0x0000405000047802 */ /* 0x000fe40000000f00 */
[----:B------:R-:W-:Y:S05]  /*4040*/  CALL.REL.NOINC `($__internal_21_$__cuda_sm70_shflsync_down_p) ;  /* 0x0000027000007944 */ /* 0x000fea0003c00000 */
[----:B0-----:R-:W-:Y:S01]  /*4050*/  HFMA2.MMA R8, -RZ, RZ, 0, 2.384185791015625e-07 ;  /* 0x00000004ff087435 */ /* 0x001fe200000001ff */
[----:B-1----:R-:W-:Y:S02]  /*4060*/  MOV R6, R7 ;  /* 0x0000000700067202 */ /* 0x002fe40000000f00 */
[----:B------:R-:W-:Y:S02]  /*4070*/  MOV R7, R12 ;  /* 0x0000000c00077202 */ /* 0x000fe40000000f00 */
[----:B------:R-:W-:Y:S02]  /*4080*/  MOV R10, 0x1f ;  /* 0x0000001f000a7802 */ /* 0x000fe40000000f00 */
[----:B------:R-:W-:Y:S02]  /*4090*/  MOV R13, 0xffffffff ;  /* 0xffffffff000d7802 */ /* 0x000fe40000000f00 */
[----:B------:R-:W-:-:S02]  /*40a0*/  MOV R4, 0x40c0 ;  /* 0x000040c000047802 */ /* 0x000fc40000000f00 */
[----:B------:R-:W-:Y:S05]  /*40b0*/  CALL.REL.NOINC `($__internal_21_$__cuda_sm70_shflsync_down_p) ;  /* 0x0000020000007944 */ /* 0x000fea0003c00000 */
[----:B------:R-:W-:Y:S01]  /*40c0*/  FADD.FTZ R9, R6, R9 ;  /* 0x0000000906097221 */ /* 0x000fe20000010000 */
[----:B0-----:R-:W-:Y:S01]  /*40d0*/  HFMA2.MMA R8, -RZ, RZ, 0, 1.1920928955078125e-07 ;  /* 0x00000002ff087435 */ /* 0x001fe200000001ff */
[----:B-1----:R-:W-:Y:S01]  /*40e0*/  FADD.FTZ R12, R12, R7 ;  /* 0x000000070c0c7221 */ /* 0x002fe20000010000 */
[----:B------:R-:W-:-:S02]  /*40f0*/  MOV R10, 0x1f ;  /* 0x0000001f000a7802 */ /* 0x000fc40000000f00 */
[----:B------:R-:W-:Y:S02]  /*4100*/  MOV R13, 0xffffffff ;  /* 0xffffffff000d7802 */ /* 0x000fe40000000f00 */
[----:B------:R-:W-:Y:S02]  /*4110*/  MOV R7, R9 ;  /* 0x0000000900077202 */ /* 0x000fe40000000f00 */
[----:B------:R-:W-:Y:S02]  /*4120*/  MOV R4, 0x4140 ;  /* 0x0000414000047802 */ /* 0x000fe40000000f00 */
[----:B------:R-:W-:Y:S05]  /*4130*/  CALL.REL.NOINC `($__internal_21_$__cuda_sm70_shflsync_down_p) ;  /* 0x0000018000007944 */ /* 0x000fea0003c00000 */
[----:B0-----:R-:W-:Y:S01]  /*4140*/  HFMA2.MMA R8, -RZ, RZ, 0, 1.1920928955078125e-07 ;  /* 0x00000002ff087435 */ /* 0x001fe200000001ff */
[----:B-1----:R-:W-:Y:S02]  /*4150*/  MOV R6, R7 ;  /* 0x0000000700067202 */ /* 0x002fe40000000f00 */
[----:B------:R-:W-:Y:S02]  /*4160*/  MOV R7, R12 ;  /* 0x0000000c00077202 */ /* 0x000fe40000000f00 */
[----:B------:R-:W-:Y:S02]  /*4170*/  MOV R10, 0x1f ;  /* 0x0000001f000a7802 */ /* 0x000fe40000000f00 */
[----:B------:R-:W-:-:S02]  /*4180*/  MOV R13, 0xffffffff ;  /* 0xffffffff000d7802 */ /* 0x000fc40000000f00 */
[----:B------:R-:W-:Y:S02]  /*4190*/  MOV R4, 0x41b0 ;  /* 0x000041b000047802 */ /* 0x000fe40000000f00 */
[----:B------:R-:W-:Y:S05]  /*41a0*/  CALL.REL.NOINC `($__internal_21_$__cuda_sm70_shflsync_down_p) ;  /* 0x0000011000007944 */ /* 0x000fea0003c00000 */
[----:B------:R-:W-:Y:S01]  /*41b0*/  FADD.FTZ R9, R6, R9 ;  /* 0x0000000906097221 */ /* 0x000fe20000010000 */
[----:B0-----:R-:W-:Y:S01]  /*41c0*/  HFMA2.MMA R8, -RZ, RZ, 0, 5.9604644775390625e-08 ;  /* 0x00000001ff087435 */ /* 0x001fe200000001ff */
[----:B-1----:R-:W-:Y:S01]  /*41d0*/  FADD.FTZ R11, R12, R7 ;  /* 0x000000070c0b7221 */ /* 0x002fe20000010000 */
[----:B------:R-:W-:Y:S02]  /*41e0*/  MOV R10, 0x1f ;  /* 0x0000001f000a7802 */ /* 0x000fe40000000f00 */
[----:B------:R-:W-:Y:S02]  /*41f0*/  MOV R13, 0xffffffff ;  /* 0xffffffff000d7802 */ /* 0x000fe40000000f00 */
[----:B------:R-:W-:Y:S02]  /*4200*/  MOV R7, R9 ;  /* 0x0000000900077202 */ /* 0x000fe40000000f00 */
[----:B------:R-:W-:Y:S02]  /*4210*/  MOV R4, 0x4230 ;  /* 0x0000423000047802 */ /* 0x000fe40000000f00 */
[----:B------:R-:W-:Y:S05]  /*4220*/  CALL.REL.NOINC `($__internal_21_$__cuda_sm70_shflsync_down_p) ;  /* 0x0000009000007944 */ /* 0x000fea0003c00000 */
[----:B0-----:R-:W-:Y:S01]  /*4230*/  HFMA2.MMA R8, -RZ, RZ, 0, 5.9604644775390625e-08 ;  /* 0x00000001ff087435 */ /* 0x001fe200000001ff */
[----:B-1----:R-:W-:-:S02]  /*4240*/  MOV R32, R7 ;  /* 0x0000000700207202 */ /* 0x002fc40000000f00 */
[----:B------:R-:W-:Y:S02]  /*4250*/  MOV R7, R11 ;  /* 0x0000000b00077202 */ /* 0x000fe40000000f00 */
[----:B------:R-:W-:Y:S02]  /*4260*/  MOV R10, 0x1f ;  /* 0x0000001f000a7802 */ /* 0x000fe40000000f00 */
[----:B------:R-:W-:Y:S02]  /*4270*/  MOV R13, 0xffffffff ;  /* 0xffffffff000d7802 */ /* 0x000fe40000000f00 */
[----:B------:R-:W-:Y:S02]  /*4280*/  MOV R4, 0x42a0 ;  /* 0x000042a000047802 */ /* 0x000fe40000000f00 */
[----:B------:R-:W-:Y:S05]  /*4290*/  CALL.REL.NOINC `($__internal_21_$__cuda_sm70_shflsync_down_p) ;  /* 0x0000002000007944 */ /* 0x000fea0003c00000 */
[----:B-1----:R-:W-:Y:S01]  /*42a0*/  MOV R4, R7 ;  /* 0x0000000700047202 */ /* 0x002fe20000000f00 */
[----:B0-----:R-:W-:Y:S05]  /*42b0*/  BRA `(.L_x_1586) ;  /* 0xffffdce000007947 */ /* 0x001fea000383ffff */
        .weak           $__internal_21_$__cuda_sm70_shflsync_down_p
        .type           $__internal_21_$__cuda_sm70_shflsync_down_p,@function
        .size           $__internal_21_$__cuda_sm70_shflsync_down_p,(.L_x_12897 - $__internal_21_$__cuda_sm70_shflsync_down_p)
$__internal_21_$__cuda_sm70_shflsync_down_p:
[----:B------:R-:W-:Y:S01]  /*42c0*/  HFMA2.MMA R5, -RZ, RZ, 0, 0 ;  /* 0x00000000ff057435 */ /* 0x000fe200000001ff */
[----:B------:R-:W-:Y:S04]  /*42d0*/  WARPSYNC R13 ;  /* 0x0000000d00007348 */ /* 0x000fe80003800000 */
[----:B------:R0:W1:Y:S01]  /*42e0*/  SHFL.DOWN PT, R7, R7, R8, R10 ;  /* 0x0800000807077389 */ /* 0x00006200000e000a */
[----:B------:R-:W-:Y:S05]  /*42f0*/  RET.REL.NODEC R4 `(_ZN10layer_norm13ln_bwd_kernelINS_13Kernel_traitsI6__halfS2_S2_S2_fjLj7168ELj1ELj1ELj8ELj8ENS_18Kernel_traits_baseILj7168ES2_S2_S2_S2_fjLj256EEEEELb0ELb0ELb0ELb1EEEvNS_9BwdParamsE) ;  /* 0xffffbd0004007950 */ /* 0x000fea0003c3ffff */
.L_x_1587:
        /* <DEDUP_REMOVED lines=16> */
.L_x_12897:


//--------------------- .text._ZN10layer_norm13ln_bwd_kernelINS_13Kernel_traitsI6__halfS2_S2_S2_fjLj7168ELj1ELj1ELj8ELj8ENS_18Kernel_traits_baseILj7168ES2_S2_S2_S2_fjLj256EEEEELb0ELb0ELb1ELb0EEEvNS_9BwdParamsE --------------------------
	.section	.text._ZN10layer_norm13ln_bwd_kernelINS_13Kernel_traitsI6__halfS2_S2_S2_fjLj7168ELj1ELj1ELj8ELj8ENS_18Kernel_traits_baseILj7168ES2_S2_S2_S2_fjLj256EEEEELb0ELb0ELb1ELb0EEEvNS_9BwdParamsE,"ax",@progbits
	.sectioninfo	@"SHI_REGISTERS=194"
	.align	128
        .global         _ZN10layer_norm13ln_bwd_kernelINS_13Kernel_traitsI6__halfS2_S2_S2_fjLj7168ELj1ELj1ELj8ELj8ENS_18Kernel_traits_baseILj7168ES2_S2_S2_S2_fjLj256EEEEELb0ELb0ELb1ELb0EEEvNS_9BwdParamsE
        .type           _ZN10layer_norm13ln_bwd_kernelINS_13Kernel_traitsI6__halfS2_S2_S2_fjLj7168ELj1ELj1ELj8ELj8ENS_18Kernel_traits_baseILj7168ES2_S2_S2_S2_fjLj256EEEEELb0ELb0ELb1ELb0EEEvNS_9BwdParamsE,@function
        .size           _ZN10layer_norm13ln_bwd_kernelINS_13Kernel_traitsI6__halfS2_S2_S2_fjLj7168ELj1ELj1ELj8ELj8ENS_18Kernel_traits_baseILj7168ES2_S2_S2_S2_fjLj256EEEEELb0ELb0ELb1ELb0EEEvNS_9BwdParamsE,(.L_x_12898 - _ZN10layer_norm13ln_bwd_kernelINS_13Kernel_traitsI6__halfS2_S2_S2_fjLj7168ELj1ELj1ELj8ELj8ENS_18Kernel_traits_baseILj7168ES2_S2_S2_S2_fjLj256EEEEELb0ELb0ELb1ELb0EEEvNS_9BwdParamsE)
        .other          _ZN10layer_norm13ln_bwd_kernelINS_13Kernel_traitsI6__halfS2_S2_S2_fjLj7168ELj1ELj1ELj8ELj8ENS_18Kernel_traits_baseILj7168ES2_S2_S2_S2_fjLj256EEEEELb0ELb0ELb1ELb0EEEvNS_9BwdParamsE,@"STO_CUDA_ENTRY STV_DEFAULT"
_ZN10layer_norm13ln_bwd_kernelINS_13Kernel_traitsI6__halfS2_S2_S2_fjLj7168ELj1ELj1ELj8ELj8ENS_18Kernel_traits_baseILj7168ES2_S2_S2_S2_fjLj256EEEEELb0ELb0ELb1ELb0EEEvNS_9BwdParamsE:
.text._ZN10layer_norm13ln_bwd_kernelINS_13Kernel_traitsI6__halfS2_S2_S2_fjLj7168ELj1ELj1ELj8ELj8ENS_18Kernel_traits_baseILj7168ES2_S2_S2_S2_fjLj256EEEEELb0ELb0ELb1ELb0EEEvNS_9BwdParamsE:
[----:B------:R-:W-:Y:S02]  /*0000*/  MOV R1, c[0x0][0x28] ;  /* 0x00000a0000017a02 */ /* 0x000fe40000000f00 */
        /* <DEDUP_REMOVED lines=15> */
[----:B------:R-:W-:-:S02]  /*0100*/  ISETP.GE.U32.AND P2, PT, R34, 0x700, PT ;  /* 0x000007002200780c */ /* 0x000fc40003f46070 */
[----:B------:R-:W-:Y:S01]  /*0110*/  @P6 MOV R3, 0x8 ;  /* 0x0000000800036802 */ /* 0x000fe20000000f00 */
[----:B------:R-:W-:Y:S01]  /*0120*/  @P5 IMAD.MOV.U32 R21, RZ, RZ, 0x8 ;  /* 0x00000008ff155424 */ /* 0x000fe200078e00ff */
[----:B------:R-:W-:Y:S02]  /*0130*/  P2R R0, PR, RZ, 0x40 ;  /* 0x00000040ff007803 */ /* 0x000fe40000000000 */
[----:B------:R-:W-:Y:S01]  /*0140*/  @P4 MOV R23, 0x8 ;  /* 0x0000000800174802 */ /* 0x000fe20000000f00 */
[C---:B------:R-:W-:Y:S01]  /*0150*/  @P6 IMAD.WIDE.U32 R2, R16.reuse, R3, c[0x0][0x1b0] ;  /* 0x00006c0010026625 */ /* 0x040fe200078e0003 */
[----:B------:R-:W-:Y:S02]  /*0160*/  @P6 LOP3.LUT R16, R16, 0x100, RZ, 0xfc, !PT ;  /* 0x0000010010106812 */ /* 0x000fe400078efcff */
[----:B------:R-:W-:Y:S01]  /*0170*/  @P0 MOV R27, 0x8 ;  /* 0x00000008001b0802 */ /* 0x000fe20000000f00 */
[----:B------:R-:W-:Y:S01]  /*0180*/  @P3 IMAD.MOV.U32 R25, RZ, RZ, 0x8 ;  /* 0x00000008ff193424 */ /* 0x000fe200078e00ff */
[----:B------:R1:W5:Y:S01]  /*0190*/  @P6 LDG.E.64 R4, [R2.64] ;  /* 0x0000000402046981 */ /* 0x000362000c1e1b00 */
[C---:B------:R-:W-:Y:S01]  /*01a0*/  @P5 IMAD.WIDE.U32 R20, R16.reuse, R21, c[0x0][0x1b0] ;  /* 0x00006c0010145625 */ /* 0x040fe200078e0015 */
[----:B------:R-:W-:-:S02]  /*01b0*/  @P5 IADD3 R16, R16, 0x100, RZ ;  /* 0x0000010010105810 */ /* 0x000fc40007ffe0ff */
[----:B------:R-:W-:Y:S01]  /*01c0*/  @P2 MOV R17, 0x8 ;  /* 0x0000000800112802 */ /* 0x000fe20000000f00 */
[----:B------:R-:W-:Y:S01]  /*01d0*/  @P1 IMAD.MOV.U32 R29, RZ, RZ, 0x8 ;  /* 0x00000008ff1d1424 */ /* 0x000fe200078e00ff */
[----:B------:R1:W5:Y:S01]  /*01e0*/  @P5 LDG.E.64 R6, [R20.64] ;  /* 0x0000000414065981 */ /* 0x000362000c1e1b00 */
[C---:B------:R-:W-:Y:S01]  /*01f0*/  @P4 IMAD.WIDE.U32 R22, R16.reuse, R23, c[0x0][0x1b0] ;  /* 0x00006c0010164625 */ /* 0x040fe200078e0017 */
[----:B------:R-:W-:Y:S02]  /*0200*/  @P4 IADD3 R16, R16, 0x100, RZ ;  /* 0x0000010010104810 */ /* 0x000fe40007ffe0ff */
[----:B------:R-:W-:Y:S02]  /*0210*/  P2R R0, PR, RZ, 0x20 ;  /* 0x00000020ff007803 */ /* 0x000fe40000000000 */
[----:B------:R1:W5:Y:S01]  /*0220*/  @P4 LDG.E.64 R8, [R22.64] ;  /* 0x0000000416084981 */ /* 0x000362000c1e1b00 */
[C---:B------:R-:W-:Y:S01]  /*0230*/  @P3 IMAD.WIDE.U32 R24, R16.reuse, R25, c[0x0][0x1b0] ;  /* 0x00006c0010183625 */ /* 0x040fe200078e0019 */
[----:B------:R-:W-:-:S02]  /*0240*/  @P3 IADD3 R16, R16, 0x100, RZ ;  /* 0x0000010010103810 */ /* 0x000fc40007ffe0ff */
[----:B0-----:R-:W-:Y:S02]  /*0250*/  LEA.HI R33, R35, UR6, RZ, 0x18 ;  /* 0x0000000623217c11 */ /* 0x001fe4000f8fc0ff */
[----:B------:R1:W5:Y:S01]  /*0260*/  @P3 LDG.E.64 R10, [R24.64] ;  /* 0x00000004180a3981 */ /* 0x000362000c1e1b00 */
[C---:B------:R-:W-:Y:S01]  /*0270*/  @P0 IMAD.WIDE.U32 R26, R16.reuse, R27, c[0x0][0x1b0] ;  /* 0x00006c00101a0625 */ /* 0x040fe200078e001b */
[----:B------:R-:W-:Y:S02]  /*0280*/  @P0 IADD3 R16, R16, 0x100, RZ ;  /* 0x0000010010100810 */ /* 0x000fe40007ffe0ff */
[----:B------:R-:W-:Y:S02]  /*0290*/  P2R R0, PR, RZ, 0x10 ;  /* 0x00000010ff007803 */ /* 0x000fe40000000000 */
[----:B------:R1:W5:Y:S01]  /*02a0*/  @P0 LDG.E.64 R12, [R26.64] ;  /* 0x000000041a0c0981 */ /* 0x000362000c1e1b00 */
[C---:B------:R-:W-:Y:S01]  /*02b0*/  @P1 IMAD.WIDE.U32 R28, R16.reuse, R29, c[0x0][0x1b0] ;  /* 0x00006c00101c1625 */ /* 0x040fe200078e001d */
[----:B------:R-:W-:-:S02]  /*02c0*/  @P1 IADD3 R16, R16, 0x100, RZ ;  /* 0x0000010010101810 */ /* 0x000fc40007ffe0ff */
[----:B------:R-:W-:Y:S02]  /*02d0*/  P2R R0, PR, RZ, 0x8 ;  /* 0x00000008ff007803 */ /* 0x000fe40000000000 */
[----:B------:R1:W5:Y:S01]  /*02e0*/  @P1 LDG.E.64 R14, [R28.64] ;  /* 0x000000041c0e1981 */ /* 0x000362000c1e1b00 */
[----:B------:R-:W-:Y:S01]  /*02f0*/  @P2 IMAD.WIDE.U32 R16, R16, R17, c[0x0][0x1b0] ;  /* 0x00006c0010102625 */ /* 0x000fe200078e0011 */
[----:B------:R-:W-:-:S04]  /*0300*/  P2R R0, PR, RZ, 0x4 ;  /* 0x00000004ff007803 */ /* 0x000fc80000000000 */
        /* <DEDUP_REMOVED lines=41> */
[----:B------:R-:W-:Y:S01]  /*05a0*/  MOV R25, R7 ;  /* 0x0000000700197202 */ /* 0x000fe20000000f00 */
[----:B------:R-:W-:Y:S01]  /*05b0*/  IMAD.MOV.U32 R38, RZ, RZ, 0x1 ;  /* 0x00000001ff267424 */ /* 0x000fe200078e00ff */
[----:B------:R-:W-:Y:S01]  /*05c0*/  SHF.R.U32.HI R24, RZ, 0x10, R7 ;  /* 0x00000010ff187819 */ /* 0x000fe20000011607 */
[----:B------:R-:W-:Y:S01]  /*05d0*/  IMAD.MOV.U32 R7, RZ, RZ, R18 ;  /* 0x000000ffff077224 */ /* 0x000fe200078e0012 */
[--C-:B------:R-:W-:Y:S01]  /*05e0*/  SHF.R.U64 R22, R8, 0x10, R9.reuse ;  /* 0x0000001008167819 */ /* 0x100fe20000001209 */
[----:B------:R-:W-:Y:S01]  /*05f0*/  HFMA2.MMA R101, -RZ, RZ, 0, 0 ;  /* 0x00000000ff657435 */ /* 0x000fe200000001ff */
[----:B------:R-:W-:Y:S01]  /*0600*/  MOV R21, R9 ;  /* 0x0000000900157202 */ /* 0x000fe20000000f00 */
[----:B------:R-:W-:Y:S01]  /*0610*/  HADD2.F32 R31, -RZ, R31.H0_H0 ;  /* 0x2000001fff1f7230 */ /* 0x000fe20000004100 */
[----:B------:R-:W-:Y:S01]  /*0620*/  SHF.R.U32.HI R20, RZ, 0x10, R9 ;  /* 0x00000010ff147819 */ /* 0x000fe20000011609 */
[----:B------:R-:W-:Y:S01]  /*0630*/  HADD2.F32 R30, -RZ, R30.H0_H0 ;  /* 0x2000001eff1e7230 */ /* 0x000fe20000004100 */
[--C-:B------:R-:W-:Y:S01]  /*0640*/  SHF.R.U64 R37, R10, 0x10, R11.reuse ;  /* 0x000000100a257819 */ /* 0x100fe2000000120b */
[----:B------:R-:W-:Y:S01]  /*0650*/  HADD2.F32 R29, -RZ, R29.H0_H0 ;  /* 0x2000001dff1d7230 */ /* 0x000fe20000004100 */
[----:B------:R-:W-:Y:S01]  /*0660*/  MOV R17, R11 ;  /* 0x0000000b00117202 */ /* 0x000fe20000000f00 */
[----:B------:R-:W-:Y:S01]  /*0670*/  HADD2.F32 R28, -RZ, R28.H0_H0 ;  /* 0x2000001cff1c7230 */ /* 0x000fe20000004100 */
[----:B------:R-:W-:Y:S01]  /*0680*/  SHF.R.U32.HI R16, RZ, 0x10, R11 ;  /* 0x00000010ff107819 */ /* 0x000fe2000001160b */
[----:B------:R-:W-:Y:S01]  /*0690*/  IMAD.MOV.U32 R11, RZ, RZ, R14 ;  /* 0x000000ffff0b7224 */ /* 0x000fe200078e000e */
[--C-:B------:R-:W-:Y:S01]  /*06a0*/  SHF.R.U64 R36, R12, 0x10, R13.reuse ;  /* 0x000000100c247819 */ /* 0x100fe2000000120d */
[----:B------:R-:W-:Y:S01]  /*06b0*/  HADD2.F32 R27, -RZ, R27.H0_H0 ;  /* 0x2000001bff1b7230 */ /* 0x000fe20000004100 */
        /* <DEDUP_REMOVED lines=31> */
[----:B0-----:R-:W-:Y:S02]  /*08b0*/  HADD2.F32 R4, -RZ, R4.H0_H0 ;  /* 0x20000004ff047230 */ /* 0x001fe40000004100 */
.L_x_1741:
        /* <DEDUP_REMOVED lines=12> */
[----:B------:R-:W-:Y:S02]  /*0980*/  LEA.HI R0, R113, R0, RZ, 0x2 ;  /* 0x0000000071007211 */ /* 0x000fe400078f10ff */
[----:B------:R-:W-:Y:S02]  /*0990*/  MOV R113, 0x8 ;  /* 0x0000000800717802 */ /* 0x000fe40000000f00 */
[----:B------:R-:W-:Y:S01]  /*09a0*/  LEA.HI.SX32 R0, R0, R114, 0x1e ;  /* 0x0000007200007211 */ /* 0x000fe200078ff2ff */
[----:B------:R-:W-:Y:S04]  /*09b0*/  BSSY B0, `(.L_x_1589) ;  /* 0x00001de000007945 */ /* 0x000fe80003800000 */
        /* <DEDUP_REMOVED lines=11> */
.L_x_1593:
[----:B------:R-:W-:Y:S02]  /*0a70*/  IADD3 R106, R0, 0x100, RZ ;  /* 0x00000100006a7810 */ /* 0x000fe40007ffe0ff */
.L_x_1592:
[----:B------:R-:W-:Y:S05]  /*0a80*/  BSYNC B1 ;  /* 0x0000000000017941 */ /* 0x000fea0003800000 */
.L_x_1591:
        /* <DEDUP_REMOVED lines=8> */
.L_x_1596:
[----:B------:R-:W-:Y:S02]  /*0b10*/  IADD3 R106, R106, 0x100, RZ ;  /* 0x000001006a6a7810 */ /* 0x000fe40007ffe0ff */
.L_x_1595:
[----:B------:R-:W-:Y:S05]  /*0b20*/  BSYNC B1 ;  /* 0x0000000000017941 */ /* 0x000fea0003800000 */
.L_x_1594:
        /* <DEDUP_REMOVED lines=8> */
.L_x_1599:
[----:B------:R-:W-:Y:S02]  /*0bb0*/  IADD3 R106, R106, 0x100, RZ ;  /* 0x000001006a6a7810 */ /* 0x000fe40007ffe0ff */
.L_x_1598:
[----:B------:R-:W-:Y:S05]  /*0bc0*/  BSYNC B1 ;  /* 0x0000000000017941 */ /* 0x000fea0003800000 */
.L_x_1597:
        /* <DEDUP_REMOVED lines=8> */
.L_x_1602:
[----:B------:R-:W-:Y:S02]  /*0c50*/  IADD3 R106, R106, 0x100, RZ ;  /* 0x000001006a6a7810 */ /* 0x000fe40007ffe0ff */
.L_x_1601:
[----:B------:R-:W-:Y:S05]  /*0c60*/  BSYNC B1 ;  /* 0x0000000000017941 */ /* 0x000fea0003800000 */
.L_x_1600:
[----:B------:R-:W-:Y:S01]  /*0c70*/  BSSY B1, `(.L_x_1603) ;  /* 0x0000008000017945 */ /* 0x000fe20003800000 */
[----:B------:R-:W-:Y:S05]  /*0c80*/  @!P0 BRA `(.L_x_1604) ;  /* 0x0000006000008947 */ /* 0x000fea0003800000 */
[----:B------:R-:W-:-:S04]  /*0c90*/  ISETP.NE.U32.AND P3, PT, RZ, c[0x0][0x218], PT ;  /* 0x00008600ff007a0c */ /* 0x000fc80003f65070 */
[----:B------:R-:W-:-:S13]  /*0ca0*/  ISETP.NE.AND.EX P3, PT, RZ, c[0x0][0x21c], PT, P3 ;  /* 0x00008700ff007a0c */ /* 0x000fda0003f65330 */
[----:B------:R-:W-:Y:S05]  /*0cb0*/  @!P3 BRA `(.L_x_1605) ;  /* 0x000000200000b947 */ /* 0x000fea0003800000 */
[----:B------:R-:W-:-:S06]  /*0cc0*/  IMAD.WIDE.U32 R160, R106, R113, c[0x0][0x218] ;  /* 0x000086006aa07625 */ /* 0x000fcc00078e0071 */
[----:B------:R-:W5:Y:S02]  /*0cd0*/  LDG.E.64 R160, [R160.64] ;  /* 0x00000004a0a07981 */ /* 0x000f64000c1e1b00 */
.L_x_1605:
[----:B------:R-:W-:Y:S02]  /*0ce0*/  IADD3 R106, R106, 0x100, RZ ;  /* 0x000001006a6a7810 */ /* 0x000fe40007ffe0ff */
.L_x_1604:
[----:B------:R-:W-:Y:S05]  /*0cf0*/  BSYNC B1 ;  /* 0x0000000000017941 */ /* 0x000fea0003800000 */
.L_x_1603:
[----:B------:R-:W-:Y:S01]  /*0d00*/  BSSY B1, `(.L_x_1606) ;  /* 0x0000008000017945 */ /* 0x000fe20003800000 */
[----:B------:R-:W-:Y:S05]  /*0d10*/  @!P1 BRA `(.L_x_1607) ;  /* 0x0000006000009947 */ /* 0x000fea0003800000 */
[----:B------:R-:W-:-:S04]  /*0d20*/  ISETP.NE.U32.AND P3, PT, RZ, c[0x0][0x218], PT ;  /* 0x00008600ff007a0c */ /* 0x000fc80003f65070 */
[----:B------:R-:W-:-:S13]  /*0d30*/  ISETP.NE.AND.EX P3, PT, RZ, c[0x0][0x21c], PT, P3 ;  /* 0x00008700ff007a0c */ /* 0x000fda0003f65330 */
[----:B------:R-:W-:Y:S05]  /*0d40*/  @!P3 BRA `(.L_x_1608) ;  /* 0x000000200000b947 */ /* 0x000fea0003800000 */
[----:B------:R-:W-:-:S06]  /*0d50*/  IMAD.WIDE.U32 R158, R106, R113, c[0x0][0x218] ;  /* 0x000086006a9e7625 */ /* 0x000fcc00078e0071 */
[----:B------:R-:W5:Y:S02]  /*0d60*/  LDG.E.64 R158, [R158.64] ;  /* 0x000000049e9e7981 */ /* 0x000f64000c1e1b00 */
.L_x_1608:
[----:B------:R-:W-:Y:S02]  /*0d70*/  IADD3 R106, R106, 0x100, RZ ;  /* 0x000001006a6a7810 */ /* 0x000fe40007ffe0ff */
.L_x_1607:
[----:B------:R-:W-:Y:S05]  /*0d80*/  BSYNC B1 ;  /* 0x0000000000017941 */ /* 0x000fea0003800000 */
.L_x_1606:
[----:B------:R-:W-:Y:S01]  /*0d90*/  ISETP.NE.U32.AND P3, PT, RZ, c[0x0][0x218], PT ;  /* 0x00008600ff007a0c */ /* 0x000fe20003f65070 */
[----:B------:R-:W-:Y:S01]  /*0da0*/  IMAD.MOV.U32 R111, RZ, RZ, RZ ;  /* 0x000000ffff6f7224 */ /* 0x000fe200078e00ff */
[----:B------:R-:W-:Y:S02]  /*0db0*/  MOV R115, RZ ;  /* 0x000000ff00737202 */ /* 0x000fe40000000f00 */
[----:B------:R-:W-:-:S04]  /*0dc0*/  ISETP.NE.AND.EX P3, PT, RZ, c[0x0][0x21c], PT, P3 ;  /* 0x00008700ff007a0c */ /* 0x000fc80003f65330 */
[----:B------:R-:W-:-:S13]  /*0dd0*/  ISETP.LT.U32.OR P3, PT, R34, 0x700, !P3 ;  /* 0x000007002200780c */ /* 0x000fda0005f61470 */
[----:B------:R-:W-:Y:S05]  /*0de0*/  @P3 BRA `(.L_x_1609) ;  /* 0x000019a000003947 */ /* 0x000fea0003800000 */
[----:B------:R-:W-:-:S06]  /*0df0*/  IMAD.WIDE.U32 R156, R106, R113, c[0x0][0x218] ;  /* 0x000086006a9c7625 */ /* 0x000fcc00078e0071 */
[----:B------:R-:W5:Y:S01]  /*0e00*/  LDG.E.64 R156, [R156.64] ;  /* 0x000000049c9c7981 */ /* 0x000f62000c1e1b00 */
[----:B------:R-:W-:Y:S05]  /*0e10*/  BRA `(.L_x_1609) ;  /* 0x0000197000007947 */ /* 0x000fea0003800000 */
.L_x_1590:
[----:B-1----:R-:W-:Y:S01]  /*0e20*/  IADD3 R106, R112, -0x1, RZ ;  /* 0xffffffff706a7810 */ /* 0x002fe20007ffe0ff */
[----:B------:R-:W-:Y:S01]  /*0e30*/  BSSY B1, `(.L_x_1610) ;  /* 0x000003f000017945 */ /* 0x000fe20003800000 */
[----:B------:R-:W-:Y:S01]  /*0e40*/  LOP3.LUT P3, RZ, R34, 0xffffff00, RZ, 0xc0, !PT ;  /* 0xffffff0022ff7812 */ /* 0x000fe2000786c0ff */
[----:B------:R-:W-:Y:S01]  /*0e50*/  HFMA2.MMA R115, -RZ, RZ, 0, 0 ;  /* 0x00000000ff737435 */ /* 0x000fe200000001ff */
[----:B------:R-:W-:Y:S02]  /*0e60*/  IMAD.MOV.U32 R111, RZ, RZ, RZ ;  /* 0x000000ffff6f7224 */ /* 0x000fe400078e00ff */
[----:B------:R-:W-:-:S05]  /*0e70*/  IMAD R106, R106, c[0x0][0x168], RZ ;  /* 0x00005a006a6a7a24 */ /* 0x000fca00078e02ff */
[----:B------:R-:W-:-:S04]  /*0e80*/  SHF.R.S32.HI R107, RZ, 0x1f, R106 ;  /* 0x0000001fff6b7819 */ /* 0x000fc8000001146a */
[----:B------:R-:W-:-:S04]  /*0e90*/  LEA.HI R107, R107, R106, RZ, 0x2 ;  /* 0x0000006a6b6b7211 */ /* 0x000fc800078f10ff */
[----:B------:R-:W-:Y:S02]  /*0ea0*/  LEA.HI.SX32 R112, R107, R114, 0x1e ;  /* 0x000000726b707211 */ /* 0x000fe400078ff2ff */
[----:B------:R-:W-:Y:S01]  /*0eb0*/  MOV R114, R0 ;  /* 0x0000000000727202 */ /* 0x000fe20000000f00 */
        /* <DEDUP_REMOVED lines=22> */
[----:B------:R-:W-:Y:S02]  /*1020*/  FMUL.FTZ R44, R2, R45 ;  /* 0x0000002d022c7220 */ /* 0x000fe40000410000 */
[C---:B------:R-:W-:Y:S02]  /*1030*/  FADD.FTZ R109, -R107.reuse, R116 ;  /* 0x000000746b6d7221 */ /* 0x040fe40000010100 */
[----:B------:R-:W-:Y:S01]  /*1040*/  FADD.FTZ R105, -R107, R114 ;  /* 0x000000726b697221 */ /* 0x000fe20000010100 */
[----:B------:R-:W-:Y:S01]  /*1050*/  HADD2.F32 R118, -RZ, R118.H0_H0 ;  /* 0x20000076ff767230 */ /* 0x000fe20000004100 */
[----:B------:R-:W-:Y:S01]  /*1060*/  FADD.FTZ R72, R72, R47 ;  /* 0x0000002f48487221 */ /* 0x000fe20000010000 */
[----:B------:R-:W-:Y:S01]  /*1070*/  HADD2.F32 R121, -RZ, R121.H0_H0 ;  /* 0x20000079ff797230 */ /* 0x000fe20000004100 */
[-C--:B------:R-:W-:Y:S01]  /*1080*/  FFMA.FTZ R100, R44, R47.reuse, R100 ;  /* 0x0000002f2c647223 */ /* 0x080fe20000010064 */
[----:B------:R-:W-:Y:S01]  /*1090*/  HADD2.F32 R104, -RZ, R104.H0_H0 ;  /* 0x20000068ff687230 */ /* 0x000fe20000004100 */
[----:B------:R-:W-:-:S02]  /*10a0*/  FMUL.FTZ R45, R31, R47 ;  /* 0x0000002f1f2d7220 */ /* 0x000fc40000410000 */
[C---:B------:R-:W-:Y:S02]  /*10b0*/  FMUL.FTZ R46, R2.reuse, R105 ;  /* 0x00000069022e7220 */ /* 0x040fe40000410000 */
[----:B------:R-:W-:Y:S02]  /*10c0*/  FMUL.FTZ R47, R2, R109 ;  /* 0x0000006d022f7220 */ /* 0x000fe40000410000 */
[----:B------:R-:W-:Y:S02]  /*10d0*/  FADD.FTZ R107, -R107, R118 ;  /* 0x000000766b6b7221 */ /* 0x000fe40000010100 */
[----:B------:R-:W-:Y:S02]  /*10e0*/  FADD.FTZ R73, R73, R121 ;  /* 0x0000007949497221 */ /* 0x000fe40000010000 */
[----:B------:R-:W-:Y:S02]  /*10f0*/  FFMA.FTZ R101, R46, R121, R101 ;  /* 0x000000792e657223 */ /* 0x000fe40000010065 */
[----:B------:R-:W-:-:S02]  /*1100*/  FADD.FTZ R74, R74, R104 ;  /* 0x000000684a4a7221 */ /* 0x000fc40000010000 */
[-C--:B------:R-:W-:Y:S02]  /*1110*/  FFMA.FTZ R102, R47, R104.reuse, R102 ;  /* 0x000000682f667223 */ /* 0x080fe40000010066 */
[----:B------:R-:W-:Y:S02]  /*1120*/  FMUL.FTZ R120, R29, R104 ;  /* 0x000000681d787220 */ /* 0x000fe40000410000 */
[----:B------:R-:W-:Y:S02]  /*1130*/  FMUL.FTZ R121, R30, R121 ;  /* 0x000000791e797220 */ /* 0x000fe40000410000 */
[----:B------:R-:W-:Y:S02]  /*1140*/  FADD.FTZ R104, RZ, R45 ;  /* 0x0000002dff687221 */ /* 0x000fe40000010000 */
[----:B------:R-:W-:Y:S01]  /*1150*/  FFMA.FTZ R105, R44, R45, RZ ;  /* 0x0000002d2c697223 */ /* 0x000fe200000100ff */
[----:B------:R-:W-:Y:S01]  /*1160*/  HADD2.F32 R123, -RZ, R123.H0_H0 ;  /* 0x2000007bff7b7230 */ /* 0x000fe20000004100 */
[----:B------:R-:W-:-:S02]  /*1170*/  FMUL.FTZ R122, R2, R107 ;  /* 0x0000006b027a7220 */ /* 0x000fc40000410000 */
[----:B------:R-:W-:Y:S02]  /*1180*/  FADD.FTZ R107, R104, R121 ;  /* 0x00000079686b7221 */ /* 0x000fe40000010000 */
[----:B------:R-:W-:Y:S02]  /*1190*/  FFMA.FTZ R105, R46, R121, R105 ;  /* 0x000000792e697223 */ /* 0x000fe40000010069 */
[----:B------:R-:W-:Y:S02]  /*11a0*/  FADD.FTZ R75, R75, R123 ;  /* 0x0000007b4b4b7221 */ /* 0x000fe40000010000 */
[-C--:B------:R-:W-:Y:S02]  /*11b0*/  FFMA.FTZ R103, R122, R123.reuse, R103 ;  /* 0x0000007b7a677223 */ /* 0x080fe40000010067 */
[----:B------:R-:W-:Y:S02]  /*11c0*/  FMUL.FTZ R123, R28, R123 ;  /* 0x0000007b1c7b7220 */ /* 0x000fe40000410000 */
[----:B------:R-:W-:-:S02]  /*11d0*/  FADD.FTZ R104, R107, R120 ;  /* 0x000000786b687221 */ /* 0x000fc40000010000 */
[----:B------:R-:W-:Y:S01]  /*11e0*/  FFMA.FTZ R105, R47, R120, R105 ;  /* 0x000000782f697223 */ /* 0x000fe20000010069 */
[----:B------:R-:W-:Y:S01]  /*11f0*/  IADD3 R114, R0, 0x100, RZ ;  /* 0x0000010000727810 */ /* 0x000fe20007ffe0ff */
[----:B------:R-:W-:Y:S02]  /*1200*/  FADD.FTZ R115, R104, R123 ;  /* 0x0000007b68737221 */ /* 0x000fe40000010000 */
[----:B------:R-:W-:Y:S02]  /*1210*/  FFMA.FTZ R111, R122, R123, R105 ;  /* 0x0000007b7a6f7223 */ /* 0x000fe40000010069 */
.L_x_1611:
[----:B------:R-:W-:Y:S05]  /*1220*/  BSYNC B1 ;  /* 0x0000000000017941 */ /* 0x000fea0003800000 */
.L_x_1610:
        /* <DEDUP_REMOVED lines=17> */
[----:B------:R-:W-:Y:S01]  /*1340*/  HADD2.F32 R117, -RZ, R104.H0_H0 ;  /* 0x20000068ff757230 */ /* 0x000fe20000004100 */
[----:B---3--:R-:W-:Y:S01]  /*1350*/  IMAD.MOV.U32 R116, RZ, RZ, R106 ;  /* 0x000000ffff747224 */ /* 0x008fe200078e006a */
[----:B0-----:R-:W-:Y:S01]  /*1360*/  HADD2.F32 R109, -RZ, R124.H0_H0 ;  /* 0x2000007cff6d7230 */ /* 0x001fe20000004100 */
[----:B------:R-:W-:Y:S01]  /*1370*/  SHF.R.U64 R129, R106, 0x10, R107 ;  /* 0x000000106a817819 */ /* 0x000fe2000000126b */
[----:B------:R-:W-:-:S02]  /*1380*/  HADD2.F32 R118, -RZ, R105.H0_H0 ;  /* 0x20000069ff767230 */ /* 0x000fc40000004100 */
[----:B------:R-:W-:Y:S01]  /*1390*/  HADD2.F32 R119, -RZ, R119.H0_H0 ;  /* 0x20000077ff777230 */ /* 0x000fe20000004100 */
[C---:B------:R-:W-:Y:S01]  /*13a0*/  FADD.FTZ R109, -R126.reuse, R109 ;  /* 0x0000006d7e6d7221 */ /* 0x040fe20000010100 */
[----:B------:R-:W-:Y:S01]  /*13b0*/  HADD2.F32 R116, -RZ, R116.H0_H0 ;  /* 0x20000074ff747230 */ /* 0x000fe20000004100 */
[C---:B------:R-:W-:Y:S01]  /*13c0*/  FADD.FTZ R117, -R126.reuse, R117 ;  /* 0x000000757e757221 */ /* 0x040fe20000010100 */
[----:B------:R-:W-:Y:S01]  /*13d0*/  MOV R108, R107 ;  /* 0x0000006b006c7202 */ /* 0x000fe20000000f00 */
[----:B------:R-:W-:Y:S01]  /*13e0*/  HADD2.F32 R129, -RZ, R129.H0_H0 ;  /* 0x20000081ff817230 */ /* 0x000fe20000004100 */
[C---:B------:R-:W-:Y:S02]  /*13f0*/  FADD.FTZ R127, -R126.reuse, R118 ;  /* 0x000000767e7f7221 */ /* 0x040fe40000010100 */
[----:B------:R-:W-:Y:S02]  /*1400*/  FADD.FTZ R119, -R126, R119 ;  /* 0x000000777e777221 */ /* 0x000fe40000010100 */
[C---:B------:R-:W-:Y:S01]  /*1410*/  FMUL.FTZ R124, R2.reuse, R109 ;  /* 0x0000006d027c7220 */ /* 0x040fe20000410000 */
[----:B------:R-:W-:Y:S01]  /*1420*/  SHF.R.U32.HI R131, RZ, 0x10, R107 ;  /* 0x00000010ff837819 */ /* 0x000fe2000001166b */
[----:B------:R-:W-:-:S02]  /*1430*/  FMUL.FTZ R125, R2, R117 ;  /* 0x00000075027d7220 */ /* 0x000fc40000410000 */
[----:B------:R-:W-:Y:S01]  /*1440*/  FMUL.FTZ R126, R27, R116 ;  /* 0x000000741b7e7220 */ /* 0x000fe20000410000 */
[----:B------:R-:W-:Y:S01]  /*1450*/  HADD2.F32 R108, -RZ, R108.H0_H0 ;  /* 0x2000006cff6c7230 */ /* 0x000fe20000004100 */
[----:B------:R-:W-:Y:S02]  /*1460*/  FADD.FTZ R69, R69, R129 ;  /* 0x0000008145457221 */ /* 0x000fe40000010000 */
[-C--:B------:R-:W-:Y:S02]  /*1470*/  FFMA.FTZ R97, R124, R129.reuse, R97 ;  /* 0x000000817c617223 */ /* 0x080fe40000010061 */
[----:B------:R-:W-:Y:S02]  /*1480*/  FMUL.FTZ R129, R26, R129 ;  /* 0x000000811a817220 */ /* 0x000fe40000410000 */
[----:B------:R-:W-:Y:S02]  /*1490*/  FADD.FTZ R104, R115, R126 ;  /* 0x0000007e73687221 */ /* 0x000fe40000010000 */
[----:B------:R-:W-:Y:S01]  /*14a0*/  FFMA.FTZ R111, R125, R126, R111 ;  /* 0x0000007e7d6f7223 */ /* 0x000fe2000001006f */
[----:B------:R-:W-:Y:S01]  /*14b0*/  HADD2.F32 R131, -RZ, R131.H0_H0 ;  /* 0x20000083ff837230 */ /* 0x000fe20000004100 */
        /* <DEDUP_REMOVED lines=16> */
.L_x_1613:
[----:B------:R-:W-:Y:S05]  /*15c0*/  BSYNC B1 ;  /* 0x0000000000017941 */ /* 0x000fea0003800000 */
.L_x_1612:
        /* <DEDUP_REMOVED lines=15> */
[----:B--2---:R-:W-:Y:S01]  /*16c0*/  SHF.R.U64 R117, R104, 0x10, R105 ;  /* 0x0000001068757819 */ /* 0x004fe20000001269 */
[----:B------:R-:W-:Y:S01]  /*16d0*/  HADD2.F32 R132, -RZ, R104.H0_H0 ;  /* 0x20000068ff847230 */ /* 0x000fe20000004100 */
[----:B---3--:R-:W-:-:S03]  /*16e0*/  IMAD.MOV.U32 R116, RZ, RZ, R106 ;  /* 0x000000ffff747224 */ /* 0x008fc600078e006a */
[----:B------:R-:W-:Y:S01]  /*16f0*/  HADD2.F32 R134, -RZ, R117.H0_H0 ;  /* 0x20000075ff867230 */ /* 0x000fe20000004100 */
[----:B------:R-:W-:Y:S01]  /*1700*/  SHF.R.U32.HI R118, RZ, 0x10, R105 ;  /* 0x00000010ff767819 */ /* 0x000fe20000011669 */
[----:B------:R-:W-:Y:S01]  /*1710*/  HADD2.F32 R136, -RZ, R105.H0_H0 ;  /* 0x20000069ff887230 */ /* 0x000fe20000004100 */
[--C-:B------:R-:W-:Y:S01]  /*1720*/  SHF.R.U64 R137, R106, 0x10, R107.reuse ;  /* 0x000000106a897819 */ /* 0x100fe2000000126b */
[----:B------:R-:W-:Y:S01]  /*1730*/  HADD2.F32 R116, -RZ, R116.H0_H0 ;  /* 0x20000074ff747230 */ /* 0x000fe20000004100 */
[C---:B------:R-:W-:Y:S02]  /*1740*/  FADD.FTZ R105, -R119.reuse, R134 ;  /* 0x0000008677697221 */ /* 0x040fe40000010100 */
[----:B------:R-:W-:Y:S01]  /*1750*/  FADD.FTZ R133, -R119, R132 ;  /* 0x0000008477857221 */ /* 0x000fe20000010100 */
[----:B0-----:R-:W-:Y:S01]  /*1760*/  MOV R108, R107 ;  /* 0x0000006b006c7202 */ /* 0x001fe20000000f00 */
[----:B------:R-:W-:Y:S01]  /*1770*/  HADD2.F32 R118, -RZ, R118.H0_H0 ;  /* 0x20000076ff767230 */ /* 0x000fe20000004100 */
[C---:B------:R-:W-:Y:S01]  /*1780*/  FMUL.FTZ R132, R2.reuse, R105 ;  /* 0x0000006902847220 */ /* 0x040fe20000410000 */
[----:B------:R-:W-:Y:S01]  /*1790*/  HADD2.F32 R137, -RZ, R137.H0_H0 ;  /* 0x20000089ff897230 */ /* 0x000fe20000004100 */
[----:B------:R-:W-:Y:S01]  /*17a0*/  FMUL.FTZ R133, R2, R133 ;  /* 0x0000008502857220 */ /* 0x000fe20000410000 */
[----:B------:R-:W-:Y:S01]  /*17b0*/  SHF.R.U32.HI R139, RZ, 0x10, R107 ;  /* 0x00000010ff8b7819 */ /* 0x000fe2000001166b */
[----:B------:R-:W-:Y:S01]  /*17c0*/  FMUL.FTZ R134, R23, R116 ;  /* 0x0000007417867220 */ /* 0x000fe20000410000 */
[----:B------:R-:W-:Y:S01]  /*17d0*/  HADD2.F32 R108, -RZ, R108.H0_H0 ;  /* 0x2000006cff6c7230 */ /* 0x000fe20000004100 */
[----:B------:R-:W-:-:S02]  /*17e0*/  FADD.FTZ R135, -R119, R136 ;  /* 0x0000008877877221 */ /* 0x000fc40000010100 */
[----:B------:R-:W-:Y:S02]  /*17f0*/  FADD.FTZ R119, -R119, R118 ;  /* 0x0000007677777221 */ /* 0x000fe40000010100 */
        /* <DEDUP_REMOVED lines=22> */
.L_x_1615:
[----:B------:R-:W-:Y:S05]  /*1960*/  BSYNC B1 ;  /* 0x0000000000017941 */ /* 0x000fea0003800000 */
.L_x_1614:
        /* <DEDUP_REMOVED lines=57> */
.L_x_1617:
[----:B------:R-:W-:Y:S05]  /*1d00*/  BSYNC B1 ;  /* 0x0000000000017941 */ /* 0x000fea0003800000 */
.L_x_1616:
        /* <DEDUP_REMOVED lines=56> */
.L_x_1619:
[----:B------:R-:W-:Y:S05]  /*2090*/  BSYNC B1 ;  /* 0x0000000000017941 */ /* 0x000fea0003800000 */
.L_x_1618:
        /* <DEDUP_REMOVED lines=56> */
.L_x_1621:
[----:B------:R-:W-:Y:S05]  /*2420*/  BSYNC B1 ;  /* 0x0000000000017941 */ /* 0x000fea0003800000 */
.L_x_1620:
        /* <DEDUP_REMOVED lines=12> */
[----:B--2---:R-:W-:Y:S01]  /*24f0*/  SHF.R.U64 R116, R104, 0x10, R105 ;  /* 0x0000001068747819 */ /* 0x004fe20000001269 */
[----:B------:R-:W-:Y:S01]  /*2500*/  HADD2.F32 R112, -RZ, R104.H0_H0 ;  /* 0x20000068ff707230 */ /* 0x000fe20000004100 */
[----:B---3--:R-:W-:-:S03]  /*2510*/  IMAD.MOV.U32 R110, RZ, RZ, R106 ;  /* 0x000000ffff6e7224 */ /* 0x008fc600078e006a */
[----:B0-----:R-:W-:Y:S01]  /*2520*/  HADD2.F32 R109, -RZ, R116.H0_H0 ;  /* 0x20000074ff6d7230 */ /* 0x001fe20000004100 */
[----:B------:R-:W-:Y:S01]  /*2530*/  SHF.R.U64 R183, R106, 0x10, R107 ;  /* 0x000000106ab77819 */ /* 0x000fe2000000126b */
[C---:B------:R-:W-:Y:S01]  /*2540*/  FADD.FTZ R181, -R187.reuse, R112 ;  /* 0x00000070bbb57221 */ /* 0x040fe20000010100 */
[----:B------:R-:W-:Y:S02]  /*2550*/  HADD2.F32 R110, -RZ, R110.H0_H0 ;  /* 0x2000006eff6e7230 */ /* 0x000fe40000004100 */
[----:B------:R-:W-:Y:S01]  /*2560*/  FADD.FTZ R109, -R187, R109 ;  /* 0x0000006dbb6d7221 */ /* 0x000fe20000010100 */
[----:B------:R-:W-:Y:S01]  /*2570*/  SHF.R.U32.HI R114, RZ, 0x10, R105 ;  /* 0x00000010ff727819 */ /* 0x000fe20000011669 */
[----:B------:R-:W-:Y:S01]  /*2580*/  HADD2.F32 R183, -RZ, R183.H0_H0 ;  /* 0x200000b7ffb77230 */ /* 0x000fe20000004100 */
[----:B------:R-:W-:Y:S01]  /*2590*/  MOV R108, R107 ;  /* 0x0000006b006c7202 */ /* 0x000fe20000000f00 */
[----:B------:R-:W-:Y:S01]  /*25a0*/  HADD2.F32 R113, -RZ, R105.H0_H0 ;  /* 0x20000069ff717230 */ /* 0x000fe20000004100 */
[----:B------:R-:W-:Y:S01]  /*25b0*/  SHF.R.U32.HI R104, RZ, 0x10, R107 ;  /* 0x00000010ff687819 */ /* 0x000fe2000001166b */
[----:B------:R-:W-:-:S02]  /*25c0*/  FMUL.FTZ R180, R2, R109 ;  /* 0x0000006d02b47220 */ /* 0x000fc40000410000 */
[----:B------:R-:W-:Y:S02]  /*25d0*/  FMUL.FTZ R181, R2, R181 ;  /* 0x000000b502b57220 */ /* 0x000fe40000410000 */
[----:B------:R-:W-:Y:S01]  /*25e0*/  FMUL.FTZ R182, R7, R110 ;  /* 0x0000006e07b67220 */ /* 0x000fe20000410000 */
[----:B------:R-:W-:Y:S01]  /*25f0*/  HADD2.F32 R114, -RZ, R114.H0_H0 ;  /* 0x20000072ff727230 */ /* 0x000fe20000004100 */
[----:B------:R-:W-:Y:S01]  /*2600*/  FADD.FTZ R49, R49, R183 ;  /* 0x000000b731317221 */ /* 0x000fe20000010000 */
[----:B------:R-:W-:Y:S01]  /*2610*/  HADD2.F32 R108, -RZ, R108.H0_H0 ;  /* 0x2000006cff6c7230 */ /* 0x000fe20000004100 */
[-C--:B------:R-:W-:Y:S01]  /*2620*/  FFMA.FTZ R77, R180, R183.reuse, R77 ;  /* 0x000000b7b44d7223 */ /* 0x080fe2000001004d */
[----:B------:R-:W-:Y:S01]  /*2630*/  HADD2.F32 R106, -RZ, R104.H0_H0 ;  /* 0x20000068ff6a7230 */ /* 0x000fe20000004100 */
[----:B------:R-:W-:Y:S02]  /*2640*/  FADD.FTZ R113, -R187, R113 ;  /* 0x00000071bb717221 */ /* 0x000fe40000010100 */
[----:B------:R-:W-:-:S02]  /*2650*/  FMUL.FTZ R183, R6, R183 ;  /* 0x000000b706b77220 */ /* 0x000fc40000410000 */
[----:B------:R-:W-:Y:S02]  /*2660*/  FADD.FTZ R104, R115, R182 ;  /* 0x000000b673687221 */ /* 0x000fe40000010000 */
[----:B------:R-:W-:Y:S02]  /*2670*/  FFMA.FTZ R111, R181, R182, R111 ;  /* 0x000000b6b56f7223 */ /* 0x000fe4000001006f */
        /* <DEDUP_REMOVED lines=17> */
.L_x_1609:
[----:B------:R-:W-:Y:S05]  /*2790*/  BSYNC B0 ;  /* 0x0000000000007941 */ /* 0x000fea0003800000 */
.L_x_1589:
[----:B------:R-:W-:Y:S02]  /*27a0*/  LOP3.LUT P3, RZ, R3, 0xff, RZ, 0xc0, !PT ;  /* 0x000000ff03ff7812 */ /* 0x000fe4000786c0ff */
[----:B------:R-:W-:-:S04]  /*27b0*/  SHF.R.U32.HI R106, RZ, 0x5, R35 ;  /* 0x00000005ff6a7819 */ /* 0x000fc80000011623 */
[----:B------:R-:W-:-:S07]  /*27c0*/  LOP3.LUT R189, R106, 0x7fffff8, RZ, 0xc0, !PT ;  /* 0x07fffff86abd7812 */ /* 0x000fce00078ec0ff */
[----:B------:R-:W-:Y:S02]  /*27d0*/  @!P3 IADD3 R189, R189, 0x8, RZ ;  /* 0x00000008bdbdb810 */ /* 0x000fe40007ffe0ff */
[----:B------:R-:W-:Y:S01]  /*27e0*/  LOP3.LUT P3, RZ, R35, 0x1f, RZ, 0xc0, !PT ;  /* 0x0000001f23ff7812 */ /* 0x000fe2000786c0ff */
[----:B------:R-:W-:Y:S10]  /*27f0*/  BRA.DIV ~URZ, `(.L_x_1622) ;  /* 0x000037627f007947 */ /* 0x000ff4000b800000 */
[----:B------:R1:W2:Y:S02]  /*2800*/  SHFL.DOWN PT, R108, R115, 0x10, 0x1f ;  /* 0x0a001f00736c7f89 */ /* 0x0002a400000e0000 */
.L_x_1742:
        /* <DEDUP_REMOVED lines=18> */
.L_x_1743:
        /* <DEDUP_REMOVED lines=23> */
[----:B--2---:R-:W-:Y:S01]  /*2aa0*/  FADD.FTZ R191, R191, R108 ;  /* 0x0000006cbfbf7221 */ /* 0x004fe20000010000 */
[----:B------:R-:W-:Y:S01]  /*2ab0*/  HFMA2.MMA R108, -RZ, RZ, 0, 0 ;  /* 0x00000000ff6c7435 */ /* 0x000fe200000001ff */
[----:B------:R-:W-:Y:S02]  /*2ac0*/  FADD.FTZ R104, R104, R109 ;  /* 0x0000006d68687221 */ /* 0x000fe40000010000 */
[----:B------:R-:W-:-:S02]  /*2ad0*/  FADD.FTZ R191, R110, R191 ;  /* 0x000000bf6ebf7221 */ /* 0x000fc40000010000 */
[----:B------:R-:W-:Y:S01]  /*2ae0*/  FADD.FTZ R104, R111, R104 ;  /* 0x000000686f687221 */ /* 0x000fe20000010000 */
[----:B------:R-:W-:Y:S01]  /*2af0*/  @P3 LEA.HI.SX32 R108, R105, R106, 0x1e ;  /* 0x0000006a696c3211 */ /* 0x000fe200078ff2ff */
        /* <DEDUP_REMOVED lines=19> */
[----:B------:R-:W-:Y:S01]  /*2c30*/  HADD2.F32 R105, -RZ, R168.H0_H0 ;  /* 0x200000a8ff697230 */ /* 0x000fe20000004100 */
[----:B------:R-:W-:Y:S05]  /*2c40*/  BRA `(.L_x_1628) ;  /* 0x000000b000007947 */ /* 0x000fea0003800000 */
.L_x_1627:
        /* <DEDUP_REMOVED lines=9> */
[----:B------:R-:W-:-:S05]  /*2ce0*/  @P4 HADD2.F32 R104, -RZ, R168.H0_H0 ;  /* 0x200000a8ff684230 */ /* 0x000fca0000004100 */
[----:B------:R-:W-:Y:S02]  /*2cf0*/  @P4 FADD.FTZ R105, R105, R104 ;  /* 0x0000006869694221 */ /* 0x000fe40000010000 */
.L_x_1628:
[----:B------:R-:W-:Y:S05]  /*2d00*/  BSYNC B1 ;  /* 0x0000000000017941 */ /* 0x000fea0003800000 */
.L_x_1626:
[----:B------:R-:W-:Y:S01]  /*2d10*/  ISETP.NE.U32.AND P5, PT, RZ, c[0x0][0x258], PT ;  /* 0x00009600ff007a0c */ /* 0x000fe20003fa5070 */
[----:B------:R-:W-:Y:S01]  /*2d20*/  @P3 FMUL.FTZ R104, R105, c[0x0][0x1ec] ;  /* 0x00007b0069683a20 */ /* 0x000fe20000410000 */
[----:B------:R-:W-:Y:S02]  /*2d30*/  BSSY B1, `(.L_x_1629) ;  /* 0x0000014000017945 */ /* 0x000fe40003800000 */
[----:B------:R-:W-:Y:S02]  /*2d40*/  ISETP.NE.AND.EX P5, PT, RZ, c[0x0][0x25c], PT, P5 ;  /* 0x00009700ff007a0c */ /* 0x000fe40003fa5350 */
[----:B------:R-:W-:-:S04]  /*2d50*/  @P3 F2FP.PACK_AB R104, RZ, R104 ;  /* 0x00000068ff68323e */ /* 0x000fc800000000ff */
[----:B------:R-:W-:-:S07]  /*2d60*/  @P3 PRMT R36, R104, 0x7610, R36 ;  /* 0x0000761068243816 */ /* 0x000fce0000000024 */
[----:B------:R-:W-:-:S04]  /*2d70*/  @P5 F2FP.PACK_AB R105, RZ, R105 ;  /* 0x00000069ff69523e */ /* 0x000fc800000000ff */
[----:B------:R-:W-:Y:S01]  /*2d80*/  @P5 PRMT R37, R105, 0x7610, R37 ;  /* 0x0000761069255816 */ /* 0x000fe20000000025 */
[----:B------:R-:W-:Y:S05]  /*2d90*/  @P2 BRA `(.L_x_1630) ;  /* 0x0000005000002947 */ /* 0x000fea0003800000 */
[----:B------:R-:W-:Y:S01]  /*2da0*/  MOV R105, RZ ;  /* 0x000000ff00697202 */ /* 0x000fe20000000f00 */
[----:B------:R-:W-:Y:S05]  /*2db0*/  @!P4 BRA `(.L_x_1631) ;  /* 0x000000b00000c947 */ /* 0x000fea0003800000 */
[----:B------:R-:W-:-:S05]  /*2dc0*/  SHF.R.U64 R105, R168, 0x10, R169 ;  /* 0x00000010a8697819 */ /* 0x000fca00000012a9 */
[----:B------:R-:W-:Y:S01]  /*2dd0*/  HADD2.F32 R105, -RZ, R105.H0_H0 ;  /* 0x20000069ff697230 */ /* 0x000fe20000004100 */
[----:B------:R-:W-:Y:S05]  /*2de0*/  BRA `(.L_x_1631) ;  /* 0x0000008000007947 */ /* 0x000fea0003800000 */
.L_x_1630:
[----:B------:R-:W-:Y:S02]  /*2df0*/  ISETP.NE.AND P6, PT, R32, RZ, PT ;  /* 0x000000ff2000720c */ /* 0x000fe40003fc5270 */
[----:B------:R-:W-:Y:S02]  /*2e00*/  @P4 SHF.R.U64 R106, R168, 0x10, R169 ;  /* 0x00000010a86a4819 */ /* 0x000fe400000012a9 */
[----:B------:R-:W-:-:S03]  /*2e10*/  FSEL R105, R109, RZ, !P6 ;  /* 0x000000ff6d697208 */ /* 0x000fc60007000000 */
[----:B------:R-:W-:Y:S02]  /*2e20*/  @P4 HADD2.F32 R106, -RZ, R106.H0_H0 ;  /* 0x2000006aff6a4230 */ /* 0x000fe40000004100 */
[----:B------:R-:W-:-:S04]  /*2e30*/  FFMA.FTZ R104, R46, R110, R105 ;  /* 0x0000006e2e687223 */ /* 0x000fc80000010069 */
[----:B------:R-:W-:-:S04]  /*2e40*/  FADD.FTZ R105, R121, -R104 ;  /* 0x8000006879697221 */ /* 0x000fc80000010000 */
[----:B------:R-:W-:-:S04]  /*2e50*/  FMUL.FTZ R105, R2, R105 ;  /* 0x0000006902697220 */ /* 0x000fc80000410000 */
[----:B------:R-:W-:Y:S02]  /*2e60*/  @P4 FADD.FTZ R105, R105, R106 ;  /* 0x0000006a69694221 */ /* 0x000fe40000010000 */
.L_x_1631:
[----:B------:R-:W-:Y:S05]  /*2e70*/  BSYNC B1 ;  /* 0x0000000000017941 */ /* 0x000fea0003800000 */
.L_x_1629:
[----:B------:R-:W-:Y:S01]  /*2e80*/  @P3 FMUL.FTZ R104, R105, c[0x0][0x1ec] ;  /* 0x00007b0069683a20 */ /* 0x000fe20000410000 */
[----:B------:R-:W-:Y:S01]  /*2e90*/  @P5 F2FP.PACK_AB R105, RZ, R105 ;  /* 0x00000069ff69523e */ /* 0x000fe200000000ff */
[----:B------:R-:W-:Y:S03]  /*2ea0*/  BSSY B1, `(.L_x_1632) ;  /* 0x0000010000017945 */ /* 0x000fe60003800000 */
[----:B------:R-:W-:Y:S02]  /*2eb0*/  @P3 F2FP.PACK_AB R104, RZ, R104 ;  /* 0x00000068ff68323e */ /* 0x000fe400000000ff */
[----:B------:R-:W-:Y:S02]  /*2ec0*/  @P5 PRMT R38, R105, 0x7610, R38 ;  /* 0x0000761069265816 */ /* 0x000fe40000000026 */
[----:B------:R-:W-:Y:S01]  /*2ed0*/  @P3 PRMT R39, R104, 0x7610, R39 ;  /* 0x0000761068273816 */ /* 0x000fe20000000027 */
[----:B------:R-:W-:Y:S05]  /*2ee0*/  @P2 BRA `(.L_x_1633) ;  /* 0x0000004000002947 */ /* 0x000fea0003800000 */
[----:B------:R-:W-:Y:S01]  /*2ef0*/  IMAD.MOV.U32 R105, RZ, RZ, RZ ;  /* 0x000000ffff697224 */ /* 0x000fe200078e00ff */
[----:B------:R-:W-:Y:S05]  /*2f00*/  @!P4 BRA `(.L_x_1634) ;  /* 0x000000900000c947 */ /* 0x000fea0003800000 */
[----:B------:R-:W-:Y:S01]  /*2f10*/  HADD2.F32 R105, -RZ, R169.H0_H0 ;  /* 0x200000a9ff697230 */ /* 0x000fe20000004100 */
[----:B------:R-:W-:Y:S05]  /*2f20*/  BRA `(.L_x_1634) ;  /* 0x0000007000007947 */ /* 0x000fea0003800000 */
.L_x_1633:
[----:B------:R-:W-:Y:S01]  /*2f30*/  ISETP.NE.AND P6, PT, R32, RZ, PT ;  /* 0x000000ff2000720c */ /* 0x000fe20003fc5270 */
[----:B------:R-:W-:-:S03]  /*2f40*/  @P4 HADD2.F32 R104, -RZ, R169.H0_H0 ;  /* 0x200000a9ff684230 */ /* 0x000fc60000004100 */
[----:B------:R-:W-:-:S05]  /*2f50*/  FSEL R105, R109, RZ, !P6 ;  /* 0x000000ff6d697208 */ /* 0x000fca0007000000 */
[----:B------:R-:W-:-:S04]  /*2f60*/  FFMA.FTZ R105, R47, R110, R105 ;  /* 0x0000006e2f697223 */ /* 0x000fc80000010069 */
[----:B------:R-:W-:-:S04]  /*2f70*/  FADD.FTZ R105, R120, -R105 ;  /* 0x8000006978697221 */ /* 0x000fc80000010000 */
[----:B------:R-:W-:-:S04]  /*2f80*/  FMUL.FTZ R105, R2, R105 ;  /* 0x0000006902697220 */ /* 0x000fc80000410000 */
[----:B------:R-:W-:Y:S02]  /*2f90*/  @P4 FADD.FTZ R105, R105, R104 ;  /* 0x0000006869694221 */ /* 0x000fe40000010000 */
.L_x_1634:
[----:B------:R-:W-:Y:S05]  /*2fa0*/  BSYNC B1 ;  /* 0x0000000000017941 */ /* 0x000fea0003800000 */
.L_x_1632:
[----:B------:R-:W-:Y:S01]  /*2fb0*/  @P3 FMUL.FTZ R104, R105, c[0x0][0x1ec] ;  /* 0x00007b0069683a20 */ /* 0x000fe20000410000 */
[----:B------:R-:W-:Y:S01]  /*2fc0*/  @P5 F2FP.PACK_AB R105, RZ, R105 ;  /* 0x00000069ff69523e */ /* 0x000fe200000000ff */
[----:B------:R-:W-:Y:S03]  /*2fd0*/  BSSY B1, `(.L_x_1635) ;  /* 0x0000012000017945 */ /* 0x000fe60003800000 */
[----:B------:R-:W-:Y:S02]  /*2fe0*/  @P3 F2FP.PACK_AB R104, RZ, R104 ;  /* 0x00000068ff68323e */ /* 0x000fe400000000ff */
[----:B------:R-:W-:Y:S02]  /*2ff0*/  @P5 PRMT R40, R105, 0x7610, R40 ;  /* 0x0000761069285816 */ /* 0x000fe40000000028 */
[----:B------:R-:W-:Y:S01]  /*3000*/  @P3 PRMT R41, R104, 0x7610, R41 ;  /* 0x0000761068293816 */ /* 0x000fe20000000029 */
[----:B------:R-:W-:Y:S05]  /*3010*/  @P2 BRA `(.L_x_1636) ;  /* 0x0000005000002947 */ /* 0x000fea0003800000 */
[----:B------:R-:W-:Y:S01]  /*3020*/  HFMA2.MMA R105, -RZ, RZ, 0, 0 ;  /* 0x00000000ff697435 */ /* 0x000fe200000001ff */
[----:B------:R-:W-:Y:S05]  /*3030*/  @!P4 BRA `(.L_x_1637) ;  /* 0x000000b00000c947 */ /* 0x000fea0003800000 */
[----:B------:R-:W-:-:S05]  /*3040*/  SHF.R.U32.HI R105, RZ, 0x10, R169 ;  /* 0x00000010ff697819 */ /* 0x000fca00000116a9 */
[----:B------:R-:W-:Y:S01]  /*3050*/  HADD2.F32 R105, -RZ, R105.H0_H0 ;  /* 0x20000069ff697230 */ /* 0x000fe20000004100 */
[----:B------:R-:W-:Y:S05]  /*3060*/  BRA `(.L_x_1637) ;  /* 0x0000008000007947 */ /* 0x000fea0003800000 */
.L_x_1636:
[----:B------:R-:W-:Y:S02]  /*3070*/  ISETP.NE.AND P6, PT, R32, RZ, PT ;  /* 0x000000ff2000720c */ /* 0x000fe40003fc5270 */
[----:B------:R-:W-:Y:S02]  /*3080*/  @P4 SHF.R.U32.HI R106, RZ, 0x10, R169 ;  /* 0x00000010ff6a4819 */ /* 0x000fe400000116a9 */
[----:B------:R-:W-:-:S03]  /*3090*/  FSEL R105, R109, RZ, !P6 ;  /* 0x000000ff6d697208 */ /* 0x000fc60007000000 */
[----:B------:R-:W-:Y:S02]  /*30a0*/  @P4 HADD2.F32 R106, -RZ, R106.H0_H0 ;  /* 0x2000006aff6a4230 */ /* 0x000fe40000004100 */
[----:B------:R-:W-:-:S04]  /*30b0*/  FFMA.FTZ R104, R122, R110, R105 ;  /* 0x0000006e7a687223 */ /* 0x000fc80000010069 */
[----:B------:R-:W-:-:S04]  /*30c0*/  FADD.FTZ R105, R123, -R104 ;  /* 0x800000687b697221 */ /* 0x000fc80000010000 */
[----:B------:R-:W-:-:S04]  /*30d0*/  FMUL.FTZ R105, R2, R105 ;  /* 0x0000006902697220 */ /* 0x000fc80000410000 */
[----:B------:R-:W-:Y:S02]  /*30e0*/  @P4 FADD.FTZ R105, R105, R106 ;  /* 0x0000006a69694221 */ /* 0x000fe40000010000 */
.L_x_1637:
[----:B------:R-:W-:Y:S05]  /*30f0*/  BSYNC B1 ;  /* 0x0000000000017941 */ /* 0x000fea0003800000 */
.L_x_1635:
[----:B------:R-:W-:Y:S01]  /*3100*/  @P3 FMUL.FTZ R104, R105, c[0x0][0x1ec] ;  /* 0x00007b0069683a20 */ /* 0x000fe20000410000 */
[----:B------:R-:W-:-:S04]  /*3110*/  @P5 F2FP.PACK_AB R105, RZ, R105 ;  /* 0x00000069ff69523e */ /* 0x000fc800000000ff */
[----:B------:R-:W-:Y:S02]  /*3120*/  @P3 F2FP.PACK_AB R104, RZ, R104 ;  /* 0x00000068ff68323e */ /* 0x000fe400000000ff */
        /* <DEDUP_REMOVED lines=11> */
.L_x_1638:
        /* <DEDUP_REMOVED lines=10> */
.L_x_1640:
[----:B------:R-:W-:Y:S05]  /*3280*/  BSYNC B1 ;  /* 0x0000000000017941 */ /* 0x000fea0003800000 */
.L_x_1639:
[----:B------:R-:W-:Y:S02]  /*3290*/  IADD3 R0, R0, 0x100, RZ ;  /* 0x0000010000007810 */ /* 0x000fe40007ffe0ff */
[----:B------:R-:W-:Y:S02]  /*32a0*/  IADD3 R108, R108, 0x100, RZ ;  /* 0x000001006c6c7810 */ /* 0x000fe40007ffe0ff */
.L_x_1625:
[----:B------:R-:W-:Y:S05]  /*32b0*/  BSYNC B0 ;  /* 0x0000000000007941 */ /* 0x000fea0003800000 */
.L_x_1624:
        /* <DEDUP_REMOVED lines=15> */
.L_x_1644:
[----:B------:R-:W-:Y:S01]  /*33b0*/  ULDC.64 UR6, c[0x0][0x218] ;  /* 0x0000860000067ab9 */ /* 0x000fe20000000a00 */
[----:B------:R-:W-:Y:S01]  /*33c0*/  FFMA.FTZ R105, R125, R110, R107 ;  /* 0x0000006e7d697223 */ /* 0x000fe2000001006b */
[----:B------:R-:W-:-:S03]  /*33d0*/  UISETP.NE.U32.AND UP0, UPT, URZ, UR6, UPT ;  /* 0x000000063f00728c */ /* 0x000fc6000bf05070 */
[----:B------:R-:W-:Y:S01]  /*33e0*/  FADD.FTZ R105, R126, -R105 ;  /* 0x800000697e697221 */ /* 0x000fe20000010000 */
[----:B------:R-:W-:-:S03]  /*33f0*/  UISETP.NE.AND.EX UP0, UPT, URZ, UR7, UPT, UP0 ;  /* 0x000000073f00728c */ /* 0x000fc6000bf05300 */
[----:B------:R-:W-:-:S03]  /*3400*/  FMUL.FTZ R105, R2, R105 ;  /* 0x0000006902697220 */ /* 0x000fc60000410000 */
[----:B------:R-:W-:-:S13]  /*3410*/  PLOP3.LUT P4, PT, PT, PT, UP0, 0x80, 0x0 ;  /* 0x000000000000781c */ /* 0x000fda0003f8f008 */
[----:B------:R-:W-:-:S05]  /*3420*/  @P4 HADD2.F32 R104, -RZ, R166.H0_H0 ;  /* 0x200000a6ff684230 */ /* 0x000fca0000004100 */
[----:B------:R-:W-:Y:S02]  /*3430*/  @P4 FADD.FTZ R105, R105, R104 ;  /* 0x0000006869694221 */ /* 0x000fe40000010000 */
.L_x_1645:
[----:B------:R-:W-:Y:S05]  /*3440*/  BSYNC B1 ;  /* 0x0000000000017941 */ /* 0x000fea0003800000 */
.L_x_1643:
        /* <DEDUP_REMOVED lines=9> */
[----:B------:R-:W-:Y:S01]  /*34e0*/  HFMA2.MMA R105, -RZ, RZ, 0, 0 ;  /* 0x00000000ff697435 */ /* 0x000fe200000001ff */
[----:B------:R-:W-:Y:S05]  /*34f0*/  @!P4 BRA `(.L_x_1648) ;  /* 0x000000900000c947 */ /* 0x000fea0003800000 */
[----:B------:R-:W-:-:S05]  /*3500*/  SHF.R.U64 R105, R166, 0x10, R167 ;  /* 0x00000010a6697819 */ /* 0x000fca00000012a7 */
[----:B------:R-:W-:Y:S01]  /*3510*/  HADD2.F32 R105, -RZ, R105.H0_H0 ;  /* 0x20000069ff697230 */ /* 0x000fe20000004100 */
[----:B------:R-:W-:Y:S05]  /*3520*/  BRA `(.L_x_1648) ;  /* 0x0000006000007947 */ /* 0x000fea0003800000 */
.L_x_1647:
[----:B------:R-:W-:Y:S01]  /*3530*/  FFMA.FTZ R104, R124, R110, R107 ;  /* 0x0000006e7c687223 */ /* 0x000fe2000001006b */
[----:B------:R-:W-:-:S03]  /*3540*/  @P4 SHF.R.U64 R106, R166, 0x10, R167 ;  /* 0x00000010a66a4819 */ /* 0x000fc600000012a7 */
[----:B------:R-:W-:Y:S02]  /*3550*/  FADD.FTZ R105, R129, -R104 ;  /* 0x8000006881697221 */ /* 0x000fe40000010000 */
[----:B------:R-:W-:Y:S02]  /*3560*/  @P4 HADD2.F32 R106, -RZ, R106.H0_H0 ;  /* 0x2000006aff6a4230 */ /* 0x000fe40000004100 */
[----:B------:R-:W-:-:S04]  /*3570*/  FMUL.FTZ R105, R2, R105 ;  /* 0x0000006902697220 */ /* 0x000fc80000410000 */
[----:B------:R-:W-:Y:S02]  /*3580*/  @P4 FADD.FTZ R105, R105, R106 ;  /* 0x0000006a69694221 */ /* 0x000fe40000010000 */
.L_x_1648:
[----:B------:R-:W-:Y:S05]  /*3590*/  BSYNC B1 ;  /* 0x0000000000017941 */ /* 0x000fea0003800000 */
.L_x_1646:
        /* <DEDUP_REMOVED lines=11> */
.L_x_1650:
[----:B------:R-:W-:Y:S01]  /*3650*/  FFMA.FTZ R105, R127, R110, R107 ;  /* 0x0000006e7f697223 */ /* 0x000fe2000001006b */
[----:B------:R-:W-:-:S03]  /*3660*/  @P4 HADD2.F32 R104, -RZ, R167.H0_H0 ;  /* 0x200000a7ff684230 */ /* 0x000fc60000004100 */
[----:B------:R-:W-:-:S04]  /*3670*/  FADD.FTZ R105, R128, -R105 ;  /* 0x8000006980697221 */ /* 0x000fc80000010000 */
[----:B------:R-:W-:-:S04]  /*3680*/  FMUL.FTZ R105, R2, R105 ;  /* 0x0000006902697220 */ /* 0x000fc80000410000 */
[----:B------:R-:W-:Y:S02]  /*3690*/  @P4 FADD.FTZ R105, R105, R104 ;  /* 0x0000006869694221 */ /* 0x000fe40000010000 */
.L_x_1651:
[----:B------:R-:W-:Y:S05]  /*36a0*/  BSYNC B1 ;  /* 0x0000000000017941 */ /* 0x000fea0003800000 */
.L_x_1649:
[----:B------:R-:W-:Y:S01]  /*36b0*/  @P3 FMUL.FTZ R104, R105, c[0x0][0x1ec] ;  /* 0x00007b0069683a20 */ /* 0x000fe20000410000 */
[----:B------:R-:W-:Y:S01]  /*36c0*/  @P5 F2FP.PACK_AB R105, RZ, R105 ;  /* 0x00000069ff69523e */ /* 0x000fe200000000ff */
[----:B------:R-:W-:Y:S03]  /*36d0*/  BSSY B1, `(.L_x_1652) ;  /* 0x0000010000017945 */ /* 0x000fe60003800000 */
[----:B------:R-:W-:Y:S02]  /*36e0*/  @P3 F2FP.PACK_AB R104, RZ, R104 ;  /* 0x00000068ff68323e */ /* 0x000fe400000000ff */
[----:B------:R-:W-:Y:S02]  /*36f0*/  @P5 PRMT R40, R105, 0x7610, R40 ;  /* 0x0000761069285816 */ /* 0x000fe40000000028 */
[----:B------:R-:W-:Y:S01]  /*3700*/  @P3 PRMT R41, R104, 0x7610, R41 ;  /* 0x0000761068293816 */ /* 0x000fe20000000029 */
[----:B------:R-:W-:Y:S05]  /*3710*/  @P2 BRA `(.L_x_1653) ;  /* 0x0000005000002947 */ /* 0x000fea0003800000 */
[----:B------:R-:W-:Y:S01]  /*3720*/  MOV R105, RZ ;  /* 0x000000ff00697202 */ /* 0x000fe20000000f00 */
[----:B------:R-:W-:Y:S05]  /*3730*/  @!P4 BRA `(.L_x_1654) ;  /* 0x000000900000c947 */ /* 0x000fea0003800000 */
[----:B------:R-:W-:-:S05]  /*3740*/  SHF.R.U32.HI R105, RZ, 0x10, R167 ;  /* 0x00000010ff697819 */ /* 0x000fca00000116a7 */
[----:B------:R-:W-:Y:S01]  /*3750*/  HADD2.F32 R105, -RZ, R105.H0_H0 ;  /* 0x20000069ff697230 */ /* 0x000fe20000004100 */
[----:B------:R-:W-:Y:S05]  /*3760*/  BRA `(.L_x_1654) ;  /* 0x0000006000007947 */ /* 0x000fea0003800000 */
.L_x_1653:
[----:B------:R-:W-:Y:S01]  /*3770*/  FFMA.FTZ R104, R130, R110, R107 ;  /* 0x0000006e82687223 */ /* 0x000fe2000001006b */
[----:B------:R-:W-:-:S03]  /*3780*/  @P4 SHF.R.U32.HI R106, RZ, 0x10, R167 ;  /* 0x00000010ff6a4819 */ /* 0x000fc600000116a7 */
[----:B------:R-:W-:Y:S02]  /*3790*/  FADD.FTZ R105, R131, -R104 ;  /* 0x8000006883697221 */ /* 0x000fe40000010000 */
[----:B------:R-:W-:Y:S02]  /*37a0*/  @P4 HADD2.F32 R106, -RZ, R106.H0_H0 ;  /* 0x2000006aff6a4230 */ /* 0x000fe40000004100 */
[----:B------:R-:W-:-:S04]  /*37b0*/  FMUL.FTZ R105, R2, R105 ;  /* 0x0000006902697220 */ /* 0x000fc80000410000 */
[----:B------:R-:W-:Y:S02]  /*37c0*/  @P4 FADD.FTZ R105, R105, R106 ;  /* 0x0000006a69694221 */ /* 0x000fe40000010000 */
.L_x_1654:
[----:B------:R-:W-:Y:S05]  /*37d0*/  BSYNC B1 ;  /* 0x0000000000017941 */ /* 0x000fea0003800000 */
.L_x_1652:
        /* <DEDUP_REMOVED lines=14> */
.L_x_1655:
[----:B------:R-:W-:Y:S01]  /*38c0*/  BSSY B1, `(.L_x_1656) ;  /* 0x000000a000017945 */ /* 0x000fe20003800000 */
[----:B------:R-:W-:Y:S05]  /*38d0*/  @!P3 BRA `(.L_x_1657) ;  /* 0x000000800000b947 */ /* 0x000fea0003800000 */
[----:B0-----:R-:W-:Y:S01]  /*38e0*/  LOP3.LUT R104, R39, 0xffff, RZ, 0xc0, !PT ;  /* 0x0000ffff27687812 */ /* 0x001fe200078ec0ff */
[----:B------:R-:W-:Y:S01]  /*38f0*/  HFMA2.MMA R111, -RZ, RZ, 0, 4.76837158203125e-07 ;  /* 0x00000008ff6f7435 */ /* 0x000fe200000001ff */
[----:B------:R-:W-:-:S03]  /*3900*/  PRMT R107, R41, 0x5410, R42 ;  /* 0x00005410296b7816 */ /* 0x000fc6000000002a */
[----:B------:R-:W-:-:S05]  /*3910*/  IMAD.WIDE.U32 R104, R104, 0x10000, RZ ;  /* 0x0001000068687825 */ /* 0x000fca00078e00ff */
[----:B------:R-:W-:Y:S01]  /*3920*/  LOP3.LUT R105, R107, R105, RZ, 0xfc, !PT ;  /* 0x000000696b697212 */ /* 0x000fe200078efcff */
[----:B------:R-:W-:Y:S01]  /*3930*/  IMAD.WIDE.U32 R106, R108, R111, c[0x0][0x248] ;  /* 0x000092006c6a7625 */ /* 0x000fe200078e006f */
[----:B------:R-:W-:-:S05]  /*3940*/  LOP3.LUT R104, R104, 0xffff, R36, 0xf8, !PT ;  /* 0x0000ffff68687812 */ /* 0x000fca00078ef824 */
[----:B------:R0:W-:Y:S02]  /*3950*/  STG.E.64 [R106.64], R104 ;  /* 0x000000686a007986 */ /* 0x0001e4000c101b04 */
.L_x_1657:
[----:B------:R-:W-:Y:S05]  /*3960*/  BSYNC B1 ;  /* 0x0000000000017941 */ /* 0x000fea0003800000 */
.L_x_1656:
[----:B------:R-:W-:Y:S02]  /*3970*/  IADD3 R0, R0, 0x100, RZ ;  /* 0x0000010000007810 */ /* 0x000fe40007ffe0ff */
[----:B------:R-:W-:Y:S02]  /*3980*/  IADD3 R108, R108, 0x100, RZ ;  /* 0x000001006c6c7810 */ /* 0x000fe40007ffe0ff */
.L_x_1642:
[----:B------:R-:W-:Y:S05]  /*3990*/  BSYNC B0 ;  /* 0x0000000000007941 */ /* 0x000fea0003800000 */
.L_x_1641:
        /* <DEDUP_REMOVED lines=15> */
.L_x_1661:
        /* <DEDUP_REMOVED lines=9> */
.L_x_1662:
[----:B------:R-:W-:Y:S05]  /*3b20*/  BSYNC B1 ;  /* 0x0000000000017941 */ /* 0x000fea0003800000 */
.L_x_1660:
        /* <DEDUP_REMOVED lines=14> */
.L_x_1664:
[----:B------:R-:W-:Y:S01]  /*3c10*/  FFMA.FTZ R104, R132, R110, R107 ;  /* 0x0000006e84687223 */ /* 0x000fe2000001006b */
[----:B------:R-:W-:-:S03]  /*3c20*/  @P4 SHF.R.U64 R106, R164, 0x10, R165 ;  /* 0x00000010a46a4819 */ /* 0x000fc600000012a5 */
[----:B------:R-:W-:Y:S02]  /*3c30*/  FADD.FTZ R105, R137, -R104 ;  /* 0x8000006889697221 */ /* 0x000fe40000010000 */
[----:B------:R-:W-:Y:S02]  /*3c40*/  @P4 HADD2.F32 R106, -RZ, R106.H0_H0 ;  /* 0x2000006aff6a4230 */ /* 0x000fe40000004100 */
[----:B------:R-:W-:-:S04]  /*3c50*/  FMUL.FTZ R105, R2, R105 ;  /* 0x0000006902697220 */ /* 0x000fc80000410000 */
[----:B------:R-:W-:Y:S02]  /*3c60*/  @P4 FADD.FTZ R105, R105, R106 ;  /* 0x0000006a69694221 */ /* 0x000fe40000010000 */
.L_x_1665:
[----:B------:R-:W-:Y:S05]  /*3c70*/  BSYNC B1 ;  /* 0x0000000000017941 */ /* 0x000fea0003800000 */
.L_x_1663:
        /* <DEDUP_REMOVED lines=11> */
.L_x_1667:
[----:B------:R-:W-:Y:S01]  /*3d30*/  FFMA.FTZ R105, R135, R110, R107 ;  /* 0x0000006e87697223 */ /* 0x000fe2000001006b */
[----:B------:R-:W-:-:S03]  /*3d40*/  @P4 HADD2.F32 R104, -RZ, R165.H0_H0 ;  /* 0x200000a5ff684230 */ /* 0x000fc60000004100 */
[----:B------:R-:W-:-:S04]  /*3d50*/  FADD.FTZ R105, R136, -R105 ;  /* 0x8000006988697221 */ /* 0x000fc80000010000 */
[----:B------:R-:W-:-:S04]  /*3d60*/  FMUL.FTZ R105, R2, R105 ;  /* 0x0000006902697220 */ /* 0x000fc80000410000 */
[----:B------:R-:W-:Y:S02]  /*3d70*/  @P4 FADD.FTZ R105, R105, R104 ;  /* 0x0000006869694221 */ /* 0x000fe40000010000 */
.L_x_1668:
[----:B------:R-:W-:Y:S05]  /*3d80*/  BSYNC B1 ;  /* 0x0000000000017941 */ /* 0x000fea0003800000 */
.L_x_1666:
        /* <DEDUP_REMOVED lines=12> */
.L_x_1670:
[----:B------:R-:W-:Y:S01]  /*3e50*/  FFMA.FTZ R104, R138, R110, R107 ;  /* 0x0000006e8a687223 */ /* 0x000fe2000001006b */
[----:B------:R-:W-:-:S03]  /*3e60*/  @P4 SHF.R.U32.HI R106, RZ, 0x10, R165 ;  /* 0x00000010ff6a4819 */ /* 0x000fc600000116a5 */
[----:B------:R-:W-:Y:S02]  /*3e70*/  FADD.FTZ R105, R139, -R104 ;  /* 0x800000688b697221 */ /* 0x000fe40000010000 */
[----:B------:R-:W-:Y:S02]  /*3e80*/  @P4 HADD2.F32 R106, -RZ, R106.H0_H0 ;  /* 0x2000006aff6a4230 */ /* 0x000fe40000004100 */
[----:B------:R-:W-:-:S04]  /*3e90*/  FMUL.FTZ R105, R2, R105 ;  /* 0x0000006902697220 */ /* 0x000fc80000410000 */
[----:B------:R-:W-:Y:S02]  /*3ea0*/  @P4 FADD.FTZ R105, R105, R106 ;  /* 0x0000006a69694221 */ /* 0x000fe40000010000 */
.L_x_1671:
[----:B------:R-:W-:Y:S05]  /*3eb0*/  BSYNC B1 ;  /* 0x0000000000017941 */ /* 0x000fea0003800000 */
.L_x_1669:
        /* <DEDUP_REMOVED lines=14> */
.L_x_1672:
        /* <DEDUP_REMOVED lines=10> */
.L_x_1674:
[----:B------:R-:W-:Y:S05]  /*4040*/  BSYNC B1 ;  /* 0x0000000000017941 */ /* 0x000fea0003800000 */
.L_x_1673:
[----:B------:R-:W-:Y:S02]  /*4050*/  IADD3 R0, R0, 0x100, RZ ;  /* 0x0000010000007810 */ /* 0x000fe40007ffe0ff */
[----:B------:R-:W-:Y:S02]  /*4060*/  IADD3 R108, R108, 0x100, RZ ;  /* 0x000001006c6c7810 */ /* 0x000fe40007ffe0ff */
.L_x_1659:
[----:B------:R-:W-:Y:S05]  /*4070*/  BSYNC B0 ;  /* 0x0000000000007941 */ /* 0x000fea0003800000 */
.L_x_1658:
        /* <DEDUP_REMOVED lines=15> */
.L_x_1678:
        /* <DEDUP_REMOVED lines=9> */
.L_x_1679:
[----:B------:R-:W-:Y:S05]  /*4200*/  BSYNC B1 ;  /* 0x0000000000017941 */ /* 0x000fea0003800000 */
.L_x_1677:
        /* <DEDUP_REMOVED lines=14> */
.L_x_1681:
[----:B------:R-:W-:Y:S01]  /*42f0*/  FFMA.FTZ R104, R140, R110, R107 ;  /* 0x0000006e8c687223 */ /* 0x000fe2000001006b */
[----:B------:R-:W-:-:S03]  /*4300*/  @P4 SHF.R.U64 R106, R162, 0x10, R163 ;  /* 0x00000010a26a4819 */ /* 0x000fc600000012a3 */
[----:B------:R-:W-:Y:S02]  /*4310*/  FADD.FTZ R105, R145, -R104 ;  /* 0x8000006891697221 */ /* 0x000fe40000010000 */
[----:B------:R-:W-:Y:S02]  /*4320*/  @P4 HADD2.F32 R106, -RZ, R106.H0_H0 ;  /* 0x2000006aff6a4230 */ /* 0x000fe40000004100 */
[----:B------:R-:W-:-:S04]  /*4330*/  FMUL.FTZ R105, R2, R105 ;  /* 0x0000006902697220 */ /* 0x000fc80000410000 */
[----:B------:R-:W-:Y:S02]  /*4340*/  @P4 FADD.FTZ R105, R105, R106 ;  /* 0x0000006a69694221 */ /* 0x000fe40000010000 */
.L_x_1682:
[----:B------:R-:W-:Y:S05]  /*4350*/  BSYNC B1 ;  /* 0x0000000000017941 */ /* 0x000fea0003800000 */
.L_x_1680:
        /* <DEDUP_REMOVED lines=11> */
.L_x_1684:
[----:B------:R-:W-:Y:S01]  /*4410*/  FFMA.FTZ R105, R143, R110, R107 ;  /* 0x0000006e8f697223 */ /* 0x000fe2000001006b */
[----:B------:R-:W-:-:S03]  /*4420*/  @P4 HADD2.F32 R104, -RZ, R163.H0_H0 ;  /* 0x200000a3ff684230 */ /* 0x000fc60000004100 */
[----:B------:R-:W-:-:S04]  /*4430*/  FADD.FTZ R105, R144, -R105 ;  /* 0x8000006990697221 */ /* 0x000fc80000010000 */
[----:B------:R-:W-:-:S04]  /*4440*/  FMUL.FTZ R105, R2, R105 ;  /* 0x0000006902697220 */ /* 0x000fc80000410000 */
[----:B------:R-:W-:Y:S02]  /*4450*/  @P4 FADD.FTZ R105, R105, R104 ;  /* 0x0000006869694221 */ /* 0x000fe40000010000 */
.L_x_1685:
[----:B------:R-:W-:Y:S05]  /*4460*/  BSYNC B1 ;  /* 0x0000000000017941 */ /* 0x000fea0003800000 */
.L_x_1683:
        /* <DEDUP_REMOVED lines=12> */
.L_x_1687:
[----:B------:R-:W-:Y:S01]  /*4530*/  FFMA.FTZ R104, R146, R110, R107 ;  /* 0x0000006e92687223 */ /* 0x000fe2000001006b */
[----:B------:R-:W-:-:S03]  /*4540*/  @P4 SHF.R.U32.HI R106, RZ, 0x10, R163 ;  /* 0x00000010ff6a4819 */ /* 0x000fc600000116a3 */
[----:B------:R-:W-:Y:S02]  /*4550*/  FADD.FTZ R105, R147, -R104 ;  /* 0x8000006893697221 */ /* 0x000fe40000010000 */
[----:B------:R-:W-:Y:S02]  /*4560*/  @P4 HADD2.F32 R106, -RZ, R106.H0_H0 ;  /* 0x2000006aff6a4230 */ /* 0x000fe40000004100 */
[----:B------:R-:W-:-:S04]  /*4570*/  FMUL.FTZ R105, R2, R105 ;  /* 0x0000006902697220 */ /* 0x000fc80000410000 */
[----:B------:R-:W-:Y:S02]  /*4580*/  @P4 FADD.FTZ R105, R105, R106 ;  /* 0x0000006a69694221 */ /* 0x000fe40000010000 */
.L_x_1688:
[----:B------:R-:W-:Y:S05]  /*4590*/  BSYNC B1 ;  /* 0x0000000000017941 */ /* 0x000fea0003800000 */
.L_x_1686:
        /* <DEDUP_REMOVED lines=14> */
.L_x_1689:
        /* <DEDUP_REMOVED lines=10> */
.L_x_1691:
[----:B------:R-:W-:Y:S05]  /*4720*/  BSYNC B1 ;  /* 0x0000000000017941 */ /* 0x000fea0003800000 */
.L_x_1690:
[----:B------:R-:W-:Y:S02]  /*4730*/  IADD3 R0, R0, 0x100, RZ ;  /* 0x0000010000007810 */ /* 0x000fe40007ffe0ff */
[----:B------:R-:W-:Y:S02]  /*4740*/  IADD3 R108, R108, 0x100, RZ ;  /* 0x000001006c6c7810 */ /* 0x000fe40007ffe0ff */
.L_x_1676:
[----:B------:R-:W-:Y:S05]  /*4750*/  BSYNC B0 ;  /* 0x0000000000007941 */ /* 0x000fea0003800000 */
.L_x_1675:
        /* <DEDUP_REMOVED lines=14> */
.L_x_1695:
        /* <DEDUP_REMOVED lines=9> */
.L_x_1696:
[----:B------:R-:W-:Y:S05]  /*48d0*/  BSYNC B1 ;  /* 0x0000000000017941 */ /* 0x000fea0003800000 */
.L_x_1694:
        /* <DEDUP_REMOVED lines=14> */
.L_x_1698:
[----:B------:R-:W-:Y:S01]  /*49c0*/  FFMA.FTZ R104, R148, R110, R107 ;  /* 0x0000006e94687223 */ /* 0x000fe2000001006b */
[----:B------:R-:W-:-:S03]  /*49d0*/  @P4 SHF.R.U64 R106, R160, 0x10, R161 ;  /* 0x00000010a06a4819 */ /* 0x000fc600000012a1 */
[----:B------:R-:W-:Y:S02]  /*49e0*/  FADD.FTZ R105, R153, -R104 ;  /* 0x8000006899697221 */ /* 0x000fe40000010000 */
[----:B------:R-:W-:Y:S02]  /*49f0*/  @P4 HADD2.F32 R106, -RZ, R106.H0_H0 ;  /* 0x2000006aff6a4230 */ /* 0x000fe40000004100 */
[----:B------:R-:W-:-:S04]  /*4a00*/  FMUL.FTZ R105, R2, R105 ;  /* 0x0000006902697220 */ /* 0x000fc80000410000 */
[----:B------:R-:W-:Y:S02]  /*4a10*/  @P4 FADD.FTZ R105, R105, R106 ;  /* 0x0000006a69694221 */ /* 0x000fe40000010000 */
.L_x_1699:
[----:B------:R-:W-:Y:S05]  /*4a20*/  BSYNC B1 ;  /* 0x0000000000017941 */ /* 0x000fea0003800000 */
.L_x_1697:
        /* <DEDUP_REMOVED lines=11> */
.L_x_1701:
[----:B------:R-:W-:Y:S01]  /*4ae0*/  FFMA.FTZ R105, R151, R110, R107 ;  /* 0x0000006e97697223 */ /* 0x000fe2000001006b */
[----:B------:R-:W-:-:S03]  /*4af0*/  @P4 HADD2.F32 R104, -RZ, R161.H0_H0 ;  /* 0x200000a1ff684230 */ /* 0x000fc60000004100 */
[----:B------:R-:W-:-:S04]  /*4b00*/  FADD.FTZ R105, R152, -R105 ;  /* 0x8000006998697221 */ /* 0x000fc80000010000 */
[----:B------:R-:W-:-:S04]  /*4b10*/  FMUL.FTZ R105, R2, R105 ;  /* 0x0000006902697220 */ /* 0x000fc80000410000 */
[----:B------:R-:W-:Y:S02]  /*4b20*/  @P4 FADD.FTZ R105, R105, R104 ;  /* 0x0000006869694221 */ /* 0x000fe40000010000 */
.L_x_1702:
[----:B------:R-:W-:Y:S05]  /*4b30*/  BSYNC B1 ;  /* 0x0000000000017941 */ /* 0x000fea0003800000 */
.L_x_1700:
        /* <DEDUP_REMOVED lines=12> */
.L_x_1704:
[----:B------:R-:W-:Y:S01]  /*4c00*/  FFMA.FTZ R104, R154, R110, R107 ;  /* 0x0000006e9a687223 */ /* 0x000fe2000001006b */
[----:B------:R-:W-:-:S03]  /*4c10*/  @P4 SHF.R.U32.HI R106, RZ, 0x10, R161 ;  /* 0x00000010ff6a4819 */ /* 0x000fc600000116a1 */
[----:B------:R-:W-:Y:S02]  /*4c20*/  FADD.FTZ R105, R155, -R104 ;  /* 0x800000689b697221 */ /* 0x000fe40000010000 */
[----:B------:R-:W-:Y:S02]  /*4c30*/  @P4 HADD2.F32 R106, -RZ, R106.H0_H0 ;  /* 0x2000006aff6a4230 */ /* 0x000fe40000004100 */
[----:B------:R-:W-:-:S04]  /*4c40*/  FMUL.FTZ R105, R2, R105 ;  /* 0x0000006902697220 */ /* 0x000fc80000410000 */
[----:B------:R-:W-:Y:S02]  /*4c50*/  @P4 FADD.FTZ R105, R105, R106 ;  /* 0x0000006a69694221 */ /* 0x000fe40000010000 */
.L_x_1705:
[----:B------:R-:W-:Y:S05]  /*4c60*/  BSYNC B1 ;  /* 0x0000000000017941 */ /* 0x000fea0003800000 */
.L_x_1703:
        /* <DEDUP_REMOVED lines=14> */
.L_x_1706:
        /* <DEDUP_REMOVED lines=10> */
.L_x_1708:
[----:B------:R-:W-:Y:S05]  /*4df0*/  BSYNC B1 ;  /* 0x0000000000017941 */ /* 0x000fea0003800000 */
.L_x_1707:
[----:B------:R-:W-:Y:S02]  /*4e00*/  IADD3 R0, R0, 0x100, RZ ;  /* 0x0000010000007810 */ /* 0x000fe40007ffe0ff */
[----:B------:R-:W-:Y:S02]  /*4e10*/  IADD3 R108, R108, 0x100, RZ ;  /* 0x000001006c6c7810 */ /* 0x000fe40007ffe0ff */
.L_x_1693:
[----:B------:R-:W-:Y:S05]  /*4e20*/  BSYNC B0 ;  /* 0x0000000000007941 */ /* 0x000fea0003800000 */
.L_x_1692:
        /* <DEDUP_REMOVED lines=14> */
.L_x_1712:
        /* <DEDUP_REMOVED lines=9> */
.L_x_1713:
[----:B------:R-:W-:Y:S05]  /*4fa0*/  BSYNC B1 ;  /* 0x0000000000017941 */ /* 0x000fea0003800000 */
.L_x_1711:
        /* <DEDUP_REMOVED lines=14> */
.L_x_1715:
[----:B------:R-:W-:Y:S01]  /*5090*/  FFMA.FTZ R104, R170, R110, R107 ;  /* 0x0000006eaa687223 */ /* 0x000fe2000001006b */
[----:B------:R-:W-:-:S03]  /*50a0*/  @P4 SHF.R.U64 R106, R158, 0x10, R159 ;  /* 0x000000109e6a4819 */ /* 0x000fc6000000129f */
[----:B------:R-:W-:Y:S02]  /*50b0*/  FADD.FTZ R105, R175, -R104 ;  /* 0x80000068af697221 */ /* 0x000fe40000010000 */
[----:B------:R-:W-:Y:S02]  /*50c0*/  @P4 HADD2.F32 R106, -RZ, R106.H0_H0 ;  /* 0x2000006aff6a4230 */ /* 0x000fe40000004100 */
[----:B------:R-:W-:-:S04]  /*50d0*/  FMUL.FTZ R105, R2, R105 ;  /* 0x0000006902697220 */ /* 0x000fc80000410000 */
[----:B------:R-:W-:Y:S02]  /*50e0*/  @P4 FADD.FTZ R105, R105, R106 ;  /* 0x0000006a69694221 */ /* 0x000fe40000010000 */
.L_x_1716:
[----:B------:R-:W-:Y:S05]  /*50f0*/  BSYNC B1 ;  /* 0x0000000000017941 */ /* 0x000fea0003800000 */
.L_x_1714:
        /* <DEDUP_REMOVED lines=11> */
.L_x_1718:
[----:B------:R-:W-:Y:S01]  /*51b0*/  FFMA.FTZ R105, R173, R110, R107 ;  /* 0x0000006ead697223 */ /* 0x000fe2000001006b */
[----:B------:R-:W-:-:S03]  /*51c0*/  @P4 HADD2.F32 R104, -RZ, R159.H0_H0 ;  /* 0x2000009fff684230 */ /* 0x000fc60000004100 */
[----:B------:R-:W-:-:S04]  /*51d0*/  FADD.FTZ R105, R174, -R105 ;  /* 0x80000069ae697221 */ /* 0x000fc80000010000 */
[----:B------:R-:W-:-:S04]  /*51e0*/  FMUL.FTZ R105, R2, R105 ;  /* 0x0000006902697220 */ /* 0x000fc80000410000 */
[----:B------:R-:W-:Y:S02]  /*51f0*/  @P4 FADD.FTZ R105, R105, R104 ;  /* 0x0000006869694221 */ /* 0x000fe40000010000 */
.L_x_1719:
[----:B------:R-:W-:Y:S05]  /*5200*/  BSYNC B1 ;  /* 0x0000000000017941 */ /* 0x000fea0003800000 */
.L_x_1717:
        /* <DEDUP_REMOVED lines=12> */
.L_x_1721:
[----:B------:R-:W-:Y:S01]  /*52d0*/  FFMA.FTZ R104, R178, R110, R107 ;  /* 0x0000006eb2687223 */ /* 0x000fe2000001006b */
[----:B------:R-:W-:-:S03]  /*52e0*/  @P4 SHF.R.U32.HI R106, RZ, 0x10, R159 ;  /* 0x00000010ff6a4819 */ /* 0x000fc6000001169f */
[----:B------:R-:W-:Y:S02]  /*52f0*/  FADD.FTZ R105, R179, -R104 ;  /* 0x80000068b3697221 */ /* 0x000fe40000010000 */
[----:B------:R-:W-:Y:S02]  /*5300*/  @P4 HADD2.F32 R106, -RZ, R106.H0_H0 ;  /* 0x2000006aff6a4230 */ /* 0x000fe40000004100 */
[----:B------:R-:W-:-:S04]  /*5310*/  FMUL.FTZ R105, R2, R105 ;  /* 0x0000006902697220 */ /* 0x000fc80000410000 */
[----:B------:R-:W-:Y:S02]  /*5320*/  @P4 FADD.FTZ R105, R105, R106 ;  /* 0x0000006a69694221 */ /* 0x000fe40000010000 */
.L_x_1722:
[----:B------:R-:W-:Y:S05]  /*5330*/  BSYNC B1 ;  /* 0x0000000000017941 */ /* 0x000fea0003800000 */
.L_x_1720:
        /* <DEDUP_REMOVED lines=14> */
.L_x_1723:
        /* <DEDUP_REMOVED lines=10> */
.L_x_1725:
[----:B------:R-:W-:Y:S05]  /*54c0*/  BSYNC B1 ;  /* 0x0000000000017941 */ /* 0x000fea0003800000 */
.L_x_1724:
[----:B------:R-:W-:Y:S02]  /*54d0*/  IADD3 R0, R0, 0x100, RZ ;  /* 0x0000010000007810 */ /* 0x000fe40007ffe0ff */
[----:B------:R-:W-:Y:S02]  /*54e0*/  IADD3 R108, R108, 0x100, RZ ;  /* 0x000001006c6c7810 */ /* 0x000fe40007ffe0ff */
.L_x_1710:
[----:B------:R-:W-:Y:S05]  /*54f0*/  BSYNC B0 ;  /* 0x0000000000007941 */ /* 0x000fea0003800000 */
.L_x_1709:
        /* <DEDUP_REMOVED lines=13> */
[----:B------:R-:W-:Y:S01]  /*55d0*/  HADD2.F32 R105, -RZ, R156.H0_H0 ;  /* 0x2000009cff697230 */ /* 0x000fe20000004100 */
[----:B------:R-:W-:Y:S05]  /*55e0*/  BRA `(.L_x_1730) ;  /* 0x0000009000007947 */ /* 0x000fea0003800000 */
.L_x_1729:
[----:B------:R-:W-:Y:S01]  /*55f0*/  ULDC.64 UR6, c[0x0][0x218] ;  /* 0x0000860000067ab9 */ /* 0x000fe20000000a00 */
[----:B0-----:R-:W-:Y:S01]  /*5600*/  FFMA.FTZ R105, R181, R110, R109 ;  /* 0x0000006eb5697223 */ /* 0x001fe2000001006d */
[----:B------:R-:W-:-:S03]  /*5610*/  UISETP.NE.U32.AND UP0, UPT, URZ, UR6, UPT ;  /* 0x000000063f00728c */ /* 0x000fc6000bf05070 */
[----:B------:R-:W-:Y:S01]  /*5620*/  FADD.FTZ R105, R182, -R105 ;  /* 0x80000069b6697221 */ /* 0x000fe20000010000 */
[----:B------:R-:W-:-:S03]  /*5630*/  UISETP.NE.AND.EX UP0, UPT, URZ, UR7, UPT, UP0 ;  /* 0x000000073f00728c */ /* 0x000fc6000bf05300 */
[----:B------:R-:W-:-:S03]  /*5640*/  FMUL.FTZ R105, R2, R105 ;  /* 0x0000006902697220 */ /* 0x000fc60000410000 */
[----:B------:R-:W-:-:S13]  /*5650*/  PLOP3.LUT P4, PT, PT, PT, UP0, 0x80, 0x0 ;  /* 0x000000000000781c */ /* 0x000fda0003f8f008 */
[----:B------:R-:W-:-:S05]  /*5660*/  @P4 HADD2.F32 R104, -RZ, R156.H0_H0 ;  /* 0x2000009cff684230 */ /* 0x000fca0000004100 */
[----:B------:R-:W-:Y:S02]  /*5670*/  @P4 FADD.FTZ R105, R105, R104 ;  /* 0x0000006869694221 */ /* 0x000fe40000010000 */
.L_x_1730:
[----:B------:R-:W-:Y:S05]  /*5680*/  BSYNC B1 ;  /* 0x0000000000017941 */ /* 0x000fea0003800000 */
.L_x_1728:
        /* <DEDUP_REMOVED lines=14> */
.L_x_1732:
[----:B------:R-:W-:Y:S01]  /*5770*/  FFMA.FTZ R104, R180, R110, R109 ;  /* 0x0000006eb4687223 */ /* 0x000fe2000001006d */
[----:B------:R-:W-:-:S03]  /*5780*/  @P4 SHF.R.U64 R106, R156, 0x10, R157 ;  /* 0x000000109c6a4819 */ /* 0x000fc6000000129d */
[----:B------:R-:W-:Y:S02]  /*5790*/  FADD.FTZ R105, R183, -R104 ;  /* 0x80000068b7697221 */ /* 0x000fe40000010000 */
[----:B------:R-:W-:Y:S02]  /*57a0*/  @P4 HADD2.F32 R106, -RZ, R106.H0_H0 ;  /* 0x2000006aff6a4230 */ /* 0x000fe40000004100 */
[----:B------:R-:W-:-:S04]  /*57b0*/  FMUL.FTZ R105, R2, R105 ;  /* 0x0000006902697220 */ /* 0x000fc80000410000 */
[----:B------:R-:W-:Y:S02]  /*57c0*/  @P4 FADD.FTZ R105, R105, R106 ;  /* 0x0000006a69694221 */ /* 0x000fe40000010000 */
.L_x_1733:
[----:B------:R-:W-:Y:S05]  /*57d0*/  BSYNC B1 ;  /* 0x0000000000017941 */ /* 0x000fea0003800000 */
.L_x_1731:
        /* <DEDUP_REMOVED lines=11> */
.L_x_1735:
[----:B------:R-:W-:Y:S01]  /*5890*/  FFMA.FTZ R105, R185, R110, R109 ;  /* 0x0000006eb9697223 */ /* 0x000fe2000001006d */
[----:B------:R-:W-:-:S03]  /*58a0*/  @P4 HADD2.F32 R104, -RZ, R157.H0_H0 ;  /* 0x2000009dff684230 */ /* 0x000fc60000004100 */
[----:B------:R-:W-:-:S04]  /*58b0*/  FADD.FTZ R105, R184, -R105 ;  /* 0x80000069b8697221 */ /* 0x000fc80000010000 */
[----:B------:R-:W-:-:S04]  /*58c0*/  FMUL.FTZ R105, R2, R105 ;  /* 0x0000006902697220 */ /* 0x000fc80000410000 */
[----:B------:R-:W-:Y:S02]  /*58d0*/  @P4 FADD.FTZ R105, R105, R104 ;  /* 0x0000006869694221 */ /* 0x000fe40000010000 */
.L_x_1736:
[----:B------:R-:W-:Y:S05]  /*58e0*/  BSYNC B1 ;  /* 0x0000000000017941 */ /* 0x000fea0003800000 */
.L_x_1734:
        /* <DEDUP_REMOVED lines=12> */
.L_x_1738:
[----:B------:R-:W-:Y:S01]  /*59b0*/  FFMA.FTZ R105, R187, R110, R109 ;  /* 0x0000006ebb697223 */ /* 0x000fe2000001006d */
[----:B------:R-:W-:-:S03]  /*59c0*/  @P4 SHF.R.U32.HI R104, RZ, 0x10, R157 ;  /* 0x00000010ff684819 */ /* 0x000fc6000001169d */
[----:B------:R-:W-:Y:S02]  /*59d0*/  FADD.FTZ R105, R186, -R105 ;  /* 0x80000069ba697221 */ /* 0x000fe40000010000 */
[----:B------:R-:W-:Y:S02]  /*59e0*/  @P4 HADD2.F32 R107, -RZ, R104.H0_H0 ;  /* 0x20000068ff6b4230 */ /* 0x000fe40000004100 */
[----:B------:R-:W-:-:S04]  /*59f0*/  FMUL.FTZ R2, R2, R105 ;  /* 0x0000006902027220 */ /* 0x000fc80000410000 */
[----:B------:R-:W-:Y:S02]  /*5a00*/  @P4 FADD.FTZ R2, R2, R107 ;  /* 0x0000006b02024221 */ /* 0x000fe40000010000 */
.L_x_1739:
[----:B------:R-:W-:Y:S05]  /*5a10*/  BSYNC B1 ;  /* 0x0000000000017941 */ /* 0x000fea0003800000 */
.L_x_1737:
[----:B------:R-:W-:Y:S01]  /*5a20*/  @P3 FMUL.FTZ R104, R2, c[0x0][0x1ec] ;  /* 0x00007b0002683a20 */ /* 0x000fe20000410000 */
[----:B------:R-:W-:-:S04]  /*5a30*/  @P5 F2FP.PACK_AB R2, RZ, R2 ;  /* 0x00000002ff02523e */ /* 0x000fc800000000ff */
[----:B------:R-:W-:Y:S02]  /*5a40*/  @P3 F2FP.PACK_AB R110, RZ, R104 ;  /* 0x00000068ff6e323e */ /* 0x000fe400000000ff */
        /* <DEDUP_REMOVED lines=10> */
.L_x_1740:
[----:B------:R-:W-:Y:S01]  /*5af0*/  @P3 PRMT R42, R110, 0x7610, R42 ;  /* 0x000076106e2a3816 */ /* 0x000fe2000000002a */
        /* <DEDUP_REMOVED lines=9> */
.L_x_1727:
[----:B------:R-:W-:Y:S05]  /*5b90*/  BSYNC B0 ;  /* 0x0000000000007941 */ /* 0x000fea0003800000 */
.L_x_1726:
[----:B------:R-:W-:Y:S02]  /*5ba0*/  LOP3.LUT P2, RZ, R3, 0xff, RZ, 0xc0, !PT ;  /* 0x000000ff03ff7812 */ /* 0x000fe4000784c0ff */
[----:B------:R-:W-:Y:S02]  /*5bb0*/  IADD3 R33, R33, c[0x0][0x160], RZ ;  /* 0x0000580021217a10 */ /* 0x000fe40007ffe0ff */
[----:B------:R-:W-:Y:S02]  /*5bc0*/  SEL R3, RZ, 0x1, P2 ;  /* 0x00000001ff037807 */ /* 0x000fe40001000000 */
[----:B------:R-:W-:-:S13]  /*5bd0*/  ISETP.GE.AND P2, PT, R33, c[0x0][0x164], PT ;  /* 0x0000590021007a0c */ /* 0x000fda0003f46270 */
[----:B0-----:R-:W-:Y:S01]  /*5be0*/  @P2 CALL.REL.NOINC `(.L_x_1588) ;  /* 0x0000001000002944 */ /* 0x001fe20003c00000 */
[----:B------:R-:W-:Y:S05]  /*5bf0*/  BRA `(.L_x_1741) ;  /* 0xffffacc000007947 */ /* 0x000fea000383ffff */
.L_x_1588:
[----:B-1----:R-:W0:Y:S01]  /*5c00*/  S2UR UR6, SR_CTAID.X ;  /* 0x00000000000679c3 */ /* 0x002e220000002500 */
[----:B------:R-:W0:Y:S01]  /*5c10*/  S2R R2, SR_TID.X ;  /* 0x0000000000027919 */ /* 0x000e220000002100 */
[C---:B------:R-:W-:Y:S01]  /*5c20*/  LOP3.LUT P5, RZ, R34.reuse, 0xffffff00, RZ, 0xc0, !PT ;  /* 0xffffff0022ff7812 */ /* 0x040fe200078ac0ff */
[----:B------:R-:W-:Y:S01]  /*5c30*/  @P0 IMAD.MOV.U32 R21, RZ, RZ, 0x10 ;  /* 0x00000010ff150424 */ /* 0x000fe200078e00ff */
[C---:B------:R-:W-:Y:S02]  /*5c40*/  ISETP.GE.U32.AND P4, PT, R34.reuse, 0x200, PT ;  /* 0x000002002200780c */ /* 0x040fe40003f86070 */
[C---:B------:R-:W-:Y:S02]  /*5c50*/  ISETP.GE.U32.AND P3, PT, R34.reuse, 0x300, PT ;  /* 0x000003002200780c */ /* 0x040fe40003f66070 */
[----:B------:R-:W-:Y:S02]  /*5c60*/  ISETP.GE.U32.AND P2, PT, R34, 0x400, PT ;  /* 0x000004002200780c */ /* 0x000fe40003f46070 */
[----:B------:R-:W-:-:S05]  /*5c70*/  @P1 MOV R23, 0x10 ;  /* 0x0000001000171802 */ /* 0x000fca0000000f00 */
[----:B-----5:R-:W-:Y:S02]  /*5c80*/  @P5 IMAD.MOV.U32 R5, RZ, RZ, 0x10 ;  /* 0x00000010ff055424 */ /* 0x020fe400078e00ff */
[----:B------:R-:W-:Y:S02]  /*5c90*/  @P4 MOV R9, 0x10 ;  /* 0x0000001000094802 */ /* 0x000fe40000000f00 */
[----:B------:R-:W-:Y:S02]  /*5ca0*/  @P3 IMAD.MOV.U32 R13, RZ, RZ, 0x10 ;  /* 0x00000010ff0d3424 */ /* 0x000fe400078e00ff */
        /* <DEDUP_REMOVED lines=43> */
.L_x_1622:
[----:B------:R-:W-:Y:S01]  /*5f60*/  HFMA2.MMA R112, -RZ, RZ, 0, 1.847743988037109375e-06 ;  /* 0x0000001fff707435 */ /* 0x000fe200000001ff */
[----:B-----5:R-:W-:Y:S01]  /*5f70*/  MOV R110, R115 ;  /* 0x00000073006e7202 */ /* 0x020fe20000000f00 */
[----:B------:R-:W-:Y:S01]  /*5f80*/  IMAD.MOV.U32 R113, RZ, RZ, 0x10 ;  /* 0x00000010ff717424 */ /* 0x000fe200078e00ff */
[----:B0-----:R-:W-:Y:S01]  /*5f90*/  MOV R104, 0x5fc0 ;  /* 0x00005fc000687802 */ /* 0x001fe20000000f00 */
[----:B------:R-:W-:-:S02]  /*5fa0*/  IMAD.MOV.U32 R117, RZ, RZ, -0x1 ;  /* 0xffffffffff757424 */ /* 0x000fc400078e00ff */
[----:B------:R-:W-:Y:S05]  /*5fb0*/  CALL.REL.NOINC `($__internal_22_$__cuda_sm70_shflsync_down_p) ;  /* 0x0000046000007944 */ /* 0x000fea0003c00000 */
[----:B-1----:R-:W-:Y:S01]  /*5fc0*/  MOV R108, R110 ;  /* 0x0000006e006c7202 */ /* 0x002fe20000000f00 */
[----:B0-----:R-:W-:Y:S05]  /*5fd0*/  BRA `(.L_x_1742) ;  /* 0xffffc83000007947 */ /* 0x001fea000383ffff */
.L_x_1623:
[----:B------:R-:W-:Y:S01]  /*5fe0*/  HFMA2.MMA R113, -RZ, RZ, 0, 9.5367431640625e-07 ;  /* 0x00000010ff717435 */ /* 0x000fe200000001ff */
[----:B-----5:R-:W-:Y:S01]  /*5ff0*/  IMAD.MOV.U32 R110, RZ, RZ, R111 ;  /* 0x000000ffff6e7224 */ /* 0x020fe200078e006f */
[----:B------:R-:W-:Y:S01]  /*6000*/  MOV R117, 0xffffffff ;  /* 0xffffffff00757802 */ /* 0x000fe20000000f00 */
[----:B------:R-:W-:Y:S01]  /*6010*/  IMAD.MOV.U32 R112, RZ, RZ, 0x1f ;  /* 0x0000001fff707424 */ /* 0x000fe200078e00ff */
[----:B0-----:R-:W-:-:S02]  /*6020*/  MOV R104, 0x6040 ;  /* 0x0000604000687802 */ /* 0x001fc40000000f00 */
[----:B-12---:R-:W-:Y:S05]  /*6030*/  CALL.REL.NOINC `($__internal_22_$__cuda_sm70_shflsync_down_p) ;  /* 0x000003e000007944 */ /* 0x006fea0003c00000 */
[----:B------:R-:W-:Y:S01]  /*6040*/  FADD.FTZ R108, R108, R115 ;  /* 0x000000736c6c7221 */ /* 0x000fe20000010000 */
[----:B0-----:R-:W-:Y:S01]  /*6050*/  HFMA2.MMA R112, -RZ, RZ, 0, 1.847743988037109375e-06 ;  /* 0x0000001fff707435 */ /* 0x001fe200000001ff */
[----:B-1----:R-:W-:Y:S01]  /*6060*/  FADD.FTZ R111, R111, R110 ;  /* 0x0000006e6f6f7221 */ /* 0x002fe20000010000 */
[----:B------:R-:W-:Y:S01]  /*6070*/  MOV R104, 0x60c0 ;  /* 0x000060c000687802 */ /* 0x000fe20000000f00 */
[----:B------:R-:W-:Y:S01]  /*6080*/  IMAD.MOV.U32 R113, RZ, RZ, 0x8 ;  /* 0x00000008ff717424 */ /* 0x000fe200078e00ff */
[----:B------:R-:W-:Y:S01]  /*6090*/  MOV R110, R108 ;  /* 0x0000006c006e7202 */ /* 0x000fe20000000f00 */
[----:B------:R-:W-:-:S02]  /*60a0*/  IMAD.MOV.U32 R117, RZ, RZ, -0x1 ;  /* 0xffffffffff757424 */ /* 0x000fc400078e00ff */
[----:B------:R-:W-:Y:S05]  /*60b0*/  CALL.REL.NOINC `($__internal_22_$__cuda_sm70_shflsync_down_p) ;  /* 0x0000036000007944 */ /* 0x000fea0003c00000 */
[----:B0-----:R-:W-:Y:S01]  /*60c0*/  HFMA2.MMA R112, -RZ, RZ, 0, 1.847743988037109375e-06 ;  /* 0x0000001fff707435 */ /* 0x001fe200000001ff */
[----:B-1----:R-:W-:Y:S01]  /*60d0*/  IMAD.MOV.U32 R107, RZ, RZ, R110 ;  /* 0x000000ffff6b7224 */ /* 0x002fe200078e006e */
[----:B------:R-:W-:Y:S01]  /*60e0*/  MOV R110, R111 ;  /* 0x0000006f006e7202 */ /* 0x000fe20000000f00 */
[----:B------:R-:W-:Y:S01]  /*60f0*/  IMAD.MOV.U32 R113, RZ, RZ, 0x8 ;  /* 0x00000008ff717424 */ /* 0x000fe200078e00ff */
[----:B------:R-:W-:Y:S01]  /*6100*/  MOV R104, 0x6130 ;  /* 0x0000613000687802 */ /* 0x000fe20000000f00 */
[----:B------:R-:W-:-:S02]  /*6110*/  IMAD.MOV.U32 R117, RZ, RZ, -0x1 ;  /* 0xffffffffff757424 */ /* 0x000fc400078e00ff */
[----:B------:R-:W-:Y:S05]  /*6120*/  CALL.REL.NOINC `($__internal_22_$__cuda_sm70_shflsync_down_p) ;  /* 0x000002f000007944 */ /* 0x000fea0003c00000 */
[----:B------:R-:W-:Y:S01]  /*6130*/  FADD.FTZ R108, R107, R108 ;  /* 0x0000006c6b6c7221 */ /* 0x000fe20000010000 */
[----:B0-----:R-:W-:Y:S01]  /*6140*/  MOV R113, 0x4 ;  /* 0x0000000400717802 */ /* 0x001fe20000000f00 */
[----:B-1----:R-:W-:Y:S01]  /*6150*/  FADD.FTZ R111, R111, R110 ;  /* 0x0000006e6f6f7221 */ /* 0x002fe20000010000 */
[----:B------:R-:W-:Y:S01]  /*6160*/  MOV R117, 0xffffffff ;  /* 0xffffffff00757802 */ /* 0x000fe20000000f00 */
[----:B------:R-:W-:Y:S01]  /*6170*/  IMAD.MOV.U32 R112, RZ, RZ, 0x1f ;  /* 0x0000001fff707424 */ /* 0x000fe200078e00ff */
[----:B------:R-:W-:Y:S01]  /*6180*/  MOV R104, 0x61b0 ;  /* 0x000061b000687802 */ /* 0x000fe20000000f00 */
[----:B------:R-:W-:-:S02]  /*6190*/  IMAD.MOV.U32 R110, RZ, RZ, R108 ;  /* 0x000000ffff6e7224 */ /* 0x000fc400078e006c */
[----:B------:R-:W-:Y:S05]  /*61a0*/  CALL.REL.NOINC `($__internal_22_$__cuda_sm70_shflsync_down_p) ;  /* 0x0000027000007944 */ /* 0x000fea0003c00000 */
[----:B0-----:R-:W-:Y:S01]  /*61b0*/  HFMA2.MMA R113, -RZ, RZ, 0, 2.384185791015625e-07 ;  /* 0x00000004ff717435 */ /* 0x001fe200000001ff */
[----:B-1----:R-:W-:Y:S01]  /*61c0*/  MOV R107, R110 ;  /* 0x0000006e006b7202 */ /* 0x002fe20000000f00 */
[----:B------:R-:W-:Y:S01]  /*61d0*/  IMAD.MOV.U32 R110, RZ, RZ, R111 ;  /* 0x000000ffff6e7224 */ /* 0x000fe200078e006f */
[----:B------:R-:W-:Y:S01]  /*61e0*/  MOV R112, 0x1f ;  /* 0x0000001f00707802 */ /* 0x000fe20000000f00 */
[----:B------:R-:W-:Y:S01]  /*61f0*/  IMAD.MOV.U32 R117, RZ, RZ, -0x1 ;  /* 0xffffffffff757424 */ /* 0x000fe200078e00ff */
[----:B------:R-:W-:-:S02]  /*6200*/  MOV R104, 0x6220 ;  /* 0x0000622000687802 */ /* 0x000fc40000000f00 */
[----:B------:R-:W-:Y:S05]  /*6210*/  CALL.REL.NOINC `($__internal_22_$__cuda_sm70_shflsync_down_p) ;  /* 0x0000020000007944 */ /* 0x000fea0003c00000 */
[----:B------:R-:W-:Y:S01]  /*6220*/  FADD.FTZ R108, R107, R108 ;  /* 0x0000006c6b6c7221 */ /* 0x000fe20000010000 */
[----:B0-----:R-:W-:Y:S01]  /*6230*/  HFMA2.MMA R113, -RZ, RZ, 0, 1.1920928955078125e-07 ;  /* 0x00000002ff717435 */ /* 0x001fe200000001ff */
[----:B-1----:R-:W-:Y:S01]  /*6240*/  FADD.FTZ R111, R111, R110 ;  /* 0x0000006e6f6f7221 */ /* 0x002fe20000010000 */
[----:B------:R-:W-:Y:S01]  /*6250*/  MOV R112, 0x1f ;  /* 0x0000001f00707802 */ /* 0x000fe20000000f00 */
[----:B------:R-:W-:Y:S01]  /*6260*/  IMAD.MOV.U32 R117, RZ, RZ, -0x1 ;  /* 0xffffffffff757424 */ /* 0x000fe200078e00ff */
[----:B------:R-:W-:-:S02]  /*6270*/  MOV R110, R108 ;  /* 0x0000006c006e7202 */ /* 0x000fc40000000f00 */
[----:B------:R-:W-:Y:S02]  /*6280*/  MOV R104, 0x62a0 ;  /* 0x000062a000687802 */ /* 0x000fe40000000f00 */
[----:B------:R-:W-:Y:S05]  /*6290*/  CALL.REL.NOINC `($__internal_22_$__cuda_sm70_shflsync_down_p) ;  /* 0x0000018000007944 */ /* 0x000fea0003c00000 */
[----:B0-----:R-:W-:Y:S01]  /*62a0*/  HFMA2.MMA R113, -RZ, RZ, 0, 1.1920928955078125e-07 ;  /* 0x00000002ff717435 */ /* 0x001fe200000001ff */
[----:B-1----:R-:W-:Y:S01]  /*62b0*/  MOV R107, R110 ;  /* 0x0000006e006b7202 */ /* 0x002fe20000000f00 */
[----:B------:R-:W-:Y:S01]  /*62c0*/  IMAD.MOV.U32 R110, RZ, RZ, R111 ;  /* 0x000000ffff6e7224 */ /* 0x000fe200078e006f */
[----:B------:R-:W-:Y:S01]  /*62d0*/  MOV R112, 0x1f ;  /* 0x0000001f00707802 */ /* 0x000fe20000000f00 */
[----:B------:R-:W-:Y:S01]  /*62e0*/  IMAD.MOV.U32 R117, RZ, RZ, -0x1 ;  /* 0xffffffffff757424 */ /* 0x000fe200078e00ff */
[----:B------:R-:W-:Y:S02]  /*62f0*/  MOV R104, 0x6310 ;  /* 0x0000631000687802 */ /* 0x000fe40000000f00 */
[----:B------:R-:W-:Y:S05]  /*6300*/  CALL.REL.NOINC `($__internal_22_$__cuda_sm70_shflsync_down_p) ;  /* 0x0000011000007944 */ /* 0x000fea0003c00000 */
[----:B------:R-:W-:Y:S01]  /*6310*/  FADD.FTZ R109, R107, R108 ;  /* 0x0000006c6b6d7221 */ /* 0x000fe20000010000 */
[----:B0-----:R-:W-:Y:S01]  /*6320*/  HFMA2.MMA R113, -RZ, RZ, 0, 5.9604644775390625e-08 ;  /* 0x00000001ff717435 */ /* 0x001fe200000001ff */
[----:B-1----:R-:W-:Y:S01]  /*6330*/  FADD.FTZ R111, R111, R110 ;  /* 0x0000006e6f6f7221 */ /* 0x002fe20000010000 */
[----:B------:R-:W-:Y:S01]  /*6340*/  MOV R112, 0x1f ;  /* 0x0000001f00707802 */ /* 0x000fe20000000f00 */
[----:B------:R-:W-:Y:S01]  /*6350*/  IMAD.MOV.U32 R117, RZ, RZ, -0x1 ;  /* 0xffffffffff757424 */ /* 0x000fe200078e00ff */
[----:B------:R-:W-:-:S02]  /*6360*/  MOV R110, R109 ;  /* 0x0000006d006e7202 */ /* 0x000fc40000000f00 */
[----:B------:R-:W-:Y:S02]  /*6370*/  MOV R104, 0x6390 ;  /* 0x0000639000687802 */ /* 0x000fe40000000f00 */
[----:B------:R-:W-:Y:S05]  /*6380*/  CALL.REL.NOINC `($__internal_22_$__cuda_sm70_shflsync_down_p) ;  /* 0x0000009000007944 */ /* 0x000fea0003c00000 */
[----:B0-----:R-:W-:Y:S01]  /*6390*/  HFMA2.MMA R113, -RZ, RZ, 0, 5.9604644775390625e-08 ;  /* 0x00000001ff717435 */ /* 0x001fe200000001ff */
[----:B-1----:R-:W-:Y:S01]  /*63a0*/  MOV R176, R110 ;  /* 0x0000006e00b07202 */ /* 0x002fe20000000f00 */
[----:B------:R-:W-:Y:S01]  /*63b0*/  IMAD.MOV.U32 R110, RZ, RZ, R111 ;  /* 0x000000ffff6e7224 */ /* 0x000fe200078e006f */
[----:B------:R-:W-:Y:S01]  /*63c0*/  MOV R112, 0x1f ;  /* 0x0000001f00707802 */ /* 0x000fe20000000f00 */
[----:B------:R-:W-:Y:S01]  /*63d0*/  IMAD.MOV.U32 R117, RZ, RZ, -0x1 ;  /* 0xffffffffff757424 */ /* 0x000fe200078e00ff */
[----:B------:R-:W-:Y:S02]  /*63e0*/  MOV R104, 0x6400 ;  /* 0x0000640000687802 */ /* 0x000fe40000000f00 */
[----:B------:R-:W-:Y:S05]  /*63f0*/  CALL.REL.NOINC `($__internal_22_$__cuda_sm70_shflsync_down_p) ;  /* 0x0000002000007944 */ /* 0x000fea0003c00000 */
[----:B-1----:R-:W-:Y:S01]  /*6400*/  MOV R104, R110 ;  /* 0x0000006e00687202 */ /* 0x002fe20000000f00 */
[----:B0-----:R-:W-:Y:S05]  /*6410*/  BRA `(.L_x_1743) ;  /* 0xffffc51000007947 */ /* 0x001fea000383ffff */
        .weak           $__internal_22_$__cuda_sm70_shflsync_down_p
        .type           $__internal_22_$__cuda_sm70_shflsync_down_p,@function
        .size           $__internal_22_$__cuda_sm70_shflsync_down_p,(.L_x_12898 - $__internal_22_$__cuda_sm70_shflsync_down_p)
$__internal_22_$__cuda_sm70_shflsync_down_p:
[----:B------:R-:W-:Y:S01]  /*6420*/  HFMA2.MMA R105, -RZ, RZ, 0, 0 ;  /* 0x00000000ff697435 */ /* 0x000fe200000001ff */
[----:B------:R-:W-:Y:S04]  /*6430*/  WARPSYNC R117 ;  /* 0x0000007500007348 */ /* 0x000fe80003800000 */
[----:B------:R0:W1:Y:S01]  /*6440*/  SHFL.DOWN PT, R110, R110, R113, R112 ;  /* 0x080000716e6e7389 */ /* 0x00006200000e0070 */
[----:B------:R-:W-:Y:S05]  /*6450*/  RET.REL.NODEC R104 `(_ZN10layer_norm13ln_bwd_kernelINS_13Kernel_traitsI6__halfS2_S2_S2_fjLj7168ELj1ELj1ELj8ELj8ENS_18Kernel_traits_baseILj7168ES2_S2_S2_S2_fjLj256EEEEELb0ELb0ELb1ELb0EEEvNS_9BwdParamsE) ;  /* 0xffff9ba068007950 */ /* 0x000fea0003c3ffff */
.L_x_1744:
        /* <DEDUP_REMOVED lines=10> */
.L_x_12898:


//--------------------- .text._ZN10layer_norm13ln_bwd_kernelINS_13Kernel_traitsI6__halfS2_S2_S2_fjLj7168ELj1ELj1ELj8ELj8ENS_18Kernel_traits_baseILj7168ES2_S2_S2_S2_fjLj256EEEEELb0ELb0ELb1ELb1EEEvNS_9BwdParamsE --------------------------
	.section	.text._ZN10layer_norm13ln_bwd_kernelINS_13Kernel_traitsI6__halfS2_S2_S2_fjLj7168ELj1ELj1ELj8ELj8ENS_18Kernel_traits_baseILj7168ES2_S2_S2_S2_fjLj256EEEEELb0ELb0ELb1ELb1EEEvNS_9BwdParamsE,"ax",@progbits
	.sectioninfo	@"SHI_REGISTERS=201"
	.align	128
        .global         _ZN10layer_norm13ln_bwd_kernelINS_13Kernel_traitsI6__halfS2_S2_S2_fjLj7168ELj1ELj1ELj8ELj8ENS_18Kernel_traits_baseILj7168ES2_S2_S2_S2_fjLj256EEEEELb0ELb0ELb1ELb1EEEvNS_9BwdParamsE
        .type           _ZN10layer_norm13ln_bwd_kernelINS_13Kernel_traitsI6__halfS2_S2_S2_fjLj7168ELj1ELj1ELj8ELj8ENS_18Kernel_traits_baseILj7168ES2_S2_S2_S2_fjLj256EEEEELb0ELb0ELb1ELb1EEEvNS_9BwdParamsE,@function
        .size           _ZN10layer_norm13ln_bwd_kernelINS_13Kernel_traitsI6__halfS2_S2_S2_fjLj7168ELj1ELj1ELj8ELj8ENS_18Kernel_traits_baseILj7168ES2_S2_S2_S2_fjLj256EEEEELb0ELb0ELb1ELb1EEEvNS_9BwdParamsE,(.L_x_12899 - _ZN10layer_norm13ln_bwd_kernelINS_13Kernel_traitsI6__halfS2_S2_S2_fjLj7168ELj1ELj1ELj8ELj8ENS_18Kernel_traits_baseILj7168ES2_S2_S2_S2_fjLj256EEEEELb0ELb0ELb1ELb1EEEvNS_9BwdParamsE)
        .other          _ZN10layer_norm13ln_bwd_kernelINS_13Kernel_traitsI6__halfS2_S2_S2_fjLj7168ELj1ELj1ELj8ELj8ENS_18Kernel_traits_baseILj7168ES2_S2_S2_S2_fjLj256EEEEELb0ELb0ELb1ELb1EEEvNS_9BwdParamsE,@"STO_CUDA_ENTRY STV_DEFAULT"
_ZN10layer_norm13ln_bwd_kernelINS_13Kernel_traitsI6__halfS2_S2_S2_fjLj7168ELj1ELj1ELj8ELj8ENS_18Kernel_traits_baseILj7168ES2_S2_S2_S2_fjLj256EEEEELb0ELb0ELb1ELb1EEEvNS_9BwdParamsE:
.text._ZN10layer_norm13ln_bwd_kernelINS_13Kernel_traitsI6__halfS2_S2_S2_fjLj7168ELj1ELj1ELj8ELj8ENS_18Kernel_traits_baseILj7168ES2_S2_S2_S2_fjLj256EEEEELb0ELb0ELb1ELb1EEEvNS_9BwdParamsE:
        /* <DEDUP_REMOVED lines=36> */
.L_x_1745:
[----:B------:R-:W-:-:S04]  /*0240*/  SHF.L.U32 R3, R0, 0x3, RZ ;  /* 0x0000000300037819 */ /* 0x000fc800000006ff */
        /* <DEDUP_REMOVED lines=40> */
[----:B0-----:R-:W-:Y:S01]  /*04d0*/  HADD2.F32 R8, -RZ, R11.H0_H0 ;  /* 0x2000000bff087230 */ /* 0x001fe20000004100 */
[----:B------:R-:W-:-:S02]  /*04e0*/  SHF.R.U32.HI R24, RZ, 0x10, R11 ;  /* 0x00000010ff187819 */ /* 0x000fc4000001160b */
[----:B---3--:R-:W-:Y:S01]  /*04f0*/  SHF.R.U64 R27, R14, 0x10, R15 ;  /* 0x000000100e1b7819 */ /* 0x008fe2000000120f */
[----:B------:R-:W-:Y:S01]  /*0500*/  HADD2.F32 R11, -RZ, R14.H0_H0 ;  /* 0x2000000eff0b7230 */ /* 0x000fe20000004100 */
[--C-:B----4-:R-:W-:Y:S01]  /*0510*/  SHF.R.U64 R29, R16, 0x10, R17.reuse ;  /* 0x00000010101d7819 */ /* 0x110fe20000001211 */
[----:B------:R-:W-:Y:S01]  /*0520*/  HADD2.F32 R14, -RZ, R17.H0_H0 ;  /* 0x20000011ff0e7230 */ /* 0x000fe20000004100 */
[----:B------:R-:W-:Y:S02]  /*0530*/  SHF.R.U32.HI R30, RZ, 0x10, R17 ;  /* 0x00000010ff1e7819 */ /* 0x000fe40000011611 */
[----:B------:R-:W0:Y:S01]  /*0540*/  LDC.U8 R17, c[0x0][0x1f0] ;  /* 0x00007c00ff117b82 */ /* 0x000e220000000000 */
[----:B-----5:R-:W-:Y:S01]  /*0550*/  SHF.R.U64 R25, R12, 0x10, R13 ;  /* 0x000000100c197819 */ /* 0x020fe2000000120d */
        /* <DEDUP_REMOVED lines=9> */
[----:B------:R-:W-:Y:S01]  /*05f0*/  SHF.R.U32.HI R26, RZ, 0x10, R13 ;  /* 0x00000010ff1a7819 */ /* 0x000fe2000001160d */
[----:B------:R-:W-:Y:S01]  /*0600*/  HADD2.F32 R5, -RZ, R6.H0_H0 ;  /* 0x20000006ff057230 */ /* 0x000fe20000004100 */
[--C-:B------:R-:W-:Y:S01]  /*0610*/  SHF.R.U64 R21, R6, 0x10, R7.reuse ;  /* 0x0000001006157819 */ /* 0x100fe20000001207 */
[----:B------:R-:W-:Y:S01]  /*0620*/  HADD2.F32 R6, -RZ, R7.H0_H0 ;  /* 0x20000007ff067230 */ /* 0x000fe20000004100 */
[----:B------:R-:W-:-:S02]  /*0630*/  SHF.R.U32.HI R22, RZ, 0x10, R7 ;  /* 0x00000010ff167819 */ /* 0x000fc40000011607 */
[----:B------:R-:W-:Y:S01]  /*0640*/  SHF.R.U32.HI R32, RZ, 0x10, R33 ;  /* 0x00000010ff207819 */ /* 0x000fe20000011621 */
        /* <DEDUP_REMOVED lines=17> */
[----:B0-----:R-:W-:-:S02]  /*0760*/  HADD2.F32 R32, -RZ, R32.H0_H0 ;  /* 0x20000020ff207230 */ /* 0x001fc40000004100 */
.L_x_1857:
[----:B------:R-:W-:-:S05]  /*0770*/  MOV R113, 0x4 ;  /* 0x0000000400717802 */ /* 0x000fca0000000f00 */
[----:B------:R-:W-:-:S05]  /*0780*/  IMAD.WIDE R108, R2, R113, c[0x0][0x1d8] ;  /* 0x00007600026c7625 */ /* 0x000fca00078e0271 */
[----:B------:R0:W2:Y:S01]  /*0790*/  LDG.E R112, [R108.64] ;  /* 0x000000046c707981 */ /* 0x0000a2000c1e1900 */
[----:B------:R-:W-:Y:S01]  /*07a0*/  IMAD R34, R2, c[0x0][0x168], RZ ;  /* 0x00005a0002227a24 */ /* 0x000fe200078e02ff */
[----:B------:R-:W-:Y:S01]  /*07b0*/  LOP3.LUT R115, R0, 0xff, RZ, 0xc0, !PT ;  /* 0x000000ff00737812 */ /* 0x000fe200078ec0ff */
[----:B------:R-:W-:-:S03]  /*07c0*/  IMAD.WIDE R106, R2, R113, c[0x0][0x1a8] ;  /* 0x00006a00026a7625 */ /* 0x000fc600078e0271 */
[----:B------:R-:W-:Y:S01]  /*07d0*/  SHF.R.S32.HI R111, RZ, 0x1f, R34 ;  /* 0x0000001fff6f7819 */ /* 0x000fe20000011422 */
[----:B------:R-:W-:Y:S01]  /*07e0*/  IMAD.WIDE R104, R2, R113, c[0x0][0x1d0] ;  /* 0x0000740002687625 */ /* 0x000fe200078e0271 */
[----:B------:R-:W-:Y:S01]  /*07f0*/  MOV R178, 0x8 ;  /* 0x0000000800b27802 */ /* 0x000fe20000000f00 */
        /* <DEDUP_REMOVED lines=33> */
.L_x_1748:
[----:B------:R-:W-:-:S05]  /*0a10*/  IADD3 R35, R112, -0x1, RZ ;  /* 0xffffffff70237810 */ /* 0x000fca0007ffe0ff */
[----:B------:R-:W-:-:S05]  /*0a20*/  IMAD R35, R35, c[0x0][0x168], RZ ;  /* 0x00005a0023237a24 */ /* 0x000fca00078e02ff */
        /* <DEDUP_REMOVED lines=14> */
[----:B------:R-:W-:Y:S01]  /*0b10*/  IADD3 R179, R34, 0x600, RZ ;  /* 0x0000060022b37810 */ /* 0x000fe20007ffe0ff */
[-C--:B------:R-:W-:Y:S01]  /*0b20*/  IMAD.WIDE.U32 R40, R188, R178.reuse, c[0x0][0x188] ;  /* 0x00006200bc287625 */ /* 0x080fe200078e00b2 */
[C---:B------:R-:W-:Y:S01]  /*0b30*/  IADD3 R133, R34.reuse, 0x400, RZ ;  /* 0x0000040022857810 */ /* 0x040fe20007ffe0ff */
[----:B------:R-:W4:Y:S02]  /*0b40*/  LDG.E.64 R36, [R36.64] ;  /* 0x0000000424247981 */ /* 0x000f24000c1e1b00 */
[----:B------:R-:W-:Y:S01]  /*0b50*/  IMAD.WIDE.U32 R116, R117, R178, c[0x0][0x208] ;  /* 0x0000820075747625 */ /* 0x000fe200078e00b2 */
[----:B------:R-:W-:Y:S01]  /*0b60*/  IADD3 R135, R34, 0x500, RZ ;  /* 0x0000050022877810 */ /* 0x000fe20007ffe0ff */
[----:B------:R-:W4:Y:S02]  /*0b70*/  LDG.E.64 R40, [R40.64] ;  /* 0x0000000428287981 */ /* 0x000f24000c1e1b00 */
[----:B------:R-:W-:-:S02]  /*0b80*/  IMAD.WIDE R128, R2, R113, c[0x0][0x1a0] ;  /* 0x0000680002807625 */ /* 0x000fc400078e0271 */
[----:B------:R-:W4:Y:S02]  /*0b90*/  LDG.E.64 R116, [R116.64] ;  /* 0x0000000474747981 */ /* 0x000f24000c1e1b00 */
[-C--:B------:R-:W-:Y:S02]  /*0ba0*/  IMAD.WIDE.U32 R114, R115, R178.reuse, c[0x0][0x208] ;  /* 0x0000820073727625 */ /* 0x080fe400078e00b2 */
[----:B------:R-:W4:Y:S02]  /*0bb0*/  LDG.E R151, [R128.64] ;  /* 0x0000000480977981 */ /* 0x000f24000c1e1900 */
        /* <DEDUP_REMOVED lines=29> */
[----:B------:R-:W-:-:S02]  /*0d90*/  ISETP.NE.AND P0, PT, R17, RZ, PT ;  /* 0x000000ff1100720c */ /* 0x000fc40003f05270 */
[----:B--2---:R-:W-:Y:S02]  /*0da0*/  MOV R138, R126 ;  /* 0x0000007e008a7202 */ /* 0x004fe40000000f00 */
[----:B---3--:R-:W-:Y:S02]  /*0db0*/  MOV R150, R124 ;  /* 0x0000007c00967202 */ /* 0x008fe40000000f00 */
[----:B------:R-:W-:Y:S02]  /*0dc0*/  SHF.R.U64 R149, R124, 0x10, R125 ;  /* 0x000000107c957819 */ /* 0x000fe4000000127d */
[--C-:B----4-:R-:W-:Y:S02]  /*0dd0*/  SHF.R.U64 R35, R36, 0x10, R37.reuse ;  /* 0x0000001024237819 */ /* 0x110fe40000001225 */
[----:B------:R-:W-:Y:S01]  /*0de0*/  SHF.R.U32.HI R136, RZ, 0x10, R37 ;  /* 0x00000010ff887819 */ /* 0x000fe20000011625 */
[----:B------:R-:W-:Y:S01]  /*0df0*/  HADD2.F32 R37, -RZ, R37.H0_H0 ;  /* 0x20000025ff257230 */ /* 0x000fe20000004100 */
[----:B------:R-:W-:-:S02]  /*0e00*/  SHF.R.U64 R124, R40, 0x10, R41 ;  /* 0x00000010287c7819 */ /* 0x000fc40000001229 */
[----:B------:R-:W-:Y:S02]  /*0e10*/  SHF.R.U64 R140, R126, 0x10, R127 ;  /* 0x000000107e8c7819 */ /* 0x000fe4000000127f */
[----:B-1----:R-:W-:Y:S02]  /*0e20*/  MOV R108, R116 ;  /* 0x00000074006c7202 */ /* 0x002fe40000000f00 */
[--C-:B0-----:R-:W-:Y:S02]  /*0e30*/  SHF.R.U64 R107, R116, 0x10, R117.reuse ;  /* 0x00000010746b7819 */ /* 0x101fe40000001275 */
[----:B------:R-:W-:Y:S02]  /*0e40*/  FSEL R198, R151, RZ, !P0 ;  /* 0x000000ff97c67208 */ /* 0x000fe40004000000 */
[----:B------:R-:W-:Y:S02]  /*0e50*/  MOV R109, R117 ;  /* 0x00000075006d7202 */ /* 0x000fe40000000f00 */
[----:B------:R-:W-:-:S02]  /*0e60*/  SHF.R.U32.HI R110, RZ, 0x10, R117 ;  /* 0x00000010ff6e7819 */ /* 0x000fc40000011675 */
[----:B------:R-:W-:Y:S02]  /*0e70*/  MOV R116, R114 ;  /* 0x0000007200747202 */ /* 0x000fe40000000f00 */
[----:B------:R-:W-:Y:S02]  /*0e80*/  SHF.R.U64 R111, R114, 0x10, R115 ;  /* 0x00000010726f7819 */ /* 0x000fe40000001273 */
[----:B------:R-:W-:Y:S02]  /*0e90*/  MOV R146, R122 ;  /* 0x0000007a00927202 */ /* 0x000fe40000000f00 */
[----:B------:R-:W-:Y:S02]  /*0ea0*/  SHF.R.U64 R144, R122, 0x10, R123 ;  /* 0x000000107a907819 */ /* 0x000fe4000000127b */
[----:B------:R-:W-:Y:S02]  /*0eb0*/  MOV R117, R115 ;  /* 0x0000007300757202 */ /* 0x000fe40000000f00 */
[----:B------:R-:W-:Y:S01]  /*0ec0*/  SHF.R.U32.HI R114, RZ, 0x10, R115 ;  /* 0x00000010ff727819 */ /* 0x000fe20000011673 */
[----:B------:R-:W-:Y:S01]  /*0ed0*/  HADD2.F32 R115, -RZ, R38.H0_H0 ;  /* 0x20000026ff737230 */ /* 0x000fe20000004100 */
[--C-:B------:R-:W-:Y:S01]  /*0ee0*/  SHF.R.U32.HI R132, RZ, 0x10, R39.reuse ;  /* 0x00000010ff847819 */ /* 0x100fe20000011627 */
[----:B------:R-:W-:Y:S01]  /*0ef0*/  HADD2.F32 R122, -RZ, R43.H0_H0 ;  /* 0x2000002bff7a7230 */ /* 0x000fe20000004100 */
[----:B------:R-:W-:Y:S01]  /*0f00*/  SHF.R.U64 R134, R38, 0x10, R39 ;  /* 0x0000001026867819 */ /* 0x000fe20000001227 */
[----:B------:R-:W-:Y:S01]  /*0f10*/  FADD.FTZ R38, -R198, R37 ;  /* 0x00000025c6267221 */ /* 0x000fe20000010100 */
        /* <DEDUP_REMOVED lines=8> */
[----:B------:R-:W-:Y:S01]  /*0fa0*/  HADD2.F32 R35, -RZ, R35.H0_H0 ;  /* 0x20000023ff237230 */ /* 0x000fe20000004100 */
[----:B------:R-:W-:Y:S01]  /*0fb0*/  SHF.R.U64 R154, R112, 0x10, R113 ;  /* 0x00000010709a7819 */ /* 0x000fe20000001271 */
[----:B------:R-:W-:Y:S01]  /*0fc0*/  HADD2.F32 R41, -RZ, R132.H0_H0 ;  /* 0x20000084ff297230 */ /* 0x000fe20000004100 */
[----:B------:R-:W-:Y:S01]  /*0fd0*/  SHF.R.U32.HI R170, RZ, 0x10, R45 ;  /* 0x00000010ffaa7819 */ /* 0x000fe2000001162d */
[----:B------:R-:W-:Y:S01]  /*0fe0*/  FADD.FTZ R132, -R198, R122 ;  /* 0x0000007ac6847221 */ /* 0x000fe20000010100 */
[----:B------:R-:W-:-:S02]  /*0ff0*/  MOV R135, R118 ;  /* 0x0000007600877202 */ /* 0x000fc40000000f00 */
[----:B------:R-:W-:Y:S01]  /*1000*/  SHF.R.U64 R105, R118, 0x10, R119 ;  /* 0x0000001076697819 */ /* 0x000fe20000001277 */
[----:B------:R-:W-:Y:S01]  /*1010*/  HADD2.F32 R118, -RZ, R39.H0_H0 ;  /* 0x20000027ff767230 */ /* 0x000fe20000004100 */
[----:B------:R-:W-:Y:S01]  /*1020*/  SHF.R.U64 R152, R44, 0x10, R45 ;  /* 0x000000102c987819 */ /* 0x000fe2000000122d */
[----:B------:R-:W-:Y:S01]  /*1030*/  HADD2.F32 R39, -RZ, R134.H0_H0 ;  /* 0x20000086ff277230 */ /* 0x000fe20000004100 */
[----:B------:R-:W-:Y:S01]  /*1040*/  MOV R129, R127 ;  /* 0x0000007f00817202 */ /* 0x000fe20000000f00 */
[----:B------:R-:W-:Y:S01]  /*1050*/  FADD.FTZ R122, -R198, R43 ;  /* 0x0000002bc67a7221 */ /* 0x000fe20000010100 */
[----:B------:R-:W-:Y:S01]  /*1060*/  SHF.R.U32.HI R131, RZ, 0x10, R127 ;  /* 0x00000010ff837819 */ /* 0x000fe2000001167f */
[----:B------:R-:W-:Y:S01]  /*1070*/  HADD2.F32 R127, -RZ, R46.H0_H0 ;  /* 0x2000002eff7f7230 */ /* 0x000fe20000004100 */
[----:B------:R-:W-:Y:S02]  /*1080*/  MOV R147, R125 ;  /* 0x0000007d00937202 */ /* 0x000fe40000000f00 */
[----:B------:R-:W-:Y:S01]  /*1090*/  SHF.R.U32.HI R148, RZ, 0x10, R125 ;  /* 0x00000010ff947819 */ /* 0x000fe2000001167d */
[----:B------:R-:W-:Y:S01]  /*10a0*/  HADD2.F32 R125, -RZ, R45.H0_H0 ;  /* 0x2000002dff7d7230 */ /* 0x000fe20000004100 */
[----:B------:R-:W-:Y:S01]  /*10b0*/  MOV R141, R123 ;  /* 0x0000007b008d7202 */ /* 0x000fe20000000f00 */
[----:B------:R-:W-:Y:S01]  /*10c0*/  HADD2.F32 R142, -RZ, R47.H0_H0 ;  /* 0x2000002fff8e7230 */ /* 0x000fe20000004100 */
[----:B------:R-:W-:Y:S01]  /*10d0*/  SHF.R.U32.HI R145, RZ, 0x10, R123 ;  /* 0x00000010ff917819 */ /* 0x000fe2000001167b */
[----:B------:R-:W-:Y:S01]  /*10e0*/  HADD2.F32 R123, -RZ, R44.H0_H0 ;  /* 0x2000002cff7b7230 */ /* 0x000fe20000004100 */
[--C-:B------:R-:W-:Y:S01]  /*10f0*/  SHF.R.U64 R171, R46, 0x10, R47.reuse ;  /* 0x000000102eab7819 */ /* 0x100fe2000000122f */
[----:B------:R-:W-:Y:S01]  /*1100*/  HADD2.F32 R45, -RZ, R128.H0_H0 ;  /* 0x20000080ff2d7230 */ /* 0x000fe20000004100 */
[----:B------:R-:W-:Y:S01]  /*1110*/  SHF.R.U32.HI R155, RZ, 0x10, R47 ;  /* 0x00000010ff9b7819 */ /* 0x000fe2000001162f */
[C---:B------:R-:W-:Y:S01]  /*1120*/  FADD.FTZ R46, -R198.reuse, R37 ;  /* 0x00000025c62e7221 */ /* 0x040fe20000010100 */
[----:B------:R-:W-:Y:S01]  /*1130*/  HADD2.F32 R43, -RZ, R154.H0_H0 ;  /* 0x2000009aff2b7230 */ /* 0x000fe20000004100 */
[----:B------:R-:W-:Y:S01]  /*1140*/  MOV R104, R119 ;  /* 0x0000007700687202 */ /* 0x000fe20000000f00 */
[----:B------:R-:W-:Y:S01]  /*1150*/  HADD2.F32 R47, -RZ, R130.H0_H0 ;  /* 0x20000082ff2f7230 */ /* 0x000fe20000004100 */
[----:B------:R-:W-:Y:S01]  /*1160*/  SHF.R.U32.HI R106, RZ, 0x10, R119 ;  /* 0x00000010ff6a7819 */ /* 0x000fe20000011677 */
[C---:B------:R-:W-:Y:S01]  /*1170*/  FADD.FTZ R44, -R198.reuse, R35 ;  /* 0x00000023c62c7221 */ /* 0x040fe20000010100 */
[----:B------:R-:W-:Y:S01]  /*1180*/  HADD2.F32 R37, -RZ, R170.H0_H0 ;  /* 0x200000aaff257230 */ /* 0x000fe20000004100 */
[----:B------:R-:W-:Y:S01]  /*1190*/  SHF.R.U32.HI R176, RZ, 0x10, R113 ;  /* 0x00000010ffb07819 */ /* 0x000fe20000011671 */
[----:B------:R-:W-:Y:S01]  /*11a0*/  HADD2.F32 R119, -RZ, R40.H0_H0 ;  /* 0x20000028ff777230 */ /* 0x000fe20000004100 */
[C---:B------:R-:W-:Y:S01]  /*11b0*/  FADD.FTZ R40, -R198.reuse, R115 ;  /* 0x00000073c6287221 */ /* 0x040fe20000010100 */
        /* <DEDUP_REMOVED lines=9> */
[----:B------:R-:W-:-:S02]  /*1250*/  FADD.FTZ R130, -R198, R47 ;  /* 0x0000002fc6827221 */ /* 0x000fc40000010100 */
[C---:B------:R-:W-:Y:S02]  /*1260*/  FADD.FTZ R174, -R198.reuse, R142 ;  /* 0x0000008ec6ae7221 */ /* 0x040fe40000010100 */
[C---:B------:R-:W-:Y:S02]  /*1270*/  FADD.FTZ R154, -R198.reuse, R37 ;  /* 0x00000025c69a7221 */ /* 0x040fe40000010100 */
[C---:B-----5:R-:W-:Y:S01]  /*1280*/  FMUL.FTZ R43, R33.reuse, R44 ;  /* 0x0000002c212b7220 */ /* 0x060fe20000410000 */
[----:B------:R-:W-:Y:S01]  /*1290*/  MOV R133, R121 ;  /* 0x0000007900857202 */ /* 0x000fe20000000f00 */
[----:B------:R-:W-:Y:S01]  /*12a0*/  FADD.FTZ R142, -R198, R35 ;  /* 0x00000023c68e7221 */ /* 0x000fe20000010100 */
[----:B------:R-:W-:Y:S01]  /*12b0*/  SHF.R.U32.HI R139, RZ, 0x10, R121 ;  /* 0x00000010ff8b7819 */ /* 0x000fe20000011679 */
[C---:B------:R-:W-:Y:S01]  /*12c0*/  FMUL.FTZ R37, R33.reuse, R40 ;  /* 0x0000002821257220 */ /* 0x040fe20000410000 */
[----:B------:R-:W-:Y:S01]  /*12d0*/  HADD2.F32 R39, -RZ, R171.H0_H0 ;  /* 0x200000abff277230 */ /* 0x000fe20000004100 */
[C---:B------:R-:W-:Y:S01]  /*12e0*/  FMUL.FTZ R44, R33.reuse, R46 ;  /* 0x0000002e212c7220 */ /* 0x040fe20000410000 */
[----:B------:R-:W-:Y:S01]  /*12f0*/  HADD2.F32 R121, -RZ, R42.H0_H0 ;  /* 0x2000002aff797230 */ /* 0x000fe20000004100 */
[----:B------:R-:W-:-:S02]  /*1300*/  FMUL.FTZ R40, R33, R124 ;  /* 0x0000007c21287220 */ /* 0x000fc40000410000 */
[C---:B------:R-:W-:Y:S01]  /*1310*/  FMUL.FTZ R46, R33.reuse, R112 ;  /* 0x00000070212e7220 */ /* 0x040fe20000410000 */
[----:B------:R-:W-:Y:S01]  /*1320*/  HADD2.F32 R112, -RZ, R138.H0_H0 ;  /* 0x2000008aff707230 */ /* 0x000fe20000004100 */
[C---:B------:R-:W-:Y:S02]  /*1330*/  FMUL.FTZ R124, R33.reuse, R126 ;  /* 0x0000007e217c7220 */ /* 0x040fe40000410000 */
[C---:B------:R-:W-:Y:S02]  /*1340*/  FADD.FTZ R42, -R198.reuse, R119 ;  /* 0x00000077c62a7221 */ /* 0x040fe40000010100 */
[C---:B------:R-:W-:Y:S02]  /*1350*/  FMUL.FTZ R126, R33.reuse, R130 ;  /* 0x00000082217e7220 */ /* 0x040fe40000410000 */
[C---:B------:R-:W-:Y:S02]  /*1360*/  FADD.FTZ R36, -R198.reuse, R36 ;  /* 0x00000024c6247221 */ /* 0x040fe40000010100 */
[----:B------:R-:W-:Y:S01]  /*1370*/  FMUL.FTZ R130, R33, R142 ;  /* 0x0000008e21827220 */ /* 0x000fe20000410000 */
[----:B------:R-:W-:Y:S01]  /*1380*/  HADD2.F32 R142, -RZ, R140.H0_H0 ;  /* 0x2000008cff8e7230 */ /* 0x000fe20000004100 */
[----:B------:R-:W-:-:S02]  /*1390*/  FADD.FTZ R172, -R198, R39 ;  /* 0x00000027c6ac7221 */ /* 0x000fc40000010100 */
[----:B------:R-:W-:Y:S02]  /*13a0*/  FMUL.FTZ R39, R33, R42 ;  /* 0x0000002a21277220 */ /* 0x000fe40000410000 */
[----:B------:R-:W-:Y:S01]  /*13b0*/  FMUL.FTZ R140, R3, R112 ;  /* 0x00000070038c7220 */ /* 0x000fe20000410000 */
[----:B------:R-:W-:Y:S01]  /*13c0*/  HADD2.F32 R129, -RZ, R129.H0_H0 ;  /* 0x20000081ff817230 */ /* 0x000fe20000004100 */
[C---:B------:R-:W-:Y:S02]  /*13d0*/  FMUL.FTZ R35, R33.reuse, R36 ;  /* 0x0000002421237220 */ /* 0x040fe40000410000 */
[C---:B------:R-:W-:Y:S02]  /*13e0*/  FMUL.FTZ R42, R33.reuse, R132 ;  /* 0x00000084212a7220 */ /* 0x040fe40000410000 */
[C---:B------:R-:W-:Y:S01]  /*13f0*/  FMUL.FTZ R132, R33.reuse, R154 ;  /* 0x0000009a21847220 */ /* 0x040fe20000410000 */
[----:B------:R-:W-:Y:S01]  /*1400*/  HADD2.F32 R154, -RZ, R105.H0_H0 ;  /* 0x20000069ff9a7230 */ /* 0x000fe20000004100 */
[----:B------:R-:W-:Y:S01]  /*1410*/  FADD.FTZ R196, -R198, R153 ;  /* 0x00000099c6c47221 */ /* 0x000fe20000010100 */
[----:B------:R-:W-:Y:S01]  /*1420*/  HADD2.F32 R153, -RZ, R104.H0_H0 ;  /* 0x20000068ff997230 */ /* 0x000fe20000004100 */
[----:B------:R-:W-:-:S02]  /*1430*/  FMUL.FTZ R36, R33, R38 ;  /* 0x0000002621247220 */ /* 0x000fc40000410000 */
[----:B------:R-:W-:Y:S02]  /*1440*/  FADD.FTZ R77, R77, R142 ;  /* 0x0000008e4d4d7221 */ /* 0x000fe40000010000 */
[-C--:B------:R-:W-:Y:S02]  /*1450*/  FFMA.FTZ R49, R43, R142.reuse, R49 ;  /* 0x0000008e2b317223 */ /* 0x080fe40000010031 */
[----:B------:R-:W-:Y:S02]  /*1460*/  FMUL.FTZ R142, R19, R142 ;  /* 0x0000008e138e7220 */ /* 0x000fe40000410000 */
[----:B------:R-:W-:Y:S01]  /*1470*/  FADD.FTZ R105, RZ, R140 ;  /* 0x0000008cff697221 */ /* 0x000fe20000010000 */
[----:B------:R-:W-:Y:S01]  /*1480*/  HADD2.F32 R131, -RZ, R131.H0_H0 ;  /* 0x20000083ff837230 */ /* 0x000fe20000004100 */
[----:B------:R-:W-:Y:S01]  /*1490*/  FADD.FTZ R120, -R198, R41 ;  /* 0x00000029c6787221 */ /* 0x000fe20000010100 */
[----:B------:R-:W-:Y:S01]  /*14a0*/  HADD2.F32 R41, -RZ, R155.H0_H0 ;  /* 0x2000009bff297230 */ /* 0x000fe20000004100 */
[----:B------:R-:W-:Y:S01]  /*14b0*/  FFMA.FTZ R104, R35, R140, RZ ;  /* 0x0000008c23687223 */ /* 0x000fe200000100ff */
[----:B------:R-:W-:Y:S01]  /*14c0*/  HADD2.F32 R155, -RZ, R106.H0_H0 ;  /* 0x2000006aff9b7230 */ /* 0x000fe20000004100 */
[----:B------:R-:W-:-:S02]  /*14d0*/  FADD.FTZ R78, R78, R129 ;  /* 0x000000814e4e7221 */ /* 0x000fc40000010000 */
[-C--:B------:R-:W-:Y:S02]  /*14e0*/  FFMA.FTZ R50, R36, R129.reuse, R50 ;  /* 0x0000008124327223 */ /* 0x080fe40000010032 */
[----:B------:R-:W-:Y:S02]  /*14f0*/  FMUL.FTZ R129, R4, R129 ;  /* 0x0000008104817220 */ /* 0x000fe40000410000 */
[----:B------:R-:W-:Y:S02]  /*1500*/  FADD.FTZ R106, R105, R142 ;  /* 0x0000008e696a7221 */ /* 0x000fe40000010000 */
[----:B------:R-:W-:Y:S01]  /*1510*/  FFMA.FTZ R104, R43, R142, R104 ;  /* 0x0000008e2b687223 */ /* 0x000fe20000010068 */
[----:B------:R-:W-:Y:S01]  /*1520*/  HADD2.F32 R150, -RZ, R150.H0_H0 ;  /* 0x20000096ff967230 */ /* 0x000fe20000004100 */
[----:B------:R-:W-:Y:S02]  /*1530*/  FADD.FTZ R118, -R198, R118 ;  /* 0x00000076c6767221 */ /* 0x000fe40000010100 */
[----:B------:R-:W-:-:S02]  /*1540*/  FADD.FTZ R79, R79, R131 ;  /* 0x000000834f4f7221 */ /* 0x000fc40000010000 */
[-C--:B------:R-:W-:Y:S02]  /*1550*/  FFMA.FTZ R51, R44, R131.reuse, R51 ;  /* 0x000000832c337223 */ /* 0x080fe40000010033 */
[----:B------:R-:W-:Y:S02]  /*1560*/  FMUL.FTZ R131, R20, R131 ;  /* 0x0000008314837220 */ /* 0x000fe40000410000 */
[----:B------:R-:W-:Y:S02]  /*1570*/  FADD.FTZ R106, R106, R129 ;  /* 0x000000816a6a7221 */ /* 0x000fe40000010000 */
[----:B------:R-:W-:Y:S02]  /*1580*/  FFMA.FTZ R104, R36, R129, R104 ;  /* 0x0000008124687223 */ /* 0x000fe40000010068 */
[----:B------:R-:W-:Y:S01]  /*1590*/  FMUL.FTZ R38, R33, R118 ;  /* 0x0000007621267220 */ /* 0x000fe20000410000 */
[----:B------:R-:W-:Y:S01]  /*15a0*/  HADD2.F32 R118, -RZ, R144.H0_H0 ;  /* 0x20000090ff767230 */ /* 0x000fe20000004100 */
[----:B------:R-:W-:-:S02]  /*15b0*/  FADD.FTZ R76, R76, R112 ;  /* 0x000000704c4c7221 */ /* 0x000fc40000010000 */
[----:B------:R-:W-:Y:S01]  /*15c0*/  FFMA.FTZ R48, R35, R112, R48 ;  /* 0x0000007023307223 */ /* 0x000fe20000010030 */
[----:B------:R-:W-:Y:S01]  /*15d0*/  HADD2.F32 R112, -RZ, R149.H0_H0 ;  /* 0x20000095ff707230 */ /* 0x000fe20000004100 */
[----:B------:R-:W-:Y:S02]  /*15e0*/  FMUL.FTZ R144, R5, R150 ;  /* 0x0000009605907220 */ /* 0x000fe40000410000 */
[----:B------:R-:W-:Y:S02]  /*15f0*/  FADD.FTZ R105, R106, R131 ;  /* 0x000000836a697221 */ /* 0x000fe40000010000 */
[----:B------:R-:W-:Y:S01]  /*1600*/  FFMA.FTZ R106, R44, R131, R104 ;  /* 0x000000832c6a7223 */ /* 0x000fe20000010068 */
[----:B------:R-:W-:Y:S01]  /*1610*/  HADD2.F32 R147, -RZ, R147.H0_H0 ;  /* 0x20000093ff937230 */ /* 0x000fe20000004100 */
[----:B------:R-:W-:Y:S01]  /*1620*/  FADD.FTZ R104, R105, R144 ;  /* 0x0000009069687221 */ /* 0x000fe20000010000 */
[----:B------:R-:W-:Y:S01]  /*1630*/  HADD2.F32 R115, -RZ, R133.H0_H0 ;  /* 0x20000085ff737230 */ /* 0x000fe20000004100 */
[----:B------:R-:W-:-:S02]  /*1640*/  FMUL.FTZ R133, R21, R112 ;  /* 0x0000007015857220 */ /* 0x000fc40000410000 */
[----:B------:R-:W-:Y:S01]  /*1650*/  FFMA.FTZ R105, R37, R144, R106 ;  /* 0x0000009025697223 */ /* 0x000fe2000001006a */
[----:B------:R-:W-:Y:S01]  /*1660*/  HADD2.F32 R148, -RZ, R148.H0_H0 ;  /* 0x20000094ff947230 */ /* 0x000fe20000004100 */
[----:B------:R-:W-:Y:S01]  /*1670*/  FADD.FTZ R152, -R198, R125 ;  /* 0x0000007dc6987221 */ /* 0x000fe20000010100 */
[----:B------:R-:W-:Y:S01]  /*1680*/  HADD2.F32 R119, -RZ, R135.H0_H0 ;  /* 0x20000087ff777230 */ /* 0x000fe20000004100 */
[----:B------:R-:W-:Y:S02]  /*1690*/  FMUL.FTZ R135, R6, R147 ;  /* 0x0000009306877220 */ /* 0x000fe40000410000 */
[----:B------:R-:W-:Y:S02]  /*16a0*/  FADD.FTZ R104, R104, R133 ;  /* 0x0000008568687221 */ /* 0x000fe40000010000 */
[----:B------:R-:W-:Y:S01]  /*16b0*/  FFMA.FTZ R105, R46, R133, R105 ;  /* 0x000000852e697223 */ /* 0x000fe20000010069 */
[----:B------:R-:W-:Y:S01]  /*16c0*/  HADD2.F32 R146, -RZ, R146.H0_H0 ;  /* 0x20000092ff927230 */ /* 0x000fe20000004100 */
[----:B------:R-:W-:-:S02]  /*16d0*/  FADD.FTZ R170, -R198, R127 ;  /* 0x0000007fc6aa7221 */ /* 0x000fc40000010100 */
[C---:B------:R-:W-:Y:S01]  /*16e0*/  FMUL.FTZ R47, R33.reuse, R152 ;  /* 0x00000098212f7220 */ /* 0x040fe20000410000 */
[----:B------:R-:W-:Y:S01]  /*16f0*/  HADD2.F32 R152, -RZ, R137.H0_H0 ;  /* 0x20000089ff987230 */ /* 0x000fe20000004100 */
[----:B------:R-:W-:Y:S02]  /*1700*/  FMUL.FTZ R120, R33, R120 ;  /* 0x0000007821787220 */ /* 0x000fe40000410000 */
[----:B------:R-:W-:Y:S02]  /*1710*/  FMUL.FTZ R137, R22, R148 ;  /* 0x0000009416897220 */ /* 0x000fe40000410000 */
[----:B------:R-:W-:Y:S02]  /*1720*/  FADD.FTZ R104, R104, R135 ;  /* 0x0000008768687221 */ /* 0x000fe40000010000 */
[----:B------:R-:W-:Y:S02]  /*1730*/  FFMA.FTZ R105, R38, R135, R105 ;  /* 0x0000008726697223 */ /* 0x000fe40000010069 */
[----:B------:R-:W-:-:S02]  /*1740*/  FADD.FTZ R128, -R198, R121 ;  /* 0x00000079c6807221 */ /* 0x000fc40000010100 */
        /* <DEDUP_REMOVED lines=8> */
[----:B------:R-:W-:Y:S01]  /*17d0*/  FMUL.FTZ R122, R33, R122 ;  /* 0x0000007a217a7220 */ /* 0x000fe20000410000 */
[----:B------:R-:W-:Y:S01]  /*17e0*/  HADD2.F32 R149, -RZ, R139.H0_H0 ;  /* 0x2000008bff957230 */ /* 0x000fe20000004100 */
[----:B------:R-:W-:-:S02]  /*17f0*/  FMUL.FTZ R139, R23, R118 ;  /* 0x00000076178b7220 */ /* 0x000fc40000410000 */
[----:B------:R-:W-:Y:S02]  /*1800*/  FADD.FTZ R104, R107, R146 ;  /* 0x000000926b687221 */ /* 0x000fe40000010000 */
[----:B------:R-:W-:Y:S01]  /*1810*/  FFMA.FTZ R105, R39, R146, R105 ;  /* 0x0000009227697223 */ /* 0x000fe20000010069 */
[----:B------:R-:W-:Y:S01]  /*1820*/  HADD2.F32 R145, -RZ, R145.H0_H0 ;  /* 0x20000091ff917230 */ /* 0x000fe20000004100 */
[----:B------:R-:W-:Y:S02]  /*1830*/  FADD.FTZ R70, R70, R141 ;  /* 0x0000008d46467221 */ /* 0x000fe40000010000 */
[-C--:B------:R-:W-:Y:S02]  /*1840*/  FFMA.FTZ R98, R40, R141.reuse, R98 ;  /* 0x0000008d28627223 */ /* 0x080fe40000010062 */
[----:B------:R-:W-:Y:S02]  /*1850*/  FMUL.FTZ R141, R8, R141 ;  /* 0x0000008d088d7220 */ /* 0x000fe40000410000 */
[----:B------:R-:W-:-:S02]  /*1860*/  FADD.FTZ R104, R104, R139 ;  /* 0x0000008b68687221 */ /* 0x000fc40000010000 */
[----:B------:R-:W-:Y:S02]  /*1870*/  FFMA.FTZ R105, R122, R139, R105 ;  /* 0x0000008b7a697223 */ /* 0x000fe40000010069 */
[----:B------:R-:W-:Y:S01]  /*1880*/  FADD.FTZ R134, -R198, R113 ;  /* 0x00000071c6867221 */ /* 0x000fe20000010100 */
[----:B------:R-:W-:Y:S01]  /*1890*/  HADD2.F32 R113, -RZ, R143.H0_H0 ;  /* 0x2000008fff717230 */ /* 0x000fe20000004100 */
[----:B------:R-:W-:Y:S02]  /*18a0*/  FMUL.FTZ R143, R24, R145 ;  /* 0x00000091188f7220 */ /* 0x000fe40000410000 */
[----:B------:R-:W-:Y:S02]  /*18b0*/  FADD.FTZ R104, R104, R141 ;  /* 0x0000008d68687221 */ /* 0x000fe40000010000 */
[----:B------:R-:W-:Y:S02]  /*18c0*/  FFMA.FTZ R105, R40, R141, R105 ;  /* 0x0000008d28697223 */ /* 0x000fe40000010069 */
[----:B------:R-:W-:-:S02]  /*18d0*/  FADD.FTZ R178, -R198, R41 ;  /* 0x00000029c6b27221 */ /* 0x000fc40000010100 */
        /* <DEDUP_REMOVED lines=8> */
[----:B------:R-:W-:Y:S02]  /*1960*/  FMUL.FTZ R145, R25, R152 ;  /* 0x0000009819917220 */ /* 0x000fe40000410000 */
[----:B------:R-:W-:Y:S02]  /*1970*/  FADD.FTZ R104, R107, R148 ;  /* 0x000000946b687221 */ /* 0x000fe40000010000 */
[----:B------:R-:W-:Y:S02]  /*1980*/  FFMA.FTZ R105, R41, R148, R105 ;  /* 0x0000009429697223 */ /* 0x000fe40000010069 */
[----:B------:R-:W-:-:S02]  /*1990*/  FMUL.FTZ R128, R33, R134 ;  /* 0x0000008621807220 */ /* 0x000fc40000410000 */
[----:B------:R-:W-:Y:S02]  /*19a0*/  FADD.FTZ R74, R74, R147 ;  /* 0x000000934a4a7221 */ /* 0x000fe40000010000 */
[----:B------:R-:W-:Y:S02]  /*19b0*/  FFMA.FTZ R102, R38, R147, R102 ;  /* 0x0000009326667223 */ /* 0x000fe40000010066 */
        /* <DEDUP_REMOVED lines=15> */
[----:B------:R-:W-:-:S02]  /*1ab0*/  FADD.FTZ R192, -R198, R151 ;  /* 0x00000097c6c07221 */ /* 0x000fc40000010100 */
[----:B------:R-:W-:Y:S02]  /*1ac0*/  FMUL.FTZ R151, R27, R154 ;  /* 0x0000009a1b977220 */ /* 0x000fe40000410000 */
[----:B------:R-:W-:Y:S02]  /*1ad0*/  FADD.FTZ R104, R107, R150 ;  /* 0x000000966b687221 */ /* 0x000fe40000010000 */
[----:B------:R-:W-:Y:S02]  /*1ae0*/  FFMA.FTZ R105, R45, R150, R105 ;  /* 0x000000962d697223 */ /* 0x000fe40000010069 */
[----:B------:R-:W-:Y:S02]  /*1af0*/  FADD.FTZ R65, R65, R152 ;  /* 0x0000009841417221 */ /* 0x000fe40000010000 */
[----:B------:R-:W-:Y:S02]  /*1b00*/  FFMA.FTZ R93, R126, R152, R93 ;  /* 0x000000987e5d7223 */ /* 0x000fe4000001005d */
[----:B------:R-:W-:-:S02]  /*1b10*/  FMUL.FTZ R152, R12, R153 ;  /* 0x000000990c987220 */ /* 0x000fc40000410000 */
[----:B------:R-:W-:Y:S02]  /*1b20*/  FADD.FTZ R107, R104, R151 ;  /* 0x00000097686b7221 */ /* 0x000fe40000010000 */
[----:B------:R-:W-:Y:S01]  /*1b30*/  FFMA.FTZ R105, R130, R151, R105 ;  /* 0x0000009782697223 */ /* 0x000fe20000010069 */
[----:B------:R-:W-:Y:S01]  /*1b40*/  HADD2.F32 R108, -RZ, R108.H0_H0 ;  /* 0x2000006cff6c7230 */ /* 0x000fe20000004100 */
[----:B------:R-:W-:Y:S02]  /*1b50*/  FADD.FTZ R62, R62, R153 ;  /* 0x000000993e3e7221 */ /* 0x000fe40000010000 */
[----:B------:R-:W-:Y:S02]  /*1b60*/  FFMA.FTZ R90, R47, R153, R90 ;  /* 0x000000992f5a7223 */ /* 0x000fe4000001005a */
[----:B------:R-:W-:Y:S02]  /*1b70*/  FMUL.FTZ R153, R28, R155 ;  /* 0x0000009b1c997220 */ /* 0x000fe40000410000 */
[----:B------:R-:W-:-:S02]  /*1b80*/  FADD.FTZ R104, R107, R152 ;  /* 0x000000986b687221 */ /* 0x000fc40000010000 */
[----:B------:R-:W-:Y:S02]  /*1b90*/  FFMA.FTZ R105, R47, R152, R105 ;  /* 0x000000982f697223 */ /* 0x000fe40000010069 */
[----:B------:R-:W-:Y:S02]  /*1ba0*/  FADD.FTZ R61, R61, R154 ;  /* 0x0000009a3d3d7221 */ /* 0x000fe40000010000 */
[----:B------:R-:W-:Y:S02]  /*1bb0*/  FFMA.FTZ R89, R130, R154, R89 ;  /* 0x0000009a82597223 */ /* 0x000fe40000010059 */
[----:B------:R-:W-:Y:S02]  /*1bc0*/  FMUL.FTZ R154, R13, R108 ;  /* 0x0000006c0d9a7220 */ /* 0x000fe40000410000 */
[----:B------:R-:W-:Y:S02]  /*1bd0*/  FADD.FTZ R107, R104, R153 ;  /* 0x00000099686b7221 */ /* 0x000fe40000010000 */
[----:B------:R-:W-:Y:S01]  /*1be0*/  FFMA.FTZ R105, R132, R153, R105 ;  /* 0x0000009984697223 */ /* 0x000fe20000010069 */
[----:B------:R-:W-:Y:S01]  /*1bf0*/  HADD2.F32 R109, -RZ, R109.H0_H0 ;  /* 0x2000006dff6d7230 */ /* 0x000fe20000004100 */
[----:B------:R-:W-:-:S02]  /*1c00*/  FMUL.FTZ R134, R33, R172 ;  /* 0x000000ac21867220 */ /* 0x000fc40000410000 */
[----:B------:R-:W-:Y:S02]  /*1c10*/  FADD.FTZ R63, R63, R155 ;  /* 0x0000009b3f3f7221 */ /* 0x000fe40000010000 */
[----:B------:R-:W-:Y:S02]  /*1c20*/  FFMA.FTZ R91, R132, R155, R91 ;  /* 0x0000009b845b7223 */ /* 0x000fe4000001005b */
[----:B------:R-:W-:Y:S02]  /*1c30*/  FMUL.FTZ R155, R29, R170 ;  /* 0x000000aa1d9b7220 */ /* 0x000fe40000410000 */
[----:B------:R-:W-:Y:S02]  /*1c40*/  FADD.FTZ R104, R107, R154 ;  /* 0x0000009a6b687221 */ /* 0x000fe40000010000 */
[----:B------:R-:W-:Y:S01]  /*1c50*/  FFMA.FTZ R105, R121, R154, R105 ;  /* 0x0000009a79697223 */ /* 0x000fe20000010069 */
[----:B------:R-:W-:Y:S01]  /*1c60*/  HADD2.F32 R110, -RZ, R110.H0_H0 ;  /* 0x2000006eff6e7230 */ /* 0x000fe20000004100 */
[----:B------:R-:W-:-:S02]  /*1c70*/  FADD.FTZ R57, R57, R170 ;  /* 0x000000aa39397221 */ /* 0x000fc40000010000 */
[----:B------:R-:W-:Y:S02]  /*1c80*/  FFMA.FTZ R85, R134, R170, R85 ;  /* 0x000000aa86557223 */ /* 0x000fe40000010055 */
[C---:B------:R-:W-:Y:S02]  /*1c90*/  FMUL.FTZ R123, R33.reuse, R174 ;  /* 0x000000ae217b7220 */ /* 0x040fe40000410000 */
[----:B------:R-:W-:Y:S02]  /*1ca0*/  FMUL.FTZ R170, R14, R109 ;  /* 0x0000006d0eaa7220 */ /* 0x000fe40000410000 */
[----:B------:R-:W-:Y:S02]  /*1cb0*/  FADD.FTZ R107, R104, R155 ;  /* 0x0000009b686b7221 */ /* 0x000fe40000010000 */
[----:B------:R-:W-:Y:S01]  /*1cc0*/  FFMA.FTZ R105, R134, R155, R105 ;  /* 0x0000009b86697223 */ /* 0x000fe20000010069 */
[----:B------:R-:W-:Y:S01]  /*1cd0*/  HADD2.F32 R116, -RZ, R116.H0_H0 ;  /* 0x20000074ff747230 */ /* 0x000fe20000004100 */
[----:B------:R-:W-:-:S02]  /*1ce0*/  FMUL.FTZ R136, R33, R178 ;  /* 0x000000b221887220 */ /* 0x000fc40000410000 */
[----:B------:R-:W-:Y:S02]  /*1cf0*/  FMUL.FTZ R171, R30, R110 ;  /* 0x0000006e1eab7220 */ /* 0x000fe40000410000 */
[----:B------:R-:W-:Y:S02]  /*1d00*/  FADD.FTZ R104, R107, R170 ;  /* 0x000000aa6b687221 */ /* 0x000fe40000010000 */
[----:B------:R-:W-:Y:S01]  /*1d10*/  FFMA.FTZ R105, R123, R170, R105 ;  /* 0x000000aa7b697223 */ /* 0x000fe20000010069 */
[----:B------:R-:W-:Y:S01]  /*1d20*/  HADD2.F32 R174, -RZ, R111.H0_H0 ;  /* 0x2000006fffae7230 */ /* 0x000fe20000004100 */
[----:B------:R-:W-:Y:S02]  /*1d30*/  FMUL.FTZ R125, R33, R192 ;  /* 0x000000c0217d7220 */ /* 0x000fe40000410000 */
[----:B------:R-:W-:Y:S02]  /*1d40*/  FMUL.FTZ R172, R15, R116 ;  /* 0x000000740fac7220 */ /* 0x000fe40000410000 */
[----:B------:R-:W-:-:S02]  /*1d50*/  FADD.FTZ R107, R104, R171 ;  /* 0x000000ab686b7221 */ /* 0x000fc40000010000 */
[----:B------:R-:W-:Y:S01]  /*1d60*/  FFMA.FTZ R105, R136, R171, R105 ;  /* 0x000000ab88697223 */ /* 0x000fe20000010069 */
[----:B------:R-:W-:Y:S01]  /*1d70*/  HADD2.F32 R176, -RZ, R176.H0_H0 ;  /* 0x200000b0ffb07230 */ /* 0x000fe20000004100 */
[----:B------:R-:W-:Y:S01]  /*1d80*/  FMUL.FTZ R138, R33, R194 ;  /* 0x000000c2218a7220 */ /* 0x000fe20000410000 */
[----:B------:R-:W-:Y:S01]  /*1d90*/  HADD2.F32 R117, -RZ, R117.H0_H0 ;  /* 0x20000075ff757230 */ /* 0x000fe20000004100 */
[----:B------:R-:W-:Y:S02]  /*1da0*/  FMUL.FTZ R173, R31, R174 ;  /* 0x000000ae1fad7220 */ /* 0x000fe40000410000 */
[----:B------:R-:W-:Y:S02]  /*1db0*/  FADD.FTZ R104, R107, R172 ;  /* 0x000000ac6b687221 */ /* 0x000fe40000010000 */
[----:B------:R-:W-:Y:S01]  /*1dc0*/  FFMA.FTZ R105, R125, R172, R105 ;  /* 0x000000ac7d697223 */ /* 0x000fe20000010069 */
[----:B------:R-:W-:Y:S01]  /*1dd0*/  HADD2.F32 R114, -RZ, R114.H0_H0 ;  /* 0x20000072ff727230 */ /* 0x000fe20000004100 */
[----:B------:R-:W-:-:S02]  /*1de0*/  FADD.FTZ R53, R53, R174 ;  /* 0x000000ae35357221 */ /* 0x000fc40000010000 */
[----:B------:R-:W-:Y:S02]  /*1df0*/  FFMA.FTZ R81, R138, R174, R81 ;  /* 0x000000ae8a517223 */ /* 0x000fe40000010051 */
[----:B------:R-:W-:Y:S02]  /*1e00*/  FADD.FTZ R176, -R198, R176 ;  /* 0x000000b0c6b07221 */ /* 0x000fe40000010100 */
        /* <DEDUP_REMOVED lines=32> */
.L_x_1749:
[----:B0-----:R-:W-:Y:S05]  /*2010*/  BSYNC B0 ;  /* 0x0000000000007941 */ /* 0x001fea0003800000 */
.L_x_1747:
[----:B------:R-:W-:Y:S02]  /*2020*/  LOP3.LUT P2, RZ, R18, 0xff, RZ, 0xc0, !PT ;  /* 0x000000ff12ff7812 */ /* 0x000fe4000784c0ff */
[----:B------:R-:W-:Y:S02]  /*2030*/  SHF.R.U32.HI R106, RZ, 0x5, R0 ;  /* 0x00000005ff6a7819 */ /* 0x000fe40000011600 */
[----:B------:R-:W-:-:S02]  /*2040*/  LOP3.LUT P0, RZ, R0, 0x1f, RZ, 0xc0, !PT ;  /* 0x0000001f00ff7812 */ /* 0x000fc4000780c0ff */
[----:B------:R-:W-:-:S07]  /*2050*/  LOP3.LUT R191, R106, 0x7fffff8, RZ, 0xc0, !PT ;  /* 0x07fffff86abf7812 */ /* 0x000fce00078ec0ff */
[----:B------:R-:W-:Y:S01]  /*2060*/  @!P2 IADD3 R191, R191, 0x8, RZ ;  /* 0x00000008bfbfa810 */ /* 0x000fe20007ffe0ff */
[----:B------:R-:W-:Y:S05]  /*2070*/  BRA.DIV ~URZ, `(.L_x_1750) ;  /* 0x00002ee27f007947 */ /* 0x000fea000b800000 */
[----:B------:R0:W1:Y:S02]  /*2080*/  SHFL.DOWN PT, R107, R112, 0x10, 0x1f ;  /* 0x0a001f00706b7f89 */ /* 0x00006400000e0000 */
.L_x_1858:
        /* <DEDUP_REMOVED lines=18> */
.L_x_1859:
        /* <DEDUP_REMOVED lines=23> */
[----:B0-----:R-:W-:Y:S01]  /*2320*/  FADD.FTZ R193, R193, R108 ;  /* 0x0000006cc1c17221 */ /* 0x001fe20000010000 */
[----:B------:R-:W-:Y:S01]  /*2330*/  HFMA2.MMA R108, -RZ, RZ, 0, 0 ;  /* 0x00000000ff6c7435 */ /* 0x000fe200000001ff */
[----:B------:R-:W-:Y:S02]  /*2340*/  FADD.FTZ R104, R104, R109 ;  /* 0x0000006d68687221 */ /* 0x000fe40000010000 */
[----:B------:R-:W-:-:S02]  /*2350*/  FADD.FTZ R193, R110, R193 ;  /* 0x000000c16ec17221 */ /* 0x000fc40000010000 */
[----:B------:R-:W-:Y:S01]  /*2360*/  FADD.FTZ R104, R111, R104 ;  /* 0x000000686f687221 */ /* 0x000fe20000010000 */
[----:B------:R-:W-:Y:S01]  /*2370*/  @P2 LEA.HI.SX32 R108, R105, R106, 0x1e ;  /* 0x0000006a696c2211 */ /* 0x000fe200078ff2ff */
        /* <DEDUP_REMOVED lines=9> */
[----:B------:R-:W-:-:S03]  /*2410*/  FMUL.FTZ R110, R104, c[0x0][0x1e0] ;  /* 0x00007800686e7a20 */ /* 0x000fc60000410000 */
[----:B------:R-:W-:Y:S01]  /*2420*/  FSEL R109, R109, RZ, !P0 ;  /* 0x000000ff6d6d7208 */ /* 0x000fe20004000000 */
[----:B------:R-:W-:Y:S05]  /*2430*/  @P1 BRA `(.L_x_1753) ;  /* 0x0000008000001947 */ /* 0x000fea0003800000 */
[----:B------:R-:W-:Y:S01]  /*2440*/  ULDC.64 UR6, c[0x0][0x218] ;  /* 0x0000860000067ab9 */ /* 0x000fe20000000a00 */
[----:B------:R-:W-:Y:S01]  /*2450*/  MOV R104, RZ ;  /* 0x000000ff00687202 */ /* 0x000fe20000000f00 */
[----:B------:R-:W-:-:S04]  /*2460*/  UISETP.NE.U32.AND UP0, UPT, URZ, UR6, UPT ;  /* 0x000000063f00728c */ /* 0x000fc8000bf05070 */
[----:B------:R-:W-:-:S06]  /*2470*/  UISETP.NE.AND.EX UP0, UPT, URZ, UR7, UPT, UP0 ;  /* 0x000000073f00728c */ /* 0x000fcc000bf05300 */
[----:B------:R-:W-:-:S13]  /*2480*/  PLOP3.LUT P3, PT, PT, PT, UP0, 0x80, 0x0 ;  /* 0x000000000000781c */ /* 0x000fda0003f6f008 */
[----:B------:R-:W-:Y:S05]  /*2490*/  @!P3 BRA `(.L_x_1754) ;  /* 0x000000b00000b947 */ /* 0x000fea0003800000 */
[----:B------:R-:W-:Y:S01]  /*24a0*/  HADD2.F32 R104, -RZ, R168.H0_H0 ;  /* 0x200000a8ff687230 */ /* 0x000fe20000004100 */
[----:B------:R-:W-:Y:S05]  /*24b0*/  BRA `(.L_x_1754) ;  /* 0x0000009000007947 */ /* 0x000fea0003800000 */
.L_x_1753:
        /* <DEDUP_REMOVED lines=9> */
.L_x_1754:
[----:B------:R-:W-:Y:S05]  /*2550*/  BSYNC B0 ;  /* 0x0000000000007941 */ /* 0x000fea0003800000 */
.L_x_1752:
        /* <DEDUP_REMOVED lines=14> */
.L_x_1756:
[----:B------:R-:W-:Y:S01]  /*2640*/  FFMA.FTZ R105, R43, R110, R109 ;  /* 0x0000006e2b697223 */ /* 0x000fe2000001006d */
[----:B------:R-:W-:-:S03]  /*2650*/  @P3 SHF.R.U64 R106, R168, 0x10, R169 ;  /* 0x00000010a86a3819 */ /* 0x000fc600000012a9 */
[----:B------:R-:W-:Y:S02]  /*2660*/  FADD.FTZ R104, R142, -R105 ;  /* 0x800000698e687221 */ /* 0x000fe40000010000 */
[----:B------:R-:W-:Y:S02]  /*2670*/  @P3 HADD2.F32 R105, -RZ, R106.H0_H0 ;  /* 0x2000006aff693230 */ /* 0x000fe40000004100 */
[----:B------:R-:W-:-:S04]  /*2680*/  FMUL.FTZ R104, R33, R104 ;  /* 0x0000006821687220 */ /* 0x000fc80000410000 */
[----:B------:R-:W-:Y:S02]  /*2690*/  @P3 FADD.FTZ R104, R104, R105 ;  /* 0x0000006968683221 */ /* 0x000fe40000010000 */
.L_x_1757:
[----:B------:R-:W-:Y:S05]  /*26a0*/  BSYNC B0 ;  /* 0x0000000000007941 */ /* 0x000fea0003800000 */
.L_x_1755:
        /* <DEDUP_REMOVED lines=9> */
[----:B------:R-:W-:Y:S01]  /*2740*/  HADD2.F32 R104, -RZ, R169.H0_H0 ;  /* 0x200000a9ff687230 */ /* 0x000fe20000004100 */
[----:B------:R-:W-:Y:S05]  /*2750*/  BRA `(.L_x_1760) ;  /* 0x0000005000007947 */ /* 0x000fea0003800000 */
.L_x_1759:
[----:B------:R-:W-:Y:S01]  /*2760*/  FFMA.FTZ R104, R36, R110, R109 ;  /* 0x0000006e24687223 */ /* 0x000fe2000001006d */
[----:B------:R-:W-:-:S03]  /*2770*/  @P3 HADD2.F32 R105, -RZ, R169.H0_H0 ;  /* 0x200000a9ff693230 */ /* 0x000fc60000004100 */
[----:B------:R-:W-:-:S04]  /*2780*/  FADD.FTZ R104, R129, -R104 ;  /* 0x8000006881687221 */ /* 0x000fc80000010000 */
[----:B------:R-:W-:-:S04]  /*2790*/  FMUL.FTZ R104, R33, R104 ;  /* 0x0000006821687220 */ /* 0x000fc80000410000 */
[----:B------:R-:W-:Y:S02]  /*27a0*/  @P3 FADD.FTZ R104, R104, R105 ;  /* 0x0000006968683221 */ /* 0x000fe40000010000 */
.L_x_1760:
[----:B------:R-:W-:Y:S05]  /*27b0*/  BSYNC B0 ;  /* 0x0000000000007941 */ /* 0x000fea0003800000 */
.L_x_1758:
        /* <DEDUP_REMOVED lines=12> */
.L_x_1762:
[----:B------:R-:W-:Y:S01]  /*2880*/  FFMA.FTZ R104, R44, R110, R109 ;  /* 0x0000006e2c687223 */ /* 0x000fe2000001006d */
[----:B------:R-:W-:-:S03]  /*2890*/  @P3 SHF.R.U32.HI R105, RZ, 0x10, R169 ;  /* 0x00000010ff693819 */ /* 0x000fc600000116a9 */
[----:B------:R-:W-:Y:S02]  /*28a0*/  FADD.FTZ R104, R131, -R104 ;  /* 0x8000006883687221 */ /* 0x000fe40000010000 */
[----:B------:R-:W-:Y:S02]  /*28b0*/  @P3 HADD2.F32 R105, -RZ, R105.H0_H0 ;  /* 0x20000069ff693230 */ /* 0x000fe40000004100 */
[----:B------:R-:W-:-:S04]  /*28c0*/  FMUL.FTZ R104, R33, R104 ;  /* 0x0000006821687220 */ /* 0x000fc80000410000 */
[----:B------:R-:W-:Y:S02]  /*28d0*/  @P3 FADD.FTZ R104, R104, R105 ;  /* 0x0000006968683221 */ /* 0x000fe40000010000 */
.L_x_1763:
[----:B------:R-:W-:Y:S05]  /*28e0*/  BSYNC B0 ;  /* 0x0000000000007941 */ /* 0x000fea0003800000 */
.L_x_1761:
[----:B------:R-:W-:Y:S01]  /*28f0*/  @P2 FMUL.FTZ R105, R104, c[0x0][0x1ec] ;  /* 0x00007b0068692a20 */ /* 0x000fe20000410000 */
[----:B------:R-:W-:-:S04]  /*2900*/  @P0 F2FP.PACK_AB R104, RZ, R104 ;  /* 0x00000068ff68023e */ /* 0x000fc800000000ff */
[----:B------:R-:W-:Y:S02]  /*2910*/  @P2 F2FP.PACK_AB R105, RZ, R105 ;  /* 0x00000069ff69223e */ /* 0x000fe400000000ff */
        /* <DEDUP_REMOVED lines=11> */
.L_x_1764:
        /* <DEDUP_REMOVED lines=10> */
.L_x_1766:
[----:B------:R-:W-:Y:S05]  /*2a70*/  BSYNC B0 ;  /* 0x0000000000007941 */ /* 0x000fea0003800000 */
.L_x_1765:
[----:B------:R-:W-:Y:S01]  /*2a80*/  BSSY B0, `(.L_x_1767) ;  /* 0x000000b000007945 */ /* 0x000fe20003800000 */
[----:B------:R-:W-:Y:S05]  /*2a90*/  @P1 BRA `(.L_x_1768) ;  /* 0x0000004000001947 */ /* 0x000fea0003800000 */
[----:B0-----:R-:W-:Y:S01]  /*2aa0*/  HFMA2.MMA R104, -RZ, RZ, 0, 0 ;  /* 0x00000000ff687435 */ /* 0x001fe200000001ff */
[----:B------:R-:W-:Y:S05]  /*2ab0*/  @!P3 BRA `(.L_x_1769) ;  /* 0x000000700000b947 */ /* 0x000fea0003800000 */
[----:B------:R-:W-:Y:S01]  /*2ac0*/  HADD2.F32 R104, -RZ, R166.H0_H0 ;  /* 0x200000a6ff687230 */ /* 0x000fe20000004100 */
[----:B------:R-:W-:Y:S05]  /*2ad0*/  BRA `(.L_x_1769) ;  /* 0x0000005000007947 */ /* 0x000fea0003800000 */
.L_x_1768:
[----:B0-----:R-:W-:-:S04]  /*2ae0*/  FFMA.FTZ R105, R37, R110, R109 ;  /* 0x0000006e25697223 */ /* 0x001fc8000001006d */
[----:B------:R-:W-:Y:S01]  /*2af0*/  FADD.FTZ R104, R144, -R105 ;  /* 0x8000006990687221 */ /* 0x000fe20000010000 */
[----:B------:R-:W-:-:S03]  /*2b00*/  @P3 HADD2.F32 R105, -RZ, R166.H0_H0 ;  /* 0x200000a6ff693230 */ /* 0x000fc60000004100 */
[----:B------:R-:W-:-:S04]  /*2b10*/  FMUL.FTZ R104, R33, R104 ;  /* 0x0000006821687220 */ /* 0x000fc80000410000 */
[----:B------:R-:W-:Y:S02]  /*2b20*/  @P3 FADD.FTZ R104, R104, R105 ;  /* 0x0000006968683221 */ /* 0x000fe40000010000 */
.L_x_1769:
[----:B------:R-:W-:Y:S05]  /*2b30*/  BSYNC B0 ;  /* 0x0000000000007941 */ /* 0x000fea0003800000 */
.L_x_1767:
        /* <DEDUP_REMOVED lines=9> */
[----:B------:R-:W-:-:S05]  /*2bd0*/  SHF.R.U64 R104, R166, 0x10, R167 ;  /* 0x00000010a6687819 */ /* 0x000fca00000012a7 */
[----:B------:R-:W-:Y:S01]  /*2be0*/  HADD2.F32 R104, -RZ, R104.H0_H0 ;  /* 0x20000068ff687230 */ /* 0x000fe20000004100 */
[----:B------:R-:W-:Y:S05]  /*2bf0*/  BRA `(.L_x_1772) ;  /* 0x0000006000007947 */ /* 0x000fea0003800000 */
.L_x_1771:
[----:B------:R-:W-:Y:S01]  /*2c00*/  FFMA.FTZ R104, R46, R110, R109 ;  /* 0x0000006e2e687223 */ /* 0x000fe2000001006d */
[----:B------:R-:W-:-:S03]  /*2c10*/  @P3 SHF.R.U64 R105, R166, 0x10, R167 ;  /* 0x00000010a6693819 */ /* 0x000fc600000012a7 */
[----:B------:R-:W-:Y:S02]  /*2c20*/  FADD.FTZ R104, R133, -R104 ;  /* 0x8000006885687221 */ /* 0x000fe40000010000 */
[----:B------:R-:W-:Y:S02]  /*2c30*/  @P3 HADD2.F32 R105, -RZ, R105.H0_H0 ;  /* 0x20000069ff693230 */ /* 0x000fe40000004100 */
[----:B------:R-:W-:-:S04]  /*2c40*/  FMUL.FTZ R104, R33, R104 ;  /* 0x0000006821687220 */ /* 0x000fc80000410000 */
[----:B------:R-:W-:Y:S02]  /*2c50*/  @P3 FADD.FTZ R104, R104, R105 ;  /* 0x0000006968683221 */ /* 0x000fe40000010000 */
.L_x_1772:
[----:B------:R-:W-:Y:S05]  /*2c60*/  BSYNC B0 ;  /* 0x0000000000007941 */ /* 0x000fea0003800000 */
.L_x_1770:
        /* <DEDUP_REMOVED lines=11> */
.L_x_1774:
[----:B------:R-:W-:Y:S01]  /*2d20*/  FFMA.FTZ R104, R38, R110, R109 ;  /* 0x0000006e26687223 */ /* 0x000fe2000001006d */
[----:B------:R-:W-:-:S03]  /*2d30*/  @P3 HADD2.F32 R105, -RZ, R167.H0_H0 ;  /* 0x200000a7ff693230 */ /* 0x000fc60000004100 */
[----:B------:R-:W-:-:S04]  /*2d40*/  FADD.FTZ R104, R135, -R104 ;  /* 0x8000006887687221 */ /* 0x000fc80000010000 */
[----:B------:R-:W-:-:S04]  /*2d50*/  FMUL.FTZ R104, R33, R104 ;  /* 0x0000006821687220 */ /* 0x000fc80000410000 */
[----:B------:R-:W-:Y:S02]  /*2d60*/  @P3 FADD.FTZ R104, R104, R105 ;  /* 0x0000006968683221 */ /* 0x000fe40000010000 */
.L_x_1775:
[----:B------:R-:W-:Y:S05]  /*2d70*/  BSYNC B0 ;  /* 0x0000000000007941 */ /* 0x000fea0003800000 */
.L_x_1773:
        /* <DEDUP_REMOVED lines=12> */
.L_x_1777:
[----:B------:R-:W-:Y:S01]  /*2e40*/  FFMA.FTZ R104, R120, R110, R109 ;  /* 0x0000006e78687223 */ /* 0x000fe2000001006d */
[----:B------:R-:W-:-:S03]  /*2e50*/  @P3 SHF.R.U32.HI R105, RZ, 0x10, R167 ;  /* 0x00000010ff693819 */ /* 0x000fc600000116a7 */
[----:B------:R-:W-:Y:S02]  /*2e60*/  FADD.FTZ R104, R137, -R104 ;  /* 0x8000006889687221 */ /* 0x000fe40000010000 */
[----:B------:R-:W-:Y:S02]  /*2e70*/  @P3 HADD2.F32 R105, -RZ, R105.H0_H0 ;  /* 0x20000069ff693230 */ /* 0x000fe40000004100 */
[----:B------:R-:W-:-:S04]  /*2e80*/  FMUL.FTZ R104, R33, R104 ;  /* 0x0000006821687220 */ /* 0x000fc80000410000 */
[----:B------:R-:W-:Y:S02]  /*2e90*/  @P3 FADD.FTZ R104, R104, R105 ;  /* 0x0000006968683221 */ /* 0x000fe40000010000 */
.L_x_1778:
[----:B------:R-:W-:Y:S05]  /*2ea0*/  BSYNC B0 ;  /* 0x0000000000007941 */ /* 0x000fea0003800000 */
.L_x_1776:
        /* <DEDUP_REMOVED lines=14> */
.L_x_1779:
[----:B------:R-:W-:Y:S01]  /*2f90*/  BSSY B0, `(.L_x_1780) ;  /* 0x000000b000007945 */ /* 0x000fe20003800000 */
[----:B------:R-:W-:Y:S05]  /*2fa0*/  @!P2 BRA `(.L_x_1781) ;  /* 0x000000900000a947 */ /* 0x000fea0003800000 */
[----:B0-----:R-:W-:Y:S02]  /*2fb0*/  LOP3.LUT R104, R182, 0xffff, RZ, 0xc0, !PT ;  /* 0x0000ffffb6687812 */ /* 0x001fe400078ec0ff */
[----:B------:R-:W-:Y:S02]  /*2fc0*/  PRMT R107, R184, 0x5410, R185 ;  /* 0x00005410b86b7816 */ /* 0x000fe400000000b9 */
[----:B------:R-:W-:Y:S01]  /*2fd0*/  IADD3 R106, R108, 0x100, RZ ;  /* 0x000001006c6a7810 */ /* 0x000fe20007ffe0ff */
[----:B------:R-:W-:Y:S01]  /*2fe0*/  IMAD.WIDE.U32 R104, R104, 0x10000, RZ ;  /* 0x0001000068687825 */ /* 0x000fe200078e00ff */
[----:B------:R-:W-:-:S04]  /*2ff0*/  MOV R111, 0x8 ;  /* 0x00000008006f7802 */ /* 0x000fc80000000f00 */
[----:B------:R-:W-:Y:S01]  /*3000*/  LOP3.LUT R105, R107, R105, RZ, 0xfc, !PT ;  /* 0x000000696b697212 */ /* 0x000fe200078efcff */
[----:B------:R-:W-:Y:S01]  /*3010*/  IMAD.WIDE.U32 R106, R106, R111, c[0x0][0x248] ;  /* 0x000092006a6a7625 */ /* 0x000fe200078e006f */
[----:B------:R-:W-:-:S05]  /*3020*/  LOP3.LUT R104, R104, 0xffff, R177, 0xf8, !PT ;  /* 0x0000ffff68687812 */ /* 0x000fca00078ef8b1 */
[----:B------:R0:W-:Y:S02]  /*3030*/  STG.E.64 [R106.64], R104 ;  /* 0x000000686a007986 */ /* 0x0001e4000c101b04 */
.L_x_1781:
[----:B------:R-:W-:Y:S05]  /*3040*/  BSYNC B0 ;  /* 0x0000000000007941 */ /* 0x000fea0003800000 */
.L_x_1780:
[----:B------:R-:W-:Y:S01]  /*3050*/  BSSY B0, `(.L_x_1782) ;  /* 0x000000b000007945 */ /* 0x000fe20003800000 */
[----:B------:R-:W-:Y:S05]  /*3060*/  @P1 BRA `(.L_x_1783) ;  /* 0x0000004000001947 */ /* 0x000fea0003800000 */
[----:B0-----:R-:W-:Y:S01]  /*3070*/  HFMA2.MMA R104, -RZ, RZ, 0, 0 ;  /* 0x00000000ff687435 */ /* 0x001fe200000001ff */
[----:B------:R-:W-:Y:S05]  /*3080*/  @!P3 BRA `(.L_x_1784) ;  /* 0x000000700000b947 */ /* 0x000fea0003800000 */
[----:B------:R-:W-:Y:S01]  /*3090*/  HADD2.F32 R104, -RZ, R164.H0_H0 ;  /* 0x200000a4ff687230 */ /* 0x000fe20000004100 */
[----:B------:R-:W-:Y:S05]  /*30a0*/  BRA `(.L_x_1784) ;  /* 0x0000005000007947 */ /* 0x000fea0003800000 */
.L_x_1783:
[----:B0-----:R-:W-:-:S04]  /*30b0*/  FFMA.FTZ R105, R39, R110, R109 ;  /* 0x0000006e27697223 */ /* 0x001fc8000001006d */
[----:B------:R-:W-:Y:S01]  /*30c0*/  FADD.FTZ R104, R146, -R105 ;  /* 0x8000006992687221 */ /* 0x000fe20000010000 */
[----:B------:R-:W-:-:S03]  /*30d0*/  @P3 HADD2.F32 R105, -RZ, R164.H0_H0 ;  /* 0x200000a4ff693230 */ /* 0x000fc60000004100 */
[----:B------:R-:W-:-:S04]  /*30e0*/  FMUL.FTZ R104, R33, R104 ;  /* 0x0000006821687220 */ /* 0x000fc80000410000 */
[----:B------:R-:W-:Y:S02]  /*30f0*/  @P3 FADD.FTZ R104, R104, R105 ;  /* 0x0000006968683221 */ /* 0x000fe40000010000 */
.L_x_1784:
[----:B------:R-:W-:Y:S05]  /*3100*/  BSYNC B0 ;  /* 0x0000000000007941 */ /* 0x000fea0003800000 */
.L_x_1782:
        /* <DEDUP_REMOVED lines=12> */
.L_x_1786:
[----:B------:R-:W-:Y:S01]  /*31d0*/  FFMA.FTZ R104, R122, R110, R109 ;  /* 0x0000006e7a687223 */ /* 0x000fe2000001006d */
[----:B------:R-:W-:-:S03]  /*31e0*/  @P3 SHF.R.U64 R105, R164, 0x10, R165 ;  /* 0x00000010a4693819 */ /* 0x000fc600000012a5 */
[----:B------:R-:W-:Y:S02]  /*31f0*/  FADD.FTZ R104, R139, -R104 ;  /* 0x800000688b687221 */ /* 0x000fe40000010000 */
[----:B------:R-:W-:Y:S02]  /*3200*/  @P3 HADD2.F32 R105, -RZ, R105.H0_H0 ;  /* 0x20000069ff693230 */ /* 0x000fe40000004100 */
[----:B------:R-:W-:-:S04]  /*3210*/  FMUL.FTZ R104, R33, R104 ;  /* 0x0000006821687220 */ /* 0x000fc80000410000 */
[----:B------:R-:W-:Y:S02]  /*3220*/  @P3 FADD.FTZ R104, R104, R105 ;  /* 0x0000006968683221 */ /* 0x000fe40000010000 */
.L_x_1787:
[----:B------:R-:W-:Y:S05]  /*3230*/  BSYNC B0 ;  /* 0x0000000000007941 */ /* 0x000fea0003800000 */
.L_x_1785:
        /* <DEDUP_REMOVED lines=11> */
.L_x_1789:
[----:B------:R-:W-:Y:S01]  /*32f0*/  FFMA.FTZ R104, R40, R110, R109 ;  /* 0x0000006e28687223 */ /* 0x000fe2000001006d */
[----:B------:R-:W-:-:S03]  /*3300*/  @P3 HADD2.F32 R105, -RZ, R165.H0_H0 ;  /* 0x200000a5ff693230 */ /* 0x000fc60000004100 */
[----:B------:R-:W-:-:S04]  /*3310*/  FADD.FTZ R104, R141, -R104 ;  /* 0x800000688d687221 */ /* 0x000fc80000010000 */
[----:B------:R-:W-:-:S04]  /*3320*/  FMUL.FTZ R104, R33, R104 ;  /* 0x0000006821687220 */ /* 0x000fc80000410000 */
[----:B------:R-:W-:Y:S02]  /*3330*/  @P3 FADD.FTZ R104, R104, R105 ;  /* 0x0000006968683221 */ /* 0x000fe40000010000 */
.L_x_1790:
[----:B------:R-:W-:Y:S05]  /*3340*/  BSYNC B0 ;  /* 0x0000000000007941 */ /* 0x000fea0003800000 */
.L_x_1788:
        /* <DEDUP_REMOVED lines=12> */
.L_x_1792:
[----:B------:R-:W-:Y:S01]  /*3410*/  FFMA.FTZ R104, R124, R110, R109 ;  /* 0x0000006e7c687223 */ /* 0x000fe2000001006d */
[----:B------:R-:W-:-:S03]  /*3420*/  @P3 SHF.R.U32.HI R105, RZ, 0x10, R165 ;  /* 0x00000010ff693819 */ /* 0x000fc600000116a5 */
[----:B------:R-:W-:Y:S02]  /*3430*/  FADD.FTZ R104, R143, -R104 ;  /* 0x800000688f687221 */ /* 0x000fe40000010000 */
[----:B------:R-:W-:Y:S02]  /*3440*/  @P3 HADD2.F32 R105, -RZ, R105.H0_H0 ;  /* 0x20000069ff693230 */ /* 0x000fe40000004100 */
[----:B------:R-:W-:-:S04]  /*3450*/  FMUL.FTZ R104, R33, R104 ;  /* 0x0000006821687220 */ /* 0x000fc80000410000 */
[----:B------:R-:W-:Y:S02]  /*3460*/  @P3 FADD.FTZ R104, R104, R105 ;  /* 0x0000006968683221 */ /* 0x000fe40000010000 */
.L_x_1793:
[----:B------:R-:W-:Y:S05]  /*3470*/  BSYNC B0 ;  /* 0x0000000000007941 */ /* 0x000fea0003800000 */
.L_x_1791:
        /* <DEDUP_REMOVED lines=14> */
.L_x_1794:
        /* <DEDUP_REMOVED lines=11> */
.L_x_1796:
[----:B------:R-:W-:Y:S05]  /*3610*/  BSYNC B0 ;  /* 0x0000000000007941 */ /* 0x000fea0003800000 */
.L_x_1795:
[----:B------:R-:W-:Y:S01]  /*3620*/  BSSY B0, `(.L_x_1797) ;  /* 0x000000b000007945 */ /* 0x000fe20003800000 */
[----:B------:R-:W-:Y:S05]  /*3630*/  @P1 BRA `(.L_x_1798) ;  /* 0x0000004000001947 */ /* 0x000fea0003800000 */
[----:B0-----:R-:W-:Y:S01]  /*3640*/  HFMA2.MMA R104, -RZ, RZ, 0, 0 ;  /* 0x00000000ff687435 */ /* 0x001fe200000001ff */
[----:B------:R-:W-:Y:S05]  /*3650*/  @!P3 BRA `(.L_x_1799) ;  /* 0x000000700000b947 */ /* 0x000fea0003800000 */
[----:B------:R-:W-:Y:S01]  /*3660*/  HADD2.F32 R104, -RZ, R162.H0_H0 ;  /* 0x200000a2ff687230 */ /* 0x000fe20000004100 */
[----:B------:R-:W-:Y:S05]  /*3670*/  BRA `(.L_x_1799) ;  /* 0x0000005000007947 */ /* 0x000fea0003800000 */
.L_x_1798:
[----:B0-----:R-:W-:-:S04]  /*3680*/  FFMA.FTZ R105, R41, R110, R109 ;  /* 0x0000006e29697223 */ /* 0x001fc8000001006d */
[----:B------:R-:W-:Y:S01]  /*3690*/  FADD.FTZ R104, R148, -R105 ;  /* 0x8000006994687221 */ /* 0x000fe20000010000 */
[----:B------:R-:W-:-:S03]  /*36a0*/  @P3 HADD2.F32 R105, -RZ, R162.H0_H0 ;  /* 0x200000a2ff693230 */ /* 0x000fc60000004100 */
[----:B------:R-:W-:-:S04]  /*36b0*/  FMUL.FTZ R104, R33, R104 ;  /* 0x0000006821687220 */ /* 0x000fc80000410000 */
[----:B------:R-:W-:Y:S02]  /*36c0*/  @P3 FADD.FTZ R104, R104, R105 ;  /* 0x0000006968683221 */ /* 0x000fe40000010000 */
.L_x_1799:
[----:B------:R-:W-:Y:S05]  /*36d0*/  BSYNC B0 ;  /* 0x0000000000007941 */ /* 0x000fea0003800000 */
.L_x_1797:
        /* <DEDUP_REMOVED lines=12> */
.L_x_1801:
[----:B------:R-:W-:Y:S01]  /*37a0*/  FFMA.FTZ R104, R126, R110, R109 ;  /* 0x0000006e7e687223 */ /* 0x000fe2000001006d */
[----:B------:R-:W-:-:S03]  /*37b0*/  @P3 SHF.R.U64 R105, R162, 0x10, R163 ;  /* 0x00000010a2693819 */ /* 0x000fc600000012a3 */
[----:B------:R-:W-:Y:S02]  /*37c0*/  FADD.FTZ R104, R145, -R104 ;  /* 0x8000006891687221 */ /* 0x000fe40000010000 */
[----:B------:R-:W-:Y:S02]  /*37d0*/  @P3 HADD2.F32 R105, -RZ, R105.H0_H0 ;  /* 0x20000069ff693230 */ /* 0x000fe40000004100 */
[----:B------:R-:W-:-:S04]  /*37e0*/  FMUL.FTZ R104, R33, R104 ;  /* 0x0000006821687220 */ /* 0x000fc80000410000 */
[----:B------:R-:W-:Y:S02]  /*37f0*/  @P3 FADD.FTZ R104, R104, R105 ;  /* 0x0000006968683221 */ /* 0x000fe40000010000 */
.L_x_1802:
[----:B------:R-:W-:Y:S05]  /*3800*/  BSYNC B0 ;  /* 0x0000000000007941 */ /* 0x000fea0003800000 */
.L_x_1800:
        /* <DEDUP_REMOVED lines=11> */
.L_x_1804:
[----:B------:R-:W-:Y:S01]  /*38c0*/  FFMA.FTZ R104, R42, R110, R109 ;  /* 0x0000006e2a687223 */ /* 0x000fe2000001006d */
[----:B------:R-:W-:-:S03]  /*38d0*/  @P3 HADD2.F32 R105, -RZ, R163.H0_H0 ;  /* 0x200000a3ff693230 */ /* 0x000fc60000004100 */
[----:B------:R-:W-:-:S04]  /*38e0*/  FADD.FTZ R104, R147, -R104 ;  /* 0x8000006893687221 */ /* 0x000fc80000010000 */
[----:B------:R-:W-:-:S04]  /*38f0*/  FMUL.FTZ R104, R33, R104 ;  /* 0x0000006821687220 */ /* 0x000fc80000410000 */
[----:B------:R-:W-:Y:S02]  /*3900*/  @P3 FADD.FTZ R104, R104, R105 ;  /* 0x0000006968683221 */ /* 0x000fe40000010000 */
.L_x_1805:
[----:B------:R-:W-:Y:S05]  /*3910*/  BSYNC B0 ;  /* 0x0000000000007941 */ /* 0x000fea0003800000 */
.L_x_1803:
        /* <DEDUP_REMOVED lines=12> */
.L_x_1807:
[----:B------:R-:W-:Y:S01]  /*39e0*/  FFMA.FTZ R104, R128, R110, R109 ;  /* 0x0000006e80687223 */ /* 0x000fe2000001006d */
[----:B------:R-:W-:-:S03]  /*39f0*/  @P3 SHF.R.U32.HI R105, RZ, 0x10, R163 ;  /* 0x00000010ff693819 */ /* 0x000fc600000116a3 */
[----:B------:R-:W-:Y:S02]  /*3a00*/  FADD.FTZ R104, R149, -R104 ;  /* 0x8000006895687221 */ /* 0x000fe40000010000 */
[----:B------:R-:W-:Y:S02]  /*3a10*/  @P3 HADD2.F32 R105, -RZ, R105.H0_H0 ;  /* 0x20000069ff693230 */ /* 0x000fe40000004100 */
[----:B------:R-:W-:-:S04]  /*3a20*/  FMUL.FTZ R104, R33, R104 ;  /* 0x0000006821687220 */ /* 0x000fc80000410000 */
[----:B------:R-:W-:Y:S02]  /*3a30*/  @P3 FADD.FTZ R104, R104, R105 ;  /* 0x0000006968683221 */ /* 0x000fe40000010000 */
.L_x_1808:
[----:B------:R-:W-:Y:S05]  /*3a40*/  BSYNC B0 ;  /* 0x0000000000007941 */ /* 0x000fea0003800000 */
.L_x_1806:
        /* <DEDUP_REMOVED lines=14> */
.L_x_1809:
        /* <DEDUP_REMOVED lines=11> */
.L_x_1811:
[----:B------:R-:W-:Y:S05]  /*3be0*/  BSYNC B0 ;  /* 0x0000000000007941 */ /* 0x000fea0003800000 */
.L_x_1810:
[----:B------:R-:W-:Y:S01]  /*3bf0*/  BSSY B0, `(.L_x_1812) ;  /* 0x000000b000007945 */ /* 0x000fe20003800000 */
[----:B------:R-:W-:Y:S05]  /*3c00*/  @P1 BRA `(.L_x_1813) ;  /* 0x0000004000001947 */ /* 0x000fea0003800000 */
[----:B0-----:R-:W-:Y:S01]  /*3c10*/  HFMA2.MMA R104, -RZ, RZ, 0, 0 ;  /* 0x00000000ff687435 */ /* 0x001fe200000001ff */
[----:B------:R-:W-:Y:S05]  /*3c20*/  @!P3 BRA `(.L_x_1814) ;  /* 0x000000700000b947 */ /* 0x000fea0003800000 */
[----:B------:R-:W-:Y:S01]  /*3c30*/  HADD2.F32 R104, -RZ, R160.H0_H0 ;  /* 0x200000a0ff687230 */ /* 0x000fe20000004100 */
[----:B------:R-:W-:Y:S05]  /*3c40*/  BRA `(.L_x_1814) ;  /* 0x0000005000007947 */ /* 0x000fea0003800000 */
.L_x_1813:
[----:B0-----:R-:W-:-:S04]  /*3c50*/  FFMA.FTZ R105, R45, R110, R109 ;  /* 0x0000006e2d697223 */ /* 0x001fc8000001006d */
[----:B------:R-:W-:Y:S01]  /*3c60*/  FADD.FTZ R104, R150, -R105 ;  /* 0x8000006996687221 */ /* 0x000fe20000010000 */
[----:B------:R-:W-:-:S03]  /*3c70*/  @P3 HADD2.F32 R105, -RZ, R160.H0_H0 ;  /* 0x200000a0ff693230 */ /* 0x000fc60000004100 */
[----:B------:R-:W-:-:S04]  /*3c80*/  FMUL.FTZ R104, R33, R104 ;  /* 0x0000006821687220 */ /* 0x000fc80000410000 */
[----:B------:R-:W-:Y:S02]  /*3c90*/  @P3 FADD.FTZ R104, R104, R105 ;  /* 0x0000006968683221 */ /* 0x000fe40000010000 */
.L_x_1814:
[----:B------:R-:W-:Y:S05]  /*3ca0*/  BSYNC B0 ;  /* 0x0000000000007941 */ /* 0x000fea0003800000 */
.L_x_1812:
        /* <DEDUP_REMOVED lines=12> */
.L_x_1816:
[----:B------:R-:W-:Y:S01]  /*3d70*/  FFMA.FTZ R104, R130, R110, R109 ;  /* 0x0000006e82687223 */ /* 0x000fe2000001006d */
[----:B------:R-:W-:-:S03]  /*3d80*/  @P3 SHF.R.U64 R105, R160, 0x10, R161 ;  /* 0x00000010a0693819 */ /* 0x000fc600000012a1 */
[----:B------:R-:W-:Y:S02]  /*3d90*/  FADD.FTZ R104, R151, -R104 ;  /* 0x8000006897687221 */ /* 0x000fe40000010000 */
[----:B------:R-:W-:Y:S02]  /*3da0*/  @P3 HADD2.F32 R105, -RZ, R105.H0_H0 ;  /* 0x20000069ff693230 */ /* 0x000fe40000004100 */
[----:B------:R-:W-:-:S04]  /*3db0*/  FMUL.FTZ R104, R33, R104 ;  /* 0x0000006821687220 */ /* 0x000fc80000410000 */
[----:B------:R-:W-:Y:S02]  /*3dc0*/  @P3 FADD.FTZ R104, R104, R105 ;  /* 0x0000006968683221 */ /* 0x000fe40000010000 */
.L_x_1817:
[----:B------:R-:W-:Y:S05]  /*3dd0*/  BSYNC B0 ;  /* 0x0000000000007941 */ /* 0x000fea0003800000 */
.L_x_1815:
        /* <DEDUP_REMOVED lines=11> */
.L_x_1819:
[----:B------:R-:W-:-:S04]  /*3e90*/  FFMA.FTZ R105, R47, R110, R109 ;  /* 0x0000006e2f697223 */ /* 0x000fc8000001006d */
[----:B------:R-:W-:Y:S01]  /*3ea0*/  FADD.FTZ R104, R152, -R105 ;  /* 0x8000006998687221 */ /* 0x000fe20000010000 */
[----:B------:R-:W-:-:S03]  /*3eb0*/  @P3 HADD2.F32 R105, -RZ, R161.H0_H0 ;  /* 0x200000a1ff693230 */ /* 0x000fc60000004100 */
[----:B------:R-:W-:-:S04]  /*3ec0*/  FMUL.FTZ R104, R33, R104 ;  /* 0x0000006821687220 */ /* 0x000fc80000410000 */
[----:B------:R-:W-:Y:S02]  /*3ed0*/  @P3 FADD.FTZ R104, R104, R105 ;  /* 0x0000006968683221 */ /* 0x000fe40000010000 */
.L_x_1820:
[----:B------:R-:W-:Y:S05]  /*3ee0*/  BSYNC B0 ;  /* 0x0000000000007941 */ /* 0x000fea0003800000 */
.L_x_1818:
        /* <DEDUP_REMOVED lines=12> */
.L_x_1822:
[----:B------:R-:W-:Y:S01]  /*3fb0*/  FFMA.FTZ R104, R132, R110, R109 ;  /* 0x0000006e84687223 */ /* 0x000fe2000001006d */
[----:B------:R-:W-:-:S03]  /*3fc0*/  @P3 SHF.R.U32.HI R105, RZ, 0x10, R161 ;  /* 0x00000010ff693819 */ /* 0x000fc600000116a1 */
[----:B------:R-:W-:Y:S02]  /*3fd0*/  FADD.FTZ R104, R153, -R104 ;  /* 0x8000006899687221 */ /* 0x000fe40000010000 */
[----:B------:R-:W-:Y:S02]  /*3fe0*/  @P3 HADD2.F32 R105, -RZ, R105.H0_H0 ;  /* 0x20000069ff693230 */ /* 0x000fe40000004100 */
[----:B------:R-:W-:-:S04]  /*3ff0*/  FMUL.FTZ R104, R33, R104 ;  /* 0x0000006821687220 */ /* 0x000fc80000410000 */
[----:B------:R-:W-:Y:S02]  /*4000*/  @P3 FADD.FTZ R104, R104, R105 ;  /* 0x0000006968683221 */ /* 0x000fe40000010000 */
.L_x_1823:
[----:B------:R-:W-:Y:S05]  /*4010*/  BSYNC B0 ;  /* 0x0000000000007941 */ /* 0x000fea0003800000 */
.L_x_1821:
        /* <DEDUP_REMOVED lines=15> */
.L_x_1824:
        /* <DEDUP_REMOVED lines=11> */
.L_x_1826:
[----:B------:R-:W-:Y:S05]  /*41c0*/  BSYNC B0 ;  /* 0x0000000000007941 */ /* 0x000fea0003800000 */
.L_x_1825:
[----:B------:R-:W-:Y:S01]  /*41d0*/  BSSY B0, `(.L_x_1827) ;  /* 0x000000b000007945 */ /* 0x000fe20003800000 */
[----:B------:R-:W-:Y:S05]  /*41e0*/  @P1 BRA `(.L_x_1828) ;  /* 0x0000004000001947 */ /* 0x000fea0003800000 */
[----:B0-----:R-:W-:Y:S01]  /*41f0*/  HFMA2.MMA R104, -RZ, RZ, 0, 0 ;  /* 0x00000000ff687435 */ /* 0x001fe200000001ff */
[----:B------:R-:W-:Y:S05]  /*4200*/  @!P3 BRA `(.L_x_1829) ;  /* 0x000000700000b947 */ /* 0x000fea0003800000 */
[----:B------:R-:W-:Y:S01]  /*4210*/  HADD2.F32 R104, -RZ, R158.H0_H0 ;  /* 0x2000009eff687230 */ /* 0x000fe20000004100 */
[----:B------:R-:W-:Y:S05]  /*4220*/  BRA `(.L_x_1829) ;  /* 0x0000005000007947 */ /* 0x000fea0003800000 */
.L_x_1828:
[----:B0-----:R-:W-:-:S04]  /*4230*/  FFMA.FTZ R105, R121, R110, R109 ;  /* 0x0000006e79697223 */ /* 0x001fc8000001006d */
[----:B------:R-:W-:Y:S01]  /*4240*/  FADD.FTZ R104, R154, -R105 ;  /* 0x800000699a687221 */ /* 0x000fe20000010000 */
[----:B------:R-:W-:-:S03]  /*4250*/  @P3 HADD2.F32 R105, -RZ, R158.H0_H0 ;  /* 0x2000009eff693230 */ /* 0x000fc60000004100 */
[----:B------:R-:W-:-:S04]  /*4260*/  FMUL.FTZ R104, R33, R104 ;  /* 0x0000006821687220 */ /* 0x000fc80000410000 */
[----:B------:R-:W-:Y:S02]  /*4270*/  @P3 FADD.FTZ R104, R104, R105 ;  /* 0x0000006968683221 */ /* 0x000fe40000010000 */
.L_x_1829:
[----:B------:R-:W-:Y:S05]  /*4280*/  BSYNC B0 ;  /* 0x0000000000007941 */ /* 0x000fea0003800000 */
.L_x_1827:
        /* <DEDUP_REMOVED lines=12> */
.L_x_1831:
[----:B------:R-:W-:Y:S01]  /*4350*/  FFMA.FTZ R104, R134, R110, R109 ;  /* 0x0000006e86687223 */ /* 0x000fe2000001006d */
[----:B------:R-:W-:-:S03]  /*4360*/  @P3 SHF.R.U64 R105, R158, 0x10, R159 ;  /* 0x000000109e693819 */ /* 0x000fc6000000129f */
[----:B------:R-:W-:Y:S02]  /*4370*/  FADD.FTZ R104, R155, -R104 ;  /* 0x800000689b687221 */ /* 0x000fe40000010000 */
[----:B------:R-:W-:Y:S02]  /*4380*/  @P3 HADD2.F32 R105, -RZ, R105.H0_H0 ;  /* 0x20000069ff693230 */ /* 0x000fe40000004100 */
[----:B------:R-:W-:-:S04]  /*4390*/  FMUL.FTZ R104, R33, R104 ;  /* 0x0000006821687220 */ /* 0x000fc80000410000 */
[----:B------:R-:W-:Y:S02]  /*43a0*/  @P3 FADD.FTZ R104, R104, R105 ;  /* 0x0000006968683221 */ /* 0x000fe40000010000 */
.L_x_1832:
[----:B------:R-:W-:Y:S05]  /*43b0*/  BSYNC B0 ;  /* 0x0000000000007941 */ /* 0x000fea0003800000 */
.L_x_1830:
        /* <DEDUP_REMOVED lines=11> */
.L_x_1834:
[----:B------:R-:W-:-:S04]  /*4470*/  FFMA.FTZ R105, R123, R110, R109 ;  /* 0x0000006e7b697223 */ /* 0x000fc8000001006d */
[----:B------:R-:W-:Y:S01]  /*4480*/  FADD.FTZ R104, R170, -R105 ;  /* 0x80000069aa687221 */ /* 0x000fe20000010000 */
[----:B------:R-:W-:-:S03]  /*4490*/  @P3 HADD2.F32 R105, -RZ, R159.H0_H0 ;  /* 0x2000009fff693230 */ /* 0x000fc60000004100 */
[----:B------:R-:W-:-:S04]  /*44a0*/  FMUL.FTZ R104, R33, R104 ;  /* 0x0000006821687220 */ /* 0x000fc80000410000 */
[----:B------:R-:W-:Y:S02]  /*44b0*/  @P3 FADD.FTZ R104, R104, R105 ;  /* 0x0000006968683221 */ /* 0x000fe40000010000 */
.L_x_1835:
[----:B------:R-:W-:Y:S05]  /*44c0*/  BSYNC B0 ;  /* 0x0000000000007941 */ /* 0x000fea0003800000 */
.L_x_1833:
        /* <DEDUP_REMOVED lines=12> */
.L_x_1837:
[----:B------:R-:W-:Y:S01]  /*4590*/  FFMA.FTZ R104, R136, R110, R109 ;  /* 0x0000006e88687223 */ /* 0x000fe2000001006d */
[----:B------:R-:W-:-:S03]  /*45a0*/  @P3 SHF.R.U32.HI R105, RZ, 0x10, R159 ;  /* 0x00000010ff693819 */ /* 0x000fc6000001169f */
[----:B------:R-:W-:Y:S02]  /*45b0*/  FADD.FTZ R104, R171, -R104 ;  /* 0x80000068ab687221 */ /* 0x000fe40000010000 */
[----:B------:R-:W-:Y:S02]  /*45c0*/  @P3 HADD2.F32 R105, -RZ, R105.H0_H0 ;  /* 0x20000069ff693230 */ /* 0x000fe40000004100 */
[----:B------:R-:W-:-:S04]  /*45d0*/  FMUL.FTZ R104, R33, R104 ;  /* 0x0000006821687220 */ /* 0x000fc80000410000 */
[----:B------:R-:W-:Y:S02]  /*45e0*/  @P3 FADD.FTZ R104, R104, R105 ;  /* 0x0000006968683221 */ /* 0x000fe40000010000 */
.L_x_1838:
[----:B------:R-:W-:Y:S05]  /*45f0*/  BSYNC B0 ;  /* 0x0000000000007941 */ /* 0x000fea0003800000 */
.L_x_1836:
        /* <DEDUP_REMOVED lines=15> */
.L_x_1839:
        /* <DEDUP_REMOVED lines=11> */
.L_x_1841:
[----:B------:R-:W-:Y:S05]  /*47a0*/  BSYNC B0 ;  /* 0x0000000000007941 */ /* 0x000fea0003800000 */
.L_x_1840:
[----:B------:R-:W-:Y:S01]  /*47b0*/  BSSY B0, `(.L_x_1842) ;  /* 0x000000b000007945 */ /* 0x000fe20003800000 */
[----:B------:R-:W-:Y:S05]  /*47c0*/  @P1 BRA `(.L_x_1843) ;  /* 0x0000004000001947 */ /* 0x000fea0003800000 */
[----:B0-----:R-:W-:Y:S01]  /*47d0*/  HFMA2.MMA R104, -RZ, RZ, 0, 0 ;  /* 0x00000000ff687435 */ /* 0x001fe200000001ff */
[----:B------:R-:W-:Y:S05]  /*47e0*/  @!P3 BRA `(.L_x_1844) ;  /* 0x000000700000b947 */ /* 0x000fea0003800000 */
[----:B------:R-:W-:Y:S01]  /*47f0*/  HADD2.F32 R104, -RZ, R156.H0_H0 ;  /* 0x2000009cff687230 */ /* 0x000fe20000004100 */
[----:B------:R-:W-:Y:S05]  /*4800*/  BRA `(.L_x_1844) ;  /* 0x0000005000007947 */ /* 0x000fea0003800000 */
.L_x_1843:
[----:B0-----:R-:W-:-:S04]  /*4810*/  FFMA.FTZ R105, R125, R110, R109 ;  /* 0x0000006e7d697223 */ /* 0x001fc8000001006d */
[----:B------:R-:W-:Y:S01]  /*4820*/  FADD.FTZ R104, R172, -R105 ;  /* 0x80000069ac687221 */ /* 0x000fe20000010000 */
[----:B------:R-:W-:-:S03]  /*4830*/  @P3 HADD2.F32 R105, -RZ, R156.H0_H0 ;  /* 0x2000009cff693230 */ /* 0x000fc60000004100 */
[----:B------:R-:W-:-:S04]  /*4840*/  FMUL.FTZ R104, R33, R104 ;  /* 0x0000006821687220 */ /* 0x000fc80000410000 */
[----:B------:R-:W-:Y:S02]  /*4850*/  @P3 FADD.FTZ R104, R104, R105 ;  /* 0x0000006968683221 */ /* 0x000fe40000010000 */
.L_x_1844:
[----:B------:R-:W-:Y:S05]  /*4860*/  BSYNC B0 ;  /* 0x0000000000007941 */ /* 0x000fea0003800000 */
.L_x_1842:
        /* <DEDUP_REMOVED lines=12> */
.L_x_1846:
[----:B------:R-:W-:Y:S01]  /*4930*/  FFMA.FTZ R104, R138, R110, R109 ;  /* 0x0000006e8a687223 */ /* 0x000fe2000001006d */
[----:B------:R-:W-:-:S03]  /*4940*/  @P3 SHF.R.U64 R105, R156, 0x10, R157 ;  /* 0x000000109c693819 */ /* 0x000fc6000000129d */
[----:B------:R-:W-:Y:S02]  /*4950*/  FADD.FTZ R104, R173, -R104 ;  /* 0x80000068ad687221 */ /* 0x000fe40000010000 */
[----:B------:R-:W-:Y:S02]  /*4960*/  @P3 HADD2.F32 R105, -RZ, R105.H0_H0 ;  /* 0x20000069ff693230 */ /* 0x000fe40000004100 */
[----:B------:R-:W-:-:S04]  /*4970*/  FMUL.FTZ R104, R33, R104 ;  /* 0x0000006821687220 */ /* 0x000fc80000410000 */
[----:B------:R-:W-:Y:S02]  /*4980*/  @P3 FADD.FTZ R104, R104, R105 ;  /* 0x0000006968683221 */ /* 0x000fe40000010000 */
.L_x_1847:
[----:B------:R-:W-:Y:S05]  /*4990*/  BSYNC B0 ;  /* 0x0000000000007941 */ /* 0x000fea0003800000 */
.L_x_1845:
        /* <DEDUP_REMOVED lines=11> */
.L_x_1849:
[----:B------:R-:W-:-:S04]  /*4a50*/  FFMA.FTZ R105, R127, R110, R109 ;  /* 0x0000006e7f697223 */ /* 0x000fc8000001006d */
[----:B------:R-:W-:Y:S01]  /*4a60*/  FADD.FTZ R104, R174, -R105 ;  /* 0x80000069ae687221 */ /* 0x000fe20000010000 */
[----:B------:R-:W-:-:S03]  /*4a70*/  @P3 HADD2.F32 R105, -RZ, R157.H0_H0 ;  /* 0x2000009dff693230 */ /* 0x000fc60000004100 */
[----:B------:R-:W-:-:S04]  /*4a80*/  FMUL.FTZ R104, R33, R104 ;  /* 0x0000006821687220 */ /* 0x000fc80000410000 */
[----:B------:R-:W-:Y:S02]  /*4a90*/  @P3 FADD.FTZ R104, R104, R105 ;  /* 0x0000006968683221 */ /* 0x000fe40000010000 */
.L_x_1850:
[----:B------:R-:W-:Y:S05]  /*4aa0*/  BSYNC B0 ;  /* 0x0000000000007941 */ /* 0x000fea0003800000 */
.L_x_1848:
        /* <DEDUP_REMOVED lines=12> */
.L_x_1852:
[----:B------:R-:W-:Y:S01]  /*4b70*/  FFMA.FTZ R110, R176, R110, R109 ;  /* 0x0000006eb06e7223 */ /* 0x000fe2000001006d */
[----:B------:R-:W-:-:S03]  /*4b80*/  @P3 SHF.R.U32.HI R104, RZ, 0x10, R157 ;  /* 0x00000010ff683819 */ /* 0x000fc6000001169d */
[----:B------:R-:W-:Y:S02]  /*4b90*/  FADD.FTZ R110, R175, -R110 ;  /* 0x8000006eaf6e7221 */ /* 0x000fe40000010000 */
[----:B------:R-:W-:Y:S02]  /*4ba0*/  @P3 HADD2.F32 R104, -RZ, R104.H0_H0 ;  /* 0x20000068ff683230 */ /* 0x000fe40000004100 */
[----:B------:R-:W-:-:S04]  /*4bb0*/  FMUL.FTZ R33, R33, R110 ;  /* 0x0000006e21217220 */ /* 0x000fc80000410000 */
[----:B------:R-:W-:Y:S02]  /*4bc0*/  @P3 FADD.FTZ R33, R33, R104 ;  /* 0x0000006821213221 */ /* 0x000fe40000010000 */
.L_x_1853:
[----:B------:R-:W-:Y:S05]  /*4bd0*/  BSYNC B0 ;  /* 0x0000000000007941 */ /* 0x000fea0003800000 */
.L_x_1851:
[----:B------:R-:W-:Y:S01]  /*4be0*/  @P2 FMUL.FTZ R104, R33, c[0x0][0x1ec] ;  /* 0x00007b0021682a20 */ /* 0x000fe20000410000 */
[----:B------:R-:W-:-:S04]  /*4bf0*/  @P0 F2FP.PACK_AB R33, RZ, R33 ;  /* 0x00000021ff21023e */ /* 0x000fc800000000ff */
[----:B------:R-:W-:Y:S02]  /*4c00*/  @P2 F2FP.PACK_AB R109, RZ, R104 ;  /* 0x00000068ff6d223e */ /* 0x000fe400000000ff */
[----:B------:R-:W-:Y:S01]  /*4c10*/  @P0 PRMT R186, R33, 0x7610, R186 ;  /* 0x0000761021ba0816 */ /* 0x000fe200000000ba */
[----:B------:R-:W-:Y:S05]  /*4c20*/  @!P0 BRA `(.L_x_1854) ;  /* 0x0000009000008947 */ /* 0x000fea0003800000 */
[----:B------:R-:W-:Y:S01]  /*4c30*/  LOP3.LUT R104, R181, 0xffff, RZ, 0xc0, !PT ;  /* 0x0000ffffb5687812 */ /* 0x000fe200078ec0ff */
        /* <DEDUP_REMOVED lines=8> */
.L_x_1854:
        /* <DEDUP_REMOVED lines=12> */
.L_x_1856:
[----:B------:R-:W-:Y:S05]  /*4d80*/  BSYNC B0 ;  /* 0x0000000000007941 */ /* 0x000fea0003800000 */
.L_x_1855:
[----:B------:R-:W-:Y:S02]  /*4d90*/  IADD3 R2, R2, c[0x0][0x160], RZ ;  /* 0x0000580002027a10 */ /* 0x000fe40007ffe0ff */
[----:B------:R-:W-:Y:S02]  /*4da0*/  LOP3.LUT P1, RZ, R18, 0xff, RZ, 0xc0, !PT ;  /* 0x000000ff12ff7812 */ /* 0x000fe4000782c0ff */
[----:B------:R-:W-:Y:S02]  /*4db0*/  ISETP.GE.AND P0, PT, R2, c[0x0][0x164], PT ;  /* 0x0000590002007a0c */ /* 0x000fe40003f06270 */
[----:B------:R-:W-:-:S11]  /*4dc0*/  SEL R18, RZ, 0x1, P1 ;  /* 0x00000001ff127807 */ /* 0x000fd60000800000 */
[----:B0-----:R-:W-:Y:S01]  /*4dd0*/  @P0 CALL.REL.NOINC `(.L_x_1746) ;  /* 0x0000001000000944 */ /* 0x001fe20003c00000 */
[----:B------:R-:W-:Y:S05]  /*4de0*/  BRA `(.L_x_1857) ;  /* 0xffffb98000007947 */ /* 0x000fea000383ffff */
.L_x_1746:
[----:B------:R-:W0:Y:S01]  /*4df0*/  S2UR UR6, SR_CTAID.X ;  /* 0x00000000000679c3 */ /* 0x000e220000002500 */
[----:B------:R-:W-:Y:S01]  /*4e00*/  HFMA2.MMA R5, -RZ, RZ, 0, 9.5367431640625e-07 ;  /* 0x00000010ff057435 */ /* 0x000fe200000001ff */
[C---:B------:R-:W-:Y:S02]  /*4e10*/  LOP3.LUT R3, R0.reuse, 0xff, RZ, 0xc0, !PT ;  /* 0x000000ff00037812 */ /* 0x040fe400078ec0ff */
        /* <DEDUP_REMOVED lines=20> */
.L_x_1750:
[----:B------:R-:W-:Y:S01]  /*4f60*/  HFMA2.MMA R115, -RZ, RZ, 0, 9.5367431640625e-07 ;  /* 0x00000010ff737435 */ /* 0x000fe200000001ff */
[----:B------:R-:W-:-:S02]  /*4f70*/  MOV R108, R112 ;  /* 0x00000070006c7202 */ /* 0x000fc40000000f00 */
[----:B------:R-:W-:Y:S02]  /*4f80*/  MOV R110, 0x1f ;  /* 0x0000001f006e7802 */ /* 0x000fe40000000f00 */
[----:B------:R-:W-:Y:S02]  /*4f90*/  MOV R117, 0xffffffff ;  /* 0xffffffff00757802 */ /* 0x000fe40000000f00 */
[----:B------:R-:W-:Y:S02]  /*4fa0*/  MOV R104, 0x4fc0 ;  /* 0x00004fc000687802 */ /* 0x000fe40000000f00 */
[----:B-----5:R-:W-:Y:S05]  /*4fb0*/  CALL.REL.NOINC `($__internal_23_$__cuda_sm70_shflsync_down_p) ;  /* 0x0000046000007944 */ /* 0x020fea0003c00000 */
[----:B-1----:R-:W-:Y:S01]  /*4fc0*/  MOV R107, R108 ;  /* 0x0000006c006b7202 */ /* 0x002fe20000000f00 */
[----:B0-----:R-:W-:Y:S05]  /*4fd0*/  BRA `(.L_x_1858) ;  /* 0xffffd0b000007947 */ /* 0x001fea000383ffff */
.L_x_1751:
[----:B------:R-:W-:Y:S01]  /*4fe0*/  HFMA2.MMA R115, -RZ, RZ, 0, 9.5367431640625e-07 ;  /* 0x00000010ff737435 */ /* 0x000fe200000001ff */
[----:B------:R-:W-:Y:S02]  /*4ff0*/  MOV R108, R113 ;  /* 0x00000071006c7202 */ /* 0x000fe40000000f00 */
[----:B------:R-:W-:Y:S02]  /*5000*/  MOV R110, 0x1f ;  /* 0x0000001f006e7802 */ /* 0x000fe40000000f00 */
[----:B------:R-:W-:-:S02]  /*5010*/  MOV R117, 0xffffffff ;  /* 0xffffffff00757802 */ /* 0x000fc40000000f00 */
[----:B------:R-:W-:Y:S02]  /*5020*/  MOV R104, 0x5040 ;  /* 0x0000504000687802 */ /* 0x000fe40000000f00 */
[----:B01---5:R-:W-:Y:S05]  /*5030*/  CALL.REL.NOINC `($__internal_23_$__cuda_sm70_shflsync_down_p) ;  /* 0x000003e000007944 */ /* 0x023fea0003c00000 */
[----:B------:R-:W-:Y:S01]  /*5040*/  FADD.FTZ R112, R107, R112 ;  /* 0x000000706b707221 */ /* 0x000fe20000010000 */
[----:B0-----:R-:W-:Y:S01]  /*5050*/  HFMA2.MMA R115, -RZ, RZ, 0, 4.76837158203125e-07 ;  /* 0x00000008ff737435 */ /* 0x001fe200000001ff */
[----:B-1----:R-:W-:Y:S01]  /*5060*/  FADD.FTZ R113, R113, R108 ;  /* 0x0000006c71717221 */ /* 0x002fe20000010000 */
[----:B------:R-:W-:Y:S02]  /*5070*/  MOV R110, 0x1f ;  /* 0x0000001f006e7802 */ /* 0x000fe40000000f00 */
[----:B------:R-:W-:Y:S02]  /*5080*/  MOV R117, 0xffffffff ;  /* 0xffffffff00757802 */ /* 0x000fe40000000f00 */
[----:B------:R-:W-:Y:S02]  /*5090*/  MOV R108, R112 ;  /* 0x00000070006c7202 */ /* 0x000fe40000000f00 */
[----:B------:R-:W-:Y:S02]  /*50a0*/  MOV R104, 0x50c0 ;  /* 0x000050c000687802 */ /* 0x000fe40000000f00 */
[----:B------:R-:W-:Y:S05]  /*50b0*/  CALL.REL.NOINC `($__internal_23_$__cuda_sm70_shflsync_down_p) ;  /* 0x0000036000007944 */ /* 0x000fea0003c00000 */
[----:B0-----:R-:W-:Y:S01]  /*50c0*/  HFMA2.MMA R115, -RZ, RZ, 0, 4.76837158203125e-07 ;  /* 0x00000008ff737435 */ /* 0x001fe200000001ff */
[----:B-1----:R-:W-:-:S02]  /*50d0*/  MOV R107, R108 ;  /* 0x0000006c006b7202 */ /* 0x002fc40000000f00 */
[----:B------:R-:W-:Y:S02]  /*50e0*/  MOV R108, R113 ;  /* 0x00000071006c7202 */ /* 0x000fe40000000f00 */
[----:B------:R-:W-:Y:S02]  /*50f0*/  MOV R110, 0x1f ;  /* 0x0000001f006e7802 */ /* 0x000fe40000000f00 */
[----:B------:R-:W-:Y:S02]  /*5100*/  MOV R117, 0xffffffff ;  /* 0xffffffff00757802 */ /* 0x000fe40000000f00 */
[----:B------:R-:W-:Y:S02]  /*5110*/  MOV R104, 0x5130 ;  /* 0x0000513000687802 */ /* 0x000fe40000000f00 */
[----:B------:R-:W-:Y:S05]  /*5120*/  CALL.REL.NOINC `($__internal_23_$__cuda_sm70_shflsync_down_p) ;  /* 0x000002f000007944 */ /* 0x000fea0003c00000 */
[----:B------:R-:W-:Y:S01]  /*5130*/  FADD.FTZ R112, R107, R112 ;  /* 0x000000706b707221 */ /* 0x000fe20000010000 */
[----:B0-----:R-:W-:Y:S01]  /*5140*/  HFMA2.MMA R115, -RZ, RZ, 0, 2.384185791015625e-07 ;  /* 0x00000004ff737435 */ /* 0x001fe200000001ff */
[----:B-1----:R-:W-:Y:S01]  /*5150*/  FADD.FTZ R113, R113, R108 ;  /* 0x0000006c71717221 */ /* 0x002fe20000010000 */
[----:B------:R-:W-:Y:S02]  /*5160*/  MOV R110, 0x1f ;  /* 0x0000001f006e7802 */ /* 0x000fe40000000f00 */
[----:B------:R-:W-:-:S02]  /*5170*/  MOV R117, 0xffffffff ;  /* 0xffffffff00757802 */ /* 0x000fc40000000f00 */
[----:B------:R-:W-:Y:S02]  /*5180*/  MOV R108, R112 ;  /* 0x00000070006c7202 */ /* 0x000fe40000000f00 */
[----:B------:R-:W-:Y:S02]  /*5190*/  MOV R104, 0x51b0 ;  /* 0x000051b000687802 */ /* 0x000fe40000000f00 */
[----:B------:R-:W-:Y:S05]  /*51a0*/  CALL.REL.NOINC `($__internal_23_$__cuda_sm70_shflsync_down_p) ;  /* 0x0000027000007944 */ /* 0x000fea0003c00000 */
[----:B0-----:R-:W-:Y:S01]  /*51b0*/  HFMA2.MMA R115, -RZ, RZ, 0, 2.384185791015625e-07 ;  /* 0x00000004ff737435 */ /* 0x001fe200000001ff */
[----:B-1----:R-:W-:Y:S02]  /*51c0*/  MOV R107, R108 ;  /* 0x0000006c006b7202 */ /* 0x002fe40000000f00 */
[----:B------:R-:W-:Y:S02]  /*51d0*/  MOV R108, R113 ;  /* 0x00000071006c7202 */ /* 0x000fe40000000f00 */
[----:B------:R-:W-:Y:S02]  /*51e0*/  MOV R110, 0x1f ;  /* 0x0000001f006e7802 */ /* 0x000fe40000000f00 */
[----:B------:R-:W-:Y:S02]  /*51f0*/  MOV R117, 0xffffffff ;  /* 0xffffffff00757802 */ /* 0x000fe40000000f00 */
[----:B------:R-:W-:-:S02]  /*5200*/  MOV R104, 0x5220 ;  /* 0x0000522000687802 */ /* 0x000fc40000000f00 */
[----:B------:R-:W-:Y:S05]  /*5210*/  CALL.REL.NOINC `($__internal_23_$__cuda_sm70_shflsync_down_p) ;  /* 0x0000020000007944 */ /* 0x000fea0003c00000 */
[----:B------:R-:W-:Y:S01]  /*5220*/  FADD.FTZ R112, R107, R112 ;  /* 0x000000706b707221 */ /* 0x000fe20000010000 */
[----:B0-----:R-:W-:Y:S01]  /*5230*/  HFMA2.MMA R115, -RZ, RZ, 0, 1.1920928955078125e-07 ;  /* 0x00000002ff737435 */ /* 0x001fe200000001ff */
[----:B-1----:R-:W-:Y:S01]  /*5240*/  FADD.FTZ R111, R113, R108 ;  /* 0x0000006c716f7221 */ /* 0x002fe20000010000 */
[----:B------:R-:W-:-:S02]  /*5250*/  MOV R110, 0x1f ;  /* 0x0000001f006e7802 */ /* 0x000fc40000000f00 */
[----:B------:R-:W-:Y:S02]  /*5260*/  MOV R117, 0xffffffff ;  /* 0xffffffff00757802 */ /* 0x000fe40000000f00 */
[----:B------:R-:W-:Y:S02]  /*5270*/  MOV R108, R112 ;  /* 0x00000070006c7202 */ /* 0x000fe40000000f00 */
[----:B------:R-:W-:Y:S02]  /*5280*/  MOV R104, 0x52a0 ;  /* 0x000052a000687802 */ /* 0x000fe40000000f00 */
[----:B------:R-:W-:Y:S05]  /*5290*/  CALL.REL.NOINC `($__internal_23_$__cuda_sm70_shflsync_down_p) ;  /* 0x0000018000007944 */ /* 0x000fea0003c00000 */
[----:B0-----:R-:W-:Y:S01]  /*52a0*/  HFMA2.MMA R115, -RZ, RZ, 0, 1.1920928955078125e-07 ;  /* 0x00000002ff737435 */ /* 0x001fe200000001ff */
[----:B-1----:R-:W-:Y:S02]  /*52b0*/  MOV R107, R108 ;  /* 0x0000006c006b7202 */ /* 0x002fe40000000f00 */
[----:B------:R-:W-:Y:S02]  /*52c0*/  MOV R108, R111 ;  /* 0x0000006f006c7202 */ /* 0x000fe40000000f00 */
[----:B------:R-:W-:Y:S02]  /*52d0*/  MOV R110, 0x1f ;  /* 0x0000001f006e7802 */ /* 0x000fe40000000f00 */
[----:B------:R-:W-:-:S02]  /*52e0*/  MOV R117, 0xffffffff ;  /* 0xffffffff00757802 */ /* 0x000fc40000000f00 */
[----:B------:R-:W-:Y:S02]  /*52f0*/  MOV R104, 0x5310 ;  /* 0x0000531000687802 */ /* 0x000fe40000000f00 */
[----:B------:R-:W-:Y:S05]  /*5300*/  CALL.REL.NOINC `($__internal_23_$__cuda_sm70_shflsync_down_p) ;  /* 0x0000011000007944 */ /* 0x000fea0003c00000 */
[----:B------:R-:W-:Y:S01]  /*5310*/  FADD.FTZ R109, R107, R112 ;  /* 0x000000706b6d7221 */ /* 0x000fe20000010000 */
[----:B0-----:R-:W-:Y:S01]  /*5320*/  HFMA2.MMA R115, -RZ, RZ, 0, 5.9604644775390625e-08 ;  /* 0x00000001ff737435 */ /* 0x001fe200000001ff */
[----:B-1----:R-:W-:Y:S01]  /*5330*/  FADD.FTZ R111, R111, R108 ;  /* 0x0000006c6f6f7221 */ /* 0x002fe20000010000 */
[----:B------:R-:W-:Y:S02]  /*5340*/  MOV R110, 0x1f ;  /* 0x0000001f006e7802 */ /* 0x000fe40000000f00 */
[----:B------:R-:W-:Y:S02]  /*5350*/  MOV R117, 0xffffffff ;  /* 0xffffffff00757802 */ /* 0x000fe40000000f00 */
[----:B------:R-:W-:Y:S02]  /*5360*/  MOV R108, R109 ;  /* 0x0000006d006c7202 */ /* 0x000fe40000000f00 */
[----:B------:R-:W-:Y:S02]  /*5370*/  MOV R104, 0x5390 ;  /* 0x0000539000687802 */ /* 0x000fe40000000f00 */
[----:B------:R-:W-:Y:S05]  /*5380*/  CALL.REL.NOINC `($__internal_23_$__cuda_sm70_shflsync_down_p) ;  /* 0x0000009000007944 */ /* 0x000fea0003c00000 */
[----:B0-----:R-:W-:Y:S01]  /*5390*/  HFMA2.MMA R115, -RZ, RZ, 0, 5.9604644775390625e-08 ;  /* 0x00000001ff737435 */ /* 0x001fe200000001ff */
[----:B-1----:R-:W-:-:S02]  /*53a0*/  MOV R178, R108 ;  /* 0x0000006c00b27202 */ /* 0x002fc40000000f00 */
[----:B------:R-:W-:Y:S02]  /*53b0*/  MOV R108, R111 ;  /* 0x0000006f006c7202 */ /* 0x000fe40000000f00 */
[----:B------:R-:W-:Y:S02]  /*53c0*/  MOV R110, 0x1f ;  /* 0x0000001f006e7802 */ /* 0x000fe40000000f00 */
[----:B------:R-:W-:Y:S02]  /*53d0*/  MOV R117, 0xffffffff ;  /* 0xffffffff00757802 */ /* 0x000fe40000000f00 */
[----:B------:R-:W-:Y:S02]  /*53e0*/  MOV R104, 0x5400 ;  /* 0x0000540000687802 */ /* 0x000fe40000000f00 */
[----:B------:R-:W-:Y:S05]  /*53f0*/  CALL.REL.NOINC `($__internal_23_$__cuda_sm70_shflsync_down_p) ;  /* 0x0000002000007944 */ /* 0x000fea0003c00000 */
[----:B-1----:R-:W-:Y:S01]  /*5400*/  MOV R104, R108 ;  /* 0x0000006c00687202 */ /* 0x002fe20000000f00 */
[----:B0-----:R-:W-:Y:S05]  /*5410*/  BRA `(.L_x_1859) ;  /* 0xffffcd9000007947 */ /* 0x001fea000383ffff */
        .weak           $__internal_23_$__cuda_sm70_shflsync_down_p
        .type           $__internal_23_$__cuda_sm70_shflsync_down_p,@function
        .size           $__internal_23_$__cuda_sm70_shflsync_down_p,(.L_x_12899 - $__internal_23_$__cuda_sm70_shflsync_down_p)
$__internal_23_$__cuda_sm70_shflsync_down_p:
[----:B------:R-:W-:Y:S01]  /*5420*/  HFMA2.MMA R105, -RZ, RZ, 0, 0 ;  /* 0x00000000ff697435 */ /* 0x000fe200000001ff */
[----:B------:R-:W-:Y:S04]  /*5430*/  WARPSYNC R117 ;  /* 0x0000007500007348 */ /* 0x000fe80003800000 */
[----:B------:R0:W1:Y:S01]  /*5440*/  SHFL.DOWN PT, R108, R108, R115, R110 ;  /* 0x080000736c6c7389 */ /* 0x00006200000e006e */
[----:B------:R-:W-:Y:S05]  /*5450*/  RET.REL.NODEC R104 `(_ZN10layer_norm13ln_bwd_kernelINS_13Kernel_traitsI6__halfS2_S2_S2_fjLj7168ELj1ELj1ELj8ELj8ENS_18Kernel_traits_baseILj7168ES2_S2_S2_S2_fjLj256EEEEELb0ELb0ELb1ELb1EEEvNS_9BwdParamsE) ;  /* 0xffffaba068007950 */ /* 0x000fea0003c3ffff */
.L_x_1860:
        /* <DEDUP_REMOVED lines=10> */
.L_x_12899:


//--------------------- .text._ZN10layer_norm13ln_bwd_kernelINS_13Kernel_traitsI6__halfS2_S2_S2_fjLj7168ELj1ELj1ELj8ELj8ENS_18Kernel_traits_baseILj7168ES2_S2_S2_S2_fjLj256EEEEELb0ELb1ELb0ELb0EEEvNS_9BwdParamsE --------------------------
	.section	.text._ZN10layer_norm13ln_bwd_kernelINS_13Kernel_traitsI6__halfS2_S2_S2_fjLj7168ELj1ELj1ELj8ELj8ENS_18Kernel_traits_baseILj7168ES2_S2_S2_S2_fjLj256EEEEELb0ELb1ELb0ELb0EEEvNS_9BwdParamsE,"ax",@progbits
	.sectioninfo	@"SHI_REGISTERS=248"
	.align	128
        .global         _ZN10layer_norm13ln_bwd_kernelINS_13Kernel_traitsI6__halfS2_S2_S2_fjLj7168ELj1ELj1ELj8ELj8ENS_18Kernel_traits_baseILj7168ES2_S2_S2_S2_fjLj256EEEEELb0ELb1ELb0ELb0EEEvNS_9BwdParamsE
        .type           _ZN10layer_norm13ln_bwd_kernelINS_13Kernel_traitsI6__halfS2_S2_S2_fjLj7168ELj1ELj1ELj8ELj8ENS_18Kernel_traits_baseILj7168ES2_S2_S2_S2_fjLj256EEEEELb0ELb1ELb0ELb0EEEvNS_9BwdParamsE,@function
        .size           _ZN10layer_norm13ln_bwd_kernelINS_13Kernel_traitsI6__halfS2_S2_S2_fjLj7168ELj1ELj1ELj8ELj8ENS_18Kernel_traits_baseILj7168ES2_S2_S2_S2_fjLj256EEEEELb0ELb1ELb0ELb0EEEvNS_9BwdParamsE,(.L_x_12900 - _ZN10layer_norm13ln_bwd_kernelINS_13Kernel_traitsI6__halfS2_S2_S2_fjLj7168ELj1ELj1ELj8ELj8ENS_18Kernel_traits_baseILj7168ES2_S2_S2_S2_fjLj256EEEEELb0ELb1ELb0ELb0EEEvNS_9BwdParamsE)
        .other          _ZN10layer_norm13ln_bwd_kernelINS_13Kernel_traitsI6__halfS2_S2_S2_fjLj7168ELj1ELj1ELj8ELj8ENS_18Kernel_traits_baseILj7168ES2_S2_S2_S2_fjLj256EEEEELb0ELb1ELb0ELb0EEEvNS_9BwdParamsE,@"STO_CUDA_ENTRY STV_DEFAULT"
_ZN10layer_norm13ln_bwd_kernelINS_13Kernel_traitsI6__halfS2_S2_S2_fjLj7168ELj1ELj1ELj8ELj8ENS_18Kernel_traits_baseILj7168ES2_S2_S2_S2_fjLj256EEEEELb0ELb1ELb0ELb0EEEvNS_9BwdParamsE:
.text._ZN10layer_norm13ln_bwd_kernelINS_13Kernel_traitsI6__halfS2_S2_S2_fjLj7168ELj1ELj1ELj8ELj8ENS_18Kernel_traits_baseILj7168ES2_S2_S2_S2_fjLj256EEEEELb0ELb1ELb0ELb0EEEvNS_9BwdParamsE:
        /* <DEDUP_REMOVED lines=17> */
[----:B------:R-:W-:Y:S02]  /*0110*/  @P0 MOV R37, 0x8 ;  /* 0x0000000800250802 */ /* 0x000fe40000000f00 */
[----:B------:R-:W-:Y:S01]  /*0120*/  @P1 MOV R41, 0x8 ;  /* 0x0000000800291802 */ /* 0x000fe20000000f00 */
[-C--:B------:R-:W-:Y:S01]  /*0130*/  @P6 IMAD.WIDE.U32 R12, R54, R17.reuse, c[0x0][0x1b0] ;  /* 0x00006c00360c6625 */ /* 0x080fe200078e0011 */
[----:B------:R-:W-:Y:S02]  /*0140*/  ISETP.GE.U32.AND P4, PT, R0, 0x600, PT ;  /* 0x000006000000780c */ /* 0x000fe40003f86070 */
[----:B------:R-:W-:Y:S01]  /*0150*/  @P2 MOV R45, 0x8 ;  /* 0x00000008002d2802 */ /* 0x000fe20000000f00 */
[C---:B------:R-:W-:Y:S01]  /*0160*/  @P6 IMAD.WIDE.U32 R16, R54.reuse, R17, c[0x0][0x1c8] ;  /* 0x0000720036106625 */ /* 0x040fe200078e0011 */
[----:B------:R-:W-:Y:S01]  /*0170*/  @P6 LOP3.LUT R54, R54, 0x100, RZ, 0xfc, !PT ;  /* 0x0000010036366812 */ /* 0x000fe200078efcff */
[----:B------:R-:W0:Y:S01]  /*0180*/  S2UR UR6, SR_CTAID.X ;  /* 0x00000000000679c3 */ /* 0x000e220000002500 */
[----:B------:R-:W-:Y:S01]  /*0190*/  P2R R44, PR, RZ, 0x20 ;  /* 0x00000020ff2c7803 */ /* 0x000fe20000000000 */
        /* <DEDUP_REMOVED lines=12> */
[----:B------:R-:W-:Y:S01]  /*0260*/  @P4 MOV R53, 0x8 ;  /* 0x0000000800354802 */ /* 0x000fe20000000f00 */
        /* <DEDUP_REMOVED lines=67> */
[----:B-----5:R-:W-:Y:S01]  /*06a0*/  MOV R149, R26 ;  /* 0x0000001a00957202 */ /* 0x020fe20000000f00 */
[----:B------:R-:W-:Y:S01]  /*06b0*/  IMAD.MOV.U32 R143, RZ, RZ, R29 ;  /* 0x000000ffff8f7224 */ /* 0x000fe200078e001d */
[----:B------:R-:W-:Y:S01]  /*06c0*/  SHF.R.U64 R148, R26, 0x10, R27 ;  /* 0x000000101a947819 */ /* 0x000fe2000000121b */
[----:B------:R-:W-:Y:S01]  /*06d0*/  IMAD.MOV.U32 R155, RZ, RZ, R21 ;  /* 0x000000ffff9b7224 */ /* 0x000fe200078e0015 */
[----:B------:R-:W-:Y:S01]  /*06e0*/  MOV R147, R27 ;  /* 0x0000001b00937202 */ /* 0x000fe20000000f00 */
[----:B------:R-:W-:Y:S01]  /*06f0*/  HFMA2.MMA R121, -RZ, RZ, 0, 0 ;  /* 0x00000000ff797435 */ /* 0x000fe200000001ff */
[----:B------:R-:W-:Y:S01]  /*0700*/  SHF.R.U32.HI R146, RZ, 0x10, R27 ;  /* 0x00000010ff927819 */ /* 0x000fe2000001161b */
[----:B------:R-:W-:Y:S01]  /*0710*/  HADD2.F32 R149, -RZ, R149.H0_H0 ;  /* 0x20000095ff957230 */ /* 0x000fe20000004100 */
[----:B------:R-:W-:Y:S01]  /*0720*/  MOV R145, R28 ;  /* 0x0000001c00917202 */ /* 0x000fe20000000f00 */
[----:B------:R-:W-:Y:S01]  /*0730*/  HADD2.F32 R155, -RZ, R155.H0_H0 ;  /* 0x2000009bff9b7230 */ /* 0x000fe20000004100 */
[--C-:B------:R-:W-:Y:S01]  /*0740*/  SHF.R.U64 R144, R28, 0x10, R29.reuse ;  /* 0x000000101c907819 */ /* 0x100fe2000000121d */
[----:B------:R-:W-:Y:S01]  /*0750*/  HADD2.F32 R148, -RZ, R148.H0_H0 ;  /* 0x20000094ff947230 */ /* 0x000fe20000004100 */
[----:B------:R-:W-:Y:S01]  /*0760*/  SHF.R.U32.HI R142, RZ, 0x10, R29 ;  /* 0x00000010ff8e7819 */ /* 0x000fe2000001161d */
[----:B------:R-:W-:Y:S01]  /*0770*/  HADD2.F32 R147, -RZ, R147.H0_H0 ;  /* 0x20000093ff937230 */ /* 0x000fe20000004100 */
[----:B------:R-:W-:Y:S01]  /*0780*/  MOV R141, R30 ;  /* 0x0000001e008d7202 */ /* 0x000fe20000000f00 */
[----:B------:R-:W-:Y:S01]  /*0790*/  HADD2.F32 R146, -RZ, R146.H0_H0 ;  /* 0x20000092ff927230 */ /* 0x000fe20000004100 */
[--C-:B------:R-:W-:Y:S01]  /*07a0*/  SHF.R.U64 R140, R30, 0x10, R31.reuse ;  /* 0x000000101e8c7819 */ /* 0x100fe2000000121f */
[----:B------:R-:W-:Y:S01]  /*07b0*/  HADD2.F32 R145, -RZ, R145.H0_H0 ;  /* 0x20000091ff917230 */ /* 0x000fe20000004100 */
[----:B------:R-:W-:Y:S01]  /*07c0*/  MOV R39, R31 ;  /* 0x0000001f00277202 */ /* 0x000fe20000000f00 */
[----:B------:R-:W-:Y:S01]  /*07d0*/  HADD2.F32 R144, -RZ, R144.H0_H0 ;  /* 0x20000090ff907230 */ /* 0x000fe20000004100 */
[----:B------:R-:W-:Y:S01]  /*07e0*/  SHF.R.U32.HI R38, RZ, 0x10, R31 ;  /* 0x00000010ff267819 */ /* 0x000fe2000001161f */
[----:B------:R-:W-:Y:S01]  /*07f0*/  IMAD.MOV.U32 R31, RZ, RZ, R19 ;  /* 0x000000ffff1f7224 */ /* 0x000fe200078e0013 */
[----:B------:R-:W-:Y:S01]  /*0800*/  MOV R37, R32 ;  /* 0x0000002000257202 */ /* 0x000fe20000000f00 */
[----:B------:R-:W-:Y:S01]  /*0810*/  HADD2.F32 R143, -RZ, R143.H0_H0 ;  /* 0x2000008fff8f7230 */ /* 0x000fe20000004100 */
[--C-:B------:R-:W-:Y:S01]  /*0820*/  SHF.R.U64 R36, R32, 0x10, R33.reuse ;  /* 0x0000001020247819 */ /* 0x100fe20000001221 */
[----:B------:R-:W-:Y:S01]  /*0830*/  HADD2.F32 R142, -RZ, R142.H0_H0 ;  /* 0x2000008eff8e7230 */ /* 0x000fe20000004100 */
[----:B------:R-:W-:Y:S01]  /*0840*/  MOV R35, R33 ;  /* 0x0000002100237202 */ /* 0x000fe20000000f00 */
        /* <DEDUP_REMOVED lines=68> */
[----:B------:R-:W-:Y:S01]  /*0c90*/  HFMA2.MMA R5, -RZ, RZ, 0, 5.9604644775390625e-08 ;  /* 0x00000001ff057435 */ /* 0x000fe200000001ff */
[----:B------:R-:W-:Y:S01]  /*0ca0*/  MOV R9, R2 ;  /* 0x0000000200097202 */ /* 0x000fe20000000f00 */
[----:B------:R-:W-:Y:S01]  /*0cb0*/  HADD2.F32 R20, -RZ, R20.H0_H0 ;  /* 0x20000014ff147230 */ /* 0x000fe20000004100 */
[--C-:B------:R-:W-:Y:S01]  /*0cc0*/  SHF.R.U64 R8, R2, 0x10, R3.reuse ;  /* 0x0000001002087819 */ /* 0x100fe20000001203 */
[----:B------:R-:W-:Y:S01]  /*0cd0*/  HADD2.F32 R19, -RZ, R19.H0_H0 ;  /* 0x20000013ff137230 */ /* 0x000fe20000004100 */
[----:B------:R-:W-:Y:S01]  /*0ce0*/  SHF.R.U32.HI R6, RZ, 0x10, R3 ;  /* 0x00000010ff067819 */ /* 0x000fe20000011603 */
        /* <DEDUP_REMOVED lines=13> */
.L_x_1899:
[----:B------:R-:W-:Y:S02]  /*0dc0*/  ISETP.NE.U32.AND P5, PT, RZ, c[0x0][0x1c0], PT ;  /* 0x00007000ff007a0c */ /* 0x000fe40003fa5070 */
[----:B------:R-:W-:-:S02]  /*0dd0*/  SHF.R.S32.HI R2, RZ, 0x1f, R163 ;  /* 0x0000001fff027819 */ /* 0x000fc400000114a3 */
[----:B------:R-:W-:Y:S02]  /*0de0*/  ISETP.NE.AND.EX P5, PT, RZ, c[0x0][0x1c4], PT, P5 ;  /* 0x00007100ff007a0c */ /* 0x000fe40003fa5350 */
[----:B------:R-:W-:Y:S02]  /*0df0*/  MOV R124, 0x4 ;  /* 0x00000004007c7802 */ /* 0x000fe40000000f00 */
[----:B------:R-:W-:-:S09]  /*0e00*/  SHF.R.U32.HI R128, RZ, 0x5, R164 ;  /* 0x00000005ff807819 */ /* 0x000fd200000116a4 */
[C---:B------:R-:W-:Y:S01]  /*0e10*/  @P5 LEA R132, P6, R163.reuse, c[0x0][0x1c0], 0x1 ;  /* 0x00007000a3845a11 */ /* 0x040fe200078c08ff */
[CC--:B------:R-:W-:Y:S01]  /*0e20*/  IMAD.WIDE R126, R163.reuse, R124.reuse, c[0x0][0x1a0] ;  /* 0x00006800a37e7625 */ /* 0x0c0fe200078e027c */
[----:B------:R-:W-:Y:S02]  /*0e30*/  LOP3.LUT R241, R128, 0x7fffff8, RZ, 0xc0, !PT ;  /* 0x07fffff880f17812 */ /* 0x000fe400078ec0ff */
[C---:B------:R-:W-:Y:S01]  /*0e40*/  @P5 LEA.HI.X R133, R163.reuse, c[0x0][0x1c4], R2, 0x1, P6 ;  /* 0x00007100a3855a11 */ /* 0x040fe200030f0c02 */
[----:B------:R-:W-:Y:S01]  /*0e50*/  IMAD.WIDE R124, R163, R124, c[0x0][0x1a8] ;  /* 0x00006a00a37c7625 */ /* 0x000fe200078e027c */
[----:B------:R0:W5:Y:S01]  /*0e60*/  LDG.E R131, [R126.64] ;  /* 0x000000047e837981 */ /* 0x000162000c1e1900 */
[----:B------:R-:W-:-:S03]  /*0e70*/  LOP3.LUT P6, RZ, R5, 0xff, RZ, 0xc0, !PT ;  /* 0x000000ff05ff7812 */ /* 0x000fc600078cc0ff */
[----:B------:R-:W2:Y:S04]  /*0e80*/  @P5 LDG.E.U16 R132, [R132.64] ;  /* 0x0000000484845981 */ /* 0x000ea8000c1e1500 */
[----:B------:R0:W5:Y:S01]  /*0e90*/  LDG.E R3, [R124.64] ;  /* 0x000000047c037981 */ /* 0x000162000c1e1900 */
[----:B------:R-:W-:-:S05]  /*0ea0*/  IMAD R2, R163, c[0x0][0x168], RZ ;  /* 0x00005a00a3027a24 */ /* 0x000fca00078e02ff */
[----:B------:R-:W-:Y:S02]  /*0eb0*/  @!P6 IADD3 R241, R241, 0x8, RZ ;  /* 0x00000008f1f1e810 */ /* 0x000fe40007ffe0ff */
[----:B------:R-:W-:Y:S02]  /*0ec0*/  LOP3.LUT P6, RZ, R0, 0xffffff00, RZ, 0xc0, !PT ;  /* 0xffffff0000ff7812 */ /* 0x000fe400078cc0ff */
[----:B------:R-:W-:-:S04]  /*0ed0*/  SHF.R.S32.HI R129, RZ, 0x1f, R2 ;  /* 0x0000001fff817819 */ /* 0x000fc80000011402 */
[----:B------:R-:W-:Y:S02]  /*0ee0*/  LEA.HI R2, R129, R2, RZ, 0x2 ;  /* 0x0000000281027211 */ /* 0x000fe400078f10ff */
[----:B------:R-:W-:Y:S01]  /*0ef0*/  LOP3.LUT R129, R164, 0xff, RZ, 0xc0, !PT ;  /* 0x000000ffa4817812 */ /* 0x000fe200078ec0ff */
[----:B------:R-:W-:Y:S01]  /*0f00*/  BSSY B0, `(.L_x_1862) ;  /* 0x0000040000007945 */ /* 0x000fe20003800000 */
[----:B------:R-:W-:Y:S02]  /*0f10*/  MOV R4, 0x3f800000 ;  /* 0x3f80000000047802 */ /* 0x000fe40000000f00 */
[----:B------:R-:W-:Y:S01]  /*0f20*/  LEA.HI.SX32 R2, R2, R129, 0x1e ;  /* 0x0000008102027211 */ /* 0x000fe200078ff2ff */
[----:B------:R-:W-:Y:S01]  /*0f30*/  IMAD.MOV.U32 R130, RZ, RZ, RZ ;  /* 0x000000ffff827224 */ /* 0x000fe200078e00ff */
[----:B------:R-:W-:Y:S01]  /*0f40*/  MOV R129, RZ ;  /* 0x000000ff00817202 */ /* 0x000fe20000000f00 */
[----:B--2---:R-:W-:Y:S01]  /*0f50*/  @P5 HADD2.F32 R4, -RZ, R132.H0_H0 ;  /* 0x20000084ff045230 */ /* 0x004fe20000004100 */
[----:B------:R-:W-:Y:S01]  /*0f60*/  MOV R132, R2 ;  /* 0x0000000200847202 */ /* 0x000fe20000000f00 */
        /* <DEDUP_REMOVED lines=15> */
[----:B--2---:R-:W-:Y:S01]  /*1060*/  SHF.R.U64 R136, R124, 0x10, R125 ;  /* 0x000000107c887819 */ /* 0x004fe2000000127d */
[----:B------:R-:W-:Y:S01]  /*1070*/  HADD2.F32 R135, -RZ, R124.H0_H0 ;  /* 0x2000007cff877230 */ /* 0x000fe20000004100 */
[----:B---3--:R-:W-:-:S03]  /*1080*/  MOV R129, R126 ;  /* 0x0000007e00817202 */ /* 0x008fc60000000f00 */
[----:B------:R-:W-:Y:S01]  /*1090*/  HADD2.F32 R133, -RZ, R136.H0_H0 ;  /* 0x20000088ff857230 */ /* 0x000fe20000004100 */
[----:B------:R-:W-:Y:S01]  /*10a0*/  SHF.R.U64 R237, R126, 0x10, R127 ;  /* 0x000000107eed7819 */ /* 0x000fe2000000127f */
[----:B------:R-:W-:Y:S01]  /*10b0*/  HADD2.F32 R137, -RZ, R125.H0_H0 ;  /* 0x2000007dff897230 */ /* 0x000fe20000004100 */
[C---:B------:R-:W-:Y:S01]  /*10c0*/  FADD.FTZ R124, -R134.reuse, R135 ;  /* 0x00000087867c7221 */ /* 0x040fe20000010100 */
[----:B------:R-:W-:Y:S01]  /*10d0*/  HADD2.F32 R129, -RZ, R129.H0_H0 ;  /* 0x20000081ff817230 */ /* 0x000fe20000004100 */
[C---:B------:R-:W-:Y:S01]  /*10e0*/  FADD.FTZ R240, -R134.reuse, R133 ;  /* 0x0000008586f07221 */ /* 0x040fe20000010100 */
[----:B------:R-:W-:Y:S01]  /*10f0*/  SHF.R.U32.HI R139, RZ, 0x10, R125 ;  /* 0x00000010ff8b7819 */ /* 0x000fe2000001167d */
[----:B------:R-:W-:Y:S01]  /*1100*/  HADD2.F32 R237, -RZ, R237.H0_H0 ;  /* 0x200000edffed7230 */ /* 0x000fe20000004100 */
[----:B------:R-:W-:Y:S01]  /*1110*/  MOV R130, R127 ;  /* 0x0000007f00827202 */ /* 0x000fe20000000f00 */
[----:B------:R-:W-:Y:S01]  /*1120*/  FADD.FTZ R236, -R134, R137 ;  /* 0x0000008986ec7221 */ /* 0x000fe20000010100 */
        /* <DEDUP_REMOVED lines=9> */
[----:B------:R-:W-:Y:S02]  /*11c0*/  FMUL.FTZ R236, R3, R236 ;  /* 0x000000ec03ec7220 */ /* 0x000fe40000410000 */
[----:B------:R-:W-:-:S02]  /*11d0*/  FMUL.FTZ R237, R160, R237 ;  /* 0x000000eda0ed7220 */ /* 0x000fc40000410000 */
[----:B------:R-:W-:Y:S02]  /*11e0*/  FADD.FTZ R124, RZ, R238 ;  /* 0x000000eeff7c7221 */ /* 0x000fe40000010000 */
[----:B------:R-:W-:Y:S02]  /*11f0*/  FFMA.FTZ R125, R239, R238, RZ ;  /* 0x000000eeef7d7223 */ /* 0x000fe400000100ff */
        /* <DEDUP_REMOVED lines=16> */
.L_x_1863:
[----:B0-----:R-:W-:Y:S05]  /*1300*/  BSYNC B0 ;  /* 0x0000000000007941 */ /* 0x001fea0003800000 */
.L_x_1862:
        /* <DEDUP_REMOVED lines=29> */
[----:B------:R-:W-:-:S02]  /*14e0*/  FMUL.FTZ R232, R3, R232 ;  /* 0x000000e803e87220 */ /* 0x000fc40000410000 */
[----:B------:R-:W-:Y:S02]  /*14f0*/  FMUL.FTZ R231, R3, R136 ;  /* 0x0000008803e77220 */ /* 0x000fe40000410000 */
[----:B------:R-:W-:Y:S01]  /*1500*/  FMUL.FTZ R230, R157, R133 ;  /* 0x000000859de67220 */ /* 0x000fe20000410000 */
[----:B------:R-:W-:Y:S01]  /*1510*/  SHF.R.U32.HI R125, RZ, 0x10, R127 ;  /* 0x00000010ff7d7819 */ /* 0x000fe2000001167f */
[----:B------:R-:W-:Y:S01]  /*1520*/  HADD2.F32 R227, -RZ, R134.H0_H0 ;  /* 0x20000086ffe37230 */ /* 0x000fe20000004100 */
[----:B------:R-:W-:Y:S01]  /*1530*/  FADD.FTZ R89, R89, R229 ;  /* 0x000000e559597221 */ /* 0x000fe20000010000 */
[----:B------:R-:W-:Y:S01]  /*1540*/  HADD2.F32 R138, -RZ, R138.H0_H0 ;  /* 0x2000008aff8a7230 */ /* 0x000fe20000004100 */
[-C--:B------:R-:W-:Y:S02]  /*1550*/  FFMA.FTZ R117, R232, R229.reuse, R117 ;  /* 0x000000e5e8757223 */ /* 0x080fe40000010075 */
[----:B------:R-:W-:Y:S02]  /*1560*/  FMUL.FTZ R228, R3, R228 ;  /* 0x000000e403e47220 */ /* 0x000fe40000410000 */
[----:B------:R-:W-:-:S02]  /*1570*/  FMUL.FTZ R229, R156, R229 ;  /* 0x000000e59ce57220 */ /* 0x000fc40000410000 */
[----:B------:R-:W-:Y:S02]  /*1580*/  FADD.FTZ R124, R129, R230 ;  /* 0x000000e6817c7221 */ /* 0x000fe40000010000 */
[----:B------:R-:W-:Y:S01]  /*1590*/  FFMA.FTZ R130, R231, R230, R130 ;  /* 0x000000e6e7827223 */ /* 0x000fe20000010082 */
[----:B------:R-:W-:Y:S01]  /*15a0*/  HADD2.F32 R125, -RZ, R125.H0_H0 ;  /* 0x2000007dff7d7230 */ /* 0x000fe20000004100 */
        /* <DEDUP_REMOVED lines=16> */
.L_x_1865:
[----:B------:R-:W-:Y:S05]  /*16b0*/  BSYNC B0 ;  /* 0x0000000000007941 */ /* 0x000fea0003800000 */
.L_x_1864:
        /* <DEDUP_REMOVED lines=58> */
.L_x_1867:
[----:B------:R-:W-:Y:S05]  /*1a60*/  BSYNC B0 ;  /* 0x0000000000007941 */ /* 0x000fea0003800000 */
.L_x_1866:
        /* <DEDUP_REMOVED lines=58> */
.L_x_1869:
[----:B------:R-:W-:Y:S05]  /*1e10*/  BSYNC B0 ;  /* 0x0000000000007941 */ /* 0x000fea0003800000 */
.L_x_1868:
        /* <DEDUP_REMOVED lines=58> */
.L_x_1871:
[----:B------:R-:W-:Y:S05]  /*21c0*/  BSYNC B0 ;  /* 0x0000000000007941 */ /* 0x000fea0003800000 */
.L_x_1870:
        /* <DEDUP_REMOVED lines=58> */
.L_x_1873:
[----:B------:R-:W-:Y:S05]  /*2570*/  BSYNC B0 ;  /* 0x0000000000007941 */ /* 0x000fea0003800000 */
.L_x_1872:
        /* <DEDUP_REMOVED lines=10> */
[----:B------:R-:W-:-:S03]  /*2620*/  LEA R124, P6, R132, c[0x0][0x188], 0x3 ;  /* 0x00006200847c7a11 */ /* 0x000fc600078c18ff */
[----:B------:R0:W5:Y:S01]  /*2630*/  @P5 LDG.E.64 R170, [R126.64] ;  /* 0x000000047eaa5981 */ /* 0x000162000c1e1b00 */
[C---:B------:R-:W-:Y:S01]  /*2640*/  LEA.HI.X R125, R132.reuse, c[0x0][0x18c], RZ, 0x3, P6 ;  /* 0x00006300847d7a11 */ /* 0x040fe200030f1cff */
[----:B------:R-:W-:-:S05]  /*2650*/  IMAD.WIDE.U32 R132, R132, R133, c[0x0][0x208] ;  /* 0x0000820084847625 */ /* 0x000fca00078e0085 */
[----:B------:R-:W2:Y:S04]  /*2660*/  LDG.E.64 R124, [R124.64] ;  /* 0x000000047c7c7981 */ /* 0x000ea8000c1e1b00 */
[----:B------:R-:W3:Y:S01]  /*2670*/  LDG.E.64 R132, [R132.64] ;  /* 0x0000000484847981 */ /* 0x000ee2000c1e1b00 */
        /* <DEDUP_REMOVED lines=42> */
.L_x_1875:
[----:B------:R-:W-:Y:S05]  /*2920*/  BSYNC B0 ;  /* 0x0000000000007941 */ /* 0x000fea0003800000 */
.L_x_1874:
[----:B------:R-:W-:Y:S01]  /*2930*/  LOP3.LUT P5, RZ, R164, 0x1f, RZ, 0xc0, !PT ;  /* 0x0000001fa4ff7812 */ /* 0x000fe200078ac0ff */
[----:B------:R-:W-:Y:S10]  /*2940*/  BRA.DIV ~URZ, `(.L_x_1876) ;  /* 0x00002c927f007947 */ /* 0x000ff4000b800000 */
[----:B------:R0:W1:Y:S02]  /*2950*/  SHFL.DOWN PT, R126, R129, 0x10, 0x1f ;  /* 0x0a001f00817e7f89 */ /* 0x00006400000e0000 */
.L_x_1900:
        /* <DEDUP_REMOVED lines=18> */
.L_x_1901:
        /* <DEDUP_REMOVED lines=38> */
[-CC-:B------:R-:W-:Y:S02]  /*2ce0*/  FFMA.FTZ R128, R240, R135.reuse, R136.reuse ;  /* 0x00000087f0807223 */ /* 0x180fe40000010088 */
[----:B------:R-:W-:Y:S02]  /*2cf0*/  FADD.FTZ R124, R238, -R125 ;  /* 0x8000007dee7c7221 */ /* 0x000fe40000010000 */
[----:B------:R-:W-:Y:S02]  /*2d00*/  FFMA.FTZ R132, R236, R135, R136 ;  /* 0x00000087ec847223 */ /* 0x000fe40000010088 */
[----:B------:R-:W-:Y:S02]  /*2d10*/  FMUL.FTZ R129, R3, R124 ;  /* 0x0000007c03817220 */ /* 0x000fe40000410000 */
[----:B------:R-:W-:-:S04]  /*2d20*/  IMAD.WIDE.U32 R124, R2, R133, c[0x0][0x170] ;  /* 0x00005c00027c7625 */ /* 0x000fc800078e0085 */
[----:B------:R-:W-:Y:S01]  /*2d30*/  FFMA.FTZ R136, R234, R135, R136 ;  /* 0x00000087ea887223 */ /* 0x000fe20000010088 */
[--C-:B------:R-:W-:Y:S01]  /*2d40*/  @P5 SHF.R.U32.HI R192, RZ, 0x10, R183.reuse ;  /* 0x00000010ffc05819 */ /* 0x100fe200000116b7 */
[----:B------:R-:W5:Y:S01]  /*2d50*/  LDG.E.64 R124, [R124.64] ;  /* 0x000000047c7c7981 */ /* 0x000f62000c1e1b00 */
[----:B------:R-:W-:Y:S01]  /*2d60*/  @P5 SHF.R.U64 R130, R182, 0x10, R183 ;  /* 0x00000010b6825819 */ /* 0x000fe200000012b7 */
[----:B------:R-:W-:Y:S01]  /*2d70*/  FADD.FTZ R138, R233, -R136 ;  /* 0x80000088e98a7221 */ /* 0x000fe20000010000 */
[----:B------:R-:W-:Y:S01]  /*2d80*/  @P5 MOV R127, R183 ;  /* 0x000000b7007f5202 */ /* 0x000fe20000000f00 */
[----:B------:R-:W-:Y:S01]  /*2d90*/  FADD.FTZ R128, R237, -R128 ;  /* 0x80000080ed807221 */ /* 0x000fe20000010000 */
[----:B------:R-:W-:Y:S01]  /*2da0*/  @P5 HADD2.F32 R192, -RZ, R192.H0_H0 ;  /* 0x200000c0ffc05230 */ /* 0x000fe20000004100 */
[----:B------:R-:W-:Y:S01]  /*2db0*/  FADD.FTZ R132, R235, -R132 ;  /* 0x80000084eb847221 */ /* 0x000fe20000010000 */
[----:B------:R-:W-:Y:S01]  /*2dc0*/  @P5 HADD2.F32 R130, -RZ, R130.H0_H0 ;  /* 0x20000082ff825230 */ /* 0x000fe20000004100 */
[C---:B------:R-:W-:Y:S01]  /*2dd0*/  FMUL.FTZ R241, R3.reuse, R138 ;  /* 0x0000008a03f17220 */ /* 0x040fe20000410000 */
[----:B------:R-:W-:Y:S01]  /*2de0*/  @P5 MOV R126, R182 ;  /* 0x000000b6007e5202 */ /* 0x000fe20000000f00 */
[C---:B------:R-:W-:Y:S01]  /*2df0*/  FMUL.FTZ R131, R3.reuse, R128 ;  /* 0x0000008003837220 */ /* 0x040fe20000410000 */
[----:B------:R-:W-:Y:S01]  /*2e00*/  @P5 HADD2.F32 R136, -RZ, R127.H0_H0 ;  /* 0x2000007fff885230 */ /* 0x000fe20000004100 */
[----:B------:R-:W-:-:S02]  /*2e10*/  FMUL.FTZ R193, R3, R132 ;  /* 0x0000008403c17220 */ /* 0x000fc40000410000 */
[----:B------:R-:W-:Y:S01]  /*2e20*/  @P5 FADD.FTZ R241, R241, R192 ;  /* 0x000000c0f1f15221 */ /* 0x000fe20000010000 */
[----:B------:R-:W-:Y:S01]  /*2e30*/  @P5 HADD2.F32 R126, -RZ, R126.H0_H0 ;  /* 0x2000007eff7e5230 */ /* 0x000fe20000004100 */
[----:B------:R-:W-:Y:S02]  /*2e40*/  @P5 FADD.FTZ R131, R131, R130 ;  /* 0x0000008283835221 */ /* 0x000fe40000010000 */
[----:B------:R-:W-:Y:S02]  /*2e50*/  @P5 FADD.FTZ R193, R193, R136 ;  /* 0x00000088c1c15221 */ /* 0x000fe40000010000 */
[-C--:B------:R-:W-:Y:S02]  /*2e60*/  FMUL.FTZ R138, R241, R4.reuse ;  /* 0x00000004f18a7220 */ /* 0x080fe40000410000 */
[----:B------:R-:W-:Y:S02]  /*2e70*/  FMUL.FTZ R136, R131, R4 ;  /* 0x0000000483887220 */ /* 0x000fe40000410000 */
[----:B------:R-:W-:-:S02]  /*2e80*/  @P5 FADD.FTZ R129, R129, R126 ;  /* 0x0000007e81815221 */ /* 0x000fc40000010000 */
[----:B------:R-:W-:Y:S02]  /*2e90*/  FMUL.FTZ R132, R30, R138 ;  /* 0x0000008a1e847220 */ /* 0x000fe40000410000 */
[----:B------:R-:W-:Y:S02]  /*2ea0*/  FMUL.FTZ R139, R193, R4 ;  /* 0x00000004c18b7220 */ /* 0x000fe40000410000 */
[----:B------:R-:W-:Y:S02]  /*2eb0*/  FMUL.FTZ R128, R32, R136 ;  /* 0x0000008820807220 */ /* 0x000fe40000410000 */
[----:B------:R-:W-:Y:S01]  /*2ec0*/  FMUL.FTZ R137, R129, R4 ;  /* 0x0000000481897220 */ /* 0x000fe20000410000 */
[----:B------:R-:W-:Y:S01]  /*2ed0*/  ISETP.NE.U32.AND P5, PT, RZ, c[0x0][0x258], PT ;  /* 0x00009600ff007a0c */ /* 0x000fe20003fa5070 */
[----:B------:R-:W-:Y:S01]  /*2ee0*/  FMUL.FTZ R130, R31, R139 ;  /* 0x0000008b1f827220 */ /* 0x000fe20000410000 */
[----:B------:R-:W-:Y:S01]  /*2ef0*/  F2F.F16.F32 R127, R128 ;  /* 0x00000080007f7304 */ /* 0x000fe20000200800 */
[----:B------:R-:W-:Y:S01]  /*2f00*/  FMUL.FTZ R126, R33, R137 ;  /* 0x00000089217e7220 */ /* 0x000fe20000410000 */
[----:B------:R-:W-:-:S06]  /*2f10*/  ISETP.NE.AND.EX P5, PT, RZ, c[0x0][0x25c], PT, P5 ;  /* 0x00009700ff007a0c */ /* 0x000fcc0003fa5350 */
[----:B------:R-:W0:Y:S08]  /*2f20*/  F2F.F16.F32 R132, R132 ;  /* 0x0000008400847304 */ /* 0x000e300000200800 */
[----:B------:R-:W1:Y:S08]  /*2f30*/  F2F.F16.F32 R130, R130 ;  /* 0x0000008200827304 */ /* 0x000e700000200800 */
[----:B------:R2:W3:Y:S01]  /*2f40*/  F2F.F16.F32 R245, R126 ;  /* 0x0000007e00f57304 */ /* 0x0004e20000200800 */
[----:B0-----:R-:W-:-:S02]  /*2f50*/  SHF.L.U32 R243, R132, 0x10, RZ ;  /* 0x0000001084f37819 */ /* 0x001fc400000006ff */
[----:B------:R-:W-:Y:S02]  /*2f60*/  @P5 F2FP.PACK_AB R131, RZ, R131 ;  /* 0x00000083ff83523e */ /* 0x000fe400000000ff */
[----:B------:R-:W-:Y:S02]  /*2f70*/  @P5 F2FP.PACK_AB R129, RZ, R129 ;  /* 0x00000081ff81523e */ /* 0x000fe400000000ff */
[----:B------:R-:W-:Y:S01]  /*2f80*/  @P5 F2FP.PACK_AB R193, RZ, R193 ;  /* 0x000000c1ffc1523e */ /* 0x000fe200000000ff */
[----:B--2---:R-:W-:Y:S01]  /*2f90*/  IMAD.WIDE.U32 R126, R127, 0x10000, RZ ;  /* 0x000100007f7e7825 */ /* 0x004fe200078e00ff */
[----:B------:R-:W-:Y:S02]  /*2fa0*/  @P5 F2FP.PACK_AB R241, RZ, R241 ;  /* 0x000000f1fff1523e */ /* 0x000fe400000000ff */
[----:B------:R-:W-:Y:S02]  /*2fb0*/  @P5 PRMT R166, R131, 0x7610, R166 ;  /* 0x0000761083a65816 */ /* 0x000fe400000000a6 */
[----:B-1----:R-:W-:Y:S01]  /*2fc0*/  LOP3.LUT R127, R127, R243, R130, 0xfe, !PT ;  /* 0x000000f37f7f7212 */ /* 0x002fe200078efe82 */
[----:B------:R-:W-:Y:S01]  /*2fd0*/  IMAD.WIDE.U32 R130, R2, R133, c[0x0][0x248] ;  /* 0x0000920002827625 */ /* 0x000fe200078e0085 */
[----:B---3--:R-:W-:-:S02]  /*2fe0*/  LOP3.LUT R126, R126, R245, RZ, 0xfc, !PT ;  /* 0x000000f57e7e7212 */ /* 0x008fc400078efcff */
[----:B------:R-:W-:Y:S02]  /*2ff0*/  @P5 PRMT R165, R129, 0x7610, R165 ;  /* 0x0000761081a55816 */ /* 0x000fe400000000a5 */
[----:B------:R-:W-:Y:S02]  /*3000*/  @P5 PRMT R167, R193, 0x7610, R167 ;  /* 0x00007610c1a75816 */ /* 0x000fe400000000a7 */
        /* <DEDUP_REMOVED lines=9> */
.L_x_1880:
[----:B------:R1:W-:Y:S01]  /*30a0*/  STG.E.64 [R130.64], R126 ;  /* 0x0000007e82007986 */ /* 0x0003e2000c101b04 */
[----:B0----5:R-:W-:Y:S01]  /*30b0*/  IMAD.MOV.U32 R128, RZ, RZ, R124 ;  /* 0x000000ffff807224 */ /* 0x021fe200078e007c */
[--C-:B------:R-:W-:Y:S02]  /*30c0*/  SHF.R.U64 R124, R124, 0x10, R125.reuse ;  /* 0x000000107c7c7819 */ /* 0x100fe4000000127d */
[----:B------:R-:W-:Y:S02]  /*30d0*/  MOV R129, R125 ;  /* 0x0000007d00817202 */ /* 0x000fe40000000f00 */
[----:B------:R-:W-:Y:S01]  /*30e0*/  SHF.R.U32.HI R125, RZ, 0x10, R125 ;  /* 0x00000010ff7d7819 */ /* 0x000fe2000001167d */
[----:B------:R-:W-:Y:S01]  /*30f0*/  HADD2.F32 R128, -RZ, R128.H0_H0 ;  /* 0x20000080ff807230 */ /* 0x000fe20000004100 */
[----:B------:R-:W-:Y:S01]  /*3100*/  IADD3 R2, R2, 0x100, RZ ;  /* 0x0000010002027810 */ /* 0x000fe20007ffe0ff */
[----:B------:R-:W-:Y:S02]  /*3110*/  HADD2.F32 R124, -RZ, R124.H0_H0 ;  /* 0x2000007cff7c7230 */ /* 0x000fe40000004100 */
[----:B------:R-:W-:Y:S01]  /*3120*/  HADD2.F32 R129, -RZ, R129.H0_H0 ;  /* 0x20000081ff817230 */ /* 0x000fe20000004100 */
[----:B------:R-:W-:Y:S01]  /*3130*/  FFMA.FTZ R64, R128, R137, R64 ;  /* 0x0000008980407223 */ /* 0x000fe20000010040 */
[----:B------:R-:W-:Y:S01]  /*3140*/  HADD2.F32 R125, -RZ, R125.H0_H0 ;  /* 0x2000007dff7d7230 */ /* 0x000fe20000004100 */
[----:B------:R-:W-:-:S02]  /*3150*/  FFMA.FTZ R65, R124, R136, R65 ;  /* 0x000000887c417223 */ /* 0x000fc40000010041 */
[----:B------:R-:W-:Y:S02]  /*3160*/  FFMA.FTZ R66, R129, R139, R66 ;  /* 0x0000008b81427223 */ /* 0x000fe40000010042 */
[----:B------:R-:W-:Y:S02]  /*3170*/  FFMA.FTZ R67, R125, R138, R67 ;  /* 0x0000008a7d437223 */ /* 0x000fe40000010043 */
.L_x_1879:
[----:B-1----:R-:W-:Y:S05]  /*3180*/  BSYNC B0 ;  /* 0x0000000000007941 */ /* 0x002fea0003800000 */
.L_x_1878:
[----:B------:R-:W-:Y:S01]  /*3190*/  BSSY B0, `(.L_x_1881) ;  /* 0x0000054000007945 */ /* 0x000fe20003800000 */
        /* <DEDUP_REMOVED lines=11> */
[----:B------:R-:W-:Y:S02]  /*3250*/  FMUL.FTZ R133, R3, R124 ;  /* 0x0000007c03857220 */ /* 0x000fe40000410000 */
[----:B------:R-:W-:Y:S01]  /*3260*/  @P5 MOV R127, R181 ;  /* 0x000000b5007f5202 */ /* 0x000fe20000000f00 */
[----:B------:R-:W-:Y:S01]  /*3270*/  FADD.FTZ R128, R229, -R128 ;  /* 0x80000080e5807221 */ /* 0x000fe20000010000 */
[----:B------:R-:W-:Y:S01]  /*3280*/  @P5 MOV R126, R180 ;  /* 0x000000b4007e5202 */ /* 0x000fe20000000f00 */
[----:B------:R-:W-:Y:S01]  /*3290*/  FADD.FTZ R132, R227, -R132 ;  /* 0x80000084e3847221 */ /* 0x000fe20000010000 */
[--C-:B------:R-:W-:Y:S01]  /*32a0*/  @P5 SHF.R.U64 R130, R180, 0x10, R181.reuse ;  /* 0x00000010b4825819 */ /* 0x100fe200000012b5 */
[----:B------:R-:W-:Y:S01]  /*32b0*/  @P5 HADD2.F32 R136, -RZ, R127.H0_H0 ;  /* 0x2000007fff885230 */ /* 0x000fe20000004100 */
[----:B------:R-:W-:Y:S01]  /*32c0*/  HFMA2.MMA R127, -RZ, RZ, 0, 4.76837158203125e-07 ;  /* 0x00000008ff7f7435 */ /* 0x000fe200000001ff */
[----:B------:R-:W-:Y:S01]  /*32d0*/  @P5 HADD2.F32 R126, -RZ, R126.H0_H0 ;  /* 0x2000007eff7e5230 */ /* 0x000fe20000004100 */
[----:B------:R-:W-:Y:S01]  /*32e0*/  @P5 SHF.R.U32.HI R192, RZ, 0x10, R181 ;  /* 0x00000010ffc05819 */ /* 0x000fe200000116b5 */
[----:B------:R-:W-:Y:S01]  /*32f0*/  @P5 HADD2.F32 R130, -RZ, R130.H0_H0 ;  /* 0x20000082ff825230 */ /* 0x000fe20000004100 */
[----:B------:R-:W-:-:S02]  /*3300*/  FMUL.FTZ R193, R3, R128 ;  /* 0x0000008003c17220 */ /* 0x000fc40000410000 */
[----:B------:R-:W-:Y:S01]  /*3310*/  @P5 FADD.FTZ R133, R133, R126 ;  /* 0x0000007e85855221 */ /* 0x000fe20000010000 */
[----:B------:R-:W-:Y:S01]  /*3320*/  @P5 HADD2.F32 R192, -RZ, R192.H0_H0 ;  /* 0x200000c0ffc05230 */ /* 0x000fe20000004100 */
[----:B------:R-:W-:Y:S02]  /*3330*/  FMUL.FTZ R243, R3, R138 ;  /* 0x0000008a03f37220 */ /* 0x000fe40000410000 */
[----:B------:R-:W-:-:S04]  /*3340*/  IMAD.WIDE.U32 R126, R2, R127, c[0x0][0x170] ;  /* 0x00005c00027e7625 */ /* 0x000fc800078e007f */
[----:B------:R-:W-:Y:S02]  /*3350*/  FMUL.FTZ R241, R3, R132 ;  /* 0x0000008403f17220 */ /* 0x000fe40000410000 */
[----:B------:R-:W5:Y:S01]  /*3360*/  LDG.E.64 R126, [R126.64] ;  /* 0x000000047e7e7981 */ /* 0x000f62000c1e1b00 */
[----:B------:R-:W-:Y:S02]  /*3370*/  @P5 FADD.FTZ R193, R193, R130 ;  /* 0x00000082c1c15221 */ /* 0x000fe40000010000 */
[----:B------:R-:W-:Y:S02]  /*3380*/  @P5 FADD.FTZ R243, R243, R192 ;  /* 0x000000c0f3f35221 */ /* 0x000fe40000010000 */
[----:B------:R-:W-:Y:S01]  /*3390*/  @P5 FADD.FTZ R241, R241, R136 ;  /* 0x00000088f1f15221 */ /* 0x000fe20000010000 */
[C---:B------:R-:W-:Y:S01]  /*33a0*/  LEA R128, P5, R2.reuse, c[0x0][0x248], 0x3 ;  /* 0x0000920002807a11 */ /* 0x040fe200078a18ff */
[-C--:B------:R-:W-:Y:S02]  /*33b0*/  FMUL.FTZ R137, R193, R4.reuse ;  /* 0x00000004c1897220 */ /* 0x080fe40000410000 */
[-C--:B------:R-:W-:Y:S01]  /*33c0*/  FMUL.FTZ R138, R243, R4.reuse ;  /* 0x00000004f38a7220 */ /* 0x080fe20000410000 */
[----:B------:R-:W-:Y:S01]  /*33d0*/  LEA.HI.X R129, R2, c[0x0][0x24c], RZ, 0x3, P5 ;  /* 0x0000930002817a11 */ /* 0x000fe200028f1cff */
[----:B------:R-:W-:-:S02]  /*33e0*/  FMUL.FTZ R139, R241, R4 ;  /* 0x00000004f18b7220 */ /* 0x000fc40000410000 */
[----:B------:R-:W-:Y:S02]  /*33f0*/  FMUL.FTZ R130, R28, R137 ;  /* 0x000000891c827220 */ /* 0x000fe40000410000 */
[----:B------:R-:W-:Y:S02]  /*3400*/  FMUL.FTZ R136, R133, R4 ;  /* 0x0000000485887220 */ /* 0x000fe40000410000 */
[----:B------:R-:W-:Y:S01]  /*3410*/  FMUL.FTZ R192, R26, R138 ;  /* 0x0000008a1ac07220 */ /* 0x000fe20000410000 */
[----:B------:R-:W0:Y:S01]  /*3420*/  F2F.F16.F32 R125, R130 ;  /* 0x00000082007d7304 */ /* 0x000e220000200800 */
[----:B------:R-:W-:Y:S01]  /*3430*/  FMUL.FTZ R132, R27, R139 ;  /* 0x0000008b1b847220 */ /* 0x000fe20000410000 */
[----:B------:R-:W-:Y:S01]  /*3440*/  ISETP.NE.U32.AND P5, PT, RZ, c[0x0][0x258], PT ;  /* 0x00009600ff007a0c */ /* 0x000fe20003fa5070 */
[----:B------:R-:W-:-:S05]  /*3450*/  FMUL.FTZ R124, R29, R136 ;  /* 0x000000881d7c7220 */ /* 0x000fca0000410000 */
[----:B------:R-:W1:Y:S01]  /*3460*/  F2F.F16.F32 R131, R192 ;  /* 0x000000c000837304 */ /* 0x000e620000200800 */
[----:B------:R-:W-:-:S07]  /*3470*/  ISETP.NE.AND.EX P5, PT, RZ, c[0x0][0x25c], PT, P5 ;  /* 0x00009700ff007a0c */ /* 0x000fce0003fa5350 */
[----:B------:R0:W2:Y:S08]  /*3480*/  F2F.F16.F32 R245, R124 ;  /* 0x0000007c00f57304 */ /* 0x0000b00000200800 */
[----:B------:R-:W3:Y:S01]  /*3490*/  F2F.F16.F32 R132, R132 ;  /* 0x0000008400847304 */ /* 0x000ee20000200800 */
[----:B0-----:R-:W-:Y:S01]  /*34a0*/  IMAD.WIDE.U32 R124, R125, 0x10000, RZ ;  /* 0x000100007d7c7825 */ /* 0x001fe200078e00ff */
[----:B-1----:R-:W-:-:S02]  /*34b0*/  SHF.L.U32 R131, R131, 0x10, RZ ;  /* 0x0000001083837819 */ /* 0x002fc400000006ff */
[----:B------:R-:W-:Y:S02]  /*34c0*/  @P5 F2FP.PACK_AB R133, RZ, R133 ;  /* 0x00000085ff85523e */ /* 0x000fe400000000ff */
[----:B------:R-:W-:Y:S02]  /*34d0*/  @P5 F2FP.PACK_AB R193, RZ, R193 ;  /* 0x000000c1ffc1523e */ /* 0x000fe400000000ff */
[----:B------:R-:W-:Y:S02]  /*34e0*/  @P5 F2FP.PACK_AB R241, RZ, R241 ;  /* 0x000000f1fff1523e */ /* 0x000fe400000000ff */
[----:B------:R-:W-:Y:S02]  /*34f0*/  @P5 F2FP.PACK_AB R243, RZ, R243 ;  /* 0x000000f3fff3523e */ /* 0x000fe400000000ff */
        /* <DEDUP_REMOVED lines=15> */
.L_x_1883:
[----:B------:R1:W-:Y:S01]  /*35f0*/  STG.E.64 [R128.64], R130 ;  /* 0x0000008280007986 */ /* 0x0003e2000c101b04 */
[----:B0----5:R-:W-:Y:S01]  /*3600*/  MOV R124, R126 ;  /* 0x0000007e007c7202 */ /* 0x021fe20000000f00 */
[--C-:B------:R-:W-:Y:S01]  /*3610*/  IMAD.MOV.U32 R132, RZ, RZ, R127.reuse ;  /* 0x000000ffff847224 */ /* 0x100fe200078e007f */
[--C-:B------:R-:W-:Y:S02]  /*3620*/  SHF.R.U64 R133, R126, 0x10, R127.reuse ;  /* 0x000000107e857819 */ /* 0x100fe4000000127f */
        /* <DEDUP_REMOVED lines=10> */
.L_x_1882:
[----:B-1----:R-:W-:Y:S05]  /*36d0*/  BSYNC B0 ;  /* 0x0000000000007941 */ /* 0x002fea0003800000 */
.L_x_1881:
        /* <DEDUP_REMOVED lines=10> */
[-CC-:B------:R-:W-:Y:S02]  /*3780*/  FFMA.FTZ R132, R220, R135.reuse, R136.reuse ;  /* 0x00000087dc847223 */ /* 0x180fe40000010088 */
[----:B------:R-:W-:Y:S02]  /*3790*/  FMUL.FTZ R193, R3, R128 ;  /* 0x0000008003c17220 */ /* 0x000fe40000410000 */
[----:B------:R-:W-:-:S02]  /*37a0*/  FFMA.FTZ R136, R218, R135, R136 ;  /* 0x00000087da887223 */ /* 0x000fc40000010088 */
[----:B------:R-:W-:Y:S02]  /*37b0*/  FADD.FTZ R132, R219, -R132 ;  /* 0x80000084db847221 */ /* 0x000fe40000010000 */
[--C-:B------:R-:W-:Y:S01]  /*37c0*/  @P5 SHF.R.U64 R130, R178, 0x10, R179.reuse ;  /* 0x00000010b2825819 */ /* 0x100fe200000012b3 */
[----:B------:R-:W-:Y:S01]  /*37d0*/  FADD.FTZ R138, R217, -R136 ;  /* 0x80000088d98a7221 */ /* 0x000fe20000010000 */
[----:B------:R-:W-:Y:S01]  /*37e0*/  @P5 SHF.R.U32.HI R192, RZ, 0x10, R179 ;  /* 0x00000010ffc05819 */ /* 0x000fe200000116b3 */
[----:B------:R-:W-:Y:S01]  /*37f0*/  FADD.FTZ R124, R222, -R125 ;  /* 0x8000007dde7c7221 */ /* 0x000fe20000010000 */
[----:B------:R-:W-:Y:S01]  /*3800*/  @P5 MOV R127, R179 ;  /* 0x000000b3007f5202 */ /* 0x000fe20000000f00 */
[----:B------:R-:W-:Y:S01]  /*3810*/  @P5 HADD2.F32 R130, -RZ, R130.H0_H0 ;  /* 0x20000082ff825230 */ /* 0x000fe20000004100 */
[----:B------:R-:W-:Y:S01]  /*3820*/  @P5 MOV R126, R178 ;  /* 0x000000b2007e5202 */ /* 0x000fe20000000f00 */
[----:B------:R-:W-:Y:S01]  /*3830*/  @P5 HADD2.F32 R192, -RZ, R192.H0_H0 ;  /* 0x200000c0ffc05230 */ /* 0x000fe20000004100 */
[----:B------:R-:W-:Y:S01]  /*3840*/  FMUL.FTZ R243, R3, R138 ;  /* 0x0000008a03f37220 */ /* 0x000fe20000410000 */
[----:B------:R-:W-:Y:S01]  /*3850*/  @P5 HADD2.F32 R136, -RZ, R127.H0_H0 ;  /* 0x2000007fff885230 */ /* 0x000fe20000004100 */
[----:B------:R-:W-:Y:S01]  /*3860*/  @P5 FADD.FTZ R193, R193, R130 ;  /* 0x00000082c1c15221 */ /* 0x000fe20000010000 */
[----:B------:R-:W-:Y:S01]  /*3870*/  @P5 HADD2.F32 R126, -RZ, R126.H0_H0 ;  /* 0x2000007eff7e5230 */ /* 0x000fe20000004100 */
[----:B------:R-:W-:-:S04]  /*3880*/  IMAD.WIDE.U32 R130, R2, R131, c[0x0][0x170] ;  /* 0x00005c0002827625 */ /* 0x000fc800078e0083 */
[C---:B------:R-:W-:Y:S02]  /*3890*/  FMUL.FTZ R241, R3.reuse, R132 ;  /* 0x0000008403f17220 */ /* 0x040fe40000410000 */
[----:B------:R-:W5:Y:S01]  /*38a0*/  LDG.E.64 R130, [R130.64] ;  /* 0x0000000482827981 */ /* 0x000f62000c1e1b00 */
[----:B------:R-:W-:Y:S02]  /*38b0*/  FMUL.FTZ R129, R3, R124 ;  /* 0x0000007c03817220 */ /* 0x000fe40000410000 */
[----:B------:R-:W-:Y:S02]  /*38c0*/  @P5 FADD.FTZ R243, R243, R192 ;  /* 0x000000c0f3f35221 */ /* 0x000fe40000010000 */
[----:B------:R-:W-:Y:S02]  /*38d0*/  @P5 FADD.FTZ R241, R241, R136 ;  /* 0x00000088f1f15221 */ /* 0x000fe40000010000 */
[-C--:B------:R-:W-:Y:S02]  /*38e0*/  FMUL.FTZ R137, R193, R4.reuse ;  /* 0x00000004c1897220 */ /* 0x080fe40000410000 */
[----:B------:R-:W-:Y:S01]  /*38f0*/  @P5 FADD.FTZ R129, R129, R126 ;  /* 0x0000007e81815221 */ /* 0x000fe20000010000 */
[----:B------:R-:W-:Y:S01]  /*3900*/  LEA R124, P5, R2, c[0x0][0x248], 0x3 ;  /* 0x00009200027c7a11 */ /* 0x000fe200078a18ff */
[----:B------:R-:W-:-:S02]  /*3910*/  FMUL.FTZ R138, R243, R4 ;  /* 0x00000004f38a7220 */ /* 0x000fc40000410000 */
[-C--:B------:R-:W-:Y:S01]  /*3920*/  FMUL.FTZ R139, R241, R4.reuse ;  /* 0x00000004f18b7220 */ /* 0x080fe20000410000 */
[----:B------:R-:W-:Y:S01]  /*3930*/  LEA.HI.X R125, R2, c[0x0][0x24c], RZ, 0x3, P5 ;  /* 0x00009300027d7a11 */ /* 0x000fe200028f1cff */
        /* <DEDUP_REMOVED lines=32> */
.L_x_1886:
[----:B------:R1:W-:Y:S01]  /*3b40*/  STG.E.64 [R124.64], R132 ;  /* 0x000000847c007986 */ /* 0x0003e2000c101b04 */
[----:B0----5:R-:W-:Y:S02]  /*3b50*/  MOV R126, R130 ;  /* 0x00000082007e7202 */ /* 0x021fe40000000f00 */
[--C-:B------:R-:W-:Y:S02]  /*3b60*/  SHF.R.U64 R130, R130, 0x10, R131.reuse ;  /* 0x0000001082827819 */ /* 0x100fe40000001283 */
[----:B------:R-:W-:Y:S01]  /*3b70*/  MOV R128, R131 ;  /* 0x0000008300807202 */ /* 0x000fe20000000f00 */
[----:B------:R-:W-:Y:S01]  /*3b80*/  HADD2.F32 R127, -RZ, R126.H0_H0 ;  /* 0x2000007eff7f7230 */ /* 0x000fe20000004100 */
[----:B------:R-:W-:Y:S01]  /*3b90*/  SHF.R.U32.HI R129, RZ, 0x10, R131 ;  /* 0x00000010ff817819 */ /* 0x000fe20000011683 */
[----:B------:R-:W-:Y:S01]  /*3ba0*/  HADD2.F32 R126, -RZ, R130.H0_H0 ;  /* 0x20000082ff7e7230 */ /* 0x000fe20000004100 */
[----:B------:R-:W-:Y:S01]  /*3bb0*/  IADD3 R2, R2, 0x100, RZ ;  /* 0x0000010002027810 */ /* 0x000fe20007ffe0ff */
[----:B------:R-:W-:Y:S01]  /*3bc0*/  HADD2.F32 R128, -RZ, R128.H0_H0 ;  /* 0x20000080ff807230 */ /* 0x000fe20000004100 */
[----:B------:R-:W-:Y:S01]  /*3bd0*/  FFMA.FTZ R56, R127, R136, R56 ;  /* 0x000000887f387223 */ /* 0x000fe20000010038 */
[----:B------:R-:W-:Y:S01]  /*3be0*/  HADD2.F32 R129, -RZ, R129.H0_H0 ;  /* 0x20000081ff817230 */ /* 0x000fe20000004100 */
[----:B------:R-:W-:-:S02]  /*3bf0*/  FFMA.FTZ R57, R126, R137, R57 ;  /* 0x000000897e397223 */ /* 0x000fc40000010039 */
[----:B------:R-:W-:Y:S02]  /*3c00*/  FFMA.FTZ R58, R128, R139, R58 ;  /* 0x0000008b803a7223 */ /* 0x000fe4000001003a */
[----:B------:R-:W-:Y:S02]  /*3c10*/  FFMA.FTZ R59, R129, R138, R59 ;  /* 0x0000008a813b7223 */ /* 0x000fe4000001003b */
.L_x_1885:
[----:B-1----:R-:W-:Y:S05]  /*3c20*/  BSYNC B0 ;  /* 0x0000000000007941 */ /* 0x002fea0003800000 */
.L_x_1884:
        /* <DEDUP_REMOVED lines=17> */
[----:B------:R-:W-:Y:S01]  /*3d40*/  @P5 IMAD.MOV.U32 R126, RZ, RZ, R176 ;  /* 0x000000ffff7e5224 */ /* 0x000fe200078e00b0 */
[----:B------:R-:W-:Y:S01]  /*3d50*/  @P5 MOV R127, R177 ;  /* 0x000000b1007f5202 */ /* 0x000fe20000000f00 */
[----:B------:R-:W-:Y:S01]  /*3d60*/  @P5 HADD2.F32 R130, -RZ, R130.H0_H0 ;  /* 0x20000082ff825230 */ /* 0x000fe20000004100 */
[----:B------:R-:W-:Y:S01]  /*3d70*/  FADD.FTZ R124, R214, -R125 ;  /* 0x8000007dd67c7221 */ /* 0x000fe20000010000 */
        /* <DEDUP_REMOVED lines=49> */
.L_x_1889:
        /* <DEDUP_REMOVED lines=14> */
.L_x_1888:
[----:B-1----:R-:W-:Y:S05]  /*4170*/  BSYNC B0 ;  /* 0x0000000000007941 */ /* 0x002fea0003800000 */
.L_x_1887:
        /* <DEDUP_REMOVED lines=15> */
[--C-:B------:R-:W-:Y:S01]  /*4270*/  @P5 IMAD.MOV.U32 R127, RZ, RZ, R175.reuse ;  /* 0x000000ffff7f5224 */ /* 0x100fe200078e00af */
[----:B------:R-:W-:Y:S01]  /*4280*/  @P5 SHF.R.U32.HI R192, RZ, 0x10, R175 ;  /* 0x00000010ffc05819 */ /* 0x000fe200000116af */
[----:B------:R-:W-:Y:S01]  /*4290*/  FADD.FTZ R138, R201, -R136 ;  /* 0x80000088c98a7221 */ /* 0x000fe20000010000 */
        /* <DEDUP_REMOVED lines=52> */
.L_x_1892:
        /* <DEDUP_REMOVED lines=14> */
.L_x_1891:
[----:B-1----:R-:W-:Y:S05]  /*46c0*/  BSYNC B0 ;  /* 0x0000000000007941 */ /* 0x002fea0003800000 */
.L_x_1890:
        /* <DEDUP_REMOVED lines=70> */
.L_x_1895:
        /* <DEDUP_REMOVED lines=14> */
.L_x_1894:
[----:B-1----:R-:W-:Y:S05]  /*4c10*/  BSYNC B0 ;  /* 0x0000000000007941 */ /* 0x002fea0003800000 */
.L_x_1893:
        /* <DEDUP_REMOVED lines=9> */
[----:B------:R-:W-:Y:S01]  /*4cb0*/  FADD.FTZ R124, R188, -R125 ;  /* 0x8000007dbc7c7221 */ /* 0x000fe20000010000 */
[----:B------:R-:W-:Y:S01]  /*4cc0*/  HFMA2.MMA R125, -RZ, RZ, 0, 4.76837158203125e-07 ;  /* 0x00000008ff7d7435 */ /* 0x000fe200000001ff */
[----:B------:R-:W-:Y:S02]  /*4cd0*/  FADD.FTZ R132, R185, -R130 ;  /* 0x80000082b9847221 */ /* 0x000fe40000010000 */
[-CC-:B------:R-:W-:Y:S02]  /*4ce0*/  FFMA.FTZ R128, R190, R135.reuse, R134.reuse ;  /* 0x00000087be807223 */ /* 0x180fe40000010086 */
[----:B------:R-:W-:-:S02]  /*4cf0*/  FFMA.FTZ R134, R184, R135, R134 ;  /* 0x00000087b8867223 */ /* 0x000fc40000010086 */
[----:B------:R-:W-:Y:S02]  /*4d00*/  FADD.FTZ R128, R187, -R128 ;  /* 0x80000080bb807221 */ /* 0x000fe40000010000 */
[--C-:B------:R-:W-:Y:S01]  /*4d10*/  @P5 SHF.R.U64 R129, R170, 0x10, R171.reuse ;  /* 0x00000010aa815819 */ /* 0x100fe200000012ab */
[----:B------:R-:W-:Y:S01]  /*4d20*/  FADD.FTZ R136, R169, -R134 ;  /* 0x80000086a9887221 */ /* 0x000fe20000010000 */
[----:B------:R-:W-:Y:S01]  /*4d30*/  @P5 SHF.R.U32.HI R138, RZ, 0x10, R171 ;  /* 0x00000010ff8a5819 */ /* 0x000fe200000116ab */
[C---:B------:R-:W-:Y:S01]  /*4d40*/  FMUL.FTZ R131, R3.reuse, R128 ;  /* 0x0000008003837220 */ /* 0x040fe20000410000 */
[----:B------:R-:W-:Y:S01]  /*4d50*/  @P5 MOV R126, R170 ;  /* 0x000000aa007e5202 */ /* 0x000fe20000000f00 */
[----:B------:R-:W-:Y:S01]  /*4d60*/  @P5 HADD2.F32 R130, -RZ, R129.H0_H0 ;  /* 0x20000081ff825230 */ /* 0x000fe20000004100 */
[----:B------:R-:W-:Y:S01]  /*4d70*/  FMUL.FTZ R129, R3, R124 ;  /* 0x0000007c03817220 */ /* 0x000fe20000410000 */
[----:B------:R-:W-:Y:S01]  /*4d80*/  @P5 MOV R127, R171 ;  /* 0x000000ab007f5202 */ /* 0x000fe20000000f00 */
[----:B------:R-:W-:Y:S01]  /*4d90*/  IMAD.WIDE.U32 R124, R2, R125, c[0x0][0x170] ;  /* 0x00005c00027c7625 */ /* 0x000fe200078e007d */
[----:B------:R-:W-:-:S02]  /*4da0*/  @P5 HADD2.F32 R138, -RZ, R138.H0_H0 ;  /* 0x2000008aff8a5230 */ /* 0x000fc40000004100 */
[----:B------:R-:W-:Y:S01]  /*4db0*/  @P5 HADD2.F32 R126, -RZ, R126.H0_H0 ;  /* 0x2000007eff7e5230 */ /* 0x000fe20000004100 */
[C---:B------:R-:W-:Y:S01]  /*4dc0*/  FMUL.FTZ R135, R3.reuse, R132 ;  /* 0x0000008403877220 */ /* 0x040fe20000410000 */
[----:B------:R-:W-:Y:S01]  /*4dd0*/  @P5 HADD2.F32 R134, -RZ, R127.H0_H0 ;  /* 0x2000007fff865230 */ /* 0x000fe20000004100 */
[----:B------:R-:W5:Y:S01]  /*4de0*/  LDG.E.64 R124, [R124.64] ;  /* 0x000000047c7c7981 */ /* 0x000f62000c1e1b00 */
[----:B------:R-:W-:Y:S02]  /*4df0*/  FMUL.FTZ R3, R3, R136 ;  /* 0x0000008803037220 */ /* 0x000fe40000410000 */
[----:B------:R-:W-:Y:S02]  /*4e00*/  @P5 FADD.FTZ R131, R131, R130 ;  /* 0x0000008283835221 */ /* 0x000fe40000010000 */
[----:B------:R-:W-:Y:S02]  /*4e10*/  @P5 FADD.FTZ R3, R3, R138 ;  /* 0x0000008a03035221 */ /* 0x000fe40000010000 */
[----:B------:R-:W-:-:S02]  /*4e20*/  @P5 FADD.FTZ R129, R129, R126 ;  /* 0x0000007e81815221 */ /* 0x000fc40000010000 */
[----:B------:R-:W-:Y:S01]  /*4e30*/  @P5 FADD.FTZ R135, R135, R134 ;  /* 0x0000008687875221 */ /* 0x000fe20000010000 */
[C---:B------:R-:W-:Y:S01]  /*4e40*/  LEA R126, P5, R2.reuse, c[0x0][0x248], 0x3 ;  /* 0x00009200027e7a11 */ /* 0x040fe200078a18ff */
[-C--:B------:R-:W-:Y:S02]  /*4e50*/  FMUL.FTZ R132, R131, R4.reuse ;  /* 0x0000000483847220 */ /* 0x080fe40000410000 */
[----:B------:R-:W-:Y:S01]  /*4e60*/  FMUL.FTZ R134, R3, R4 ;  /* 0x0000000403867220 */ /* 0x000fe20000410000 */
[----:B------:R-:W-:Y:S01]  /*4e70*/  LEA.HI.X R127, R2, c[0x0][0x24c], RZ, 0x3, P5 ;  /* 0x00009300027f7a11 */ /* 0x000fe200028f1cff */
[----:B------:R-:W-:Y:S01]  /*4e80*/  FMUL.FTZ R128, R8, R132 ;  /* 0x0000008408807220 */ /* 0x000fe20000410000 */
[----:B------:R-:W-:Y:S01]  /*4e90*/  ISETP.NE.U32.AND P5, PT, RZ, c[0x0][0x258], PT ;  /* 0x00009600ff007a0c */ /* 0x000fe20003fa5070 */
[----:B------:R-:W-:Y:S02]  /*4ea0*/  FMUL.FTZ R137, R6, R134 ;  /* 0x0000008606897220 */ /* 0x000fe40000410000 */
[-C--:B------:R-:W-:Y:S01]  /*4eb0*/  FMUL.FTZ R133, R135, R4.reuse ;  /* 0x0000000487857220 */ /* 0x080fe20000410000 */
[----:B------:R-:W-:Y:S01]  /*4ec0*/  ISETP.NE.AND.EX P5, PT, RZ, c[0x0][0x25c], PT, P5 ;  /* 0x00009700ff007a0c */ /* 0x000fe20003fa5350 */
[----:B------:R-:W-:Y:S01]  /*4ed0*/  FMUL.FTZ R4, R129, R4 ;  /* 0x0000000481047220 */ /* 0x000fe20000410000 */
[----:B------:R-:W0:Y:S01]  /*4ee0*/  F2F.F16.F32 R128, R128 ;  /* 0x0000008000807304 */ /* 0x000e220000200800 */
[----:B------:R-:W-:-:S02]  /*4ef0*/  FMUL.FTZ R136, R7, R133 ;  /* 0x0000008507887220 */ /* 0x000fc40000410000 */
[----:B------:R-:W-:-:S05]  /*4f00*/  FMUL.FTZ R130, R9, R4 ;  /* 0x0000000409827220 */ /* 0x000fca0000410000 */
[----:B------:R-:W1:Y:S08]  /*4f10*/  F2F.F16.F32 R137, R137 ;  /* 0x0000008900897304 */ /* 0x000e700000200800 */
[----:B------:R-:W2:Y:S01]  /*4f20*/  F2F.F16.F32 R136, R136 ;  /* 0x0000008800887304 */ /* 0x000ea20000200800 */
[----:B------:R-:W-:-:S07]  /*4f30*/  @P5 F2FP.PACK_AB R129, RZ, R129 ;  /* 0x00000081ff81523e */ /* 0x000fce00000000ff */
[----:B------:R-:W3:Y:S01]  /*4f40*/  F2F.F16.F32 R139, R130 ;  /* 0x00000082008b7304 */ /* 0x000ee20000200800 */
[----:B------:R-:W-:Y:S01]  /*4f50*/  @P5 PRMT R165, R129, 0x7610, R165 ;  /* 0x0000761081a55816 */ /* 0x000fe200000000a5 */
[----:B0-----:R-:W-:Y:S01]  /*4f60*/  IMAD.WIDE.U32 R128, R128, 0x10000, RZ ;  /* 0x0001000080807825 */ /* 0x001fe200078e00ff */
[----:B------:R-:W-:Y:S02]  /*4f70*/  @P5 F2FP.PACK_AB R138, RZ, R131 ;  /* 0x00000083ff8a523e */ /* 0x000fe400000000ff */
[----:B------:R-:W-:Y:S01]  /*4f80*/  @P5 F2FP.PACK_AB R135, RZ, R135 ;  /* 0x00000087ff87523e */ /* 0x000fe200000000ff */
[----:B-1----:R-:W-:Y:S01]  /*4f90*/  IMAD.U32 R131, R137, 0x10000, RZ ;  /* 0x0001000089837824 */ /* 0x002fe200078e00ff */
[----:B------:R-:W-:Y:S02]  /*4fa0*/  @P5 F2FP.PACK_AB R3, RZ, R3 ;  /* 0x00000003ff03523e */ /* 0x000fe400000000ff */
[----:B------:R-:W-:Y:S02]  /*4fb0*/  @P5 PRMT R166, R138, 0x7610, R166 ;  /* 0x000076108aa65816 */ /* 0x000fe400000000a6 */
[----:B------:R-:W-:-:S02]  /*4fc0*/  @P5 PRMT R167, R135, 0x7610, R167 ;  /* 0x0000761087a75816 */ /* 0x000fc400000000a7 */
[----:B--2---:R-:W-:Y:S02]  /*4fd0*/  LOP3.LUT R129, R129, R131, R136, 0xfe, !PT ;  /* 0x0000008381817212 */ /* 0x004fe400078efe88 */
[----:B------:R-:W-:Y:S02]  /*4fe0*/  @P5 PRMT R168, R3, 0x7610, R168 ;  /* 0x0000761003a85816 */ /* 0x000fe400000000a8 */
[----:B---3--:R-:W-:Y:S01]  /*4ff0*/  LOP3.LUT R128, R128, R139, RZ, 0xfc, !PT ;  /* 0x0000008b80807212 */ /* 0x008fe200078efcff */
        /* <DEDUP_REMOVED lines=9> */
.L_x_1898:
[----:B------:R1:W-:Y:S01]  /*5090*/  STG.E.64 [R126.64], R128 ;  /* 0x000000807e007986 */ /* 0x0003e2000c101b04 */
[----:B0----5:R-:W-:Y:S02]  /*50a0*/  MOV R2, R124 ;  /* 0x0000007c00027202 */ /* 0x021fe40000000f00 */
[--C-:B------:R-:W-:Y:S02]  /*50b0*/  SHF.R.U64 R131, R124, 0x10, R125.reuse ;  /* 0x000000107c837819 */ /* 0x100fe4000000127d */
[----:B------:R-:W-:Y:S01]  /*50c0*/  MOV R130, R125 ;  /* 0x0000007d00827202 */ /* 0x000fe20000000f00 */
[----:B------:R-:W-:Y:S01]  /*50d0*/  HADD2.F32 R3, -RZ, R2.H0_H0 ;  /* 0x20000002ff037230 */ /* 0x000fe20000004100 */
[----:B------:R-:W-:Y:S01]  /*50e0*/  SHF.R.U32.HI R124, RZ, 0x10, R125 ;  /* 0x00000010ff7c7819 */ /* 0x000fe2000001167d */
[----:B------:R-:W-:Y:S02]  /*50f0*/  HADD2.F32 R2, -RZ, R131.H0_H0 ;  /* 0x20000083ff027230 */ /* 0x000fe40000004100 */
[----:B------:R-:W-:Y:S01]  /*5100*/  HADD2.F32 R130, -RZ, R130.H0_H0 ;  /* 0x20000082ff827230 */ /* 0x000fe20000004100 */
[----:B------:R-:W-:Y:S01]  /*5110*/  FFMA.FTZ R40, R3, R4, R40 ;  /* 0x0000000403287223 */ /* 0x000fe20000010028 */
[----:B------:R-:W-:Y:S01]  /*5120*/  HADD2.F32 R124, -RZ, R124.H0_H0 ;  /* 0x2000007cff7c7230 */ /* 0x000fe20000004100 */
[----:B------:R-:W-:-:S02]  /*5130*/  FFMA.FTZ R41, R2, R132, R41 ;  /* 0x0000008402297223 */ /* 0x000fc40000010029 */
[----:B------:R-:W-:Y:S02]  /*5140*/  FFMA.FTZ R42, R130, R133, R42 ;  /* 0x00000085822a7223 */ /* 0x000fe4000001002a */
[----:B------:R-:W-:Y:S02]  /*5150*/  FFMA.FTZ R43, R124, R134, R43 ;  /* 0x000000867c2b7223 */ /* 0x000fe4000001002b */
.L_x_1897:
[----:B-1----:R-:W-:Y:S05]  /*5160*/  BSYNC B0 ;  /* 0x0000000000007941 */ /* 0x002fea0003800000 */
.L_x_1896:
[----:B------:R-:W-:Y:S02]  /*5170*/  LOP3.LUT P5, RZ, R5, 0xff, RZ, 0xc0, !PT ;  /* 0x000000ff05ff7812 */ /* 0x000fe400078ac0ff */
[----:B------:R-:W-:Y:S02]  /*5180*/  IADD3 R163, R163, c[0x0][0x160], RZ ;  /* 0x00005800a3a37a10 */ /* 0x000fe40007ffe0ff */
[----:B------:R-:W-:Y:S02]  /*5190*/  SEL R5, RZ, 0x1, P5 ;  /* 0x00000001ff057807 */ /* 0x000fe40002800000 */
[----:B------:R-:W-:-:S13]  /*51a0*/  ISETP.GE.AND P5, PT, R163, c[0x0][0x164], PT ;  /* 0x00005900a3007a0c */ /* 0x000fda0003fa6270 */
[----:B------:R-:W-:Y:S01]  /*51b0*/  @P5 CALL.REL.NOINC `(.L_x_1861) ;  /* 0x0000001000005944 */ /* 0x000fe20003c00000 */
[----:B------:R-:W-:Y:S05]  /*51c0*/  BRA `(.L_x_1899) ;  /* 0xffffbbf000007947 */ /* 0x000fea000383ffff */
.L_x_1861:
[----:B--2---:R-:W0:Y:S01]  /*51d0*/  S2UR UR6, SR_CTAID.X ;  /* 0x00000000000679c3 */ /* 0x004e220000002500 */
[----:B-----5:R-:W0:Y:S01]  /*51e0*/  S2R R3, SR_TID.X ;  /* 0x0000000000037919 */ /* 0x020e220000002100 */
[----:B------:R-:W-:Y:S01]  /*51f0*/  LOP3.LUT P5, RZ, R0, 0xffffff00, RZ, 0xc0, !PT ;  /* 0xffffff0000ff7812 */ /* 0x000fe200078ac0ff */
[----:B------:R-:W-:Y:S01]  /*5200*/  @P3 IMAD.MOV.U32 R27, RZ, RZ, 0x10 ;  /* 0x00000010ff1b3424 */ /* 0x000fe200078e00ff */
[----:B------:R-:W-:Y:S02]  /*5210*/  @P0 MOV R13, 0x10 ;  /* 0x00000010000d0802 */ /* 0x000fe40000000f00 */
        /* <DEDUP_REMOVED lines=52> */
[----:B0-----:R-:W-:-:S10]  /*5560*/  HFMA2.MMA R7, -RZ, RZ, 0, 9.5367431640625e-07 ;  /* 0x00000010ff077435 */ /* 0x001fd400000001ff */
[----:B------:R-:W-:-:S04]  /*5570*/  IMAD.WIDE.U32 R2, R26, R7, c[0x0][0x220] ;  /* 0x000088001a027625 */ /* 0x000fc800078e0007 */
[CC--:B------:R-:W-:Y:S01]  /*5580*/  IMAD.WIDE.U32 R4, R26.reuse, R7.reuse, c[0x0][0x228] ;  /* 0x00008a001a047625 */ /* 0x0c0fe200078e0007 */
[----:B------:R-:W-:Y:S03]  /*5590*/  STG.E.128 [R2.64], R68 ;  /* 0x0000004402007986 */ /* 0x000fe6000c101d04 */
[----:B------:R-:W-:Y:S01]  /*55a0*/  IMAD.WIDE.U32 R6, R26, R7, c[0x0][0x240] ;  /* 0x000090001a067625 */ /* 0x000fe200078e0007 */
[----:B------:R-:W-:Y:S04]  /*55b0*/  STG.E.128 [R4.64], R96 ;  /* 0x0000006004007986 */ /* 0x000fe8000c101d04 */
[----:B------:R-:W-:Y:S01]  /*55c0*/  STG.E.128 [R6.64], R40 ;  /* 0x0000002806007986 */ /* 0x000fe2000c101d04 */
[----:B------:R-:W-:Y:S05]  /*55d0*/  EXIT ;  /* 0x000000000000794d */ /* 0x000fea0003800000 */
.L_x_1876:
[----:B------:R-:W-:Y:S01]  /*55e0*/  HFMA2.MMA R134, -RZ, RZ, 0, 9.5367431640625e-07 ;  /* 0x00000010ff867435 */ /* 0x000fe200000001ff */
[----:B------:R-:W-:-:S02]  /*55f0*/  MOV R127, R129 ;  /* 0x00000081007f7202 */ /* 0x000fc40000000f00 */
[----:B------:R-:W-:Y:S02]  /*5600*/  MOV R193, 0x1f ;  /* 0x0000001f00c17802 */ /* 0x000fe40000000f00 */
[----:B------:R-:W-:Y:S02]  /*5610*/  MOV R136, 0xffffffff ;  /* 0xffffffff00887802 */ /* 0x000fe40000000f00 */
[----:B------:R-:W-:Y:S02]  /*5620*/  MOV R124, 0x5640 ;  /* 0x00005640007c7802 */ /* 0x000fe40000000f00 */
[----:B-----5:R-:W-:Y:S05]  /*5630*/  CALL.REL.NOINC `($__internal_24_$__cuda_sm70_shflsync_down_p) ;  /* 0x0000045000007944 */ /* 0x020fea0003c00000 */
[----:B-1----:R-:W-:Y:S01]  /*5640*/  IMAD.MOV.U32 R126, RZ, RZ, R193 ;  /* 0x000000ffff7e7224 */ /* 0x002fe200078e00c1 */
[----:B0-----:R-:W-:Y:S05]  /*5650*/  BRA `(.L_x_1900) ;  /* 0xffffd30000007947 */ /* 0x001fea000383ffff */
.L_x_1877:
[----:B------:R-:W-:Y:S01]  /*5660*/  HFMA2.MMA R134, -RZ, RZ, 0, 9.5367431640625e-07 ;  /* 0x00000010ff867435 */ /* 0x000fe200000001ff */
[----:B------:R-:W-:Y:S02]  /*5670*/  MOV R127, R130 ;  /* 0x00000082007f7202 */ /* 0x000fe40000000f00 */
[----:B------:R-:W-:Y:S02]  /*5680*/  MOV R193, 0x1f ;  /* 0x0000001f00c17802 */ /* 0x000fe40000000f00 */
[----:B------:R-:W-:-:S02]  /*5690*/  MOV R136, 0xffffffff ;  /* 0xffffffff00887802 */ /* 0x000fc40000000f00 */
[----:B------:R-:W-:Y:S02]  /*56a0*/  MOV R124, 0x56c0 ;  /* 0x000056c0007c7802 */ /* 0x000fe40000000f00 */
[----:B01---5:R-:W-:Y:S05]  /*56b0*/  CALL.REL.NOINC `($__internal_24_$__cuda_sm70_shflsync_down_p) ;  /* 0x000003d000007944 */ /* 0x023fea0003c00000 */
[----:B------:R-:W-:Y:S01]  /*56c0*/  FADD.FTZ R129, R126, R129 ;  /* 0x000000817e817221 */ /* 0x000fe20000010000 */
[----:B0-----:R-:W-:Y:S01]  /*56d0*/  HFMA2.MMA R134, -RZ, RZ, 0, 4.76837158203125e-07 ;  /* 0x00000008ff867435 */ /* 0x001fe200000001ff */
[----:B-1----:R-:W-:Y:S01]  /*56e0*/  FADD.FTZ R130, R130, R193 ;  /* 0x000000c182827221 */ /* 0x002fe20000010000 */
[----:B------:R-:W-:Y:S01]  /*56f0*/  MOV R193, 0x1f ;  /* 0x0000001f00c17802 */ /* 0x000fe20000000f00 */
[----:B------:R-:W-:Y:S01]  /*5700*/  IMAD.MOV.U32 R136, RZ, RZ, -0x1 ;  /* 0xffffffffff887424 */ /* 0x000fe200078e00ff */
[----:B------:R-:W-:Y:S02]  /*5710*/  MOV R127, R129 ;  /* 0x00000081007f7202 */ /* 0x000fe40000000f00 */
[----:B------:R-:W-:Y:S02]  /*5720*/  MOV R124, 0x5740 ;  /* 0x00005740007c7802 */ /* 0x000fe40000000f00 */
[----:B------:R-:W-:Y:S05]  /*5730*/  CALL.REL.NOINC `($__internal_24_$__cuda_sm70_shflsync_down_p) ;  /* 0x0000035000007944 */ /* 0x000fea0003c00000 */
[----:B0-----:R-:W-:Y:S01]  /*5740*/  HFMA2.MMA R134, -RZ, RZ, 0, 4.76837158203125e-07 ;  /* 0x00000008ff867435 */ /* 0x001fe200000001ff */
[----:B-1----:R-:W-:Y:S02]  /*5750*/  MOV R126, R193 ;  /* 0x000000c1007e7202 */ /* 0x002fe40000000f00 */
[----:B------:R-:W-:-:S02]  /*5760*/  MOV R127, R130 ;  /* 0x00000082007f7202 */ /* 0x000fc40000000f00 */
[----:B------:R-:W-:Y:S02]  /*5770*/  MOV R193, 0x1f ;  /* 0x0000001f00c17802 */ /* 0x000fe40000000f00 */
[----:B------:R-:W-:Y:S02]  /*5780*/  MOV R136, 0xffffffff ;  /* 0xffffffff00887802 */ /* 0x000fe40000000f00 */
[----:B------:R-:W-:Y:S02]  /*5790*/  MOV R124, 0x57b0 ;  /* 0x000057b0007c7802 */ /* 0x000fe40000000f00 */
[----:B------:R-:W-:Y:S05]  /*57a0*/  CALL.REL.NOINC `($__internal_24_$__cuda_sm70_shflsync_down_p) ;  /* 0x000002e000007944 */ /* 0x000fea0003c00000 */
[----:B------:R-:W-:Y:S01]  /*57b0*/  FADD.FTZ R129, R126, R129 ;  /* 0x000000817e817221 */ /* 0x000fe20000010000 */
[----:B0-----:R-:W-:Y:S01]  /*57c0*/  MOV R136, 0xffffffff ;  /* 0xffffffff00887802 */ /* 0x001fe20000000f00 */
[----:B-1----:R-:W-:Y:S01]  /*57d0*/  FADD.FTZ R130, R130, R193 ;  /* 0x000000c182827221 */ /* 0x002fe20000010000 */
[----:B------:R-:W-:Y:S01]  /*57e0*/  HFMA2.MMA R193, -RZ, RZ, 0, 1.847743988037109375e-06 ;  /* 0x0000001fffc17435 */ /* 0x000fe200000001ff */
[----:B------:R-:W-:Y:S01]  /*57f0*/  IMAD.MOV.U32 R134, RZ, RZ, 0x4 ;  /* 0x00000004ff867424 */ /* 0x000fe200078e00ff */
[----:B------:R-:W-:Y:S02]  /*5800*/  MOV R127, R129 ;  /* 0x00000081007f7202 */ /* 0x000fe40000000f00 */
[----:B------:R-:W-:-:S02]  /*5810*/  MOV R124, 0x5830 ;  /* 0x00005830007c7802 */ /* 0x000fc40000000f00 */
[----:B------:R-:W-:Y:S05]  /*5820*/  CALL.REL.NOINC `($__internal_24_$__cuda_sm70_shflsync_down_p) ;  /* 0x0000026000007944 */ /* 0x000fea0003c00000 */
[----:B0-----:R-:W-:Y:S01]  /*5830*/  HFMA2.MMA R134, -RZ, RZ, 0, 2.384185791015625e-07 ;  /* 0x00000004ff867435 */ /* 0x001fe200000001ff */
[----:B-1----:R-:W-:Y:S01]  /*5840*/  MOV R126, R193 ;  /* 0x000000c1007e7202 */ /* 0x002fe20000000f00 */
[----:B------:R-:W-:Y:S01]  /*5850*/  IMAD.MOV.U32 R193, RZ, RZ, 0x1f ;  /* 0x0000001fffc17424 */ /* 0x000fe200078e00ff */
[----:B------:R-:W-:-:S02]  /*5860*/  MOV R127, R130 ;  /* 0x00000082007f7202 */ /* 0x000fc40000000f00 */
[----:B------:R-:W-:Y:S02]  /*5870*/  MOV R136, 0xffffffff ;  /* 0xffffffff00887802 */ /* 0x000fe40000000f00 */
[----:B------:R-:W-:Y:S02]  /*5880*/  MOV R124, 0x58a0 ;  /* 0x000058a0007c7802 */ /* 0x000fe40000000f00 */
[----:B------:R-:W-:Y:S05]  /*5890*/  CALL.REL.NOINC `($__internal_24_$__cuda_sm70_shflsync_down_p) ;  /* 0x000001f000007944 */ /* 0x000fea0003c00000 */
[----:B------:R-:W-:Y:S01]  /*58a0*/  FADD.FTZ R129, R126, R129 ;  /* 0x000000817e817221 */ /* 0x000fe20000010000 */
[----:B0-----:R-:W-:Y:S01]  /*58b0*/  HFMA2.MMA R134, -RZ, RZ, 0, 1.1920928955078125e-07 ;  /* 0x00000002ff867435 */ /* 0x001fe200000001ff */
[----:B-1----:R-:W-:Y:S01]  /*58c0*/  FADD.FTZ R132, R130, R193 ;  /* 0x000000c182847221 */ /* 0x002fe20000010000 */
[----:B------:R-:W-:Y:S02]  /*58d0*/  MOV R193, 0x1f ;  /* 0x0000001f00c17802 */ /* 0x000fe40000000f00 */
[----:B------:R-:W-:Y:S02]  /*58e0*/  MOV R136, 0xffffffff ;  /* 0xffffffff00887802 */ /* 0x000fe40000000f00 */
[----:B------:R-:W-:Y:S02]  /*58f0*/  MOV R127, R129 ;  /* 0x00000081007f7202 */ /* 0x000fe40000000f00 */
[----:B------:R-:W-:-:S02]  /*5900*/  MOV R124, 0x5920 ;  /* 0x00005920007c7802 */ /* 0x000fc40000000f00 */
[----:B------:R-:W-:Y:S05]  /*5910*/  CALL.REL.NOINC `($__internal_24_$__cuda_sm70_shflsync_down_p) ;  /* 0x0000017000007944 */ /* 0x000fea0003c00000 */
[----:B0-----:R-:W-:Y:S01]  /*5920*/  HFMA2.MMA R134, -RZ, RZ, 0, 1.1920928955078125e-07 ;  /* 0x00000002ff867435 */ /* 0x001fe200000001ff */
[----:B-1----:R-:W-:Y:S01]  /*5930*/  MOV R126, R193 ;  /* 0x000000c1007e7202 */ /* 0x002fe20000000f00 */
[----:B------:R-:W-:Y:S01]  /*5940*/  IMAD.MOV.U32 R127, RZ, RZ, R132 ;  /* 0x000000ffff7f7224 */ /* 0x000fe200078e0084 */
[----:B------:R-:W-:-:S02]  /*5950*/  MOV R193, 0x1f ;  /* 0x0000001f00c17802 */ /* 0x000fc40000000f00 */
[----:B------:R-:W-:Y:S02]  /*5960*/  MOV R136, 0xffffffff ;  /* 0xffffffff00887802 */ /* 0x000fe40000000f00 */
[----:B------:R-:W-:Y:S02]  /*5970*/  MOV R124, 0x5990 ;  /* 0x00005990007c7802 */ /* 0x000fe40000000f00 */
[----:B------:R-:W-:Y:S05]  /*5980*/  CALL.REL.NOINC `($__internal_24_$__cuda_sm70_shflsync_down_p) ;  /* 0x0000010000007944 */ /* 0x000fea0003c00000 */
[----:B------:R-:W-:Y:S01]  /*5990*/  FADD.FTZ R130, R126, R129 ;  /* 0x000000817e827221 */ /* 0x000fe20000010000 */
[----:B0-----:R-:W-:Y:S01]  /*59a0*/  HFMA2.MMA R134, -RZ, RZ, 0, 5.9604644775390625e-08 ;  /* 0x00000001ff867435 */ /* 0x001fe200000001ff */
[----:B-1----:R-:W-:Y:S01]  /*59b0*/  FADD.FTZ R132, R132, R193 ;  /* 0x000000c184847221 */ /* 0x002fe20000010000 */
[----:B------:R-:W-:Y:S01]  /*59c0*/  MOV R193, 0x1f ;  /* 0x0000001f00c17802 */ /* 0x000fe20000000f00 */
[----:B------:R-:W-:Y:S01]  /*59d0*/  IMAD.MOV.U32 R127, RZ, RZ, R130 ;  /* 0x000000ffff7f7224 */ /* 0x000fe200078e0082 */
[----:B------:R-:W-:Y:S02]  /*59e0*/  MOV R136, 0xffffffff ;  /* 0xffffffff00887802 */ /* 0x000fe40000000f00 */
[----:B------:R-:W-:Y:S02]  /*59f0*/  MOV R124, 0x5a10 ;  /* 0x00005a10007c7802 */ /* 0x000fe40000000f00 */
[----:B------:R-:W-:Y:S05]  /*5a00*/  CALL.REL.NOINC `($__internal_24_$__cuda_sm70_shflsync_down_p) ;  /* 0x0000008000007944 */ /* 0x000fea0003c00000 */
[----:B0-----:R-:W-:Y:S01]  /*5a10*/  HFMA2.MMA R134, -RZ, RZ, 0, 5.9604644775390625e-08 ;  /* 0x00000001ff867435 */ /* 0x001fe200000001ff */
[----:B-1----:R-:W-:-:S02]  /*5a20*/  MOV R131, R193 ;  /* 0x000000c100837202 */ /* 0x002fc40000000f00 */
[----:B------:R-:W-:Y:S02]  /*5a30*/  MOV R127, R132 ;  /* 0x00000084007f7202 */ /* 0x000fe40000000f00 */
[----:B------:R-:W-:Y:S02]  /*5a40*/  MOV R193, 0x1f ;  /* 0x0000001f00c17802 */ /* 0x000fe40000000f00 */
[----:B------:R-:W-:Y:S02]  /*5a50*/  MOV R136, 0xffffffff ;  /* 0xffffffff00887802 */ /* 0x000fe40000000f00 */
[----:B------:R-:W-:Y:S02]  /*5a60*/  MOV R124, 0x5a80 ;  /* 0x00005a80007c7802 */ /* 0x000fe40000000f00 */
[----:B------:R-:W-:Y:S05]  /*5a70*/  CALL.REL.NOINC `($__internal_24_$__cuda_sm70_shflsync_down_p) ;  /* 0x0000001000007944 */ /* 0x000fea0003c00000 */
[----:B01----:R-:W-:Y:S05]  /*5a80*/  BRA `(.L_x_1901) ;  /* 0xffffcff000007947 */ /* 0x003fea000383ffff */
        .weak           $__internal_24_$__cuda_sm70_shflsync_down_p
        .type           $__internal_24_$__cuda_sm70_shflsync_down_p,@function
        .size           $__internal_24_$__cuda_sm70_shflsync_down_p,(.L_x_12900 - $__internal_24_$__cuda_sm70_shflsync_down_p)
$__internal_24_$__cuda_sm70_shflsync_down_p:
[----:B------:R-:W-:Y:S01]  /*5a90*/  HFMA2.MMA R125, -RZ, RZ, 0, 0 ;  /* 0x00000000ff7d7435 */ /* 0x000fe200000001ff */
[----:B------:R-:W-:Y:S04]  /*5aa0*/  WARPSYNC R136 ;  /* 0x0000008800007348 */ /* 0x000fe80003800000 */
[----:B------:R0:W1:Y:S01]  /*5ab0*/  SHFL.DOWN PT, R193, R127, R134, R193 ;  /* 0x080000867fc17389 */ /* 0x00006200000e00c1 */
[----:B------:R-:W-:Y:S05]  /*5ac0*/  RET.REL.NODEC R124 `(_ZN10layer_norm13ln_bwd_kernelINS_13Kernel_traitsI6__halfS2_S2_S2_fjLj7168ELj1ELj1ELj8ELj8ENS_18Kernel_traits_baseILj7168ES2_S2_S2_S2_fjLj256EEEEELb0ELb1ELb0ELb0EEEvNS_9BwdParamsE) ;  /* 0xffffa5307c007950 */ /* 0x000fea0003c3ffff */
.L_x_1902:
        /* <DEDUP_REMOVED lines=11> */
.L_x_12900:


//--------------------- .text._ZN10layer_norm13ln_bwd_kernelINS_13Kernel_traitsI6__halfS2_S2_S2_fjLj7168ELj1ELj1ELj8ELj8ENS_18Kernel_traits_baseILj7168ES2_S2_S2_S2_fjLj256EEEEELb0ELb1ELb0ELb1EEEvNS_9BwdParamsE --------------------------
	.section	.text._ZN10layer_norm13ln_bwd_kernelINS_13Kernel_traitsI6__halfS2_S2_S2_fjLj7168ELj1ELj1ELj8ELj8ENS_18Kernel_traits_baseILj7168ES2_S2_S2_S2_fjLj256EEEEELb0ELb1ELb0ELb1EEEvNS_9BwdParamsE,"ax",@progbits
	.sectioninfo	@"SHI_REGISTERS=255"
	.align	128
        .global         _ZN10layer_norm13ln_bwd_kernelINS_13Kernel_traitsI6__halfS2_S2_S2_fjLj7168ELj1ELj1ELj8ELj8ENS_18Kernel_traits_baseILj7168ES2_S2_S2_S2_fjLj256EEEEELb0ELb1ELb0ELb1EEEvNS_9BwdParamsE
        .type           _ZN10layer_norm13ln_bwd_kernelINS_13Kernel_traitsI6__halfS2_S2_S2_fjLj7168ELj1ELj1ELj8ELj8ENS_18Kernel_traits_baseILj7168ES2_S2_S2_S2_fjLj256EEEEELb0ELb1ELb0ELb1EEEvNS_9BwdParamsE,@function
        .size           _ZN10layer_norm13ln_bwd_kernelINS_13Kernel_traitsI6__halfS2_S2_S2_fjLj7168ELj1ELj1ELj8ELj8ENS_18Kernel_traits_baseILj7168ES2_S2_S2_S2_fjLj256EEEEELb0ELb1ELb0ELb1EEEvNS_9BwdParamsE,(.L_x_12901 - _ZN10layer_norm13ln_bwd_kernelINS_13Kernel_traitsI6__halfS2_S2_S2_fjLj7168ELj1ELj1ELj8ELj8ENS_18Kernel_traits_baseILj7168ES2_S2_S2_S2_fjLj256EEEEELb0ELb1ELb0ELb1EEEvNS_9BwdParamsE)
        .other          _ZN10layer_norm13ln_bwd_kernelINS_13Kernel_traitsI6__halfS2_S2_S2_fjLj7168ELj1ELj1ELj8ELj8ENS_18Kernel_traits_baseILj7168ES2_S2_S2_S2_fjLj256EEEEELb0ELb1ELb0ELb1EEEvNS_9BwdParamsE,@"STO_CUDA_ENTRY STV_DEFAULT"
_ZN10layer_norm13ln_bwd_kernelINS_13Kernel_traitsI6__halfS2_S2_S2_fjLj7168ELj1ELj1ELj8ELj8ENS_18Kernel_traits_baseILj7168ES2_S2_S2_S2_fjLj256EEEEELb0ELb1ELb0ELb1EEEvNS_9BwdParamsE:
.text._ZN10layer_norm13ln_bwd_kernelINS_13Kernel_traitsI6__halfS2_S2_S2_fjLj7168ELj1ELj1ELj8ELj8ENS_18Kernel_traits_baseILj7168ES2_S2_S2_S2_fjLj256EEEEELb0ELb1ELb0ELb1EEEvNS_9BwdParamsE:
        /* <DEDUP_REMOVED lines=50> */
.L_x_1903:
[----:B------:R-:W-:-:S04]  /*0320*/  SHF.L.U32 R0, R53, 0x3, RZ ;  /* 0x0000000335007819 */ /* 0x000fc800000006ff */
[----:B------:R-:W-:-:S04]  /*0330*/  LOP3.LUT R0, R0, 0x7f8, RZ, 0xc0, !PT ;  /* 0x000007f800007812 */ /* 0x000fc800078ec0ff */
[----:B------:R-:W-:-:S04]  /*0340*/  IADD3 R2, P0, R0, c[0x0][0x1b0], RZ ;  /* 0x00006c0000027a10 */ /* 0x000fc80007f1e0ff */
[----:B------:R-:W-:Y:S02]  /*0350*/  IADD3.X R3, RZ, c[0x0][0x1b4], RZ, P0, !PT ;  /* 0x00006d00ff037a10 */ /* 0x000fe400007fe4ff */
[----:B------:R-:W-:-:S03]  /*0360*/  IADD3 R4, P0, R0, c[0x0][0x1c8], RZ ;  /* 0x0000720000047a10 */ /* 0x000fc60007f1e0ff */
[----:B------:R0:W2:Y:S01]  /*0370*/  LDG.E.64 R6, [R2.64] ;  /* 0x0000000402067981 */ /* 0x0000a2000c1e1b00 */
[----:B------:R-:W-:-:S03]  /*0380*/  IADD3.X R5, RZ, c[0x0][0x1cc], RZ, P0, !PT ;  /* 0x00007300ff057a10 */ /* 0x000fc600007fe4ff */
        /* <DEDUP_REMOVED lines=13> */
[----:B------:R-:W-:Y:S01]  /*0460*/  HFMA2.MMA R210, -RZ, RZ, 0, 5.9604644775390625e-08 ;  /* 0x00000001ffd27435 */ /* 0x000fe200000001ff */
[----:B------:R-:W-:Y:S01]  /*0470*/  MOV R52, RZ ;  /* 0x000000ff00347202 */ /* 0x000fe20000000f00 */
[----:B------:R-:W-:Y:S01]  /*0480*/  HFMA2.MMA R100, -RZ, RZ, 0, 0 ;  /* 0x00000000ff647435 */ /* 0x000fe200000001ff */
        /* <DEDUP_REMOVED lines=22> */
[----:B------:R-:W-:Y:S01]  /*05f0*/  MOV R0, RZ ;  /* 0x000000ff00007202 */ /* 0x000fe20000000f00 */
        /* <DEDUP_REMOVED lines=103> */
.L_x_1909:
[----:B------:R-:W-:Y:S01]  /*0c70*/  ISETP.NE.U32.AND P0, PT, RZ, c[0x0][0x1c0], PT ;  /* 0x00007000ff007a0c */ /* 0x000fe20003f05070 */
[----:B------:R-:W-:Y:S01]  /*0c80*/  IMAD R57, R188, c[0x0][0x168], RZ ;  /* 0x00005a00bc397a24 */ /* 0x000fe200078e02ff */
[----:B------:R-:W-:Y:S02]  /*0c90*/  LOP3.LUT R59, R53, 0xff, RZ, 0xc0, !PT ;  /* 0x000000ff353b7812 */ /* 0x000fe400078ec0ff */
[----:B------:R-:W-:Y:S02]  /*0ca0*/  ISETP.NE.AND.EX P0, PT, RZ, c[0x0][0x1c4], PT, P0 ;  /* 0x00007100ff007a0c */ /* 0x000fe40003f05300 */
[----:B------:R-:W-:-:S02]  /*0cb0*/  SHF.R.S32.HI R58, RZ, 0x1f, R57 ;  /* 0x0000001fff3a7819 */ /* 0x000fc40000011439 */
[----:B------:R-:W-:Y:S02]  /*0cc0*/  SHF.R.S32.HI R61, RZ, 0x1f, R188 ;  /* 0x0000001fff3d7819 */ /* 0x000fe400000114bc */
[----:B------:R-:W-:Y:S02]  /*0cd0*/  LEA.HI R58, R58, R57, RZ, 0x2 ;  /* 0x000000393a3a7211 */ /* 0x000fe400078f10ff */
[----:B------:R-:W-:Y:S02]  /*0ce0*/  MOV R74, 0x8 ;  /* 0x00000008004a7802 */ /* 0x000fe40000000f00 */
[----:B------:R-:W-:-:S03]  /*0cf0*/  LEA.HI.SX32 R213, R58, R59, 0x1e ;  /* 0x0000003b3ad57211 */ /* 0x000fc600078ff2ff */
[C---:B------:R-:W-:Y:S02]  /*0d00*/  @P0 LEA R56, P1, R188.reuse, c[0x0][0x1c0], 0x1 ;  /* 0x00007000bc380a11 */ /* 0x040fe400078208ff */
[C---:B------:R-:W-:Y:S02]  /*0d10*/  IADD3 R211, R213.reuse, 0x100, RZ ;  /* 0x00000100d5d37810 */ /* 0x040fe40007ffe0ff */
[----:B------:R-:W-:Y:S02]  /*0d20*/  @P0 LEA.HI.X R57, R188, c[0x0][0x1c4], R61, 0x1, P1 ;  /* 0x00007100bc390a11 */ /* 0x000fe400008f0c3d */
[----:B------:R-:W-:Y:S01]  /*0d30*/  SHF.L.U32 R116, R213, 0x3, RZ ;  /* 0x00000003d5747819 */ /* 0x000fe200000006ff */
[----:B------:R-:W-:Y:S01]  /*0d40*/  IMAD.SHL.U32 R114, R211, 0x8, RZ ;  /* 0x00000008d3727824 */ /* 0x000fe200078e00ff */
[----:B------:R-:W-:Y:S01]  /*0d50*/  SHF.R.U32.HI R115, RZ, 0x1d, R213 ;  /* 0x0000001dff737819 */ /* 0x000fe200000116d5 */
[----:B------:R0:W2:Y:S01]  /*0d60*/  @P0 LDG.E.U16 R193, [R56.64] ;  /* 0x0000000438c10981 */ /* 0x0000a2000c1e1500 */
[C---:B------:R-:W-:Y:S01]  /*0d70*/  IADD3 R216, R213.reuse, 0x200, RZ ;  /* 0x00000200d5d87810 */ /* 0x040fe20007ffe0ff */
[C---:B------:R-:W-:Y:S01]  /*0d80*/  IMAD.WIDE.U32 R204, R213.reuse, R74, c[0x0][0x208] ;  /* 0x00008200d5cc7625 */ /* 0x040fe200078e004a */
[----:B------:R-:W-:-:S02]  /*0d90*/  IADD3 R214, R213, 0x300, RZ ;  /* 0x00000300d5d67810 */ /* 0x000fc40007ffe0ff */
[----:B------:R-:W-:Y:S01]  /*0da0*/  SHF.R.U32.HI R113, RZ, 0x1d, R211 ;  /* 0x0000001dff717819 */ /* 0x000fe200000116d3 */
[----:B------:R-:W-:Y:S01]  /*0db0*/  IMAD.WIDE.U32 R202, R211, R74, c[0x0][0x208] ;  /* 0x00008200d3ca7625 */ /* 0x000fe200078e004a */
[C---:B------:R-:W-:Y:S01]  /*0dc0*/  IADD3 R215, R213.reuse, 0x400, RZ ;  /* 0x00000400d5d77810 */ /* 0x040fe20007ffe0ff */
[----:B------:R-:W3:Y:S01]  /*0dd0*/  LDG.E.64 R204, [R204.64] ;  /* 0x00000004cccc7981 */ /* 0x000ee2000c1e1b00 */
[----:B------:R-:W-:Y:S02]  /*0de0*/  IADD3 R101, R213, 0x500, RZ ;  /* 0x00000500d5657810 */ /* 0x000fe40007ffe0ff */
[----:B0-----:R-:W-:Y:S02]  /*0df0*/  IADD3 R56, P1, R116, c[0x0][0x188], RZ ;  /* 0x0000620074387a10 */ /* 0x001fe40007f3e0ff */
[----:B------:R-:W-:Y:S02]  /*0e00*/  SHF.L.U32 R112, R216, 0x3, RZ ;  /* 0x00000003d8707819 */ /* 0x000fe400000006ff */
[----:B------:R-:W-:-:S02]  /*0e10*/  SHF.L.U32 R110, R214, 0x3, RZ ;  /* 0x00000003d66e7819 */ /* 0x000fc400000006ff */
[----:B------:R-:W-:Y:S02]  /*0e20*/  IADD3 R220, R213, 0x600, RZ ;  /* 0x00000600d5dc7810 */ /* 0x000fe40007ffe0ff */
[----:B------:R-:W-:Y:S02]  /*0e30*/  SHF.R.U32.HI R111, RZ, 0x1d, R216 ;  /* 0x0000001dff6f7819 */ /* 0x000fe400000116d8 */
[----:B------:R-:W-:Y:S01]  /*0e40*/  SHF.R.U32.HI R109, RZ, 0x1d, R214 ;  /* 0x0000001dff6d7819 */ /* 0x000fe200000116d6 */
[----:B------:R-:W-:Y:S01]  /*0e50*/  IMAD.WIDE.U32 R200, R216, R74, c[0x0][0x208] ;  /* 0x00008200d8c87625 */ /* 0x000fe200078e004a */
[----:B------:R-:W-:Y:S01]  /*0e60*/  IADD3.X R57, R115, c[0x0][0x18c], RZ, P1, !PT ;  /* 0x0000630073397a10 */ /* 0x000fe20000ffe4ff */
[----:B------:R-:W4:Y:S01]  /*0e70*/  LDG.E.64 R202, [R202.64] ;  /* 0x00000004caca7981 */ /* 0x000f22000c1e1b00 */
[----:B------:R-:W-:Y:S02]  /*0e80*/  IADD3 R58, P1, R114, c[0x0][0x188], RZ ;  /* 0x00006200723a7a10 */ /* 0x000fe40007f3e0ff */
[----:B------:R-:W-:-:S02]  /*0e90*/  IADD3 R60, P2, R112, c[0x0][0x188], RZ ;  /* 0x00006200703c7a10 */ /* 0x000fc40007f5e0ff */
[----:B------:R-:W-:Y:S02]  /*0ea0*/  SHF.L.U32 R108, R215, 0x3, RZ ;  /* 0x00000003d76c7819 */ /* 0x000fe400000006ff */
[----:B------:R-:W-:Y:S01]  /*0eb0*/  SHF.L.U32 R106, R101, 0x3, RZ ;  /* 0x00000003656a7819 */ /* 0x000fe200000006ff */
[-C--:B------:R-:W-:Y:S01]  /*0ec0*/  IMAD.WIDE.U32 R198, R214, R74.reuse, c[0x0][0x208] ;  /* 0x00008200d6c67625 */ /* 0x080fe200078e004a */
[----:B------:R-:W-:Y:S01]  /*0ed0*/  IADD3.X R59, R113, c[0x0][0x18c], RZ, P1, !PT ;  /* 0x00006300713b7a10 */ /* 0x000fe20000ffe4ff */
[----:B------:R-:W4:Y:S01]  /*0ee0*/  LDG.E.64 R200, [R200.64] ;  /* 0x00000004c8c87981 */ /* 0x000f22000c1e1b00 */
[----:B------:R-:W-:Y:S01]  /*0ef0*/  IADD3 R62, P1, R110, c[0x0][0x188], RZ ;  /* 0x000062006e3e7a10 */ /* 0x000fe20007f3e0ff */
[-C--:B------:R-:W-:Y:S01]  /*0f00*/  IMAD.WIDE.U32 R196, R215, R74.reuse, c[0x0][0x208] ;  /* 0x00008200d7c47625 */ /* 0x080fe200078e004a */
[----:B------:R-:W-:Y:S01]  /*0f10*/  MOV R209, 0x4 ;  /* 0x0000000400d17802 */ /* 0x000fe20000000f00 */
[----:B------:R-:W4:Y:S01]  /*0f20*/  LDG.E.64 R56, [R56.64] ;  /* 0x0000000438387981 */ /* 0x000f22000c1e1b00 */
[----:B------:R-:W-:Y:S01]  /*0f30*/  IADD3.X R61, R111, c[0x0][0x18c], RZ, P2, !PT ;  /* 0x000063006f3d7a10 */ /* 0x000fe200017fe4ff */
[-C--:B------:R-:W-:Y:S01]  /*0f40*/  IMAD.WIDE.U32 R194, R101, R74.reuse, c[0x0][0x208] ;  /* 0x0000820065c27625 */ /* 0x080fe200078e004a */
[----:B------:R-:W-:Y:S01]  /*0f50*/  IADD3.X R63, R109, c[0x0][0x18c], RZ, P1, !PT ;  /* 0x000063006d3f7a10 */ /* 0x000fe20000ffe4ff */
[----:B------:R-:W4:Y:S01]  /*0f60*/  LDG.E.64 R196, [R196.64] ;  /* 0x00000004c4c47981 */ /* 0x000f22000c1e1b00 */
[----:B------:R-:W-:Y:S01]  /*0f70*/  SHF.R.U32.HI R107, RZ, 0x1d, R215 ;  /* 0x0000001dff6b7819 */ /* 0x000fe200000116d7 */
[----:B------:R-:W-:Y:S01]  /*0f80*/  IMAD.WIDE.U32 R74, R220, R74, c[0x0][0x208] ;  /* 0x00008200dc4a7625 */ /* 0x000fe200078e004a */
[----:B------:R-:W-:Y:S01]  /*0f90*/  SHF.R.U32.HI R105, RZ, 0x1d, R101 ;  /* 0x0000001dff697819 */ /* 0x000fe20000011665 */
[----:B------:R-:W4:Y:S01]  /*0fa0*/  LDG.E.64 R194, [R194.64] ;  /* 0x00000004c2c27981 */ /* 0x000f22000c1e1b00 */
[----:B------:R-:W-:-:S02]  /*0fb0*/  IADD3 R64, P2, R108, c[0x0][0x188], RZ ;  /* 0x000062006c407a10 */ /* 0x000fc40007f5e0ff */
[----:B------:R-:W-:Y:S02]  /*0fc0*/  IADD3 R66, P1, R106, c[0x0][0x188], RZ ;  /* 0x000062006a427a10 */ /* 0x000fe40007f3e0ff */
[----:B------:R-:W-:Y:S01]  /*0fd0*/  SHF.L.U32 R104, R220, 0x3, RZ ;  /* 0x00000003dc687819 */ /* 0x000fe200000006ff */
[----:B------:R-:W-:Y:S01]  /*0fe0*/  IMAD.WIDE R206, R188, R209, c[0x0][0x1a0] ;  /* 0x00006800bcce7625 */ /* 0x000fe200078e02d1 */
[----:B------:R-:W-:Y:S01]  /*0ff0*/  IADD3.X R65, R107, c[0x0][0x18c], RZ, P2, !PT ;  /* 0x000063006b417a10 */ /* 0x000fe200017fe4ff */
[----:B------:R-:W4:Y:S01]  /*1000*/  LDG.E.64 R74, [R74.64] ;  /* 0x000000044a4a7981 */ /* 0x000f22000c1e1b00 */
[----:B------:R-:W-:Y:S02]  /*1010*/  IADD3.X R67, R105, c[0x0][0x18c], RZ, P1, !PT ;  /* 0x0000630069437a10 */ /* 0x000fe40000ffe4ff */
[----:B------:R-:W-:Y:S01]  /*1020*/  SHF.R.U32.HI R103, RZ, 0x1d, R220 ;  /* 0x0000001dff677819 */ /* 0x000fe200000116dc */
[----:B------:R-:W4:Y:S01]  /*1030*/  LDG.E.64 R58, [R58.64] ;  /* 0x000000043a3a7981 */ /* 0x000f22000c1e1b00 */
[----:B------:R-:W-:-:S03]  /*1040*/  IADD3 R72, P1, R104, c[0x0][0x188], RZ ;  /* 0x0000620068487a10 */ /* 0x000fc60007f3e0ff */
[----:B------:R-:W4:Y:S01]  /*1050*/  LDG.E.64 R60, [R60.64] ;  /* 0x000000043c3c7981 */ /* 0x000f22000c1e1b00 */
[----:B------:R-:W-:-:S03]  /*1060*/  IADD3.X R73, R103, c[0x0][0x18c], RZ, P1, !PT ;  /* 0x0000630067497a10 */ /* 0x000fc60000ffe4ff */
[----:B------:R-:W4:Y:S04]  /*1070*/  LDG.E.64 R62, [R62.64] ;  /* 0x000000043e3e7981 */ /* 0x000f28000c1e1b00 */
[----:B------:R0:W4:Y:S04]  /*1080*/  LDG.E R225, [R206.64] ;  /* 0x00000004cee17981 */ /* 0x000128000c1e1900 */
[----:B------:R-:W4:Y:S04]  /*1090*/  LDG.E.64 R198, [R198.64] ;  /* 0x00000004c6c67981 */ /* 0x000f28000c1e1b00 */
[----:B------:R-:W4:Y:S04]  /*10a0*/  LDG.E.64 R64, [R64.64] ;  /* 0x0000000440407981 */ /* 0x000f28000c1e1b00 */
[----:B------:R-:W4:Y:S01]  /*10b0*/  LDG.E.64 R66, [R66.64] ;  /* 0x0000000442427981 */ /* 0x000f22000c1e1b00 */
[----:B------:R-:W-:-:S03]  /*10c0*/  IMAD.WIDE R208, R188, R209, c[0x0][0x1a8] ;  /* 0x00006a00bcd07625 */ /* 0x000fc600078e02d1 */
[----:B------:R-:W4:Y:S04]  /*10d0*/  LDG.E.64 R72, [R72.64] ;  /* 0x0000000448487981 */ /* 0x000f28000c1e1b00 */
[----:B------:R1:W4:Y:S01]  /*10e0*/  LDG.E R102, [R208.64] ;  /* 0x00000004d0667981 */ /* 0x000322000c1e1900 */
[----:B------:R-:W-:-:S04]  /*10f0*/  ISETP.NE.U32.AND P1, PT, RZ, c[0x0][0x218], PT ;  /* 0x00008600ff007a0c */ /* 0x000fc80003f25070 */
[----:B------:R-:W-:-:S13]  /*1100*/  ISETP.NE.AND.EX P1, PT, RZ, c[0x0][0x21c], PT, P1 ;  /* 0x00008700ff007a0c */ /* 0x000fda0003f25310 */
[----:B------:R-:W-:Y:S02]  /*1110*/  @P1 LEA R218, P2, R213, c[0x0][0x218], 0x3 ;  /* 0x00008600d5da1a11 */ /* 0x000fe400078418ff */
[----:B------:R-:W-:Y:S02]  /*1120*/  @P1 LEA R212, P3, R211, c[0x0][0x218], 0x3 ;  /* 0x00008600d3d41a11 */ /* 0x000fe400078618ff */
[----:B------:R-:W-:Y:S02]  /*1130*/  @P1 LEA.HI.X R219, R213, c[0x0][0x21c], RZ, 0x3, P2 ;  /* 0x00008700d5db1a11 */ /* 0x000fe400010f1cff */
[----:B------:R-:W-:Y:S02]  /*1140*/  LOP3.LUT P2, RZ, R210, 0xff, RZ, 0xc0, !PT ;  /* 0x000000ffd2ff7812 */ /* 0x000fe4000784c0ff */
[----:B------:R-:W-:Y:S01]  /*1150*/  @P1 LEA R210, P4, R216, c[0x0][0x218], 0x3 ;  /* 0x00008600d8d21a11 */ /* 0x000fe200078818ff */
[----:B------:R-:W-:Y:S01]  /*1160*/  ULDC.U8 UR6, c[0x0][0x1f0] ;  /* 0x00007c0000067ab9 */ /* 0x000fe20000000000 */
[----:B0-----:R-:W-:Y:S01]  /*1170*/  @P1 LEA R206, P5, R214, c[0x0][0x218], 0x3 ;  /* 0x00008600d6ce1a11 */ /* 0x001fe200078a18ff */
[----:B------:R0:W5:Y:S01]  /*1180*/  @P1 LDG.E.64 R128, [R218.64] ;  /* 0x00000004da801981 */ /* 0x000162000c1e1b00 */
[----:B------:R-:W-:-:S02]  /*1190*/  @P1 LEA.HI.X R213, R211, c[0x0][0x21c], RZ, 0x3, P3 ;  /* 0x00008700d3d51a11 */ /* 0x000fc400018f1cff */
[----:B------:R-:W-:Y:S02]  /*11a0*/  @P1 LEA.HI.X R211, R216, c[0x0][0x21c], RZ, 0x3, P4 ;  /* 0x00008700d8d31a11 */ /* 0x000fe400020f1cff */
[----:B------:R-:W-:Y:S01]  /*11b0*/  @P1 LEA R216, P3, R215, c[0x0][0x218], 0x3 ;  /* 0x00008600d7d81a11 */ /* 0x000fe200078618ff */
[----:B------:R4:W5:Y:S01]  /*11c0*/  @P1 LDG.E.64 R130, [R212.64] ;  /* 0x00000004d4821981 */ /* 0x000962000c1e1b00 */
[----:B------:R-:W-:Y:S02]  /*11d0*/  @P1 LEA.HI.X R207, R214, c[0x0][0x21c], RZ, 0x3, P5 ;  /* 0x00008700d6cf1a11 */ /* 0x000fe400028f1cff */
[----:B------:R-:W-:Y:S01]  /*11e0*/  @P1 LEA R214, P4, R101, c[0x0][0x218], 0x3 ;  /* 0x0000860065d61a11 */ /* 0x000fe200078818ff */
[----:B------:R0:W5:Y:S01]  /*11f0*/  @P1 LDG.E.64 R132, [R210.64] ;  /* 0x00000004d2841981 */ /* 0x000162000c1e1b00 */
[----:B-1----:R-:W-:Y:S02]  /*1200*/  @P1 LEA R208, P5, R220, c[0x0][0x218], 0x3 ;  /* 0x00008600dcd01a11 */ /* 0x002fe400078a18ff */
[----:B------:R-:W-:Y:S01]  /*1210*/  @P1 LEA.HI.X R217, R215, c[0x0][0x21c], RZ, 0x3, P3 ;  /* 0x00008700d7d91a11 */ /* 0x000fe200018f1cff */
[----:B------:R1:W5:Y:S01]  /*1220*/  @P1 LDG.E.64 R134, [R206.64] ;  /* 0x00000004ce861981 */ /* 0x000362000c1e1b00 */
[----:B------:R-:W-:-:S02]  /*1230*/  @P1 LEA.HI.X R215, R101, c[0x0][0x21c], RZ, 0x3, P4 ;  /* 0x0000870065d71a11 */ /* 0x000fc400020f1cff */
[----:B------:R-:W-:Y:S01]  /*1240*/  @P1 LEA.HI.X R209, R220, c[0x0][0x21c], RZ, 0x3, P5 ;  /* 0x00008700dcd11a11 */ /* 0x000fe200028f1cff */
[----:B------:R0:W5:Y:S01]  /*1250*/  @P1 LDG.E.64 R136, [R216.64] ;  /* 0x00000004d8881981 */ /* 0x000162000c1e1b00 */
[----:B------:R-:W-:-:S03]  /*1260*/  MOV R101, 0x3f800000 ;  /* 0x3f80000000657802 */ /* 0x000fc60000000f00 */
[----:B------:R0:W5:Y:S04]  /*1270*/  @P1 LDG.E.64 R138, [R214.64] ;  /* 0x00000004d68a1981 */ /* 0x000168000c1e1b00 */
[----:B------:R0:W5:Y:S01]  /*1280*/  @P1 LDG.E.64 R140, [R208.64] ;  /* 0x00000004d08c1981 */ /* 0x000162000c1e1b00 */
[----:B------:R-:W-:Y:S01]  /*1290*/  LOP3.LUT P3, RZ, R53, 0x1f, RZ, 0xc0, !PT ;  /* 0x0000001f35ff7812 */ /* 0x000fe2000786c0ff */
[----:B--2---:R-:W-:Y:S01]  /*12a0*/  @P0 HADD2.F32 R101, -RZ, R193.H0_H0 ;  /* 0x200000c1ff650230 */ /* 0x004fe20000004100 */
[----:B------:R-:W-:Y:S02]  /*12b0*/  ISETP.NE.AND P0, PT, RZ, UR6, PT ;  /* 0x00000006ff007c0c */ /* 0x000fe4000bf05270 */
[----:B---3--:R-:W-:Y:S02]  /*12c0*/  MOV R222, R204 ;  /* 0x000000cc00de7202 */ /* 0x008fe40000000f00 */
[----:B0-----:R-:W-:-:S02]  /*12d0*/  SHF.R.U64 R211, R204, 0x10, R205 ;  /* 0x00000010ccd37819 */ /* 0x001fc400000012cd */
[----:B------:R-:W-:Y:S02]  /*12e0*/  MOV R224, R205 ;  /* 0x000000cd00e07202 */ /* 0x000fe40000000f00 */
[----:B------:R-:W-:Y:S02]  /*12f0*/  SHF.R.U32.HI R193, RZ, 0x10, R205 ;  /* 0x00000010ffc17819 */ /* 0x000fe400000116cd */
[----:B----4-:R-:W-:Y:S01]  /*1300*/  MOV R212, R202 ;  /* 0x000000ca00d47202 */ /* 0x010fe20000000f00 */
[--C-:B-1----:R-:W-:Y:S01]  /*1310*/  IMAD.MOV.U32 R207, RZ, RZ, R203.reuse ;  /* 0x000000ffffcf7224 */ /* 0x102fe200078e00cb */
[--C-:B------:R-:W-:Y:S02]  /*1320*/  SHF.R.U64 R206, R202, 0x10, R203.reuse ;  /* 0x00000010cace7819 */ /* 0x100fe400000012cb */
[----:B------:R-:W-:Y:S02]  /*1330*/  SHF.R.U32.HI R210, RZ, 0x10, R203 ;  /* 0x00000010ffd27819 */ /* 0x000fe400000116cb */
[----:B------:R-:W-:-:S02]  /*1340*/  SHF.R.U64 R214, R200, 0x10, R201 ;  /* 0x00000010c8d67819 */ /* 0x000fc400000012c9 */
[----:B------:R-:W-:Y:S02]  /*1350*/  MOV R213, R201 ;  /* 0x000000c900d57202 */ /* 0x000fe40000000f00 */
[----:B------:R-:W-:Y:S02]  /*1360*/  SHF.R.U32.HI R208, RZ, 0x10, R201 ;  /* 0x00000010ffd07819 */ /* 0x000fe400000116c9 */
[----:B------:R-:W-:Y:S02]  /*1370*/  MOV R218, R200 ;  /* 0x000000c800da7202 */ /* 0x000fe40000000f00 */
[----:B------:R-:W-:Y:S02]  /*1380*/  SHF.R.U64 R228, R196, 0x10, R197 ;  /* 0x00000010c4e47819 */ /* 0x000fe400000012c5 */
[----:B------:R-:W-:Y:S02]  /*1390*/  MOV R204, R197 ;  /* 0x000000c500cc7202 */ /* 0x000fe40000000f00 */
[----:B------:R-:W-:-:S02]  /*13a0*/  SHF.R.U64 R235, R194, 0x10, R195 ;  /* 0x00000010c2eb7819 */ /* 0x000fc400000012c3 */
[----:B------:R-:W-:Y:S02]  /*13b0*/  MOV R202, R195 ;  /* 0x000000c300ca7202 */ /* 0x000fe40000000f00 */
[----:B------:R-:W-:Y:S02]  /*13c0*/  SHF.R.U32.HI R203, RZ, 0x10, R195 ;  /* 0x00000010ffcb7819 */ /* 0x000fe400000116c3 */
[----:B------:R-:W-:Y:S02]  /*13d0*/  SHF.R.U32.HI R205, RZ, 0x10, R197 ;  /* 0x00000010ffcd7819 */ /* 0x000fe400000116c5 */
[----:B------:R-:W-:Y:S02]  /*13e0*/  MOV R242, R74 ;  /* 0x0000004a00f27202 */ /* 0x000fe40000000f00 */
[--C-:B------:R-:W-:Y:S02]  /*13f0*/  SHF.R.U64 R243, R74, 0x10, R75.reuse ;  /* 0x000000104af37819 */ /* 0x100fe4000000124b */
[----:B------:R-:W-:Y:S01]  /*1400*/  MOV R201, R75 ;  /* 0x0000004b00c97202 */ /* 0x000fe20000000f00 */
[----:B------:R-:W-:Y:S01]  /*1410*/  HADD2.F32 R197, -RZ, R58.H0_H0 ;  /* 0x2000003affc57230 */ /* 0x000fe20000004100 */
[----:B------:R-:W-:Y:S01]  /*1420*/  SHF.R.U32.HI R74, RZ, 0x10, R75 ;  /* 0x00000010ff4a7819 */ /* 0x000fe2000001164b */
[----:B------:R-:W-:Y:S01]  /*1430*/  HADD2.F32 R75, -RZ, R57.H0_H0 ;  /* 0x20000039ff4b7230 */ /* 0x000fe20000004100 */
[--C-:B------:R-:W-:Y:S01]  /*1440*/  SHF.R.U32.HI R195, RZ, 0x10, R57.reuse ;  /* 0x00000010ffc37819 */ /* 0x100fe20000011639 */
[----:B------:R-:W-:Y:S01]  /*1450*/  HADD2.F32 R250, -RZ, R60.H0_H0 ;  /* 0x2000003cfffa7230 */ /* 0x000fe20000004100 */
[----:B------:R-:W-:Y:S01]  /*1460*/  MOV R234, R194 ;  /* 0x000000c200ea7202 */ /* 0x000fe20000000f00 */
[----:B------:R-:W-:Y:S01]  /*1470*/  HADD2.F32 R248, -RZ, R61.H0_H0 ;  /* 0x2000003dfff87230 */ /* 0x000fe20000004100 */
[----:B------:R-:W-:Y:S01]  /*1480*/  SHF.R.U64 R252, R56, 0x10, R57 ;  /* 0x0000001038fc7819 */ /* 0x000fe20000001239 */
[----:B------:R-:W-:Y:S01]  /*1490*/  HADD2.F32 R200, -RZ, R63.H0_H0 ;  /* 0x2000003fffc87230 */ /* 0x000fe20000004100 */
[----:B------:R-:W-:Y:S01]  /*14a0*/  SHF.R.U64 R244, R58, 0x10, R59 ;  /* 0x000000103af47819 */ /* 0x000fe2000000123b */
[----:B------:R-:W-:Y:S01]  /*14b0*/  HADD2.F32 R236, -RZ, R62.H0_H0 ;  /* 0x2000003effec7230 */ /* 0x000fe20000004100 */
[----:B------:R-:W-:-:S02]  /*14c0*/  SHF.R.U64 R194, R60, 0x10, R61 ;  /* 0x000000103cc27819 */ /* 0x000fc4000000123d */
[----:B------:R-:W-:Y:S02]  /*14d0*/  SHF.R.U32.HI R58, RZ, 0x10, R61 ;  /* 0x00000010ff3a7819 */ /* 0x000fe4000001163d */
[----:B------:R-:W-:Y:S02]  /*14e0*/  FSEL R57, R225, RZ, !P0 ;  /* 0x000000ffe1397208 */ /* 0x000fe40004000000 */
[----:B------:R-:W-:Y:S02]  /*14f0*/  MOV R220, R198 ;  /* 0x000000c600dc7202 */ /* 0x000fe40000000f00 */
[--C-:B------:R-:W-:Y:S01]  /*1500*/  SHF.R.U64 R221, R198, 0x10, R199.reuse ;  /* 0x00000010c6dd7819 */ /* 0x100fe200000012c7 */
[----:B------:R-:W-:Y:S01]  /*1510*/  HADD2.F32 R198, -RZ, R64.H0_H0 ;  /* 0x20000040ffc67230 */ /* 0x000fe20000004100 */
[----:B------:R-:W-:Y:S02]  /*1520*/  MOV R239, R199 ;  /* 0x000000c700ef7202 */ /* 0x000fe40000000f00 */
[----:B------:R-:W-:Y:S01]  /*1530*/  SHF.R.U32.HI R223, RZ, 0x10, R199 ;  /* 0x00000010ffdf7819 */ /* 0x000fe200000116c7 */
[----:B------:R-:W-:Y:S01]  /*1540*/  HADD2.F32 R199, -RZ, R59.H0_H0 ;  /* 0x2000003bffc77230 */ /* 0x000fe20000004100 */
[----:B------:R-:W-:-:S02]  /*1550*/  SHF.R.U64 R60, R62, 0x10, R63 ;  /* 0x000000103e3c7819 */ /* 0x000fc4000000123f */
[----:B------:R-:W-:Y:S02]  /*1560*/  SHF.R.U32.HI R61, RZ, 0x10, R63 ;  /* 0x00000010ff3d7819 */ /* 0x000fe4000001163f */
[----:B------:R-:W-:Y:S01]  /*1570*/  SHF.R.U32.HI R246, RZ, 0x10, R59 ;  /* 0x00000010fff67819 */ /* 0x000fe2000001163b */
[----:B------:R-:W-:Y:S01]  /*1580*/  HADD2.F32 R59, -RZ, R195.H0_H0 ;  /* 0x200000c3ff3b7230 */ /* 0x000fe20000004100 */
[----:B------:R-:W-:Y:S01]  /*1590*/  SHF.R.U64 R62, R64, 0x10, R65 ;  /* 0x00000010403e7819 */ /* 0x000fe20000001241 */
[----:B------:R-:W-:Y:S01]  /*15a0*/  HADD2.F32 R216, -RZ, R65.H0_H0 ;  /* 0x20000041ffd87230 */ /* 0x000fe20000004100 */
[--C-:B------:R-:W-:Y:S01]  /*15b0*/  SHF.R.U64 R64, R66, 0x10, R67.reuse ;  /* 0x0000001042407819 */ /* 0x100fe20000001243 */
[----:B------:R-:W-:Y:S01]  /*15c0*/  HADD2.F32 R230, -RZ, R66.H0_H0 ;  /* 0x20000042ffe67230 */ /* 0x000fe20000004100 */
[C---:B------:R-:W-:Y:S01]  /*15d0*/  FADD.FTZ R219, -R57.reuse, R200 ;  /* 0x000000c839db7221 */ /* 0x040fe20000010100 */
[----:B------:R-:W-:Y:S01]  /*15e0*/  HADD2.F32 R244, -RZ, R244.H0_H0 ;  /* 0x200000f4fff47230 */ /* 0x000fe20000004100 */
[----:B------:R-:W-:Y:S01]  /*15f0*/  SHF.R.U32.HI R66, RZ, 0x10, R67 ;  /* 0x00000010ff427819 */ /* 0x000fe20000011643 */
[----:B------:R-:W-:Y:S01]  /*1600*/  HADD2.F32 R232, -RZ, R67.H0_H0 ;  /* 0x20000043ffe87230 */ /* 0x000fe20000004100 */
[----:B------:R-:W-:Y:S01]  /*1610*/  SHF.R.U32.HI R63, RZ, 0x10, R65 ;  /* 0x00000010ff3f7819 */ /* 0x000fe20000011641 */
[----:B------:R-:W-:Y:S01]  /*1620*/  HADD2.F32 R58, -RZ, R58.H0_H0 ;  /* 0x2000003aff3a7230 */ /* 0x000fe20000004100 */
[----:B------:R-:W-:Y:S01]  /*1630*/  SHF.R.U64 R67, R72, 0x10, R73 ;  /* 0x0000001048437819 */ /* 0x000fe20000001249 */
[----:B------:R-:W-:Y:S01]  /*1640*/  HADD2.F32 R200, -RZ, R61.H0_H0 ;  /* 0x2000003dffc87230 */ /* 0x000fe20000004100 */
[----:B------:R-:W-:Y:S01]  /*1650*/  MOV R226, R196 ;  /* 0x000000c400e27202 */ /* 0x000fe20000000f00 */
[----:B------:R-:W-:Y:S01]  /*1660*/  HADD2.F32 R56, -RZ, R56.H0_H0 ;  /* 0x20000038ff387230 */ /* 0x000fe20000004100 */
[C---:B------:R-:W-:Y:S01]  /*1670*/  FADD.FTZ R59, -R57.reuse, R59 ;  /* 0x0000003b393b7221 */ /* 0x040fe20000010100 */
[----:B------:R-:W-:Y:S01]  /*1680*/  HADD2.F32 R64, -RZ, R64.H0_H0 ;  /* 0x20000040ff407230 */ /* 0x000fe20000004100 */
[----:B------:R-:W-:Y:S01]  /*1690*/  SHF.R.U32.HI R196, RZ, 0x10, R73 ;  /* 0x00000010ffc47819 */ /* 0x000fe20000011649 */
        /* <DEDUP_REMOVED lines=16> */
[C---:B------:R-:W-:Y:S01]  /*17a0*/  FMUL.FTZ R200, R102.reuse, R59 ;  /* 0x0000003b66c87220 */ /* 0x040fe20000410000 */
        /* <DEDUP_REMOVED lines=9> */
[----:B------:R-:W-:Y:S01]  /*1840*/  FADD.FTZ R209, -R57, R194 ;  /* 0x000000c239d17221 */ /* 0x000fe20000010100 */
[----:B------:R-:W-:Y:S01]  /*1850*/  HADD2.F32 R211, -RZ, R211.H0_H0 ;  /* 0x200000d3ffd37230 */ /* 0x000fe20000004100 */
[----:B------:R-:W-:Y:S01]  /*1860*/  FMUL.FTZ R216, R102, R217 ;  /* 0x000000d966d87220 */ /* 0x000fe20000410000 */
[----:B------:R-:W-:Y:S01]  /*1870*/  HADD2.F32 R199, -RZ, R193.H0_H0 ;  /* 0x200000c1ffc77230 */ /* 0x000fe20000004100 */
[----:B------:R-:W-:Y:S01]  /*1880*/  FMUL.FTZ R193, R187, R222 ;  /* 0x000000debbc17220 */ /* 0x000fe20000410000 */
[----:B------:R-:W-:Y:S01]  /*1890*/  HADD2.F32 R64, -RZ, R208.H0_H0 ;  /* 0x200000d0ff407230 */ /* 0x000fe20000004100 */
[----:B------:R-:W-:-:S02]  /*18a0*/  FADD.FTZ R75, -R57, R252 ;  /* 0x000000fc394b7221 */ /* 0x000fc40000010100 */
[C---:B------:R-:W-:Y:S01]  /*18b0*/  FADD.FTZ R56, -R57.reuse, R197 ;  /* 0x000000c539387221 */ /* 0x040fe20000010100 */
[----:B------:R-:W-:Y:S01]  /*18c0*/  HADD2.F32 R197, -RZ, R224.H0_H0 ;  /* 0x200000e0ffc57230 */ /* 0x000fe20000004100 */
        /* <DEDUP_REMOVED lines=26> */
[----:B------:R-:W-:Y:S01]  /*1a70*/  HADD2.F32 R212, -RZ, R212.H0_H0 ;  /* 0x200000d4ffd47230 */ /* 0x000fe20000004100 */
[----:B------:R-:W-:Y:S02]  /*1a80*/  FADD.FTZ R94, R199, R94 ;  /* 0x0000005ec75e7221 */ /* 0x000fe40000010000 */
[-C--:B------:R-:W-:Y:S02]  /*1a90*/  FFMA.FTZ R95, R200, R199.reuse, R95 ;  /* 0x000000c7c85f7223 */ /* 0x080fe4000001005f */
[----:B------:R-:W-:-:S02]  /*1aa0*/  FMUL.FTZ R199, R157, R199 ;  /* 0x000000c79dc77220 */ /* 0x000fc40000410000 */
[----:B------:R-:W-:Y:S01]  /*1ab0*/  FADD.FTZ R62, R62, R197 ;  /* 0x000000c53e3e7221 */ /* 0x000fe20000010000 */
[----:B------:R-:W-:Y:S01]  /*1ac0*/  HADD2.F32 R206, -RZ, R206.H0_H0 ;  /* 0x200000ceffce7230 */ /* 0x000fe20000004100 */
[----:B------:R-:W-:Y:S01]  /*1ad0*/  FFMA.FTZ R64, R198, R197, R64 ;  /* 0x000000c5c6407223 */ /* 0x000fe20000010040 */
[----:B------:R-:W-:Y:S01]  /*1ae0*/  HADD2.F32 R58, -RZ, R203.H0_H0 ;  /* 0x200000cbff3a7230 */ /* 0x000fe20000004100 */
[----:B------:R-:W-:Y:S01]  /*1af0*/  FMUL.FTZ R203, R185, R212 ;  /* 0x000000d4b9cb7220 */ /* 0x000fe20000410000 */
[----:B------:R-:W-:Y:S01]  /*1b00*/  HADD2.F32 R65, -RZ, R202.H0_H0 ;  /* 0x200000caff417230 */ /* 0x000fe20000004100 */
[----:B------:R-:W-:Y:S01]  /*1b10*/  FADD.FTZ R62, R62, R199 ;  /* 0x000000c73e3e7221 */ /* 0x000fe20000010000 */
[----:B------:R-:W-:Y:S01]  /*1b20*/  HADD2.F32 R207, -RZ, R207.H0_H0 ;  /* 0x200000cfffcf7230 */ /* 0x000fe20000004100 */
[----:B------:R-:W-:Y:S01]  /*1b30*/  FMUL.FTZ R202, R102, R56 ;  /* 0x0000003866ca7220 */ /* 0x000fe20000410000 */
[----:B------:R-:W-:Y:S01]  /*1b40*/  HADD2.F32 R75, -RZ, R204.H0_H0 ;  /* 0x200000ccff4b7230 */ /* 0x000fe20000004100 */
[----:B------:R-:W-:-:S02]  /*1b50*/  FFMA.FTZ R64, R200, R199, R64 ;  /* 0x000000c7c8407223 */ /* 0x000fc40000010040 */
[----:B------:R-:W-:Y:S02]  /*1b60*/  FADD.FTZ R77, R206, R77 ;  /* 0x0000004dce4d7221 */ /* 0x000fe40000010000 */
[C---:B------:R-:W-:Y:S02]  /*1b70*/  FMUL.FTZ R204, R102.reuse, R72 ;  /* 0x0000004866cc7220 */ /* 0x040fe40000410000 */
[-C--:B------:R-:W-:Y:S02]  /*1b80*/  FFMA.FTZ R92, R201, R206.reuse, R92 ;  /* 0x000000cec95c7223 */ /* 0x080fe4000001005c */
[----:B------:R-:W-:Y:S02]  /*1b90*/  FMUL.FTZ R224, R102, R231 ;  /* 0x000000e766e07220 */ /* 0x000fe40000410000 */
[----:B------:R-:W-:Y:S02]  /*1ba0*/  FMUL.FTZ R206, R156, R206 ;  /* 0x000000ce9cce7220 */ /* 0x000fe40000410000 */
[----:B------:R-:W-:Y:S01]  /*1bb0*/  FADD.FTZ R231, R62, R203 ;  /* 0x000000cb3ee77221 */ /* 0x000fe20000010000 */
[----:B------:R-:W-:Y:S01]  /*1bc0*/  HADD2.F32 R210, -RZ, R210.H0_H0 ;  /* 0x200000d2ffd27230 */ /* 0x000fe20000004100 */
[----:B------:R-:W-:Y:S01]  /*1bd0*/  FFMA.FTZ R62, R202, R203, R64 ;  /* 0x000000cbca3e7223 */ /* 0x000fe20000010040 */
[----:B------:R-:W-:Y:S01]  /*1be0*/  HADD2.F32 R60, -RZ, R205.H0_H0 ;  /* 0x200000cdff3c7230 */ /* 0x000fe20000004100 */
[----:B------:R-:W-:-:S02]  /*1bf0*/  FADD.FTZ R78, R207, R78 ;  /* 0x0000004ecf4e7221 */ /* 0x000fc40000010000 */
[-C--:B------:R-:W-:Y:S02]  /*1c00*/  FFMA.FTZ R91, R204, R207.reuse, R91 ;  /* 0x000000cfcc5b7223 */ /* 0x080fe4000001005b */
[----:B------:R-:W-:Y:S02]  /*1c10*/  FMUL.FTZ R205, R102, R66 ;  /* 0x0000004266cd7220 */ /* 0x000fe40000410000 */
[----:B------:R-:W-:Y:S02]  /*1c20*/  FMUL.FTZ R207, R184, R207 ;  /* 0x000000cfb8cf7220 */ /* 0x000fe40000410000 */
[----:B------:R-:W-:Y:S02]  /*1c30*/  FADD.FTZ R64, R231, R206 ;  /* 0x000000cee7407221 */ /* 0x000fe40000010000 */
[----:B------:R-:W-:Y:S02]  /*1c40*/  FADD.FTZ R98, R211, R98 ;  /* 0x00000062d3627221 */ /* 0x000fe40000010000 */
[----:B------:R-:W-:Y:S01]  /*1c50*/  FFMA.FTZ R99, R196, R211, R99 ;  /* 0x000000d3c4637223 */ /* 0x000fe20000010063 */
[----:B------:R-:W-:Y:S01]  /*1c60*/  HADD2.F32 R211, -RZ, R218.H0_H0 ;  /* 0x200000daffd37230 */ /* 0x000fe20000004100 */
[----:B------:R-:W-:-:S02]  /*1c70*/  FFMA.FTZ R62, R201, R206, R62 ;  /* 0x000000cec93e7223 */ /* 0x000fc4000001003e */
[----:B------:R-:W-:Y:S02]  /*1c80*/  FADD.FTZ R79, R210, R79 ;  /* 0x0000004fd24f7221 */ /* 0x000fe40000010000 */
[----:B------:R-:W-:Y:S02]  /*1c90*/  FMUL.FTZ R208, R102, R251 ;  /* 0x000000fb66d07220 */ /* 0x000fe40000410000 */
[-C--:B------:R-:W-:Y:S02]  /*1ca0*/  FFMA.FTZ R90, R205, R210.reuse, R90 ;  /* 0x000000d2cd5a7223 */ /* 0x080fe4000001005a */
[----:B------:R-:W-:Y:S02]  /*1cb0*/  FMUL.FTZ R210, R155, R210 ;  /* 0x000000d29bd27220 */ /* 0x000fe40000410000 */
[----:B------:R-:W-:Y:S01]  /*1cc0*/  FADD.FTZ R231, R64, R207 ;  /* 0x000000cf40e77221 */ /* 0x000fe20000010000 */
[----:B------:R-:W-:Y:S01]  /*1cd0*/  HADD2.F32 R214, -RZ, R214.H0_H0 ;  /* 0x200000d6ffd67230 */ /* 0x000fe20000004100 */
[----:B------:R-:W-:-:S02]  /*1ce0*/  FFMA.FTZ R62, R204, R207, R62 ;  /* 0x000000cfcc3e7223 */ /* 0x000fc4000001003e */
[----:B------:R-:W-:Y:S02]  /*1cf0*/  FADD.FTZ R80, R211, R80 ;  /* 0x00000050d3507221 */ /* 0x000fe40000010000 */
[----:B------:R-:W-:Y:S02]  /*1d00*/  FFMA.FTZ R89, R208, R211, R89 ;  /* 0x000000d3d0597223 */ /* 0x000fe40000010059 */
[C---:B------:R-:W-:Y:S02]  /*1d10*/  FMUL.FTZ R209, R102.reuse, R209 ;  /* 0x000000d166d17220 */ /* 0x040fe40000410000 */
[----:B------:R-:W-:Y:S02]  /*1d20*/  FMUL.FTZ R229, R102, R229 ;  /* 0x000000e566e57220 */ /* 0x000fe40000410000 */
[----:B------:R-:W-:Y:S02]  /*1d30*/  FMUL.FTZ R211, R183, R211 ;  /* 0x000000d3b7d37220 */ /* 0x000fe40000410000 */
[----:B------:R-:W-:Y:S01]  /*1d40*/  FADD.FTZ R64, R231, R210 ;  /* 0x000000d2e7407221 */ /* 0x000fe20000010000 */
[----:B------:R-:W-:Y:S01]  /*1d50*/  HADD2.F32 R213, -RZ, R213.H0_H0 ;  /* 0x200000d5ffd57230 */ /* 0x000fe20000004100 */
        /* <DEDUP_REMOVED lines=16> */
[----:B------:R-:W-:Y:S01]  /*1e60*/  HADD2.F32 R220, -RZ, R220.H0_H0 ;  /* 0x200000dcffdc7230 */ /* 0x000fe20000004100 */
[----:B------:R-:W-:Y:S02]  /*1e70*/  FFMA.FTZ R62, R209, R214, R62 ;  /* 0x000000d6d13e7223 */ /* 0x000fe4000001003e */
[----:B------:R-:W-:Y:S02]  /*1e80*/  FMUL.FTZ R215, R102, R215 ;  /* 0x000000d766d77220 */ /* 0x000fe40000410000 */
[----:B------:R-:W-:Y:S01]  /*1e90*/  FADD.FTZ R64, R64, R213 ;  /* 0x000000d540407221 */ /* 0x000fe20000010000 */
[----:B------:R-:W-:Y:S01]  /*1ea0*/  HADD2.F32 R221, -RZ, R221.H0_H0 ;  /* 0x200000ddffdd7230 */ /* 0x000fe20000004100 */
        /* <DEDUP_REMOVED lines=8> */
[----:B------:R-:W-:Y:S01]  /*1f30*/  HADD2.F32 R239, -RZ, R239.H0_H0 ;  /* 0x200000efffef7230 */ /* 0x000fe20000004100 */
[----:B------:R-:W-:Y:S02]  /*1f40*/  FADD.FTZ R85, R221, R85 ;  /* 0x00000055dd557221 */ /* 0x000fe40000010000 */
[----:B------:R-:W-:Y:S02]  /*1f50*/  FFMA.FTZ R69, R218, R221, R69 ;  /* 0x000000ddda457223 */ /* 0x000fe40000010045 */
[----:B------:R-:W-:Y:S02]  /*1f60*/  FADD.FTZ R15, R60, R15 ;  /* 0x0000000f3c0f7221 */ /* 0x000fe40000010000 */
[-C--:B------:R-:W-:Y:S02]  /*1f70*/  FFMA.FTZ R3, R232, R60.reuse, R3 ;  /* 0x0000003ce8037223 */ /* 0x080fe40000010003 */
[----:B------:R-:W-:-:S02]  /*1f80*/  FMUL.FTZ R231, R149, R60 ;  /* 0x0000003c95e77220 */ /* 0x000fc40000410000 */
[----:B------:R-:W-:Y:S02]  /*1f90*/  FMUL.FTZ R221, R152, R221 ;  /* 0x000000dd98dd7220 */ /* 0x000fe40000410000 */
[----:B------:R-:W-:Y:S01]  /*1fa0*/  FADD.FTZ R60, R73, R220 ;  /* 0x000000dc493c7221 */ /* 0x000fe20000010000 */
[----:B------:R-:W-:Y:S01]  /*1fb0*/  HADD2.F32 R223, -RZ, R223.H0_H0 ;  /* 0x200000dfffdf7230 */ /* 0x000fe20000004100 */
        /* <DEDUP_REMOVED lines=8> */
[----:B------:R-:W-:Y:S01]  /*2040*/  HADD2.F32 R226, -RZ, R226.H0_H0 ;  /* 0x200000e2ffe27230 */ /* 0x000fe20000004100 */
        /* <DEDUP_REMOVED lines=25> */
[----:B------:R-:W-:Y:S01]  /*21e0*/  HADD2.F32 R234, -RZ, R234.H0_H0 ;  /* 0x200000eaffea7230 */ /* 0x000fe20000004100 */
        /* <DEDUP_REMOVED lines=41> */
[----:B------:R-:W-:Y:S01]  /*2480*/  HADD2.F32 R56, -RZ, R74.H0_H0 ;  /* 0x2000004aff387230 */ /* 0x000fe20000004100 */
        /* <DEDUP_REMOVED lines=12> */
.L_x_1910:
        /* <DEDUP_REMOVED lines=18> */
.L_x_1911:
        /* <DEDUP_REMOVED lines=22> */
[----:B------:R-:W-:Y:S01]  /*27d0*/  FADD.FTZ R251, R58, R251 ;  /* 0x000000fb3afb7221 */ /* 0x000fe20000010000 */
[----:B-----5:R-:W-:Y:S01]  /*27e0*/  @P1 MOV R58, R129 ;  /* 0x00000081003a1202 */ /* 0x020fe20000000f00 */
[----:B------:R-:W-:Y:S02]  /*27f0*/  FADD.FTZ R56, R59, R56 ;  /* 0x000000383b387221 */ /* 0x000fe40000010000 */
[----:B0-----:R-:W-:Y:S02]  /*2800*/  FADD.FTZ R251, R251, R60 ;  /* 0x0000003cfbfb7221 */ /* 0x001fe40000010000 */
[----:B------:R-:W-:Y:S02]  /*2810*/  FADD.FTZ R56, R56, R61 ;  /* 0x0000003d38387221 */ /* 0x000fe40000010000 */
[----:B------:R-:W-:Y:S01]  /*2820*/  FADD.FTZ R251, R62, R251 ;  /* 0x000000fb3efb7221 */ /* 0x000fe20000010000 */
[----:B------:R-:W-:Y:S01]  /*2830*/  @P1 MOV R62, R130 ;  /* 0x00000082003e1202 */ /* 0x000fe20000000f00 */
[----:B------:R-:W-:-:S02]  /*2840*/  FADD.FTZ R56, R63, R56 ;  /* 0x000000383f387221 */ /* 0x000fc40000010000 */
[----:B--2---:R-:W-:Y:S01]  /*2850*/  FADD.FTZ R251, R251, R64 ;  /* 0x00000040fbfb7221 */ /* 0x004fe20000010000 */
[----:B------:R-:W-:Y:S01]  /*2860*/  @P1 MOV R64, R131 ;  /* 0x0000008300401202 */ /* 0x000fe20000000f00 */
[----:B------:R-:W-:Y:S02]  /*2870*/  FADD.FTZ R56, R56, R65 ;  /* 0x0000004138387221 */ /* 0x000fe40000010000 */
[----:B------:R-:W-:Y:S02]  /*2880*/  FADD.FTZ R251, R66, R251 ;  /* 0x000000fb42fb7221 */ /* 0x000fe40000010000 */
[----:B------:R-:W-:Y:S02]  /*2890*/  FADD.FTZ R56, R67, R56 ;  /* 0x0000003843387221 */ /* 0x000fe40000010000 */
[----:B---3--:R-:W-:Y:S02]  /*28a0*/  FADD.FTZ R251, R251, R72 ;  /* 0x00000048fbfb7221 */ /* 0x008fe40000010000 */
[----:B------:R-:W-:-:S02]  /*28b0*/  FADD.FTZ R56, R56, R73 ;  /* 0x0000004938387221 */ /* 0x000fc40000010000 */
[----:B------:R-:W-:Y:S02]  /*28c0*/  FADD.FTZ R74, R74, R251 ;  /* 0x000000fb4a4a7221 */ /* 0x000fe40000010000 */
[----:B------:R-:W-:Y:S02]  /*28d0*/  FADD.FTZ R56, R75, R56 ;  /* 0x000000384b387221 */ /* 0x000fe40000010000 */
[----:B------:R-:W-:Y:S02]  /*28e0*/  FMUL.FTZ R73, R74, c[0x0][0x1e0] ;  /* 0x000078004a497a20 */ /* 0x000fe40000410000 */
[----:B------:R-:W-:Y:S01]  /*28f0*/  FMUL.FTZ R72, R56, c[0x0][0x1e0] ;  /* 0x0000780038487a20 */ /* 0x000fe20000410000 */
[----:B------:R-:W-:Y:S02]  /*2900*/  @P1 MOV R56, R128 ;  /* 0x0000008000381202 */ /* 0x000fe40000000f00 */
[----:B------:R-:W-:Y:S02]  /*2910*/  FSEL R73, R73, RZ, !P0 ;  /* 0x000000ff49497208 */ /* 0x000fe40004000000 */
[----:B------:R-:W-:-:S03]  /*2920*/  ISETP.NE.U32.AND P0, PT, RZ, c[0x0][0x258], PT ;  /* 0x00009600ff007a0c */ /* 0x000fc60003f05070 */
[-CC-:B------:R-:W-:Y:S01]  /*2930*/  FFMA.FTZ R194, R194, R72.reuse, R73.reuse ;  /* 0x00000048c2c27223 */ /* 0x180fe20000010049 */
[----:B------:R-:W-:Y:S01]  /*2940*/  ISETP.NE.AND.EX P0, PT, RZ, c[0x0][0x25c], PT, P0 ;  /* 0x00009700ff007a0c */ /* 0x000fe20003f05300 */
[-C--:B------:R-:W-:Y:S02]  /*2950*/  FFMA.FTZ R196, R196, R72.reuse, R73 ;  /* 0x00000048c4c47223 */ /* 0x080fe40000010049 */
[----:B------:R-:W-:Y:S01]  /*2960*/  FADD.FTZ R193, R193, -R194 ;  /* 0x800000c2c1c17221 */ /* 0x000fe20000010000 */
[----:B------:R-:W-:Y:S01]  /*2970*/  @P1 SHF.R.U32.HI R194, RZ, 0x10, R131 ;  /* 0x00000010ffc21819 */ /* 0x000fe20000011683 */
[-CC-:B------:R-:W-:Y:S02]  /*2980*/  FFMA.FTZ R202, R202, R72.reuse, R73.reuse ;  /* 0x00000048caca7223 */ /* 0x180fe40000010049 */
[-CC-:B------:R-:W-:Y:S01]  /*2990*/  FFMA.FTZ R65, R205, R72.reuse, R73.reuse ;  /* 0x00000048cd417223 */ /* 0x180fe20000010049 */
[----:B------:R-:W-:Y:S01]  /*29a0*/  @P1 HADD2.F32 R205, -RZ, R56.H0_H0 ;  /* 0x20000038ffcd1230 */ /* 0x000fe20000004100 */
[----:B------:R-:W-:-:S02]  /*29b0*/  FFMA.FTZ R200, R200, R72, R73 ;  /* 0x00000048c8c87223 */ /* 0x000fc40000010049 */
[----:B------:R-:W-:Y:S01]  /*29c0*/  FADD.FTZ R195, R195, -R196 ;  /* 0x800000c4c3c37221 */ /* 0x000fe20000010000 */
[----:B------:R-:W-:Y:S01]  /*29d0*/  @P1 MOV R196, R135 ;  /* 0x0000008700c41202 */ /* 0x000fe20000000f00 */
[----:B------:R-:W-:Y:S01]  /*29e0*/  FMUL.FTZ R56, R102, R193 ;  /* 0x000000c166387220 */ /* 0x000fe20000410000 */
[----:B------:R-:W-:Y:S01]  /*29f0*/  @P1 SHF.R.U32.HI R193, RZ, 0x10, R129 ;  /* 0x00000010ffc11819 */ /* 0x000fe20000011681 */
[----:B------:R-:W-:Y:S02]  /*2a00*/  FADD.FTZ R203, R203, -R202 ;  /* 0x800000cacbcb7221 */ /* 0x000fe40000010000 */
[-CC-:B------:R-:W-:Y:S01]  /*2a10*/  FFMA.FTZ R61, R215, R72.reuse, R73.reuse ;  /* 0x00000048d73d7223 */ /* 0x180fe20000010049 */
[----:B------:R-:W-:Y:S01]  /*2a20*/  @P1 HADD2.F32 R215, -RZ, R58.H0_H0 ;  /* 0x2000003affd71230 */ /* 0x000fe20000004100 */
[----:B------:R-:W-:Y:S01]  /*2a30*/  FADD.FTZ R59, R199, -R200 ;  /* 0x800000c8c73b7221 */ /* 0x000fe20000010000 */
[----:B------:R-:W-:Y:S01]  /*2a40*/  @P1 HADD2.F32 R193, -RZ, R193.H0_H0 ;  /* 0x200000c1ffc11230 */ /* 0x000fe20000004100 */
[----:B------:R-:W-:-:S02]  /*2a50*/  FFMA.FTZ R67, R201, R72, R73 ;  /* 0x00000048c9437223 */ /* 0x000fc40000010049 */
[----:B------:R-:W-:Y:S01]  /*2a60*/  FMUL.FTZ R58, R102, R195 ;  /* 0x000000c3663a7220 */ /* 0x000fe20000410000 */
[----:B------:R-:W-:Y:S01]  /*2a70*/  @P1 HADD2.F32 R195, -RZ, R62.H0_H0 ;  /* 0x2000003effc31230 */ /* 0x000fe20000004100 */
[----:B------:R-:W-:Y:S01]  /*2a80*/  @P1 FADD.FTZ R56, R56, R205 ;  /* 0x000000cd38381221 */ /* 0x000fe20000010000 */
[----:B------:R-:W-:Y:S01]  /*2a90*/  @P1 HADD2.F32 R205, -RZ, R64.H0_H0 ;  /* 0x20000040ffcd1230 */ /* 0x000fe20000004100 */
[----:B------:R-:W-:Y:S02]  /*2aa0*/  FADD.FTZ R65, R210, -R65 ;  /* 0x80000041d2417221 */ /* 0x000fe40000010000 */
[----:B------:R-:W-:Y:S02]  /*2ab0*/  FMUL.FTZ R64, R102, R203 ;  /* 0x000000cb66407220 */ /* 0x000fe40000410000 */
[----:B------:R-:W-:Y:S02]  /*2ac0*/  FFMA.FTZ R198, R198, R72, R73 ;  /* 0x00000048c6c67223 */ /* 0x000fe40000010049 */
[----:B------:R-:W-:Y:S01]  /*2ad0*/  FMUL.FTZ R62, R102, R59 ;  /* 0x0000003b663e7220 */ /* 0x000fe20000410000 */
[----:B------:R-:W-:Y:S01]  /*2ae0*/  @P1 HADD2.F32 R59, -RZ, R194.H0_H0 ;  /* 0x200000c2ff3b1230 */ /* 0x000fe20000004100 */
[----:B------:R-:W-:-:S02]  /*2af0*/  FADD.FTZ R67, R206, -R67 ;  /* 0x80000043ce437221 */ /* 0x000fc40000010000 */
[----:B------:R-:W-:Y:S01]  /*2b00*/  FMUL.FTZ R194, R102, R65 ;  /* 0x0000004166c27220 */ /* 0x000fe20000410000 */
[----:B------:R-:W-:Y:S01]  /*2b10*/  @P1 MOV R65, R132 ;  /* 0x0000008400411202 */ /* 0x000fe20000000f00 */
[----:B------:R-:W-:Y:S01]  /*2b20*/  @P1 FADD.FTZ R64, R64, R195 ;  /* 0x000000c340401221 */ /* 0x000fe20000010000 */
[----:B------:R-:W-:Y:S01]  /*2b30*/  @P1 SHF.R.U64 R195, R132, 0x10, R133 ;  /* 0x0000001084c31819 */ /* 0x000fe20000001285 */
[----:B------:R-:W-:Y:S02]  /*2b40*/  FADD.FTZ R197, R197, -R198 ;  /* 0x800000c6c5c57221 */ /* 0x000fe40000010000 */
[-CC-:B------:R-:W-:Y:S02]  /*2b50*/  FFMA.FTZ R212, R212, R72.reuse, R73.reuse ;  /* 0x00000048d4d47223 */ /* 0x180fe40000010049 */
[----:B------:R-:W-:Y:S01]  /*2b60*/  FMUL.FTZ R66, R102, R67 ;  /* 0x0000004366427220 */ /* 0x000fe20000410000 */
[----:B------:R-:W-:Y:S01]  /*2b70*/  @P1 MOV R67, R133 ;  /* 0x0000008500431202 */ /* 0x000fe20000000f00 */
[----:B------:R-:W-:-:S02]  /*2b80*/  FFMA.FTZ R208, R208, R72, R73 ;  /* 0x00000048d0d07223 */ /* 0x000fc40000010049 */
[-C--:B------:R-:W-:Y:S01]  /*2b90*/  FFMA.FTZ R201, R209, R72.reuse, R73 ;  /* 0x00000048d1c97223 */ /* 0x080fe20000010049 */
[----:B------:R-:W-:Y:S01]  /*2ba0*/  @P1 SHF.R.U64 R209, R128, 0x10, R129 ;  /* 0x0000001080d11819 */ /* 0x000fe20000001281 */
[----:B------:R-:W-:Y:S01]  /*2bb0*/  @P1 FADD.FTZ R194, R194, R59 ;  /* 0x0000003bc2c21221 */ /* 0x000fe20000010000 */
[----:B------:R-:W-:Y:S01]  /*2bc0*/  @P1 HADD2.F32 R59, -RZ, R65.H0_H0 ;  /* 0x20000041ff3b1230 */ /* 0x000fe20000004100 */
[----:B------:R-:W-:Y:S01]  /*2bd0*/  FADD.FTZ R213, R213, -R212 ;  /* 0x800000d4d5d57221 */ /* 0x000fe20000010000 */
[----:B------:R-:W-:Y:S01]  /*2be0*/  @P1 HADD2.F32 R65, -RZ, R195.H0_H0 ;  /* 0x200000c3ff411230 */ /* 0x000fe20000004100 */
[-C--:B------:R-:W-:Y:S01]  /*2bf0*/  FFMA.FTZ R218, R218, R72.reuse, R73 ;  /* 0x00000048dada7223 */ /* 0x080fe20000010049 */
[----:B------:R-:W-:Y:S01]  /*2c00*/  @P1 SHF.R.U64 R195, R134, 0x10, R135 ;  /* 0x0000001086c31819 */ /* 0x000fe20000001287 */
[----:B------:R-:W-:Y:S01]  /*2c10*/  FMUL.FTZ R60, R102, R197 ;  /* 0x000000c5663c7220 */ /* 0x000fe20000410000 */
[----:B------:R-:W-:Y:S01]  /*2c20*/  @P1 SHF.R.U64 R197, R130, 0x10, R131 ;  /* 0x0000001082c51819 */ /* 0x000fe20000001283 */
[----:B------:R-:W-:Y:S01]  /*2c30*/  FADD.FTZ R211, R211, -R208 ;  /* 0x800000d0d3d37221 */ /* 0x000fe20000010000 */
[----:B------:R-:W-:Y:S01]  /*2c40*/  @P1 HADD2.F32 R67, -RZ, R67.H0_H0 ;  /* 0x20000043ff431230 */ /* 0x000fe20000004100 */
[-CC-:B------:R-:W-:Y:S01]  /*2c50*/  FFMA.FTZ R216, R216, R72.reuse, R73.reuse ;  /* 0x00000048d8d87223 */ /* 0x180fe20000010049 */
[----:B------:R-:W-:Y:S01]  /*2c60*/  @P1 HADD2.F32 R209, -RZ, R209.H0_H0 ;  /* 0x200000d1ffd11230 */ /* 0x000fe20000004100 */
[----:B------:R-:W-:Y:S01]  /*2c70*/  FFMA.FTZ R204, R204, R72, R73 ;  /* 0x00000048cccc7223 */ /* 0x000fe20000010049 */
[----:B------:R-:W-:Y:S01]  /*2c80*/  @P1 HADD2.F32 R197, -RZ, R197.H0_H0 ;  /* 0x200000c5ffc51230 */ /* 0x000fe20000004100 */
[----:B------:R-:W-:Y:S01]  /*2c90*/  FADD.FTZ R221, R221, -R218 ;  /* 0x800000dadddd7221 */ /* 0x000fe20000010000 */
[----:B------:R-:W-:Y:S01]  /*2ca0*/  @P1 HADD2.F32 R195, -RZ, R195.H0_H0 ;  /* 0x200000c3ffc31230 */ /* 0x000fe20000004100 */
[----:B------:R-:W-:-:S02]  /*2cb0*/  FMUL.FTZ R198, R102, R213 ;  /* 0x000000d566c67220 */ /* 0x000fc40000410000 */
[----:B------:R-:W-:Y:S01]  /*2cc0*/  @P1 FADD.FTZ R62, R62, R193 ;  /* 0x000000c13e3e1221 */ /* 0x000fe20000010000 */
[----:B------:R-:W-:Y:S01]  /*2cd0*/  @P1 SHF.R.U32.HI R193, RZ, 0x10, R133 ;  /* 0x00000010ffc11819 */ /* 0x000fe20000011685 */
[----:B------:R-:W-:Y:S02]  /*2ce0*/  FMUL.FTZ R212, R102, R211 ;  /* 0x000000d366d47220 */ /* 0x000fe40000410000 */
[----:B------:R-:W-:Y:S02]  /*2cf0*/  FADD.FTZ R217, R217, -R216 ;  /* 0x800000d8d9d97221 */ /* 0x000fe40000010000 */
[----:B------:R-:W-:Y:S02]  /*2d00*/  FADD.FTZ R207, R207, -R204 ;  /* 0x800000cccfcf7221 */ /* 0x000fe40000010000 */
[----:B------:R-:W-:Y:S01]  /*2d10*/  @P1 FADD.FTZ R198, R198, R67 ;  /* 0x00000043c6c61221 */ /* 0x000fe20000010000 */
[----:B------:R-:W-:Y:S01]  /*2d20*/  @P1 MOV R67, R134 ;  /* 0x0000008600431202 */ /* 0x000fe20000000f00 */
[----:B------:R-:W-:-:S02]  /*2d30*/  FMUL.FTZ R216, R102, R221 ;  /* 0x000000dd66d87220 */ /* 0x000fc40000410000 */
[-CC-:B------:R-:W-:Y:S02]  /*2d40*/  FFMA.FTZ R75, R219, R72.reuse, R73.reuse ;  /* 0x00000048db4b7223 */ /* 0x180fe40000010049 */
[-C--:B------:R-:W-:Y:S02]  /*2d50*/  FFMA.FTZ R57, R225, R72.reuse, R73 ;  /* 0x00000048e1397223 */ /* 0x080fe40000010049 */
[----:B------:R-:W-:Y:S02]  /*2d60*/  @P1 FADD.FTZ R58, R58, R209 ;  /* 0x000000d13a3a1221 */ /* 0x000fe40000010000 */
[----:B------:R-:W-:Y:S01]  /*2d70*/  @P1 FADD.FTZ R212, R212, R59 ;  /* 0x0000003bd4d41221 */ /* 0x000fe20000010000 */
[----:B------:R-:W-:Y:S01]  /*2d80*/  @P1 HADD2.F32 R59, -RZ, R193.H0_H0 ;  /* 0x200000c1ff3b1230 */ /* 0x000fe20000004100 */
[----:B------:R-:W-:Y:S01]  /*2d90*/  FADD.FTZ R61, R220, -R61 ;  /* 0x8000003ddc3d7221 */ /* 0x000fe20000010000 */
[----:B------:R-:W-:Y:S01]  /*2da0*/  @P1 HADD2.F32 R193, -RZ, R67.H0_H0 ;  /* 0x20000043ffc11230 */ /* 0x000fe20000004100 */
[----:B------:R-:W-:-:S02]  /*2db0*/  FFMA.FTZ R224, R224, R72, R73 ;  /* 0x00000048e0e07223 */ /* 0x000fc40000010049 */
[----:B------:R-:W-:Y:S01]  /*2dc0*/  @P1 FADD.FTZ R66, R66, R197 ;  /* 0x000000c542421221 */ /* 0x000fe20000010000 */
[----:B------:R-:W-:Y:S01]  /*2dd0*/  @P1 HADD2.F32 R197, -RZ, R196.H0_H0 ;  /* 0x200000c4ffc51230 */ /* 0x000fe20000004100 */
[C---:B------:R-:W-:Y:S01]  /*2de0*/  FMUL.FTZ R74, R102.reuse, R207 ;  /* 0x000000cf664a7220 */ /* 0x040fe20000410000 */
[----:B------:R-:W-:Y:S01]  /*2df0*/  @P1 MOV R196, R136 ;  /* 0x0000008800c41202 */ /* 0x000fe20000000f00 */
[----:B------:R-:W-:Y:S02]  /*2e00*/  FMUL.FTZ R220, R102, R217 ;  /* 0x000000d966dc7220 */ /* 0x000fe40000410000 */
[----:B------:R-:W-:Y:S01]  /*2e10*/  @P1 FADD.FTZ R216, R216, R195 ;  /* 0x000000c3d8d81221 */ /* 0x000fe20000010000 */
[----:B------:R-:W-:Y:S01]  /*2e20*/  @P1 SHF.R.U32.HI R195, RZ, 0x10, R135 ;  /* 0x00000010ffc31819 */ /* 0x000fe20000011687 */
[----:B------:R-:W-:Y:S02]  /*2e30*/  FADD.FTZ R75, R222, -R75 ;  /* 0x8000004bde4b7221 */ /* 0x000fe40000010000 */
[----:B------:R-:W-:-:S02]  /*2e40*/  FADD.FTZ R57, R226, -R57 ;  /* 0x80000039e2397221 */ /* 0x000fc40000010000 */
[----:B------:R-:W-:Y:S01]  /*2e50*/  FMUL.FTZ R206, R58, R101 ;  /* 0x000000653ace7220 */ /* 0x000fe20000410000 */
[----:B------:R-:W-:Y:S01]  /*2e60*/  @P1 HADD2.F32 R195, -RZ, R195.H0_H0 ;  /* 0x200000c3ffc31230 */ /* 0x000fe20000004100 */
[----:B------:R-:W-:Y:S01]  /*2e70*/  FADD.FTZ R201, R214, -R201 ;  /* 0x800000c9d6c97221 */ /* 0x000fe20000010000 */
[----:B------:R-:W-:Y:S01]  /*2e80*/  @P0 F2FP.PACK_AB R58, RZ, R58 ;  /* 0x0000003aff3a023e */ /* 0x000fe200000000ff */
[----:B------:R-:W-:Y:S02]  /*2e90*/  FADD.FTZ R223, R223, -R224 ;  /* 0x800000e0dfdf7221 */ /* 0x000fe40000010000 */
[----:B------:R-:W-:Y:S01]  /*2ea0*/  FMUL.FTZ R214, R102, R61 ;  /* 0x0000003d66d67220 */ /* 0x000fe20000410000 */
[----:B------:R-:W-:Y:S01]  /*2eb0*/  @P0 PRMT R190, R58, 0x7610, R190 ;  /* 0x000076103abe0816 */ /* 0x000fe200000000be */
[-C--:B------:R-:W-:Y:S01]  /*2ec0*/  FMUL.FTZ R202, R66, R101.reuse ;  /* 0x0000006542ca7220 */ /* 0x080fe20000410000 */
[----:B------:R-:W-:Y:S01]  /*2ed0*/  @P0 F2FP.PACK_AB R66, RZ, R66 ;  /* 0x00000042ff42023e */ /* 0x000fe200000000ff */
[----:B------:R-:W-:Y:S01]  /*2ee0*/  FMUL.FTZ R200, R194, R101 ;  /* 0x00000065c2c87220 */ /* 0x000fe20000410000 */
[----:B------:R-:W-:Y:S01]  /*2ef0*/  @P0 LOP3.LUT R58, R190, 0xffff, RZ, 0xc0, !PT ;  /* 0x0000ffffbe3a0812 */ /* 0x000fe200078ec0ff */
[----:B------:R-:W-:Y:S01]  /*2f00*/  @P1 FADD.FTZ R74, R74, R205 ;  /* 0x000000cd4a4a1221 */ /* 0x000fe20000010000 */
[----:B------:R-:W-:Y:S01]  /*2f10*/  @P0 PRMT R190, R66, 0x7610, R190 ;  /* 0x0000761042be0816 */ /* 0x000fe200000000be */
[----:B------:R-:W-:Y:S01]  /*2f20*/  @P1 FADD.FTZ R220, R220, R59 ;  /* 0x0000003bdcdc1221 */ /* 0x000fe20000010000 */
[----:B------:R-:W-:Y:S01]  /*2f30*/  @P0 IADD3 R66, P4, R116, c[0x0][0x258], RZ ;  /* 0x0000960074420a10 */ /* 0x000fe20007f9e0ff */
[----:B------:R-:W-:Y:S01]  /*2f40*/  FMUL.FTZ R59, R144, R206 ;  /* 0x000000ce903b7220 */ /* 0x000fe20000410000 */
[----:B------:R-:W-:Y:S01]  /*2f50*/  @P0 F2FP.PACK_AB R194, RZ, R194 ;  /* 0x000000c2ffc2023e */ /* 0x000fe200000000ff */
[----:B------:R-:W-:-:S02]  /*2f60*/  FMUL.FTZ R218, R102, R75 ;  /* 0x0000004b66da7220 */ /* 0x000fc40000410000 */
[----:B------:R-:W-:Y:S01]  /*2f70*/  FMUL.FTZ R210, R102, R57 ;  /* 0x0000003966d27220 */ /* 0x000fe20000410000 */
[----:B------:R-:W-:Y:S01]  /*2f80*/  @P0 F2FP.PACK_AB R57, RZ, R56 ;  /* 0x00000038ff39023e */ /* 0x000fe200000000ff */
[----:B------:R-:W-:Y:S01]  /*2f90*/  FFMA.FTZ R63, R227, R72, R73 ;  /* 0x00000048e33f7223 */ /* 0x000fe20000010049 */
[----:B------:R-:W0:Y:S01]  /*2fa0*/  F2F.F16.F32 R59, R59 ;  /* 0x0000003b003b7304 */ /* 0x000e220000200800 */
[----:B------:R-:W-:Y:S01]  /*2fb0*/  FMUL.FTZ R207, R56, R101 ;  /* 0x0000006538cf7220 */ /* 0x000fe20000410000 */
[----:B------:R-:W-:Y:S01]  /*2fc0*/  @P0 PRMT R189, R57, 0x7610, R189 ;  /* 0x0000761039bd0816 */ /* 0x000fe200000000bd */
[----:B------:R-:W-:Y:S01]  /*2fd0*/  @P1 FADD.FTZ R214, R214, R193 ;  /* 0x000000c1d6d61221 */ /* 0x000fe20000010000 */
[----:B------:R-:W-:Y:S01]  /*2fe0*/  @P0 F2FP.PACK_AB R57, RZ, R62 ;  /* 0x0000003eff39023e */ /* 0x000fe200000000ff */
[----:B------:R-:W-:Y:S02]  /*2ff0*/  FMUL.FTZ R61, R142, R202 ;  /* 0x000000ca8e3d7220 */ /* 0x000fe40000410000 */
[----:B------:R-:W-:Y:S01]  /*3000*/  FMUL.FTZ R222, R102, R223 ;  /* 0x000000df66de7220 */ /* 0x000fe20000410000 */
[----:B------:R-:W-:Y:S01]  /*3010*/  @P0 PRMT R192, R57, 0x7610, R192 ;  /* 0x0000761039c00816 */ /* 0x000fe200000000c0 */
[----:B------:R-:W-:Y:S01]  /*3020*/  FMUL.FTZ R56, R127, R200 ;  /* 0x000000c87f387220 */ /* 0x000fe20000410000 */
[----:B------:R-:W1:Y:S01]  /*3030*/  F2F.F16.F32 R208, R61 ;  /* 0x0000003d00d07304 */ /* 0x000e620000200800 */
[----:B------:R-:W-:Y:S01]  /*3040*/  FMUL.FTZ R193, R74, R101 ;  /* 0x000000654ac17220 */ /* 0x000fe20000410000 */
[----:B------:R-:W-:Y:S01]  /*3050*/  @P0 F2FP.PACK_AB R74, RZ, R74 ;  /* 0x0000004aff4a023e */ /* 0x000fe200000000ff */
[----:B------:R-:W-:Y:S01]  /*3060*/  @P1 FADD.FTZ R218, R218, R197 ;  /* 0x000000c5dada1221 */ /* 0x000fe20000010000 */
[----:B------:R-:W-:Y:S01]  /*3070*/  @P1 HADD2.F32 R197, -RZ, R196.H0_H0 ;  /* 0x200000c4ffc51230 */ /* 0x000fe20000004100 */
[----:B------:R-:W-:-:S02]  /*3080*/  FADD.FTZ R63, R228, -R63 ;  /* 0x8000003fe43f7221 */ /* 0x000fc40000010000 */
[----:B------:R-:W-:Y:S01]  /*3090*/  @P1 FADD.FTZ R60, R60, R215 ;  /* 0x000000d73c3c1221 */ /* 0x000fe20000010000 */
[----:B------:R-:W-:Y:S01]  /*30a0*/  F2F.F16.F32 R196, R56 ;  /* 0x0000003800c47304 */ /* 0x000fe20000200800 */
[----:B------:R-:W-:Y:S02]  /*30b0*/  FMUL.FTZ R204, R62, R101 ;  /* 0x000000653ecc7220 */ /* 0x000fe40000410000 */
[----:B------:R-:W-:Y:S02]  /*30c0*/  @P1 FADD.FTZ R222, R222, R195 ;  /* 0x000000c3dede1221 */ /* 0x000fe40000010000 */
[----:B------:R-:W-:Y:S02]  /*30d0*/  FMUL.FTZ R195, R170, R193 ;  /* 0x000000c1aac37220 */ /* 0x000fe40000410000 */
[----:B------:R-:W-:Y:S01]  /*30e0*/  FMUL.FTZ R226, R102, R201 ;  /* 0x000000c966e27220 */ /* 0x000fe20000410000 */
[----:B------:R-:W-:Y:S01]  /*30f0*/  @P1 SHF.R.U64 R201, R136, 0x10, R137 ;  /* 0x0000001088c91819 */ /* 0x000fe20000001289 */
[----:B------:R-:W-:Y:S01]  /*3100*/  FMUL.FTZ R205, R60, R101 ;  /* 0x000000653ccd7220 */ /* 0x000fe20000410000 */
[----:B------:R-:W-:Y:S01]  /*3110*/  @P0 F2FP.PACK_AB R60, RZ, R60 ;  /* 0x0000003cff3c023e */ /* 0x000fe200000000ff */
[----:B------:R-:W-:-:S02]  /*3120*/  FMUL.FTZ R75, R143, R204 ;  /* 0x000000cc8f4b7220 */ /* 0x000fc40000410000 */
[----:B------:R-:W-:Y:S01]  /*3130*/  FMUL.FTZ R224, R102, R63 ;  /* 0x0000003f66e07220 */ /* 0x000fe20000410000 */
[----:B------:R-:W-:Y:S01]  /*3140*/  @P0 PRMT R191, R60, 0x7610, R191 ;  /* 0x000076103cbf0816 */ /* 0x000fe200000000bf */
[----:B------:R2:W-:Y:S01]  /*3150*/  F2F.F16.F32 R63, R195 ;  /* 0x000000c3003f7304 */ /* 0x0005e20000200800 */
[----:B------:R-:W-:Y:S01]  /*3160*/  @P1 FADD.FTZ R226, R226, R65 ;  /* 0x00000041e2e21221 */ /* 0x000fe20000010000 */
[----:B------:R-:W-:Y:S01]  /*3170*/  @P1 HADD2.F32 R201, -RZ, R201.H0_H0 ;  /* 0x200000c9ffc91230 */ /* 0x000fe20000004100 */
[----:B------:R-:W-:Y:S02]  /*3180*/  FMUL.FTZ R203, R64, R101 ;  /* 0x0000006540cb7220 */ /* 0x000fe40000410000 */
[----:B------:R-:W-:Y:S02]  /*3190*/  FMUL.FTZ R65, R173, R207 ;  /* 0x000000cfad417220 */ /* 0x000fe40000410000 */
[----:B------:R-:W-:Y:S01]  /*31a0*/  FMUL.FTZ R67, R172, R205 ;  /* 0x000000cdac437220 */ /* 0x000fe20000410000 */
[----:B------:R-:W3:Y:S01]  /*31b0*/  F2F.F16.F32 R75, R75 ;  /* 0x0000004b004b7304 */ /* 0x000ee20000200800 */
[----:B------:R-:W-:Y:S01]  /*31c0*/  FMUL.FTZ R62, R171, R203 ;  /* 0x000000cbab3e7220 */ /* 0x000fe20000410000 */
[--C-:B--2---:R-:W-:Y:S01]  /*31d0*/  @P0 PRMT R195, R191, 0x5410, R192.reuse ;  /* 0x00005410bfc30816 */ /* 0x104fe200000000c0 */
[----:B------:R-:W-:Y:S01]  /*31e0*/  @P1 FADD.FTZ R210, R210, R197 ;  /* 0x000000c5d2d21221 */ /* 0x000fe20000010000 */
[----:B------:R-:W-:Y:S01]  /*31f0*/  @P0 PRMT R191, R74, 0x7610, R191 ;  /* 0x000076104abf0816 */ /* 0x000fe200000000bf */
[----:B0-----:R-:W-:Y:S01]  /*3200*/  IMAD.WIDE.U32 R60, R59, 0x10000, RZ ;  /* 0x000100003b3c7825 */ /* 0x001fe200078e00ff */
[----:B------:R-:W-:-:S02]  /*3210*/  @P0 PRMT R192, R194, 0x7610, R192 ;  /* 0x00007610c2c00816 */ /* 0x000fc400000000c0 */
[----:B------:R-:W0:Y:S01]  /*3220*/  F2F.F16.F32 R65, R65 ;  /* 0x0000004100417304 */ /* 0x000e220000200800 */
[----:B-1----:R-:W-:-:S04]  /*3230*/  IMAD.WIDE.U32 R56, R208, 0x10000, RZ ;  /* 0x00010000d0387825 */ /* 0x002fc800078e00ff */
[----:B------:R-:W-:-:S03]  /*3240*/  @P0 IMAD.WIDE.U32 R58, R58, 0x10000, RZ ;  /* 0x000100003a3a0825 */ /* 0x000fc600078e00ff */
[----:B------:R-:W1:Y:S01]  /*3250*/  F2F.F16.F32 R67, R67 ;  /* 0x0000004300437304 */ /* 0x000e620000200800 */
[----:B---3--:R-:W-:Y:S01]  /*3260*/  SHF.L.U32 R75, R75, 0x10, RZ ;  /* 0x000000104b4b7819 */ /* 0x008fe200000006ff */
[-C--:B------:R-:W-:Y:S02]  /*3270*/  FMUL.FTZ R208, R220, R101.reuse ;  /* 0x00000065dcd07220 */ /* 0x080fe40000410000 */
[----:B------:R-:W-:Y:S02]  /*3280*/  FMUL.FTZ R209, R198, R101 ;  /* 0x00000065c6d17220 */ /* 0x000fe40000410000 */
[----:B------:R-:W-:Y:S02]  /*3290*/  @P1 FADD.FTZ R224, R224, R201 ;  /* 0x000000c9e0e01221 */ /* 0x000fe40000010000 */
[----:B------:R2:W3:Y:S01]  /*32a0*/  F2F.F16.F32 R197, R62 ;  /* 0x0000003e00c57304 */ /* 0x0004e20000200800 */
[----:B0-----:R-:W-:Y:S01]  /*32b0*/  LOP3.LUT R60, R60, R65, RZ, 0xfc, !PT ;  /* 0x000000413c3c7212 */ /* 0x001fe200078efcff */
[----:B------:R-:W-:-:S02]  /*32c0*/  FMUL.FTZ R219, R168, R209 ;  /* 0x000000d1a8db7220 */ /* 0x000fc40000410000 */
[----:B------:R-:W-:Y:S02]  /*32d0*/  FMUL.FTZ R201, R212, R101 ;  /* 0x00000065d4c97220 */ /* 0x000fe40000410000 */
[----:B------:R-:W-:Y:S01]  /*32e0*/  FFMA.FTZ R199, R229, R72, R73 ;  /* 0x00000048e5c77223 */ /* 0x000fe20000010049 */
[----:B-1----:R-:W-:Y:S01]  /*32f0*/  LOP3.LUT R61, R61, R75, R67, 0xfe, !PT ;  /* 0x0000004b3d3d7212 */ /* 0x002fe200078efe43 */
[----:B--2---:R-:W-:Y:S01]  /*3300*/  IMAD.U32 R62, R196, 0x10000, RZ ;  /* 0x00010000c43e7824 */ /* 0x004fe200078e00ff */
[----:B------:R-:W-:Y:S01]  /*3310*/  @P0 IADD3.X R67, R115, c[0x0][0x25c], RZ, P4, !PT ;  /* 0x0000970073430a10 */ /* 0x000fe200027fe4ff */
[----:B------:R-:W-:Y:S01]  /*3320*/  F2F.F16.F32 R219, R219 ;  /* 0x000000db00db7304 */ /* 0x000fe20000200800 */
[----:B------:R-:W-:Y:S02]  /*3330*/  FMUL.FTZ R213, R169, R201 ;  /* 0x000000c9a9d57220 */ /* 0x000fe40000410000 */
[----:B------:R-:W-:Y:S01]  /*3340*/  LOP3.LUT R57, R57, R62, R63, 0xfe, !PT ;  /* 0x0000003e39397212 */ /* 0x000fe200078efe3f */
[----:B------:R-:W-:Y:S01]  /*3350*/  FFMA.FTZ R232, R232, R72, R73 ;  /* 0x00000048e8e87223 */ /* 0x000fe20000010049 */
[----:B------:R-:W-:Y:S01]  /*3360*/  @P0 LOP3.LUT R63, R195, R59, RZ, 0xfc, !PT ;  /* 0x0000003bc33f0212 */ /* 0x000fe200078efcff */
[----:B------:R-:W-:Y:S01]  /*3370*/  FADD.FTZ R199, R230, -R199 ;  /* 0x800000c7e6c77221 */ /* 0x000fe20000010000 */
[----:B------:R-:W-:Y:S01]  /*3380*/  @P0 LOP3.LUT R62, R58, 0xffff, R189, 0xf8, !PT ;  /* 0x0000ffff3a3e0812 */ /* 0x000fe200078ef8bd */
[----:B------:R-:W-:Y:S01]  /*3390*/  F2F.F16.F32 R213, R213 ;  /* 0x000000d500d57304 */ /* 0x000fe20000200800 */
[----:B------:R-:W-:Y:S01]  /*33a0*/  @P0 F2FP.PACK_AB R59, RZ, R64 ;  /* 0x00000040ff3b023e */ /* 0x000fe200000000ff */
[----:B------:R-:W-:Y:S01]  /*33b0*/  FADD.FTZ R231, R231, -R232 ;  /* 0x800000e8e7e77221 */ /* 0x000fe20000010000 */
[----:B------:R-:W-:-:S02]  /*33c0*/  IADD3 R64, P3, R116, c[0x0][0x170], RZ ;  /* 0x00005c0074407a10 */ /* 0x000fc40007f7e0ff */
[----:B------:R-:W-:Y:S01]  /*33d0*/  IADD3 R58, P5, R116, c[0x0][0x248], RZ ;  /* 0x00009200743a7a10 */ /* 0x000fe20007fbe0ff */
[----:B------:R-:W-:Y:S01]  /*33e0*/  FMUL.FTZ R116, R226, R101 ;  /* 0x00000065e2747220 */ /* 0x000fe20000410000 */
[----:B------:R-:W-:Y:S02]  /*33f0*/  @P0 PRMT R189, R59, 0x7610, R189 ;  /* 0x000076103bbd0816 */ /* 0x000fe400000000bd */
[C---:B------:R-:W-:Y:S01]  /*3400*/  IADD3.X R65, R115.reuse, c[0x0][0x174], RZ, P3, !PT ;  /* 0x00005d0073417a10 */ /* 0x040fe20001ffe4ff */
[----:B------:R-:W-:Y:S01]  /*3410*/  FMUL.FTZ R217, R126, R116 ;  /* 0x000000747ed97220 */ /* 0x000fe20000410000 */
[----:B------:R-:W-:Y:S01]  /*3420*/  IADD3.X R59, R115, c[0x0][0x24c], RZ, P5, !PT ;  /* 0x00009300733b7a10 */ /* 0x000fe20002ffe4ff */
[----:B------:R-:W-:Y:S01]  /*3430*/  FMUL.FTZ R115, R125, R208 ;  /* 0x000000d07d737220 */ /* 0x000fe20000410000 */
[----:B------:R-:W-:Y:S02]  /*3440*/  @P0 LOP3.LUT R196, R190, 0xffff, RZ, 0xc0, !PT ;  /* 0x0000ffffbec40812 */ /* 0x000fe400078ec0ff */
[----:B------:R-:W-:Y:S01]  /*3450*/  IADD3 R74, P3, R114, c[0x0][0x170], RZ ;  /* 0x00005c00724a7a10 */ /* 0x000fe20007f7e0ff */
[----:B------:R-:W0:Y:S01]  /*3460*/  F2F.F16.F32 R217, R217 ;  /* 0x000000d900d97304 */ /* 0x000e220000200800 */
[----:B---3--:R-:W-:Y:S01]  /*3470*/  LOP3.LUT R56, R56, R197, RZ, 0xfc, !PT ;  /* 0x000000c538387212 */ /* 0x008fe200078efcff */
[----:B------:R-:W2:Y:S01]  /*3480*/  LDG.E.64 R64, [R64.64] ;  /* 0x0000000440407981 */ /* 0x000ea2000c1e1b00 */
[C---:B------:R-:W-:Y:S01]  /*3490*/  IADD3.X R75, R113.reuse, c[0x0][0x174], RZ, P3, !PT ;  /* 0x00005d00714b7a10 */ /* 0x040fe20001ffe4ff */
[----:B------:R-:W-:Y:S01]  /*34a0*/  @P0 IMAD.WIDE.U32 R196, R196, 0x10000, RZ ;  /* 0x00010000c4c40825 */ /* 0x000fe200078e00ff */
[----:B------:R-:W-:Y:S01]  /*34b0*/  @P0 IADD3 R194, P3, R114, c[0x0][0x258], RZ ;  /* 0x0000960072c20a10 */ /* 0x000fe20007f7e0ff */
[----:B------:R1:W-:Y:S02]  /*34c0*/  @P0 STG.E.64 [R66.64], R62 ;  /* 0x0000003e42000986 */ /* 0x0003e4000c101b04 */
[----:B------:R3:W4:Y:S01]  /*34d0*/  F2F.F16.F32 R221, R115 ;  /* 0x0000007300dd7304 */ /* 0x0007220000200800 */
[----:B------:R-:W-:Y:S01]  /*34e0*/  @P0 IADD3.X R195, R113, c[0x0][0x25c], RZ, P3, !PT ;  /* 0x0000970071c30a10 */ /* 0x000fe20001ffe4ff */
[----:B------:R0:W-:Y:S01]  /*34f0*/  STG.E.64 [R58.64], R60 ;  /* 0x0000003c3a007986 */ /* 0x0001e2000c101b04 */
[----:B------:R-:W-:-:S02]  /*3500*/  FMUL.FTZ R215, R216, R101 ;  /* 0x00000065d8d77220 */ /* 0x000fc40000410000 */
[-C--:B------:R-:W-:Y:S02]  /*3510*/  FMUL.FTZ R211, R214, R101.reuse ;  /* 0x00000065d6d37220 */ /* 0x080fe40000410000 */
[----:B------:R-:W-:Y:S02]  /*3520*/  FMUL.FTZ R223, R222, R101 ;  /* 0x00000065dedf7220 */ /* 0x000fe40000410000 */
[----:B------:R-:W-:Y:S02]  /*3530*/  FMUL.FTZ R230, R102, R231 ;  /* 0x000000e766e67220 */ /* 0x000fe40000410000 */
[----:B------:R-:W-:Y:S01]  /*3540*/  FMUL.FTZ R225, R224, R101 ;  /* 0x00000065e0e17220 */ /* 0x000fe20000410000 */
[----:B-1----:R-:W-:Y:S01]  /*3550*/  @P0 PRMT R63, R191, 0x5410, R192 ;  /* 0x00005410bf3f0816 */ /* 0x002fe200000000c0 */
[----:B---3--:R-:W-:Y:S01]  /*3560*/  FMUL.FTZ R115, R167, R211 ;  /* 0x000000d3a7737220 */ /* 0x008fe20000410000 */
[----:B------:R-:W-:Y:S02]  /*3570*/  @P0 LOP3.LUT R62, R196, 0xffff, R189, 0xf8, !PT ;  /* 0x0000ffffc43e0812 */ /* 0x000fe400078ef8bd */
[----:B------:R-:W-:Y:S01]  /*3580*/  @P0 LOP3.LUT R63, R63, R197, RZ, 0xfc, !PT ;  /* 0x000000c53f3f0212 */ /* 0x000fe200078efcff */
[----:B0-----:R0:W3:Y:S01]  /*3590*/  LDG.E.64 R58, [R74.64] ;  /* 0x000000044a3a7981 */ /* 0x0010e2000c1e1b00 */
[----:B------:R-:W-:Y:S01]  /*35a0*/  IMAD.WIDE.U32 R60, R217, 0x10000, RZ ;  /* 0x00010000d93c7825 */ /* 0x000fe200078e00ff */
[----:B----4-:R-:W-:Y:S01]  /*35b0*/  SHF.L.U32 R67, R221, 0x10, RZ ;  /* 0x00000010dd437819 */ /* 0x010fe200000006ff */
[----:B------:R-:W-:Y:S01]  /*35c0*/  F2F.F16.F32 R115, R115 ;  /* 0x0000007300737304 */ /* 0x000fe20000200800 */
[----:B------:R1:W-:Y:S01]  /*35d0*/  @P0 STG.E.64 [R194.64], R62 ;  /* 0x0000003ec2000986 */ /* 0x0003e2000c101b04 */
[----:B------:R-:W-:-:S02]  /*35e0*/  @P1 MOV R197, R137 ;  /* 0x0000008900c51202 */ /* 0x000fc40000000f00 */
[----:B------:R-:W-:-:S03]  /*35f0*/  LOP3.LUT R67, R61, R67, R219, 0xfe, !PT ;  /* 0x000000433d437212 */ /* 0x000fc600078efedb */
[----:B------:R-:W-:Y:S01]  /*3600*/  @P1 HADD2.F32 R61, -RZ, R197.H0_H0 ;  /* 0x200000c5ff3d1230 */ /* 0x000fe20000004100 */
[----:B-1----:R-:W-:Y:S01]  /*3610*/  @P1 SHF.R.U32.HI R63, RZ, 0x10, R137 ;  /* 0x00000010ff3f1819 */ /* 0x002fe20000011689 */
[----:B------:R-:W-:-:S04]  /*3620*/  FMUL.FTZ R194, R102, R199 ;  /* 0x000000c766c27220 */ /* 0x000fc80000410000 */
[----:B------:R-:W-:Y:S01]  /*3630*/  @P1 HADD2.F32 R63, -RZ, R63.H0_H0 ;  /* 0x2000003fff3f1230 */ /* 0x000fe20000004100 */
[----:B------:R-:W-:Y:S02]  /*3640*/  @P1 FADD.FTZ R194, R194, R61 ;  /* 0x0000003dc2c21221 */ /* 0x000fe40000010000 */
[----:B------:R-:W-:Y:S02]  /*3650*/  FMUL.FTZ R61, R123, R223 ;  /* 0x000000df7b3d7220 */ /* 0x000fe40000410000 */
[----:B------:R-:W-:Y:S02]  /*3660*/  @P1 FADD.FTZ R230, R230, R63 ;  /* 0x0000003fe6e61221 */ /* 0x000fe40000010000 */
[----:B------:R-:W-:Y:S02]  /*3670*/  FMUL.FTZ R196, R124, R215 ;  /* 0x000000d77cc47220 */ /* 0x000fe40000410000 */
[-C--:B------:R-:W-:Y:S02]  /*3680*/  FMUL.FTZ R217, R218, R101.reuse ;  /* 0x00000065dad97220 */ /* 0x080fe40000410000 */
[----:B------:R-:W-:Y:S01]  /*3690*/  FMUL.FTZ R221, R230, R101 ;  /* 0x00000065e6dd7220 */ /* 0x000fe20000410000 */
[----:B------:R-:W1:Y:S01]  /*36a0*/  F2F.F16.F32 R61, R61 ;  /* 0x0000003d003d7304 */ /* 0x000e620000200800 */
[----:B------:R-:W-:Y:S01]  /*36b0*/  LOP3.LUT R66, R60, R213, RZ, 0xfc, !PT ;  /* 0x000000d53c427212 */ /* 0x000fe200078efcff */
[----:B------:R-:W-:-:S02]  /*36c0*/  FMUL.FTZ R60, R166, R217 ;  /* 0x000000d9a63c7220 */ /* 0x000fc40000410000 */
[----:B------:R-:W-:Y:S02]  /*36d0*/  FMUL.FTZ R195, R121, R221 ;  /* 0x000000dd79c37220 */ /* 0x000fe40000410000 */
[----:B------:R-:W-:Y:S02]  /*36e0*/  FMUL.FTZ R62, R122, R225 ;  /* 0x000000e17a3e7220 */ /* 0x000fe40000410000 */
[----:B------:R-:W4:Y:S01]  /*36f0*/  F2F.F16.F32 R196, R196 ;  /* 0x000000c400c47304 */ /* 0x000f220000200800 */
[----:B------:R-:W-:-:S04]  /*3700*/  FMUL.FTZ R219, R194, R101 ;  /* 0x00000065c2db7220 */ /* 0x000fc80000410000 */
[----:B0-----:R-:W-:-:S03]  /*3710*/  FMUL.FTZ R75, R164, R219 ;  /* 0x000000dba44b7220 */ /* 0x001fc60000410000 */
[----:B------:R4:W0:Y:S08]  /*3720*/  F2F.F16.F32 R197, R60 ;  /* 0x0000003c00c57304 */ /* 0x0008300000200800 */
[----:B------:R0:W0:Y:S01]  /*3730*/  F2F.F16.F32 R213, R62 ;  /* 0x0000003e00d57304 */ /* 0x0000220000200800 */
[----:B------:R-:W-:-:S07]  /*3740*/  FMUL.FTZ R228, R210, R101 ;  /* 0x00000065d2e47220 */ /* 0x000fce0000410000 */
[----:B------:R-:W0:Y:S01]  /*3750*/  F2F.F16.F32 R195, R195 ;  /* 0x000000c300c37304 */ /* 0x000e220000200800 */
[----:B-1----:R-:W-:Y:S01]  /*3760*/  SHF.L.U32 R63, R61, 0x10, RZ ;  /* 0x000000103d3f7819 */ /* 0x002fe200000006ff */
[----:B----4-:R-:W-:-:S06]  /*3770*/  IMAD.WIDE.U32 R60, R196, 0x10000, RZ ;  /* 0x00010000c43c7825 */ /* 0x010fcc00078e00ff */
[----:B------:R1:W4:Y:S01]  /*3780*/  F2F.F16.F32 R227, R75 ;  /* 0x0000004b00e37304 */ /* 0x0003220000200800 */
[----:B------:R-:W-:Y:S01]  /*3790*/  FMUL.FTZ R74, R165, R228 ;  /* 0x000000e4a54a7220 */ /* 0x000fe20000410000 */
[----:B0-----:R-:W-:Y:S01]  /*37a0*/  LOP3.LUT R63, R61, R63, R197, 0xfe, !PT ;  /* 0x0000003f3d3f7212 */ /* 0x001fe200078efec5 */
[----:B------:R-:W-:Y:S01]  /*37b0*/  FFMA.FTZ R233, R233, R72, R73 ;  /* 0x00000048e9e97223 */ /* 0x000fe20000010049 */
[----:B------:R-:W-:Y:S01]  /*37c0*/  LOP3.LUT R62, R60, R115, RZ, 0xfc, !PT ;  /* 0x000000733c3e7212 */ /* 0x000fe200078efcff */
[----:B------:R-:W-:-:S03]  /*37d0*/  IMAD.WIDE.U32 R60, R213, 0x10000, RZ ;  /* 0x00010000d53c7825 */ /* 0x000fc600078e00ff */
[----:B------:R0:W-:Y:S01]  /*37e0*/  F2F.F16.F32 R199, R74 ;  /* 0x0000004a00c77304 */ /* 0x0001e20000200800 */
[----:B-1----:R-:W-:Y:S01]  /*37f0*/  SHF.L.U32 R75, R195, 0x10, RZ ;  /* 0x00000010c34b7819 */ /* 0x002fe200000006ff */
[----:B------:R-:W-:Y:S02]  /*3800*/  FADD.FTZ R233, R234, -R233 ;  /* 0x800000e9eae97221 */ /* 0x000fe40000010000 */
[----:B------:R-:W-:Y:S01]  /*3810*/  FFMA.FTZ R236, R236, R72, R73 ;  /* 0x00000048ecec7223 */ /* 0x000fe20000010049 */
[----:B0-----:R-:W-:Y:S02]  /*3820*/  @P1 MOV R74, R138 ;  /* 0x0000008a004a1202 */ /* 0x001fe40000000f00 */
[----:B----4-:R-:W-:Y:S01]  /*3830*/  LOP3.LUT R61, R61, R75, R227, 0xfe, !PT ;  /* 0x0000004b3d3d7212 */ /* 0x010fe200078efee3 */
[----:B------:R-:W-:Y:S02]  /*3840*/  FMUL.FTZ R234, R102, R233 ;  /* 0x000000e966ea7220 */ /* 0x000fe40000410000 */
[----:B------:R-:W-:Y:S01]  /*3850*/  @P1 HADD2.F32 R75, -RZ, R74.H0_H0 ;  /* 0x2000004aff4b1230 */ /* 0x000fe20000004100 */
[----:B------:R-:W-:Y:S01]  /*3860*/  @P1 SHF.R.U64 R74, R138, 0x10, R139 ;  /* 0x000000108a4a1819 */ /* 0x000fe2000000128b */
[----:B------:R-:W-:-:S02]  /*3870*/  FADD.FTZ R235, R235, -R236 ;  /* 0x800000ecebeb7221 */ /* 0x000fc40000010000 */
[-C--:B------:R-:W-:Y:S02]  /*3880*/  FFMA.FTZ R237, R237, R72.reuse, R73 ;  /* 0x00000048eded7223 */ /* 0x080fe40000010049 */
[----:B------:R-:W-:Y:S01]  /*3890*/  @P1 FADD.FTZ R234, R234, R75 ;  /* 0x0000004beaea1221 */ /* 0x000fe20000010000 */
[----:B------:R-:W-:Y:S01]  /*38a0*/  @P1 HADD2.F32 R75, -RZ, R74.H0_H0 ;  /* 0x2000004aff4b1230 */ /* 0x000fe20000004100 */
[----:B------:R-:W-:Y:S01]  /*38b0*/  FMUL.FTZ R232, R102, R235 ;  /* 0x000000eb66e87220 */ /* 0x000fe20000410000 */
[----:B------:R-:W-:Y:S01]  /*38c0*/  @P1 MOV R74, R139 ;  /* 0x0000008b004a1202 */ /* 0x000fe20000000f00 */
[----:B------:R-:W-:Y:S02]  /*38d0*/  FADD.FTZ R237, R238, -R237 ;  /* 0x800000edeeed7221 */ /* 0x000fe40000010000 */
[----:B------:R-:W-:Y:S02]  /*38e0*/  FFMA.FTZ R240, R240, R72, R73 ;  /* 0x00000048f0f07223 */ /* 0x000fe40000010049 */
[----:B------:R-:W-:Y:S01]  /*38f0*/  @P1 FADD.FTZ R232, R232, R75 ;  /* 0x0000004be8e81221 */ /* 0x000fe20000010000 */
[----:B------:R-:W-:Y:S01]  /*3900*/  @P1 HADD2.F32 R75, -RZ, R74.H0_H0 ;  /* 0x2000004aff4b1230 */ /* 0x000fe20000004100 */
[----:B------:R-:W-:Y:S01]  /*3910*/  FMUL.FTZ R236, R102, R237 ;  /* 0x000000ed66ec7220 */ /* 0x000fe20000410000 */
[----:B------:R-:W-:Y:S01]  /*3920*/  @P1 SHF.R.U32.HI R74, RZ, 0x10, R139 ;  /* 0x00000010ff4a1819 */ /* 0x000fe2000001168b */
[----:B------:R-:W-:-:S02]  /*3930*/  FADD.FTZ R239, R239, -R240 ;  /* 0x800000f0efef7221 */ /* 0x000fc40000010000 */
[----:B------:R-:W-:Y:S02]  /*3940*/  @P1 FADD.FTZ R236, R236, R75 ;  /* 0x0000004becec1221 */ /* 0x000fe40000010000 */
[----:B------:R-:W-:Y:S01]  /*3950*/  @P1 HADD2.F32 R75, -RZ, R74.H0_H0 ;  /* 0x2000004aff4b1230 */ /* 0x000fe20000004100 */
[----:B------:R-:W-:-:S04]  /*3960*/  FMUL.FTZ R238, R102, R239 ;  /* 0x000000ef66ee7220 */ /* 0x000fc80000410000 */
[----:B------:R-:W-:Y:S01]  /*3970*/  @P1 FADD.FTZ R238, R238, R75 ;  /* 0x0000004beeee1221 */ /* 0x000fe20000010000 */
[----:B------:R-:W-:-:S03]  /*3980*/  @P0 F2FP.PACK_AB R75, RZ, R198 ;  /* 0x000000c6ff4b023e */ /* 0x000fc600000000ff */
[----:B------:R-:W-:Y:S01]  /*3990*/  FMUL.FTZ R235, R238, R101 ;  /* 0x00000065eeeb7220 */ /* 0x000fe20000410000 */
[----:B------:R-:W-:-:S03]  /*39a0*/  @P0 PRMT R191, R75, 0x7610, R191 ;  /* 0x000076104bbf0816 */ /* 0x000fc600000000bf */
[----:B------:R-:W-:Y:S02]  /*39b0*/  FMUL.FTZ R75, R119, R235 ;  /* 0x000000eb774b7220 */ /* 0x000fe40000410000 */
[----:B------:R-:W-:-:S04]  /*39c0*/  FMUL.FTZ R229, R232, R101 ;  /* 0x00000065e8e57220 */ /* 0x000fc80000410000 */
[----:B------:R-:W0:Y:S01]  /*39d0*/  F2F.F16.F32 R75, R75 ;  /* 0x0000004b004b7304 */ /* 0x000e220000200800 */
[----:B------:R-:W-:Y:S01]  /*39e0*/  @P0 F2FP.PACK_AB R226, RZ, R226 ;  /* 0x000000e2ffe2023e */ /* 0x000fe200000000ff */
[----:B------:R-:W-:Y:S01]  /*39f0*/  FMUL.FTZ R74, R120, R229 ;  /* 0x000000e5784a7220 */ /* 0x000fe20000410000 */
[----:B------:R-:W-:Y:S01]  /*3a00*/  @P0 F2FP.PACK_AB R115, RZ, R220 ;  /* 0x000000dcff73023e */ /* 0x000fe200000000ff */
[----:B------:R-:W-:Y:S01]  /*3a10*/  FMUL.FTZ R220, R236, R101 ;  /* 0x00000065ecdc7220 */ /* 0x000fe20000410000 */
[----:B------:R-:W-:-:S03]  /*3a20*/  @P0 PRMT R190, R226, 0x7610, R190 ;  /* 0x00007610e2be0816 */ /* 0x000fc600000000be */
[----:B------:R1:W4:Y:S01]  /*3a30*/  F2F.F16.F32 R198, R74 ;  /* 0x0000004a00c67304 */ /* 0x0003220000200800 */
[----:B------:R-:W-:Y:S02]  /*3a40*/  @P0 LOP3.LUT R196, R190, 0xffff, RZ, 0xc0, !PT ;  /* 0x0000ffffbec40812 */ /* 0x000fe400078ec0ff */
[----:B------:R-:W-:Y:S01]  /*3a50*/  @P0 F2FP.PACK_AB R212, RZ, R212 ;  /* 0x000000d4ffd4023e */ /* 0x000fe200000000ff */
[----:B-1----:R-:W-:Y:S01]  /*3a60*/  FMUL.FTZ R74, R162, R220 ;  /* 0x000000dca24a7220 */ /* 0x002fe20000410000 */
[----:B------:R-:W-:Y:S02]  /*3a70*/  @P0 PRMT R192, R115, 0x7610, R192 ;  /* 0x0000761073c00816 */ /* 0x000fe400000000c0 */
[----:B------:R-:W-:Y:S01]  /*3a80*/  @P0 F2FP.PACK_AB R216, RZ, R216 ;  /* 0x000000d8ffd8023e */ /* 0x000fe200000000ff */
[----:B------:R1:W4:Y:S01]  /*3a90*/  F2F.F16.F32 R195, R74 ;  /* 0x0000004a00c37304 */ /* 0x0003220000200800 */
[----:B0-----:R-:W-:Y:S02]  /*3aa0*/  SHF.L.U32 R115, R75, 0x10, RZ ;  /* 0x000000104b737819 */ /* 0x001fe400000006ff */
[----:B------:R-:W-:-:S02]  /*3ab0*/  @P0 PRMT R189, R212, 0x7610, R189 ;  /* 0x00007610d4bd0816 */ /* 0x000fc400000000bd */
[----:B------:R-:W-:Y:S01]  /*3ac0*/  @P0 PRMT R190, R216, 0x7610, R190 ;  /* 0x00007610d8be0816 */ /* 0x000fe200000000be */
[----:B-1----:R-:W-:Y:S01]  /*3ad0*/  @P0 IMAD.WIDE.U32 R74, R196, 0x10000, RZ ;  /* 0x00010000c44a0825 */ /* 0x002fe200078e00ff */
[----:B------:R-:W-:Y:S02]  /*3ae0*/  @P0 F2FP.PACK_AB R218, RZ, R218 ;  /* 0x000000daffda023e */ /* 0x000fe400000000ff */
[----:B------:R-:W-:Y:S02]  /*3af0*/  @P0 F2FP.PACK_AB R222, RZ, R222 ;  /* 0x000000deffde023e */ /* 0x000fe400000000ff */
[----:B------:R-:W-:Y:S02]  /*3b00*/  @P0 LOP3.LUT R196, R74, 0xffff, R189, 0xf8, !PT ;  /* 0x0000ffff4ac40812 */ /* 0x000fe400078ef8bd */
[----:B------:R-:W-:Y:S02]  /*3b10*/  @P0 PRMT R197, R191, 0x5410, R192 ;  /* 0x00005410bfc50816 */ /* 0x000fe400000000c0 */
[----:B------:R-:W-:-:S02]  /*3b20*/  @P0 LOP3.LUT R74, R190, 0xffff, RZ, 0xc0, !PT ;  /* 0x0000ffffbe4a0812 */ /* 0x000fc400078ec0ff */
[----:B------:R-:W-:Y:S01]  /*3b30*/  LOP3.LUT R60, R60, R199, RZ, 0xfc, !PT ;  /* 0x000000c73c3c7212 */ /* 0x000fe200078efcff */
[----:B----4-:R-:W-:Y:S01]  /*3b40*/  IMAD.WIDE.U32 R198, R198, 0x10000, RZ ;  /* 0x00010000c6c67825 */ /* 0x010fe200078e00ff */
[----:B------:R-:W-:Y:S02]  /*3b50*/  @P0 F2FP.PACK_AB R214, RZ, R214 ;  /* 0x000000d6ffd6023e */ /* 0x000fe400000000ff */
[----:B------:R-:W-:Y:S02]  /*3b60*/  IADD3 R212, P4, R114, c[0x0][0x248], RZ ;  /* 0x0000920072d47a10 */ /* 0x000fe40007f9e0ff */
[----:B------:R-:W-:Y:S02]  /*3b70*/  IADD3 R226, P3, R112, c[0x0][0x170], RZ ;  /* 0x00005c0070e27a10 */ /* 0x000fe40007f7e0ff */
[----:B------:R-:W-:Y:S02]  /*3b80*/  @P0 F2FP.PACK_AB R224, RZ, R224 ;  /* 0x000000e0ffe0023e */ /* 0x000fe400000000ff */
[----:B------:R-:W-:-:S02]  /*3b90*/  @P0 PRMT R191, R218, 0x7610, R191 ;  /* 0x00007610dabf0816 */ /* 0x000fc400000000bf */
[----:B------:R-:W-:Y:S02]  /*3ba0*/  @P0 PRMT R192, R222, 0x7610, R192 ;  /* 0x00007610dec00816 */ /* 0x000fe400000000c0 */
[----:B------:R-:W-:Y:S01]  /*3bb0*/  @P0 LOP3.LUT R197, R197, R75, RZ, 0xfc, !PT ;  /* 0x0000004bc5c50212 */ /* 0x000fe200078efcff */
[----:B------:R-:W-:Y:S01]  /*3bc0*/  @P0 IMAD.WIDE.U32 R74, R74, 0x10000, RZ ;  /* 0x000100004a4a0825 */ /* 0x000fe200078e00ff */
[----:B------:R-:W-:Y:S02]  /*3bd0*/  @P0 F2FP.PACK_AB R194, RZ, R194 ;  /* 0x000000c2ffc2023e */ /* 0x000fe400000000ff */
[----:B------:R-:W-:Y:S02]  /*3be0*/  @P0 PRMT R189, R214, 0x7610, R189 ;  /* 0x00007610d6bd0816 */ /* 0x000fe400000000bd */
[----:B------:R-:W-:Y:S02]  /*3bf0*/  IADD3.X R213, R113, c[0x0][0x24c], RZ, P4, !PT ;  /* 0x0000930071d57a10 */ /* 0x000fe400027fe4ff */
[----:B------:R-:W-:-:S02]  /*3c00*/  IADD3.X R227, R111, c[0x0][0x174], RZ, P3, !PT ;  /* 0x00005d006fe37a10 */ /* 0x000fc40001ffe4ff */
[----:B------:R-:W-:Y:S02]  /*3c10*/  LOP3.LUT R115, R199, R115, R195, 0xfe, !PT ;  /* 0x00000073c7737212 */ /* 0x000fe400078efec3 */
[----:B------:R-:W-:Y:S02]  /*3c20*/  @P0 PRMT R190, R224, 0x7610, R190 ;  /* 0x00007610e0be0816 */ /* 0x000fe400000000be */
[----:B------:R-:W-:Y:S02]  /*3c30*/  @P0 F2FP.PACK_AB R230, RZ, R230 ;  /* 0x000000e6ffe6023e */ /* 0x000fe400000000ff */
[----:B------:R-:W-:Y:S02]  /*3c40*/  @P0 PRMT R195, R191, 0x5410, R192 ;  /* 0x00005410bfc30816 */ /* 0x000fe400000000c0 */
[----:B------:R-:W-:Y:S02]  /*3c50*/  @P0 F2FP.PACK_AB R232, RZ, R232 ;  /* 0x000000e8ffe8023e */ /* 0x000fe400000000ff */
[----:B------:R-:W-:Y:S01]  /*3c60*/  @P0 PRMT R191, R194, 0x7610, R191 ;  /* 0x00007610c2bf0816 */ /* 0x000fe200000000bf */
[----:B------:R0:W-:Y:S01]  /*3c70*/  STG.E.64 [R212.64], R56 ;  /* 0x00000038d4007986 */ /* 0x0001e2000c101b04 */
[----:B------:R-:W-:-:S02]  /*3c80*/  @P0 LOP3.LUT R194, R74, 0xffff, R189, 0xf8, !PT ;  /* 0x0000ffff4ac20812 */ /* 0x000fc400078ef8bd */
[----:B------:R-:W-:Y:S01]  /*3c90*/  @P0 PRMT R192, R230, 0x7610, R192 ;  /* 0x00007610e6c00816 */ /* 0x000fe200000000c0 */
[----:B------:R-:W4:Y:S01]  /*3ca0*/  LDG.E.64 R226, [R226.64] ;  /* 0x00000004e2e27981 */ /* 0x000f22000c1e1b00 */
[----:B------:R-:W-:Y:S02]  /*3cb0*/  @P0 LOP3.LUT R74, R190, 0xffff, RZ, 0xc0, !PT ;  /* 0x0000ffffbe4a0812 */ /* 0x000fe400078ec0ff */
[----:B------:R-:W-:Y:S02]  /*3cc0*/  @P0 PRMT R190, R232, 0x7610, R190 ;  /* 0x00007610e8be0816 */ /* 0x000fe400000000be */
[C---:B------:R-:W-:Y:S02]  /*3cd0*/  @P0 IADD3 R230, P5, R112.reuse, c[0x0][0x258], RZ ;  /* 0x0000960070e60a10 */ /* 0x040fe40007fbe0ff */
[----:B------:R-:W-:Y:S02]  /*3ce0*/  @P0 F2FP.PACK_AB R236, RZ, R236 ;  /* 0x000000ecffec023e */ /* 0x000fe400000000ff */
[----:B------:R-:W-:-:S02]  /*3cf0*/  IADD3 R112, P4, R112, c[0x0][0x248], RZ ;  /* 0x0000920070707a10 */ /* 0x000fc40007f9e0ff */
[----:B------:R-:W-:Y:S02]  /*3d00*/  IADD3 R232, P3, R110, c[0x0][0x170], RZ ;  /* 0x00005c006ee87a10 */ /* 0x000fe40007f7e0ff */
[----:B------:R-:W-:Y:S02]  /*3d10*/  @P0 PRMT R199, R191, 0x5410, R192 ;  /* 0x00005410bfc70816 */ /* 0x000fe400000000c0 */
[C---:B------:R-:W-:Y:S02]  /*3d20*/  @P0 IADD3.X R231, R111.reuse, c[0x0][0x25c], RZ, P5, !PT ;  /* 0x000097006fe70a10 */ /* 0x040fe40002ffe4ff */
[----:B------:R-:W-:Y:S02]  /*3d30*/  @P0 PRMT R191, R236, 0x7610, R191 ;  /* 0x00007610ecbf0816 */ /* 0x000fe400000000bf */
[----:B------:R-:W-:Y:S02]  /*3d40*/  IADD3.X R113, R111, c[0x0][0x24c], RZ, P4, !PT ;  /* 0x000093006f717a10 */ /* 0x000fe400027fe4ff */
[----:B------:R-:W-:-:S02]  /*3d50*/  IADD3.X R233, R109, c[0x0][0x174], RZ, P3, !PT ;  /* 0x00005d006de97a10 */ /* 0x000fc40001ffe4ff */
[C---:B------:R-:W-:Y:S02]  /*3d60*/  @P0 IADD3 R236, P4, R110.reuse, c[0x0][0x258], RZ ;  /* 0x000096006eec0a10 */ /* 0x040fe40007f9e0ff */
[----:B------:R-:W-:Y:S01]  /*3d70*/  IADD3 R110, P5, R110, c[0x0][0x248], RZ ;  /* 0x000092006e6e7a10 */ /* 0x000fe20007fbe0ff */
[----:B------:R1:W-:Y:S01]  /*3d80*/  @P0 STG.E.64 [R230.64], R196 ;  /* 0x000000c4e6000986 */ /* 0x0003e2000c101b04 */
[----:B------:R-:W-:Y:S02]  /*3d90*/  @P0 F2FP.PACK_AB R210, RZ, R210 ;  /* 0x000000d2ffd2023e */ /* 0x000fe400000000ff */
[----:B------:R-:W-:Y:S01]  /*3da0*/  IADD3.X R111, R109, c[0x0][0x24c], RZ, P5, !PT ;  /* 0x000093006d6f7a10 */ /* 0x000fe20002ffe4ff */
[----:B------:R1:W-:Y:S01]  /*3db0*/  STG.E.64 [R112.64], R66 ;  /* 0x0000004270007986 */ /* 0x0003e2000c101b04 */
[----:B0-----:R-:W-:-:S03]  /*3dc0*/  IADD3 R56, P5, R108, c[0x0][0x170], RZ ;  /* 0x00005c006c387a10 */ /* 0x001fc60007fbe0ff */
[----:B------:R-:W4:Y:S01]  /*3dd0*/  LDG.E.64 R232, [R232.64] ;  /* 0x00000004e8e87981 */ /* 0x000f22000c1e1b00 */
[----:B------:R-:W-:Y:S02]  /*3de0*/  @P0 LOP3.LUT R195, R195, R75, RZ, 0xfc, !PT ;  /* 0x0000004bc3c30212 */ /* 0x000fe400078efcff */
[----:B------:R-:W-:Y:S02]  /*3df0*/  @P0 IADD3.X R237, R109, c[0x0][0x25c], RZ, P4, !PT ;  /* 0x000097006ded0a10 */ /* 0x000fe400027fe4ff */
[----:B------:R-:W-:Y:S02]  /*3e00*/  @P0 PRMT R189, R210, 0x7610, R189 ;  /* 0x00007610d2bd0816 */ /* 0x000fe400000000bd */
[----:B------:R-:W-:Y:S02]  /*3e10*/  IADD3.X R57, R107, c[0x0][0x174], RZ, P5, !PT ;  /* 0x00005d006b397a10 */ /* 0x000fe40002ffe4ff */
[----:B------:R-:W-:Y:S01]  /*3e20*/  @P0 F2FP.PACK_AB R210, RZ, R234 ;  /* 0x000000eaffd2023e */ /* 0x000fe200000000ff */
[----:B------:R-:W-:Y:S01]  /*3e30*/  FMUL.FTZ R234, R234, R101 ;  /* 0x00000065eaea7220 */ /* 0x000fe20000410000 */
[----:B------:R-:W-:Y:S01]  /*3e40*/  @P0 STG.E.64 [R236.64], R194 ;  /* 0x000000c2ec000986 */ /* 0x000fe2000c101b04 */
[----:B------:R-:W-:Y:S01]  /*3e50*/  @P0 IMAD.WIDE.U32 R74, R74, 0x10000, RZ ;  /* 0x000100004a4a0825 */ /* 0x000fe200078e00ff */
[----:B-1----:R-:W-:-:S02]  /*3e60*/  IADD3 R196, P3, R108, c[0x0][0x248], RZ ;  /* 0x000092006cc47a10 */ /* 0x002fc40007f7e0ff */
[----:B------:R0:W-:Y:S01]  /*3e70*/  STG.E.64 [R110.64], R62 ;  /* 0x0000003e6e007986 */ /* 0x0001e2000c101b04 */
[----:B------:R-:W-:Y:S01]  /*3e80*/  FMUL.FTZ R112, R163, R234 ;  /* 0x000000eaa3707220 */ /* 0x000fe20000410000 */
[----:B------:R-:W-:Y:S02]  /*3e90*/  @P0 IADD3 R212, P4, R108, c[0x0][0x258], RZ ;  /* 0x000096006cd40a10 */ /* 0x000fe40007f9e0ff */
[----:B------:R-:W4:Y:S01]  /*3ea0*/  LDG.E.64 R56, [R56.64] ;  /* 0x0000000438387981 */ /* 0x000f22000c1e1b00 */
[----:B------:R-:W-:Y:S02]  /*3eb0*/  IADD3 R108, P5, R106, c[0x0][0x170], RZ ;  /* 0x00005c006a6c7a10 */ /* 0x000fe40007fbe0ff */
[----:B------:R-:W-:Y:S02]  /*3ec0*/  @P0 LOP3.LUT R75, R199, R75, RZ, 0xfc, !PT ;  /* 0x0000004bc74b0212 */ /* 0x000fe400078efcff */
[----:B------:R-:W-:Y:S02]  /*3ed0*/  @P0 LOP3.LUT R74, R74, 0xffff, R189, 0xf8, !PT ;  /* 0x0000ffff4a4a0812 */ /* 0x000fe400078ef8bd */
[C---:B------:R-:W-:Y:S01]  /*3ee0*/  @P0 IADD3.X R213, R107.reuse, c[0x0][0x25c], RZ, P4, !PT ;  /* 0x000097006bd50a10 */ /* 0x040fe200027fe4ff */
[----:B0-----:R-:W0:Y:S01]  /*3ef0*/  F2F.F16.F32 R63, R112 ;  /* 0x00000070003f7304 */ /* 0x001e220000200800 */
[----:B------:R-:W-:-:S02]  /*3f00*/  IADD3.X R197, R107, c[0x0][0x24c], RZ, P3, !PT ;  /* 0x000093006bc57a10 */ /* 0x000fc40001ffe4ff */
[----:B------:R-:W-:Y:S02]  /*3f10*/  IADD3.X R109, R105, c[0x0][0x174], RZ, P5, !PT ;  /* 0x00005d00696d7a10 */ /* 0x000fe40002ffe4ff */
[----:B------:R-:W-:Y:S01]  /*3f20*/  @P0 F2FP.PACK_AB R238, RZ, R238 ;  /* 0x000000eeffee023e */ /* 0x000fe200000000ff */
[----:B------:R-:W-:Y:S01]  /*3f30*/  @P0 STG.E.64 [R212.64], R74 ;  /* 0x0000004ad4000986 */ /* 0x000fe2000c101b04 */
[----:B------:R-:W-:Y:S02]  /*3f40*/  @P0 LOP3.LUT R66, R190, 0xffff, RZ, 0xc0, !PT ;  /* 0x0000ffffbe420812 */ /* 0x000fe400078ec0ff */
[----:B------:R-:W-:Y:S01]  /*3f50*/  @P0 PRMT R192, R238, 0x7610, R192 ;  /* 0x00007610eec00816 */ /* 0x000fe200000000c0 */
[----:B------:R1:W-:Y:S01]  /*3f60*/  STG.E.64 [R196.64], R60 ;  /* 0x0000003cc4007986 */ /* 0x0003e2000c101b04 */
[----:B------:R-:W-:-:S03]  /*3f70*/  IADD3 R62, P4, R106, c[0x0][0x248], RZ ;  /* 0x000092006a3e7a10 */ /* 0x000fc60007f9e0ff */
[----:B------:R-:W4:Y:S01]  /*3f80*/  LDG.E.64 R108, [R108.64] ;  /* 0x000000046c6c7981 */ /* 0x000f22000c1e1b00 */
[----:B------:R-:W-:Y:S01]  /*3f90*/  @P0 IMAD.WIDE.U32 R66, R66, 0x10000, RZ ;  /* 0x0001000042420825 */ /* 0x000fe200078e00ff */
[----:B------:R-:W-:Y:S02]  /*3fa0*/  @P0 PRMT R189, R210, 0x7610, R189 ;  /* 0x00007610d2bd0816 */ /* 0x000fe400000000bd */
[----:B------:R-:W-:Y:S02]  /*3fb0*/  @P0 IADD3 R106, P3, R106, c[0x0][0x258], RZ ;  /* 0x000096006a6a0a10 */ /* 0x000fe40007f7e0ff */
[----:B------:R-:W-:Y:S02]  /*3fc0*/  @P0 PRMT R111, R191, 0x5410, R192 ;  /* 0x00005410bf6f0816 */ /* 0x000fe400000000c0 */
[----:B------:R-:W-:Y:S02]  /*3fd0*/  IADD3 R110, P5, R104, c[0x0][0x170], RZ ;  /* 0x00005c00686e7a10 */ /* 0x000fe40007fbe0ff */
[----:B------:R-:W-:-:S02]  /*3fe0*/  @P0 IADD3.X R107, R105, c[0x0][0x25c], RZ, P3, !PT ;  /* 0x00009700696b0a10 */ /* 0x000fc40001ffe4ff */
[----:B------:R-:W-:Y:S02]  /*3ff0*/  @P0 LOP3.LUT R67, R111, R67, RZ, 0xfc, !PT ;  /* 0x000000436f430212 */ /* 0x000fe400078efcff */
[----:B------:R-:W-:Y:S02]  /*4000*/  @P0 LOP3.LUT R66, R66, 0xffff, R189, 0xf8, !PT ;  /* 0x0000ffff42420812 */ /* 0x000fe400078ef8bd */
[----:B0-----:R-:W-:Y:S02]  /*4010*/  LOP3.LUT R114, R198, R63, RZ, 0xfc, !PT ;  /* 0x0000003fc6727212 */ /* 0x001fe400078efcff */
[----:B------:R-:W-:Y:S02]  /*4020*/  IADD3.X R63, R105, c[0x0][0x24c], RZ, P4, !PT ;  /* 0x00009300693f7a10 */ /* 0x000fe400027fe4ff */
[----:B------:R-:W-:Y:S01]  /*4030*/  IADD3.X R111, R103, c[0x0][0x174], RZ, P5, !PT ;  /* 0x00005d00676f7a10 */ /* 0x000fe20002ffe4ff */
[----:B------:R-:W-:Y:S04]  /*4040*/  @P0 STG.E.64 [R106.64], R66 ;  /* 0x000000426a000986 */ /* 0x000fe8000c101b04 */
[----:B------:R0:W-:Y:S04]  /*4050*/  STG.E.64 [R62.64], R114 ;  /* 0x000000723e007986 */ /* 0x0001e8000c101b04 */
[----:B------:R-:W4:Y:S01]  /*4060*/  LDG.E.64 R110, [R110.64] ;  /* 0x000000046e6e7981 */ /* 0x000f22000c1e1b00 */
[-C--:B------:R-:W-:Y:S01]  /*4070*/  FFMA.FTZ R244, R244, R72.reuse, R73 ;  /* 0x00000048f4f47223 */ /* 0x080fe20000010049 */
[----:B-1----:R-:W-:Y:S01]  /*4080*/  @P1 SHF.R.U64 R61, R140, 0x10, R141 ;  /* 0x000000108c3d1819 */ /* 0x002fe2000000128d */
[----:B------:R-:W-:-:S02]  /*4090*/  FFMA.FTZ R245, R245, R72, R73 ;  /* 0x00000048f5f57223 */ /* 0x000fc40000010049 */
[----:B------:R-:W-:Y:S01]  /*40a0*/  FADD.FTZ R243, R243, -R244 ;  /* 0x800000f4f3f37221 */ /* 0x000fe20000010000 */
[----:B------:R-:W-:Y:S01]  /*40b0*/  @P1 MOV R60, R141 ;  /* 0x0000008d003c1202 */ /* 0x000fe20000000f00 */
[----:B------:R-:W-:Y:S01]  /*40c0*/  @P1 HADD2.F32 R61, -RZ, R61.H0_H0 ;  /* 0x2000003dff3d1230 */ /* 0x000fe20000004100 */
[-CC-:B------:R-:W-:Y:S02]  /*40d0*/  FFMA.FTZ R241, R241, R72.reuse, R73.reuse ;  /* 0x00000048f1f17223 */ /* 0x180fe40000010049 */
[----:B0-----:R-:W-:Y:S02]  /*40e0*/  FMUL.FTZ R62, R102, R243 ;  /* 0x000000f3663e7220 */ /* 0x001fe40000410000 */
[----:B------:R-:W-:Y:S02]  /*40f0*/  FFMA.FTZ R72, R248, R72, R73 ;  /* 0x00000048f8487223 */ /* 0x000fe40000010049 */
[----:B------:R-:W-:Y:S01]  /*4100*/  FADD.FTZ R245, R246, -R245 ;  /* 0x800000f5f6f57221 */ /* 0x000fe20000010000 */
[----:B------:R-:W-:Y:S01]  /*4110*/  @P1 SHF.R.U32.HI R63, RZ, 0x10, R141 ;  /* 0x00000010ff3f1819 */ /* 0x000fe2000001168d */
[----:B------:R-:W-:Y:S01]  /*4120*/  @P1 FADD.FTZ R62, R62, R61 ;  /* 0x0000003d3e3e1221 */ /* 0x000fe20000010000 */
[----:B------:R-:W-:Y:S01]  /*4130*/  @P1 HADD2.F32 R61, -RZ, R60.H0_H0 ;  /* 0x2000003cff3d1230 */ /* 0x000fe20000004100 */
[----:B------:R-:W-:-:S02]  /*4140*/  FADD.FTZ R247, R247, -R72 ;  /* 0x80000048f7f77221 */ /* 0x000fc40000010000 */
[C---:B------:R-:W-:Y:S01]  /*4150*/  FMUL.FTZ R66, R102.reuse, R245 ;  /* 0x000000f566427220 */ /* 0x040fe20000410000 */
[----:B------:R-:W-:Y:S01]  /*4160*/  @P1 HADD2.F32 R63, -RZ, R63.H0_H0 ;  /* 0x2000003fff3f1230 */ /* 0x000fe20000004100 */
[----:B------:R-:W-:Y:S02]  /*4170*/  FMUL.FTZ R72, R102, R247 ;  /* 0x000000f766487220 */ /* 0x000fe40000410000 */
[----:B------:R-:W-:Y:S01]  /*4180*/  @P1 FADD.FTZ R66, R66, R61 ;  /* 0x0000003d42421221 */ /* 0x000fe20000010000 */
[----:B------:R-:W-:Y:S01]  /*4190*/  @P1 MOV R60, R140 ;  /* 0x0000008c003c1202 */ /* 0x000fe20000000f00 */
[----:B------:R-:W-:Y:S02]  /*41a0*/  @P1 FADD.FTZ R72, R72, R63 ;  /* 0x0000003f48481221 */ /* 0x000fe40000010000 */
[----:B------:R-:W-:Y:S01]  /*41b0*/  FADD.FTZ R241, R242, -R241 ;  /* 0x800000f1f2f17221 */ /* 0x000fe20000010000 */
[----:B------:R-:W-:Y:S01]  /*41c0*/  @P0 F2FP.PACK_AB R63, RZ, R66 ;  /* 0x00000042ff3f023e */ /* 0x000fe200000000ff */
[----:B------:R-:W-:-:S02]  /*41d0*/  @P1 HADD2.F32 R61, -RZ, R60.H0_H0 ;  /* 0x2000003cff3d1230 */ /* 0x000fc40000004100 */
[----:B------:R-:W-:Y:S01]  /*41e0*/  FMUL.FTZ R102, R102, R241 ;  /* 0x000000f166667220 */ /* 0x000fe20000410000 */
[----:B------:R-:W-:Y:S02]  /*41f0*/  @P0 PRMT R191, R63, 0x7610, R191 ;  /* 0x000076103fbf0816 */ /* 0x000fe400000000bf */
[----:B--2---:R-:W-:Y:S02]  /*4200*/  MOV R63, R64 ;  /* 0x00000040003f7202 */ /* 0x004fe40000000f00 */
[----:B------:R-:W-:Y:S01]  /*4210*/  SHF.R.U64 R64, R64, 0x10, R65 ;  /* 0x0000001040407819 */ /* 0x000fe20000001241 */
[----:B------:R-:W-:Y:S01]  /*4220*/  @P1 FADD.FTZ R102, R102, R61 ;  /* 0x0000003d66661221 */ /* 0x000fe20000010000 */
[----:B------:R-:W-:Y:S01]  /*4230*/  @P0 F2FP.PACK_AB R67, RZ, R72 ;  /* 0x00000048ff43023e */ /* 0x000fe200000000ff */
[-C--:B------:R-:W-:Y:S01]  /*4240*/  FMUL.FTZ R61, R62, R101.reuse ;  /* 0x000000653e3d7220 */ /* 0x080fe20000410000 */
[----:B------:R-:W-:Y:S01]  /*4250*/  @P0 F2FP.PACK_AB R60, RZ, R62 ;  /* 0x0000003eff3c023e */ /* 0x000fe200000000ff */
[----:B------:R-:W-:Y:S01]  /*4260*/  FMUL.FTZ R62, R72, R101 ;  /* 0x00000065483e7220 */ /* 0x000fe20000410000 */
[----:B------:R-:W-:Y:S01]  /*4270*/  HADD2.F32 R63, -RZ, R63.H0_H0 ;  /* 0x2000003fff3f7230 */ /* 0x000fe20000004100 */
[--C-:B------:R-:W-:Y:S01]  /*4280*/  SHF.R.U32.HI R72, RZ, 0x10, R65.reuse ;  /* 0x00000010ff487819 */ /* 0x100fe20000011641 */
[----:B------:R-:W-:Y:S01]  /*4290*/  HADD2.F32 R64, -RZ, R64.H0_H0 ;  /* 0x20000040ff407230 */ /* 0x000fe20000004100 */
[----:B------:R-:W-:Y:S01]  /*42a0*/  @P0 PRMT R192, R67, 0x7610, R192 ;  /* 0x0000761043c00816 */ /* 0x000fe200000000c0 */
[----:B------:R-:W-:Y:S01]  /*42b0*/  IMAD.MOV.U32 R67, RZ, RZ, R65 ;  /* 0x000000ffff437224 */ /* 0x000fe200078e0041 */
[----:B---3--:R-:W-:Y:S01]  /*42c0*/  MOV R65, R58 ;  /* 0x0000003a00417202 */ /* 0x008fe20000000f00 */
[----:B------:R-:W-:Y:S01]  /*42d0*/  FFMA.FTZ R26, R63, R207, R26 ;  /* 0x000000cf3f1a7223 */ /* 0x000fe2000001001a */
[----:B------:R-:W-:Y:S01]  /*42e0*/  HADD2.F32 R63, -RZ, R72.H0_H0 ;  /* 0x20000048ff3f7230 */ /* 0x000fe20000004100 */
[----:B------:R-:W-:Y:S01]  /*42f0*/  FFMA.FTZ R25, R64, R206, R25 ;  /* 0x000000ce40197223 */ /* 0x000fe20000010019 */
[----:B------:R-:W-:-:S02]  /*4300*/  MOV R64, R59 ;  /* 0x0000003b00407202 */ /* 0x000fc40000000f00 */
[--C-:B------:R-:W-:Y:S01]  /*4310*/  SHF.R.U64 R72, R58, 0x10, R59.reuse ;  /* 0x000000103a487819 */ /* 0x100fe2000000123b */
[----:B------:R-:W-:Y:S01]  /*4320*/  HADD2.F32 R58, -RZ, R65.H0_H0 ;  /* 0x20000041ff3a7230 */ /* 0x000fe20000004100 */
[----:B------:R-:W-:Y:S01]  /*4330*/  SHF.R.U32.HI R65, RZ, 0x10, R59 ;  /* 0x00000010ff417819 */ /* 0x000fe2000001163b */
[----:B------:R-:W-:Y:S01]  /*4340*/  FFMA.FTZ R27, R63, R204, R27 ;  /* 0x000000cc3f1b7223 */ /* 0x000fe2000001001b */
[----:B------:R-:W-:Y:S02]  /*4350*/  HADD2.F32 R64, -RZ, R64.H0_H0 ;  /* 0x20000040ff407230 */ /* 0x000fe40000004100 */
[----:B------:R-:W-:Y:S01]  /*4360*/  HADD2.F32 R63, -RZ, R72.H0_H0 ;  /* 0x20000048ff3f7230 */ /* 0x000fe20000004100 */
[----:B------:R-:W-:Y:S01]  /*4370*/  FFMA.FTZ R30, R58, R203, R30 ;  /* 0x000000cb3a1e7223 */ /* 0x000fe2000001001e */
[----:B------:R-:W-:Y:S01]  /*4380*/  HADD2.F32 R58, -RZ, R65.H0_H0 ;  /* 0x20000041ff3a7230 */ /* 0x000fe20000004100 */
[----:B------:R-:W-:Y:S02]  /*4390*/  FFMA.FTZ R32, R64, R193, R32 ;  /* 0x000000c140207223 */ /* 0x000fe40000010020 */
[----:B------:R-:W-:-:S02]  /*43a0*/  FFMA.FTZ R29, R63, R202, R29 ;  /* 0x000000ca3f1d7223 */ /* 0x000fc4000001001d */
[----:B------:R-:W-:Y:S01]  /*43b0*/  FFMA.FTZ R31, R58, R200, R31 ;  /* 0x000000c83a1f7223 */ /* 0x000fe2000001001f */
[----:B------:R-:W-:Y:S01]  /*43c0*/  @P0 PRMT R190, R60, 0x7610, R190 ;  /* 0x000076103cbe0816 */ /* 0x000fe200000000be */
[-C--:B------:R-:W-:Y:S02]  /*43d0*/  FMUL.FTZ R60, R66, R101.reuse ;  /* 0x00000065423c7220 */ /* 0x080fe40000410000 */
[----:B------:R-:W-:Y:S01]  /*43e0*/  FMUL.FTZ R66, R102, R101 ;  /* 0x0000006566427220 */ /* 0x000fe20000410000 */
[----:B------:R-:W-:-:S05]  /*43f0*/  HADD2.F32 R67, -RZ, R67.H0_H0 ;  /* 0x20000043ff437230 */ /* 0x000fca0000004100 */
[----:B------:R-:W-:Y:S01]  /*4400*/  FFMA.FTZ R28, R67, R205, R28 ;  /* 0x000000cd431c7223 */ /* 0x000fe2000001001c */
[----:B------:R-:W-:-:S04]  /*4410*/  @P0 F2FP.PACK_AB R102, RZ, R102 ;  /* 0x00000066ff66023e */ /* 0x000fc800000000ff */
[----:B------:R-:W-:Y:S02]  /*4420*/  @P0 PRMT R189, R102, 0x7610, R189 ;  /* 0x0000761066bd0816 */ /* 0x000fe400000000bd */
[----:B----4-:R-:W-:Y:S02]  /*4430*/  MOV R59, R226 ;  /* 0x000000e2003b7202 */ /* 0x010fe40000000f00 */
[----:B------:R-:W-:-:S03]  /*4440*/  MOV R64, R227 ;  /* 0x000000e300407202 */ /* 0x000fc60000000f00 */
[----:B------:R-:W-:Y:S01]  /*4450*/  HADD2.F32 R59, -RZ, R59.H0_H0 ;  /* 0x2000003bff3b7230 */ /* 0x000fe20000004100 */
[--C-:B------:R-:W-:Y:S01]  /*4460*/  SHF.R.U64 R63, R226, 0x10, R227.reuse ;  /* 0x00000010e23f7819 */ /* 0x100fe200000012e3 */
[----:B------:R-:W-:Y:S01]  /*4470*/  HADD2.F32 R64, -RZ, R64.H0_H0 ;  /* 0x20000040ff407230 */ /* 0x000fe20000004100 */
[----:B------:R-:W-:Y:S02]  /*4480*/  SHF.R.U32.HI R58, RZ, 0x10, R227 ;  /* 0x00000010ff3a7819 */ /* 0x000fe400000116e3 */
[----:B------:R-:W-:Y:S01]  /*4490*/  FFMA.FTZ R34, R59, R201, R34 ;  /* 0x000000c93b227223 */ /* 0x000fe20000010022 */
[----:B------:R-:W-:Y:S01]  /*44a0*/  HADD2.F32 R63, -RZ, R63.H0_H0 ;  /* 0x2000003fff3f7230 */ /* 0x000fe20000004100 */
[----:B------:R-:W-:Y:S01]  /*44b0*/  FFMA.FTZ R36, R64, R209, R36 ;  /* 0x000000d140247223 */ /* 0x000fe20000010024 */
[----:B------:R-:W-:-:S03]  /*44c0*/  HADD2.F32 R58, -RZ, R58.H0_H0 ;  /* 0x2000003aff3a7230 */ /* 0x000fc60000004100 */
[----:B------:R-:W-:Y:S02]  /*44d0*/  FFMA.FTZ R33, R63, R116, R33 ;  /* 0x000000743f217223 */ /* 0x000fe40000010021 */
[----:B------:R-:W-:Y:S01]  /*44e0*/  FFMA.FTZ R35, R58, R208, R35 ;  /* 0x000000d03a237223 */ /* 0x000fe20000010023 */
[----:B------:R-:W-:Y:S02]  /*44f0*/  MOV R59, R232 ;  /* 0x000000e8003b7202 */ /* 0x000fe40000000f00 */
[--C-:B------:R-:W-:Y:S02]  /*4500*/  SHF.R.U64 R65, R232, 0x10, R233.reuse ;  /* 0x00000010e8417819 */ /* 0x100fe400000012e9 */
[----:B------:R-:W-:Y:S01]  /*4510*/  SHF.R.U32.HI R232, RZ, 0x10, R233 ;  /* 0x00000010ffe87819 */ /* 0x000fe200000116e9 */
[----:B------:R-:W-:Y:S01]  /*4520*/  HADD2.F32 R59, -RZ, R59.H0_H0 ;  /* 0x2000003bff3b7230 */ /* 0x000fe20000004100 */
[----:B------:R-:W-:Y:S01]  /*4530*/  MOV R63, R233 ;  /* 0x000000e9003f7202 */ /* 0x000fe20000000f00 */
[----:B------:R-:W-:-:S02]  /*4540*/  HADD2.F32 R64, -RZ, R65.H0_H0 ;  /* 0x20000041ff407230 */ /* 0x000fc40000004100 */
[----:B------:R-:W-:Y:S01]  /*4550*/  HADD2.F32 R58, -RZ, R232.H0_H0 ;  /* 0x200000e8ff3a7230 */ /* 0x000fe20000004100 */
[----:B------:R-:W-:Y:S01]  /*4560*/  FFMA.FTZ R38, R59, R211, R38 ;  /* 0x000000d33b267223 */ /* 0x000fe20000010026 */
[----:B------:R-:W-:Y:S01]  /*4570*/  HADD2.F32 R72, -RZ, R63.H0_H0 ;  /* 0x2000003fff487230 */ /* 0x000fe20000004100 */
[----:B------:R-:W-:Y:S02]  /*4580*/  FFMA.FTZ R37, R64, R215, R37 ;  /* 0x000000d740257223 */ /* 0x000fe40000010025 */
[----:B------:R-:W-:Y:S01]  /*4590*/  FFMA.FTZ R52, R58, R223, R52 ;  /* 0x000000df3a347223 */ /* 0x000fe20000010034 */
[----:B------:R-:W-:Y:S02]  /*45a0*/  MOV R59, R56 ;  /* 0x00000038003b7202 */ /* 0x000fe40000000f00 */
[--C-:B------:R-:W-:Y:S02]  /*45b0*/  SHF.R.U64 R64, R56, 0x10, R57.reuse ;  /* 0x0000001038407819 */ /* 0x100fe40000001239 */
[----:B------:R-:W-:Y:S01]  /*45c0*/  MOV R63, R57 ;  /* 0x00000039003f7202 */ /* 0x000fe20000000f00 */
[----:B------:R-:W-:Y:S01]  /*45d0*/  HADD2.F32 R56, -RZ, R59.H0_H0 ;  /* 0x2000003bff387230 */ /* 0x000fe20000004100 */
[----:B------:R-:W-:Y:S01]  /*45e0*/  SHF.R.U32.HI R57, RZ, 0x10, R57 ;  /* 0x00000010ff397819 */ /* 0x000fe20000011639 */
[----:B------:R-:W-:-:S02]  /*45f0*/  HADD2.F32 R58, -RZ, R64.H0_H0 ;  /* 0x20000040ff3a7230 */ /* 0x000fc40000004100 */
[----:B------:R-:W-:Y:S01]  /*4600*/  HADD2.F32 R64, -RZ, R63.H0_H0 ;  /* 0x2000003fff407230 */ /* 0x000fe20000004100 */
[----:B------:R-:W-:Y:S01]  /*4610*/  FFMA.FTZ R49, R56, R228, R49 ;  /* 0x000000e438317223 */ /* 0x000fe20000010031 */
[----:B------:R-:W-:-:S03]  /*4620*/  HADD2.F32 R56, -RZ, R57.H0_H0 ;  /* 0x20000039ff387230 */ /* 0x000fc60000004100 */
[----:B------:R-:W-:Y:S02]  /*4630*/  FFMA.FTZ R47, R64, R219, R47 ;  /* 0x000000db402f7223 */ /* 0x000fe4000001002f */
[----:B------:R-:W-:Y:S02]  /*4640*/  FFMA.FTZ R50, R58, R225, R50 ;  /* 0x000000e13a327223 */ /* 0x000fe40000010032 */
[----:B------:R-:W-:Y:S01]  /*4650*/  FFMA.FTZ R48, R56, R221, R48 ;  /* 0x000000dd38307223 */ /* 0x000fe20000010030 */
[----:B------:R-:W-:Y:S02]  /*4660*/  MOV R57, R108 ;  /* 0x0000006c00397202 */ /* 0x000fe40000000f00 */
[----:B------:R-:W-:Y:S02]  /*4670*/  SHF.R.U64 R64, R108, 0x10, R109 ;  /* 0x000000106c407819 */ /* 0x000fe4000000126d */
[----:B------:R-:W-:Y:S01]  /*4680*/  MOV R58, R109 ;  /* 0x0000006d003a7202 */ /* 0x000fe20000000f00 */
[----:B------:R-:W-:-:S02]  /*4690*/  HADD2.F32 R56, -RZ, R57.H0_H0 ;  /* 0x20000039ff387230 */ /* 0x000fc40000004100 */
[----:B------:R-:W-:Y:S01]  /*46a0*/  HADD2.F32 R57, -RZ, R64.H0_H0 ;  /* 0x20000040ff397230 */ /* 0x000fe20000004100 */
[----:B------:R-:W-:Y:S01]  /*46b0*/  FMUL.FTZ R64, R117, R62 ;  /* 0x0000003e75407220 */ /* 0x000fe20000410000 */
[----:B------:R-:W-:Y:S01]  /*46c0*/  HADD2.F32 R58, -RZ, R58.H0_H0 ;  /* 0x2000003aff3a7230 */ /* 0x000fe20000004100 */
[----:B------:R-:W-:Y:S02]  /*46d0*/  FMUL.FTZ R65, R161, R66 ;  /* 0x00000042a1417220 */ /* 0x000fe40000410000 */
[----:B------:R-:W-:Y:S02]  /*46e0*/  FMUL.FTZ R59, R118, R61 ;  /* 0x0000003d763b7220 */ /* 0x000fe40000410000 */
[----:B------:R-:W-:Y:S01]  /*46f0*/  FFMA.FTZ R51, R72, R217, R51 ;  /* 0x000000d948337223 */ /* 0x000fe20000010033 */
[----:B------:R-:W0:Y:S01]  /*4700*/  F2F.F16.F32 R64, R64 ;  /* 0x0000004000407304 */ /* 0x000e220000200800 */
[----:B------:R-:W-:Y:S01]  /*4710*/  FFMA.FTZ R46, R57, R229, R46 ;  /* 0x000000e5392e7223 */ /* 0x000fe2000001002e */
[----:B------:R-:W-:Y:S01]  /*4720*/  SHF.R.U32.HI R108, RZ, 0x10, R109 ;  /* 0x00000010ff6c7819 */ /* 0x000fe2000001166d */
[----:B------:R-:W-:-:S02]  /*4730*/  FFMA.FTZ R43, R58, R220, R43 ;  /* 0x000000dc3a2b7223 */ /* 0x000fc4000001002b */
[----:B------:R-:W-:-:S03]  /*4740*/  FMUL.FTZ R63, R160, R60 ;  /* 0x0000003ca03f7220 */ /* 0x000fc60000410000 */
[----:B------:R1:W2:Y:S01]  /*4750*/  F2F.F16.F32 R67, R65 ;  /* 0x0000004100437304 */ /* 0x0002a20000200800 */
[----:B------:R-:W-:Y:S02]  /*4760*/  FFMA.FTZ R45, R56, R234, R45 ;  /* 0x000000ea382d7223 */ /* 0x000fe4000001002d */
[----:B------:R-:W-:Y:S01]  /*4770*/  IMAD.MOV.U32 R57, RZ, RZ, R110 ;  /* 0x000000ffff397224 */ /* 0x000fe200078e006e */
[----:B------:R-:W-:-:S04]  /*4780*/  SHF.R.U64 R58, R110, 0x10, R111 ;  /* 0x000000106e3a7819 */ /* 0x000fc8000000126f */
[----:B------:R3:W4:Y:S01]  /*4790*/  F2F.F16.F32 R72, R59 ;  /* 0x0000003b00487304 */ /* 0x0007220000200800 */
[----:B-1----:R-:W-:Y:S01]  /*47a0*/  SHF.R.U32.HI R65, RZ, 0x10, R111 ;  /* 0x00000010ff417819 */ /* 0x002fe2000001166f */
[----:B------:R-:W-:Y:S02]  /*47b0*/  HADD2.F32 R56, -RZ, R108.H0_H0 ;  /* 0x2000006cff387230 */ /* 0x000fe40000004100 */
[----:B------:R-:W-:Y:S01]  /*47c0*/  HADD2.F32 R57, -RZ, R57.H0_H0 ;  /* 0x20000039ff397230 */ /* 0x000fe20000004100 */
[----:B---3--:R-:W-:-:S03]  /*47d0*/  MOV R59, R111 ;  /* 0x0000006f003b7202 */ /* 0x008fc60000000f00 */
[----:B------:R1:W3:Y:S01]  /*47e0*/  F2F.F16.F32 R73, R63 ;  /* 0x0000003f00497304 */ /* 0x0002e20000200800 */
[----:B------:R-:W-:Y:S02]  /*47f0*/  HADD2.F32 R58, -RZ, R58.H0_H0 ;  /* 0x2000003aff3a7230 */ /* 0x000fe40000004100 */
[----:B------:R-:W-:Y:S02]  /*4800*/  HADD2.F32 R59, -RZ, R59.H0_H0 ;  /* 0x2000003bff3b7230 */ /* 0x000fe40000004100 */
[----:B-1----:R-:W-:Y:S01]  /*4810*/  HADD2.F32 R63, -RZ, R65.H0_H0 ;  /* 0x20000041ff3f7230 */ /* 0x002fe20000004100 */
[----:B------:R-:W-:Y:S02]  /*4820*/  FFMA.FTZ R44, R56, R235, R44 ;  /* 0x000000eb382c7223 */ /* 0x000fe4000001002c */
[----:B------:R-:W-:Y:S02]  /*4830*/  FFMA.FTZ R41, R57, R66, R41 ;  /* 0x0000004239297223 */ /* 0x000fe40000010029 */
[----:B------:R-:W-:-:S02]  /*4840*/  FFMA.FTZ R42, R58, R61, R42 ;  /* 0x0000003d3a2a7223 */ /* 0x000fc4000001002a */
[----:B------:R-:W-:Y:S02]  /*4850*/  FFMA.FTZ R39, R59, R60, R39 ;  /* 0x0000003c3b277223 */ /* 0x000fe40000010027 */
        /* <DEDUP_REMOVED lines=10> */
.L_x_1907:
        /* <DEDUP_REMOVED lines=12> */
.L_x_1908:
[----:B------:R-:W-:Y:S01]  /*49c0*/  MOV R75, R94 ;  /* 0x0000005e004b7202 */ /* 0x000fe20000000f00 */
[----:B------:R-:W-:Y:S01]  /*49d0*/  IMAD.MOV.U32 R60, RZ, RZ, R93 ;  /* 0x000000ffff3c7224 */ /* 0x000fe200078e005d */
        /* <DEDUP_REMOVED lines=13> */
[----:B------:R-:W-:Y:S01]  /*4ab0*/  MOV R72, R100 ;  /* 0x0000006400487202 */ /* 0x000fe20000000f00 */
[----:B------:R-:W-:Y:S01]  /*4ac0*/  IMAD.MOV.U32 R100, RZ, RZ, R49 ;  /* 0x000000ffff647224 */ /* 0x000fe200078e0031 */
        /* <DEDUP_REMOVED lines=9> */
[----:B------:R-:W-:Y:S01]  /*4b60*/  MOV R64, R89 ;  /* 0x0000005900407202 */ /* 0x000fe20000000f00 */
[----:B------:R-:W-:Y:S01]  /*4b70*/  IMAD.MOV.U32 R89, RZ, RZ, R0 ;  /* 0x000000ffff597224 */ /* 0x000fe200078e0000 */
[----:B------:R-:W-:Y:S02]  /*4b80*/  MOV R65, R88 ;  /* 0x0000005800417202 */ /* 0x000fe40000000f00 */
[----:B------:R-:W-:Y:S02]  /*4b90*/  MOV R66, R87 ;  /* 0x0000005700427202 */ /* 0x000fe40000000f00 */
[----:B------:R-:W-:Y:S01]  /*4ba0*/  MOV R8, R10 ;  /* 0x0000000a00087202 */ /* 0x000fe20000000f00 */
[----:B------:R-:W-:Y:S01]  /*4bb0*/  IMAD.MOV.U32 R10, RZ, RZ, R12 ;  /* 0x000000ffff0a7224 */ /* 0x000fe200078e000c */
        /* <DEDUP_REMOVED lines=23> */
.L_x_1904:
        /* <DEDUP_REMOVED lines=31> */
.L_x_1905:
[----:B------:R-:W-:Y:S01]  /*4f20*/  HFMA2.MMA R65, -RZ, RZ, 0, 9.5367431640625e-07 ;  /* 0x00000010ff417435 */ /* 0x000fe200000001ff */
[----:B------:R-:W-:-:S02]  /*4f30*/  MOV R58, R62 ;  /* 0x0000003e003a7202 */ /* 0x000fc40000000f00 */
[----:B------:R-:W-:Y:S02]  /*4f40*/  MOV R60, 0x1f ;  /* 0x0000001f003c7802 */ /* 0x000fe40000000f00 */
[----:B------:R-:W-:Y:S02]  /*4f50*/  MOV R67, 0xffffffff ;  /* 0xffffffff00437802 */ /* 0x000fe40000000f00 */
[----:B------:R-:W-:Y:S02]  /*4f60*/  MOV R56, 0x4f80 ;  /* 0x00004f8000387802 */ /* 0x000fe40000000f00 */
[----:B-----5:R-:W-:Y:S05]  /*4f70*/  CALL.REL.NOINC `($__internal_25_$__cuda_sm70_shflsync_down_p) ;  /* 0x0000046000007944 */ /* 0x020fea0003c00000 */
[----:B-1----:R-:W-:Y:S01]  /*4f80*/  MOV R59, R58 ;  /* 0x0000003a003b7202 */ /* 0x002fe20000000f00 */
[----:B0-----:R-:W-:Y:S05]  /*4f90*/  BRA `(.L_x_1910) ;  /* 0xffffd5b000007947 */ /* 0x001fea000383ffff */
.L_x_1906:
[----:B------:R-:W-:Y:S01]  /*4fa0*/  HFMA2.MMA R65, -RZ, RZ, 0, 9.5367431640625e-07 ;  /* 0x00000010ff417435 */ /* 0x000fe200000001ff */
[----:B------:R-:W-:Y:S02]  /*4fb0*/  MOV R58, R61 ;  /* 0x0000003d003a7202 */ /* 0x000fe40000000f00 */
[----:B------:R-:W-:Y:S02]  /*4fc0*/  MOV R60, 0x1f ;  /* 0x0000001f003c7802 */ /* 0x000fe40000000f00 */
[----:B------:R-:W-:-:S02]  /*4fd0*/  MOV R67, 0xffffffff ;  /* 0xffffffff00437802 */ /* 0x000fc40000000f00 */
[----:B------:R-:W-:Y:S02]  /*4fe0*/  MOV R56, 0x5000 ;  /* 0x0000500000387802 */ /* 0x000fe40000000f00 */
[----:B01---5:R-:W-:Y:S05]  /*4ff0*/  CALL.REL.NOINC `($__internal_25_$__cuda_sm70_shflsync_down_p) ;  /* 0x000003e000007944 */ /* 0x023fea0003c00000 */
[----:B------:R-:W-:Y:S01]  /*5000*/  FADD.FTZ R62, R62, R59 ;  /* 0x0000003b3e3e7221 */ /* 0x000fe20000010000 */
[----:B0-----:R-:W-:Y:S01]  /*5010*/  HFMA2.MMA R65, -RZ, RZ, 0, 4.76837158203125e-07 ;  /* 0x00000008ff417435 */ /* 0x001fe200000001ff */
[----:B-1----:R-:W-:Y:S01]  /*5020*/  FADD.FTZ R61, R61, R58 ;  /* 0x0000003a3d3d7221 */ /* 0x002fe20000010000 */
[----:B------:R-:W-:Y:S01]  /*5030*/  MOV R60, 0x1f ;  /* 0x0000001f003c7802 */ /* 0x000fe20000000f00 */
[----:B------:R-:W-:Y:S01]  /*5040*/  IMAD.MOV.U32 R67, RZ, RZ, -0x1 ;  /* 0xffffffffff437424 */ /* 0x000fe200078e00ff */
[----:B------:R-:W-:Y:S02]  /*5050*/  MOV R58, R62 ;  /* 0x0000003e003a7202 */ /* 0x000fe40000000f00 */
[----:B------:R-:W-:Y:S02]  /*5060*/  MOV R56, 0x5080 ;  /* 0x0000508000387802 */ /* 0x000fe40000000f00 */
[----:B------:R-:W-:Y:S05]  /*5070*/  CALL.REL.NOINC `($__internal_25_$__cuda_sm70_shflsync_down_p) ;  /* 0x0000036000007944 */ /* 0x000fea0003c00000 */
[----:B0-----:R-:W-:Y:S01]  /*5080*/  HFMA2.MMA R65, -RZ, RZ, 0, 4.76837158203125e-07 ;  /* 0x00000008ff417435 */ /* 0x001fe200000001ff */
[----:B-1----:R-:W-:Y:S02]  /*5090*/  MOV R59, R58 ;  /* 0x0000003a003b7202 */ /* 0x002fe40000000f00 */
[----:B------:R-:W-:-:S02]  /*50a0*/  MOV R58, R61 ;  /* 0x0000003d003a7202 */ /* 0x000fc40000000f00 */
[----:B------:R-:W-:Y:S02]  /*50b0*/  MOV R60, 0x1f ;  /* 0x0000001f003c7802 */ /* 0x000fe40000000f00 */
[----:B------:R-:W-:Y:S02]  /*50c0*/  MOV R67, 0xffffffff ;  /* 0xffffffff00437802 */ /* 0x000fe40000000f00 */
[----:B------:R-:W-:Y:S02]  /*50d0*/  MOV R56, 0x50f0 ;  /* 0x000050f000387802 */ /* 0x000fe40000000f00 */
[----:B------:R-:W-:Y:S05]  /*50e0*/  CALL.REL.NOINC `($__internal_25_$__cuda_sm70_shflsync_down_p) ;  /* 0x000002f000007944 */ /* 0x000fea0003c00000 */
[----:B------:R-:W-:Y:S01]  /*50f0*/  FADD.FTZ R62, R59, R62 ;  /* 0x0000003e3b3e7221 */ /* 0x000fe20000010000 */
[----:B0-----:R-:W-:Y:S01]  /*5100*/  HFMA2.MMA R65, -RZ, RZ, 0, 2.384185791015625e-07 ;  /* 0x00000004ff417435 */ /* 0x001fe200000001ff */
[----:B-1----:R-:W-:Y:S01]  /*5110*/  FADD.FTZ R61, R61, R58 ;  /* 0x0000003a3d3d7221 */ /* 0x002fe20000010000 */
[----:B------:R-:W-:Y:S02]  /*5120*/  MOV R60, 0x1f ;  /* 0x0000001f003c7802 */ /* 0x000fe40000000f00 */
[----:B------:R-:W-:Y:S02]  /*5130*/  MOV R67, 0xffffffff ;  /* 0xffffffff00437802 */ /* 0x000fe40000000f00 */
[----:B------:R-:W-:-:S02]  /*5140*/  MOV R58, R62 ;  /* 0x0000003e003a7202 */ /* 0x000fc40000000f00 */
[----:B------:R-:W-:Y:S02]  /*5150*/  MOV R56, 0x5170 ;  /* 0x0000517000387802 */ /* 0x000fe40000000f00 */
[----:B------:R-:W-:Y:S05]  /*5160*/  CALL.REL.NOINC `($__internal_25_$__cuda_sm70_shflsync_down_p) ;  /* 0x0000027000007944 */ /* 0x000fea0003c00000 */
[----:B0-----:R-:W-:Y:S01]  /*5170*/  HFMA2.MMA R65, -RZ, RZ, 0, 2.384185791015625e-07 ;  /* 0x00000004ff417435 */ /* 0x001fe200000001ff */
[----:B-1----:R-:W-:Y:S01]  /*5180*/  MOV R59, R58 ;  /* 0x0000003a003b7202 */ /* 0x002fe20000000f00 */
[----:B------:R-:W-:Y:S01]  /*5190*/  IMAD.MOV.U32 R58, RZ, RZ, R61 ;  /* 0x000000ffff3a7224 */ /* 0x000fe200078e003d */
[----:B------:R-:W-:Y:S02]  /*51a0*/  MOV R60, 0x1f ;  /* 0x0000001f003c7802 */ /* 0x000fe40000000f00 */
[----:B------:R-:W-:Y:S02]  /*51b0*/  MOV R67, 0xffffffff ;  /* 0xffffffff00437802 */ /* 0x000fe40000000f00 */
[----:B------:R-:W-:Y:S02]  /*51c0*/  MOV R56, 0x51e0 ;  /* 0x000051e000387802 */ /* 0x000fe40000000f00 */
[----:B------:R-:W-:Y:S05]  /*51d0*/  CALL.REL.NOINC `($__internal_25_$__cuda_sm70_shflsync_down_p) ;  /* 0x0000020000007944 */ /* 0x000fea0003c00000 */
[----:B------:R-:W-:Y:S01]  /*51e0*/  FADD.FTZ R62, R59, R62 ;  /* 0x0000003e3b3e7221 */ /* 0x000fe20000010000 */
[----:B0-----:R-:W-:Y:S01]  /*51f0*/  HFMA2.MMA R65, -RZ, RZ, 0, 1.1920928955078125e-07 ;  /* 0x00000002ff417435 */ /* 0x001fe200000001ff */
[----:B-1----:R-:W-:Y:S01]  /*5200*/  FADD.FTZ R63, R61, R58 ;  /* 0x0000003a3d3f7221 */ /* 0x002fe20000010000 */
[----:B------:R-:W-:-:S02]  /*5210*/  MOV R60, 0x1f ;  /* 0x0000001f003c7802 */ /* 0x000fc40000000f00 */
[----:B------:R-:W-:Y:S02]  /*5220*/  MOV R67, 0xffffffff ;  /* 0xffffffff00437802 */ /* 0x000fe40000000f00 */
[----:B------:R-:W-:Y:S02]  /*5230*/  MOV R58, R62 ;  /* 0x0000003e003a7202 */ /* 0x000fe40000000f00 */
[----:B------:R-:W-:Y:S02]  /*5240*/  MOV R56, 0x5260 ;  /* 0x0000526000387802 */ /* 0x000fe40000000f00 */
[----:B------:R-:W-:Y:S05]  /*5250*/  CALL.REL.NOINC `($__internal_25_$__cuda_sm70_shflsync_down_p) ;  /* 0x0000018000007944 */ /* 0x000fea0003c00000 */
[----:B0-----:R-:W-:Y:S01]  /*5260*/  HFMA2.MMA R65, -RZ, RZ, 0, 1.1920928955078125e-07 ;  /* 0x00000002ff417435 */ /* 0x001fe200000001ff */
[----:B-1----:R-:W-:Y:S01]  /*5270*/  MOV R59, R58 ;  /* 0x0000003a003b7202 */ /* 0x002fe20000000f00 */
[----:B------:R-:W-:Y:S01]  /*5280*/  IMAD.MOV.U32 R67, RZ, RZ, -0x1 ;  /* 0xffffffffff437424 */ /* 0x000fe200078e00ff */
[----:B------:R-:W-:Y:S02]  /*5290*/  MOV R58, R63 ;  /* 0x0000003f003a7202 */ /* 0x000fe40000000f00 */
[----:B------:R-:W-:Y:S02]  /*52a0*/  MOV R60, 0x1f ;  /* 0x0000001f003c7802 */ /* 0x000fe40000000f00 */
[----:B------:R-:W-:-:S02]  /*52b0*/  MOV R56, 0x52d0 ;  /* 0x000052d000387802 */ /* 0x000fc40000000f00 */
[----:B------:R-:W-:Y:S05]  /*52c0*/  CALL.REL.NOINC `($__internal_25_$__cuda_sm70_shflsync_down_p) ;  /* 0x0000011000007944 */ /* 0x000fea0003c00000 */
[----:B------:R-:W-:Y:S01]  /*52d0*/  FADD.FTZ R61, R59, R62 ;  /* 0x0000003e3b3d7221 */ /* 0x000fe20000010000 */
[----:B0-----:R-:W-:Y:S01]  /*52e0*/  HFMA2.MMA R65, -RZ, RZ, 0, 5.9604644775390625e-08 ;  /* 0x00000001ff417435 */ /* 0x001fe200000001ff */
[----:B-1----:R-:W-:Y:S01]  /*52f0*/  FADD.FTZ R63, R63, R58 ;  /* 0x0000003a3f3f7221 */ /* 0x002fe20000010000 */
[----:B------:R-:W-:-:S02]  /*5300*/  MOV R60, 0x1f ;  /* 0x0000001f003c7802 */ /* 0x000fc40000000f00 */
[----:B------:R-:W-:Y:S02]  /*5310*/  MOV R67, 0xffffffff ;  /* 0xffffffff00437802 */ /* 0x000fe40000000f00 */
[----:B------:R-:W-:Y:S02]  /*5320*/  MOV R58, R61 ;  /* 0x0000003d003a7202 */ /* 0x000fe40000000f00 */
[----:B------:R-:W-:Y:S02]  /*5330*/  MOV R56, 0x5350 ;  /* 0x0000535000387802 */ /* 0x000fe40000000f00 */
[----:B------:R-:W-:Y:S05]  /*5340*/  CALL.REL.NOINC `($__internal_25_$__cuda_sm70_shflsync_down_p) ;  /* 0x0000009000007944 */ /* 0x000fea0003c00000 */
[----:B0-----:R-:W-:Y:S01]  /*5350*/  HFMA2.MMA R65, -RZ, RZ, 0, 5.9604644775390625e-08 ;  /* 0x00000001ff417435 */ /* 0x001fe200000001ff */
[----:B-1----:R-:W-:Y:S02]  /*5360*/  MOV R72, R58 ;  /* 0x0000003a00487202 */ /* 0x002fe40000000f00 */
[----:B------:R-:W-:Y:S02]  /*5370*/  MOV R58, R63 ;  /* 0x0000003f003a7202 */ /* 0x000fe40000000f00 */
[----:B------:R-:W-:Y:S02]  /*5380*/  MOV R60, 0x1f ;  /* 0x0000001f003c7802 */ /* 0x000fe40000000f00 */
[----:B------:R-:W-:-:S02]  /*5390*/  MOV R67, 0xffffffff ;  /* 0xffffffff00437802 */ /* 0x000fc40000000f00 */
[----:B------:R-:W-:Y:S02]  /*53a0*/  MOV R56, 0x53c0 ;  /* 0x000053c000387802 */ /* 0x000fe40000000f00 */
[----:B------:R-:W-:Y:S05]  /*53b0*/  CALL.REL.NOINC `($__internal_25_$__cuda_sm70_shflsync_down_p) ;  /* 0x0000002000007944 */ /* 0x000fea0003c00000 */
[----:B-1----:R-:W-:Y:S01]  /*53c0*/  MOV R56, R58 ;  /* 0x0000003a00387202 */ /* 0x002fe20000000f00 */
[----:B0-----:R-:W-:Y:S05]  /*53d0*/  BRA `(.L_x_1911) ;  /* 0xffffd29000007947 */ /* 0x001fea000383ffff */
        .weak           $__internal_25_$__cuda_sm70_shflsync_down_p
        .type           $__internal_25_$__cuda_sm70_shflsync_down_p,@function
        .size           $__internal_25_$__cuda_sm70_shflsync_down_p,(.L_x_12901 - $__internal_25_$__cuda_sm70_shflsync_down_p)
$__internal_25_$__cuda_sm70_shflsync_down_p:
[----:B------:R-:W-:Y:S01]  /*53e0*/  HFMA2.MMA R57, -RZ, RZ, 0, 0 ;  /* 0x00000000ff397435 */ /* 0x000fe200000001ff */
[----:B------:R-:W-:Y:S04]  /*53f0*/  WARPSYNC R67 ;  /* 0x0000004300007348 */ /* 0x000fe80003800000 */
[----:B------:R0:W1:Y:S01]  /*5400*/  SHFL.DOWN PT, R58, R58, R65, R60 ;  /* 0x080000413a3a7389 */ /* 0x00006200000e003c */
[----:B------:R-:W-:Y:S05]  /*5410*/  RET.REL.NODEC R56 `(_ZN10layer_norm13ln_bwd_kernelINS_13Kernel_traitsI6__halfS2_S2_S2_fjLj7168ELj1ELj1ELj8ELj8ENS_18Kernel_traits_baseILj7168ES2_S2_S2_S2_fjLj256EEEEELb0ELb1ELb0ELb1EEEvNS_9BwdParamsE) ;  /* 0xffffabe038007950 */ /* 0x000fea0003c3ffff */
.L_x_1912:
        /* <DEDUP_REMOVED lines=14> */
.L_x_12901:


//--------------------- .text._ZN10layer_norm13ln_bwd_kernelINS_13Kernel_traitsI6__halfS2_S2_S2_fjLj7168ELj1ELj1ELj8ELj8ENS_18Kernel_traits_baseILj7168ES2_S2_S2_S2_fjLj256EEEEELb0ELb1ELb1ELb0EEEvNS_9BwdParamsE --------------------------
	.section	.text._ZN10layer_norm13ln_bwd_kernelINS_13Kernel_traitsI6__halfS2_S2_S2_fjLj7168ELj1ELj1ELj8ELj8ENS_18Kernel_traits_baseILj7168ES2_S2_S2_S2_fjLj256EEEEELb0ELb1ELb1ELb0EEEvNS_9BwdParamsE,"ax",@progbits
	.sectioninfo	@"SHI_REGISTERS=250"
	.align	128
        .global         _ZN10layer_norm13ln_bwd_kernelINS_13Kernel_traitsI6__halfS2_S2_S2_fjLj7168ELj1ELj1ELj8ELj8ENS_18Kernel_traits_baseILj7168ES2_S2_S2_S2_fjLj256EEEEELb0ELb1ELb1ELb0EEEvNS_9BwdParamsE
        .type           _ZN10layer_norm13ln_bwd_kernelINS_13Kernel_traitsI6__halfS2_S2_S2_fjLj7168ELj1ELj1ELj8ELj8ENS_18Kernel_traits_baseILj7168ES2_S2_S2_S2_fjLj256EEEEELb0ELb1ELb1ELb0EEEvNS_9BwdParamsE,@function
        .size           _ZN10layer_norm13ln_bwd_kernelINS_13Kernel_traitsI6__halfS2_S2_S2_fjLj7168ELj1ELj1ELj8ELj8ENS_18Kernel_traits_baseILj7168ES2_S2_S2_S2_fjLj256EEEEELb0ELb1ELb1ELb0EEEvNS_9BwdParamsE,(.L_x_12902 - _ZN10layer_norm13ln_bwd_kernelINS_13Kernel_traitsI6__halfS2_S2_S2_fjLj7168ELj1ELj1ELj8ELj8ENS_18Kernel_traits_baseILj7168ES2_S2_S2_S2_fjLj256EEEEELb0ELb1ELb1ELb0EEEvNS_9BwdParamsE)
        .other          _ZN10layer_norm13ln_bwd_kernelINS_13Kernel_traitsI6__halfS2_S2_S2_fjLj7168ELj1ELj1ELj8ELj8ENS_18Kernel_traits_baseILj7168ES2_S2_S2_S2_fjLj256EEEEELb0ELb1ELb1ELb0EEEvNS_9BwdParamsE,@"STO_CUDA_ENTRY STV_DEFAULT"
_ZN10layer_norm13ln_bwd_kernelINS_13Kernel_traitsI6__halfS2_S2_S2_fjLj7168ELj1ELj1ELj8ELj8ENS_18Kernel_traits_baseILj7168ES2_S2_S2_S2_fjLj256EEEEELb0ELb1ELb1ELb0EEEvNS_9BwdParamsE:
.text._ZN10layer_norm13ln_bwd_kernelINS_13Kernel_traitsI6__halfS2_S2_S2_fjLj7168ELj1ELj1ELj8ELj8ENS_18Kernel_traits_baseILj7168ES2_S2_S2_S2_fjLj256EEEEELb0ELb1ELb1ELb0EEEvNS_9BwdParamsE:
[----:B------:R-:W-:Y:S02]  /*0000*/  MOV R1, c[0x0][0x28] ;  /* 0x00000a0000017a02 */ /* 0x000fe40000000f00 */
        /* <DEDUP_REMOVED lines=15> */
[----:B------:R-:W-:Y:S02]  /*0100*/  ISETP.GE.U32.AND P1, PT, R158, 0x600, PT ;  /* 0x000006009e00780c */ /* 0x000fe40003f26070 */
[----:B------:R-:W-:Y:S01]  /*0110*/  @P6 MOV R15, 0x8 ;  /* 0x00000008000f6802 */ /* 0x000fe20000000f00 */
[----:B------:R-:W-:Y:S01]  /*0120*/  @P5 IMAD.MOV.U32 R37, RZ, RZ, 0x8 ;  /* 0x00000008ff255424 */ /* 0x000fe200078e00ff */
[----:B------:R-:W-:Y:S02]  /*0130*/  @P6 LOP3.LUT R46, R46, 0x8, RZ, 0xfc, !PT ;  /* 0x000000082e2e6812 */ /* 0x000fe400078efcff */
[----:B------:R-:W-:Y:S01]  /*0140*/  @P4 MOV R41, 0x8 ;  /* 0x0000000800294802 */ /* 0x000fe20000000f00 */
[-C--:B------:R-:W-:Y:S01]  /*0150*/  @P6 IMAD.WIDE.U32 R10, R0, R15.reuse, c[0x0][0x1b0] ;  /* 0x00006c00000a6625 */ /* 0x080fe200078e000f */
[----:B------:R-:W-:Y:S01]  /*0160*/  LOP3.LUT R46, R46, 0xfffffffb, RZ, 0xc0, !PT ;  /* 0xfffffffb2e2e7812 */ /* 0x000fe200078ec0ff */
[----:B------:R-:W0:Y:S01]  /*0170*/  S2UR UR6, SR_CTAID.X ;  /* 0x00000000000679c3 */ /* 0x000e220000002500 */
[----:B------:R-:W-:Y:S01]  /*0180*/  @P0 MOV R49, 0x8 ;  /* 0x0000000800310802 */ /* 0x000fe20000000f00 */
[C---:B------:R-:W-:Y:S01]  /*0190*/  @P6 IMAD.WIDE.U32 R14, R0.reuse, R15, c[0x0][0x1c8] ;  /* 0x00007200000e6625 */ /* 0x040fe200078e000f */
[----:B------:R-:W-:Y:S01]  /*01a0*/  @P6 LOP3.LUT R0, R0, 0x100, RZ, 0xfc, !PT ;  /* 0x0000010000006812 */ /* 0x000fe200078efcff */
[----:B------:R1:W5:Y:S01]  /*01b0*/  @P6 LDG.E.64 R12, [R10.64] ;  /* 0x000000040a0c6981 */ /* 0x000362000c1e1b00 */
[----:B------:R-:W-:Y:S01]  /*01c0*/  @P5 LOP3.LUT R46, R46, 0x4, RZ, 0xfc, !PT ;  /* 0x000000042e2e5812 */ /* 0x000fe200078efcff */
[----:B------:R-:W-:-:S02]  /*01d0*/  @P3 IMAD.MOV.U32 R45, RZ, RZ, 0x8 ;  /* 0x00000008ff2d3424 */ /* 0x000fc400078e00ff */
[-C--:B------:R-:W-:Y:S01]  /*01e0*/  @P5 IMAD.WIDE.U32 R34, R0, R37.reuse, c[0x0][0x1b0] ;  /* 0x00006c0000225625 */ /* 0x080fe200078e0025 */
[----:B------:R-:W-:Y:S01]  /*01f0*/  LOP3.LUT R46, R46, 0xfffffffd, RZ, 0xc0, !PT ;  /* 0xfffffffd2e2e7812 */ /* 0x000fe200078ec0ff */
[----:B------:R2:W5:Y:S02]  /*0200*/  @P6 LDG.E.64 R16, [R14.64] ;  /* 0x000000040e106981 */ /* 0x000564000c1e1b00 */
[C---:B------:R-:W-:Y:S01]  /*0210*/  @P5 IMAD.WIDE.U32 R36, R0.reuse, R37, c[0x0][0x1c8] ;  /* 0x0000720000245625 */ /* 0x040fe200078e0025 */
[----:B------:R-:W-:Y:S01]  /*0220*/  @P5 IADD3 R0, R0, 0x100, RZ ;  /* 0x0000010000005810 */ /* 0x000fe20007ffe0ff */
[----:B------:R3:W5:Y:S01]  /*0230*/  @P5 LDG.E.64 R18, [R34.64] ;  /* 0x0000000422125981 */ /* 0x000762000c1e1b00 */
[----:B------:R-:W-:-:S03]  /*0240*/  @P4 LOP3.LUT R46, R46, 0x2, RZ, 0xfc, !PT ;  /* 0x000000022e2e4812 */ /* 0x000fc600078efcff */
[-C--:B------:R-:W-:Y:S01]  /*0250*/  @P4 IMAD.WIDE.U32 R38, R0, R41.reuse, c[0x0][0x1b0] ;  /* 0x00006c0000264625 */ /* 0x080fe200078e0029 */
[----:B------:R3:W5:Y:S01]  /*0260*/  @P5 LDG.E.64 R20, [R36.64] ;  /* 0x0000000424145981 */ /* 0x000762000c1e1b00 */
[----:B------:R-:W-:Y:S02]  /*0270*/  LOP3.LUT R46, R46, 0xfffffffe, RZ, 0xc0, !PT ;  /* 0xfffffffe2e2e7812 */ /* 0x000fe400078ec0ff */
[C---:B------:R-:W-:Y:S01]  /*0280*/  @P4 IMAD.WIDE.U32 R40, R0.reuse, R41, c[0x0][0x1c8] ;  /* 0x0000720000284625 */ /* 0x040fe200078e0029 */
[----:B------:R3:W5:Y:S01]  /*0290*/  @P4 LDG.E.64 R22, [R38.64] ;  /* 0x0000000426164981 */ /* 0x000762000c1e1b00 */
[----:B------:R-:W-:Y:S02]  /*02a0*/  @P4 IADD3 R0, R0, 0x100, RZ ;  /* 0x0000010000004810 */ /* 0x000fe40007ffe0ff */
[----:B------:R-:W-:Y:S01]  /*02b0*/  @P3 LOP3.LUT R46, R46, 0x1, RZ, 0xfc, !PT ;  /* 0x000000012e2e3812 */ /* 0x000fe200078efcff */
[----:B------:R-:W-:Y:S01]  /*02c0*/  @P1 IMAD.MOV.U32 R53, RZ, RZ, 0x8 ;  /* 0x00000008ff351424 */ /* 0x000fe200078e00ff */
[----:B------:R-:W-:Y:S01]  /*02d0*/  @P2 MOV R55, 0x8 ;  /* 0x0000000800372802 */ /* 0x000fe20000000f00 */
[-C--:B------:R-:W-:Y:S01]  /*02e0*/  @P3 IMAD.WIDE.U32 R42, R0, R45.reuse, c[0x0][0x1b0] ;  /* 0x00006c00002a3625 */ /* 0x080fe200078e002d */
[----:B------:R-:W-:Y:S01]  /*02f0*/  LOP3.LUT R46, R46, 0xffffffef, RZ, 0xc0, !PT ;  /* 0xffffffef2e2e7812 */ /* 0x000fe200078ec0ff */
[----:B------:R4:W5:Y:S02]  /*0300*/  @P4 LDG.E.64 R24, [R40.64] ;  /* 0x0000000428184981 */ /* 0x000964000c1e1b00 */
[C---:B------:R-:W-:Y:S01]  /*0310*/  @P3 IMAD.WIDE.U32 R44, R0.reuse, R45, c[0x0][0x1c8] ;  /* 0x00007200002c3625 */ /* 0x040fe200078e002d */
[----:B------:R-:W-:Y:S01]  /*0320*/  @P3 IADD3 R0, R0, 0x100, RZ ;  /* 0x0000010000003810 */ /* 0x000fe20007ffe0ff */
[----:B------:R1:W5:Y:S01]  /*0330*/  @P3 LDG.E.64 R26, [R42.64] ;  /* 0x000000042a1a3981 */ /* 0x000362000c1e1b00 */
[----:B------:R-:W-:-:S03]  /*0340*/  @P2 LOP3.LUT R46, R46, 0x10, RZ, 0xfc, !PT ;  /* 0x000000102e2e2812 */ /* 0x000fc600078efcff */
        /* <DEDUP_REMOVED lines=18> */
[----:B------:R-:W-:Y:S01]  /*0470*/  CS2R R42, SRZ ;  /* 0x00000000002a7805 */ /* 0x000fe2000001ff00 */
[----:B0-----:R-:W-:Y:S01]  /*0480*/  CS2R R44, SRZ ;  /* 0x00000000002c7805 */ /* 0x001fe2000001ff00 */
        /* <DEDUP_REMOVED lines=63> */
[----:B------:R-:W-:Y:S01]  /*0880*/  HFMA2.MMA R41, -RZ, RZ, 0, 0 ;  /* 0x00000000ff297435 */ /* 0x000fe200000001ff */
        /* <DEDUP_REMOVED lines=26> */
[----:B------:R-:W-:Y:S01]  /*0a30*/  SHF.R.U64 R34, R32, 0x10, R33 ;  /* 0x0000001020227819 */ /* 0x000fe20000001221 */
        /* <DEDUP_REMOVED lines=34> */
[----:B------:R-:W-:Y:S01]  /*0c60*/  IMAD.MOV.U32 R3, RZ, RZ, 0x1 ;  /* 0x00000001ff037424 */ /* 0x000fe200078e00ff */
        /* <DEDUP_REMOVED lines=29> */
.L_x_2080:
        /* <DEDUP_REMOVED lines=16> */
[----:B------:R-:W-:Y:S02]  /*0f40*/  IMAD.MOV.U32 R0, RZ, RZ, R240 ;  /* 0x000000ffff007224 */ /* 0x000fe400078e00f0 */
[----:B0-----:R-:W-:Y:S01]  /*0f50*/  IMAD.WIDE.U32 R126, R240, R129, c[0x0][0x218] ;  /* 0x00008600f07e7625 */ /* 0x001fe200078e0081 */
[----:B--2---:R-:W-:-:S13]  /*0f60*/  ISETP.GT.AND P2, PT, R128, RZ, PT ;  /* 0x000000ff8000720c */ /* 0x004fda0003f44270 */
[----:B------:R-:W-:Y:S05]  /*0f70*/  @P2 BRA `(.L_x_1915) ;  /* 0x0000043000002947 */ /* 0x000fea0003800000 */
[----:B-1----:R-:W-:Y:S01]  /*0f80*/  LOP3.LUT P3, RZ, R158, 0xffffff00, RZ, 0xc0, !PT ;  /* 0xffffff009eff7812 */ /* 0x002fe2000786c0ff */
[----:B------:R-:W-:Y:S01]  /*0f90*/  BSSY B1, `(.L_x_1916) ;  /* 0x0000008000017945 */ /* 0x000fe20003800000 */
[----:B------:R-:W-:-:S11]  /*0fa0*/  MOV R124, R0 ;  /* 0x00000000007c7202 */ /* 0x000fd60000000f00 */
[----:B------:R-:W-:Y:S05]  /*0fb0*/  @!P3 BRA `(.L_x_1917) ;  /* 0x000000500000b947 */ /* 0x000fea0003800000 */
[----:B------:R-:W-:-:S04]  /*0fc0*/  ISETP.NE.U32.AND P3, PT, RZ, c[0x0][0x218], PT ;  /* 0x00008600ff007a0c */ /* 0x000fc80003f65070 */
[----:B------:R-:W-:-:S13]  /*0fd0*/  ISETP.NE.AND.EX P3, PT, RZ, c[0x0][0x21c], PT, P3 ;  /* 0x00008700ff007a0c */ /* 0x000fda0003f65330 */
[----:B------:R-:W-:Y:S05]  /*0fe0*/  @!P3 BRA `(.L_x_1918) ;  /* 0x000000100000b947 */ /* 0x000fea0003800000 */
[----:B------:R0:W5:Y:S02]  /*0ff0*/  LDG.E.64 R178, [R126.64] ;  /* 0x000000047eb27981 */ /* 0x000164000c1e1b00 */
.L_x_1918:
[----:B------:R-:W-:Y:S02]  /*1000*/  IADD3 R124, R0, 0x100, RZ ;  /* 0x00000100007c7810 */ /* 0x000fe40007ffe0ff */
.L_x_1917:
[----:B------:R-:W-:Y:S05]  /*1010*/  BSYNC B1 ;  /* 0x0000000000017941 */ /* 0x000fea0003800000 */
.L_x_1916:
        /* <DEDUP_REMOVED lines=8> */
.L_x_1921:
[----:B------:R-:W-:Y:S02]  /*10a0*/  IADD3 R124, R124, 0x100, RZ ;  /* 0x000001007c7c7810 */ /* 0x000fe40007ffe0ff */
.L_x_1920:
[----:B------:R-:W-:Y:S05]  /*10b0*/  BSYNC B1 ;  /* 0x0000000000017941 */ /* 0x000fea0003800000 */
.L_x_1919:
        /* <DEDUP_REMOVED lines=8> */
.L_x_1924:
[----:B------:R-:W-:Y:S02]  /*1140*/  IADD3 R124, R124, 0x100, RZ ;  /* 0x000001007c7c7810 */ /* 0x000fe40007ffe0ff */
.L_x_1923:
[----:B------:R-:W-:Y:S05]  /*1150*/  BSYNC B1 ;  /* 0x0000000000017941 */ /* 0x000fea0003800000 */
.L_x_1922:
        /* <DEDUP_REMOVED lines=8> */
.L_x_1927:
[----:B------:R-:W-:Y:S02]  /*11e0*/  IADD3 R124, R124, 0x100, RZ ;  /* 0x000001007c7c7810 */ /* 0x000fe40007ffe0ff */
.L_x_1926:
[----:B------:R-:W-:Y:S05]  /*11f0*/  BSYNC B1 ;  /* 0x0000000000017941 */ /* 0x000fea0003800000 */
.L_x_1925:
[----:B------:R-:W-:Y:S01]  /*1200*/  BSSY B1, `(.L_x_1928) ;  /* 0x0000008000017945 */ /* 0x000fe20003800000 */
[----:B------:R-:W-:Y:S05]  /*1210*/  @!P0 BRA `(.L_x_1929) ;  /* 0x0000006000008947 */ /* 0x000fea0003800000 */
[----:B------:R-:W-:-:S04]  /*1220*/  ISETP.NE.U32.AND P3, PT, RZ, c[0x0][0x218], PT ;  /* 0x00008600ff007a0c */ /* 0x000fc80003f65070 */
[----:B------:R-:W-:-:S13]  /*1230*/  ISETP.NE.AND.EX P3, PT, RZ, c[0x0][0x21c], PT, P3 ;  /* 0x00008700ff007a0c */ /* 0x000fda0003f65330 */
[----:B------:R-:W-:Y:S05]  /*1240*/  @!P3 BRA `(.L_x_1930) ;  /* 0x000000200000b947 */ /* 0x000fea0003800000 */
[----:B------:R-:W-:-:S06]  /*1250*/  IMAD.WIDE.U32 R170, R124, R129, c[0x0][0x218] ;  /* 0x000086007caa7625 */ /* 0x000fcc00078e0081 */
[----:B------:R-:W5:Y:S02]  /*1260*/  LDG.E.64 R170, [R170.64] ;  /* 0x00000004aaaa7981 */ /* 0x000f64000c1e1b00 */
.L_x_1930:
[----:B------:R-:W-:Y:S02]  /*1270*/  IADD3 R124, R124, 0x100, RZ ;  /* 0x000001007c7c7810 */ /* 0x000fe40007ffe0ff */
.L_x_1929:
[----:B------:R-:W-:Y:S05]  /*1280*/  BSYNC B1 ;  /* 0x0000000000017941 */ /* 0x000fea0003800000 */
.L_x_1928:
[----:B------:R-:W-:Y:S01]  /*1290*/  BSSY B1, `(.L_x_1931) ;  /* 0x0000008000017945 */ /* 0x000fe20003800000 */
[----:B------:R-:W-:Y:S05]  /*12a0*/  @!P1 BRA `(.L_x_1932) ;  /* 0x0000006000009947 */ /* 0x000fea0003800000 */
[----:B------:R-:W-:-:S04]  /*12b0*/  ISETP.NE.U32.AND P3, PT, RZ, c[0x0][0x218], PT ;  /* 0x00008600ff007a0c */ /* 0x000fc80003f65070 */
[----:B------:R-:W-:-:S13]  /*12c0*/  ISETP.NE.AND.EX P3, PT, RZ, c[0x0][0x21c], PT, P3 ;  /* 0x00008700ff007a0c */ /* 0x000fda0003f65330 */
[----:B------:R-:W-:Y:S05]  /*12d0*/  @!P3 BRA `(.L_x_1933) ;  /* 0x000000200000b947 */ /* 0x000fea0003800000 */
[----:B------:R-:W-:-:S06]  /*12e0*/  IMAD.WIDE.U32 R168, R124, R129, c[0x0][0x218] ;  /* 0x000086007ca87625 */ /* 0x000fcc00078e0081 */
[----:B------:R-:W5:Y:S02]  /*12f0*/  LDG.E.64 R168, [R168.64] ;  /* 0x00000004a8a87981 */ /* 0x000f64000c1e1b00 */
.L_x_1933:
[----:B------:R-:W-:Y:S02]  /*1300*/  IADD3 R124, R124, 0x100, RZ ;  /* 0x000001007c7c7810 */ /* 0x000fe40007ffe0ff */
.L_x_1932:
[----:B------:R-:W-:Y:S05]  /*1310*/  BSYNC B1 ;  /* 0x0000000000017941 */ /* 0x000fea0003800000 */
.L_x_1931:
[----:B------:R-:W-:Y:S01]  /*1320*/  ISETP.NE.U32.AND P3, PT, RZ, c[0x0][0x218], PT ;  /* 0x00008600ff007a0c */ /* 0x000fe20003f65070 */
[----:B------:R-:W-:Y:S01]  /*1330*/  HFMA2.MMA R128, -RZ, RZ, 0, 0 ;  /* 0x00000000ff807435 */ /* 0x000fe200000001ff */
[----:B------:R-:W-:Y:S02]  /*1340*/  IMAD.MOV.U32 R131, RZ, RZ, RZ ;  /* 0x000000ffff837224 */ /* 0x000fe400078e00ff */
[----:B------:R-:W-:-:S04]  /*1350*/  ISETP.NE.AND.EX P3, PT, RZ, c[0x0][0x21c], PT, P3 ;  /* 0x00008700ff007a0c */ /* 0x000fc80003f65330 */
[----:B------:R-:W-:-:S13]  /*1360*/  ISETP.LT.U32.OR P3, PT, R158, 0x700, !P3 ;  /* 0x000007009e00780c */ /* 0x000fda0005f61470 */
[----:B------:R-:W-:Y:S05]  /*1370*/  @P3 BRA `(.L_x_1934) ;  /* 0x000019a000003947 */ /* 0x000fea0003800000 */
[----:B------:R-:W-:-:S06]  /*1380*/  IMAD.WIDE.U32 R166, R124, R129, c[0x0][0x218] ;  /* 0x000086007ca67625 */ /* 0x000fcc00078e0081 */
[----:B------:R-:W5:Y:S01]  /*1390*/  LDG.E.64 R166, [R166.64] ;  /* 0x00000004a6a67981 */ /* 0x000f62000c1e1b00 */
[----:B------:R-:W-:Y:S05]  /*13a0*/  BRA `(.L_x_1934) ;  /* 0x0000197000007947 */ /* 0x000fea0003800000 */
.L_x_1915:
[----:B-1----:R-:W-:Y:S01]  /*13b0*/  IADD3 R124, R128, -0x1, RZ ;  /* 0xffffffff807c7810 */ /* 0x002fe20007ffe0ff */
[----:B------:R-:W-:Y:S01]  /*13c0*/  BSSY B1, `(.L_x_1935) ;  /* 0x000003f000017945 */ /* 0x000fe20003800000 */
[----:B------:R-:W-:Y:S01]  /*13d0*/  LOP3.LUT P3, RZ, R158, 0xffffff00, RZ, 0xc0, !PT ;  /* 0xffffff009eff7812 */ /* 0x000fe2000786c0ff */
[----:B------:R-:W-:Y:S01]  /*13e0*/  IMAD.MOV.U32 R131, RZ, RZ, RZ ;  /* 0x000000ffff837224 */ /* 0x000fe200078e00ff */
[----:B------:R-:W-:Y:S01]  /*13f0*/  MOV R128, RZ ;  /* 0x000000ff00807202 */ /* 0x000fe20000000f00 */
[----:B------:R-:W-:-:S05]  /*1400*/  IMAD R124, R124, c[0x0][0x168], RZ ;  /* 0x00005a007c7c7a24 */ /* 0x000fca00078e02ff */
        /* <DEDUP_REMOVED lines=15> */
[----:B--2---:R-:W-:Y:S01]  /*1500*/  SHF.R.U64 R188, R124, 0x10, R125 ;  /* 0x000000107cbc7819 */ /* 0x004fe2000000127d */
[----:B0-----:R-:W-:Y:S01]  /*1510*/  HADD2.F32 R126, -RZ, R124.H0_H0 ;  /* 0x2000007cff7e7230 */ /* 0x001fe20000004100 */
[----:B---3--:R-:W-:-:S03]  /*1520*/  MOV R128, R134 ;  /* 0x0000008600807202 */ /* 0x008fc60000000f00 */
[----:B------:R-:W-:Y:S01]  /*1530*/  HADD2.F32 R188, -RZ, R188.H0_H0 ;  /* 0x200000bcffbc7230 */ /* 0x000fe20000004100 */
[----:B------:R-:W-:Y:S02]  /*1540*/  SHF.R.U64 R236, R134, 0x10, R135 ;  /* 0x0000001086ec7819 */ /* 0x000fe40000001287 */
[----:B------:R-:W-:Y:S01]  /*1550*/  SHF.R.U32.HI R189, RZ, 0x10, R125 ;  /* 0x00000010ffbd7819 */ /* 0x000fe2000001167d */
[----:B------:R-:W-:Y:S01]  /*1560*/  HADD2.F32 R128, -RZ, R128.H0_H0 ;  /* 0x20000080ff807230 */ /* 0x000fe20000004100 */
[C---:B------:R-:W-:Y:S02]  /*1570*/  FADD.FTZ R237, -R133.reuse, R188 ;  /* 0x000000bc85ed7221 */ /* 0x040fe40000010100 */
[----:B------:R-:W-:Y:S01]  /*1580*/  FADD.FTZ R239, -R133, R126 ;  /* 0x0000007e85ef7221 */ /* 0x000fe20000010100 */
[----:B------:R-:W-:Y:S01]  /*1590*/  HADD2.F32 R134, -RZ, R189.H0_H0 ;  /* 0x200000bdff867230 */ /* 0x000fe20000004100 */
[--C-:B------:R-:W-:Y:S01]  /*15a0*/  IMAD.MOV.U32 R131, RZ, RZ, R135.reuse ;  /* 0x000000ffff837224 */ /* 0x100fe200078e0087 */
        /* <DEDUP_REMOVED lines=8> */
[----:B------:R-:W-:Y:S02]  /*1630*/  FADD.FTZ R69, R69, R236 ;  /* 0x000000ec45457221 */ /* 0x000fe40000010000 */
[-C--:B------:R-:W-:Y:S02]  /*1640*/  FFMA.FTZ R41, R237, R236.reuse, R41 ;  /* 0x000000eced297223 */ /* 0x080fe40000010029 */
[----:B------:R-:W-:Y:S02]  /*1650*/  FADD.FTZ R235, -R133, R232 ;  /* 0x000000e885eb7221 */ /* 0x000fe40000010100 */
[----:B------:R-:W-:Y:S02]  /*1660*/  FMUL.FTZ R236, R154, R236 ;  /* 0x000000ec9aec7220 */ /* 0x000fe40000410000 */
[----:B------:R-:W-:Y:S02]  /*1670*/  FADD.FTZ R125, RZ, R238 ;  /* 0x000000eeff7d7221 */ /* 0x000fe40000010000 */
[----:B------:R-:W-:Y:S01]  /*1680*/  FFMA.FTZ R124, R239, R238, RZ ;  /* 0x000000eeef7c7223 */ /* 0x000fe200000100ff */
        /* <DEDUP_REMOVED lines=11> */
[----:B------:R-:W-:Y:S01]  /*1740*/  IADD3 R134, R0, 0x100, RZ ;  /* 0x0000010000867810 */ /* 0x000fe20007ffe0ff */
[----:B------:R-:W-:Y:S02]  /*1750*/  FADD.FTZ R68, R68, R128 ;  /* 0x0000008044447221 */ /* 0x000fe40000010000 */
[----:B------:R-:W-:Y:S02]  /*1760*/  FFMA.FTZ R40, R239, R128, R40 ;  /* 0x00000080ef287223 */ /* 0x000fe40000010028 */
[----:B------:R-:W-:-:S02]  /*1770*/  FADD.FTZ R70, R70, R131 ;  /* 0x0000008346467221 */ /* 0x000fc40000010000 */
[----:B------:R-:W-:Y:S02]  /*1780*/  FFMA.FTZ R42, R235, R131, R42 ;  /* 0x00000083eb2a7223 */ /* 0x000fe4000001002a */
[----:B------:R-:W-:Y:S02]  /*1790*/  FADD.FTZ R131, R125, R232 ;  /* 0x000000e87d837221 */ /* 0x000fe40000010000 */
[----:B------:R-:W-:Y:S02]  /*17a0*/  FFMA.FTZ R128, R233, R232, R124 ;  /* 0x000000e8e9807223 */ /* 0x000fe4000001007c */
.L_x_1936:
[----:B------:R-:W-:Y:S05]  /*17b0*/  BSYNC B1 ;  /* 0x0000000000017941 */ /* 0x000fea0003800000 */
.L_x_1935:
        /* <DEDUP_REMOVED lines=16> */
[----:B0-----:R-:W-:Y:S01]  /*18c0*/  HADD2.F32 R188, -RZ, R124.H0_H0 ;  /* 0x2000007cffbc7230 */ /* 0x001fe20000004100 */
[----:B---3--:R-:W-:-:S03]  /*18d0*/  MOV R135, R126 ;  /* 0x0000007e00877202 */ /* 0x008fc60000000f00 */
[----:B------:R-:W-:Y:S01]  /*18e0*/  HADD2.F32 R226, -RZ, R226.H0_H0 ;  /* 0x200000e2ffe27230 */ /* 0x000fe20000004100 */
[--C-:B------:R-:W-:Y:S01]  /*18f0*/  SHF.R.U64 R244, R126, 0x10, R127.reuse ;  /* 0x000000107ef47819 */ /* 0x100fe2000000127f */
[----:B------:R-:W-:Y:S01]  /*1900*/  HADD2.F32 R228, -RZ, R125.H0_H0 ;  /* 0x2000007dffe47230 */ /* 0x000fe20000004100 */
[----:B------:R-:W-:Y:S01]  /*1910*/  SHF.R.U32.HI R230, RZ, 0x10, R127 ;  /* 0x00000010ffe67819 */ /* 0x000fe2000001167f */
[----:B------:R-:W-:Y:S01]  /*1920*/  HADD2.F32 R135, -RZ, R135.H0_H0 ;  /* 0x20000087ff877230 */ /* 0x000fe20000004100 */
[C---:B------:R-:W-:Y:S02]  /*1930*/  FADD.FTZ R229, -R133.reuse, R226 ;  /* 0x000000e285e57221 */ /* 0x040fe40000010100 */
[C---:B------:R-:W-:Y:S01]  /*1940*/  FADD.FTZ R231, -R133.reuse, R188 ;  /* 0x000000bc85e77221 */ /* 0x040fe20000010100 */
[----:B------:R-:W-:Y:S01]  /*1950*/  SHF.R.U32.HI R225, RZ, 0x10, R125 ;  /* 0x00000010ffe17819 */ /* 0x000fe2000001167d */
[----:B------:R-:W-:Y:S01]  /*1960*/  FADD.FTZ R227, -R133, R228 ;  /* 0x000000e485e37221 */ /* 0x000fe20000010100 */
[----:B------:R-:W-:Y:S01]  /*1970*/  HADD2.F32 R228, -RZ, R244.H0_H0 ;  /* 0x200000f4ffe47230 */ /* 0x000fe20000004100 */
[----:B------:R-:W-:Y:S01]  /*1980*/  IMAD.MOV.U32 R223, RZ, RZ, R127 ;  /* 0x000000ffffdf7224 */ /* 0x000fe200078e007f */
[----:B------:R-:W-:Y:S01]  /*1990*/  HADD2.F32 R125, -RZ, R230.H0_H0 ;  /* 0x200000e6ff7d7230 */ /* 0x000fe20000004100 */
[----:B------:R-:W-:-:S02]  /*19a0*/  FMUL.FTZ R229, R2, R229 ;  /* 0x000000e502e57220 */ /* 0x000fc40000410000 */
[----:B------:R-:W-:Y:S02]  /*19b0*/  FMUL.FTZ R231, R2, R231 ;  /* 0x000000e702e77220 */ /* 0x000fe40000410000 */
[----:B------:R-:W-:Y:S01]  /*19c0*/  FMUL.FTZ R230, R151, R135 ;  /* 0x0000008797e67220 */ /* 0x000fe20000410000 */
[----:B------:R-:W-:Y:S01]  /*19d0*/  HADD2.F32 R126, -RZ, R225.H0_H0 ;  /* 0x200000e1ff7e7230 */ /* 0x000fe20000004100 */
[----:B------:R-:W-:Y:S01]  /*19e0*/  FADD.FTZ R73, R73, R228 ;  /* 0x000000e449497221 */ /* 0x000fe20000010000 */
[----:B------:R-:W-:Y:S01]  /*19f0*/  HADD2.F32 R223, -RZ, R223.H0_H0 ;  /* 0x200000dfffdf7230 */ /* 0x000fe20000004100 */
[-C--:B------:R-:W-:Y:S02]  /*1a00*/  FFMA.FTZ R45, R229, R228.reuse, R45 ;  /* 0x000000e4e52d7223 */ /* 0x080fe4000001002d */
[----:B------:R-:W-:Y:S02]  /*1a10*/  FMUL.FTZ R228, R150, R228 ;  /* 0x000000e496e47220 */ /* 0x000fe40000410000 */
[----:B------:R-:W-:-:S02]  /*1a20*/  FADD.FTZ R131, R131, R230 ;  /* 0x000000e683837221 */ /* 0x000fc40000010000 */
[----:B------:R-:W-:Y:S02]  /*1a30*/  FFMA.FTZ R128, R231, R230, R128 ;  /* 0x000000e6e7807223 */ /* 0x000fe40000010080 */
[----:B------:R-:W-:Y:S02]  /*1a40*/  FMUL.FTZ R227, R2, R227 ;  /* 0x000000e302e37220 */ /* 0x000fe40000410000 */
[----:B------:R-:W-:Y:S02]  /*1a50*/  FADD.FTZ R133, -R133, R126 ;  /* 0x0000007e85857221 */ /* 0x000fe40000010100 */
[----:B------:R-:W-:Y:S02]  /*1a60*/  FMUL.FTZ R225, R149, R223 ;  /* 0x000000df95e17220 */ /* 0x000fe40000410000 */
[----:B------:R-:W-:Y:S02]  /*1a70*/  FADD.FTZ R124, R131, R228 ;  /* 0x000000e4837c7221 */ /* 0x000fe40000010000 */
[----:B------:R-:W-:-:S02]  /*1a80*/  FFMA.FTZ R128, R229, R228, R128 ;  /* 0x000000e4e5807223 */ /* 0x000fc40000010080 */
[----:B------:R-:W-:Y:S02]  /*1a90*/  FADD.FTZ R74, R74, R223 ;  /* 0x000000df4a4a7221 */ /* 0x000fe40000010000 */
[C---:B------:R-:W-:Y:S02]  /*1aa0*/  FFMA.FTZ R46, R227.reuse, R223, R46 ;  /* 0x000000dfe32e7223 */ /* 0x040fe4000001002e */
        /* <DEDUP_REMOVED lines=10> */
.L_x_1938:
[----:B------:R-:W-:Y:S05]  /*1b50*/  BSYNC B1 ;  /* 0x0000000000017941 */ /* 0x000fea0003800000 */
.L_x_1937:
        /* <DEDUP_REMOVED lines=19> */
[----:B------:R-:W-:Y:S01]  /*1c90*/  SHF.R.U64 R187, R126, 0x10, R127 ;  /* 0x000000107ebb7819 */ /* 0x000fe2000000127f */
[----:B------:R-:W-:Y:S01]  /*1ca0*/  HADD2.F32 R224, -RZ, R125.H0_H0 ;  /* 0x2000007dffe07230 */ /* 0x000fe20000004100 */
[----:B------:R-:W-:Y:S01]  /*1cb0*/  SHF.R.U32.HI R186, RZ, 0x10, R125 ;  /* 0x00000010ffba7819 */ /* 0x000fe2000001167d */
[----:B------:R-:W-:Y:S01]  /*1cc0*/  HADD2.F32 R135, -RZ, R135.H0_H0 ;  /* 0x20000087ff877230 */ /* 0x000fe20000004100 */
[C---:B------:R-:W-:Y:S02]  /*1cd0*/  FADD.FTZ R125, -R133.reuse, R188 ;  /* 0x000000bc857d7221 */ /* 0x040fe40000010100 */
[C---:B------:R-:W-:Y:S01]  /*1ce0*/  FADD.FTZ R183, -R133.reuse, R182 ;  /* 0x000000b685b77221 */ /* 0x040fe20000010100 */
[----:B------:R-:W-:Y:S01]  /*1cf0*/  HADD2.F32 R186, -RZ, R186.H0_H0 ;  /* 0x200000baffba7230 */ /* 0x000fe20000004100 */
[----:B------:R-:W-:Y:S01]  /*1d00*/  IMAD.MOV.U32 R184, RZ, RZ, R127 ;  /* 0x000000ffffb87224 */ /* 0x000fe200078e007f */
[----:B------:R-:W-:Y:S01]  /*1d10*/  HADD2.F32 R187, -RZ, R187.H0_H0 ;  /* 0x200000bbffbb7230 */ /* 0x000fe20000004100 */
[----:B------:R-:W-:-:S02]  /*1d20*/  FADD.FTZ R185, -R133, R224 ;  /* 0x000000e085b97221 */ /* 0x000fc40000010100 */
[C---:B------:R-:W-:Y:S01]  /*1d30*/  FMUL.FTZ R182, R2.reuse, R125 ;  /* 0x0000007d02b67220 */ /* 0x040fe20000410000 */
[----:B------:R-:W-:Y:S01]  /*1d40*/  SHF.R.U32.HI R191, RZ, 0x10, R127 ;  /* 0x00000010ffbf7819 */ /* 0x000fe2000001167f */
[C---:B------:R-:W-:Y:S02]  /*1d50*/  FMUL.FTZ R183, R2.reuse, R183 ;  /* 0x000000b702b77220 */ /* 0x040fe40000410000 */
[----:B------:R-:W-:Y:S01]  /*1d60*/  FMUL.FTZ R224, R147, R135 ;  /* 0x0000008793e07220 */ /* 0x000fe20000410000 */
[----:B------:R-:W-:Y:S01]  /*1d70*/  HADD2.F32 R184, -RZ, R184.H0_H0 ;  /* 0x200000b8ffb87230 */ /* 0x000fe20000004100 */
[----:B------:R-:W-:Y:S02]  /*1d80*/  FADD.FTZ R133, -R133, R186 ;  /* 0x000000ba85857221 */ /* 0x000fe40000010100 */
[----:B------:R-:W-:Y:S02]  /*1d90*/  FMUL.FTZ R185, R2, R185 ;  /* 0x000000b902b97220 */ /* 0x000fe40000410000 */
[----:B------:R-:W-:-:S02]  /*1da0*/  FADD.FTZ R77, R77, R187 ;  /* 0x000000bb4d4d7221 */ /* 0x000fc40000010000 */
[-C--:B------:R-:W-:Y:S02]  /*1db0*/  FFMA.FTZ R49, R182, R187.reuse, R49 ;  /* 0x000000bbb6317223 */ /* 0x080fe40000010031 */
[----:B------:R-:W-:Y:S02]  /*1dc0*/  FMUL.FTZ R187, R146, R187 ;  /* 0x000000bb92bb7220 */ /* 0x000fe40000410000 */
[----:B------:R-:W-:Y:S02]  /*1dd0*/  FADD.FTZ R124, R131, R224 ;  /* 0x000000e0837c7221 */ /* 0x000fe40000010000 */
[----:B------:R-:W-:Y:S01]  /*1de0*/  FFMA.FTZ R128, R183, R224, R128 ;  /* 0x000000e0b7807223 */ /* 0x000fe20000010080 */
[----:B------:R-:W-:Y:S01]  /*1df0*/  HADD2.F32 R191, -RZ, R191.H0_H0 ;  /* 0x200000bfffbf7230 */ /* 0x000fe20000004100 */
        /* <DEDUP_REMOVED lines=15> */
.L_x_1940:
[----:B------:R-:W-:Y:S05]  /*1ef0*/  BSYNC B1 ;  /* 0x0000000000017941 */ /* 0x000fea0003800000 */
.L_x_1939:
        /* <DEDUP_REMOVED lines=15> */
[--C-:B--2---:R-:W-:Y:S01]  /*1ff0*/  SHF.R.U64 R192, R124, 0x10, R125.reuse ;  /* 0x000000107cc07819 */ /* 0x104fe2000000127d */
[----:B0-----:R-:W-:Y:S01]  /*2000*/  HADD2.F32 R188, -RZ, R124.H0_H0 ;  /* 0x2000007cffbc7230 */ /* 0x001fe20000004100 */
[----:B------:R-:W-:Y:S02]  /*2010*/  SHF.R.U32.HI R193, RZ, 0x10, R125 ;  /* 0x00000010ffc17819 */ /* 0x000fe4000001167d */
[----:B---3--:R-:W-:Y:S01]  /*2020*/  MOV R135, R126 ;  /* 0x0000007e00877202 */ /* 0x008fe20000000f00 */
[----:B------:R-:W-:Y:S01]  /*2030*/  HADD2.F32 R192, -RZ, R192.H0_H0 ;  /* 0x200000c0ffc07230 */ /* 0x000fe20000004100 */
[--C-:B------:R-:W-:Y:S01]  /*2040*/  SHF.R.U64 R197, R126, 0x10, R127.reuse ;  /* 0x000000107ec57819 */ /* 0x100fe2000000127f */
[----:B------:R-:W-:Y:S01]  /*2050*/  HADD2.F32 R194, -RZ, R125.H0_H0 ;  /* 0x2000007dffc27230 */ /* 0x000fe20000004100 */
[----:B------:R-:W-:Y:S01]  /*2060*/  MOV R190, R127 ;  /* 0x0000007f00be7202 */ /* 0x000fe20000000f00 */
[----:B------:R-:W-:Y:S01]  /*2070*/  HADD2.F32 R126, -RZ, R193.H0_H0 ;  /* 0x200000c1ff7e7230 */ /* 0x000fe20000004100 */
[C---:B------:R-:W-:Y:S01]  /*2080*/  FADD.FTZ R125, -R133.reuse, R192 ;  /* 0x000000c0857d7221 */ /* 0x040fe20000010100 */
[----:B------:R-:W-:Y:S01]  /*2090*/  HADD2.F32 R135, -RZ, R135.H0_H0 ;  /* 0x20000087ff877230 */ /* 0x000fe20000004100 */
[C---:B------:R-:W-:Y:S01]  /*20a0*/  FADD.FTZ R193, -R133.reuse, R188 ;  /* 0x000000bc85c17221 */ /* 0x040fe20000010100 */
[----:B------:R-:W-:Y:S01]  /*20b0*/  HADD2.F32 R197, -RZ, R197.H0_H0 ;  /* 0x200000c5ffc57230 */ /* 0x000fe20000004100 */
[----:B------:R-:W-:Y:S01]  /*20c0*/  FADD.FTZ R195, -R133, R194 ;  /* 0x000000c285c37221 */ /* 0x000fe20000010100 */
[----:B------:R-:W-:Y:S01]  /*20d0*/  HADD2.F32 R194, -RZ, R190.H0_H0 ;  /* 0x200000beffc27230 */ /* 0x000fe20000004100 */
[C---:B------:R-:W-:Y:S01]  /*20e0*/  FMUL.FTZ R190, R2.reuse, R125 ;  /* 0x0000007d02be7220 */ /* 0x040fe20000410000 */
[----:B------:R-:W-:Y:S01]  /*20f0*/  SHF.R.U32.HI R199, RZ, 0x10, R127 ;  /* 0x00000010ffc77819 */ /* 0x000fe2000001167f */
        /* <DEDUP_REMOVED lines=25> */
.L_x_1942:
[----:B------:R-:W-:Y:S05]  /*2290*/  BSYNC B1 ;  /* 0x0000000000017941 */ /* 0x000fea0003800000 */
.L_x_1941:
        /* <DEDUP_REMOVED lines=16> */
[----:B------:R-:W-:Y:S01]  /*23a0*/  SHF.R.U32.HI R201, RZ, 0x10, R125 ;  /* 0x00000010ffc97819 */ /* 0x000fe2000001167d */
[----:B---3--:R-:W-:Y:S02]  /*23b0*/  IMAD.MOV.U32 R135, RZ, RZ, R126 ;  /* 0x000000ffff877224 */ /* 0x008fe400078e007e */
        /* <DEDUP_REMOVED lines=38> */
.L_x_1944:
[----:B------:R-:W-:Y:S05]  /*2620*/  BSYNC B1 ;  /* 0x0000000000017941 */ /* 0x000fea0003800000 */
.L_x_1943:
        /* <DEDUP_REMOVED lines=21> */
[--C-:B------:R-:W-:Y:S01]  /*2780*/  IMAD.MOV.U32 R206, RZ, RZ, R127.reuse ;  /* 0x000000ffffce7224 */ /* 0x100fe200078e007f */
        /* <DEDUP_REMOVED lines=34> */
.L_x_1946:
[----:B------:R-:W-:Y:S05]  /*29b0*/  BSYNC B1 ;  /* 0x0000000000017941 */ /* 0x000fea0003800000 */
.L_x_1945:
[----:B------:R-:W-:-:S13]  /*29c0*/  ISETP.GE.U32.AND P3, PT, R158, 0x700, PT ;  /* 0x000007009e00780c */ /* 0x000fda0003f66070 */
[----:B------:R-:W-:Y:S05]  /*29d0*/  @!P3 BRA `(.L_x_1934) ;  /* 0x000003400000b947 */ /* 0x000fea0003800000 */
[----:B------:R-:W-:Y:S01]  /*29e0*/  ISETP.NE.AND P3, PT, R156, RZ, PT ;  /* 0x000000ff9c00720c */ /* 0x000fe20003f65270 */
[----:B------:R-:W-:-:S03]  /*29f0*/  IMAD.WIDE.U32 R124, R134, R129, c[0x0][0x188] ;  /* 0x00006200867c7625 */ /* 0x000fc600078e0081 */
[----:B-----5:R-:W-:Y:S01]  /*2a00*/  FSEL R189, R132, RZ, !P3 ;  /* 0x000000ff84bd7208 */ /* 0x020fe20005800000 */
[----:B------:R-:W-:Y:S01]  /*2a10*/  IMAD.WIDE.U32 R132, R130, R129, c[0x0][0x208] ;  /* 0x0000820082847625 */ /* 0x000fe200078e0081 */
[----:B------:R-:W-:Y:S01]  /*2a20*/  ISETP.NE.U32.AND P3, PT, RZ, c[0x0][0x218], PT ;  /* 0x00008600ff007a0c */ /* 0x000fe20003f65070 */
[----:B------:R-:W2:Y:S03]  /*2a30*/  LDG.E.64 R124, [R124.64] ;  /* 0x000000047c7c7981 */ /* 0x000ea6000c1e1b00 */
[----:B------:R-:W-:Y:S01]  /*2a40*/  ISETP.NE.AND.EX P3, PT, RZ, c[0x0][0x21c], PT, P3 ;  /* 0x00008700ff007a0c */ /* 0x000fe20003f65330 */
[----:B------:R-:W3:-:S12]  /*2a50*/  LDG.E.64 R132, [R132.64] ;  /* 0x0000000484847981 */ /* 0x000ed8000c1e1b00 */
[----:B------:R-:W-:-:S05]  /*2a60*/  @P3 IMAD.WIDE.U32 R126, R134, R129, c[0x0][0x218] ;  /* 0x00008600867e3625 */ /* 0x000fca00078e0081 */
[----:B------:R0:W5:Y:S01]  /*2a70*/  @P3 LDG.E.64 R166, [R126.64] ;  /* 0x000000047ea63981 */ /* 0x000162000c1e1b00 */
[----:B--2---:R-:W-:Y:S01]  /*2a80*/  SHF.R.U64 R188, R124, 0x10, R125 ;  /* 0x000000107cbc7819 */ /* 0x004fe2000000127d */
[----:B------:R-:W-:Y:S01]  /*2a90*/  HADD2.F32 R130, -RZ, R124.H0_H0 ;  /* 0x2000007cff827230 */ /* 0x000fe20000004100 */
[----:B---3--:R-:W-:-:S03]  /*2aa0*/  MOV R129, R132 ;  /* 0x0000008400817202 */ /* 0x008fc60000000f00 */
        /* <DEDUP_REMOVED lines=39> */
.L_x_1934:
[----:B------:R-:W-:Y:S05]  /*2d20*/  BSYNC B0 ;  /* 0x0000000000007941 */ /* 0x000fea0003800000 */
.L_x_1914:
[----:B------:R-:W-:Y:S02]  /*2d30*/  LOP3.LUT P3, RZ, R3, 0xff, RZ, 0xc0, !PT ;  /* 0x000000ff03ff7812 */ /* 0x000fe4000786c0ff */
[----:B0-----:R-:W-:-:S04]  /*2d40*/  SHF.R.U32.HI R126, RZ, 0x5, R159 ;  /* 0x00000005ff7e7819 */ /* 0x001fc8000001169f */
[----:B------:R-:W-:-:S07]  /*2d50*/  LOP3.LUT R244, R126, 0x7fffff8, RZ, 0xc0, !PT ;  /* 0x07fffff87ef47812 */ /* 0x000fce00078ec0ff */
[----:B------:R-:W-:Y:S02]  /*2d60*/  @!P3 IADD3 R244, R244, 0x8, RZ ;  /* 0x00000008f4f4b810 */ /* 0x000fe40007ffe0ff */
[----:B------:R-:W-:Y:S01]  /*2d70*/  LOP3.LUT P3, RZ, R159, 0x1f, RZ, 0xc0, !PT ;  /* 0x0000001f9fff7812 */ /* 0x000fe2000786c0ff */
[----:B------:R-:W-:Y:S10]  /*2d80*/  BRA.DIV ~URZ, `(.L_x_1947) ;  /* 0x000041e27f007947 */ /* 0x000ff4000b800000 */
[----:B------:R0:W1:Y:S02]  /*2d90*/  SHFL.DOWN PT, R134, R131, 0x10, 0x1f ;  /* 0x0a001f0083867f89 */ /* 0x00006400000e0000 */
.L_x_2081:
        /* <DEDUP_REMOVED lines=18> */
.L_x_2082:
        /* <DEDUP_REMOVED lines=20> */
[----:B-1----:R-:W-:Y:S01]  /*3000*/  FADD.FTZ R247, R247, R128 ;  /* 0x00000080f7f77221 */ /* 0x002fe20000010000 */
[----:B------:R-:W-:Y:S01]  /*3010*/  HFMA2.MMA R128, -RZ, RZ, 0, 0 ;  /* 0x00000000ff807435 */ /* 0x000fe200000001ff */
        /* <DEDUP_REMOVED lines=9> */
[----:B------:R-:W-:-:S03]  /*30b0*/  FADD.FTZ R246, R127, R246 ;  /* 0x000000f67ff67221 */ /* 0x000fc60000010000 */
        /* <DEDUP_REMOVED lines=10> */
[----:B------:R-:W-:-:S05]  /*3160*/  MOV R125, 0x8 ;  /* 0x00000008007d7802 */ /* 0x000fca0000000f00 */
[----:B------:R-:W-:-:S06]  /*3170*/  IMAD.WIDE.U32 R124, R128, R125, c[0x0][0x170] ;  /* 0x00005c00807c7625 */ /* 0x000fcc00078e007d */
[----:B------:R-:W2:Y:S02]  /*3180*/  LDG.E.64 R124, [R124.64] ;  /* 0x000000047c7c7981 */ /* 0x000ea4000c1e1b00 */
[C-C-:B--2---:R-:W-:Y:S02]  /*3190*/  SHF.R.U64 R243, R124.reuse, 0x10, R125.reuse ;  /* 0x000000107cf37819 */ /* 0x144fe4000000127d */
[--C-:B------:R-:W-:Y:S02]  /*31a0*/  SHF.R.U32.HI R126, RZ, 0x10, R125.reuse ;  /* 0x00000010ff7e7819 */ /* 0x100fe4000001167d */
[----:B------:R-:W-:Y:S02]  /*31b0*/  PRMT R242, R124, 0x5410, R125 ;  /* 0x000054107cf27816 */ /* 0x000fe4000000007d */
[----:B------:R-:W-:Y:S02]  /*31c0*/  PRMT R243, R243, 0x5410, R126 ;  /* 0x00005410f3f37816 */ /* 0x000fe4000000007e */
.L_x_1952:
[----:B------:R-:W-:Y:S05]  /*31d0*/  BSYNC B1 ;  /* 0x0000000000017941 */ /* 0x000fea0003800000 */
.L_x_1951:
        /* <DEDUP_REMOVED lines=10> */
.L_x_1954:
        /* <DEDUP_REMOVED lines=11> */
.L_x_1955:
[----:B------:R-:W-:Y:S05]  /*3330*/  BSYNC B1 ;  /* 0x0000000000017941 */ /* 0x000fea0003800000 */
.L_x_1953:
[----:B------:R-:W-:Y:S01]  /*3340*/  ISETP.NE.U32.AND P5, PT, RZ, c[0x0][0x258], PT ;  /* 0x00009600ff007a0c */ /* 0x000fe20003fa5070 */
[----:B------:R-:W-:Y:S01]  /*3350*/  @P3 FMUL.FTZ R124, R125, c[0x0][0x1ec] ;  /* 0x00007b007d7c3a20 */ /* 0x000fe20000410000 */
[----:B------:R-:W-:Y:S02]  /*3360*/  BSSY B1, `(.L_x_1956) ;  /* 0x0000017000017945 */ /* 0x000fe40003800000 */
[----:B------:R-:W-:Y:S01]  /*3370*/  ISETP.NE.AND.EX P5, PT, RZ, c[0x0][0x25c], PT, P5 ;  /* 0x00009700ff007a0c */ /* 0x000fe20003fa5350 */
[----:B------:R-:W-:-:S05]  /*3380*/  @P3 FMUL.FTZ R126, R31, R124 ;  /* 0x0000007c1f7e3220 */ /* 0x000fca0000410000 */
[----:B------:R-:W-:-:S04]  /*3390*/  @P3 F2FP.PACK_AB R126, RZ, R126 ;  /* 0x0000007eff7e323e */ /* 0x000fc800000000ff */
[----:B------:R-:W-:-:S03]  /*33a0*/  @P3 PRMT R161, R126, 0x7610, R161 ;  /* 0x000076107ea13816 */ /* 0x000fc600000000a1 */
[----:B------:R-:W-:Y:S01]  /*33b0*/  @P5 F2FP.PACK_AB R127, RZ, R125 ;  /* 0x0000007dff7f523e */ /* 0x000fe200000000ff */
[----:B------:R-:W-:-:S03]  /*33c0*/  @P3 HADD2.F32 R125, -RZ, R242.H0_H0 ;  /* 0x200000f2ff7d3230 */ /* 0x000fc60000004100 */
[----:B------:R-:W-:Y:S02]  /*33d0*/  @P5 PRMT R160, R127, 0x7610, R160 ;  /* 0x000076107fa05816 */ /* 0x000fe400000000a0 */
[----:B------:R-:W-:Y:S01]  /*33e0*/  @P3 FFMA.FTZ R96, R124, R125, R96 ;  /* 0x0000007d7c603223 */ /* 0x000fe20000010060 */
[----:B------:R-:W-:Y:S05]  /*33f0*/  @P2 BRA `(.L_x_1957) ;  /* 0x0000005000002947 */ /* 0x000fea0003800000 */
[----:B------:R-:W-:Y:S01]  /*3400*/  HFMA2.MMA R125, -RZ, RZ, 0, 0 ;  /* 0x00000000ff7d7435 */ /* 0x000fe200000001ff */
[----:B------:R-:W-:Y:S05]  /*3410*/  @!P4 BRA `(.L_x_1958) ;  /* 0x000000b00000c947 */ /* 0x000fea0003800000 */
[----:B------:R-:W-:-:S05]  /*3420*/  SHF.R.U64 R125, R178, 0x10, R179 ;  /* 0x00000010b27d7819 */ /* 0x000fca00000012b3 */
[----:B------:R-:W-:Y:S01]  /*3430*/  HADD2.F32 R125, -RZ, R125.H0_H0 ;  /* 0x2000007dff7d7230 */ /* 0x000fe20000004100 */
[----:B------:R-:W-:Y:S05]  /*3440*/  BRA `(.L_x_1958) ;  /* 0x0000008000007947 */ /* 0x000fea0003800000 */
.L_x_1957:
        /* <DEDUP_REMOVED lines=8> */
.L_x_1958:
[----:B------:R-:W-:Y:S05]  /*34d0*/  BSYNC B1 ;  /* 0x0000000000017941 */ /* 0x000fea0003800000 */
.L_x_1956:
[----:B------:R-:W-:Y:S01]  /*34e0*/  @P3 FMUL.FTZ R124, R125, c[0x0][0x1ec] ;  /* 0x00007b007d7c3a20 */ /* 0x000fe20000410000 */
[----:B------:R-:W-:Y:S01]  /*34f0*/  @P5 F2FP.PACK_AB R127, RZ, R125 ;  /* 0x0000007dff7f523e */ /* 0x000fe200000000ff */
[----:B------:R-:W-:Y:S01]  /*3500*/  @P3 HADD2.F32 R125, -RZ, R243.H0_H0 ;  /* 0x200000f3ff7d3230 */ /* 0x000fe20000004100 */
[----:B------:R-:W-:Y:S01]  /*3510*/  BSSY B1, `(.L_x_1959) ;  /* 0x0000012000017945 */ /* 0x000fe20003800000 */
[----:B------:R-:W-:Y:S01]  /*3520*/  @P3 FMUL.FTZ R126, R30, R124 ;  /* 0x0000007c1e7e3220 */ /* 0x000fe20000410000 */
[----:B------:R-:W-:Y:S02]  /*3530*/  @P5 PRMT R162, R127, 0x7610, R162 ;  /* 0x000076107fa25816 */ /* 0x000fe400000000a2 */
[----:B------:R-:W-:Y:S02]  /*3540*/  @P3 FFMA.FTZ R97, R124, R125, R97 ;  /* 0x0000007d7c613223 */ /* 0x000fe40000010061 */
[----:B------:R-:W-:-:S04]  /*3550*/  @P3 F2FP.PACK_AB R126, RZ, R126 ;  /* 0x0000007eff7e323e */ /* 0x000fc800000000ff */
[----:B------:R-:W-:Y:S01]  /*3560*/  @P3 PRMT R163, R126, 0x7610, R163 ;  /* 0x000076107ea33816 */ /* 0x000fe200000000a3 */
[----:B------:R-:W-:Y:S05]  /*3570*/  @P2 BRA `(.L_x_1960) ;  /* 0x0000004000002947 */ /* 0x000fea0003800000 */
[----:B------:R-:W-:Y:S01]  /*3580*/  MOV R125, RZ ;  /* 0x000000ff007d7202 */ /* 0x000fe20000000f00 */
[----:B------:R-:W-:Y:S05]  /*3590*/  @!P4 BRA `(.L_x_1961) ;  /* 0x000000900000c947 */ /* 0x000fea0003800000 */
[----:B------:R-:W-:Y:S01]  /*35a0*/  HADD2.F32 R125, -RZ, R179.H0_H0 ;  /* 0x200000b3ff7d7230 */ /* 0x000fe20000004100 */
[----:B------:R-:W-:Y:S05]  /*35b0*/  BRA `(.L_x_1961) ;  /* 0x0000007000007947 */ /* 0x000fea0003800000 */
.L_x_1960:
[----:B------:R-:W-:Y:S01]  /*35c0*/  ISETP.NE.AND P6, PT, R156, RZ, PT ;  /* 0x000000ff9c00720c */ /* 0x000fe20003fc5270 */
[----:B------:R-:W-:-:S03]  /*35d0*/  @P4 HADD2.F32 R124, -RZ, R179.H0_H0 ;  /* 0x200000b3ff7c4230 */ /* 0x000fc60000004100 */
[----:B------:R-:W-:-:S05]  /*35e0*/  FSEL R125, R129, RZ, !P6 ;  /* 0x000000ff817d7208 */ /* 0x000fca0007000000 */
[----:B------:R-:W-:-:S04]  /*35f0*/  FFMA.FTZ R125, R235, R130, R125 ;  /* 0x00000082eb7d7223 */ /* 0x000fc8000001007d */
[----:B------:R-:W-:-:S04]  /*3600*/  FADD.FTZ R125, R234, -R125 ;  /* 0x8000007dea7d7221 */ /* 0x000fc80000010000 */
[----:B------:R-:W-:-:S04]  /*3610*/  FMUL.FTZ R125, R2, R125 ;  /* 0x0000007d027d7220 */ /* 0x000fc80000410000 */
[----:B------:R-:W-:Y:S02]  /*3620*/  @P4 FADD.FTZ R125, R125, R124 ;  /* 0x0000007c7d7d4221 */ /* 0x000fe40000010000 */
.L_x_1961:
[----:B------:R-:W-:Y:S05]  /*3630*/  BSYNC B1 ;  /* 0x0000000000017941 */ /* 0x000fea0003800000 */
.L_x_1959:
[----:B------:R-:W-:Y:S01]  /*3640*/  @P3 FMUL.FTZ R124, R125, c[0x0][0x1ec] ;  /* 0x00007b007d7c3a20 */ /* 0x000fe20000410000 */
[----:B------:R-:W-:Y:S01]  /*3650*/  @P5 F2FP.PACK_AB R127, RZ, R125 ;  /* 0x0000007dff7f523e */ /* 0x000fe200000000ff */
[----:B------:R-:W-:Y:S01]  /*3660*/  @P3 HADD2.F32 R125, -RZ, R242.H1_H1 ;  /* 0x300000f2ff7d3230 */ /* 0x000fe20000004100 */
[----:B------:R-:W-:Y:S01]  /*3670*/  BSSY B1, `(.L_x_1962) ;  /* 0x0000014000017945 */ /* 0x000fe20003800000 */
[----:B------:R-:W-:Y:S01]  /*3680*/  @P3 FMUL.FTZ R126, R29, R124 ;  /* 0x0000007c1d7e3220 */ /* 0x000fe20000410000 */
[----:B------:R-:W-:Y:S02]  /*3690*/  @P5 PRMT R164, R127, 0x7610, R164 ;  /* 0x000076107fa45816 */ /* 0x000fe400000000a4 */
[----:B------:R-:W-:Y:S02]  /*36a0*/  @P3 FFMA.FTZ R98, R124, R125, R98 ;  /* 0x0000007d7c623223 */ /* 0x000fe40000010062 */
[----:B------:R-:W-:-:S04]  /*36b0*/  @P3 F2FP.PACK_AB R126, RZ, R126 ;  /* 0x0000007eff7e323e */ /* 0x000fc800000000ff */
[----:B------:R-:W-:Y:S01]  /*36c0*/  @P3 PRMT R165, R126, 0x7610, R165 ;  /* 0x000076107ea53816 */ /* 0x000fe200000000a5 */
[----:B------:R-:W-:Y:S05]  /*36d0*/  @P2 BRA `(.L_x_1963) ;  /* 0x0000005000002947 */ /* 0x000fea0003800000 */
[----:B------:R-:W-:Y:S01]  /*36e0*/  IMAD.MOV.U32 R125, RZ, RZ, RZ ;  /* 0x000000ffff7d7224 */ /* 0x000fe200078e00ff */
[----:B------:R-:W-:Y:S05]  /*36f0*/  @!P4 BRA `(.L_x_1964) ;  /* 0x000000b00000c947 */ /* 0x000fea0003800000 */
[----:B------:R-:W-:-:S05]  /*3700*/  SHF.R.U32.HI R125, RZ, 0x10, R179 ;  /* 0x00000010ff7d7819 */ /* 0x000fca00000116b3 */
[----:B------:R-:W-:Y:S01]  /*3710*/  HADD2.F32 R125, -RZ, R125.H0_H0 ;  /* 0x2000007dff7d7230 */ /* 0x000fe20000004100 */
[----:B------:R-:W-:Y:S05]  /*3720*/  BRA `(.L_x_1964) ;  /* 0x0000008000007947 */ /* 0x000fea0003800000 */
.L_x_1963:
        /* <DEDUP_REMOVED lines=8> */
.L_x_1964:
[----:B------:R-:W-:Y:S05]  /*37b0*/  BSYNC B1 ;  /* 0x0000000000017941 */ /* 0x000fea0003800000 */
.L_x_1962:
[----:B------:R-:W-:Y:S01]  /*37c0*/  @P3 FMUL.FTZ R131, R125, c[0x0][0x1ec] ;  /* 0x00007b007d833a20 */ /* 0x000fe20000410000 */
[----:B------:R-:W-:Y:S02]  /*37d0*/  @P5 F2FP.PACK_AB R125, RZ, R125 ;  /* 0x0000007dff7d523e */ /* 0x000fe400000000ff */
[----:B------:R-:W-:Y:S01]  /*37e0*/  IADD3 R0, R0, 0x100, RZ ;  /* 0x0000010000007810 */ /* 0x000fe20007ffe0ff */
[----:B------:R-:W-:Y:S01]  /*37f0*/  @P3 FMUL.FTZ R124, R28, R131 ;  /* 0x000000831c7c3220 */ /* 0x000fe20000410000 */
[----:B------:R-:W-:-:S04]  /*3800*/  @P5 PRMT R181, R125, 0x7610, R181 ;  /* 0x000076107db55816 */ /* 0x000fc800000000b5 */
[----:B------:R-:W-:Y:S01]  /*3810*/  @P3 F2FP.PACK_AB R133, RZ, R124 ;  /* 0x0000007cff85323e */ /* 0x000fe200000000ff */
[----:B------:R-:W-:Y:S05]  /*3820*/  @!P5 BRA `(.L_x_1965) ;  /* 0x000000800000d947 */ /* 0x000fea0003800000 */
[----:B------:R-:W-:Y:S02]  /*3830*/  LOP3.LUT R124, R162, 0xffff, RZ, 0xc0, !PT ;  /* 0x0000ffffa27c7812 */ /* 0x000fe400078ec0ff */
[----:B------:R-:W-:-:S03]  /*3840*/  PRMT R127, R164, 0x5410, R181 ;  /* 0x00005410a47f7816 */ /* 0x000fc600000000b5 */
[----:B------:R-:W-:-:S05]  /*3850*/  IMAD.WIDE.U32 R124, R124, 0x10000, RZ ;  /* 0x000100007c7c7825 */ /* 0x000fca00078e00ff */
[----:B------:R-:W-:Y:S01]  /*3860*/  LOP3.LUT R125, R127, R125, RZ, 0xfc, !PT ;  /* 0x0000007d7f7d7212 */ /* 0x000fe200078efcff */
[----:B------:R-:W-:Y:S01]  /*3870*/  HFMA2.MMA R127, -RZ, RZ, 0, 4.76837158203125e-07 ;  /* 0x00000008ff7f7435 */ /* 0x000fe200000001ff */
[----:B------:R-:W-:-:S09]  /*3880*/  LOP3.LUT R124, R124, 0xffff, R160, 0xf8, !PT ;  /* 0x0000ffff7c7c7812 */ /* 0x000fd200078ef8a0 */
[----:B------:R-:W-:-:S05]  /*3890*/  IMAD.WIDE.U32 R126, R240, R127, c[0x0][0x258] ;  /* 0x00009600f07e7625 */ /* 0x000fca00078e007f */
[----:B------:R0:W-:Y:S02]  /*38a0*/  STG.E.64 [R126.64], R124 ;  /* 0x0000007c7e007986 */ /* 0x0001e4000c101b04 */
.L_x_1965:
[----:B------:R-:W-:Y:S01]  /*38b0*/  BSSY B1, `(.L_x_1966) ;  /* 0x000000c000017945 */ /* 0x000fe20003800000 */
[----:B------:R-:W-:Y:S01]  /*38c0*/  @P3 HADD2.F32 R132, -RZ, R243.H1_H1 ;  /* 0x300000f3ff843230 */ /* 0x000fe20000004100 */
[----:B------:R-:W-:Y:S01]  /*38d0*/  @P3 PRMT R180, R133, 0x7610, R180 ;  /* 0x0000761085b43816 */ /* 0x000fe200000000b4 */
        /* <DEDUP_REMOVED lines=9> */
.L_x_1967:
[----:B------:R-:W-:Y:S05]  /*3970*/  BSYNC B1 ;  /* 0x0000000000017941 */ /* 0x000fea0003800000 */
.L_x_1966:
[----:B------:R-:W-:Y:S01]  /*3980*/  @P3 FFMA.FTZ R99, R131, R132, R99 ;  /* 0x0000008483633223 */ /* 0x000fe20000010063 */
[----:B------:R-:W-:Y:S02]  /*3990*/  IADD3 R128, R128, 0x100, RZ ;  /* 0x0000010080807810 */ /* 0x000fe40007ffe0ff */
.L_x_1950:
[----:B------:R-:W-:Y:S05]  /*39a0*/  BSYNC B0 ;  /* 0x0000000000007941 */ /* 0x000fea0003800000 */
.L_x_1949:
        /* <DEDUP_REMOVED lines=14> */
.L_x_1971:
[----:B------:R-:W-:Y:S05]  /*3a90*/  BSYNC B1 ;  /* 0x0000000000017941 */ /* 0x000fea0003800000 */
.L_x_1970:
[----:B------:R-:W-:Y:S01]  /*3aa0*/  BSSY B1, `(.L_x_1972) ;  /* 0x0000013000017945 */ /* 0x000fe20003800000 */
[----:B------:R-:W-:Y:S05]  /*3ab0*/  @P2 BRA `(.L_x_1973) ;  /* 0x0000008000002947 */ /* 0x000fea0003800000 */
[----:B------:R-:W-:Y:S01]  /*3ac0*/  ULDC.64 UR6, c[0x0][0x218] ;  /* 0x0000860000067ab9 */ /* 0x000fe20000000a00 */
[----:B------:R-:W-:Y:S01]  /*3ad0*/  HFMA2.MMA R125, -RZ, RZ, 0, 0 ;  /* 0x00000000ff7d7435 */ /* 0x000fe200000001ff */
[----:B------:R-:W-:-:S04]  /*3ae0*/  UISETP.NE.U32.AND UP0, UPT, URZ, UR6, UPT ;  /* 0x000000063f00728c */ /* 0x000fc8000bf05070 */
[----:B------:R-:W-:-:S06]  /*3af0*/  UISETP.NE.AND.EX UP0, UPT, URZ, UR7, UPT, UP0 ;  /* 0x000000073f00728c */ /* 0x000fcc000bf05300 */
[----:B------:R-:W-:-:S13]  /*3b00*/  PLOP3.LUT P4, PT, PT, PT, UP0, 0x80, 0x0 ;  /* 0x000000000000781c */ /* 0x000fda0003f8f008 */
[----:B------:R-:W-:Y:S05]  /*3b10*/  @!P4 BRA `(.L_x_1974) ;  /* 0x000000b00000c947 */ /* 0x000fea0003800000 */
[----:B------:R-:W-:Y:S01]  /*3b20*/  HADD2.F32 R125, -RZ, R176.H0_H0 ;  /* 0x200000b0ff7d7230 */ /* 0x000fe20000004100 */
[----:B------:R-:W-:Y:S05]  /*3b30*/  BRA `(.L_x_1974) ;  /* 0x0000009000007947 */ /* 0x000fea0003800000 */
.L_x_1973:
        /* <DEDUP_REMOVED lines=9> */
.L_x_1974:
[----:B------:R-:W-:Y:S05]  /*3bd0*/  BSYNC B1 ;  /* 0x0000000000017941 */ /* 0x000fea0003800000 */
.L_x_1972:
[----:B------:R-:W-:Y:S01]  /*3be0*/  ISETP.NE.U32.AND P5, PT, RZ, c[0x0][0x258], PT ;  /* 0x00009600ff007a0c */ /* 0x000fe20003fa5070 */
[----:B------:R-:W-:Y:S01]  /*3bf0*/  @P3 FMUL.FTZ R124, R125, c[0x0][0x1ec] ;  /* 0x00007b007d7c3a20 */ /* 0x000fe20000410000 */
[----:B------:R-:W-:Y:S01]  /*3c00*/  @P3 HADD2.F32 R131, -RZ, R242.H0_H0 ;  /* 0x200000f2ff833230 */ /* 0x000fe20000004100 */
[----:B------:R-:W-:Y:S01]  /*3c10*/  BSSY B1, `(.L_x_1975) ;  /* 0x0000014000017945 */ /* 0x000fe20003800000 */
[----:B------:R-:W-:-:S03]  /*3c20*/  ISETP.NE.AND.EX P5, PT, RZ, c[0x0][0x25c], PT, P5 ;  /* 0x00009700ff007a0c */ /* 0x000fc60003fa5350 */
[----:B------:R-:W-:-:S10]  /*3c30*/  @P3 FFMA.FTZ R100, R131, R124, R100 ;  /* 0x0000007c83643223 */ /* 0x000fd40000010064 */
[----:B------:R-:W-:Y:S01]  /*3c40*/  @P5 F2FP.PACK_AB R126, RZ, R125 ;  /* 0x0000007dff7e523e */ /* 0x000fe200000000ff */
[----:B------:R-:W-:-:S03]  /*3c50*/  @P3 FMUL.FTZ R125, R27, R124 ;  /* 0x0000007c1b7d3220 */ /* 0x000fc60000410000 */
[----:B------:R-:W-:Y:S02]  /*3c60*/  @P5 PRMT R160, R126, 0x7610, R160 ;  /* 0x000076107ea05816 */ /* 0x000fe400000000a0 */
        /* <DEDUP_REMOVED lines=8> */
.L_x_1976:
[----:B------:R-:W-:Y:S01]  /*3cf0*/  FFMA.FTZ R125, R229, R130, R127 ;  /* 0x00000082e57d7223 */ /* 0x000fe2000001007f */
[----:B------:R-:W-:-:S03]  /*3d00*/  @P4 SHF.R.U64 R124, R176, 0x10, R177 ;  /* 0x00000010b07c4819 */ /* 0x000fc600000012b1 */
[----:B------:R-:W-:Y:S02]  /*3d10*/  FADD.FTZ R125, R228, -R125 ;  /* 0x8000007de47d7221 */ /* 0x000fe40000010000 */
[----:B------:R-:W-:Y:S02]  /*3d20*/  @P4 HADD2.F32 R124, -RZ, R124.H0_H0 ;  /* 0x2000007cff7c4230 */ /* 0x000fe40000004100 */
[----:B------:R-:W-:-:S04]  /*3d30*/  FMUL.FTZ R125, R2, R125 ;  /* 0x0000007d027d7220 */ /* 0x000fc80000410000 */
[----:B------:R-:W-:Y:S02]  /*3d40*/  @P4 FADD.FTZ R125, R125, R124 ;  /* 0x0000007c7d7d4221 */ /* 0x000fe40000010000 */
.L_x_1977:
[----:B------:R-:W-:Y:S05]  /*3d50*/  BSYNC B1 ;  /* 0x0000000000017941 */ /* 0x000fea0003800000 */
.L_x_1975:
[----:B------:R-:W-:Y:S01]  /*3d60*/  @P3 FMUL.FTZ R124, R125, c[0x0][0x1ec] ;  /* 0x00007b007d7c3a20 */ /* 0x000fe20000410000 */
[----:B------:R-:W-:Y:S01]  /*3d70*/  @P5 F2FP.PACK_AB R131, RZ, R125 ;  /* 0x0000007dff83523e */ /* 0x000fe200000000ff */
[----:B------:R-:W-:Y:S01]  /*3d80*/  @P3 HADD2.F32 R126, -RZ, R243.H0_H0 ;  /* 0x200000f3ff7e3230 */ /* 0x000fe20000004100 */
[----:B------:R-:W-:Y:S01]  /*3d90*/  BSSY B1, `(.L_x_1978) ;  /* 0x0000010000017945 */ /* 0x000fe20003800000 */
[-C--:B------:R-:W-:Y:S01]  /*3da0*/  @P3 FMUL.FTZ R125, R26, R124.reuse ;  /* 0x0000007c1a7d3220 */ /* 0x080fe20000410000 */
[----:B------:R-:W-:Y:S02]  /*3db0*/  @P5 PRMT R162, R131, 0x7610, R162 ;  /* 0x0000761083a25816 */ /* 0x000fe400000000a2 */
[----:B------:R-:W-:Y:S02]  /*3dc0*/  @P3 FFMA.FTZ R101, R126, R124, R101 ;  /* 0x0000007c7e653223 */ /* 0x000fe40000010065 */
[----:B------:R-:W-:-:S04]  /*3dd0*/  @P3 F2FP.PACK_AB R125, RZ, R125 ;  /* 0x0000007dff7d323e */ /* 0x000fc800000000ff */
[----:B------:R-:W-:Y:S01]  /*3de0*/  @P3 PRMT R163, R125, 0x7610, R163 ;  /* 0x000076107da33816 */ /* 0x000fe200000000a3 */
[----:B------:R-:W-:Y:S05]  /*3df0*/  @P2 BRA `(.L_x_1979) ;  /* 0x0000004000002947 */ /* 0x000fea0003800000 */
[----:B------:R-:W-:Y:S01]  /*3e00*/  IMAD.MOV.U32 R125, RZ, RZ, RZ ;  /* 0x000000ffff7d7224 */ /* 0x000fe200078e00ff */
[----:B------:R-:W-:Y:S05]  /*3e10*/  @!P4 BRA `(.L_x_1980) ;  /* 0x000000700000c947 */ /* 0x000fea0003800000 */
[----:B------:R-:W-:Y:S01]  /*3e20*/  HADD2.F32 R125, -RZ, R177.H0_H0 ;  /* 0x200000b1ff7d7230 */ /* 0x000fe20000004100 */
[----:B------:R-:W-:Y:S05]  /*3e30*/  BRA `(.L_x_1980) ;  /* 0x0000005000007947 */ /* 0x000fea0003800000 */
.L_x_1979:
[----:B------:R-:W-:-:S04]  /*3e40*/  FFMA.FTZ R124, R227, R130, R127 ;  /* 0x00000082e37c7223 */ /* 0x000fc8000001007f */
[----:B------:R-:W-:Y:S01]  /*3e50*/  FADD.FTZ R125, R225, -R124 ;  /* 0x8000007ce17d7221 */ /* 0x000fe20000010000 */
[----:B------:R-:W-:-:S03]  /*3e60*/  @P4 HADD2.F32 R124, -RZ, R177.H0_H0 ;  /* 0x200000b1ff7c4230 */ /* 0x000fc60000004100 */
[----:B------:R-:W-:-:S04]  /*3e70*/  FMUL.FTZ R125, R2, R125 ;  /* 0x0000007d027d7220 */ /* 0x000fc80000410000 */
[----:B------:R-:W-:Y:S02]  /*3e80*/  @P4 FADD.FTZ R125, R125, R124 ;  /* 0x0000007c7d7d4221 */ /* 0x000fe40000010000 */
.L_x_1980:
[----:B------:R-:W-:Y:S05]  /*3e90*/  BSYNC B1 ;  /* 0x0000000000017941 */ /* 0x000fea0003800000 */
.L_x_1978:
[----:B------:R-:W-:Y:S01]  /*3ea0*/  @P3 FMUL.FTZ R124, R125, c[0x0][0x1ec] ;  /* 0x00007b007d7c3a20 */ /* 0x000fe20000410000 */
[----:B------:R-:W-:Y:S01]  /*3eb0*/  @P5 F2FP.PACK_AB R126, RZ, R125 ;  /* 0x0000007dff7e523e */ /* 0x000fe200000000ff */
[----:B------:R-:W-:Y:S01]  /*3ec0*/  @P3 HADD2.F32 R131, -RZ, R242.H1_H1 ;  /* 0x300000f2ff833230 */ /* 0x000fe20000004100 */
[----:B------:R-:W-:Y:S01]  /*3ed0*/  BSSY B1, `(.L_x_1981) ;  /* 0x0000012000017945 */ /* 0x000fe20003800000 */
[-C--:B------:R-:W-:Y:S01]  /*3ee0*/  @P3 FMUL.FTZ R125, R25, R124.reuse ;  /* 0x0000007c197d3220 */ /* 0x080fe20000410000 */
[----:B------:R-:W-:Y:S02]  /*3ef0*/  @P5 PRMT R164, R126, 0x7610, R164 ;  /* 0x000076107ea45816 */ /* 0x000fe400000000a4 */
[----:B------:R-:W-:Y:S02]  /*3f00*/  @P3 FFMA.FTZ R102, R131, R124, R102 ;  /* 0x0000007c83663223 */ /* 0x000fe40000010066 */
[----:B------:R-:W-:-:S04]  /*3f10*/  @P3 F2FP.PACK_AB R125, RZ, R125 ;  /* 0x0000007dff7d323e */ /* 0x000fc800000000ff */
[----:B------:R-:W-:Y:S01]  /*3f20*/  @P3 PRMT R165, R125, 0x7610, R165 ;  /* 0x000076107da53816 */ /* 0x000fe200000000a5 */
[----:B------:R-:W-:Y:S05]  /*3f30*/  @P2 BRA `(.L_x_1982) ;  /* 0x0000005000002947 */ /* 0x000fea0003800000 */
[----:B------:R-:W-:Y:S01]  /*3f40*/  HFMA2.MMA R125, -RZ, RZ, 0, 0 ;  /* 0x00000000ff7d7435 */ /* 0x000fe200000001ff */
[----:B------:R-:W-:Y:S05]  /*3f50*/  @!P4 BRA `(.L_x_1983) ;  /* 0x000000900000c947 */ /* 0x000fea0003800000 */
[----:B------:R-:W-:-:S05]  /*3f60*/  SHF.R.U32.HI R125, RZ, 0x10, R177 ;  /* 0x00000010ff7d7819 */ /* 0x000fca00000116b1 */
[----:B------:R-:W-:Y:S01]  /*3f70*/  HADD2.F32 R125, -RZ, R125.H0_H0 ;  /* 0x2000007dff7d7230 */ /* 0x000fe20000004100 */
[----:B------:R-:W-:Y:S05]  /*3f80*/  BRA `(.L_x_1983) ;  /* 0x0000006000007947 */ /* 0x000fea0003800000 */
.L_x_1982:
[----:B------:R-:W-:Y:S01]  /*3f90*/  FFMA.FTZ R124, R226, R130, R127 ;  /* 0x00000082e27c7223 */ /* 0x000fe2000001007f */
[----:B------:R-:W-:-:S03]  /*3fa0*/  @P4 SHF.R.U32.HI R126, RZ, 0x10, R177 ;  /* 0x00000010ff7e4819 */ /* 0x000fc600000116b1 */
[----:B------:R-:W-:Y:S02]  /*3fb0*/  FADD.FTZ R125, R223, -R124 ;  /* 0x8000007cdf7d7221 */ /* 0x000fe40000010000 */
[----:B------:R-:W-:Y:S02]  /*3fc0*/  @P4 HADD2.F32 R126, -RZ, R126.H0_H0 ;  /* 0x2000007eff7e4230 */ /* 0x000fe40000004100 */
[----:B------:R-:W-:-:S04]  /*3fd0*/  FMUL.FTZ R125, R2, R125 ;  /* 0x0000007d027d7220 */ /* 0x000fc80000410000 */
[----:B------:R-:W-:Y:S02]  /*3fe0*/  @P4 FADD.FTZ R125, R125, R126 ;  /* 0x0000007e7d7d4221 */ /* 0x000fe40000010000 */
.L_x_1983:
[----:B------:R-:W-:Y:S05]  /*3ff0*/  BSYNC B1 ;  /* 0x0000000000017941 */ /* 0x000fea0003800000 */
.L_x_1981:
[----:B------:R-:W-:Y:S01]  /*4000*/  @P3 FMUL.FTZ R124, R125, c[0x0][0x1ec] ;  /* 0x00007b007d7c3a20 */ /* 0x000fe20000410000 */
[----:B------:R-:W-:Y:S01]  /*4010*/  @P3 HADD2.F32 R127, -RZ, R243.H1_H1 ;  /* 0x300000f3ff7f3230 */ /* 0x000fe20000004100 */
[----:B------:R-:W-:Y:S02]  /*4020*/  @P5 F2FP.PACK_AB R125, RZ, R125 ;  /* 0x0000007dff7d523e */ /* 0x000fe400000000ff */
[-C--:B------:R-:W-:Y:S02]  /*4030*/  @P3 FMUL.FTZ R126, R24, R124.reuse ;  /* 0x0000007c187e3220 */ /* 0x080fe40000410000 */
[----:B------:R-:W-:Y:S01]  /*4040*/  @P3 FFMA.FTZ R103, R127, R124, R103 ;  /* 0x0000007c7f673223 */ /* 0x000fe20000010067 */
[----:B------:R-:W-:Y:S02]  /*4050*/  @P5 PRMT R181, R125, 0x7610, R181 ;  /* 0x000076107db55816 */ /* 0x000fe400000000b5 */
[----:B------:R-:W-:-:S04]  /*4060*/  @P3 F2FP.PACK_AB R126, RZ, R126 ;  /* 0x0000007eff7e323e */ /* 0x000fc800000000ff */
[----:B------:R-:W-:Y:S01]  /*4070*/  @P3 PRMT R180, R126, 0x7610, R180 ;  /* 0x000076107eb43816 */ /* 0x000fe200000000b4 */
        /* <DEDUP_REMOVED lines=9> */
.L_x_1984:
        /* <DEDUP_REMOVED lines=10> */
.L_x_1986:
[----:B------:R-:W-:Y:S05]  /*41b0*/  BSYNC B1 ;  /* 0x0000000000017941 */ /* 0x000fea0003800000 */
.L_x_1985:
[----:B------:R-:W-:Y:S02]  /*41c0*/  IADD3 R0, R0, 0x100, RZ ;  /* 0x0000010000007810 */ /* 0x000fe40007ffe0ff */
[----:B------:R-:W-:Y:S02]  /*41d0*/  IADD3 R128, R128, 0x100, RZ ;  /* 0x0000010080807810 */ /* 0x000fe40007ffe0ff */
.L_x_1969:
[----:B------:R-:W-:Y:S05]  /*41e0*/  BSYNC B0 ;  /* 0x0000000000007941 */ /* 0x000fea0003800000 */
.L_x_1968:
[----:B------:R-:W-:Y:S01]  /*41f0*/  ISETP.GE.U32.AND P4, PT, R158, 0x300, PT ;  /* 0x000003009e00780c */ /* 0x000fe20003f86070 */
[----:B------:R-:W-:-:S12]  /*4200*/  BSSY B0, `(.L_x_1987) ;  /* 0x0000082000007945 */ /* 0x000fd80003800000 */
[----:B------:R-:W-:Y:S05]  /*4210*/  @!P4 BRA `(.L_x_1988) ;  /* 0x000008000000c947 */ /* 0x000fea0003800000 */
[----:B------:R-:W-:Y:S01]  /*4220*/  ISETP.NE.AND P4, PT, R156, RZ, PT ;  /* 0x000000ff9c00720c */ /* 0x000fe20003f85270 */
[----:B------:R-:W-:Y:S03]  /*4230*/  BSSY B1, `(.L_x_1989) ;  /* 0x000000a000017945 */ /* 0x000fe60003800000 */
[----:B0-----:R-:W-:Y:S01]  /*4240*/  FSEL R127, R129, RZ, !P4 ;  /* 0x000000ff817f7208 */ /* 0x001fe20006000000 */
[----:B------:R-:W-:Y:S05]  /*4250*/  @!P3 BRA `(.L_x_1990) ;  /* 0x000000700000b947 */ /* 0x000fea0003800000 */
[----:B------:R-:W-:-:S10]  /*4260*/  HFMA2.MMA R125, -RZ, RZ, 0, 4.76837158203125e-07 ;  /* 0x00000008ff7d7435 */ /* 0x000fd400000001ff */
[----:B------:R-:W-:-:S06]  /*4270*/  IMAD.WIDE.U32 R124, R128, R125, c[0x0][0x170] ;  /* 0x00005c00807c7625 */ /* 0x000fcc00078e007d */
[----:B------:R-:W2:Y:S02]  /*4280*/  LDG.E.64 R124, [R124.64] ;  /* 0x000000047c7c7981 */ /* 0x000ea4000c1e1b00 */
[C-C-:B--2---:R-:W-:Y:S02]  /*4290*/  SHF.R.U64 R243, R124.reuse, 0x10, R125.reuse ;  /* 0x000000107cf37819 */ /* 0x144fe4000000127d */
[--C-:B------:R-:W-:Y:S02]  /*42a0*/  SHF.R.U32.HI R126, RZ, 0x10, R125.reuse ;  /* 0x00000010ff7e7819 */ /* 0x100fe4000001167d */
[----:B------:R-:W-:Y:S02]  /*42b0*/  PRMT R242, R124, 0x5410, R125 ;  /* 0x000054107cf27816 */ /* 0x000fe4000000007d */
[----:B------:R-:W-:Y:S02]  /*42c0*/  PRMT R243, R243, 0x5410, R126 ;  /* 0x00005410f3f37816 */ /* 0x000fe4000000007e */
.L_x_1990:
[----:B------:R-:W-:Y:S05]  /*42d0*/  BSYNC B1 ;  /* 0x0000000000017941 */ /* 0x000fea0003800000 */
.L_x_1989:
        /* <DEDUP_REMOVED lines=10> */
.L_x_1992:
        /* <DEDUP_REMOVED lines=9> */
.L_x_1993:
[----:B------:R-:W-:Y:S05]  /*4410*/  BSYNC B1 ;  /* 0x0000000000017941 */ /* 0x000fea0003800000 */
.L_x_1991:
        /* <DEDUP_REMOVED lines=12> */
[----:B------:R-:W-:Y:S01]  /*44e0*/  IMAD.MOV.U32 R125, RZ, RZ, RZ ;  /* 0x000000ffff7d7224 */ /* 0x000fe200078e00ff */
[----:B------:R-:W-:Y:S05]  /*44f0*/  @!P4 BRA `(.L_x_1996) ;  /* 0x000000900000c947 */ /* 0x000fea0003800000 */
[----:B------:R-:W-:-:S05]  /*4500*/  SHF.R.U64 R125, R174, 0x10, R175 ;  /* 0x00000010ae7d7819 */ /* 0x000fca00000012af */
[----:B------:R-:W-:Y:S01]  /*4510*/  HADD2.F32 R125, -RZ, R125.H0_H0 ;  /* 0x2000007dff7d7230 */ /* 0x000fe20000004100 */
[----:B------:R-:W-:Y:S05]  /*4520*/  BRA `(.L_x_1996) ;  /* 0x0000006000007947 */ /* 0x000fea0003800000 */
.L_x_1995:
[----:B------:R-:W-:Y:S01]  /*4530*/  FFMA.FTZ R124, R182, R130, R127 ;  /* 0x00000082b67c7223 */ /* 0x000fe2000001007f */
[----:B------:R-:W-:-:S03]  /*4540*/  @P4 SHF.R.U64 R126, R174, 0x10, R175 ;  /* 0x00000010ae7e4819 */ /* 0x000fc600000012af */
[----:B------:R-:W-:Y:S02]  /*4550*/  FADD.FTZ R125, R187, -R124 ;  /* 0x8000007cbb7d7221 */ /* 0x000fe40000010000 */
[----:B------:R-:W-:Y:S02]  /*4560*/  @P4 HADD2.F32 R126, -RZ, R126.H0_H0 ;  /* 0x2000007eff7e4230 */ /* 0x000fe40000004100 */
[----:B------:R-:W-:-:S04]  /*4570*/  FMUL.FTZ R125, R2, R125 ;  /* 0x0000007d027d7220 */ /* 0x000fc80000410000 */
[----:B------:R-:W-:Y:S02]  /*4580*/  @P4 FADD.FTZ R125, R125, R126 ;  /* 0x0000007e7d7d4221 */ /* 0x000fe40000010000 */
.L_x_1996:
[----:B------:R-:W-:Y:S05]  /*4590*/  BSYNC B1 ;  /* 0x0000000000017941 */ /* 0x000fea0003800000 */
.L_x_1994:
        /* <DEDUP_REMOVED lines=12> */
[----:B------:R-:W-:Y:S01]  /*4660*/  HADD2.F32 R125, -RZ, R175.H0_H0 ;  /* 0x200000afff7d7230 */ /* 0x000fe20000004100 */
[----:B------:R-:W-:Y:S05]  /*4670*/  BRA `(.L_x_1999) ;  /* 0x0000005000007947 */ /* 0x000fea0003800000 */
.L_x_1998:
[----:B------:R-:W-:Y:S01]  /*4680*/  FFMA.FTZ R125, R185, R130, R127 ;  /* 0x00000082b97d7223 */ /* 0x000fe2000001007f */
[----:B------:R-:W-:-:S03]  /*4690*/  @P4 HADD2.F32 R124, -RZ, R175.H0_H0 ;  /* 0x200000afff7c4230 */ /* 0x000fc60000004100 */
[----:B------:R-:W-:-:S04]  /*46a0*/  FADD.FTZ R125, R184, -R125 ;  /* 0x8000007db87d7221 */ /* 0x000fc80000010000 */
[----:B------:R-:W-:-:S04]  /*46b0*/  FMUL.FTZ R125, R2, R125 ;  /* 0x0000007d027d7220 */ /* 0x000fc80000410000 */
[----:B------:R-:W-:Y:S02]  /*46c0*/  @P4 FADD.FTZ R125, R125, R124 ;  /* 0x0000007c7d7d4221 */ /* 0x000fe40000010000 */
.L_x_1999:
[----:B------:R-:W-:Y:S05]  /*46d0*/  BSYNC B1 ;  /* 0x0000000000017941 */ /* 0x000fea0003800000 */
.L_x_1997:
        /* <DEDUP_REMOVED lines=10> */
[----:B------:R-:W-:Y:S01]  /*4780*/  MOV R125, RZ ;  /* 0x000000ff007d7202 */ /* 0x000fe20000000f00 */
[----:B------:R-:W-:Y:S05]  /*4790*/  @!P4 BRA `(.L_x_2002) ;  /* 0x000000900000c947 */ /* 0x000fea0003800000 */
[----:B------:R-:W-:-:S05]  /*47a0*/  SHF.R.U32.HI R125, RZ, 0x10, R175 ;  /* 0x00000010ff7d7819 */ /* 0x000fca00000116af */
[----:B------:R-:W-:Y:S01]  /*47b0*/  HADD2.F32 R125, -RZ, R125.H0_H0 ;  /* 0x2000007dff7d7230 */ /* 0x000fe20000004100 */
[----:B------:R-:W-:Y:S05]  /*47c0*/  BRA `(.L_x_2002) ;  /* 0x0000006000007947 */ /* 0x000fea0003800000 */
.L_x_2001:
[----:B------:R-:W-:Y:S01]  /*47d0*/  FFMA.FTZ R124, R186, R130, R127 ;  /* 0x00000082ba7c7223 */ /* 0x000fe2000001007f */
[----:B------:R-:W-:-:S03]  /*47e0*/  @P4 SHF.R.U32.HI R126, RZ, 0x10, R175 ;  /* 0x00000010ff7e4819 */ /* 0x000fc600000116af */
[----:B------:R-:W-:Y:S02]  /*47f0*/  FADD.FTZ R125, R191, -R124 ;  /* 0x8000007cbf7d7221 */ /* 0x000fe40000010000 */
[----:B------:R-:W-:Y:S02]  /*4800*/  @P4 HADD2.F32 R126, -RZ, R126.H0_H0 ;  /* 0x2000007eff7e4230 */ /* 0x000fe40000004100 */
[----:B------:R-:W-:-:S04]  /*4810*/  FMUL.FTZ R125, R2, R125 ;  /* 0x0000007d027d7220 */ /* 0x000fc80000410000 */
[----:B------:R-:W-:Y:S02]  /*4820*/  @P4 FADD.FTZ R125, R125, R126 ;  /* 0x0000007e7d7d4221 */ /* 0x000fe40000010000 */
.L_x_2002:
[----:B------:R-:W-:Y:S05]  /*4830*/  BSYNC B1 ;  /* 0x0000000000017941 */ /* 0x000fea0003800000 */
.L_x_2000:
        /* <DEDUP_REMOVED lines=17> */
.L_x_2003:
        /* <DEDUP_REMOVED lines=10> */
.L_x_2005:
[----:B------:R-:W-:Y:S05]  /*49f0*/  BSYNC B1 ;  /* 0x0000000000017941 */ /* 0x000fea0003800000 */
.L_x_2004:
[----:B------:R-:W-:Y:S02]  /*4a00*/  IADD3 R0, R0, 0x100, RZ ;  /* 0x0000010000007810 */ /* 0x000fe40007ffe0ff */
[----:B------:R-:W-:Y:S02]  /*4a10*/  IADD3 R128, R128, 0x100, RZ ;  /* 0x0000010080807810 */ /* 0x000fe40007ffe0ff */
.L_x_1988:
[----:B------:R-:W-:Y:S05]  /*4a20*/  BSYNC B0 ;  /* 0x0000000000007941 */ /* 0x000fea0003800000 */
.L_x_1987:
[----:B------:R-:W-:Y:S01]  /*4a30*/  ISETP.GE.U32.AND P4, PT, R158, 0x400, PT ;  /* 0x000004009e00780c */ /* 0x000fe20003f86070 */
[----:B------:R-:W-:-:S12]  /*4a40*/  BSSY B0, `(.L_x_2006) ;  /* 0x0000082000007945 */ /* 0x000fd80003800000 */
        /* <DEDUP_REMOVED lines=12> */
.L_x_2009:
[----:B------:R-:W-:Y:S05]  /*4b10*/  BSYNC B1 ;  /* 0x0000000000017941 */ /* 0x000fea0003800000 */
.L_x_2008:
        /* <DEDUP_REMOVED lines=10> */
.L_x_2011:
        /* <DEDUP_REMOVED lines=9> */
.L_x_2012:
[----:B------:R-:W-:Y:S05]  /*4c50*/  BSYNC B1 ;  /* 0x0000000000017941 */ /* 0x000fea0003800000 */
.L_x_2010:
        /* <DEDUP_REMOVED lines=17> */
.L_x_2014:
[----:B------:R-:W-:Y:S01]  /*4d70*/  FFMA.FTZ R124, R190, R130, R127 ;  /* 0x00000082be7c7223 */ /* 0x000fe2000001007f */
[----:B------:R-:W-:-:S03]  /*4d80*/  @P4 SHF.R.U64 R126, R172, 0x10, R173 ;  /* 0x00000010ac7e4819 */ /* 0x000fc600000012ad */
[----:B------:R-:W-:Y:S02]  /*4d90*/  FADD.FTZ R125, R197, -R124 ;  /* 0x8000007cc57d7221 */ /* 0x000fe40000010000 */
[----:B------:R-:W-:Y:S02]  /*4da0*/  @P4 HADD2.F32 R126, -RZ, R126.H0_H0 ;  /* 0x2000007eff7e4230 */ /* 0x000fe40000004100 */
[----:B------:R-:W-:-:S04]  /*4db0*/  FMUL.FTZ R125, R2, R125 ;  /* 0x0000007d027d7220 */ /* 0x000fc80000410000 */
[----:B------:R-:W-:Y:S02]  /*4dc0*/  @P4 FADD.FTZ R125, R125, R126 ;  /* 0x0000007e7d7d4221 */ /* 0x000fe40000010000 */
.L_x_2015:
[----:B------:R-:W-:Y:S05]  /*4dd0*/  BSYNC B1 ;  /* 0x0000000000017941 */ /* 0x000fea0003800000 */
.L_x_2013:
        /* <DEDUP_REMOVED lines=14> */
.L_x_2017:
[----:B------:R-:W-:Y:S01]  /*4ec0*/  FFMA.FTZ R125, R195, R130, R127 ;  /* 0x00000082c37d7223 */ /* 0x000fe2000001007f */
[----:B------:R-:W-:-:S03]  /*4ed0*/  @P4 HADD2.F32 R124, -RZ, R173.H0_H0 ;  /* 0x200000adff7c4230 */ /* 0x000fc60000004100 */
[----:B------:R-:W-:-:S04]  /*4ee0*/  FADD.FTZ R125, R194, -R125 ;  /* 0x8000007dc27d7221 */ /* 0x000fc80000010000 */
[----:B------:R-:W-:-:S04]  /*4ef0*/  FMUL.FTZ R125, R2, R125 ;  /* 0x0000007d027d7220 */ /* 0x000fc80000410000 */
[----:B------:R-:W-:Y:S02]  /*4f00*/  @P4 FADD.FTZ R125, R125, R124 ;  /* 0x0000007c7d7d4221 */ /* 0x000fe40000010000 */
.L_x_2018:
[----:B------:R-:W-:Y:S05]  /*4f10*/  BSYNC B1 ;  /* 0x0000000000017941 */ /* 0x000fea0003800000 */
.L_x_2016:
        /* <DEDUP_REMOVED lines=15> */
.L_x_2020:
[----:B------:R-:W-:Y:S01]  /*5010*/  FFMA.FTZ R124, R196, R130, R127 ;  /* 0x00000082c47c7223 */ /* 0x000fe2000001007f */
[----:B------:R-:W-:-:S03]  /*5020*/  @P4 SHF.R.U32.HI R126, RZ, 0x10, R173 ;  /* 0x00000010ff7e4819 */ /* 0x000fc600000116ad */
[----:B------:R-:W-:Y:S02]  /*5030*/  FADD.FTZ R125, R199, -R124 ;  /* 0x8000007cc77d7221 */ /* 0x000fe40000010000 */
[----:B------:R-:W-:Y:S02]  /*5040*/  @P4 HADD2.F32 R126, -RZ, R126.H0_H0 ;  /* 0x2000007eff7e4230 */ /* 0x000fe40000004100 */
[----:B------:R-:W-:-:S04]  /*5050*/  FMUL.FTZ R125, R2, R125 ;  /* 0x0000007d027d7220 */ /* 0x000fc80000410000 */
[----:B------:R-:W-:Y:S02]  /*5060*/  @P4 FADD.FTZ R125, R125, R126 ;  /* 0x0000007e7d7d4221 */ /* 0x000fe40000010000 */
.L_x_2021:
[----:B------:R-:W-:Y:S05]  /*5070*/  BSYNC B1 ;  /* 0x0000000000017941 */ /* 0x000fea0003800000 */
.L_x_2019:
        /* <DEDUP_REMOVED lines=17> */
.L_x_2022:
        /* <DEDUP_REMOVED lines=10> */
.L_x_2024:
[----:B------:R-:W-:Y:S05]  /*5230*/  BSYNC B1 ;  /* 0x0000000000017941 */ /* 0x000fea0003800000 */
.L_x_2023:
[----:B------:R-:W-:Y:S02]  /*5240*/  IADD3 R0, R0, 0x100, RZ ;  /* 0x0000010000007810 */ /* 0x000fe40007ffe0ff */
[----:B------:R-:W-:Y:S02]  /*5250*/  IADD3 R128, R128, 0x100, RZ ;  /* 0x0000010080807810 */ /* 0x000fe40007ffe0ff */
.L_x_2007:
[----:B------:R-:W-:Y:S05]  /*5260*/  BSYNC B0 ;  /* 0x0000000000007941 */ /* 0x000fea0003800000 */
.L_x_2006:
        /* <DEDUP_REMOVED lines=13> */
.L_x_2028:
[----:B------:R-:W-:Y:S05]  /*5340*/  BSYNC B1 ;  /* 0x0000000000017941 */ /* 0x000fea0003800000 */
.L_x_2027:
        /* <DEDUP_REMOVED lines=10> */
.L_x_2030:
        /* <DEDUP_REMOVED lines=9> */
.L_x_2031:
[----:B------:R-:W-:Y:S05]  /*5480*/  BSYNC B1 ;  /* 0x0000000000017941 */ /* 0x000fea0003800000 */
.L_x_2029:
        /* <DEDUP_REMOVED lines=17> */
.L_x_2033:
[----:B------:R-:W-:Y:S01]  /*55a0*/  FFMA.FTZ R124, R198, R130, R127 ;  /* 0x00000082c67c7223 */ /* 0x000fe2000001007f */
[----:B------:R-:W-:-:S03]  /*55b0*/  @P4 SHF.R.U64 R126, R170, 0x10, R171 ;  /* 0x00000010aa7e4819 */ /* 0x000fc600000012ab */
[----:B------:R-:W-:Y:S02]  /*55c0*/  FADD.FTZ R125, R205, -R124 ;  /* 0x8000007ccd7d7221 */ /* 0x000fe40000010000 */
[----:B------:R-:W-:Y:S02]  /*55d0*/  @P4 HADD2.F32 R126, -RZ, R126.H0_H0 ;  /* 0x2000007eff7e4230 */ /* 0x000fe40000004100 */
[----:B------:R-:W-:-:S04]  /*55e0*/  FMUL.FTZ R125, R2, R125 ;  /* 0x0000007d027d7220 */ /* 0x000fc80000410000 */
[----:B------:R-:W-:Y:S02]  /*55f0*/  @P4 FADD.FTZ R125, R125, R126 ;  /* 0x0000007e7d7d4221 */ /* 0x000fe40000010000 */
.L_x_2034:
[----:B------:R-:W-:Y:S05]  /*5600*/  BSYNC B1 ;  /* 0x0000000000017941 */ /* 0x000fea0003800000 */
.L_x_2032:
        /* <DEDUP_REMOVED lines=14> */
.L_x_2036:
[----:B------:R-:W-:Y:S01]  /*56f0*/  FFMA.FTZ R125, R203, R130, R127 ;  /* 0x00000082cb7d7223 */ /* 0x000fe2000001007f */
[----:B------:R-:W-:-:S03]  /*5700*/  @P4 HADD2.F32 R124, -RZ, R171.H0_H0 ;  /* 0x200000abff7c4230 */ /* 0x000fc60000004100 */
[----:B------:R-:W-:-:S04]  /*5710*/  FADD.FTZ R125, R202, -R125 ;  /* 0x8000007dca7d7221 */ /* 0x000fc80000010000 */
[----:B------:R-:W-:-:S04]  /*5720*/  FMUL.FTZ R125, R2, R125 ;  /* 0x0000007d027d7220 */ /* 0x000fc80000410000 */
[----:B------:R-:W-:Y:S02]  /*5730*/  @P4 FADD.FTZ R125, R125, R124 ;  /* 0x0000007c7d7d4221 */ /* 0x000fe40000010000 */
.L_x_2037:
[----:B------:R-:W-:Y:S05]  /*5740*/  BSYNC B1 ;  /* 0x0000000000017941 */ /* 0x000fea0003800000 */
.L_x_2035:
        /* <DEDUP_REMOVED lines=15> */
.L_x_2039:
[----:B------:R-:W-:Y:S01]  /*5840*/  FFMA.FTZ R124, R204, R130, R127 ;  /* 0x00000082cc7c7223 */ /* 0x000fe2000001007f */
[----:B------:R-:W-:-:S03]  /*5850*/  @P4 SHF.R.U32.HI R126, RZ, 0x10, R171 ;  /* 0x00000010ff7e4819 */ /* 0x000fc600000116ab */
[----:B------:R-:W-:Y:S02]  /*5860*/  FADD.FTZ R125, R207, -R124 ;  /* 0x8000007ccf7d7221 */ /* 0x000fe40000010000 */
[----:B------:R-:W-:Y:S02]  /*5870*/  @P4 HADD2.F32 R126, -RZ, R126.H0_H0 ;  /* 0x2000007eff7e4230 */ /* 0x000fe40000004100 */
[----:B------:R-:W-:-:S04]  /*5880*/  FMUL.FTZ R125, R2, R125 ;  /* 0x0000007d027d7220 */ /* 0x000fc80000410000 */
[----:B------:R-:W-:Y:S02]  /*5890*/  @P4 FADD.FTZ R125, R125, R126 ;  /* 0x0000007e7d7d4221 */ /* 0x000fe40000010000 */
.L_x_2040:
[----:B------:R-:W-:Y:S05]  /*58a0*/  BSYNC B1 ;  /* 0x0000000000017941 */ /* 0x000fea0003800000 */
.L_x_2038:
        /* <DEDUP_REMOVED lines=17> */
.L_x_2041:
        /* <DEDUP_REMOVED lines=10> */
.L_x_2043:
[----:B------:R-:W-:Y:S05]  /*5a60*/  BSYNC B1 ;  /* 0x0000000000017941 */ /* 0x000fea0003800000 */
.L_x_2042:
[----:B------:R-:W-:Y:S02]  /*5a70*/  IADD3 R0, R0, 0x100, RZ ;  /* 0x0000010000007810 */ /* 0x000fe40007ffe0ff */
[----:B------:R-:W-:Y:S02]  /*5a80*/  IADD3 R128, R128, 0x100, RZ ;  /* 0x0000010080807810 */ /* 0x000fe40007ffe0ff */
.L_x_2026:
[----:B------:R-:W-:Y:S05]  /*5a90*/  BSYNC B0 ;  /* 0x0000000000007941 */ /* 0x000fea0003800000 */
.L_x_2025:
[----:B------:R-:W-:Y:S01]  /*5aa0*/  BSSY B0, `(.L_x_2044) ;  /* 0x0000082000007945 */ /* 0x000fe20003800000 */
        /* <DEDUP_REMOVED lines=12> */
.L_x_2047:
[----:B------:R-:W-:Y:S05]  /*5b70*/  BSYNC B1 ;  /* 0x0000000000017941 */ /* 0x000fea0003800000 */
.L_x_2046:
        /* <DEDUP_REMOVED lines=10> */
.L_x_2049:
        /* <DEDUP_REMOVED lines=9> */
.L_x_2050:
[----:B------:R-:W-:Y:S05]  /*5cb0*/  BSYNC B1 ;  /* 0x0000000000017941 */ /* 0x000fea0003800000 */
.L_x_2048:
        /* <DEDUP_REMOVED lines=17> */
.L_x_2052:
[----:B------:R-:W-:Y:S01]  /*5dd0*/  FFMA.FTZ R124, R206, R130, R127 ;  /* 0x00000082ce7c7223 */ /* 0x000fe2000001007f */
[----:B------:R-:W-:-:S03]  /*5de0*/  @P4 SHF.R.U64 R126, R168, 0x10, R169 ;  /* 0x00000010a87e4819 */ /* 0x000fc600000012a9 */
[----:B------:R-:W-:Y:S02]  /*5df0*/  FADD.FTZ R125, R213, -R124 ;  /* 0x8000007cd57d7221 */ /* 0x000fe40000010000 */
[----:B------:R-:W-:Y:S02]  /*5e00*/  @P4 HADD2.F32 R126, -RZ, R126.H0_H0 ;  /* 0x2000007eff7e4230 */ /* 0x000fe40000004100 */
[----:B------:R-:W-:-:S04]  /*5e10*/  FMUL.FTZ R125, R2, R125 ;  /* 0x0000007d027d7220 */ /* 0x000fc80000410000 */
[----:B------:R-:W-:Y:S02]  /*5e20*/  @P4 FADD.FTZ R125, R125, R126 ;  /* 0x0000007e7d7d4221 */ /* 0x000fe40000010000 */
.L_x_2053:
[----:B------:R-:W-:Y:S05]  /*5e30*/  BSYNC B1 ;  /* 0x0000000000017941 */ /* 0x000fea0003800000 */
.L_x_2051:
        /* <DEDUP_REMOVED lines=14> */
.L_x_2055:
[----:B------:R-:W-:Y:S01]  /*5f20*/  FFMA.FTZ R125, R211, R130, R127 ;  /* 0x00000082d37d7223 */ /* 0x000fe2000001007f */
[----:B------:R-:W-:-:S03]  /*5f30*/  @P4 HADD2.F32 R124, -RZ, R169.H0_H0 ;  /* 0x200000a9ff7c4230 */ /* 0x000fc60000004100 */
[----:B------:R-:W-:-:S04]  /*5f40*/  FADD.FTZ R125, R210, -R125 ;  /* 0x8000007dd27d7221 */ /* 0x000fc80000010000 */
[----:B------:R-:W-:-:S04]  /*5f50*/  FMUL.FTZ R125, R2, R125 ;  /* 0x0000007d027d7220 */ /* 0x000fc80000410000 */
[----:B------:R-:W-:Y:S02]  /*5f60*/  @P4 FADD.FTZ R125, R125, R124 ;  /* 0x0000007c7d7d4221 */ /* 0x000fe40000010000 */
.L_x_2056:
[----:B------:R-:W-:Y:S05]  /*5f70*/  BSYNC B1 ;  /* 0x0000000000017941 */ /* 0x000fea0003800000 */
.L_x_2054:
        /* <DEDUP_REMOVED lines=15> */
.L_x_2058:
[----:B------:R-:W-:Y:S01]  /*6070*/  FFMA.FTZ R124, R212, R130, R127 ;  /* 0x00000082d47c7223 */ /* 0x000fe2000001007f */
[----:B------:R-:W-:-:S03]  /*6080*/  @P4 SHF.R.U32.HI R126, RZ, 0x10, R169 ;  /* 0x00000010ff7e4819 */ /* 0x000fc600000116a9 */
[----:B------:R-:W-:Y:S02]  /*6090*/  FADD.FTZ R125, R215, -R124 ;  /* 0x8000007cd77d7221 */ /* 0x000fe40000010000 */
[----:B------:R-:W-:Y:S02]  /*60a0*/  @P4 HADD2.F32 R126, -RZ, R126.H0_H0 ;  /* 0x2000007eff7e4230 */ /* 0x000fe40000004100 */
[----:B------:R-:W-:-:S04]  /*60b0*/  FMUL.FTZ R125, R2, R125 ;  /* 0x0000007d027d7220 */ /* 0x000fc80000410000 */
[----:B------:R-:W-:Y:S02]  /*60c0*/  @P4 FADD.FTZ R125, R125, R126 ;  /* 0x0000007e7d7d4221 */ /* 0x000fe40000010000 */
.L_x_2059:
[----:B------:R-:W-:Y:S05]  /*60d0*/  BSYNC B1 ;  /* 0x0000000000017941 */ /* 0x000fea0003800000 */
.L_x_2057:
        /* <DEDUP_REMOVED lines=17> */
.L_x_2060:
        /* <DEDUP_REMOVED lines=10> */
.L_x_2062:
[----:B------:R-:W-:Y:S05]  /*6290*/  BSYNC B1 ;  /* 0x0000000000017941 */ /* 0x000fea0003800000 */
.L_x_2061:
[----:B------:R-:W-:Y:S02]  /*62a0*/  IADD3 R0, R0, 0x100, RZ ;  /* 0x0000010000007810 */ /* 0x000fe40007ffe0ff */
[----:B------:R-:W-:Y:S02]  /*62b0*/  IADD3 R128, R128, 0x100, RZ ;  /* 0x0000010080807810 */ /* 0x000fe40007ffe0ff */
.L_x_2045:
[----:B------:R-:W-:Y:S05]  /*62c0*/  BSYNC B0 ;  /* 0x0000000000007941 */ /* 0x000fea0003800000 */
.L_x_2044:
[----:B------:R-:W-:Y:S01]  /*62d0*/  ISETP.GE.U32.AND P4, PT, R158, 0x700, PT ;  /* 0x000007009e00780c */ /* 0x000fe20003f86070 */
[----:B------:R-:W-:-:S12]  /*62e0*/  BSSY B0, `(.L_x_2063) ;  /* 0x000007e000007945 */ /* 0x000fd80003800000 */
[----:B------:R-:W-:Y:S05]  /*62f0*/  @!P4 BRA `(.L_x_2064) ;  /* 0x000007c00000c947 */ /* 0x000fea0003800000 */
[----:B------:R-:W-:Y:S01]  /*6300*/  ISETP.NE.AND P4, PT, R156, RZ, PT ;  /* 0x000000ff9c00720c */ /* 0x000fe20003f85270 */
[----:B------:R-:W-:Y:S03]  /*6310*/  BSSY B1, `(.L_x_2065) ;  /* 0x000000a000017945 */ /* 0x000fe60003800000 */
[----:B------:R-:W-:Y:S01]  /*6320*/  FSEL R129, R129, RZ, !P4 ;  /* 0x000000ff81817208 */ /* 0x000fe20006000000 */
[----:B------:R-:W-:Y:S05]  /*6330*/  @!P3 BRA `(.L_x_2066) ;  /* 0x000000700000b947 */ /* 0x000fea0003800000 */
[----:B0-----:R-:W-:-:S05]  /*6340*/  MOV R125, 0x8 ;  /* 0x00000008007d7802 */ /* 0x001fca0000000f00 */
[----:B------:R-:W-:-:S06]  /*6350*/  IMAD.WIDE.U32 R124, R128, R125, c[0x0][0x170] ;  /* 0x00005c00807c7625 */ /* 0x000fcc00078e007d */
[----:B------:R-:W2:Y:S02]  /*6360*/  LDG.E.64 R124, [R124.64] ;  /* 0x000000047c7c7981 */ /* 0x000ea4000c1e1b00 */
[C-C-:B--2---:R-:W-:Y:S02]  /*6370*/  SHF.R.U64 R243, R124.reuse, 0x10, R125.reuse ;  /* 0x000000107cf37819 */ /* 0x144fe4000000127d */
[--C-:B------:R-:W-:Y:S02]  /*6380*/  SHF.R.U32.HI R126, RZ, 0x10, R125.reuse ;  /* 0x00000010ff7e7819 */ /* 0x100fe4000001167d */
[----:B------:R-:W-:Y:S02]  /*6390*/  PRMT R242, R124, 0x5410, R125 ;  /* 0x000054107cf27816 */ /* 0x000fe4000000007d */
[----:B------:R-:W-:Y:S02]  /*63a0*/  PRMT R243, R243, 0x5410, R126 ;  /* 0x00005410f3f37816 */ /* 0x000fe4000000007e */
.L_x_2066:
[----:B------:R-:W-:Y:S05]  /*63b0*/  BSYNC B1 ;  /* 0x0000000000017941 */ /* 0x000fea0003800000 */
.L_x_2065:
        /* <DEDUP_REMOVED lines=10> */
.L_x_2068:
        /* <DEDUP_REMOVED lines=9> */
.L_x_2069:
[----:B------:R-:W-:Y:S05]  /*64f0*/  BSYNC B1 ;  /* 0x0000000000017941 */ /* 0x000fea0003800000 */
.L_x_2067:
[----:B------:R-:W-:Y:S01]  /*6500*/  ISETP.NE.U32.AND P5, PT, RZ, c[0x0][0x258], PT ;  /* 0x00009600ff007a0c */ /* 0x000fe20003fa5070 */
[----:B------:R-:W-:Y:S01]  /*6510*/  @P3 FMUL.FTZ R124, R125, c[0x0][0x1ec] ;  /* 0x00007b007d7c3a20 */ /* 0x000fe20000410000 */
[----:B------:R-:W-:Y:S01]  /*6520*/  @P3 HADD2.F32 R127, -RZ, R242.H0_H0 ;  /* 0x200000f2ff7f3230 */ /* 0x000fe20000004100 */
[----:B------:R-:W-:Y:S01]  /*6530*/  BSSY B1, `(.L_x_2070) ;  /* 0x0000014000017945 */ /* 0x000fe20003800000 */
[----:B------:R-:W-:Y:S01]  /*6540*/  ISETP.NE.AND.EX P5, PT, RZ, c[0x0][0x25c], PT, P5 ;  /* 0x00009700ff007a0c */ /* 0x000fe20003fa5350 */
[-C--:B------:R-:W-:Y:S02]  /*6550*/  @P3 FMUL.FTZ R126, R7, R124.reuse ;  /* 0x0000007c077e3220 */ /* 0x080fe40000410000 */
[----:B------:R-:W-:-:S03]  /*6560*/  @P3 FFMA.FTZ R120, R127, R124, R120 ;  /* 0x0000007c7f783223 */ /* 0x000fc60000010078 */
[----:B------:R-:W-:-:S04]  /*6570*/  @P3 F2FP.PACK_AB R126, RZ, R126 ;  /* 0x0000007eff7e323e */ /* 0x000fc800000000ff */
[----:B------:R-:W-:-:S03]  /*6580*/  @P3 PRMT R161, R126, 0x7610, R161 ;  /* 0x000076107ea13816 */ /* 0x000fc600000000a1 */
        /* <DEDUP_REMOVED lines=8> */
.L_x_2071:
[----:B------:R-:W-:Y:S01]  /*6610*/  FFMA.FTZ R124, R214, R130, R129 ;  /* 0x00000082d67c7223 */ /* 0x000fe20000010081 */
[----:B------:R-:W-:-:S03]  /*6620*/  @P4 SHF.R.U64 R126, R166, 0x10, R167 ;  /* 0x00000010a67e4819 */ /* 0x000fc600000012a7 */
[----:B------:R-:W-:Y:S02]  /*6630*/  FADD.FTZ R125, R219, -R124 ;  /* 0x8000007cdb7d7221 */ /* 0x000fe40000010000 */
[----:B------:R-:W-:Y:S02]  /*6640*/  @P4 HADD2.F32 R126, -RZ, R126.H0_H0 ;  /* 0x2000007eff7e4230 */ /* 0x000fe40000004100 */
[----:B------:R-:W-:-:S04]  /*6650*/  FMUL.FTZ R125, R2, R125 ;  /* 0x0000007d027d7220 */ /* 0x000fc80000410000 */
[----:B------:R-:W-:Y:S02]  /*6660*/  @P4 FADD.FTZ R125, R125, R126 ;  /* 0x0000007e7d7d4221 */ /* 0x000fe40000010000 */
.L_x_2072:
[----:B------:R-:W-:Y:S05]  /*6670*/  BSYNC B1 ;  /* 0x0000000000017941 */ /* 0x000fea0003800000 */
.L_x_2070:
        /* <DEDUP_REMOVED lines=14> */
.L_x_2074:
[----:B------:R-:W-:Y:S01]  /*6760*/  FFMA.FTZ R125, R221, R130, R129 ;  /* 0x00000082dd7d7223 */ /* 0x000fe20000010081 */
[----:B------:R-:W-:-:S03]  /*6770*/  @P4 HADD2.F32 R124, -RZ, R167.H0_H0 ;  /* 0x200000a7ff7c4230 */ /* 0x000fc60000004100 */
[----:B------:R-:W-:-:S04]  /*6780*/  FADD.FTZ R125, R218, -R125 ;  /* 0x8000007dda7d7221 */ /* 0x000fc80000010000 */
[----:B------:R-:W-:-:S04]  /*6790*/  FMUL.FTZ R125, R2, R125 ;  /* 0x0000007d027d7220 */ /* 0x000fc80000410000 */
[----:B------:R-:W-:Y:S02]  /*67a0*/  @P4 FADD.FTZ R125, R125, R124 ;  /* 0x0000007c7d7d4221 */ /* 0x000fe40000010000 */
.L_x_2075:
[----:B------:R-:W-:Y:S05]  /*67b0*/  BSYNC B1 ;  /* 0x0000000000017941 */ /* 0x000fea0003800000 */
.L_x_2073:
        /* <DEDUP_REMOVED lines=15> */
.L_x_2077:
[----:B------:R-:W-:Y:S01]  /*68b0*/  FFMA.FTZ R129, R222, R130, R129 ;  /* 0x00000082de817223 */ /* 0x000fe20000010081 */
[----:B------:R-:W-:-:S03]  /*68c0*/  @P4 SHF.R.U32.HI R124, RZ, 0x10, R167 ;  /* 0x00000010ff7c4819 */ /* 0x000fc600000116a7 */
[----:B------:R-:W-:Y:S02]  /*68d0*/  FADD.FTZ R129, R220, -R129 ;  /* 0x80000081dc817221 */ /* 0x000fe40000010000 */
[----:B------:R-:W-:Y:S02]  /*68e0*/  @P4 HADD2.F32 R125, -RZ, R124.H0_H0 ;  /* 0x2000007cff7d4230 */ /* 0x000fe40000004100 */
[----:B------:R-:W-:-:S04]  /*68f0*/  FMUL.FTZ R2, R2, R129 ;  /* 0x0000008102027220 */ /* 0x000fc80000410000 */
[----:B------:R-:W-:Y:S02]  /*6900*/  @P4 FADD.FTZ R2, R2, R125 ;  /* 0x0000007d02024221 */ /* 0x000fe40000010000 */
.L_x_2078:
[----:B------:R-:W-:Y:S05]  /*6910*/  BSYNC B1 ;  /* 0x0000000000017941 */ /* 0x000fea0003800000 */
.L_x_2076:
[----:B------:R-:W-:Y:S01]  /*6920*/  @P3 FMUL.FTZ R129, R2, c[0x0][0x1ec] ;  /* 0x00007b0002813a20 */ /* 0x000fe20000410000 */
[----:B------:R-:W-:Y:S01]  /*6930*/  @P5 F2FP.PACK_AB R125, RZ, R2 ;  /* 0x00000002ff7d523e */ /* 0x000fe200000000ff */
[----:B------:R-:W-:Y:S02]  /*6940*/  @P3 HADD2.F32 R2, -RZ, R243.H1_H1 ;  /* 0x300000f3ff023230 */ /* 0x000fe40000004100 */
[----:B------:R-:W-:Y:S01]  /*6950*/  @P3 FMUL.FTZ R124, R4, R129 ;  /* 0x00000081047c3220 */ /* 0x000fe20000410000 */
[----:B------:R-:W-:-:S04]  /*6960*/  @P5 PRMT R181, R125, 0x7610, R181 ;  /* 0x000076107db55816 */ /* 0x000fc800000000b5 */
        /* <DEDUP_REMOVED lines=10> */
.L_x_2079:
[----:B------:R-:W-:Y:S01]  /*6a10*/  @P3 FFMA.FTZ R123, R2, R129, R123 ;  /* 0x00000081027b3223 */ /* 0x000fe2000001007b */
        /* <DEDUP_REMOVED lines=10> */
.L_x_2064:
[----:B------:R-:W-:Y:S05]  /*6ac0*/  BSYNC B0 ;  /* 0x0000000000007941 */ /* 0x000fea0003800000 */
.L_x_2063:
[----:B------:R-:W-:Y:S02]  /*6ad0*/  LOP3.LUT P2, RZ, R3, 0xff, RZ, 0xc0, !PT ;  /* 0x000000ff03ff7812 */ /* 0x000fe4000784c0ff */
[----:B------:R-:W-:Y:S02]  /*6ae0*/  IADD3 R157, R157, c[0x0][0x160], RZ ;  /* 0x000058009d9d7a10 */ /* 0x000fe40007ffe0ff */
[----:B------:R-:W-:Y:S02]  /*6af0*/  SEL R3, RZ, 0x1, P2 ;  /* 0x00000001ff037807 */ /* 0x000fe40001000000 */
[----:B------:R-:W-:-:S13]  /*6b00*/  ISETP.GE.AND P2, PT, R157, c[0x0][0x164], PT ;  /* 0x000059009d007a0c */ /* 0x000fda0003f46270 */
[----:B0-----:R-:W-:Y:S01]  /*6b10*/  @P2 CALL.REL.NOINC `(.L_x_1913) ;  /* 0x0000001000002944 */ /* 0x001fe20003c00000 */
[----:B------:R-:W-:Y:S05]  /*6b20*/  BRA `(.L_x_2080) ;  /* 0xffffa31000007947 */ /* 0x000fea000383ffff */
.L_x_1913:
[----:B---3--:R-:W0:Y:S01]  /*6b30*/  S2UR UR6, SR_CTAID.X ;  /* 0x00000000000679c3 */ /* 0x008e220000002500 */
[----:B-----5:R-:W0:Y:S01]  /*6b40*/  S2R R2, SR_TID.X ;  /* 0x0000000000027919 */ /* 0x020e220000002100 */
[C---:B------:R-:W-:Y:S02]  /*6b50*/  LOP3.LUT P5, RZ, R158.reuse, 0xffffff00, RZ, 0xc0, !PT ;  /* 0xffffff009eff7812 */ /* 0x040fe400078ac0ff */
[C---:B------:R-:W-:Y:S02]  /*6b60*/  ISETP.GE.U32.AND P4, PT, R158.reuse, 0x200, PT ;  /* 0x000002009e00780c */ /* 0x040fe40003f86070 */
[C---:B------:R-:W-:Y:S02]  /*6b70*/  ISETP.GE.U32.AND P3, PT, R158.reuse, 0x300, PT ;  /* 0x000003009e00780c */ /* 0x040fe40003f66070 */
[----:B------:R-:W-:Y:S02]  /*6b80*/  ISETP.GE.U32.AND P2, PT, R158, 0x400, PT ;  /* 0x000004009e00780c */ /* 0x000fe40003f46070 */
[----:B------:R-:W-:-:S02]  /*6b90*/  @P0 MOV R27, 0x10 ;  /* 0x00000010001b0802 */ /* 0x000fc40000000f00 */
[----:B------:R-:W-:-:S03]  /*6ba0*/  @P1 MOV R29, 0x10 ;  /* 0x00000010001d1802 */ /* 0x000fc60000000f00 */
[----:B------:R-:W-:Y:S02]  /*6bb0*/  @P5 IMAD.MOV.U32 R7, RZ, RZ, 0x10 ;  /* 0x00000010ff075424 */ /* 0x000fe400078e00ff */
[----:B------:R-:W-:Y:S02]  /*6bc0*/  @P4 MOV R13, 0x10 ;  /* 0x00000010000d4802 */ /* 0x000fe40000000f00 */
[----:B------:R-:W-:Y:S02]  /*6bd0*/  @P3 MOV R19, 0x10 ;  /* 0x0000001000133802 */ /* 0x000fe40000000f00 */
        /* <DEDUP_REMOVED lines=57> */
.L_x_1947:
[----:B------:R-:W-:Y:S01]  /*6f70*/  HFMA2.MMA R129, -RZ, RZ, 0, 9.5367431640625e-07 ;  /* 0x00000010ff817435 */ /* 0x000fe200000001ff */
[----:B-----5:R-:W-:Y:S01]  /*6f80*/  MOV R132, R131 ;  /* 0x0000008300847202 */ /* 0x020fe20000000f00 */
[----:B------:R-:W-:Y:S01]  /*6f90*/  IMAD.MOV.U32 R130, RZ, RZ, 0x1f ;  /* 0x0000001fff827424 */ /* 0x000fe200078e00ff */
[----:B------:R-:W-:-:S02]  /*6fa0*/  MOV R127, 0xffffffff ;  /* 0xffffffff007f7802 */ /* 0x000fc40000000f00 */
[----:B------:R-:W-:Y:S02]  /*6fb0*/  MOV R124, 0x6fd0 ;  /* 0x00006fd0007c7802 */ /* 0x000fe40000000f00 */
[----:B------:R-:W-:Y:S05]  /*6fc0*/  CALL.REL.NOINC `($__internal_26_$__cuda_sm70_shflsync_down_p) ;  /* 0x0000046000007944 */ /* 0x000fea0003c00000 */
[----:B-1----:R-:W-:Y:S01]  /*6fd0*/  MOV R134, R127 ;  /* 0x0000007f00867202 */ /* 0x002fe20000000f00 */
[----:B0-----:R-:W-:Y:S05]  /*6fe0*/  BRA `(.L_x_2081) ;  /* 0xffffbdb000007947 */ /* 0x001fea000383ffff */
.L_x_1948:
[----:B------:R-:W-:Y:S01]  /*6ff0*/  HFMA2.MMA R129, -RZ, RZ, 0, 9.5367431640625e-07 ;  /* 0x00000010ff817435 */ /* 0x000fe200000001ff */
[----:B-----5:R-:W-:Y:S01]  /*7000*/  IMAD.MOV.U32 R132, RZ, RZ, R128 ;  /* 0x000000ffff847224 */ /* 0x020fe200078e0080 */
[----:B------:R-:W-:Y:S01]  /*7010*/  MOV R130, 0x1f ;  /* 0x0000001f00827802 */ /* 0x000fe20000000f00 */
[----:B------:R-:W-:Y:S01]  /*7020*/  IMAD.MOV.U32 R127, RZ, RZ, -0x1 ;  /* 0xffffffffff7f7424 */ /* 0x000fe200078e00ff */
[----:B------:R-:W-:Y:S02]  /*7030*/  MOV R124, 0x7050 ;  /* 0x00007050007c7802 */ /* 0x000fe40000000f00 */
[----:B01----:R-:W-:Y:S05]  /*7040*/  CALL.REL.NOINC `($__internal_26_$__cuda_sm70_shflsync_down_p) ;  /* 0x000003e000007944 */ /* 0x003fea0003c00000 */
[----:B------:R-:W-:Y:S01]  /*7050*/  FADD.FTZ R131, R134, R131 ;  /* 0x0000008386837221 */ /* 0x000fe20000010000 */
[----:B0-----:R-:W-:Y:S01]  /*7060*/  HFMA2.MMA R129, -RZ, RZ, 0, 4.76837158203125e-07 ;  /* 0x00000008ff817435 */ /* 0x001fe200000001ff */
[----:B-1----:R-:W-:Y:S01]  /*7070*/  FADD.FTZ R134, R128, R127 ;  /* 0x0000007f80867221 */ /* 0x002fe20000010000 */
[----:B------:R-:W-:Y:S01]  /*7080*/  MOV R130, 0x1f ;  /* 0x0000001f00827802 */ /* 0x000fe20000000f00 */
[----:B------:R-:W-:Y:S01]  /*7090*/  IMAD.MOV.U32 R127, RZ, RZ, -0x1 ;  /* 0xffffffffff7f7424 */ /* 0x000fe200078e00ff */
[----:B------:R-:W-:-:S02]  /*70a0*/  MOV R132, R131 ;  /* 0x0000008300847202 */ /* 0x000fc40000000f00 */
[----:B------:R-:W-:Y:S02]  /*70b0*/  MOV R124, 0x70d0 ;  /* 0x000070d0007c7802 */ /* 0x000fe40000000f00 */
[----:B------:R-:W-:Y:S05]  /*70c0*/  CALL.REL.NOINC `($__internal_26_$__cuda_sm70_shflsync_down_p) ;  /* 0x0000036000007944 */ /* 0x000fea0003c00000 */
[----:B0-----:R-:W-:Y:S01]  /*70d0*/  HFMA2.MMA R129, -RZ, RZ, 0, 4.76837158203125e-07 ;  /* 0x00000008ff817435 */ /* 0x001fe200000001ff */
[----:B-1----:R-:W-:Y:S01]  /*70e0*/  MOV R128, R127 ;  /* 0x0000007f00807202 */ /* 0x002fe20000000f00 */
[----:B------:R-:W-:Y:S01]  /*70f0*/  IMAD.MOV.U32 R132, RZ, RZ, R134 ;  /* 0x000000ffff847224 */ /* 0x000fe200078e0086 */
[----:B------:R-:W-:Y:S01]  /*7100*/  MOV R130, 0x1f ;  /* 0x0000001f00827802 */ /* 0x000fe20000000f00 */
[----:B------:R-:W-:Y:S01]  /*7110*/  IMAD.MOV.U32 R127, RZ, RZ, -0x1 ;  /* 0xffffffffff7f7424 */ /* 0x000fe200078e00ff */
[----:B------:R-:W-:Y:S02]  /*7120*/  MOV R124, 0x7140 ;  /* 0x00007140007c7802 */ /* 0x000fe40000000f00 */
[----:B------:R-:W-:Y:S05]  /*7130*/  CALL.REL.NOINC `($__internal_26_$__cuda_sm70_shflsync_down_p) ;  /* 0x000002f000007944 */ /* 0x000fea0003c00000 */
[----:B------:R-:W-:Y:S01]  /*7140*/  FADD.FTZ R131, R128, R131 ;  /* 0x0000008380837221 */ /* 0x000fe20000010000 */
[----:B0-----:R-:W-:Y:S01]  /*7150*/  HFMA2.MMA R129, -RZ, RZ, 0, 2.384185791015625e-07 ;  /* 0x00000004ff817435 */ /* 0x001fe200000001ff */
[----:B-1----:R-:W-:Y:S01]  /*7160*/  FADD.FTZ R134, R134, R127 ;  /* 0x0000007f86867221 */ /* 0x002fe20000010000 */
[----:B------:R-:W-:Y:S01]  /*7170*/  MOV R130, 0x1f ;  /* 0x0000001f00827802 */ /* 0x000fe20000000f00 */
[----:B------:R-:W-:Y:S01]  /*7180*/  IMAD.MOV.U32 R127, RZ, RZ, -0x1 ;  /* 0xffffffffff7f7424 */ /* 0x000fe200078e00ff */
[----:B------:R-:W-:-:S02]  /*7190*/  MOV R132, R131 ;  /* 0x0000008300847202 */ /* 0x000fc40000000f00 */
[----:B------:R-:W-:Y:S02]  /*71a0*/  MOV R124, 0x71c0 ;  /* 0x000071c0007c7802 */ /* 0x000fe40000000f00 */
[----:B------:R-:W-:Y:S05]  /*71b0*/  CALL.REL.NOINC `($__internal_26_$__cuda_sm70_shflsync_down_p) ;  /* 0x0000027000007944 */ /* 0x000fea0003c00000 */
[----:B0-----:R-:W-:Y:S01]  /*71c0*/  HFMA2.MMA R129, -RZ, RZ, 0, 2.384185791015625e-07 ;  /* 0x00000004ff817435 */ /* 0x001fe200000001ff */
[----:B-1----:R-:W-:Y:S01]  /*71d0*/  MOV R128, R127 ;  /* 0x0000007f00807202 */ /* 0x002fe20000000f00 */
[----:B------:R-:W-:Y:S01]  /*71e0*/  IMAD.MOV.U32 R132, RZ, RZ, R134 ;  /* 0x000000ffff847224 */ /* 0x000fe200078e0086 */
[----:B------:R-:W-:Y:S01]  /*71f0*/  MOV R130, 0x1f ;  /* 0x0000001f00827802 */ /* 0x000fe20000000f00 */
[----:B------:R-:W-:Y:S01]  /*7200*/  IMAD.MOV.U32 R127, RZ, RZ, -0x1 ;  /* 0xffffffffff7f7424 */ /* 0x000fe200078e00ff */
[----:B------:R-:W-:Y:S02]  /*7210*/  MOV R124, 0x7230 ;  /* 0x00007230007c7802 */ /* 0x000fe40000000f00 */
[----:B------:R-:W-:Y:S05]  /*7220*/  CALL.REL.NOINC `($__internal_26_$__cuda_sm70_shflsync_down_p) ;  /* 0x0000020000007944 */ /* 0x000fea0003c00000 */
[----:B------:R-:W-:Y:S01]  /*7230*/  FADD.FTZ R131, R128, R131 ;  /* 0x0000008380837221 */ /* 0x000fe20000010000 */
[----:B0-----:R-:W-:Y:S01]  /*7240*/  HFMA2.MMA R129, -RZ, RZ, 0, 1.1920928955078125e-07 ;  /* 0x00000002ff817435 */ /* 0x001fe200000001ff */
[----:B-1----:R-:W-:Y:S01]  /*7250*/  FADD.FTZ R134, R134, R127 ;  /* 0x0000007f86867221 */ /* 0x002fe20000010000 */
[----:B------:R-:W-:Y:S01]  /*7260*/  MOV R130, 0x1f ;  /* 0x0000001f00827802 */ /* 0x000fe20000000f00 */
[----:B------:R-:W-:Y:S01]  /*7270*/  IMAD.MOV.U32 R127, RZ, RZ, -0x1 ;  /* 0xffffffffff7f7424 */ /* 0x000fe200078e00ff */
[----:B------:R-:W-:-:S02]  /*7280*/  MOV R132, R131 ;  /* 0x0000008300847202 */ /* 0x000fc40000000f00 */
[----:B------:R-:W-:Y:S02]  /*7290*/  MOV R124, 0x72b0 ;  /* 0x000072b0007c7802 */ /* 0x000fe40000000f00 */
[----:B------:R-:W-:Y:S05]  /*72a0*/  CALL.REL.NOINC `($__internal_26_$__cuda_sm70_shflsync_down_p) ;  /* 0x0000018000007944 */ /* 0x000fea0003c00000 */
[----:B0-----:R-:W-:Y:S01]  /*72b0*/  HFMA2.MMA R129, -RZ, RZ, 0, 1.1920928955078125e-07 ;  /* 0x00000002ff817435 */ /* 0x001fe200000001ff */
[----:B-1----:R-:W-:Y:S01]  /*72c0*/  MOV R128, R127 ;  /* 0x0000007f00807202 */ /* 0x002fe20000000f00 */
[----:B------:R-:W-:Y:S01]  /*72d0*/  IMAD.MOV.U32 R132, RZ, RZ, R134 ;  /* 0x000000ffff847224 */ /* 0x000fe200078e0086 */
[----:B------:R-:W-:Y:S01]  /*72e0*/  MOV R130, 0x1f ;  /* 0x0000001f00827802 */ /* 0x000fe20000000f00 */
[----:B------:R-:W-:Y:S01]  /*72f0*/  IMAD.MOV.U32 R127, RZ, RZ, -0x1 ;  /* 0xffffffffff7f7424 */ /* 0x000fe200078e00ff */
[----:B------:R-:W-:Y:S02]  /*7300*/  MOV R124, 0x7320 ;  /* 0x00007320007c7802 */ /* 0x000fe40000000f00 */
[----:B------:R-:W-:Y:S05]  /*7310*/  CALL.REL.NOINC `($__internal_26_$__cuda_sm70_shflsync_down_p) ;  /* 0x0000011000007944 */ /* 0x000fea0003c00000 */
[----:B------:R-:W-:Y:S01]  /*7320*/  FADD.FTZ R128, R128, R131 ;  /* 0x0000008380807221 */ /* 0x000fe20000010000 */
[----:B0-----:R-:W-:Y:S01]  /*7330*/  HFMA2.MMA R129, -RZ, RZ, 0, 5.9604644775390625e-08 ;  /* 0x00000001ff817435 */ /* 0x001fe200000001ff */
[----:B-1----:R-:W-:Y:S01]  /*7340*/  FADD.FTZ R189, R134, R127 ;  /* 0x0000007f86bd7221 */ /* 0x002fe20000010000 */
[----:B------:R-:W-:Y:S01]  /*7350*/  MOV R130, 0x1f ;  /* 0x0000001f00827802 */ /* 0x000fe20000000f00 */
[----:B------:R-:W-:Y:S01]  /*7360*/  IMAD.MOV.U32 R127, RZ, RZ, -0x1 ;  /* 0xffffffffff7f7424 */ /* 0x000fe200078e00ff */
[----:B------:R-:W-:-:S02]  /*7370*/  MOV R132, R128 ;  /* 0x0000008000847202 */ /* 0x000fc40000000f00 */
[----:B------:R-:W-:Y:S02]  /*7380*/  MOV R124, 0x73a0 ;  /* 0x000073a0007c7802 */ /* 0x000fe40000000f00 */
[----:B------:R-:W-:Y:S05]  /*7390*/  CALL.REL.NOINC `($__internal_26_$__cuda_sm70_shflsync_down_p) ;  /* 0x0000009000007944 */ /* 0x000fea0003c00000 */
[----:B0-----:R-:W-:Y:S01]  /*73a0*/  HFMA2.MMA R129, -RZ, RZ, 0, 5.9604644775390625e-08 ;  /* 0x00000001ff817435 */ /* 0x001fe200000001ff */
[----:B-1----:R-:W-:Y:S01]  /*73b0*/  MOV R131, R127 ;  /* 0x0000007f00837202 */ /* 0x002fe20000000f00 */
[----:B------:R-:W-:Y:S01]  /*73c0*/  IMAD.MOV.U32 R132, RZ, RZ, R189 ;  /* 0x000000ffff847224 */ /* 0x000fe200078e00bd */
[----:B------:R-:W-:Y:S01]  /*73d0*/  MOV R130, 0x1f ;  /* 0x0000001f00827802 */ /* 0x000fe20000000f00 */
[----:B------:R-:W-:Y:S01]  /*73e0*/  IMAD.MOV.U32 R127, RZ, RZ, -0x1 ;  /* 0xffffffffff7f7424 */ /* 0x000fe200078e00ff */
[----:B------:R-:W-:Y:S02]  /*73f0*/  MOV R124, 0x7410 ;  /* 0x00007410007c7802 */ /* 0x000fe40000000f00 */
[----:B------:R-:W-:Y:S05]  /*7400*/  CALL.REL.NOINC `($__internal_26_$__cuda_sm70_shflsync_down_p) ;  /* 0x0000002000007944 */ /* 0x000fea0003c00000 */
[----:B01----:R-:W-:Y:S01]  /*7410*/  MOV R132, R127 ;  /* 0x0000007f00847202 */ /* 0x003fe20000000f00 */
[----:B------:R-:W-:Y:S05]  /*7420*/  BRA `(.L_x_2082) ;  /* 0xffffba9000007947 */ /* 0x000fea000383ffff */
        .weak           $__internal_26_$__cuda_sm70_shflsync_down_p
        .type           $__internal_26_$__cuda_sm70_shflsync_down_p,@function
        .size           $__internal_26_$__cuda_sm70_shflsync_down_p,(.L_x_12902 - $__internal_26_$__cuda_sm70_shflsync_down_p)
$__internal_26_$__cuda_sm70_shflsync_down_p:
[----:B------:R-:W-:Y:S01]  /*7430*/  HFMA2.MMA R125, -RZ, RZ, 0, 0 ;  /* 0x00000000ff7d7435 */ /* 0x000fe200000001ff */
[----:B------:R-:W-:Y:S04]  /*7440*/  WARPSYNC R127 ;  /* 0x0000007f00007348 */ /* 0x000fe80003800000 */
[----:B------:R0:W1:Y:S01]  /*7450*/  SHFL.DOWN PT, R127, R132, R129, R130 ;  /* 0x08000081847f7389 */ /* 0x00006200000e0082 */
[----:B------:R-:W-:Y:S05]  /*7460*/  RET.REL.NODEC R124 `(_ZN10layer_norm13ln_bwd_kernelINS_13Kernel_traitsI6__halfS2_S2_S2_fjLj7168ELj1ELj1ELj8ELj8ENS_18Kernel_traits_baseILj7168ES2_S2_S2_S2_fjLj256EEEEELb0ELb1ELb1ELb0EEEvNS_9BwdParamsE) ;  /* 0xffff8b907c007950 */ /* 0x000fea0003c3ffff */
.L_x_2083:
        /* <DEDUP_REMOVED lines=9> */
.L_x_12902:


//--------------------- .text._ZN10layer_norm13ln_bwd_kernelINS_13Kernel_traitsI6__halfS2_S2_S2_fjLj7168ELj1ELj1ELj8ELj8ENS_18Kernel_traits_baseILj7168ES2_S2_S2_S2_fjLj256EEEEELb0ELb1ELb1ELb1EEEvNS_9BwdParamsE --------------------------
	.section	.text._ZN10layer_norm13ln_bwd_kernelINS_13Kernel_traitsI6__halfS2_S2_S2_fjLj7168ELj1ELj1ELj8ELj8ENS_18Kernel_traits_baseILj7168ES2_S2_S2_S2_fjLj256EEEEELb0ELb1ELb1ELb1EEEvNS_9BwdParamsE,"ax",@progbits
	.sectioninfo	@"SHI_REGISTERS=255"
	.align	128
        .global         _ZN10layer_norm13ln_bwd_kernelINS_13Kernel_traitsI6__halfS2_S2_S2_fjLj7168ELj1ELj1ELj8ELj8ENS_18Kernel_traits_baseILj7168ES2_S2_S2_S2_fjLj256EEEEELb0ELb1ELb1ELb1EEEvNS_9BwdParamsE
        .type           _ZN10layer_norm13ln_bwd_kernelINS_13Kernel_traitsI6__halfS2_S2_S2_fjLj7168ELj1ELj1ELj8ELj8ENS_18Kernel_traits_baseILj7168ES2_S2_S2_S2_fjLj256EEEEELb0ELb1ELb1ELb1EEEvNS_9BwdParamsE,@function
        .size           _ZN10layer_norm13ln_bwd_kernelINS_13Kernel_traitsI6__halfS2_S2_S2_fjLj7168ELj1ELj1ELj8ELj8ENS_18Kernel_traits_baseILj7168ES2_S2_S2_S2_fjLj256EEEEELb0ELb1ELb1ELb1EEEvNS_9BwdParamsE,(.L_x_12903 - _ZN10layer_norm13ln_bwd_kernelINS_13Kernel_traitsI6__halfS2_S2_S2_fjLj7168ELj1ELj1ELj8ELj8ENS_18Kernel_traits_baseILj7168ES2_S2_S2_S2_fjLj256EEEEELb0ELb1ELb1ELb1EEEvNS_9BwdParamsE)
        .other          _ZN10layer_norm13ln_bwd_kernelINS_13Kernel_traitsI6__halfS2_S2_S2_fjLj7168ELj1ELj1ELj8ELj8ENS_18Kernel_traits_baseILj7168ES2_S2_S2_S2_fjLj256EEEEELb0ELb1ELb1ELb1EEEvNS_9BwdParamsE,@"STO_CUDA_ENTRY STV_DEFAULT"
_ZN10layer_norm13ln_bwd_kernelINS_13Kernel_traitsI6__halfS2_S2_S2_fjLj7168ELj1ELj1ELj8ELj8ENS_18Kernel_traits_baseILj7168ES2_S2_S2_S2_fjLj256EEEEELb0ELb1ELb1ELb1EEEvNS_9BwdParamsE:
.text._ZN10layer_norm13ln_bwd_kernelINS_13Kernel_traitsI6__halfS2_S2_S2_fjLj7168ELj1ELj1ELj8ELj8ENS_18Kernel_traits_baseILj7168ES2_S2_S2_S2_fjLj256EEEEELb0ELb1ELb1ELb1EEEvNS_9BwdParamsE:
        /* <DEDUP_REMOVED lines=50> */
.L_x_2084:
[----:B------:R-:W-:-:S04]  /*0320*/  SHF.L.U32 R2, R245, 0x3, RZ ;  /* 0x00000003f5027819 */ /* 0x000fc800000006ff */
[----:B------:R-:W-:-:S04]  /*0330*/  LOP3.LUT R4, R2, 0x7f8, RZ, 0xc0, !PT ;  /* 0x000007f802047812 */ /* 0x000fc800078ec0ff */
[----:B------:R-:W-:-:S04]  /*0340*/  IADD3 R2, P0, R4, c[0x0][0x1b0], RZ ;  /* 0x00006c0004027a10 */ /* 0x000fc80007f1e0ff */
[----:B------:R-:W-:Y:S02]  /*0350*/  IADD3.X R3, RZ, c[0x0][0x1b4], RZ, P0, !PT ;  /* 0x00006d00ff037a10 */ /* 0x000fe400007fe4ff */
[----:B------:R-:W-:-:S03]  /*0360*/  IADD3 R4, P0, R4, c[0x0][0x1c8], RZ ;  /* 0x0000720004047a10 */ /* 0x000fc60007f1e0ff */
[----:B------:R-:W2:Y:S01]  /*0370*/  LDG.E.64 R6, [R2.64] ;  /* 0x0000000402067981 */ /* 0x000ea2000c1e1b00 */
[----:B------:R-:W-:-:S03]  /*0380*/  IADD3.X R5, RZ, c[0x0][0x1cc], RZ, P0, !PT ;  /* 0x00007300ff057a10 */ /* 0x000fc600007fe4ff */
        /* <DEDUP_REMOVED lines=59> */
[----:B------:R-:W-:-:S02]  /*0740*/  SHF.R.U32.HI R241, RZ, 0x10, R7 ;  /* 0x00000010fff17819 */ /* 0x000fc40000011607 */
[--C-:B---3--:R-:W-:Y:S02]  /*0750*/  SHF.R.U64 R239, R10, 0x10, R11.reuse ;  /* 0x000000100aef7819 */ /* 0x108fe4000000120b */
[----:B------:R-:W-:Y:S02]  /*0760*/  SHF.R.U32.HI R237, RZ, 0x10, R11 ;  /* 0x00000010ffed7819 */ /* 0x000fe4000001160b */
[--C-:B----4-:R-:W-:Y:S01]  /*0770*/  SHF.R.U64 R206, R204, 0x10, R205.reuse ;  /* 0x00000010ccce7819 */ /* 0x110fe200000012cd */
[----:B------:R-:W-:Y:S01]  /*0780*/  HADD2.F32 R207, -RZ, R204.H0_H0 ;  /* 0x200000ccffcf7230 */ /* 0x000fe20000004100 */
[----:B------:R-:W-:Y:S02]  /*0790*/  SHF.R.U32.HI R204, RZ, 0x10, R205 ;  /* 0x00000010ffcc7819 */ /* 0x000fe400000116cd */
[--C-:B-----5:R-:W-:Y:S01]  /*07a0*/  SHF.R.U64 R202, R200, 0x10, R201.reuse ;  /* 0x00000010c8ca7819 */ /* 0x120fe200000012c9 */
[----:B------:R-:W-:Y:S01]  /*07b0*/  HADD2.F32 R203, -RZ, R200.H0_H0 ;  /* 0x200000c8ffcb7230 */ /* 0x000fe20000004100 */
[----:B------:R-:W-:-:S02]  /*07c0*/  SHF.R.U32.HI R200, RZ, 0x10, R201 ;  /* 0x00000010ffc87819 */ /* 0x000fc400000116c9 */
[--C-:B------:R-:W-:Y:S01]  /*07d0*/  SHF.R.U64 R198, R196, 0x10, R197.reuse ;  /* 0x00000010c4c67819 */ /* 0x100fe200000012c5 */
[----:B------:R-:W-:Y:S01]  /*07e0*/  HADD2.F32 R199, -RZ, R196.H0_H0 ;  /* 0x200000c4ffc77230 */ /* 0x000fe20000004100 */
        /* <DEDUP_REMOVED lines=18> */
[----:B------:R-:W-:Y:S01]  /*0910*/  SHF.R.U32.HI R6, RZ, 0x10, R25 ;  /* 0x00000010ff067819 */ /* 0x000fe20000011619 */
        /* <DEDUP_REMOVED lines=51> */
[----:B-1----:R-:W-:Y:S02]  /*0c50*/  HADD2.F32 R6, -RZ, R6.H0_H0 ;  /* 0x20000006ff067230 */ /* 0x002fe40000004100 */
.L_x_2208:
[----:B------:R-:W-:-:S05]  /*0c60*/  MOV R134, 0x4 ;  /* 0x0000000400867802 */ /* 0x000fca0000000f00 */
[----:B------:R-:W-:-:S05]  /*0c70*/  IMAD.WIDE R124, R0, R134, c[0x0][0x1d8] ;  /* 0x00007600007c7625 */ /* 0x000fca00078e0286 */
[----:B------:R0:W2:Y:S01]  /*0c80*/  LDG.E R136, [R124.64] ;  /* 0x000000047c887981 */ /* 0x0000a2000c1e1900 */
[C---:B------:R-:W-:Y:S01]  /*0c90*/  IMAD R8, R0.reuse, c[0x0][0x168], RZ ;  /* 0x00005a0000087a24 */ /* 0x040fe200078e02ff */
[----:B------:R-:W-:Y:S01]  /*0ca0*/  LOP3.LUT R135, R245, 0xff, RZ, 0xc0, !PT ;  /* 0x000000fff5877812 */ /* 0x000fe200078ec0ff */
[----:B------:R-:W-:-:S03]  /*0cb0*/  IMAD.WIDE R126, R0, R134, c[0x0][0x1a8] ;  /* 0x00006a00007e7625 */ /* 0x000fc600078e0286 */
[----:B------:R-:W-:Y:S02]  /*0cc0*/  SHF.R.S32.HI R129, RZ, 0x1f, R8 ;  /* 0x0000001fff817819 */ /* 0x000fe40000011408 */
[----:B------:R-:W-:Y:S01]  /*0cd0*/  MOV R133, 0x8 ;  /* 0x0000000800857802 */ /* 0x000fe20000000f00 */
[----:B------:R-:W-:Y:S01]  /*0ce0*/  BSSY B0, `(.L_x_2086) ;  /* 0x0000182000007945 */ /* 0x000fe20003800000 */
[----:B------:R-:W-:Y:S01]  /*0cf0*/  LEA.HI R8, R129, R8, RZ, 0x2 ;  /* 0x0000000881087211 */ /* 0x000fe200078f10ff */
[----:B0-----:R-:W-:Y:S01]  /*0d00*/  IMAD.WIDE R124, R0, R134, c[0x0][0x1d0] ;  /* 0x00007400007c7625 */ /* 0x001fe200078e0286 */
[----:B------:R0:W5:Y:S02]  /*0d10*/  LDG.E R7, [R126.64] ;  /* 0x000000047e077981 */ /* 0x000164000c1e1900 */
[----:B------:R-:W-:Y:S02]  /*0d20*/  LEA.HI.SX32 R8, R8, R135, 0x1e ;  /* 0x0000008708087211 */ /* 0x000fe400078ff2ff */
[----:B------:R1:W5:Y:S02]  /*0d30*/  LDG.E R132, [R124.64] ;  /* 0x000000047c847981 */ /* 0x000364000c1e1900 */
[----:B------:R-:W-:-:S02]  /*0d40*/  IADD3 R208, R8, 0x100, RZ ;  /* 0x0000010008d07810 */ /* 0x000fc40007ffe0ff */
[C---:B------:R-:W-:Y:S02]  /*0d50*/  IADD3 R192, R8.reuse, 0x200, RZ ;  /* 0x0000020008c07810 */ /* 0x040fe40007ffe0ff */
[----:B------:R-:W-:Y:S01]  /*0d60*/  IADD3 R189, R8, 0x300, RZ ;  /* 0x0000030008bd7810 */ /* 0x000fe20007ffe0ff */
[----:B0-----:R-:W-:-:S04]  /*0d70*/  IMAD.WIDE.U32 R126, R208, R133, c[0x0][0x218] ;  /* 0x00008600d07e7625 */ /* 0x001fc800078e0085 */
[----:B-1----:R-:W-:-:S04]  /*0d80*/  IMAD.WIDE.U32 R124, R8, R133, c[0x0][0x218] ;  /* 0x00008600087c7625 */ /* 0x002fc800078e0085 */
        /* <DEDUP_REMOVED lines=23> */
.L_x_2087:
        /* <DEDUP_REMOVED lines=15> */
[----:B------:R-:W3:Y:S01]  /*0ff0*/  LDG.E.64 R10, [R10.64] ;  /* 0x000000040a0a7981 */ /* 0x000ee2000c1e1b00 */
[C---:B------:R-:W-:Y:S01]  /*1000*/  IADD3 R138, R8.reuse, 0x500, RZ ;  /* 0x00000500088a7810 */ /* 0x040fe20007ffe0ff */
[C---:B------:R-:W-:Y:S01]  /*1010*/  IMAD.WIDE.U32 R14, R8.reuse, R133, c[0x0][0x188] ;  /* 0x00006200080e7625 */ /* 0x040fe200078e0085 */
[----:B------:R-:W-:Y:S01]  /*1020*/  IADD3 R140, R8, 0x600, RZ ;  /* 0x00000600088c7810 */ /* 0x000fe20007ffe0ff */
[----:B------:R-:W4:Y:S02]  /*1030*/  LDG.E.64 R12, [R12.64] ;  /* 0x000000040c0c7981 */ /* 0x000f24000c1e1b00 */
[----:B------:R-:W-:-:S02]  /*1040*/  IMAD.WIDE R36, R0, R134, c[0x0][0x1a0] ;  /* 0x0000680000247625 */ /* 0x000fc400078e0286 */
[----:B------:R-:W2:Y:S02]  /*1050*/  LDG.E.64 R14, [R14.64] ;  /* 0x000000040e0e7981 */ /* 0x000ea4000c1e1b00 */
[-C--:B------:R-:W-:Y:S02]  /*1060*/  IMAD.WIDE.U32 R18, R18, R133.reuse, c[0x0][0x208] ;  /* 0x0000820012127625 */ /* 0x080fe400078e0085 */
[----:B------:R0:W2:Y:S02]  /*1070*/  LDG.E R9, [R36.64] ;  /* 0x0000000424097981 */ /* 0x0000a4000c1e1900 */
[----:B------:R-:W-:-:S04]  /*1080*/  IMAD.WIDE.U32 R24, R208, R133, c[0x0][0x188] ;  /* 0x00006200d0187625 */ /* 0x000fc800078e0085 */
[-C--:B------:R-:W-:Y:S01]  /*1090*/  IMAD.WIDE.U32 R28, R189, R133.reuse, c[0x0][0x188] ;  /* 0x00006200bd1c7625 */ /* 0x080fe200078e0085 */
[----:B------:R-:W2:Y:S03]  /*10a0*/  LDG.E.64 R18, [R18.64] ;  /* 0x0000000412127981 */ /* 0x000ea6000c1e1b00 */
[-C--:B------:R-:W-:Y:S01]  /*10b0*/  IMAD.WIDE.U32 R34, R34, R133.reuse, c[0x0][0x208] ;  /* 0x0000820022227625 */ /* 0x080fe200078e0085 */
[----:B------:R-:W2:Y:S01]  /*10c0*/  LDG.E.64 R24, [R24.64] ;  /* 0x0000000418187981 */ /* 0x000ea2000c1e1b00 */
[----:B------:R-:W-:Y:S02]  /*10d0*/  IADD3 R136, R8, 0x400, RZ ;  /* 0x0000040008887810 */ /* 0x000fe40007ffe0ff */
[-C--:B------:R-:W-:Y:S01]  /*10e0*/  IMAD.WIDE.U32 R20, R20, R133.reuse, c[0x0][0x208] ;  /* 0x0000820014147625 */ /* 0x080fe200078e0085 */
[----:B------:R-:W2:Y:S03]  /*10f0*/  LDG.E.64 R28, [R28.64] ;  /* 0x000000041c1c7981 */ /* 0x000ea6000c1e1b00 */
        /* <DEDUP_REMOVED lines=8> */
[----:B------:R-:W-:Y:S01]  /*1180*/  IMAD.WIDE.U32 R30, R136, R133, c[0x0][0x188] ;  /* 0x00006200881e7625 */ /* 0x000fe200078e0085 */
[----:B------:R-:W2:Y:S04]  /*1190*/  LDG.E.64 R16, [R16.64] ;  /* 0x0000000410107981 */ /* 0x000ea8000c1e1b00 */
[----:B------:R-:W2:Y:S04]  /*11a0*/  LDG.E.64 R32, [R32.64] ;  /* 0x0000000420207981 */ /* 0x000ea8000c1e1b00 */
[----:B------:R-:W2:Y:S01]  /*11b0*/  LDG.E.64 R30, [R30.64] ;  /* 0x000000041e1e7981 */ /* 0x000ea2000c1e1b00 */
        /* <DEDUP_REMOVED lines=13> */
[----:B---3--:R-:W-:-:S02]  /*1290*/  MOV R143, R10 ;  /* 0x0000000a008f7202 */ /* 0x008fc40000000f00 */
[----:B------:R-:W-:Y:S02]  /*12a0*/  SHF.R.U64 R142, R10, 0x10, R11 ;  /* 0x000000100a8e7819 */ /* 0x000fe4000000120b */
[----:B----4-:R-:W-:Y:S02]  /*12b0*/  MOV R147, R12 ;  /* 0x0000000c00937202 */ /* 0x010fe40000000f00 */
[----:B------:R-:W-:Y:S01]  /*12c0*/  SHF.R.U64 R146, R12, 0x10, R13 ;  /* 0x000000100c927819 */ /* 0x000fe2000000120d */
[----:B--2---:R-:W-:Y:S01]  /*12d0*/  HADD2.F32 R10, -RZ, R14.H0_H0 ;  /* 0x2000000eff0a7230 */ /* 0x004fe20000004100 */
[----:B------:R-:W-:Y:S01]  /*12e0*/  MOV R144, R11 ;  /* 0x0000000b00907202 */ /* 0x000fe20000000f00 */
[----:B------:R-:W-:Y:S01]  /*12f0*/  HADD2.F32 R12, -RZ, R15.H0_H0 ;  /* 0x2000000fff0c7230 */ /* 0x000fe20000004100 */
[----:B------:R-:W-:Y:S02]  /*1300*/  SHF.R.U32.HI R145, RZ, 0x10, R11 ;  /* 0x00000010ff917819 */ /* 0x000fe4000001160b */
[----:B------:R-:W-:-:S02]  /*1310*/  FSEL R9, R9, RZ, !P0 ;  /* 0x000000ff09097208 */ /* 0x000fc40004000000 */
[----:B------:R-:W-:Y:S02]  /*1320*/  SHF.R.U32.HI R11, RZ, 0x10, R15 ;  /* 0x00000010ff0b7819 */ /* 0x000fe4000001160f */
[----:B------:R-:W-:Y:S02]  /*1330*/  MOV R148, R13 ;  /* 0x0000000d00947202 */ /* 0x000fe40000000f00 */
[----:B-1----:R-:W-:Y:S02]  /*1340*/  MOV R130, R18 ;  /* 0x0000001200827202 */ /* 0x002fe40000000f00 */
[----:B0-----:R-:W-:Y:S01]  /*1350*/  SHF.R.U64 R124, R18, 0x10, R19 ;  /* 0x00000010127c7819 */ /* 0x001fe20000001213 */
[----:B------:R-:W-:Y:S01]  /*1360*/  HADD2.F32 R36, -RZ, R25.H0_H0 ;  /* 0x20000019ff247230 */ /* 0x000fe20000004100 */
[----:B------:R-:W-:Y:S01]  /*1370*/  SHF.R.U32.HI R149, RZ, 0x10, R13 ;  /* 0x00000010ff957819 */ /* 0x000fe2000001160d */
[C---:B------:R-:W-:Y:S01]  /*1380*/  FADD.FTZ R13, -R9.reuse, R10 ;  /* 0x0000000a090d7221 */ /* 0x040fe20000010100 */
[----:B------:R-:W-:Y:S01]  /*1390*/  SHF.R.U32.HI R18, RZ, 0x10, R29 ;  /* 0x00000010ff127819 */ /* 0x000fe2000001161d */
[----:B------:R-:W-:Y:S01]  /*13a0*/  FADD.FTZ R10, -R9, R12 ;  /* 0x0000000c090a7221 */ /* 0x000fe20000010100 */
[----:B------:R-:W-:-:S02]  /*13b0*/  MOV R125, R19 ;  /* 0x00000013007d7202 */ /* 0x000fc40000000f00 */
[----:B------:R-:W-:Y:S02]  /*13c0*/  SHF.R.U32.HI R131, RZ, 0x10, R19 ;  /* 0x00000010ff837819 */ /* 0x000fe40000011613 */
[----:B------:R-:W-:Y:S02]  /*13d0*/  MOV R151, R34 ;  /* 0x0000002200977202 */ /* 0x000fe40000000f00 */
[----:B------:R-:W-:Y:S01]  /*13e0*/  SHF.R.U64 R150, R34, 0x10, R35 ;  /* 0x0000001022967819 */ /* 0x000fe20000001223 */
[----:B------:R-:W-:Y:S01]  /*13f0*/  HADD2.F32 R34, -RZ, R24.H0_H0 ;  /* 0x20000018ff227230 */ /* 0x000fe20000004100 */
[----:B------:R-:W-:Y:S01]  /*1400*/  MOV R134, R20 ;  /* 0x0000001400867202 */ /* 0x000fe20000000f00 */
[----:B------:R-:W-:Y:S01]  /*1410*/  FADD.FTZ R12, -R9, R36 ;  /* 0x00000024090c7221 */ /* 0x000fe20000010100 */
[----:B------:R-:W-:Y:S02]  /*1420*/  SHF.R.U64 R133, R20, 0x10, R21 ;  /* 0x0000001014857819 */ /* 0x000fe40000001215 */
[----:B------:R-:W-:-:S02]  /*1430*/  MOV R152, R35 ;  /* 0x0000002300987202 */ /* 0x000fc40000000f00 */
[----:B------:R-:W-:Y:S02]  /*1440*/  SHF.R.U32.HI R153, RZ, 0x10, R35 ;  /* 0x00000010ff997819 */ /* 0x000fe40000011623 */
[----:B------:R-:W-:Y:S01]  /*1450*/  SHF.R.U64 R182, R24, 0x10, R25 ;  /* 0x0000001018b67819 */ /* 0x000fe20000001219 */
[----:B------:R-:W-:Y:S01]  /*1460*/  HADD2.F32 R24, -RZ, R11.H0_H0 ;  /* 0x2000000bff187230 */ /* 0x000fe20000004100 */
[----:B------:R-:W-:Y:S01]  /*1470*/  SHF.R.U64 R19, R38, 0x10, R39 ;  /* 0x0000001026137819 */ /* 0x000fe20000001227 */
[----:B------:R-:W-:Y:S01]  /*1480*/  HADD2.F32 R36, -RZ, R18.H0_H0 ;  /* 0x20000012ff247230 */ /* 0x000fe20000004100 */
[----:B------:R-:W-:Y:S02]  /*1490*/  SHF.R.U32.HI R35, RZ, 0x10, R25 ;  /* 0x00000010ff237819 */ /* 0x000fe40000011619 */
[----:B------:R-:W-:Y:S02]  /*14a0*/  SHF.R.U32.HI R20, RZ, 0x10, R27 ;  /* 0x00000010ff147819 */ /* 0x000fe4000001161b */
[----:B------:R-:W-:-:S02]  /*14b0*/  SHF.R.U64 R136, R22, 0x10, R23 ;  /* 0x0000001016887819 */ /* 0x000fc40000001217 */
[----:B------:R-:W-:Y:S02]  /*14c0*/  MOV R135, R23 ;  /* 0x0000001700877202 */ /* 0x000fe40000000f00 */
[----:B------:R-:W-:Y:S01]  /*14d0*/  SHF.R.U32.HI R138, RZ, 0x10, R23 ;  /* 0x00000010ff8a7819 */ /* 0x000fe20000011617 */
[----:B------:R-:W-:Y:S01]  /*14e0*/  HADD2.F32 R158, -RZ, R38.H0_H0 ;  /* 0x20000026ff9e7230 */ /* 0x000fe20000004100 */
[----:B------:R-:W-:Y:S02]  /*14f0*/  MOV R139, R16 ;  /* 0x00000010008b7202 */ /* 0x000fe40000000f00 */
[----:B------:R-:W-:Y:S02]  /*1500*/  SHF.R.U64 R127, R16, 0x10, R17 ;  /* 0x00000010107f7819 */ /* 0x000fe40000001211 */
[----:B------:R-:W-:Y:S01]  /*1510*/  SHF.R.U64 R23, R32, 0x10, R33 ;  /* 0x0000001020177819 */ /* 0x000fe20000001221 */
[----:B------:R-:W-:Y:S01]  /*1520*/  HADD2.F32 R156, -RZ, R32.H0_H0 ;  /* 0x20000020ff9c7230 */ /* 0x000fe20000004100 */
[----:B------:R-:W-:Y:S01]  /*1530*/  MOV R137, R22 ;  /* 0x0000001600897202 */ /* 0x000fe20000000f00 */
[----:B------:R-:W-:Y:S01]  /*1540*/  HADD2.F32 R22, -RZ, R29.H0_H0 ;  /* 0x2000001dff167230 */ /* 0x000fe20000004100 */
[----:B------:R-:W-:Y:S01]  /*1550*/  SHF.R.U64 R190, R14, 0x10, R15 ;  /* 0x000000100ebe7819 */ /* 0x000fe2000000120f */
[C---:B------:R-:W-:Y:S01]  /*1560*/  FADD.FTZ R11, -R9.reuse, R34 ;  /* 0x00000022090b7221 */ /* 0x040fe20000010100 */
[----:B------:R-:W-:Y:S01]  /*1570*/  SHF.R.U64 R16, R28, 0x10, R29 ;  /* 0x000000101c107819 */ /* 0x000fe2000000121d */
[----:B------:R-:W-:Y:S01]  /*1580*/  HADD2.F32 R38, -RZ, R19.H0_H0 ;  /* 0x20000013ff267230 */ /* 0x000fe20000004100 */
[----:B------:R-:W-:Y:S01]  /*1590*/  SHF.R.U64 R14, R26, 0x10, R27 ;  /* 0x000000101a0e7819 */ /* 0x000fe2000000121b */
[----:B------:R-:W-:Y:S01]  /*15a0*/  HADD2.F32 R126, -RZ, R27.H0_H0 ;  /* 0x2000001bff7e7230 */ /* 0x000fe20000004100 */
[----:B------:R-:W-:Y:S01]  /*15b0*/  MOV R128, R21 ;  /* 0x0000001500807202 */ /* 0x000fe20000000f00 */
[----:B------:R-:W-:Y:S01]  /*15c0*/  HADD2.F32 R32, -RZ, R35.H0_H0 ;  /* 0x20000023ff207230 */ /* 0x000fe20000004100 */
[----:B------:R-:W-:Y:S01]  /*15d0*/  SHF.R.U32.HI R129, RZ, 0x10, R21 ;  /* 0x00000010ff817819 */ /* 0x000fe20000011615 */
[----:B------:R-:W-:Y:S01]  /*15e0*/  HADD2.F32 R34, -RZ, R20.H0_H0 ;  /* 0x20000014ff227230 */ /* 0x000fe20000004100 */
[----:B------:R-:W-:Y:S01]  /*15f0*/  MOV R140, R17 ;  /* 0x00000011008c7202 */ /* 0x000fe20000000f00 */
[C---:B------:R-:W-:Y:S01]  /*1600*/  FADD.FTZ R18, -R9.reuse, R24 ;  /* 0x0000001809127221 */ /* 0x040fe20000010100 */
[----:B------:R-:W-:Y:S01]  /*1610*/  SHF.R.U32.HI R141, RZ, 0x10, R17 ;  /* 0x00000010ff8d7819 */ /* 0x000fe20000011611 */
[----:B------:R-:W-:Y:S01]  /*1620*/  FADD.FTZ R24, -R9, R36 ;  /* 0x0000002409187221 */ /* 0x000fe20000010100 */
[--C-:B------:R-:W-:Y:S01]  /*1630*/  SHF.R.U64 R15, R30, 0x10, R31.reuse ;  /* 0x000000101e0f7819 */ /* 0x100fe2000000121f */
[----:B------:R-:W-:Y:S01]  /*1640*/  HADD2.F32 R36, -RZ, R23.H0_H0 ;  /* 0x20000017ff247230 */ /* 0x000fe20000004100 */
[----:B------:R-:W-:-:S02]  /*1650*/  SHF.R.U32.HI R17, RZ, 0x10, R31 ;  /* 0x00000010ff117819 */ /* 0x000fc4000001161f */
[----:B------:R-:W-:Y:S02]  /*1660*/  SHF.R.U32.HI R21, RZ, 0x10, R39 ;  /* 0x00000010ff157819 */ /* 0x000fe40000011627 */
        /* <DEDUP_REMOVED lines=10> */
[----:B------:R-:W-:Y:S01]  /*1710*/  FADD.FTZ R22, -R9, R34 ;  /* 0x0000002209167221 */ /* 0x000fe20000010100 */
[----:B------:R-:W-:Y:S01]  /*1720*/  HADD2.F32 R26, -RZ, R30.H0_H0 ;  /* 0x2000001eff1a7230 */ /* 0x000fe20000004100 */
[----:B-----5:R-:W-:Y:S01]  /*1730*/  FMUL.FTZ R10, R7, R10 ;  /* 0x0000000a070a7220 */ /* 0x020fe20000410000 */
[----:B------:R-:W-:Y:S01]  /*1740*/  HADD2.F32 R28, -RZ, R31.H0_H0 ;  /* 0x2000001fff1c7230 */ /* 0x000fe20000004100 */
[----:B------:R-:W-:Y:S01]  /*1750*/  FADD.FTZ R36, -R9, R36 ;  /* 0x0000002409247221 */ /* 0x000fe20000010100 */
[----:B------:R-:W-:-:S02]  /*1760*/  HADD2.F32 R160, -RZ, R39.H0_H0 ;  /* 0x20000027ffa07230 */ /* 0x000fc40000004100 */
[----:B------:R-:W-:Y:S02]  /*1770*/  HADD2.F32 R30, -RZ, R33.H0_H0 ;  /* 0x20000021ff1e7230 */ /* 0x000fe40000004100 */
[----:B------:R-:W-:Y:S02]  /*1780*/  HADD2.F32 R190, -RZ, R190.H0_H0 ;  /* 0x200000beffbe7230 */ /* 0x000fe40000004100 */
[----:B------:R-:W-:Y:S02]  /*1790*/  HADD2.F32 R182, -RZ, R182.H0_H0 ;  /* 0x200000b6ffb67230 */ /* 0x000fe40000004100 */
[----:B------:R-:W-:Y:S02]  /*17a0*/  HADD2.F32 R154, -RZ, R15.H0_H0 ;  /* 0x2000000fff9a7230 */ /* 0x000fe40000004100 */
[----:B------:R-:W-:Y:S02]  /*17b0*/  HADD2.F32 R32, -RZ, R17.H0_H0 ;  /* 0x20000011ff207230 */ /* 0x000fe40000004100 */
[----:B------:R-:W-:-:S02]  /*17c0*/  HADD2.F32 R34, -RZ, R21.H0_H0 ;  /* 0x20000015ff227230 */ /* 0x000fc40000004100 */
[----:B------:R-:W-:Y:S01]  /*17d0*/  HADD2.F32 R126, -RZ, R25.H0_H0 ;  /* 0x20000019ff7e7230 */ /* 0x000fe20000004100 */
[----:B------:R-:W-:Y:S01]  /*17e0*/  FMUL.FTZ R33, R7, R38 ;  /* 0x0000002607217220 */ /* 0x000fe20000410000 */
[----:B------:R-:W-:Y:S01]  /*17f0*/  HADD2.F32 R137, -RZ, R137.H0_H0 ;  /* 0x20000089ff897230 */ /* 0x000fe20000004100 */
[----:B------:R-:W-:Y:S02]  /*1800*/  FADD.FTZ R106, R106, R135 ;  /* 0x000000876a6a7221 */ /* 0x000fe40000010000 */
[-C--:B------:R-:W-:Y:S02]  /*1810*/  FFMA.FTZ R42, R10, R135.reuse, R42 ;  /* 0x000000870a2a7223 */ /* 0x080fe4000001002a */
[----:B------:R-:W-:Y:S01]  /*1820*/  FMUL.FTZ R38, R242, R135 ;  /* 0x00000087f2267220 */ /* 0x000fe20000410000 */
        /* <DEDUP_REMOVED lines=20> */
[C---:B------:R-:W-:Y:S01]  /*1970*/  FMUL.FTZ R35, R7.reuse, R36 ;  /* 0x0000002407237220 */ /* 0x040fe20000410000 */
[----:B------:R-:W-:Y:S01]  /*1980*/  HADD2.F32 R128, -RZ, R129.H0_H0 ;  /* 0x20000081ff807230 */ /* 0x000fe20000004100 */
[C---:B------:R-:W-:Y:S02]  /*1990*/  FMUL.FTZ R9, R7.reuse, R13 ;  /* 0x0000000d07097220 */ /* 0x040fe40000410000 */
[----:B------:R-:W-:Y:S01]  /*19a0*/  FMUL.FTZ R36, R244, R137 ;  /* 0x00000089f4247220 */ /* 0x000fe20000410000 */
[----:B------:R-:W-:Y:S01]  /*19b0*/  HADD2.F32 R129, -RZ, R130.H0_H0 ;  /* 0x20000082ff817230 */ /* 0x000fe20000004100 */
[C---:B------:R-:W-:Y:S01]  /*19c0*/  FMUL.FTZ R21, R7.reuse, R164 ;  /* 0x000000a407157220 */ /* 0x040fe20000410000 */
[----:B------:R-:W-:Y:S01]  /*19d0*/  HADD2.F32 R125, -RZ, R125.H0_H0 ;  /* 0x2000007dff7d7230 */ /* 0x000fe20000004100 */
[C---:B------:R-:W-:Y:S01]  /*19e0*/  FMUL.FTZ R13, R7.reuse, R252 ;  /* 0x000000fc070d7220 */ /* 0x040fe20000410000 */
[----:B------:R-:W-:Y:S01]  /*19f0*/  HADD2.F32 R159, -RZ, R148.H0_H0 ;  /* 0x20000094ff9f7230 */ /* 0x000fe20000004100 */
[C---:B------:R-:W-:Y:S01]  /*1a00*/  FMUL.FTZ R14, R7.reuse, R14 ;  /* 0x0000000e070e7220 */ /* 0x040fe20000410000 */
[----:B------:R-:W-:Y:S01]  /*1a10*/  HADD2.F32 R164, -RZ, R150.H0_H0 ;  /* 0x20000096ffa47230 */ /* 0x000fe20000004100 */
[----:B------:R-:W-:-:S02]  /*1a20*/  FMUL.FTZ R25, R7, R26 ;  /* 0x0000001a07197220 */ /* 0x000fc40000410000 */
[C---:B------:R-:W-:Y:S02]  /*1a30*/  FMUL.FTZ R17, R7.reuse, R190 ;  /* 0x000000be07117220 */ /* 0x040fe40000410000 */
[----:B------:R-:W-:Y:S02]  /*1a40*/  FMUL.FTZ R26, R7, R28 ;  /* 0x0000001c071a7220 */ /* 0x000fe40000410000 */
[----:B------:R-:W-:Y:S02]  /*1a50*/  FMUL.FTZ R37, R243, R136 ;  /* 0x00000088f3257220 */ /* 0x000fe40000410000 */
[----:B------:R-:W-:Y:S02]  /*1a60*/  FADD.FTZ R148, RZ, R36 ;  /* 0x00000024ff947221 */ /* 0x000fe40000010000 */
[----:B------:R-:W-:Y:S02]  /*1a70*/  FFMA.FTZ R150, R9, R36, RZ ;  /* 0x0000002409967223 */ /* 0x000fe400000100ff */
[----:B------:R-:W-:Y:S01]  /*1a80*/  FMUL.FTZ R28, R7, R160 ;  /* 0x000000a0071c7220 */ /* 0x000fe20000410000 */
[----:B------:R-:W-:Y:S01]  /*1a90*/  HADD2.F32 R160, -RZ, R146.H0_H0 ;  /* 0x20000092ffa07230 */ /* 0x000fe20000004100 */
[----:B------:R-:W-:-:S02]  /*1aa0*/  FADD.FTZ R104, R104, R137 ;  /* 0x0000008968687221 */ /* 0x000fc40000010000 */
[----:B------:R-:W-:Y:S01]  /*1ab0*/  FFMA.FTZ R40, R9, R137, R40 ;  /* 0x0000008909287223 */ /* 0x000fe20000010028 */
[----:B------:R-:W-:Y:S01]  /*1ac0*/  HADD2.F32 R137, -RZ, R144.H0_H0 ;  /* 0x20000090ff897230 */ /* 0x000fe20000004100 */
[----:B------:R-:W-:Y:S01]  /*1ad0*/  FMUL.FTZ R20, R7, R20 ;  /* 0x0000001407147220 */ /* 0x000fe20000410000 */
[----:B------:R-:W-:Y:S01]  /*1ae0*/  HADD2.F32 R138, -RZ, R138.H0_H0 ;  /* 0x2000008aff8a7230 */ /* 0x000fe20000004100 */
[----:B------:R-:W-:Y:S02]  /*1af0*/  FADD.FTZ R96, R96, R129 ;  /* 0x0000008160607221 */ /* 0x000fe40000010000 */
[-C--:B------:R-:W-:Y:S02]  /*1b00*/  FFMA.FTZ R48, R13, R129.reuse, R48 ;  /* 0x000000810d307223 */ /* 0x080fe40000010030 */
[----:B------:R-:W-:Y:S02]  /*1b10*/  FMUL.FTZ R144, R236, R129 ;  /* 0x00000081ec907220 */ /* 0x000fe40000410000 */
[----:B------:R-:W-:-:S02]  /*1b20*/  FADD.FTZ R98, R98, R125 ;  /* 0x0000007d62627221 */ /* 0x000fc40000010000 */
[-C--:B------:R-:W-:Y:S02]  /*1b30*/  FFMA.FTZ R50, R14, R125.reuse, R50 ;  /* 0x0000007d0e327223 */ /* 0x080fe40000010032 */
[----:B------:R-:W-:Y:S02]  /*1b40*/  FMUL.FTZ R146, R234, R125 ;  /* 0x0000007dea927220 */ /* 0x000fe40000410000 */
[----:B------:R-:W-:Y:S02]  /*1b50*/  FADD.FTZ R105, R105, R136 ;  /* 0x0000008869697221 */ /* 0x000fe40000010000 */
[C---:B------:R-:W-:Y:S01]  /*1b60*/  FFMA.FTZ R41, R17.reuse, R136, R41 ;  /* 0x0000008811297223 */ /* 0x040fe20000010029 */
[----:B------:R-:W-:Y:S01]  /*1b70*/  HADD2.F32 R136, -RZ, R131.H0_H0 ;  /* 0x20000083ff887230 */ /* 0x000fe20000004100 */
[----:B------:R-:W-:Y:S02]  /*1b80*/  FADD.FTZ R125, R148, R37 ;  /* 0x00000025947d7221 */ /* 0x000fe40000010000 */
[----:B------:R-:W-:Y:S01]  /*1b90*/  FFMA.FTZ R129, R17, R37, R150 ;  /* 0x0000002511817223 */ /* 0x000fe20000010096 */
[----:B------:R-:W-:Y:S01]  /*1ba0*/  HADD2.F32 R131, -RZ, R143.H0_H0 ;  /* 0x2000008fff837230 */ /* 0x000fe20000004100 */
[----:B------:R-:W-:-:S02]  /*1bb0*/  FMUL.FTZ R18, R7, R18 ;  /* 0x0000001207127220 */ /* 0x000fc40000410000 */
[----:B------:R-:W-:Y:S02]  /*1bc0*/  FADD.FTZ R103, R103, R128 ;  /* 0x0000008067677221 */ /* 0x000fe40000010000 */
[-C--:B------:R-:W-:Y:S02]  /*1bd0*/  FFMA.FTZ R47, R20, R128.reuse, R47 ;  /* 0x00000080142f7223 */ /* 0x080fe4000001002f */
[----:B------:R-:W-:Y:S02]  /*1be0*/  FMUL.FTZ R143, R237, R128 ;  /* 0x00000080ed8f7220 */ /* 0x000fe40000410000 */
[----:B------:R-:W-:Y:S02]  /*1bf0*/  FMUL.FTZ R39, R241, R138 ;  /* 0x0000008af1277220 */ /* 0x000fe40000410000 */
[----:B------:R-:W-:Y:S02]  /*1c00*/  FADD.FTZ R128, R125, R38 ;  /* 0x000000267d807221 */ /* 0x000fe40000010000 */
[----:B------:R-:W-:Y:S01]  /*1c10*/  FFMA.FTZ R129, R10, R38, R129 ;  /* 0x000000260a817223 */ /* 0x000fe20000010081 */
[----:B------:R-:W-:Y:S01]  /*1c20*/  HADD2.F32 R130, -RZ, R124.H0_H0 ;  /* 0x2000007cff827230 */ /* 0x000fe20000004100 */
[----:B------:R-:W-:-:S02]  /*1c30*/  FADD.FTZ R107, R107, R138 ;  /* 0x0000008a6b6b7221 */ /* 0x000fc40000010000 */
[----:B------:R-:W-:Y:S01]  /*1c40*/  FFMA.FTZ R43, R18, R138, R43 ;  /* 0x0000008a122b7223 */ /* 0x000fe2000001002b */
[----:B------:R-:W-:Y:S01]  /*1c50*/  HADD2.F32 R138, -RZ, R127.H0_H0 ;  /* 0x2000007fff8a7230 */ /* 0x000fe20000004100 */
[C---:B------:R-:W-:Y:S01]  /*1c60*/  FMUL.FTZ R11, R7.reuse, R11 ;  /* 0x0000000b070b7220 */ /* 0x040fe20000410000 */
[----:B------:R-:W-:Y:S01]  /*1c70*/  HADD2.F32 R127, -RZ, R140.H0_H0 ;  /* 0x2000008cff7f7230 */ /* 0x000fe20000004100 */
[----:B------:R-:W-:Y:S02]  /*1c80*/  FMUL.FTZ R140, R240, R135 ;  /* 0x00000087f08c7220 */ /* 0x000fe40000410000 */
[----:B------:R-:W-:Y:S02]  /*1c90*/  FADD.FTZ R125, R128, R39 ;  /* 0x00000027807d7221 */ /* 0x000fe40000010000 */
[----:B------:R-:W-:Y:S02]  /*1ca0*/  FFMA.FTZ R129, R18, R39, R129 ;  /* 0x0000002712817223 */ /* 0x000fe40000010081 */
[C---:B------:R-:W-:Y:S01]  /*1cb0*/  FMUL.FTZ R27, R7.reuse, R158 ;  /* 0x0000009e071b7220 */ /* 0x040fe20000410000 */
[----:B------:R-:W-:Y:S01]  /*1cc0*/  HADD2.F32 R158, -RZ, R145.H0_H0 ;  /* 0x20000091ff9e7230 */ /* 0x000fe20000004100 */
[----:B------:R-:W-:Y:S01]  /*1cd0*/  FMUL.FTZ R31, R7, R154 ;  /* 0x0000009a071f7220 */ /* 0x000fe20000410000 */
[----:B------:R-:W-:Y:S01]  /*1ce0*/  HADD2.F32 R154, -RZ, R141.H0_H0 ;  /* 0x2000008dff9a7230 */ /* 0x000fe20000004100 */
[----:B------:R-:W-:-:S02]  /*1cf0*/  FADD.FTZ R97, R97, R130 ;  /* 0x0000008261617221 */ /* 0x000fc40000010000 */
[-C--:B------:R-:W-:Y:S02]  /*1d00*/  FFMA.FTZ R49, R21, R130.reuse, R49 ;  /* 0x0000008215317223 */ /* 0x080fe40000010031 */
[----:B------:R-:W-:Y:S02]  /*1d10*/  FMUL.FTZ R145, R235, R130 ;  /* 0x00000082eb917220 */ /* 0x000fe40000410000 */
[----:B------:R-:W-:Y:S02]  /*1d20*/  FMUL.FTZ R19, R7, R182 ;  /* 0x000000b607137220 */ /* 0x000fe40000410000 */
[----:B------:R-:W-:Y:S02]  /*1d30*/  FMUL.FTZ R141, R239, R134 ;  /* 0x00000086ef8d7220 */ /* 0x000fe40000410000 */
[----:B------:R-:W-:Y:S02]  /*1d40*/  FADD.FTZ R128, R125, R140 ;  /* 0x0000008c7d807221 */ /* 0x000fe40000010000 */
[----:B------:R-:W-:-:S02]  /*1d50*/  FFMA.FTZ R130, R11, R140, R129 ;  /* 0x0000008c0b827223 */ /* 0x000fc40000010081 */
[C---:B------:R-:W-:Y:S01]  /*1d60*/  FMUL.FTZ R29, R7.reuse, R156 ;  /* 0x0000009c071d7220 */ /* 0x040fe20000410000 */
[----:B------:R-:W-:Y:S01]  /*1d70*/  HADD2.F32 R156, -RZ, R142.H0_H0 ;  /* 0x2000008eff9c7230 */ /* 0x000fe20000004100 */
        /* <DEDUP_REMOVED lines=21> */
[----:B------:R-:W-:Y:S02]  /*1ed0*/  FFMA.FTZ R127, R14, R146, R127 ;  /* 0x000000920e7f7223 */ /* 0x000fe4000001007f */
[----:B------:R-:W-:Y:S02]  /*1ee0*/  FMUL.FTZ R15, R7, R250 ;  /* 0x000000fa070f7220 */ /* 0x000fe40000410000 */
[----:B------:R-:W-:Y:S02]  /*1ef0*/  FMUL.FTZ R148, R232, R139 ;  /* 0x0000008be8947220 */ /* 0x000fe40000410000 */
[----:B------:R-:W-:Y:S02]  /*1f00*/  FADD.FTZ R125, R128, R147 ;  /* 0x00000093807d7221 */ /* 0x000fe40000010000 */
[----:B------:R-:W-:-:S02]  /*1f10*/  FFMA.FTZ R127, R22, R147, R127 ;  /* 0x00000093167f7223 */ /* 0x000fc4000001007f */
[----:B------:R-:W-:Y:S01]  /*1f20*/  FMUL.FTZ R23, R7, R162 ;  /* 0x000000a207177220 */ /* 0x000fe20000410000 */
[----:B------:R-:W-:Y:S01]  /*1f30*/  HADD2.F32 R162, -RZ, R149.H0_H0 ;  /* 0x20000095ffa27230 */ /* 0x000fe20000004100 */
[----:B------:R-:W-:Y:S02]  /*1f40*/  FMUL.FTZ R149, R231, R138 ;  /* 0x0000008ae7957220 */ /* 0x000fe40000410000 */
[----:B------:R-:W-:Y:S02]  /*1f50*/  FADD.FTZ R128, R125, R148 ;  /* 0x000000947d807221 */ /* 0x000fe40000010000 */
[----:B------:R-:W-:Y:S02]  /*1f60*/  FFMA.FTZ R130, R15, R148, R127 ;  /* 0x000000940f827223 */ /* 0x000fe4000001007f */
        /* <DEDUP_REMOVED lines=9> */
[----:B------:R-:W-:Y:S02]  /*2000*/  FADD.FTZ R125, R128, R151 ;  /* 0x00000097807d7221 */ /* 0x000fe40000010000 */
[----:B------:R-:W-:Y:S01]  /*2010*/  FFMA.FTZ R127, R24, R151, R127 ;  /* 0x00000097187f7223 */ /* 0x000fe2000001007f */
[----:B------:R-:W-:Y:S01]  /*2020*/  HADD2.F32 R124, -RZ, R153.H0_H0 ;  /* 0x20000099ff7c7230 */ /* 0x000fe20000004100 */
[----:B------:R-:W-:-:S02]  /*2030*/  FMUL.FTZ R153, R227, R156 ;  /* 0x0000009ce3997220 */ /* 0x000fc40000410000 */
        /* <DEDUP_REMOVED lines=76> */
.L_x_2088:
[----:B0-----:R-:W-:Y:S05]  /*2500*/  BSYNC B0 ;  /* 0x0000000000007941 */ /* 0x001fea0003800000 */
.L_x_2086:
[----:B------:R-:W-:Y:S02]  /*2510*/  LOP3.LUT P2, RZ, R4, 0xff, RZ, 0xc0, !PT ;  /* 0x000000ff04ff7812 */ /* 0x000fe4000784c0ff */
[----:B------:R-:W-:Y:S02]  /*2520*/  SHF.R.U32.HI R126, RZ, 0x5, R245 ;  /* 0x00000005ff7e7819 */ /* 0x000fe400000116f5 */
[----:B------:R-:W-:-:S02]  /*2530*/  LOP3.LUT P0, RZ, R245, 0x1f, RZ, 0xc0, !PT ;  /* 0x0000001ff5ff7812 */ /* 0x000fc4000780c0ff */
[----:B------:R-:W-:-:S07]  /*2540*/  LOP3.LUT R247, R126, 0x7fffff8, RZ, 0xc0, !PT ;  /* 0x07fffff87ef77812 */ /* 0x000fce00078ec0ff */
[----:B------:R-:W-:Y:S01]  /*2550*/  @!P2 IADD3 R247, R247, 0x8, RZ ;  /* 0x00000008f7f7a810 */ /* 0x000fe20007ffe0ff */
[----:B------:R-:W-:Y:S05]  /*2560*/  BRA.DIV ~URZ, `(.L_x_2089) ;  /* 0x000038f27f007947 */ /* 0x000fea000b800000 */
[----:B------:R0:W1:Y:S02]  /*2570*/  SHFL.DOWN PT, R127, R134, 0x10, 0x1f ;  /* 0x0a001f00867f7f89 */ /* 0x00006400000e0000 */
.L_x_2209:
        /* <DEDUP_REMOVED lines=18> */
.L_x_2210:
[----:B-----5:R-:W-:Y:S01]  /*26a0*/  ISETP.GE.AND P2, PT, R132, 0x1, PT ;  /* 0x000000018400780c */ /* 0x020fe20003f46270 */
[----:B------:R-:W-:Y:S01]  /*26b0*/  HFMA2.MMA R190, -RZ, RZ, 0, 0 ;  /* 0x00000000ffbe7435 */ /* 0x000fe200000001ff */
[----:B------:R-:W-:Y:S01]  /*26c0*/  @!P0 LOP3.LUT R126, R126, 0x7, RZ, 0xc0, !PT ;  /* 0x000000077e7e8812 */ /* 0x000fe200078ec0ff */
[----:B------:R-:W-:Y:S03]  /*26d0*/  WARPSYNC 0xffffffff ;  /* 0xffffffff00007948 */ /* 0x000fe60003800000 */
[----:B------:R-:W-:-:S07]  /*26e0*/  @!P0 IADD3 R250, R247, R126, RZ ;  /* 0x0000007ef7fa8210 */ /* 0x000fce0007ffe0ff */
[----:B------:R-:W-:Y:S02]  /*26f0*/  @P2 IADD3 R132, R132, -0x1, RZ ;  /* 0xffffffff84842810 */ /* 0x000fe40007ffe0ff */
[----:B------:R-:W-:Y:S02]  /*2700*/  @P2 LOP3.LUT R124, R245, 0xff, RZ, 0xc0, !PT ;  /* 0x000000fff57c2812 */ /* 0x000fe400078ec0ff */
[----:B------:R-:W-:Y:S01]  /*2710*/  @P2 MOV R183, 0x8 ;  /* 0x0000000800b72802 */ /* 0x000fe20000000f00 */
        /* <DEDUP_REMOVED lines=35> */
[C---:B--2---:R-:W-:Y:S02]  /*2950*/  @P2 PRMT R248, R182.reuse, 0x7610, R248 ;  /* 0x00007610b6f82816 */ /* 0x044fe400000000f8 */
[--C-:B------:R-:W-:Y:S02]  /*2960*/  @P2 SHF.R.U64 R182, R182, 0x10, R183.reuse ;  /* 0x00000010b6b62819 */ /* 0x100fe400000012b7 */
[--C-:B------:R-:W-:Y:S02]  /*2970*/  @P2 PRMT R248, R248, 0x5410, R183.reuse ;  /* 0x00005410f8f82816 */ /* 0x100fe400000000b7 */
[----:B------:R-:W-:Y:S02]  /*2980*/  @P2 SHF.R.U32.HI R183, RZ, 0x10, R183 ;  /* 0x00000010ffb72819 */ /* 0x000fe400000116b7 */
[----:B------:R-:W-:-:S04]  /*2990*/  @P2 PRMT R249, R182, 0x7610, R249 ;  /* 0x00007610b6f92816 */ /* 0x000fc800000000f9 */
[----:B------:R-:W-:Y:S01]  /*29a0*/  @P2 PRMT R249, R249, 0x5410, R183 ;  /* 0x00005410f9f92816 */ /* 0x000fe200000000b7 */
        /* <DEDUP_REMOVED lines=9> */
.L_x_2092:
        /* <DEDUP_REMOVED lines=9> */
.L_x_2093:
[----:B------:R-:W-:Y:S05]  /*2ad0*/  BSYNC B0 ;  /* 0x0000000000007941 */ /* 0x000fea0003800000 */
.L_x_2091:
        /* <DEDUP_REMOVED lines=17> */
.L_x_2095:
[----:B------:R-:W-:Y:S01]  /*2bf0*/  FFMA.FTZ R124, R17, R128, R129 ;  /* 0x00000080117c7223 */ /* 0x000fe20000010081 */
[----:B------:R-:W-:-:S03]  /*2c00*/  @P3 SHF.R.U64 R125, R180, 0x10, R181 ;  /* 0x00000010b47d3819 */ /* 0x000fc600000012b5 */
[----:B------:R-:W-:Y:S02]  /*2c10*/  FADD.FTZ R124, R37, -R124 ;  /* 0x8000007c257c7221 */ /* 0x000fe40000010000 */
[----:B------:R-:W-:Y:S02]  /*2c20*/  @P3 HADD2.F32 R125, -RZ, R125.H0_H0 ;  /* 0x2000007dff7d3230 */ /* 0x000fe40000004100 */
[----:B------:R-:W-:-:S04]  /*2c30*/  FMUL.FTZ R124, R7, R124 ;  /* 0x0000007c077c7220 */ /* 0x000fc80000410000 */
[----:B------:R-:W-:Y:S02]  /*2c40*/  @P3 FADD.FTZ R124, R124, R125 ;  /* 0x0000007d7c7c3221 */ /* 0x000fe40000010000 */
.L_x_2096:
[----:B------:R-:W-:Y:S05]  /*2c50*/  BSYNC B0 ;  /* 0x0000000000007941 */ /* 0x000fea0003800000 */
.L_x_2094:
        /* <DEDUP_REMOVED lines=14> */
.L_x_2098:
[----:B------:R-:W-:-:S04]  /*2d40*/  FFMA.FTZ R125, R10, R128, R129 ;  /* 0x000000800a7d7223 */ /* 0x000fc80000010081 */
[----:B------:R-:W-:Y:S01]  /*2d50*/  FADD.FTZ R124, R38, -R125 ;  /* 0x8000007d267c7221 */ /* 0x000fe20000010000 */
[----:B------:R-:W-:-:S03]  /*2d60*/  @P3 HADD2.F32 R125, -RZ, R181.H0_H0 ;  /* 0x200000b5ff7d3230 */ /* 0x000fc60000004100 */
[----:B------:R-:W-:-:S04]  /*2d70*/  FMUL.FTZ R124, R7, R124 ;  /* 0x0000007c077c7220 */ /* 0x000fc80000410000 */
[----:B------:R-:W-:Y:S02]  /*2d80*/  @P3 FADD.FTZ R124, R124, R125 ;  /* 0x0000007d7c7c3221 */ /* 0x000fe40000010000 */
.L_x_2099:
[----:B------:R-:W-:Y:S05]  /*2d90*/  BSYNC B0 ;  /* 0x0000000000007941 */ /* 0x000fea0003800000 */
.L_x_2097:
        /* <DEDUP_REMOVED lines=15> */
.L_x_2101:
[----:B------:R-:W-:Y:S01]  /*2e90*/  FFMA.FTZ R124, R18, R128, R129 ;  /* 0x00000080127c7223 */ /* 0x000fe20000010081 */
[----:B------:R-:W-:-:S03]  /*2ea0*/  @P3 SHF.R.U32.HI R125, RZ, 0x10, R181 ;  /* 0x00000010ff7d3819 */ /* 0x000fc600000116b5 */
[----:B------:R-:W-:Y:S02]  /*2eb0*/  FADD.FTZ R124, R39, -R124 ;  /* 0x8000007c277c7221 */ /* 0x000fe40000010000 */
[----:B------:R-:W-:Y:S02]  /*2ec0*/  @P3 HADD2.F32 R125, -RZ, R125.H0_H0 ;  /* 0x2000007dff7d3230 */ /* 0x000fe40000004100 */
[----:B------:R-:W-:-:S04]  /*2ed0*/  FMUL.FTZ R124, R7, R124 ;  /* 0x0000007c077c7220 */ /* 0x000fc80000410000 */
[----:B------:R-:W-:Y:S02]  /*2ee0*/  @P3 FADD.FTZ R124, R124, R125 ;  /* 0x0000007d7c7c3221 */ /* 0x000fe40000010000 */
.L_x_2102:
[----:B------:R-:W-:Y:S05]  /*2ef0*/  BSYNC B0 ;  /* 0x0000000000007941 */ /* 0x000fea0003800000 */
.L_x_2100:
[----:B------:R-:W-:Y:S01]  /*2f00*/  @P2 FMUL.FTZ R126, R124, c[0x0][0x1ec] ;  /* 0x00007b007c7e2a20 */ /* 0x000fe20000410000 */
[----:B------:R-:W-:Y:S01]  /*2f10*/  @P0 F2FP.PACK_AB R127, RZ, R124 ;  /* 0x0000007cff7f023e */ /* 0x000fe200000000ff */
[----:B------:R-:W-:Y:S01]  /*2f20*/  @P2 HADD2.F32 R124, -RZ, R249.H1_H1 ;  /* 0x300000f9ff7c2230 */ /* 0x000fe20000004100 */
[----:B------:R-:W-:Y:S01]  /*2f30*/  IADD3 R130, R190, 0x100, RZ ;  /* 0x00000100be827810 */ /* 0x000fe20007ffe0ff */
[----:B------:R-:W-:Y:S01]  /*2f40*/  @P2 FMUL.FTZ R125, R213, R126 ;  /* 0x0000007ed57d2220 */ /* 0x000fe20000410000 */
[----:B------:R-:W-:Y:S02]  /*2f50*/  @P0 PRMT R187, R127, 0x7610, R187 ;  /* 0x000076107fbb0816 */ /* 0x000fe400000000bb */
[----:B------:R-:W-:Y:S02]  /*2f60*/  @P2 FFMA.FTZ R79, R126, R124, R79 ;  /* 0x0000007c7e4f2223 */ /* 0x000fe4000001004f */
[----:B------:R-:W-:-:S04]  /*2f70*/  @P2 F2FP.PACK_AB R125, RZ, R125 ;  /* 0x0000007dff7d223e */ /* 0x000fc800000000ff */
[----:B------:R-:W-:Y:S01]  /*2f80*/  @P2 PRMT R188, R125, 0x7610, R188 ;  /* 0x000076107dbc2816 */ /* 0x000fe200000000bc */
[----:B------:R-:W-:Y:S05]  /*2f90*/  @!P0 BRA `(.L_x_2103) ;  /* 0x0000008000008947 */ /* 0x000fea0003800000 */
[----:B------:R-:W-:Y:S02]  /*2fa0*/  LOP3.LUT R124, R167, 0xffff, RZ, 0xc0, !PT ;  /* 0x0000ffffa77c7812 */ /* 0x000fe400078ec0ff */
[----:B------:R-:W-:-:S03]  /*2fb0*/  PRMT R127, R185, 0x5410, R187 ;  /* 0x00005410b97f7816 */ /* 0x000fc600000000bb */
[----:B------:R-:W-:-:S05]  /*2fc0*/  IMAD.WIDE.U32 R124, R124, 0x10000, RZ ;  /* 0x000100007c7c7825 */ /* 0x000fca00078e00ff */
[----:B------:R-:W-:Y:S02]  /*2fd0*/  LOP3.LUT R125, R127, R125, RZ, 0xfc, !PT ;  /* 0x0000007d7f7d7212 */ /* 0x000fe400078efcff */
[----:B------:R-:W-:Y:S02]  /*2fe0*/  MOV R127, 0x8 ;  /* 0x00000008007f7802 */ /* 0x000fe40000000f00 */
[----:B------:R-:W-:-:S03]  /*2ff0*/  LOP3.LUT R124, R124, 0xffff, R165, 0xf8, !PT ;  /* 0x0000ffff7c7c7812 */ /* 0x000fc600078ef8a5 */
[----:B------:R-:W-:-:S05]  /*3000*/  IMAD.WIDE.U32 R126, R8, R127, c[0x0][0x258] ;  /* 0x00009600087e7625 */ /* 0x000fca00078e007f */
[----:B------:R0:W-:Y:S02]  /*3010*/  STG.E.64 [R126.64], R124 ;  /* 0x0000007c7e007986 */ /* 0x0001e4000c101b04 */
.L_x_2103:
        /* <DEDUP_REMOVED lines=10> */
.L_x_2105:
[----:B------:R-:W-:Y:S05]  /*30c0*/  BSYNC B0 ;  /* 0x0000000000007941 */ /* 0x000fea0003800000 */
.L_x_2104:
[----:B------:R-:W-:Y:S01]  /*30d0*/  BSSY B0, `(.L_x_2106) ;  /* 0x0000009000007945 */ /* 0x000fe20003800000 */
        /* <DEDUP_REMOVED lines=8> */
.L_x_2107:
[----:B------:R-:W-:Y:S05]  /*3160*/  BSYNC B0 ;  /* 0x0000000000007941 */ /* 0x000fea0003800000 */
.L_x_2106:
[----:B------:R-:W-:Y:S01]  /*3170*/  BSSY B0, `(.L_x_2108) ;  /* 0x000000b000007945 */ /* 0x000fe20003800000 */
[----:B------:R-:W-:Y:S05]  /*3180*/  @P1 BRA `(.L_x_2109) ;  /* 0x0000004000001947 */ /* 0x000fea0003800000 */
[----:B0-----:R-:W-:Y:S01]  /*3190*/  HFMA2.MMA R124, -RZ, RZ, 0, 0 ;  /* 0x00000000ff7c7435 */ /* 0x001fe200000001ff */
[----:B------:R-:W-:Y:S05]  /*31a0*/  @!P3 BRA `(.L_x_2110) ;  /* 0x000000700000b947 */ /* 0x000fea0003800000 */
[----:B------:R-:W-:Y:S01]  /*31b0*/  HADD2.F32 R124, -RZ, R178.H0_H0 ;  /* 0x200000b2ff7c7230 */ /* 0x000fe20000004100 */
[----:B------:R-:W-:Y:S05]  /*31c0*/  BRA `(.L_x_2110) ;  /* 0x0000005000007947 */ /* 0x000fea0003800000 */
.L_x_2109:
[----:B0-----:R-:W-:-:S04]  /*31d0*/  FFMA.FTZ R125, R11, R128, R129 ;  /* 0x000000800b7d7223 */ /* 0x001fc80000010081 */
[----:B------:R-:W-:Y:S01]  /*31e0*/  FADD.FTZ R124, R140, -R125 ;  /* 0x8000007d8c7c7221 */ /* 0x000fe20000010000 */
[----:B------:R-:W-:-:S03]  /*31f0*/  @P3 HADD2.F32 R125, -RZ, R178.H0_H0 ;  /* 0x200000b2ff7d3230 */ /* 0x000fc60000004100 */
[----:B------:R-:W-:-:S04]  /*3200*/  FMUL.FTZ R124, R7, R124 ;  /* 0x0000007c077c7220 */ /* 0x000fc80000410000 */
[----:B------:R-:W-:Y:S02]  /*3210*/  @P3 FADD.FTZ R124, R124, R125 ;  /* 0x0000007d7c7c3221 */ /* 0x000fe40000010000 */
.L_x_2110:
[----:B------:R-:W-:Y:S05]  /*3220*/  BSYNC B0 ;  /* 0x0000000000007941 */ /* 0x000fea0003800000 */
.L_x_2108:
        /* <DEDUP_REMOVED lines=15> */
.L_x_2112:
[----:B------:R-:W-:Y:S01]  /*3320*/  FFMA.FTZ R124, R19, R128, R129 ;  /* 0x00000080137c7223 */ /* 0x000fe20000010081 */
[----:B------:R-:W-:-:S03]  /*3330*/  @P3 SHF.R.U64 R125, R178, 0x10, R179 ;  /* 0x00000010b27d3819 */ /* 0x000fc600000012b3 */
[----:B------:R-:W-:Y:S02]  /*3340*/  FADD.FTZ R124, R141, -R124 ;  /* 0x8000007c8d7c7221 */ /* 0x000fe40000010000 */
[----:B------:R-:W-:Y:S02]  /*3350*/  @P3 HADD2.F32 R125, -RZ, R125.H0_H0 ;  /* 0x2000007dff7d3230 */ /* 0x000fe40000004100 */
[----:B------:R-:W-:-:S04]  /*3360*/  FMUL.FTZ R124, R7, R124 ;  /* 0x0000007c077c7220 */ /* 0x000fc80000410000 */
[----:B------:R-:W-:Y:S02]  /*3370*/  @P3 FADD.FTZ R124, R124, R125 ;  /* 0x0000007d7c7c3221 */ /* 0x000fe40000010000 */
.L_x_2113:
[----:B------:R-:W-:Y:S05]  /*3380*/  BSYNC B0 ;  /* 0x0000000000007941 */ /* 0x000fea0003800000 */
.L_x_2111:
        /* <DEDUP_REMOVED lines=14> */
.L_x_2115:
[----:B------:R-:W-:-:S04]  /*3470*/  FFMA.FTZ R125, R12, R128, R129 ;  /* 0x000000800c7d7223 */ /* 0x000fc80000010081 */
[----:B------:R-:W-:Y:S01]  /*3480*/  FADD.FTZ R124, R142, -R125 ;  /* 0x8000007d8e7c7221 */ /* 0x000fe20000010000 */
[----:B------:R-:W-:-:S03]  /*3490*/  @P3 HADD2.F32 R125, -RZ, R179.H0_H0 ;  /* 0x200000b3ff7d3230 */ /* 0x000fc60000004100 */
[----:B------:R-:W-:-:S04]  /*34a0*/  FMUL.FTZ R124, R7, R124 ;  /* 0x0000007c077c7220 */ /* 0x000fc80000410000 */
[----:B------:R-:W-:Y:S02]  /*34b0*/  @P3 FADD.FTZ R124, R124, R125 ;  /* 0x0000007d7c7c3221 */ /* 0x000fe40000010000 */
.L_x_2116:
[----:B------:R-:W-:Y:S05]  /*34c0*/  BSYNC B0 ;  /* 0x0000000000007941 */ /* 0x000fea0003800000 */
.L_x_2114:
        /* <DEDUP_REMOVED lines=15> */
.L_x_2118:
[----:B------:R-:W-:Y:S01]  /*35c0*/  FFMA.FTZ R124, R20, R128, R129 ;  /* 0x00000080147c7223 */ /* 0x000fe20000010081 */
[----:B------:R-:W-:-:S03]  /*35d0*/  @P3 SHF.R.U32.HI R125, RZ, 0x10, R179 ;  /* 0x00000010ff7d3819 */ /* 0x000fc600000116b3 */
[----:B------:R-:W-:Y:S02]  /*35e0*/  FADD.FTZ R124, R143, -R124 ;  /* 0x8000007c8f7c7221 */ /* 0x000fe40000010000 */
[----:B------:R-:W-:Y:S02]  /*35f0*/  @P3 HADD2.F32 R125, -RZ, R125.H0_H0 ;  /* 0x2000007dff7d3230 */ /* 0x000fe40000004100 */
[----:B------:R-:W-:-:S04]  /*3600*/  FMUL.FTZ R124, R7, R124 ;  /* 0x0000007c077c7220 */ /* 0x000fc80000410000 */
[----:B------:R-:W-:Y:S02]  /*3610*/  @P3 FADD.FTZ R124, R124, R125 ;  /* 0x0000007d7c7c3221 */ /* 0x000fe40000010000 */
.L_x_2119:
[----:B------:R-:W-:Y:S05]  /*3620*/  BSYNC B0 ;  /* 0x0000000000007941 */ /* 0x000fea0003800000 */
.L_x_2117:
[----:B------:R-:W-:Y:S01]  /*3630*/  @P2 FMUL.FTZ R132, R124, c[0x0][0x1ec] ;  /* 0x00007b007c842a20 */ /* 0x000fe20000410000 */
[----:B------:R-:W-:Y:S01]  /*3640*/  @P0 F2FP.PACK_AB R125, RZ, R124 ;  /* 0x0000007cff7d023e */ /* 0x000fe200000000ff */
[----:B------:R-:W-:Y:S02]  /*3650*/  @P2 HADD2.F32 R131, -RZ, R249.H1_H1 ;  /* 0x300000f9ff832230 */ /* 0x000fe40000004100 */
        /* <DEDUP_REMOVED lines=12> */
.L_x_2120:
[----:B------:R-:W-:Y:S01]  /*3720*/  BSSY B0, `(.L_x_2121) ;  /* 0x000000b000007945 */ /* 0x000fe20003800000 */
        /* <DEDUP_REMOVED lines=10> */
.L_x_2122:
[----:B------:R-:W-:Y:S05]  /*37d0*/  BSYNC B0 ;  /* 0x0000000000007941 */ /* 0x000fea0003800000 */
.L_x_2121:
        /* <DEDUP_REMOVED lines=10> */
.L_x_2124:
[----:B------:R-:W-:Y:S05]  /*3880*/  BSYNC B0 ;  /* 0x0000000000007941 */ /* 0x000fea0003800000 */
.L_x_2123:
[----:B------:R-:W-:Y:S01]  /*3890*/  BSSY B0, `(.L_x_2125) ;  /* 0x000000c000007945 */ /* 0x000fe20003800000 */
[----:B------:R-:W-:Y:S01]  /*38a0*/  @P2 FFMA.FTZ R75, R131, R132, R75 ;  /* 0x00000084834b2223 */ /* 0x000fe2000001004b */
[----:B------:R-:W-:Y:S05]  /*38b0*/  @P1 BRA `(.L_x_2126) ;  /* 0x0000004000001947 */ /* 0x000fea0003800000 */
[----:B0-----:R-:W-:Y:S01]  /*38c0*/  MOV R124, RZ ;  /* 0x000000ff007c7202 */ /* 0x001fe20000000f00 */
[----:B------:R-:W-:Y:S05]  /*38d0*/  @!P3 BRA `(.L_x_2127) ;  /* 0x000000700000b947 */ /* 0x000fea0003800000 */
[----:B------:R-:W-:Y:S01]  /*38e0*/  HADD2.F32 R124, -RZ, R176.H0_H0 ;  /* 0x200000b0ff7c7230 */ /* 0x000fe20000004100 */
[----:B------:R-:W-:Y:S05]  /*38f0*/  BRA `(.L_x_2127) ;  /* 0x0000005000007947 */ /* 0x000fea0003800000 */
.L_x_2126:
[----:B0-----:R-:W-:-:S04]  /*3900*/  FFMA.FTZ R125, R13, R128, R129 ;  /* 0x000000800d7d7223 */ /* 0x001fc80000010081 */
[----:B------:R-:W-:Y:S01]  /*3910*/  FADD.FTZ R124, R144, -R125 ;  /* 0x8000007d907c7221 */ /* 0x000fe20000010000 */
[----:B------:R-:W-:-:S03]  /*3920*/  @P3 HADD2.F32 R125, -RZ, R176.H0_H0 ;  /* 0x200000b0ff7d3230 */ /* 0x000fc60000004100 */
[----:B------:R-:W-:-:S04]  /*3930*/  FMUL.FTZ R124, R7, R124 ;  /* 0x0000007c077c7220 */ /* 0x000fc80000410000 */
[----:B------:R-:W-:Y:S02]  /*3940*/  @P3 FADD.FTZ R124, R124, R125 ;  /* 0x0000007d7c7c3221 */ /* 0x000fe40000010000 */
.L_x_2127:
[----:B------:R-:W-:Y:S05]  /*3950*/  BSYNC B0 ;  /* 0x0000000000007941 */ /* 0x000fea0003800000 */
.L_x_2125:
        /* <DEDUP_REMOVED lines=15> */
.L_x_2129:
[----:B------:R-:W-:Y:S01]  /*3a50*/  FFMA.FTZ R124, R21, R128, R129 ;  /* 0x00000080157c7223 */ /* 0x000fe20000010081 */
[----:B------:R-:W-:-:S03]  /*3a60*/  @P3 SHF.R.U64 R125, R176, 0x10, R177 ;  /* 0x00000010b07d3819 */ /* 0x000fc600000012b1 */
[----:B------:R-:W-:Y:S02]  /*3a70*/  FADD.FTZ R124, R145, -R124 ;  /* 0x8000007c917c7221 */ /* 0x000fe40000010000 */
[----:B------:R-:W-:Y:S02]  /*3a80*/  @P3 HADD2.F32 R125, -RZ, R125.H0_H0 ;  /* 0x2000007dff7d3230 */ /* 0x000fe40000004100 */
[----:B------:R-:W-:-:S04]  /*3a90*/  FMUL.FTZ R124, R7, R124 ;  /* 0x0000007c077c7220 */ /* 0x000fc80000410000 */
[----:B------:R-:W-:Y:S02]  /*3aa0*/  @P3 FADD.FTZ R124, R124, R125 ;  /* 0x0000007d7c7c3221 */ /* 0x000fe40000010000 */
.L_x_2130:
[----:B------:R-:W-:Y:S05]  /*3ab0*/  BSYNC B0 ;  /* 0x0000000000007941 */ /* 0x000fea0003800000 */
.L_x_2128:
        /* <DEDUP_REMOVED lines=14> */
.L_x_2132:
[----:B------:R-:W-:-:S04]  /*3ba0*/  FFMA.FTZ R125, R14, R128, R129 ;  /* 0x000000800e7d7223 */ /* 0x000fc80000010081 */
[----:B------:R-:W-:Y:S01]  /*3bb0*/  FADD.FTZ R124, R146, -R125 ;  /* 0x8000007d927c7221 */ /* 0x000fe20000010000 */
[----:B------:R-:W-:-:S03]  /*3bc0*/  @P3 HADD2.F32 R125, -RZ, R177.H0_H0 ;  /* 0x200000b1ff7d3230 */ /* 0x000fc60000004100 */
[----:B------:R-:W-:-:S04]  /*3bd0*/  FMUL.FTZ R124, R7, R124 ;  /* 0x0000007c077c7220 */ /* 0x000fc80000410000 */
[----:B------:R-:W-:Y:S02]  /*3be0*/  @P3 FADD.FTZ R124, R124, R125 ;  /* 0x0000007d7c7c3221 */ /* 0x000fe40000010000 */
.L_x_2133:
[----:B------:R-:W-:Y:S05]  /*3bf0*/  BSYNC B0 ;  /* 0x0000000000007941 */ /* 0x000fea0003800000 */
.L_x_2131:
        /* <DEDUP_REMOVED lines=15> */
.L_x_2135:
[----:B------:R-:W-:Y:S01]  /*3cf0*/  FFMA.FTZ R124, R22, R128, R129 ;  /* 0x00000080167c7223 */ /* 0x000fe20000010081 */
[----:B------:R-:W-:-:S03]  /*3d00*/  @P3 SHF.R.U32.HI R125, RZ, 0x10, R177 ;  /* 0x00000010ff7d3819 */ /* 0x000fc600000116b1 */
[----:B------:R-:W-:Y:S02]  /*3d10*/  FADD.FTZ R124, R147, -R124 ;  /* 0x8000007c937c7221 */ /* 0x000fe40000010000 */
[----:B------:R-:W-:Y:S02]  /*3d20*/  @P3 HADD2.F32 R125, -RZ, R125.H0_H0 ;  /* 0x2000007dff7d3230 */ /* 0x000fe40000004100 */
[----:B------:R-:W-:-:S04]  /*3d30*/  FMUL.FTZ R124, R7, R124 ;  /* 0x0000007c077c7220 */ /* 0x000fc80000410000 */
[----:B------:R-:W-:Y:S02]  /*3d40*/  @P3 FADD.FTZ R124, R124, R125 ;  /* 0x0000007d7c7c3221 */ /* 0x000fe40000010000 */
.L_x_2136:
[----:B------:R-:W-:Y:S05]  /*3d50*/  BSYNC B0 ;  /* 0x0000000000007941 */ /* 0x000fea0003800000 */
.L_x_2134:
        /* <DEDUP_REMOVED lines=15> */
.L_x_2137:
[----:B------:R-:W-:Y:S01]  /*3e50*/  BSSY B0, `(.L_x_2138) ;  /* 0x000000b000007945 */ /* 0x000fe20003800000 */
[----:B------:R-:W-:Y:S01]  /*3e60*/  @P2 PRMT R188, R132, 0x7610, R188 ;  /* 0x0000761084bc2816 */ /* 0x000fe200000000bc */
        /* <DEDUP_REMOVED lines=9> */
.L_x_2139:
[----:B------:R-:W-:Y:S05]  /*3f00*/  BSYNC B0 ;  /* 0x0000000000007941 */ /* 0x000fea0003800000 */
.L_x_2138:
[----:B------:R-:W-:Y:S01]  /*3f10*/  BSSY B0, `(.L_x_2140) ;  /* 0x000000a000007945 */ /* 0x000fe20003800000 */
[----:B------:R-:W-:Y:S01]  /*3f20*/  IADD3 R132, R190, 0x300, RZ ;  /* 0x00000300be847810 */ /* 0x000fe20007ffe0ff */
        /* <DEDUP_REMOVED lines=8> */
.L_x_2141:
[----:B------:R-:W-:Y:S05]  /*3fb0*/  BSYNC B0 ;  /* 0x0000000000007941 */ /* 0x000fea0003800000 */
.L_x_2140:
[----:B------:R-:W-:Y:S01]  /*3fc0*/  BSSY B0, `(.L_x_2142) ;  /* 0x000000c000007945 */ /* 0x000fe20003800000 */
[----:B------:R-:W-:Y:S01]  /*3fd0*/  @P2 FFMA.FTZ R71, R130, R131, R71 ;  /* 0x0000008382472223 */ /* 0x000fe20000010047 */
[----:B------:R-:W-:Y:S05]  /*3fe0*/  @P1 BRA `(.L_x_2143) ;  /* 0x0000004000001947 */ /* 0x000fea0003800000 */
[----:B0-----:R-:W-:Y:S01]  /*3ff0*/  HFMA2.MMA R124, -RZ, RZ, 0, 0 ;  /* 0x00000000ff7c7435 */ /* 0x001fe200000001ff */
[----:B------:R-:W-:Y:S05]  /*4000*/  @!P3 BRA `(.L_x_2144) ;  /* 0x000000700000b947 */ /* 0x000fea0003800000 */
[----:B------:R-:W-:Y:S01]  /*4010*/  HADD2.F32 R124, -RZ, R174.H0_H0 ;  /* 0x200000aeff7c7230 */ /* 0x000fe20000004100 */
[----:B------:R-:W-:Y:S05]  /*4020*/  BRA `(.L_x_2144) ;  /* 0x0000005000007947 */ /* 0x000fea0003800000 */
.L_x_2143:
[----:B0-----:R-:W-:-:S04]  /*4030*/  FFMA.FTZ R125, R15, R128, R129 ;  /* 0x000000800f7d7223 */ /* 0x001fc80000010081 */
[----:B------:R-:W-:Y:S01]  /*4040*/  FADD.FTZ R124, R148, -R125 ;  /* 0x8000007d947c7221 */ /* 0x000fe20000010000 */
[----:B------:R-:W-:-:S03]  /*4050*/  @P3 HADD2.F32 R125, -RZ, R174.H0_H0 ;  /* 0x200000aeff7d3230 */ /* 0x000fc60000004100 */
[----:B------:R-:W-:-:S04]  /*4060*/  FMUL.FTZ R124, R7, R124 ;  /* 0x0000007c077c7220 */ /* 0x000fc80000410000 */
[----:B------:R-:W-:Y:S02]  /*4070*/  @P3 FADD.FTZ R124, R124, R125 ;  /* 0x0000007d7c7c3221 */ /* 0x000fe40000010000 */
.L_x_2144:
[----:B------:R-:W-:Y:S05]  /*4080*/  BSYNC B0 ;  /* 0x0000000000007941 */ /* 0x000fea0003800000 */
.L_x_2142:
        /* <DEDUP_REMOVED lines=15> */
.L_x_2146:
[----:B------:R-:W-:Y:S01]  /*4180*/  FFMA.FTZ R124, R23, R128, R129 ;  /* 0x00000080177c7223 */ /* 0x000fe20000010081 */
[----:B------:R-:W-:-:S03]  /*4190*/  @P3 SHF.R.U64 R125, R174, 0x10, R175 ;  /* 0x00000010ae7d3819 */ /* 0x000fc600000012af */
[----:B------:R-:W-:Y:S02]  /*41a0*/  FADD.FTZ R124, R149, -R124 ;  /* 0x8000007c957c7221 */ /* 0x000fe40000010000 */
[----:B------:R-:W-:Y:S02]  /*41b0*/  @P3 HADD2.F32 R125, -RZ, R125.H0_H0 ;  /* 0x2000007dff7d3230 */ /* 0x000fe40000004100 */
[----:B------:R-:W-:-:S04]  /*41c0*/  FMUL.FTZ R124, R7, R124 ;  /* 0x0000007c077c7220 */ /* 0x000fc80000410000 */
[----:B------:R-:W-:Y:S02]  /*41d0*/  @P3 FADD.FTZ R124, R124, R125 ;  /* 0x0000007d7c7c3221 */ /* 0x000fe40000010000 */
.L_x_2147:
[----:B------:R-:W-:Y:S05]  /*41e0*/  BSYNC B0 ;  /* 0x0000000000007941 */ /* 0x000fea0003800000 */
.L_x_2145:
        /* <DEDUP_REMOVED lines=14> */
.L_x_2149:
[----:B------:R-:W-:-:S04]  /*42d0*/  FFMA.FTZ R125, R16, R128, R129 ;  /* 0x00000080107d7223 */ /* 0x000fc80000010081 */
[----:B------:R-:W-:Y:S01]  /*42e0*/  FADD.FTZ R124, R150, -R125 ;  /* 0x8000007d967c7221 */ /* 0x000fe20000010000 */
[----:B------:R-:W-:-:S03]  /*42f0*/  @P3 HADD2.F32 R125, -RZ, R175.H0_H0 ;  /* 0x200000afff7d3230 */ /* 0x000fc60000004100 */
[----:B------:R-:W-:-:S04]  /*4300*/  FMUL.FTZ R124, R7, R124 ;  /* 0x0000007c077c7220 */ /* 0x000fc80000410000 */
[----:B------:R-:W-:Y:S02]  /*4310*/  @P3 FADD.FTZ R124, R124, R125 ;  /* 0x0000007d7c7c3221 */ /* 0x000fe40000010000 */
.L_x_2150:
[----:B------:R-:W-:Y:S05]  /*4320*/  BSYNC B0 ;  /* 0x0000000000007941 */ /* 0x000fea0003800000 */
.L_x_2148:
        /* <DEDUP_REMOVED lines=15> */
.L_x_2152:
[----:B------:R-:W-:Y:S01]  /*4420*/  FFMA.FTZ R124, R24, R128, R129 ;  /* 0x00000080187c7223 */ /* 0x000fe20000010081 */
[----:B------:R-:W-:-:S03]  /*4430*/  @P3 SHF.R.U32.HI R125, RZ, 0x10, R175 ;  /* 0x00000010ff7d3819 */ /* 0x000fc600000116af */
[----:B------:R-:W-:Y:S02]  /*4440*/  FADD.FTZ R124, R151, -R124 ;  /* 0x8000007c977c7221 */ /* 0x000fe40000010000 */
[----:B------:R-:W-:Y:S02]  /*4450*/  @P3 HADD2.F32 R125, -RZ, R125.H0_H0 ;  /* 0x2000007dff7d3230 */ /* 0x000fe40000004100 */
[----:B------:R-:W-:-:S04]  /*4460*/  FMUL.FTZ R124, R7, R124 ;  /* 0x0000007c077c7220 */ /* 0x000fc80000410000 */
[----:B------:R-:W-:Y:S02]  /*4470*/  @P3 FADD.FTZ R124, R124, R125 ;  /* 0x0000007d7c7c3221 */ /* 0x000fe40000010000 */
.L_x_2153:
[----:B------:R-:W-:Y:S05]  /*4480*/  BSYNC B0 ;  /* 0x0000000000007941 */ /* 0x000fea0003800000 */
.L_x_2151:
        /* <DEDUP_REMOVED lines=15> */
.L_x_2154:
[----:B------:R-:W-:Y:S01]  /*4580*/  BSSY B0, `(.L_x_2155) ;  /* 0x000000c000007945 */ /* 0x000fe20003800000 */
[----:B------:R-:W-:Y:S02]  /*4590*/  @P2 PRMT R188, R131, 0x7610, R188 ;  /* 0x0000761083bc2816 */ /* 0x000fe400000000bc */
[----:B------:R-:W-:Y:S01]  /*45a0*/  IADD3 R131, R190, 0x400, RZ ;  /* 0x00000400be837810 */ /* 0x000fe20007ffe0ff */
        /* <DEDUP_REMOVED lines=9> */
.L_x_2156:
[----:B------:R-:W-:Y:S05]  /*4640*/  BSYNC B0 ;  /* 0x0000000000007941 */ /* 0x000fea0003800000 */
.L_x_2155:
[----:B------:R-:W-:Y:S01]  /*4650*/  BSSY B0, `(.L_x_2157) ;  /* 0x0000009000007945 */ /* 0x000fe20003800000 */
        /* <DEDUP_REMOVED lines=8> */
.L_x_2158:
[----:B------:R-:W-:Y:S05]  /*46e0*/  BSYNC B0 ;  /* 0x0000000000007941 */ /* 0x000fea0003800000 */
.L_x_2157:
[----:B------:R-:W-:Y:S01]  /*46f0*/  BSSY B0, `(.L_x_2159) ;  /* 0x000000c000007945 */ /* 0x000fe20003800000 */
[----:B------:R-:W-:Y:S01]  /*4700*/  @P2 FFMA.FTZ R67, R133, R130, R67 ;  /* 0x0000008285432223 */ /* 0x000fe20000010043 */
[----:B------:R-:W-:Y:S05]  /*4710*/  @P1 BRA `(.L_x_2160) ;  /* 0x0000004000001947 */ /* 0x000fea0003800000 */
[----:B0-----:R-:W-:Y:S01]  /*4720*/  MOV R124, RZ ;  /* 0x000000ff007c7202 */ /* 0x001fe20000000f00 */
[----:B------:R-:W-:Y:S05]  /*4730*/  @!P3 BRA `(.L_x_2161) ;  /* 0x000000700000b947 */ /* 0x000fea0003800000 */
[----:B------:R-:W-:Y:S01]  /*4740*/  HADD2.F32 R124, -RZ, R172.H0_H0 ;  /* 0x200000acff7c7230 */ /* 0x000fe20000004100 */
[----:B------:R-:W-:Y:S05]  /*4750*/  BRA `(.L_x_2161) ;  /* 0x0000005000007947 */ /* 0x000fea0003800000 */
.L_x_2160:
[----:B0-----:R-:W-:-:S04]  /*4760*/  FFMA.FTZ R125, R25, R128, R129 ;  /* 0x00000080197d7223 */ /* 0x001fc80000010081 */
[----:B------:R-:W-:Y:S01]  /*4770*/  FADD.FTZ R124, R152, -R125 ;  /* 0x8000007d987c7221 */ /* 0x000fe20000010000 */
[----:B------:R-:W-:-:S03]  /*4780*/  @P3 HADD2.F32 R125, -RZ, R172.H0_H0 ;  /* 0x200000acff7d3230 */ /* 0x000fc60000004100 */
[----:B------:R-:W-:-:S04]  /*4790*/  FMUL.FTZ R124, R7, R124 ;  /* 0x0000007c077c7220 */ /* 0x000fc80000410000 */
[----:B------:R-:W-:Y:S02]  /*47a0*/  @P3 FADD.FTZ R124, R124, R125 ;  /* 0x0000007d7c7c3221 */ /* 0x000fe40000010000 */
.L_x_2161:
[----:B------:R-:W-:Y:S05]  /*47b0*/  BSYNC B0 ;  /* 0x0000000000007941 */ /* 0x000fea0003800000 */
.L_x_2159:
        /* <DEDUP_REMOVED lines=15> */
.L_x_2163:
[----:B------:R-:W-:Y:S01]  /*48b0*/  FFMA.FTZ R124, R31, R128, R129 ;  /* 0x000000801f7c7223 */ /* 0x000fe20000010081 */
[----:B------:R-:W-:-:S03]  /*48c0*/  @P3 SHF.R.U64 R125, R172, 0x10, R173 ;  /* 0x00000010ac7d3819 */ /* 0x000fc600000012ad */
[----:B------:R-:W-:Y:S02]  /*48d0*/  FADD.FTZ R124, R153, -R124 ;  /* 0x8000007c997c7221 */ /* 0x000fe40000010000 */
[----:B------:R-:W-:Y:S02]  /*48e0*/  @P3 HADD2.F32 R125, -RZ, R125.H0_H0 ;  /* 0x2000007dff7d3230 */ /* 0x000fe40000004100 */
[----:B------:R-:W-:-:S04]  /*48f0*/  FMUL.FTZ R124, R7, R124 ;  /* 0x0000007c077c7220 */ /* 0x000fc80000410000 */
[----:B------:R-:W-:Y:S02]  /*4900*/  @P3 FADD.FTZ R124, R124, R125 ;  /* 0x0000007d7c7c3221 */ /* 0x000fe40000010000 */
.L_x_2164:
[----:B------:R-:W-:Y:S05]  /*4910*/  BSYNC B0 ;  /* 0x0000000000007941 */ /* 0x000fea0003800000 */
.L_x_2162:
        /* <DEDUP_REMOVED lines=14> */
.L_x_2166:
[----:B------:R-:W-:-:S04]  /*4a00*/  FFMA.FTZ R125, R26, R128, R129 ;  /* 0x000000801a7d7223 */ /* 0x000fc80000010081 */
[----:B------:R-:W-:Y:S01]  /*4a10*/  FADD.FTZ R124, R154, -R125 ;  /* 0x8000007d9a7c7221 */ /* 0x000fe20000010000 */
[----:B------:R-:W-:-:S03]  /*4a20*/  @P3 HADD2.F32 R125, -RZ, R173.H0_H0 ;  /* 0x200000adff7d3230 */ /* 0x000fc60000004100 */
[----:B------:R-:W-:-:S04]  /*4a30*/  FMUL.FTZ R124, R7, R124 ;  /* 0x0000007c077c7220 */ /* 0x000fc80000410000 */
[----:B------:R-:W-:Y:S02]  /*4a40*/  @P3 FADD.FTZ R124, R124, R125 ;  /* 0x0000007d7c7c3221 */ /* 0x000fe40000010000 */
.L_x_2167:
[----:B------:R-:W-:Y:S05]  /*4a50*/  BSYNC B0 ;  /* 0x0000000000007941 */ /* 0x000fea0003800000 */
.L_x_2165:
        /* <DEDUP_REMOVED lines=15> */
.L_x_2169:
[----:B------:R-:W-:Y:S01]  /*4b50*/  FFMA.FTZ R124, R32, R128, R129 ;  /* 0x00000080207c7223 */ /* 0x000fe20000010081 */
[----:B------:R-:W-:-:S03]  /*4b60*/  @P3 SHF.R.U32.HI R125, RZ, 0x10, R173 ;  /* 0x00000010ff7d3819 */ /* 0x000fc600000116ad */
[----:B------:R-:W-:Y:S02]  /*4b70*/  FADD.FTZ R124, R155, -R124 ;  /* 0x8000007c9b7c7221 */ /* 0x000fe40000010000 */
[----:B------:R-:W-:Y:S02]  /*4b80*/  @P3 HADD2.F32 R125, -RZ, R125.H0_H0 ;  /* 0x2000007dff7d3230 */ /* 0x000fe40000004100 */
[----:B------:R-:W-:-:S04]  /*4b90*/  FMUL.FTZ R124, R7, R124 ;  /* 0x0000007c077c7220 */ /* 0x000fc80000410000 */
[----:B------:R-:W-:Y:S02]  /*4ba0*/  @P3 FADD.FTZ R124, R124, R125 ;  /* 0x0000007d7c7c3221 */ /* 0x000fe40000010000 */
.L_x_2170:
[----:B------:R-:W-:Y:S05]  /*4bb0*/  BSYNC B0 ;  /* 0x0000000000007941 */ /* 0x000fea0003800000 */
.L_x_2168:
[----:B------:R-:W-:Y:S01]  /*4bc0*/  @P2 FMUL.FTZ R132, R124, c[0x0][0x1ec] ;  /* 0x00007b007c842a20 */ /* 0x000fe20000410000 */
[----:B------:R-:W-:Y:S01]  /*4bd0*/  @P0 F2FP.PACK_AB R124, RZ, R124 ;  /* 0x0000007cff7c023e */ /* 0x000fe200000000ff */
[----:B------:R-:W-:Y:S01]  /*4be0*/  @P2 HADD2.F32 R133, -RZ, R249.H1_H1 ;  /* 0x300000f9ff852230 */ /* 0x000fe20000004100 */
[----:B------:R-:W-:Y:S01]  /*4bf0*/  IADD3 R130, R190, 0x500, RZ ;  /* 0x00000500be827810 */ /* 0x000fe20007ffe0ff */
[----:B------:R-:W-:Y:S01]  /*4c00*/  @P2 FMUL.FTZ R125, R196, R132 ;  /* 0x00000084c47d2220 */ /* 0x000fe20000410000 */
[----:B------:R-:W-:-:S04]  /*4c10*/  @P0 PRMT R187, R124, 0x7610, R187 ;  /* 0x000076107cbb0816 */ /* 0x000fc800000000bb */
[----:B------:R-:W-:-:S04]  /*4c20*/  @P2 F2FP.PACK_AB R125, RZ, R125 ;  /* 0x0000007dff7d223e */ /* 0x000fc800000000ff */
        /* <DEDUP_REMOVED lines=11> */
.L_x_2171:
        /* <DEDUP_REMOVED lines=10> */
.L_x_2173:
[----:B------:R-:W-:Y:S05]  /*4d80*/  BSYNC B0 ;  /* 0x0000000000007941 */ /* 0x000fea0003800000 */
.L_x_2172:
        /* <DEDUP_REMOVED lines=9> */
.L_x_2175:
[----:B------:R-:W-:Y:S05]  /*4e20*/  BSYNC B0 ;  /* 0x0000000000007941 */ /* 0x000fea0003800000 */
.L_x_2174:
[----:B------:R-:W-:Y:S01]  /*4e30*/  BSSY B0, `(.L_x_2176) ;  /* 0x000000c000007945 */ /* 0x000fe20003800000 */
[----:B------:R-:W-:Y:S01]  /*4e40*/  @P2 FFMA.FTZ R63, R133, R132, R63 ;  /* 0x00000084853f2223 */ /* 0x000fe2000001003f */
[----:B------:R-:W-:Y:S05]  /*4e50*/  @P1 BRA `(.L_x_2177) ;  /* 0x0000004000001947 */ /* 0x000fea0003800000 */
[----:B0-----:R-:W-:Y:S01]  /*4e60*/  HFMA2.MMA R124, -RZ, RZ, 0, 0 ;  /* 0x00000000ff7c7435 */ /* 0x001fe200000001ff */
[----:B------:R-:W-:Y:S05]  /*4e70*/  @!P3 BRA `(.L_x_2178) ;  /* 0x000000700000b947 */ /* 0x000fea0003800000 */
[----:B------:R-:W-:Y:S01]  /*4e80*/  HADD2.F32 R124, -RZ, R170.H0_H0 ;  /* 0x200000aaff7c7230 */ /* 0x000fe20000004100 */
[----:B------:R-:W-:Y:S05]  /*4e90*/  BRA `(.L_x_2178) ;  /* 0x0000005000007947 */ /* 0x000fea0003800000 */
.L_x_2177:
[----:B0-----:R-:W-:-:S04]  /*4ea0*/  FFMA.FTZ R125, R27, R128, R129 ;  /* 0x000000801b7d7223 */ /* 0x001fc80000010081 */
[----:B------:R-:W-:Y:S01]  /*4eb0*/  FADD.FTZ R124, R156, -R125 ;  /* 0x8000007d9c7c7221 */ /* 0x000fe20000010000 */
[----:B------:R-:W-:-:S03]  /*4ec0*/  @P3 HADD2.F32 R125, -RZ, R170.H0_H0 ;  /* 0x200000aaff7d3230 */ /* 0x000fc60000004100 */
[----:B------:R-:W-:-:S04]  /*4ed0*/  FMUL.FTZ R124, R7, R124 ;  /* 0x0000007c077c7220 */ /* 0x000fc80000410000 */
[----:B------:R-:W-:Y:S02]  /*4ee0*/  @P3 FADD.FTZ R124, R124, R125 ;  /* 0x0000007d7c7c3221 */ /* 0x000fe40000010000 */
.L_x_2178:
[----:B------:R-:W-:Y:S05]  /*4ef0*/  BSYNC B0 ;  /* 0x0000000000007941 */ /* 0x000fea0003800000 */
.L_x_2176:
        /* <DEDUP_REMOVED lines=15> */
.L_x_2180:
[----:B------:R-:W-:Y:S01]  /*4ff0*/  FFMA.FTZ R124, R33, R128, R129 ;  /* 0x00000080217c7223 */ /* 0x000fe20000010081 */
[----:B------:R-:W-:-:S03]  /*5000*/  @P3 SHF.R.U64 R125, R170, 0x10, R171 ;  /* 0x00000010aa7d3819 */ /* 0x000fc600000012ab */
[----:B------:R-:W-:Y:S02]  /*5010*/  FADD.FTZ R124, R157, -R124 ;  /* 0x8000007c9d7c7221 */ /* 0x000fe40000010000 */
[----:B------:R-:W-:Y:S02]  /*5020*/  @P3 HADD2.F32 R125, -RZ, R125.H0_H0 ;  /* 0x2000007dff7d3230 */ /* 0x000fe40000004100 */
[----:B------:R-:W-:-:S04]  /*5030*/  FMUL.FTZ R124, R7, R124 ;  /* 0x0000007c077c7220 */ /* 0x000fc80000410000 */
[----:B------:R-:W-:Y:S02]  /*5040*/  @P3 FADD.FTZ R124, R124, R125 ;  /* 0x0000007d7c7c3221 */ /* 0x000fe40000010000 */
.L_x_2181:
[----:B------:R-:W-:Y:S05]  /*5050*/  BSYNC B0 ;  /* 0x0000000000007941 */ /* 0x000fea0003800000 */
.L_x_2179:
        /* <DEDUP_REMOVED lines=14> */
.L_x_2183:
[----:B------:R-:W-:-:S04]  /*5140*/  FFMA.FTZ R125, R28, R128, R129 ;  /* 0x000000801c7d7223 */ /* 0x000fc80000010081 */
[----:B------:R-:W-:Y:S01]  /*5150*/  FADD.FTZ R124, R158, -R125 ;  /* 0x8000007d9e7c7221 */ /* 0x000fe20000010000 */
[----:B------:R-:W-:-:S03]  /*5160*/  @P3 HADD2.F32 R125, -RZ, R171.H0_H0 ;  /* 0x200000abff7d3230 */ /* 0x000fc60000004100 */
[----:B------:R-:W-:-:S04]  /*5170*/  FMUL.FTZ R124, R7, R124 ;  /* 0x0000007c077c7220 */ /* 0x000fc80000410000 */
[----:B------:R-:W-:Y:S02]  /*5180*/  @P3 FADD.FTZ R124, R124, R125 ;  /* 0x0000007d7c7c3221 */ /* 0x000fe40000010000 */
.L_x_2184:
[----:B------:R-:W-:Y:S05]  /*5190*/  BSYNC B0 ;  /* 0x0000000000007941 */ /* 0x000fea0003800000 */
.L_x_2182:
        /* <DEDUP_REMOVED lines=15> */
.L_x_2186:
[----:B------:R-:W-:Y:S01]  /*5290*/  FFMA.FTZ R124, R34, R128, R129 ;  /* 0x00000080227c7223 */ /* 0x000fe20000010081 */
[----:B------:R-:W-:-:S03]  /*52a0*/  @P3 SHF.R.U32.HI R125, RZ, 0x10, R171 ;  /* 0x00000010ff7d3819 */ /* 0x000fc600000116ab */
[----:B------:R-:W-:Y:S02]  /*52b0*/  FADD.FTZ R124, R159, -R124 ;  /* 0x8000007c9f7c7221 */ /* 0x000fe40000010000 */
[----:B------:R-:W-:Y:S02]  /*52c0*/  @P3 HADD2.F32 R125, -RZ, R125.H0_H0 ;  /* 0x2000007dff7d3230 */ /* 0x000fe40000004100 */
[----:B------:R-:W-:-:S04]  /*52d0*/  FMUL.FTZ R124, R7, R124 ;  /* 0x0000007c077c7220 */ /* 0x000fc80000410000 */
[----:B------:R-:W-:Y:S02]  /*52e0*/  @P3 FADD.FTZ R124, R124, R125 ;  /* 0x0000007d7c7c3221 */ /* 0x000fe40000010000 */
.L_x_2187:
[----:B------:R-:W-:Y:S05]  /*52f0*/  BSYNC B0 ;  /* 0x0000000000007941 */ /* 0x000fea0003800000 */
.L_x_2185:
        /* <DEDUP_REMOVED lines=18> */
.L_x_2188:
        /* <DEDUP_REMOVED lines=10> */
.L_x_2190:
[----:B------:R-:W-:Y:S05]  /*54c0*/  BSYNC B0 ;  /* 0x0000000000007941 */ /* 0x000fea0003800000 */
.L_x_2189:
        /* <DEDUP_REMOVED lines=9> */
.L_x_2192:
[----:B------:R-:W-:Y:S05]  /*5560*/  BSYNC B0 ;  /* 0x0000000000007941 */ /* 0x000fea0003800000 */
.L_x_2191:
[----:B------:R-:W-:Y:S01]  /*5570*/  BSSY B0, `(.L_x_2193) ;  /* 0x000000c000007945 */ /* 0x000fe20003800000 */
[----:B------:R-:W-:Y:S01]  /*5580*/  @P2 FFMA.FTZ R59, R131, R132, R59 ;  /* 0x00000084833b2223 */ /* 0x000fe2000001003b */
[----:B------:R-:W-:Y:S05]  /*5590*/  @P1 BRA `(.L_x_2194) ;  /* 0x0000004000001947 */ /* 0x000fea0003800000 */
[----:B0-----:R-:W-:Y:S01]  /*55a0*/  MOV R124, RZ ;  /* 0x000000ff007c7202 */ /* 0x001fe20000000f00 */
[----:B------:R-:W-:Y:S05]  /*55b0*/  @!P3 BRA `(.L_x_2195) ;  /* 0x000000700000b947 */ /* 0x000fea0003800000 */
[----:B------:R-:W-:Y:S01]  /*55c0*/  HADD2.F32 R124, -RZ, R168.H0_H0 ;  /* 0x200000a8ff7c7230 */ /* 0x000fe20000004100 */
[----:B------:R-:W-:Y:S05]  /*55d0*/  BRA `(.L_x_2195) ;  /* 0x0000005000007947 */ /* 0x000fea0003800000 */
.L_x_2194:
[----:B0-----:R-:W-:-:S04]  /*55e0*/  FFMA.FTZ R125, R29, R128, R129 ;  /* 0x000000801d7d7223 */ /* 0x001fc80000010081 */
[----:B------:R-:W-:Y:S01]  /*55f0*/  FADD.FTZ R124, R160, -R125 ;  /* 0x8000007da07c7221 */ /* 0x000fe20000010000 */
[----:B------:R-:W-:-:S03]  /*5600*/  @P3 HADD2.F32 R125, -RZ, R168.H0_H0 ;  /* 0x200000a8ff7d3230 */ /* 0x000fc60000004100 */
[----:B------:R-:W-:-:S04]  /*5610*/  FMUL.FTZ R124, R7, R124 ;  /* 0x0000007c077c7220 */ /* 0x000fc80000410000 */
[----:B------:R-:W-:Y:S02]  /*5620*/  @P3 FADD.FTZ R124, R124, R125 ;  /* 0x0000007d7c7c3221 */ /* 0x000fe40000010000 */
.L_x_2195:
[----:B------:R-:W-:Y:S05]  /*5630*/  BSYNC B0 ;  /* 0x0000000000007941 */ /* 0x000fea0003800000 */
.L_x_2193:
        /* <DEDUP_REMOVED lines=15> */
.L_x_2197:
[----:B------:R-:W-:Y:S01]  /*5730*/  FFMA.FTZ R124, R35, R128, R129 ;  /* 0x00000080237c7223 */ /* 0x000fe20000010081 */
[----:B------:R-:W-:-:S03]  /*5740*/  @P3 SHF.R.U64 R125, R168, 0x10, R169 ;  /* 0x00000010a87d3819 */ /* 0x000fc600000012a9 */
[----:B------:R-:W-:Y:S02]  /*5750*/  FADD.FTZ R124, R161, -R124 ;  /* 0x8000007ca17c7221 */ /* 0x000fe40000010000 */
[----:B------:R-:W-:Y:S02]  /*5760*/  @P3 HADD2.F32 R125, -RZ, R125.H0_H0 ;  /* 0x2000007dff7d3230 */ /* 0x000fe40000004100 */
[----:B------:R-:W-:-:S04]  /*5770*/  FMUL.FTZ R124, R7, R124 ;  /* 0x0000007c077c7220 */ /* 0x000fc80000410000 */
[----:B------:R-:W-:Y:S02]  /*5780*/  @P3 FADD.FTZ R124, R124, R125 ;  /* 0x0000007d7c7c3221 */ /* 0x000fe40000010000 */
.L_x_2198:
[----:B------:R-:W-:Y:S05]  /*5790*/  BSYNC B0 ;  /* 0x0000000000007941 */ /* 0x000fea0003800000 */
.L_x_2196:
        /* <DEDUP_REMOVED lines=14> */
.L_x_2200:
[----:B------:R-:W-:-:S04]  /*5880*/  FFMA.FTZ R125, R30, R128, R129 ;  /* 0x000000801e7d7223 */ /* 0x000fc80000010081 */
[----:B------:R-:W-:Y:S01]  /*5890*/  FADD.FTZ R124, R162, -R125 ;  /* 0x8000007da27c7221 */ /* 0x000fe20000010000 */
[----:B------:R-:W-:-:S03]  /*58a0*/  @P3 HADD2.F32 R125, -RZ, R169.H0_H0 ;  /* 0x200000a9ff7d3230 */ /* 0x000fc60000004100 */
[----:B------:R-:W-:-:S04]  /*58b0*/  FMUL.FTZ R124, R7, R124 ;  /* 0x0000007c077c7220 */ /* 0x000fc80000410000 */
[----:B------:R-:W-:Y:S02]  /*58c0*/  @P3 FADD.FTZ R124, R124, R125 ;  /* 0x0000007d7c7c3221 */ /* 0x000fe40000010000 */
.L_x_2201:
[----:B------:R-:W-:Y:S05]  /*58d0*/  BSYNC B0 ;  /* 0x0000000000007941 */ /* 0x000fea0003800000 */
.L_x_2199:
        /* <DEDUP_REMOVED lines=15> */
.L_x_2203:
[----:B------:R-:W-:Y:S01]  /*59d0*/  FFMA.FTZ R129, R163, R128, R129 ;  /* 0x00000080a3817223 */ /* 0x000fe20000010081 */
[----:B------:R-:W-:-:S03]  /*59e0*/  @P3 SHF.R.U32.HI R125, RZ, 0x10, R169 ;  /* 0x00000010ff7d3819 */ /* 0x000fc600000116a9 */
[----:B------:R-:W-:Y:S02]  /*59f0*/  FADD.FTZ R124, R164, -R129 ;  /* 0x80000081a47c7221 */ /* 0x000fe40000010000 */
[----:B------:R-:W-:Y:S02]  /*5a00*/  @P3 HADD2.F32 R126, -RZ, R125.H0_H0 ;  /* 0x2000007dff7e3230 */ /* 0x000fe40000004100 */
[----:B------:R-:W-:-:S04]  /*5a10*/  FMUL.FTZ R7, R7, R124 ;  /* 0x0000007c07077220 */ /* 0x000fc80000410000 */
[----:B------:R-:W-:Y:S02]  /*5a20*/  @P3 FADD.FTZ R7, R7, R126 ;  /* 0x0000007e07073221 */ /* 0x000fe40000010000 */
.L_x_2204:
[----:B------:R-:W-:Y:S05]  /*5a30*/  BSYNC B0 ;  /* 0x0000000000007941 */ /* 0x000fea0003800000 */
.L_x_2202:
        /* <DEDUP_REMOVED lines=8> */
[----:B------:R-:W-:Y:S02]  /*5ac0*/  IADD3 R126, R8, 0x600, RZ ;  /* 0x00000600087e7810 */ /* 0x000fe40007ffe0ff */
[----:B------:R-:W-:Y:S01]  /*5ad0*/  PRMT R127, R185, 0x5410, R187 ;  /* 0x00005410b97f7816 */ /* 0x000fe200000000bb */
[----:B------:R-:W-:Y:S01]  /*5ae0*/  IMAD.WIDE.U32 R124, R124, 0x10000, RZ ;  /* 0x000100007c7c7825 */ /* 0x000fe200078e00ff */
[----:B------:R-:W-:-:S04]  /*5af0*/  MOV R129, 0x8 ;  /* 0x0000000800817802 */ /* 0x000fc80000000f00 */
[----:B------:R-:W-:Y:S01]  /*5b00*/  LOP3.LUT R125, R127, R125, RZ, 0xfc, !PT ;  /* 0x0000007d7f7d7212 */ /* 0x000fe200078efcff */
[----:B------:R-:W-:Y:S01]  /*5b10*/  IMAD.WIDE.U32 R126, R126, R129, c[0x0][0x258] ;  /* 0x000096007e7e7625 */ /* 0x000fe200078e0081 */
[----:B------:R-:W-:-:S05]  /*5b20*/  LOP3.LUT R124, R124, 0xffff, R165, 0xf8, !PT ;  /* 0x0000ffff7c7c7812 */ /* 0x000fca00078ef8a5 */
[----:B------:R0:W-:Y:S02]  /*5b30*/  STG.E.64 [R126.64], R124 ;  /* 0x0000007c7e007986 */ /* 0x0001e4000c101b04 */
.L_x_2205:
[----:B------:R-:W-:Y:S01]  /*5b40*/  BSSY B0, `(.L_x_2206) ;  /* 0x000000c000007945 */ /* 0x000fe20003800000 */
[----:B------:R-:W-:Y:S01]  /*5b50*/  @P2 FFMA.FTZ R55, R7, R128, R55 ;  /* 0x0000008007372223 */ /* 0x000fe20000010037 */
        /* <DEDUP_REMOVED lines=10> */
.L_x_2207:
[----:B------:R-:W-:Y:S05]  /*5c00*/  BSYNC B0 ;  /* 0x0000000000007941 */ /* 0x000fea0003800000 */
.L_x_2206:
[----:B------:R-:W-:Y:S02]  /*5c10*/  IADD3 R0, R0, c[0x0][0x160], RZ ;  /* 0x0000580000007a10 */ /* 0x000fe40007ffe0ff */
[----:B------:R-:W-:Y:S02]  /*5c20*/  LOP3.LUT P1, RZ, R4, 0xff, RZ, 0xc0, !PT ;  /* 0x000000ff04ff7812 */ /* 0x000fe4000782c0ff */
[----:B------:R-:W-:Y:S02]  /*5c30*/  ISETP.GE.AND P0, PT, R0, c[0x0][0x164], PT ;  /* 0x0000590000007a0c */ /* 0x000fe40003f06270 */
[----:B------:R-:W-:-:S11]  /*5c40*/  SEL R4, RZ, 0x1, P1 ;  /* 0x00000001ff047807 */ /* 0x000fd60000800000 */
[----:B0-----:R-:W-:Y:S01]  /*5c50*/  @P0 CALL.REL.NOINC `(.L_x_2085) ;  /* 0x0000001000000944 */ /* 0x001fe20003c00000 */
[----:B------:R-:W-:Y:S05]  /*5c60*/  BRA `(.L_x_2208) ;  /* 0xffffaff000007947 */ /* 0x000fea000383ffff */
.L_x_2085:
[----:B------:R-:W0:Y:S01]  /*5c70*/  S2UR UR6, SR_CTAID.X ;  /* 0x00000000000679c3 */ /* 0x000e220000002500 */
[----:B------:R-:W-:Y:S02]  /*5c80*/  MOV R7, 0x10 ;  /* 0x0000001000077802 */ /* 0x000fe40000000f00 */
        /* <DEDUP_REMOVED lines=29> */
.L_x_2089:
[----:B------:R-:W-:Y:S01]  /*5e60*/  HFMA2.MMA R131, -RZ, RZ, 0, 9.5367431640625e-07 ;  /* 0x00000010ff837435 */ /* 0x000fe200000001ff */
[----:B------:R-:W-:-:S02]  /*5e70*/  MOV R138, R134 ;  /* 0x00000086008a7202 */ /* 0x000fc40000000f00 */
[----:B------:R-:W-:Y:S02]  /*5e80*/  MOV R129, 0x1f ;  /* 0x0000001f00817802 */ /* 0x000fe40000000f00 */
[----:B------:R-:W-:Y:S02]  /*5e90*/  MOV R136, 0xffffffff ;  /* 0xffffffff00887802 */ /* 0x000fe40000000f00 */
[----:B------:R-:W-:Y:S02]  /*5ea0*/  MOV R124, 0x5ec0 ;  /* 0x00005ec0007c7802 */ /* 0x000fe40000000f00 */
[----:B-----5:R-:W-:Y:S05]  /*5eb0*/  CALL.REL.NOINC `($__internal_27_$__cuda_sm70_shflsync_down_p) ;  /* 0x0000045000007944 */ /* 0x020fea0003c00000 */
[----:B-1----:R-:W-:Y:S01]  /*5ec0*/  MOV R127, R136 ;  /* 0x00000088007f7202 */ /* 0x002fe20000000f00 */
[----:B0-----:R-:W-:Y:S05]  /*5ed0*/  BRA `(.L_x_2209) ;  /* 0xffffc6a000007947 */ /* 0x001fea000383ffff */
.L_x_2090:
[----:B------:R-:W-:Y:S01]  /*5ee0*/  HFMA2.MMA R131, -RZ, RZ, 0, 9.5367431640625e-07 ;  /* 0x00000010ff837435 */ /* 0x000fe200000001ff */
[----:B------:R-:W-:Y:S02]  /*5ef0*/  MOV R138, R135 ;  /* 0x00000087008a7202 */ /* 0x000fe40000000f00 */
[----:B------:R-:W-:Y:S02]  /*5f00*/  MOV R129, 0x1f ;  /* 0x0000001f00817802 */ /* 0x000fe40000000f00 */
[----:B------:R-:W-:-:S02]  /*5f10*/  MOV R136, 0xffffffff ;  /* 0xffffffff00887802 */ /* 0x000fc40000000f00 */
[----:B------:R-:W-:Y:S02]  /*5f20*/  MOV R124, 0x5f40 ;  /* 0x00005f40007c7802 */ /* 0x000fe40000000f00 */
[----:B01---5:R-:W-:Y:S05]  /*5f30*/  CALL.REL.NOINC `($__internal_27_$__cuda_sm70_shflsync_down_p) ;  /* 0x000003d000007944 */ /* 0x023fea0003c00000 */
[----:B------:R-:W-:Y:S01]  /*5f40*/  FADD.FTZ R134, R127, R134 ;  /* 0x000000867f867221 */ /* 0x000fe20000010000 */
[----:B0-----:R-:W-:Y:S01]  /*5f50*/  HFMA2.MMA R131, -RZ, RZ, 0, 4.76837158203125e-07 ;  /* 0x00000008ff837435 */ /* 0x001fe200000001ff */
[----:B-1----:R-:W-:Y:S01]  /*5f60*/  FADD.FTZ R135, R135, R136 ;  /* 0x0000008887877221 */ /* 0x002fe20000010000 */
[----:B------:R-:W-:Y:S02]  /*5f70*/  MOV R129, 0x1f ;  /* 0x0000001f00817802 */ /* 0x000fe40000000f00 */
[----:B------:R-:W-:Y:S02]  /*5f80*/  MOV R136, 0xffffffff ;  /* 0xffffffff00887802 */ /* 0x000fe40000000f00 */
[----:B------:R-:W-:Y:S02]  /*5f90*/  MOV R138, R134 ;  /* 0x00000086008a7202 */ /* 0x000fe40000000f00 */
[----:B------:R-:W-:Y:S02]  /*5fa0*/  MOV R124, 0x5fc0 ;  /* 0x00005fc0007c7802 */ /* 0x000fe40000000f00 */
[----:B------:R-:W-:Y:S05]  /*5fb0*/  CALL.REL.NOINC `($__internal_27_$__cuda_sm70_shflsync_down_p) ;  /* 0x0000035000007944 */ /* 0x000fea0003c00000 */
[----:B0-----:R-:W-:Y:S01]  /*5fc0*/  HFMA2.MMA R131, -RZ, RZ, 0, 4.76837158203125e-07 ;  /* 0x00000008ff837435 */ /* 0x001fe200000001ff */
[----:B-1----:R-:W-:-:S02]  /*5fd0*/  MOV R127, R136 ;  /* 0x00000088007f7202 */ /* 0x002fc40000000f00 */
[----:B------:R-:W-:Y:S02]  /*5fe0*/  MOV R138, R135 ;  /* 0x00000087008a7202 */ /* 0x000fe40000000f00 */
[----:B------:R-:W-:Y:S02]  /*5ff0*/  MOV R129, 0x1f ;  /* 0x0000001f00817802 */ /* 0x000fe40000000f00 */
[----:B------:R-:W-:Y:S02]  /*6000*/  MOV R136, 0xffffffff ;  /* 0xffffffff00887802 */ /* 0x000fe40000000f00 */
[----:B------:R-:W-:Y:S02]  /*6010*/  MOV R124, 0x6030 ;  /* 0x00006030007c7802 */ /* 0x000fe40000000f00 */
[----:B------:R-:W-:Y:S05]  /*6020*/  CALL.REL.NOINC `($__internal_27_$__cuda_sm70_shflsync_down_p) ;  /* 0x000002e000007944 */ /* 0x000fea0003c00000 */
[----:B------:R-:W-:Y:S01]  /*6030*/  FADD.FTZ R134, R127, R134 ;  /* 0x000000867f867221 */ /* 0x000fe20000010000 */
[----:B0-----:R-:W-:Y:S01]  /*6040*/  HFMA2.MMA R131, -RZ, RZ, 0, 2.384185791015625e-07 ;  /* 0x00000004ff837435 */ /* 0x001fe200000001ff */
[----:B-1----:R-:W-:Y:S01]  /*6050*/  FADD.FTZ R135, R135, R136 ;  /* 0x0000008887877221 */ /* 0x002fe20000010000 */
[----:B------:R-:W-:Y:S02]  /*6060*/  MOV R129, 0x1f ;  /* 0x0000001f00817802 */ /* 0x000fe40000000f00 */
[----:B------:R-:W-:-:S02]  /*6070*/  MOV R136, 0xffffffff ;  /* 0xffffffff00887802 */ /* 0x000fc40000000f00 */
[----:B------:R-:W-:Y:S02]  /*6080*/  MOV R138, R134 ;  /* 0x00000086008a7202 */ /* 0x000fe40000000f00 */
[----:B------:R-:W-:Y:S02]  /*6090*/  MOV R124, 0x60b0 ;  /* 0x000060b0007c7802 */ /* 0x000fe40000000f00 */
[----:B------:R-:W-:Y:S05]  /*60a0*/  CALL.REL.NOINC `($__internal_27_$__cuda_sm70_shflsync_down_p) ;  /* 0x0000026000007944 */ /* 0x000fea0003c00000 */
[----:B0-----:R-:W-:Y:S01]  /*60b0*/  HFMA2.MMA R131, -RZ, RZ, 0, 2.384185791015625e-07 ;  /* 0x00000004ff837435 */ /* 0x001fe200000001ff */
[----:B-1----:R-:W-:Y:S02]  /*60c0*/  MOV R127, R136 ;  /* 0x00000088007f7202 */ /* 0x002fe40000000f00 */
[----:B------:R-:W-:Y:S02]  /*60d0*/  MOV R138, R135 ;  /* 0x00000087008a7202 */ /* 0x000fe40000000f00 */
[----:B------:R-:W-:Y:S02]  /*60e0*/  MOV R129, 0x1f ;  /* 0x0000001f00817802 */ /* 0x000fe40000000f00 */
[----:B------:R-:W-:Y:S02]  /*60f0*/  MOV R136, 0xffffffff ;  /* 0xffffffff00887802 */ /* 0x000fe40000000f00 */
[----:B------:R-:W-:-:S02]  /*6100*/  MOV R124, 0x6120 ;  /* 0x00006120007c7802 */ /* 0x000fc40000000f00 */
[----:B------:R-:W-:Y:S05]  /*6110*/  CALL.REL.NOINC `($__internal_27_$__cuda_sm70_shflsync_down_p) ;  /* 0x000001f000007944 */ /* 0x000fea0003c00000 */
[----:B------:R-:W-:Y:S01]  /*6120*/  FADD.FTZ R134, R127, R134 ;  /* 0x000000867f867221 */ /* 0x000fe20000010000 */
[----:B0-----:R-:W-:Y:S01]  /*6130*/  HFMA2.MMA R131, -RZ, RZ, 0, 1.1920928955078125e-07 ;  /* 0x00000002ff837435 */ /* 0x001fe200000001ff */
[----:B-1----:R-:W-:Y:S01]  /*6140*/  FADD.FTZ R135, R135, R136 ;  /* 0x0000008887877221 */ /* 0x002fe20000010000 */
[----:B------:R-:W-:-:S02]  /*6150*/  MOV R129, 0x1f ;  /* 0x0000001f00817802 */ /* 0x000fc40000000f00 */
[----:B------:R-:W-:Y:S02]  /*6160*/  MOV R136, 0xffffffff ;  /* 0xffffffff00887802 */ /* 0x000fe40000000f00 */
[----:B------:R-:W-:Y:S02]  /*6170*/  MOV R138, R134 ;  /* 0x00000086008a7202 */ /* 0x000fe40000000f00 */
[----:B------:R-:W-:Y:S02]  /*6180*/  MOV R124, 0x61a0 ;  /* 0x000061a0007c7802 */ /* 0x000fe40000000f00 */
[----:B------:R-:W-:Y:S05]  /*6190*/  CALL.REL.NOINC `($__internal_27_$__cuda_sm70_shflsync_down_p) ;  /* 0x0000017000007944 */ /* 0x000fea0003c00000 */
[----:B0-----:R-:W-:Y:S01]  /*61a0*/  HFMA2.MMA R131, -RZ, RZ, 0, 1.1920928955078125e-07 ;  /* 0x00000002ff837435 */ /* 0x001fe200000001ff */
[----:B-1----:R-:W-:Y:S02]  /*61b0*/  MOV R127, R136 ;  /* 0x00000088007f7202 */ /* 0x002fe40000000f00 */
[----:B------:R-:W-:Y:S02]  /*61c0*/  MOV R138, R135 ;  /* 0x00000087008a7202 */ /* 0x000fe40000000f00 */
[----:B------:R-:W-:Y:S02]  /*61d0*/  MOV R129, 0x1f ;  /* 0x0000001f00817802 */ /* 0x000fe40000000f00 */
[----:B------:R-:W-:-:S02]  /*61e0*/  MOV R136, 0xffffffff ;  /* 0xffffffff00887802 */ /* 0x000fc40000000f00 */
[----:B------:R-:W-:Y:S02]  /*61f0*/  MOV R124, 0x6210 ;  /* 0x00006210007c7802 */ /* 0x000fe40000000f00 */
[----:B------:R-:W-:Y:S05]  /*6200*/  CALL.REL.NOINC `($__internal_27_$__cuda_sm70_shflsync_down_p) ;  /* 0x0000010000007944 */ /* 0x000fea0003c00000 */
[----:B------:R-:W-:Y:S01]  /*6210*/  FADD.FTZ R127, R127, R134 ;  /* 0x000000867f7f7221 */ /* 0x000fe20000010000 */
[----:B0-----:R-:W-:Y:S01]  /*6220*/  HFMA2.MMA R131, -RZ, RZ, 0, 5.9604644775390625e-08 ;  /* 0x00000001ff837435 */ /* 0x001fe200000001ff */
[----:B-1----:R-:W-:Y:S01]  /*6230*/  FADD.FTZ R128, R135, R136 ;  /* 0x0000008887807221 */ /* 0x002fe20000010000 */
[----:B------:R-:W-:Y:S02]  /*6240*/  MOV R129, 0x1f ;  /* 0x0000001f00817802 */ /* 0x000fe40000000f00 */
[----:B------:R-:W-:Y:S02]  /*6250*/  MOV R136, 0xffffffff ;  /* 0xffffffff00887802 */ /* 0x000fe40000000f00 */
[----:B------:R-:W-:Y:S02]  /*6260*/  MOV R138, R127 ;  /* 0x0000007f008a7202 */ /* 0x000fe40000000f00 */
[----:B------:R-:W-:Y:S02]  /*6270*/  MOV R124, 0x6290 ;  /* 0x00006290007c7802 */ /* 0x000fe40000000f00 */
[----:B------:R-:W-:Y:S05]  /*6280*/  CALL.REL.NOINC `($__internal_27_$__cuda_sm70_shflsync_down_p) ;  /* 0x0000008000007944 */ /* 0x000fea0003c00000 */
[----:B0-----:R-:W-:Y:S01]  /*6290*/  HFMA2.MMA R131, -RZ, RZ, 0, 5.9604644775390625e-08 ;  /* 0x00000001ff837435 */ /* 0x001fe200000001ff */
[----:B-1----:R-:W-:-:S02]  /*62a0*/  MOV R130, R136 ;  /* 0x0000008800827202 */ /* 0x002fc40000000f00 */
[----:B------:R-:W-:Y:S02]  /*62b0*/  MOV R138, R128 ;  /* 0x00000080008a7202 */ /* 0x000fe40000000f00 */
[----:B------:R-:W-:Y:S02]  /*62c0*/  MOV R129, 0x1f ;  /* 0x0000001f00817802 */ /* 0x000fe40000000f00 */
[----:B------:R-:W-:Y:S02]  /*62d0*/  MOV R136, 0xffffffff ;  /* 0xffffffff00887802 */ /* 0x000fe40000000f00 */
[----:B------:R-:W-:Y:S02]  /*62e0*/  MOV R124, 0x6300 ;  /* 0x00006300007c7802 */ /* 0x000fe40000000f00 */
[----:B------:R-:W-:Y:S05]  /*62f0*/  CALL.REL.NOINC `($__internal_27_$__cuda_sm70_shflsync_down_p) ;  /* 0x0000001000007944 */ /* 0x000fea0003c00000 */
[----:B01----:R-:W-:Y:S05]  /*6300*/  BRA `(.L_x_2210) ;  /* 0xffffc39000007947 */ /* 0x003fea000383ffff */
        .weak           $__internal_27_$__cuda_sm70_shflsync_down_p
        .type           $__internal_27_$__cuda_sm70_shflsync_down_p,@function
        .size           $__internal_27_$__cuda_sm70_shflsync_down_p,(.L_x_12903 - $__internal_27_$__cuda_sm70_shflsync_down_p)
$__internal_27_$__cuda_sm70_shflsync_down_p:
[----:B------:R-:W-:Y:S01]  /*6310*/  HFMA2.MMA R125, -RZ, RZ, 0, 0 ;  /* 0x00000000ff7d7435 */ /* 0x000fe200000001ff */
[----:B------:R-:W-:Y:S04]  /*6320*/  WARPSYNC R136 ;  /* 0x0000008800007348 */ /* 0x000fe80003800000 */
[----:B------:R0:W1:Y:S01]  /*6330*/  SHFL.DOWN PT, R136, R138, R131, R129 ;  /* 0x080000838a887389 */ /* 0x00006200000e0081 */
[----:B------:R-:W-:Y:S05]  /*6340*/  RET.REL.NODEC R124 `(_ZN10layer_norm13ln_bwd_kernelINS_13Kernel_traitsI6__halfS2_S2_S2_fjLj7168ELj1ELj1ELj8ELj8ENS_18Kernel_traits_baseILj7168ES2_S2_S2_S2_fjLj256EEEEELb0ELb1ELb1ELb1EEEvNS_9BwdParamsE) ;  /* 0xffff9cb07c007950 */ /* 0x000fea0003c3ffff */
.L_x_2211:
        /* <DEDUP_REMOVED lines=11> */
.L_x_12903:


//--------------------- .text._ZN10layer_norm13ln_bwd_kernelINS_13Kernel_traitsI6__halfS2_S2_S2_fjLj7168ELj1ELj1ELj8ELj8ENS_18Kernel_traits_baseILj7168ES2_S2_S2_S2_fjLj256EEEEELb1ELb0ELb0ELb0EEEvNS_9BwdParamsE --------------------------
	.section	.text._ZN10layer_norm13ln_bwd_kernelINS_13Kernel_traitsI6__halfS2_S2_S2_fjLj7168ELj1ELj1ELj8ELj8ENS_18Kernel_traits_baseILj7168ES2_S2_S2_S2_fjLj256EEEEELb1ELb0ELb0ELb0EEEvNS_9BwdParamsE,"ax",@progbits
	.sectioninfo	@"SHI_REGISTERS=198"
	.align	128
        .global         _ZN10layer_norm13ln_bwd_kernelINS_13Kernel_traitsI6__halfS2_S2_S2_fjLj7168ELj1ELj1ELj8ELj8ENS_18Kernel_traits_baseILj7168ES2_S2_S2_S2_fjLj256EEEEELb1ELb0ELb0ELb0EEEvNS_9BwdParamsE
        .type           _ZN10layer_norm13ln_bwd_kernelINS_13Kernel_traitsI6__halfS2_S2_S2_fjLj7168ELj1ELj1ELj8ELj8ENS_18Kernel_traits_baseILj7168ES2_S2_S2_S2_fjLj256EEEEELb1ELb0ELb0ELb0EEEvNS_9BwdParamsE,@function
        .size           _ZN10layer_norm13ln_bwd_kernelINS_13Kernel_traitsI6__halfS2_S2_S2_fjLj7168ELj1ELj1ELj8ELj8ENS_18Kernel_traits_baseILj7168ES2_S2_S2_S2_fjLj256EEEEELb1ELb0ELb0ELb0EEEvNS_9BwdParamsE,(.L_x_12904 - _ZN10layer_norm13ln_bwd_kernelINS_13Kernel_traitsI6__halfS2_S2_S2_fjLj7168ELj1ELj1ELj8ELj8ENS_18Kernel_traits_baseILj7168ES2_S2_S2_S2_fjLj256EEEEELb1ELb0ELb0ELb0EEEvNS_9BwdParamsE)
        .other          _ZN10layer_norm13ln_bwd_kernelINS_13Kernel_traitsI6__halfS2_S2_S2_fjLj7168ELj1ELj1ELj8ELj8ENS_18Kernel_traits_baseILj7168ES2_S2_S2_S2_fjLj256EEEEELb1ELb0ELb0ELb0EEEvNS_9BwdParamsE,@"STO_CUDA_ENTRY STV_DEFAULT"
_ZN10layer_norm13ln_bwd_kernelINS_13Kernel_traitsI6__halfS2_S2_S2_fjLj7168ELj1ELj1ELj8ELj8ENS_18Kernel_traits_baseILj7168ES2_S2_S2_S2_fjLj256EEEEELb1ELb0ELb0ELb0EEEvNS_9BwdParamsE:
.text._ZN10layer_norm13ln_bwd_kernelINS_13Kernel_traitsI6__halfS2_S2_S2_fjLj7168ELj1ELj1ELj8ELj8ENS_18Kernel_traits_baseILj7168ES2_S2_S2_S2_fjLj256EEEEELb1ELb0ELb0ELb0EEEvNS_9BwdParamsE:
        /* <DEDUP_REMOVED lines=25> */
[----:B------:R-:W-:Y:S01]  /*0190*/  @P4 MOV R31, 0x8 ;  /* 0x00000008001f4802 */ /* 0x000fe20000000f00 */
[C---:B------:R-:W-:Y:S01]  /*01a0*/  @P0 IMAD.WIDE.U32 R22, R18.reuse, R23, c[0x0][0x1b0] ;  /* 0x00006c0012160625 */ /* 0x040fe200078e0017 */
[----:B------:R-:W-:Y:S01]  /*01b0*/  @P0 IADD3 R18, R18, 0x100, RZ ;  /* 0x0000010012120810 */ /* 0x000fe20007ffe0ff */
[----:B------:R1:W5:Y:S01]  /*01c0*/  @P6 LDG.E.64 R4, [R2.64] ;  /* 0x0000000402046981 */ /* 0x000362000c1e1b00 */
[----:B------:R-:W-:Y:S01]  /*01d0*/  P2R R0, PR, RZ, 0x20 ;  /* 0x00000020ff007803 */ /* 0x000fe20000000000 */
[----:B------:R-:W-:-:S02]  /*01e0*/  @P5 IMAD.MOV.U32 R19, RZ, RZ, 0x8 ;  /* 0x00000008ff135424 */ /* 0x000fc400078e00ff */
[C---:B------:R-:W-:Y:S01]  /*01f0*/  @P1 IMAD.WIDE.U32 R24, R18.reuse, R25, c[0x0][0x1b0] ;  /* 0x00006c0012181625 */ /* 0x040fe200078e0019 */
[----:B------:R-:W-:Y:S01]  /*0200*/  @P1 IADD3 R18, R18, 0x100, RZ ;  /* 0x0000010012121810 */ /* 0x000fe20007ffe0ff */
[----:B------:R1:W5:Y:S04]  /*0210*/  @P0 LDG.E.64 R6, [R22.64] ;  /* 0x0000000416060981 */ /* 0x000368000c1e1b00 */
        /* <DEDUP_REMOVED lines=44> */
[----:B-----5:R-:W-:Y:S01]  /*04e0*/  SHF.R.U64 R27, R12, 0x10, R13 ;  /* 0x000000100c1b7819 */ /* 0x020fe2000000120d */
[----:B------:R-:W-:Y:S01]  /*04f0*/  IMAD.MOV.U32 R24, RZ, RZ, R14 ;  /* 0x000000ffff187224 */ /* 0x000fe200078e000e */
[----:B------:R-:W-:Y:S01]  /*0500*/  MOV R26, R13 ;  /* 0x0000000d001a7202 */ /* 0x000fe20000000f00 */
[----:B------:R-:W-:Y:S01]  /*0510*/  IMAD.MOV.U32 R18, RZ, RZ, R17 ;  /* 0x000000ffff127224 */ /* 0x000fe200078e0011 */
[----:B------:R-:W-:Y:S01]  /*0520*/  SHF.R.U32.HI R25, RZ, 0x10, R13 ;  /* 0x00000010ff197819 */ /* 0x000fe2000001160d */
        /* <DEDUP_REMOVED lines=9> */
[----:B------:R-:W-:Y:S01]  /*05c0*/  SHF.R.U64 R19, R16, 0x10, R17 ;  /* 0x0000001010137819 */ /* 0x000fe20000001211 */
        /* <DEDUP_REMOVED lines=22> */
[----:B------:R-:W-:Y:S01]  /*0730*/  IMAD.MOV.U32 R12, RZ, RZ, 0x1 ;  /* 0x00000001ff0c7424 */ /* 0x000fe200078e00ff */
        /* <DEDUP_REMOVED lines=20> */
.L_x_2250:
[----:B------:R-:W-:Y:S02]  /*0880*/  ISETP.NE.U32.AND P5, PT, RZ, c[0x0][0x1c0], PT ;  /* 0x00007000ff007a0c */ /* 0x000fe40003fa5070 */
[----:B------:R-:W-:Y:S02]  /*0890*/  SHF.R.S32.HI R9, RZ, 0x1f, R42 ;  /* 0x0000001fff097819 */ /* 0x000fe4000001142a */
[----:B------:R-:W-:-:S02]  /*08a0*/  ISETP.NE.AND.EX P5, PT, RZ, c[0x0][0x1c4], PT, P5 ;  /* 0x00007100ff007a0c */ /* 0x000fc40003fa5350 */
        /* <DEDUP_REMOVED lines=14> */
[----:B------:R-:W-:-:S02]  /*0990*/  SHF.R.S32.HI R110, RZ, 0x1f, R9 ;  /* 0x0000001fff6e7819 */ /* 0x000fc40000011409 */
[----:B------:R-:W-:Y:S02]  /*09a0*/  MOV R11, 0x3f800000 ;  /* 0x3f800000000b7802 */ /* 0x000fe40000000f00 */
[----:B------:R-:W-:Y:S01]  /*09b0*/  LEA.HI R9, R110, R9, RZ, 0x2 ;  /* 0x000000096e097211 */ /* 0x000fe200078f10ff */
[----:B------:R-:W-:Y:S01]  /*09c0*/  BSSY B0, `(.L_x_2213) ;  /* 0x0000043000007945 */ /* 0x000fe20003800000 */
[----:B------:R-:W-:Y:S02]  /*09d0*/  MOV R113, RZ ;  /* 0x000000ff00717202 */ /* 0x000fe40000000f00 */
[----:B------:R-:W-:Y:S01]  /*09e0*/  MOV R114, RZ ;  /* 0x000000ff00727202 */ /* 0x000fe20000000f00 */
[----:B--2---:R-:W-:Y:S01]  /*09f0*/  @P5 HADD2.F32 R11, -RZ, R108.H0_H0 ;  /* 0x2000006cff0b5230 */ /* 0x004fe20000004100 */
        /* <DEDUP_REMOVED lines=16> */
[----:B------:R-:W1:Y:S04]  /*0b00*/  LDG.E.64 R106, [R106.64] ;  /* 0x000000046a6a7981 */ /* 0x000e68000c1e1b00 */
[----:B------:R-:W2:Y:S01]  /*0b10*/  LDG.E.64 R104, [R104.64] ;  /* 0x0000000468687981 */ /* 0x000ea2000c1e1b00 */
[----:B------:R-:W-:-:S04]  /*0b20*/  ISETP.NE.AND P5, PT, R41, RZ, PT ;  /* 0x000000ff2900720c */ /* 0x000fc80003fa5270 */
[----:B-----5:R-:W-:Y:S02]  /*0b30*/  FSEL R113, R115, RZ, !P5 ;  /* 0x000000ff73717208 */ /* 0x020fe40006800000 */
[--C-:B--2---:R-:W-:Y:S02]  /*0b40*/  SHF.R.U64 R116, R104, 0x10, R105.reuse ;  /* 0x0000001068747819 */ /* 0x104fe40000001269 */
[----:B------:R-:W-:Y:S01]  /*0b50*/  SHF.R.U32.HI R117, RZ, 0x10, R105 ;  /* 0x00000010ff757819 */ /* 0x000fe20000011669 */
[----:B------:R-:W-:Y:S01]  /*0b60*/  HADD2.F32 R114, -RZ, R104.H0_H0 ;  /* 0x20000068ff727230 */ /* 0x000fe20000004100 */
[----:B-1----:R-:W-:Y:S01]  /*0b70*/  MOV R110, R106 ;  /* 0x0000006a006e7202 */ /* 0x002fe20000000f00 */
[----:B------:R-:W-:Y:S01]  /*0b80*/  HADD2.F32 R116, -RZ, R116.H0_H0 ;  /* 0x20000074ff747230 */ /* 0x000fe20000004100 */
[--C-:B------:R-:W-:Y:S01]  /*0b90*/  SHF.R.U64 R119, R106, 0x10, R107.reuse ;  /* 0x000000106a777819 */ /* 0x100fe2000000126b */
[----:B------:R-:W-:Y:S01]  /*0ba0*/  HADD2.F32 R104, -RZ, R117.H0_H0 ;  /* 0x20000075ff687230 */ /* 0x000fe20000004100 */
[--C-:B------:R-:W-:Y:S01]  /*0bb0*/  IMAD.MOV.U32 R111, RZ, RZ, R107.reuse ;  /* 0x000000ffff6f7224 */ /* 0x100fe200078e006b */
[----:B------:R-:W-:Y:S01]  /*0bc0*/  HADD2.F32 R118, -RZ, R105.H0_H0 ;  /* 0x20000069ff767230 */ /* 0x000fe20000004100 */
[----:B------:R-:W-:Y:S01]  /*0bd0*/  SHF.R.U32.HI R106, RZ, 0x10, R107 ;  /* 0x00000010ff6a7819 */ /* 0x000fe2000001166b */
[C---:B------:R-:W-:Y:S01]  /*0be0*/  FADD.FTZ R121, -R113.reuse, R114 ;  /* 0x0000007271797221 */ /* 0x040fe20000010100 */
[----:B------:R-:W-:Y:S01]  /*0bf0*/  HADD2.F32 R105, -RZ, R110.H0_H0 ;  /* 0x2000006eff697230 */ /* 0x000fe20000004100 */
[----:B------:R-:W-:-:S02]  /*0c00*/  FADD.FTZ R107, -R113, R116 ;  /* 0x00000074716b7221 */ /* 0x000fc40000010100 */
[----:B------:R-:W-:Y:S01]  /*0c10*/  FADD.FTZ R127, -R113, R104 ;  /* 0x00000068717f7221 */ /* 0x000fe20000010100 */
[----:B------:R-:W-:Y:S01]  /*0c20*/  HADD2.F32 R104, -RZ, R119.H0_H0 ;  /* 0x20000077ff687230 */ /* 0x000fe20000004100 */
[C---:B------:R-:W-:Y:S02]  /*0c30*/  FMUL.FTZ R121, R10.reuse, R121 ;  /* 0x000000790a797220 */ /* 0x040fe40000410000 */
[----:B------:R-:W-:Y:S02]  /*0c40*/  FMUL.FTZ R120, R10, R107 ;  /* 0x0000006b0a787220 */ /* 0x000fe40000410000 */
[-C--:B------:R-:W-:Y:S01]  /*0c50*/  FMUL.FTZ R122, R40, R105.reuse ;  /* 0x00000069287a7220 */ /* 0x080fe20000410000 */
[----:B------:R-:W-:Y:S01]  /*0c60*/  HADD2.F32 R111, -RZ, R111.H0_H0 ;  /* 0x2000006fff6f7230 */ /* 0x000fe20000004100 */
[----:B------:R-:W-:Y:S02]  /*0c70*/  FADD.FTZ R72, R72, R105 ;  /* 0x0000006948487221 */ /* 0x000fe40000010000 */
[----:B------:R-:W-:-:S02]  /*0c80*/  FFMA.FTZ R100, R121, R105, R100 ;  /* 0x0000006979647223 */ /* 0x000fc40000010064 */
[----:B------:R-:W-:Y:S02]  /*0c90*/  FADD.FTZ R73, R73, R104 ;  /* 0x0000006849497221 */ /* 0x000fe40000010000 */
[-C--:B------:R-:W-:Y:S02]  /*0ca0*/  FFMA.FTZ R101, R120, R104.reuse, R101 ;  /* 0x0000006878657223 */ /* 0x080fe40000010065 */
[----:B------:R-:W-:Y:S02]  /*0cb0*/  FMUL.FTZ R123, R39, R104 ;  /* 0x00000068277b7220 */ /* 0x000fe40000410000 */
[----:B------:R-:W-:Y:S02]  /*0cc0*/  FADD.FTZ R125, -R113, R118 ;  /* 0x00000076717d7221 */ /* 0x000fe40000010100 */
[----:B------:R-:W-:Y:S02]  /*0cd0*/  FADD.FTZ R104, RZ, R122 ;  /* 0x0000007aff687221 */ /* 0x000fe40000010000 */
[----:B------:R-:W-:Y:S01]  /*0ce0*/  FFMA.FTZ R105, R121, R122, RZ ;  /* 0x0000007a79697223 */ /* 0x000fe200000100ff */
[----:B------:R-:W-:Y:S01]  /*0cf0*/  HADD2.F32 R106, -RZ, R106.H0_H0 ;  /* 0x2000006aff6a7230 */ /* 0x000fe20000004100 */
[----:B------:R-:W-:-:S02]  /*0d00*/  FMUL.FTZ R125, R10, R125 ;  /* 0x0000007d0a7d7220 */ /* 0x000fc40000410000 */
[----:B------:R-:W-:Y:S02]  /*0d10*/  FMUL.FTZ R124, R38, R111 ;  /* 0x0000006f267c7220 */ /* 0x000fe40000410000 */
[----:B------:R-:W-:Y:S02]  /*0d20*/  FADD.FTZ R107, R104, R123 ;  /* 0x0000007b686b7221 */ /* 0x000fe40000010000 */
[----:B------:R-:W-:Y:S02]  /*0d30*/  FFMA.FTZ R105, R120, R123, R105 ;  /* 0x0000007b78697223 */ /* 0x000fe40000010069 */
[----:B------:R-:W-:Y:S02]  /*0d40*/  FMUL.FTZ R126, R37, R106 ;  /* 0x0000006a257e7220 */ /* 0x000fe40000410000 */
[----:B------:R-:W-:Y:S02]  /*0d50*/  FMUL.FTZ R127, R10, R127 ;  /* 0x0000007f0a7f7220 */ /* 0x000fe40000410000 */
[----:B------:R-:W-:-:S02]  /*0d60*/  FADD.FTZ R107, R107, R124 ;  /* 0x0000007c6b6b7221 */ /* 0x000fc40000010000 */
[----:B------:R-:W-:Y:S01]  /*0d70*/  FFMA.FTZ R105, R125, R124, R105 ;  /* 0x0000007c7d697223 */ /* 0x000fe20000010069 */
[----:B------:R-:W-:Y:S01]  /*0d80*/  IADD3 R116, R9, 0x100, RZ ;  /* 0x0000010009747810 */ /* 0x000fe20007ffe0ff */
[----:B------:R-:W-:Y:S02]  /*0d90*/  FADD.FTZ R74, R74, R111 ;  /* 0x0000006f4a4a7221 */ /* 0x000fe40000010000 */
[----:B------:R-:W-:Y:S02]  /*0da0*/  FFMA.FTZ R102, R125, R111, R102 ;  /* 0x0000006f7d667223 */ /* 0x000fe40000010066 */
[----:B------:R-:W-:Y:S02]  /*0db0*/  FADD.FTZ R75, R75, R106 ;  /* 0x0000006a4b4b7221 */ /* 0x000fe40000010000 */
[----:B------:R-:W-:Y:S02]  /*0dc0*/  FFMA.FTZ R103, R127, R106, R103 ;  /* 0x0000006a7f677223 */ /* 0x000fe40000010067 */
[----:B------:R-:W-:-:S02]  /*0dd0*/  FADD.FTZ R113, R107, R126 ;  /* 0x0000007e6b717221 */ /* 0x000fc40000010000 */
[----:B------:R-:W-:Y:S02]  /*0de0*/  FFMA.FTZ R114, R127, R126, R105 ;  /* 0x0000007e7f727223 */ /* 0x000fe40000010069 */
.L_x_2214:
[----:B0-----:R-:W-:Y:S05]  /*0df0*/  BSYNC B0 ;  /* 0x0000000000007941 */ /* 0x001fea0003800000 */
.L_x_2213:
        /* <DEDUP_REMOVED lines=18> */
[----:B------:R-:W-:Y:S02]  /*0f20*/  IADD3 R116, R116, 0x100, RZ ;  /* 0x0000010074747810 */ /* 0x000fe40007ffe0ff */
[--C-:B--2---:R-:W-:Y:S02]  /*0f30*/  SHF.R.U64 R118, R104, 0x10, R105.reuse ;  /* 0x0000001068767819 */ /* 0x104fe40000001269 */
[----:B------:R-:W-:Y:S01]  /*0f40*/  SHF.R.U32.HI R128, RZ, 0x10, R105 ;  /* 0x00000010ff807819 */ /* 0x000fe20000011669 */
[----:B------:R-:W-:Y:S01]  /*0f50*/  HADD2.F32 R117, -RZ, R104.H0_H0 ;  /* 0x20000068ff757230 */ /* 0x000fe20000004100 */
[----:B-1----:R-:W-:Y:S01]  /*0f60*/  MOV R110, R106 ;  /* 0x0000006a006e7202 */ /* 0x002fe20000000f00 */
[----:B------:R-:W-:Y:S02]  /*0f70*/  HADD2.F32 R118, -RZ, R118.H0_H0 ;  /* 0x20000076ff767230 */ /* 0x000fe40000004100 */
[----:B------:R-:W-:Y:S01]  /*0f80*/  HADD2.F32 R119, -RZ, R105.H0_H0 ;  /* 0x20000069ff777230 */ /* 0x000fe20000004100 */
[--C-:B------:R-:W-:Y:S01]  /*0f90*/  SHF.R.U64 R129, R106, 0x10, R107.reuse ;  /* 0x000000106a817819 */ /* 0x100fe2000000126b */
[----:B------:R-:W-:Y:S01]  /*0fa0*/  HADD2.F32 R104, -RZ, R128.H0_H0 ;  /* 0x20000080ff687230 */ /* 0x000fe20000004100 */
[--C-:B------:R-:W-:Y:S01]  /*0fb0*/  IMAD.MOV.U32 R111, RZ, RZ, R107.reuse ;  /* 0x000000ffff6f7224 */ /* 0x100fe200078e006b */
[----:B------:R-:W-:Y:S01]  /*0fc0*/  SHF.R.U32.HI R106, RZ, 0x10, R107 ;  /* 0x00000010ff6a7819 */ /* 0x000fe2000001166b */
[C---:B------:R-:W-:Y:S01]  /*0fd0*/  FADD.FTZ R107, -R135.reuse, R118 ;  /* 0x00000076876b7221 */ /* 0x040fe20000010100 */
[----:B------:R-:W-:Y:S01]  /*0fe0*/  HADD2.F32 R105, -RZ, R110.H0_H0 ;  /* 0x2000006eff697230 */ /* 0x000fe20000004100 */
[----:B------:R-:W-:-:S02]  /*0ff0*/  FADD.FTZ R117, -R135, R117 ;  /* 0x0000007587757221 */ /* 0x000fc40000010100 */
[C---:B------:R-:W-:Y:S02]  /*1000*/  FADD.FTZ R119, -R135.reuse, R119 ;  /* 0x0000007787777221 */ /* 0x040fe40000010100 */
[----:B------:R-:W-:Y:S01]  /*1010*/  FADD.FTZ R135, -R135, R104 ;  /* 0x0000006887877221 */ /* 0x000fe20000010100 */
[----:B------:R-:W-:Y:S01]  /*1020*/  HADD2.F32 R104, -RZ, R129.H0_H0 ;  /* 0x20000081ff687230 */ /* 0x000fe20000004100 */
[C---:B------:R-:W-:Y:S02]  /*1030*/  FMUL.FTZ R128, R10.reuse, R107 ;  /* 0x0000006b0a807220 */ /* 0x040fe40000410000 */
[----:B------:R-:W-:Y:S02]  /*1040*/  FMUL.FTZ R129, R10, R117 ;  /* 0x000000750a817220 */ /* 0x000fe40000410000 */
[----:B------:R-:W-:Y:S01]  /*1050*/  FMUL.FTZ R130, R36, R105 ;  /* 0x0000006924827220 */ /* 0x000fe20000410000 */
[----:B------:R-:W-:Y:S01]  /*1060*/  HADD2.F32 R111, -RZ, R111.H0_H0 ;  /* 0x2000006fff6f7230 */ /* 0x000fe20000004100 */
[----:B------:R-:W-:-:S02]  /*1070*/  FADD.FTZ R69, R69, R104 ;  /* 0x0000006845457221 */ /* 0x000fc40000010000 */
[-C--:B------:R-:W-:Y:S02]  /*1080*/  FFMA.FTZ R97, R128, R104.reuse, R97 ;  /* 0x0000006880617223 */ /* 0x080fe40000010061 */
[----:B------:R-:W-:Y:S02]  /*1090*/  FMUL.FTZ R131, R35, R104 ;  /* 0x0000006823837220 */ /* 0x000fe40000410000 */
[----:B------:R-:W-:Y:S02]  /*10a0*/  FADD.FTZ R104, R113, R130 ;  /* 0x0000008271687221 */ /* 0x000fe40000010000 */
[C---:B------:R-:W-:Y:S01]  /*10b0*/  FFMA.FTZ R114, R129.reuse, R130, R114 ;  /* 0x0000008281727223 */ /* 0x040fe20000010072 */
[----:B------:R-:W-:Y:S01]  /*10c0*/  HADD2.F32 R106, -RZ, R106.H0_H0 ;  /* 0x2000006aff6a7230 */ /* 0x000fe20000004100 */
[----:B------:R-:W-:Y:S02]  /*10d0*/  FADD.FTZ R68, R68, R105 ;  /* 0x0000006944447221 */ /* 0x000fe40000010000 */
[----:B------:R-:W-:-:S02]  /*10e0*/  FFMA.FTZ R96, R129, R105, R96 ;  /* 0x0000006981607223 */ /* 0x000fc40000010060 */
        /* <DEDUP_REMOVED lines=14> */
.L_x_2216:
[----:B0-----:R-:W-:Y:S05]  /*11d0*/  BSYNC B0 ;  /* 0x0000000000007941 */ /* 0x001fea0003800000 */
.L_x_2215:
        /* <DEDUP_REMOVED lines=61> */
.L_x_2218:
[----:B0-----:R-:W-:Y:S05]  /*15b0*/  BSYNC B0 ;  /* 0x0000000000007941 */ /* 0x001fea0003800000 */
.L_x_2217:
        /* <DEDUP_REMOVED lines=61> */
.L_x_2220:
[----:B0-----:R-:W-:Y:S05]  /*1990*/  BSYNC B0 ;  /* 0x0000000000007941 */ /* 0x001fea0003800000 */
.L_x_2219:
        /* <DEDUP_REMOVED lines=61> */
.L_x_2222:
[----:B0-----:R-:W-:Y:S05]  /*1d70*/  BSYNC B0 ;  /* 0x0000000000007941 */ /* 0x001fea0003800000 */
.L_x_2221:
        /* <DEDUP_REMOVED lines=61> */
.L_x_2224:
[----:B0-----:R-:W-:Y:S05]  /*2150*/  BSYNC B0 ;  /* 0x0000000000007941 */ /* 0x001fea0003800000 */
.L_x_2223:
        /* <DEDUP_REMOVED lines=14> */
[----:B------:R-:W0:Y:S04]  /*2240*/  LDG.E.64 R106, [R106.64] ;  /* 0x000000046a6a7981 */ /* 0x000e28000c1e1b00 */
[----:B------:R-:W2:Y:S01]  /*2250*/  LDG.E.64 R104, [R104.64] ;  /* 0x0000000468687981 */ /* 0x000ea2000c1e1b00 */
[----:B------:R-:W-:-:S04]  /*2260*/  LEA R108, P5, R116, c[0x0][0x190], 0x2 ;  /* 0x00006400746c7a11 */ /* 0x000fc800078a10ff */
[----:B------:R-:W-:-:S05]  /*2270*/  LEA.HI.X R109, R116, c[0x0][0x194], RZ, 0x2, P5 ;  /* 0x00006500746d7a11 */ /* 0x000fca00028f14ff */
[----:B------:R1:W5:Y:S01]  /*2280*/  LDG.E R0, [R108.64] ;  /* 0x000000046c007981 */ /* 0x000362000c1e1900 */
[--C-:B--2---:R-:W-:Y:S02]  /*2290*/  SHF.R.U64 R116, R104, 0x10, R105.reuse ;  /* 0x0000001068747819 */ /* 0x104fe40000001269 */
[----:B------:R-:W-:Y:S01]  /*22a0*/  SHF.R.U32.HI R118, RZ, 0x10, R105 ;  /* 0x00000010ff767819 */ /* 0x000fe20000011669 */
[----:B------:R-:W-:Y:S01]  /*22b0*/  HADD2.F32 R115, -RZ, R104.H0_H0 ;  /* 0x20000068ff737230 */ /* 0x000fe20000004100 */
[----:B0-----:R-:W-:Y:S01]  /*22c0*/  MOV R110, R106 ;  /* 0x0000006a006e7202 */ /* 0x001fe20000000f00 */
        /* <DEDUP_REMOVED lines=38> */
.L_x_2226:
[----:B-1----:R-:W-:Y:S05]  /*2530*/  BSYNC B0 ;  /* 0x0000000000007941 */ /* 0x002fea0003800000 */
.L_x_2225:
[----:B------:R-:W-:Y:S01]  /*2540*/  LOP3.LUT P5, RZ, R43, 0x1f, RZ, 0xc0, !PT ;  /* 0x0000001f2bff7812 */ /* 0x000fe200078ac0ff */
[----:B------:R-:W-:Y:S10]  /*2550*/  BRA.DIV ~URZ, `(.L_x_2227) ;  /* 0x000029a27f007947 */ /* 0x000ff4000b800000 */
[----:B------:R0:W1:Y:S02]  /*2560*/  SHFL.DOWN PT, R106, R113, 0x10, 0x1f ;  /* 0x0a001f00716a7f89 */ /* 0x00006400000e0000 */
.L_x_2251:
        /* <DEDUP_REMOVED lines=18> */
.L_x_2252:
        /* <DEDUP_REMOVED lines=45> */
[--C-:B------:R-:W-:Y:S01]  /*2960*/  @P5 IMAD.MOV.U32 R108, RZ, RZ, R165.reuse ;  /* 0x000000ffff6c5224 */ /* 0x100fe200078e00a5 */
[----:B------:R-:W-:Y:S01]  /*2970*/  @P5 SHF.R.U64 R111, R164, 0x10, R165 ;  /* 0x00000010a46f5819 */ /* 0x000fe200000012a5 */
[----:B------:R-:W-:Y:S01]  /*2980*/  FADD.FTZ R117, R126, -R115 ;  /* 0x800000737e757221 */ /* 0x000fe20000010000 */
[----:B------:R-:W-:Y:S01]  /*2990*/  @P5 SHF.R.U32.HI R119, RZ, 0x10, R165 ;  /* 0x00000010ff775819 */ /* 0x000fe200000116a5 */
[----:B------:R-:W-:Y:S01]  /*29a0*/  @P5 HADD2.F32 R107, -RZ, R104.H0_H0 ;  /* 0x20000068ff6b5230 */ /* 0x000fe20000004100 */
[C---:B------:R-:W-:Y:S01]  /*29b0*/  FMUL.FTZ R104, R10.reuse, R105 ;  /* 0x000000690a687220 */ /* 0x040fe20000410000 */
        /* <DEDUP_REMOVED lines=12> */
[----:B------:R-:W-:Y:S01]  /*2a80*/  @P5 F2FP.PACK_AB R107, RZ, R106 ;  /* 0x0000006aff6b523e */ /* 0x000fe200000000ff */
[-C--:B------:R-:W-:Y:S01]  /*2a90*/  FMUL.FTZ R106, R106, R11.reuse ;  /* 0x0000000b6a6a7220 */ /* 0x080fe20000410000 */
[----:B------:R-:W-:Y:S01]  /*2aa0*/  @P5 F2FP.PACK_AB R105, RZ, R104 ;  /* 0x00000068ff69523e */ /* 0x000fe200000000ff */
[-C--:B------:R-:W-:Y:S01]  /*2ab0*/  FMUL.FTZ R104, R104, R11.reuse ;  /* 0x0000000b68687220 */ /* 0x080fe20000410000 */
[----:B------:R-:W-:Y:S01]  /*2ac0*/  @P5 F2FP.PACK_AB R109, RZ, R108 ;  /* 0x0000006cff6d523e */ /* 0x000fe200000000ff */
[----:B------:R-:W-:Y:S01]  /*2ad0*/  FMUL.FTZ R106, R106, c[0x0][0x1e8] ;  /* 0x00007a006a6a7a20 */ /* 0x000fe20000410000 */
[----:B------:R-:W-:Y:S01]  /*2ae0*/  @P5 F2FP.PACK_AB R111, RZ, R110 ;  /* 0x0000006eff6f523e */ /* 0x000fe200000000ff */
        /* <DEDUP_REMOVED lines=15> */
[----:B------:R-:W-:Y:S01]  /*2be0*/  F2F.F16.F32 R109, R109 ;  /* 0x0000006d006d7304 */ /* 0x000fe20000200800 */
[----:B------:R-:W-:-:S04]  /*2bf0*/  LOP3.LUT P5, RZ, R7, 0xff, RZ, 0xc0, !PT ;  /* 0x000000ff07ff7812 */ /* 0x000fc800078ac0ff */
[----:B------:R-:W-:Y:S02]  /*2c00*/  FSEL R108, R104, RZ, P5 ;  /* 0x000000ff686c7208 */ /* 0x000fe40002800000 */
[----:B------:R-:W-:Y:S01]  /*2c10*/  ISETP.NE.U32.AND P5, PT, RZ, c[0x0][0x258], PT ;  /* 0x00009600ff007a0c */ /* 0x000fe20003fa5070 */
[----:B------:R-:W0:Y:S03]  /*2c20*/  F2F.F16.F32 R104, R106 ;  /* 0x0000006a00687304 */ /* 0x000e260000200800 */
[----:B------:R-:W-:-:S05]  /*2c30*/  ISETP.NE.AND.EX P5, PT, RZ, c[0x0][0x25c], PT, P5 ;  /* 0x00009700ff007a0c */ /* 0x000fca0003fa5350 */
[----:B------:R-:W1:Y:S08]  /*2c40*/  F2F.F16.F32 R107, R110 ;  /* 0x0000006e006b7304 */ /* 0x000e700000200800 */
[----:B------:R-:W2:Y:S01]  /*2c50*/  F2F.F16.F32 R111, R108 ;  /* 0x0000006c006f7304 */ /* 0x000ea20000200800 */
        /* <DEDUP_REMOVED lines=14> */
.L_x_2231:
[----:B------:R1:W-:Y:S01]  /*2d40*/  STG.E.64 [R106.64], R104 ;  /* 0x000000686a007986 */ /* 0x0003e2000c101b04 */
[----:B------:R-:W-:-:S03]  /*2d50*/  IADD3 R9, R9, 0x100, RZ ;  /* 0x0000010009097810 */ /* 0x000fc60007ffe0ff */
.L_x_2230:
[----:B------:R-:W-:Y:S05]  /*2d60*/  BSYNC B0 ;  /* 0x0000000000007941 */ /* 0x000fea0003800000 */
.L_x_2229:
[----:B------:R-:W-:Y:S01]  /*2d70*/  BSSY B0, `(.L_x_2232) ;  /* 0x000004f000007945 */ /* 0x000fe20003800000 */
[----:B------:R-:W-:Y:S05]  /*2d80*/  @!P0 BRA `(.L_x_2233) ;  /* 0x000004d000008947 */ /* 0x000fea0003800000 */
[----:B------:R-:W-:Y:S01]  /*2d90*/  ISETP.NE.AND P5, PT, R41, RZ, PT ;  /* 0x000000ff2900720c */ /* 0x000fe20003fa5270 */
[----:B------:R-:W-:-:S03]  /*2da0*/  HFMA2.MMA R116, -RZ, RZ, 0, 4.76837158203125e-07 ;  /* 0x00000008ff747435 */ /* 0x000fc600000001ff */
        /* <DEDUP_REMOVED lines=59> */
[----:B0-----:R-:W-:-:S04]  /*3160*/  IMAD.WIDE.U32 R104, R104, 0x10000, RZ ;  /* 0x0001000068687825 */ /* 0x001fc800078e00ff */
[----:B-1----:R-:W-:-:S05]  /*3170*/  IMAD.U32 R107, R107, 0x10000, RZ ;  /* 0x000100006b6b7824 */ /* 0x002fca00078e00ff */
[----:B------:R-:W-:Y:S01]  /*3180*/  LOP3.LUT R105, R105, R107, R109, 0xfe, !PT ;  /* 0x0000006b69697212 */ /* 0x000fe200078efe6d */
[----:B------:R-:W-:Y:S01]  /*3190*/  IMAD.WIDE.U32 R106, R9, R116, c[0x0][0x248] ;  /* 0x00009200096a7625 */ /* 0x000fe200078e0074 */
[----:B--2---:R-:W-:Y:S01]  /*31a0*/  LOP3.LUT R104, R104, R111, RZ, 0xfc, !PT ;  /* 0x0000006f68687212 */ /* 0x004fe200078efcff */
        /* <DEDUP_REMOVED lines=9> */
.L_x_2234:
[----:B------:R1:W-:Y:S01]  /*3240*/  STG.E.64 [R106.64], R104 ;  /* 0x000000686a007986 */ /* 0x0003e2000c101b04 */
[----:B------:R-:W-:-:S03]  /*3250*/  IADD3 R9, R9, 0x100, RZ ;  /* 0x0000010009097810 */ /* 0x000fc60007ffe0ff */
.L_x_2233:
[----:B------:R-:W-:Y:S05]  /*3260*/  BSYNC B0 ;  /* 0x0000000000007941 */ /* 0x000fea0003800000 */
.L_x_2232:
[----:B------:R-:W-:Y:S01]  /*3270*/  BSSY B0, `(.L_x_2235) ;  /* 0x000004f000007945 */ /* 0x000fe20003800000 */
[----:B------:R-:W-:Y:S05]  /*3280*/  @!P1 BRA `(.L_x_2236) ;  /* 0x000004d000009947 */ /* 0x000fea0003800000 */
[----:B------:R-:W-:Y:S01]  /*3290*/  ISETP.NE.AND P5, PT, R41, RZ, PT ;  /* 0x000000ff2900720c */ /* 0x000fe20003fa5270 */
[----:B------:R-:W-:-:S03]  /*32a0*/  IMAD.MOV.U32 R116, RZ, RZ, 0x8 ;  /* 0x00000008ff747424 */ /* 0x000fc600078e00ff */
        /* <DEDUP_REMOVED lines=10> */
[----:B------:R-:W-:Y:S01]  /*3350*/  @P5 IMAD.MOV.U32 R104, RZ, RZ, R160 ;  /* 0x000000ffff685224 */ /* 0x000fe200078e00a0 */
[----:B------:R-:W-:Y:S01]  /*3360*/  @P5 SHF.R.U64 R111, R160, 0x10, R161 ;  /* 0x00000010a06f5819 */ /* 0x000fe200000012a1 */
[----:B------:R-:W-:Y:S01]  /*3370*/  FADD.FTZ R117, R142, -R115 ;  /* 0x800000738e757221 */ /* 0x000fe20000010000 */
[----:B------:R-:W-:Y:S01]  /*3380*/  @P5 MOV R108, R161 ;  /* 0x000000a1006c5202 */ /* 0x000fe20000000f00 */
[C---:B------:R-:W-:Y:S01]  /*3390*/  FMUL.FTZ R106, R10.reuse, R109 ;  /* 0x0000006d0a6a7220 */ /* 0x040fe20000410000 */
[----:B------:R-:W-:Y:S01]  /*33a0*/  @P5 SHF.R.U32.HI R119, RZ, 0x10, R161 ;  /* 0x00000010ff775819 */ /* 0x000fe200000116a1 */
[----:B------:R-:W-:Y:S01]  /*33b0*/  @P5 HADD2.F32 R107, -RZ, R104.H0_H0 ;  /* 0x20000068ff6b5230 */ /* 0x000fe20000004100 */
[C---:B------:R-:W-:Y:S01]  /*33c0*/  FMUL.FTZ R104, R10.reuse, R105 ;  /* 0x000000690a687220 */ /* 0x040fe20000410000 */
[----:B------:R-:W-:Y:S01]  /*33d0*/  @P5 HADD2.F32 R111, -RZ, R111.H0_H0 ;  /* 0x2000006fff6f5230 */ /* 0x000fe20000004100 */
[C---:B------:R-:W-:Y:S01]  /*33e0*/  FMUL.FTZ R110, R10.reuse, R117 ;  /* 0x000000750a6e7220 */ /* 0x040fe20000410000 */
[----:B------:R-:W-:Y:S01]  /*33f0*/  @P5 HADD2.F32 R115, -RZ, R108.H0_H0 ;  /* 0x2000006cff735230 */ /* 0x000fe20000004100 */
[----:B------:R-:W-:Y:S01]  /*3400*/  FMUL.FTZ R108, R10, R113 ;  /* 0x000000710a6c7220 */ /* 0x000fe20000410000 */
[----:B------:R-:W-:Y:S01]  /*3410*/  @P5 HADD2.F32 R119, -RZ, R119.H0_H0 ;  /* 0x20000077ff775230 */ /* 0x000fe20000004100 */
[----:B------:R-:W-:-:S02]  /*3420*/  @P5 FADD.FTZ R104, R104, R107 ;  /* 0x0000006b68685221 */ /* 0x000fc40000010000 */
        /* <DEDUP_REMOVED lines=49> */
.L_x_2237:
[----:B------:R1:W-:Y:S01]  /*3740*/  STG.E.64 [R106.64], R104 ;  /* 0x000000686a007986 */ /* 0x0003e2000c101b04 */
[----:B------:R-:W-:-:S03]  /*3750*/  IADD3 R9, R9, 0x100, RZ ;  /* 0x0000010009097810 */ /* 0x000fc60007ffe0ff */
.L_x_2236:
[----:B------:R-:W-:Y:S05]  /*3760*/  BSYNC B0 ;  /* 0x0000000000007941 */ /* 0x000fea0003800000 */
.L_x_2235:
        /* <DEDUP_REMOVED lines=77> */
.L_x_2240:
[----:B------:R1:W-:Y:S01]  /*3c40*/  STG.E.64 [R106.64], R104 ;  /* 0x000000686a007986 */ /* 0x0003e2000c101b04 */
[----:B------:R-:W-:-:S03]  /*3c50*/  IADD3 R9, R9, 0x100, RZ ;  /* 0x0000010009097810 */ /* 0x000fc60007ffe0ff */
.L_x_2239:
[----:B------:R-:W-:Y:S05]  /*3c60*/  BSYNC B0 ;  /* 0x0000000000007941 */ /* 0x000fea0003800000 */
.L_x_2238:
        /* <DEDUP_REMOVED lines=77> */
.L_x_2243:
[----:B------:R1:W-:Y:S01]  /*4140*/  STG.E.64 [R106.64], R104 ;  /* 0x000000686a007986 */ /* 0x0003e2000c101b04 */
[----:B------:R-:W-:-:S03]  /*4150*/  IADD3 R9, R9, 0x100, RZ ;  /* 0x0000010009097810 */ /* 0x000fc60007ffe0ff */
.L_x_2242:
[----:B------:R-:W-:Y:S05]  /*4160*/  BSYNC B0 ;  /* 0x0000000000007941 */ /* 0x000fea0003800000 */
.L_x_2241:
        /* <DEDUP_REMOVED lines=77> */
.L_x_2246:
[----:B------:R1:W-:Y:S01]  /*4640*/  STG.E.64 [R106.64], R104 ;  /* 0x000000686a007986 */ /* 0x0003e2000c101b04 */
[----:B------:R-:W-:-:S03]  /*4650*/  IADD3 R9, R9, 0x100, RZ ;  /* 0x0000010009097810 */ /* 0x000fc60007ffe0ff */
.L_x_2245:
[----:B------:R-:W-:Y:S05]  /*4660*/  BSYNC B0 ;  /* 0x0000000000007941 */ /* 0x000fea0003800000 */
.L_x_2244:
[----:B------:R-:W-:Y:S01]  /*4670*/  ISETP.GE.U32.AND P5, PT, R8, 0x700, PT ;  /* 0x000007000800780c */ /* 0x000fe20003fa6070 */
[----:B------:R-:W-:-:S12]  /*4680*/  BSSY B0, `(.L_x_2247) ;  /* 0x000004e000007945 */ /* 0x000fd80003800000 */
[----:B------:R-:W-:Y:S05]  /*4690*/  @!P5 BRA `(.L_x_2248) ;  /* 0x000004c00000d947 */ /* 0x000fea0003800000 */
[----:B------:R-:W-:-:S04]  /*46a0*/  ISETP.NE.AND P5, PT, R41, RZ, PT ;  /* 0x000000ff2900720c */ /* 0x000fc80003fa5270 */
[----:B0-----:R-:W-:Y:S01]  /*46b0*/  FSEL R111, R112, RZ, !P5 ;  /* 0x000000ff706f7208 */ /* 0x001fe20006800000 */
[----:B------:R-:W-:Y:S01]  /*46c0*/  HFMA2.MMA R112, -RZ, RZ, 0, 4.76837158203125e-07 ;  /* 0x00000008ff707435 */ /* 0x000fe200000001ff */
        /* <DEDUP_REMOVED lines=30> */
[----:B------:R-:W-:Y:S02]  /*48b0*/  @P5 F2FP.PACK_AB R105, RZ, R104 ;  /* 0x00000068ff69523e */ /* 0x000fe400000000ff */
[----:B------:R-:W-:Y:S01]  /*48c0*/  @P5 F2FP.PACK_AB R109, RZ, R108 ;  /* 0x0000006cff6d523e */ /* 0x000fe200000000ff */
[----:B------:R-:W-:Y:S01]  /*48d0*/  FMUL.FTZ R106, R106, c[0x0][0x1e8] ;  /* 0x00007a006a6a7a20 */ /* 0x000fe20000410000 */
[----:B------:R-:W-:Y:S01]  /*48e0*/  @P5 F2FP.PACK_AB R110, RZ, R10 ;  /* 0x0000000aff6e523e */ /* 0x000fe200000000ff */
        /* <DEDUP_REMOVED lines=26> */
[----:B------:R-:W-:Y:S02]  /*4a90*/  LOP3.LUT R105, R11, R105, R109, 0xfe, !PT ;  /* 0x000000690b697212 */ /* 0x000fe400078efe6d */
[----:B--2---:R-:W-:Y:S01]  /*4aa0*/  LOP3.LUT R104, R10, R107, RZ, 0xfc, !PT ;  /* 0x0000006b0a687212 */ /* 0x004fe200078efcff */
        /* <DEDUP_REMOVED lines=10> */
.L_x_2249:
[----:B------:R1:W-:Y:S02]  /*4b50*/  STG.E.64 [R106.64], R104 ;  /* 0x000000686a007986 */ /* 0x0003e4000c101b04 */
.L_x_2248:
[----:B------:R-:W-:Y:S05]  /*4b60*/  BSYNC B0 ;  /* 0x0000000000007941 */ /* 0x000fea0003800000 */
.L_x_2247:
[----:B------:R-:W-:Y:S02]  /*4b70*/  LOP3.LUT P5, RZ, R12, 0xff, RZ, 0xc0, !PT ;  /* 0x000000ff0cff7812 */ /* 0x000fe400078ac0ff */
[----:B------:R-:W-:Y:S02]  /*4b80*/  IADD3 R42, R42, c[0x0][0x160], RZ ;  /* 0x000058002a2a7a10 */ /* 0x000fe40007ffe0ff */
[----:B------:R-:W-:Y:S02]  /*4b90*/  SEL R12, RZ, 0x1, P5 ;  /* 0x00000001ff0c7807 */ /* 0x000fe40002800000 */
[----:B------:R-:W-:-:S13]  /*4ba0*/  ISETP.GE.AND P5, PT, R42, c[0x0][0x164], PT ;  /* 0x000059002a007a0c */ /* 0x000fda0003fa6270 */
[----:B01----:R-:W-:Y:S01]  /*4bb0*/  @P5 CALL.REL.NOINC `(.L_x_2212) ;  /* 0x0000001000005944 */ /* 0x003fe20003c00000 */
[----:B------:R-:W-:Y:S05]  /*4bc0*/  BRA `(.L_x_2250) ;  /* 0xffffbcb000007947 */ /* 0x000fea000383ffff */
.L_x_2212:
[----:B-1----:R-:W0:Y:S01]  /*4bd0*/  S2UR UR6, SR_CTAID.X ;  /* 0x00000000000679c3 */ /* 0x002e220000002500 */
[----:B------:R-:W0:Y:S01]  /*4be0*/  S2R R2, SR_TID.X ;  /* 0x0000000000027919 */ /* 0x000e220000002100 */
[----:B------:R-:W-:Y:S01]  /*4bf0*/  LOP3.LUT P5, RZ, R8, 0xffffff00, RZ, 0xc0, !PT ;  /* 0xffffff0008ff7812 */ /* 0x000fe200078ac0ff */
[----:B-----5:R-:W-:Y:S01]  /*4c00*/  @P1 IMAD.MOV.U32 R15, RZ, RZ, 0x10 ;  /* 0x00000010ff0f1424 */ /* 0x020fe200078e00ff */
[----:B------:R-:W-:Y:S01]  /*4c10*/  @P0 MOV R11, 0x10 ;  /* 0x00000010000b0802 */ /* 0x000fe20000000f00 */
[----:B------:R-:W-:Y:S01]  /*4c20*/  @P4 IMAD.MOV.U32 R9, RZ, RZ, 0x10 ;  /* 0x00000010ff094424 */ /* 0x000fe200078e00ff */
[----:B------:R-:W-:Y:S02]  /*4c30*/  @P2 MOV R19, 0x10 ;  /* 0x0000001000132802 */ /* 0x000fe40000000f00 */
[----:B------:R-:W-:-:S07]  /*4c40*/  @P3 MOV R23, 0x10 ;  /* 0x0000001000173802 */ /* 0x000fce0000000f00 */
        /* <DEDUP_REMOVED lines=43> */
.L_x_2227:
[----:B------:R-:W-:Y:S01]  /*4f00*/  HFMA2.MMA R177, -RZ, RZ, 0, 1.847743988037109375e-06 ;  /* 0x0000001fffb17435 */ /* 0x000fe200000001ff */
[----:B------:R-:W-:Y:S01]  /*4f10*/  MOV R107, R113 ;  /* 0x00000071006b7202 */ /* 0x000fe20000000f00 */
[----:B------:R-:W-:Y:S01]  /*4f20*/  IMAD.MOV.U32 R116, RZ, RZ, 0x10 ;  /* 0x00000010ff747424 */ /* 0x000fe200078e00ff */
[----:B------:R-:W-:Y:S02]  /*4f30*/  MOV R118, 0xffffffff ;  /* 0xffffffff00767802 */ /* 0x000fe40000000f00 */
[----:B------:R-:W-:-:S02]  /*4f40*/  MOV R104, 0x4f60 ;  /* 0x00004f6000687802 */ /* 0x000fc40000000f00 */
[----:B-----5:R-:W-:Y:S05]  /*4f50*/  CALL.REL.NOINC `($__internal_28_$__cuda_sm70_shflsync_down_p) ;  /* 0x0000045000007944 */ /* 0x020fea0003c00000 */
[----:B-1----:R-:W-:Y:S01]  /*4f60*/  IMAD.MOV.U32 R106, RZ, RZ, R177 ;  /* 0x000000ffff6a7224 */ /* 0x002fe200078e00b1 */
[----:B0-----:R-:W-:Y:S05]  /*4f70*/  BRA `(.L_x_2251) ;  /* 0xffffd5f000007947 */ /* 0x001fea000383ffff */
.L_x_2228:
[----:B------:R-:W-:Y:S01]  /*4f80*/  HFMA2.MMA R116, -RZ, RZ, 0, 9.5367431640625e-07 ;  /* 0x00000010ff747435 */ /* 0x000fe200000001ff */
[----:B------:R-:W-:Y:S01]  /*4f90*/  MOV R107, R114 ;  /* 0x00000072006b7202 */ /* 0x000fe20000000f00 */
[----:B------:R-:W-:Y:S01]  /*4fa0*/  IMAD.MOV.U32 R177, RZ, RZ, 0x1f ;  /* 0x0000001fffb17424 */ /* 0x000fe200078e00ff */
[----:B------:R-:W-:-:S02]  /*4fb0*/  MOV R118, 0xffffffff ;  /* 0xffffffff00767802 */ /* 0x000fc40000000f00 */
[----:B------:R-:W-:Y:S02]  /*4fc0*/  MOV R104, 0x4fe0 ;  /* 0x00004fe000687802 */ /* 0x000fe40000000f00 */
[----:B01---5:R-:W-:Y:S05]  /*4fd0*/  CALL.REL.NOINC `($__internal_28_$__cuda_sm70_shflsync_down_p) ;  /* 0x000003d000007944 */ /* 0x023fea0003c00000 */
[----:B------:R-:W-:Y:S01]  /*4fe0*/  FADD.FTZ R113, R106, R113 ;  /* 0x000000716a717221 */ /* 0x000fe20000010000 */
[----:B0-----:R-:W-:Y:S01]  /*4ff0*/  HFMA2.MMA R116, -RZ, RZ, 0, 4.76837158203125e-07 ;  /* 0x00000008ff747435 */ /* 0x001fe200000001ff */
[----:B-1----:R-:W-:Y:S01]  /*5000*/  FADD.FTZ R114, R114, R177 ;  /* 0x000000b172727221 */ /* 0x002fe20000010000 */
[----:B------:R-:W-:Y:S01]  /*5010*/  MOV R118, 0xffffffff ;  /* 0xffffffff00767802 */ /* 0x000fe20000000f00 */
[----:B------:R-:W-:Y:S01]  /*5020*/  IMAD.MOV.U32 R177, RZ, RZ, 0x1f ;  /* 0x0000001fffb17424 */ /* 0x000fe200078e00ff */
[----:B------:R-:W-:Y:S02]  /*5030*/  MOV R107, R113 ;  /* 0x00000071006b7202 */ /* 0x000fe40000000f00 */
[----:B------:R-:W-:Y:S02]  /*5040*/  MOV R104, 0x5060 ;  /* 0x0000506000687802 */ /* 0x000fe40000000f00 */
[----:B------:R-:W-:Y:S05]  /*5050*/  CALL.REL.NOINC `($__internal_28_$__cuda_sm70_shflsync_down_p) ;  /* 0x0000035000007944 */ /* 0x000fea0003c00000 */
[----:B0-----:R-:W-:Y:S01]  /*5060*/  HFMA2.MMA R116, -RZ, RZ, 0, 4.76837158203125e-07 ;  /* 0x00000008ff747435 */ /* 0x001fe200000001ff */
[----:B-1----:R-:W-:Y:S01]  /*5070*/  IMAD.MOV.U32 R106, RZ, RZ, R177 ;  /* 0x000000ffff6a7224 */ /* 0x002fe200078e00b1 */
[----:B------:R-:W-:Y:S01]  /*5080*/  MOV R107, R114 ;  /* 0x00000072006b7202 */ /* 0x000fe20000000f00 */
[----:B------:R-:W-:Y:S01]  /*5090*/  IMAD.MOV.U32 R177, RZ, RZ, 0x1f ;  /* 0x0000001fffb17424 */ /* 0x000fe200078e00ff */
[----:B------:R-:W-:-:S02]  /*50a0*/  MOV R118, 0xffffffff ;  /* 0xffffffff00767802 */ /* 0x000fc40000000f00 */
[----:B------:R-:W-:Y:S02]  /*50b0*/  MOV R104, 0x50d0 ;  /* 0x000050d000687802 */ /* 0x000fe40000000f00 */
[----:B------:R-:W-:Y:S05]  /*50c0*/  CALL.REL.NOINC `($__internal_28_$__cuda_sm70_shflsync_down_p) ;  /* 0x000002e000007944 */ /* 0x000fea0003c00000 */
[----:B------:R-:W-:Y:S01]  /*50d0*/  FADD.FTZ R113, R106, R113 ;  /* 0x000000716a717221 */ /* 0x000fe20000010000 */
[----:B0-----:R-:W-:Y:S01]  /*50e0*/  HFMA2.MMA R116, -RZ, RZ, 0, 2.384185791015625e-07 ;  /* 0x00000004ff747435 */ /* 0x001fe200000001ff */
[----:B-1----:R-:W-:Y:S01]  /*50f0*/  FADD.FTZ R114, R114, R177 ;  /* 0x000000b172727221 */ /* 0x002fe20000010000 */
[----:B------:R-:W-:Y:S01]  /*5100*/  MOV R118, 0xffffffff ;  /* 0xffffffff00767802 */ /* 0x000fe20000000f00 */
[----:B------:R-:W-:Y:S01]  /*5110*/  IMAD.MOV.U32 R177, RZ, RZ, 0x1f ;  /* 0x0000001fffb17424 */ /* 0x000fe200078e00ff */
[----:B------:R-:W-:Y:S02]  /*5120*/  MOV R107, R113 ;  /* 0x00000071006b7202 */ /* 0x000fe40000000f00 */
[----:B------:R-:W-:Y:S02]  /*5130*/  MOV R104, 0x5150 ;  /* 0x0000515000687802 */ /* 0x000fe40000000f00 */
[----:B------:R-:W-:Y:S05]  /*5140*/  CALL.REL.NOINC `($__internal_28_$__cuda_sm70_shflsync_down_p) ;  /* 0x0000026000007944 */ /* 0x000fea0003c00000 */
[----:B0-----:R-:W-:Y:S01]  /*5150*/  HFMA2.MMA R116, -RZ, RZ, 0, 2.384185791015625e-07 ;  /* 0x00000004ff747435 */ /* 0x001fe200000001ff */
[----:B-1----:R-:W-:Y:S01]  /*5160*/  IMAD.MOV.U32 R106, RZ, RZ, R177 ;  /* 0x000000ffff6a7224 */ /* 0x002fe200078e00b1 */
[----:B------:R-:W-:Y:S01]  /*5170*/  MOV R107, R114 ;  /* 0x00000072006b7202 */ /* 0x000fe20000000f00 */
[----:B------:R-:W-:Y:S01]  /*5180*/  IMAD.MOV.U32 R177, RZ, RZ, 0x1f ;  /* 0x0000001fffb17424 */ /* 0x000fe200078e00ff */
[----:B------:R-:W-:-:S02]  /*5190*/  MOV R118, 0xffffffff ;  /* 0xffffffff00767802 */ /* 0x000fc40000000f00 */
[----:B------:R-:W-:Y:S02]  /*51a0*/  MOV R104, 0x51c0 ;  /* 0x000051c000687802 */ /* 0x000fe40000000f00 */
[----:B------:R-:W-:Y:S05]  /*51b0*/  CALL.REL.NOINC `($__internal_28_$__cuda_sm70_shflsync_down_p) ;  /* 0x000001f000007944 */ /* 0x000fea0003c00000 */
[----:B------:R-:W-:Y:S01]  /*51c0*/  FADD.FTZ R113, R106, R113 ;  /* 0x000000716a717221 */ /* 0x000fe20000010000 */
[----:B0-----:R-:W-:Y:S01]  /*51d0*/  HFMA2.MMA R116, -RZ, RZ, 0, 1.1920928955078125e-07 ;  /* 0x00000002ff747435 */ /* 0x001fe200000001ff */
[----:B-1----:R-:W-:Y:S01]  /*51e0*/  FADD.FTZ R110, R114, R177 ;  /* 0x000000b1726e7221 */ /* 0x002fe20000010000 */
[----:B------:R-:W-:Y:S01]  /*51f0*/  MOV R118, 0xffffffff ;  /* 0xffffffff00767802 */ /* 0x000fe20000000f00 */
[----:B------:R-:W-:Y:S01]  /*5200*/  IMAD.MOV.U32 R177, RZ, RZ, 0x1f ;  /* 0x0000001fffb17424 */ /* 0x000fe200078e00ff */
[----:B------:R-:W-:Y:S02]  /*5210*/  MOV R107, R113 ;  /* 0x00000071006b7202 */ /* 0x000fe40000000f00 */
[----:B------:R-:W-:Y:S02]  /*5220*/  MOV R104, 0x5240 ;  /* 0x0000524000687802 */ /* 0x000fe40000000f00 */
[----:B------:R-:W-:Y:S05]  /*5230*/  CALL.REL.NOINC `($__internal_28_$__cuda_sm70_shflsync_down_p) ;  /* 0x0000017000007944 */ /* 0x000fea0003c00000 */
[----:B0-----:R-:W-:Y:S01]  /*5240*/  HFMA2.MMA R116, -RZ, RZ, 0, 1.1920928955078125e-07 ;  /* 0x00000002ff747435 */ /* 0x001fe200000001ff */
[----:B-1----:R-:W-:Y:S01]  /*5250*/  IMAD.MOV.U32 R106, RZ, RZ, R177 ;  /* 0x000000ffff6a7224 */ /* 0x002fe200078e00b1 */
[----:B------:R-:W-:Y:S01]  /*5260*/  MOV R107, R110 ;  /* 0x0000006e006b7202 */ /* 0x000fe20000000f00 */
[----:B------:R-:W-:Y:S01]  /*5270*/  IMAD.MOV.U32 R177, RZ, RZ, 0x1f ;  /* 0x0000001fffb17424 */ /* 0x000fe200078e00ff */
[----:B------:R-:W-:-:S02]  /*5280*/  MOV R118, 0xffffffff ;  /* 0xffffffff00767802 */ /* 0x000fc40000000f00 */
[----:B------:R-:W-:Y:S02]  /*5290*/  MOV R104, 0x52b0 ;  /* 0x000052b000687802 */ /* 0x000fe40000000f00 */
[----:B------:R-:W-:Y:S05]  /*52a0*/  CALL.REL.NOINC `($__internal_28_$__cuda_sm70_shflsync_down_p) ;  /* 0x0000010000007944 */ /* 0x000fea0003c00000 */
[----:B------:R-:W-:Y:S01]  /*52b0*/  FADD.FTZ R108, R106, R113 ;  /* 0x000000716a6c7221 */ /* 0x000fe20000010000 */
[----:B0-----:R-:W-:Y:S01]  /*52c0*/  HFMA2.MMA R116, -RZ, RZ, 0, 5.9604644775390625e-08 ;  /* 0x00000001ff747435 */ /* 0x001fe200000001ff */
[----:B-1----:R-:W-:Y:S01]  /*52d0*/  FADD.FTZ R110, R110, R177 ;  /* 0x000000b16e6e7221 */ /* 0x002fe20000010000 */
[----:B------:R-:W-:Y:S01]  /*52e0*/  MOV R118, 0xffffffff ;  /* 0xffffffff00767802 */ /* 0x000fe20000000f00 */
[----:B------:R-:W-:Y:S01]  /*52f0*/  IMAD.MOV.U32 R177, RZ, RZ, 0x1f ;  /* 0x0000001fffb17424 */ /* 0x000fe200078e00ff */
[----:B------:R-:W-:Y:S02]  /*5300*/  MOV R107, R108 ;  /* 0x0000006c006b7202 */ /* 0x000fe40000000f00 */
[----:B------:R-:W-:Y:S02]  /*5310*/  MOV R104, 0x5330 ;  /* 0x0000533000687802 */ /* 0x000fe40000000f00 */
[----:B------:R-:W-:Y:S05]  /*5320*/  CALL.REL.NOINC `($__internal_28_$__cuda_sm70_shflsync_down_p) ;  /* 0x0000008000007944 */ /* 0x000fea0003c00000 */
[----:B0-----:R-:W-:Y:S01]  /*5330*/  HFMA2.MMA R116, -RZ, RZ, 0, 5.9604644775390625e-08 ;  /* 0x00000001ff747435 */ /* 0x001fe200000001ff */
[----:B-1----:R-:W-:Y:S01]  /*5340*/  IMAD.MOV.U32 R111, RZ, RZ, R177 ;  /* 0x000000ffff6f7224 */ /* 0x002fe200078e00b1 */
[----:B------:R-:W-:Y:S01]  /*5350*/  MOV R107, R110 ;  /* 0x0000006e006b7202 */ /* 0x000fe20000000f00 */
[----:B------:R-:W-:Y:S01]  /*5360*/  IMAD.MOV.U32 R177, RZ, RZ, 0x1f ;  /* 0x0000001fffb17424 */ /* 0x000fe200078e00ff */
[----:B------:R-:W-:-:S02]  /*5370*/  MOV R118, 0xffffffff ;  /* 0xffffffff00767802 */ /* 0x000fc40000000f00 */
[----:B------:R-:W-:Y:S02]  /*5380*/  MOV R104, 0x53a0 ;  /* 0x000053a000687802 */ /* 0x000fe40000000f00 */
[----:B------:R-:W-:Y:S05]  /*5390*/  CALL.REL.NOINC `($__internal_28_$__cuda_sm70_shflsync_down_p) ;  /* 0x0000001000007944 */ /* 0x000fea0003c00000 */
[----:B01----:R-:W-:Y:S05]  /*53a0*/  BRA `(.L_x_2252) ;  /* 0xffffd2e000007947 */ /* 0x003fea000383ffff */
        .weak           $__internal_28_$__cuda_sm70_shflsync_down_p
        .type           $__internal_28_$__cuda_sm70_shflsync_down_p,@function
        .size           $__internal_28_$__cuda_sm70_shflsync_down_p,(.L_x_12904 - $__internal_28_$__cuda_sm70_shflsync_down_p)
$__internal_28_$__cuda_sm70_shflsync_down_p:
[----:B------:R-:W-:Y:S01]  /*53b0*/  HFMA2.MMA R105, -RZ, RZ, 0, 0 ;  /* 0x00000000ff697435 */ /* 0x000fe200000001ff */
[----:B------:R-:W-:Y:S04]  /*53c0*/  WARPSYNC R118 ;  /* 0x0000007600007348 */ /* 0x000fe80003800000 */
[----:B------:R0:W1:Y:S01]  /*53d0*/  SHFL.DOWN PT, R177, R107, R116, R177 ;  /* 0x080000746bb17389 */ /* 0x00006200000e00b1 */
[----:B------:R-:W-:Y:S05]  /*53e0*/  RET.REL.NODEC R104 `(_ZN10layer_norm13ln_bwd_kernelINS_13Kernel_traitsI6__halfS2_S2_S2_fjLj7168ELj1ELj1ELj8ELj8ENS_18Kernel_traits_baseILj7168ES2_S2_S2_S2_fjLj256EEEEELb1ELb0ELb0ELb0EEEvNS_9BwdParamsE) ;  /* 0xffffac1068007950 */ /* 0x000fea0003c3ffff */
.L_x_2253:
        /* <DEDUP_REMOVED lines=9> */
.L_x_12904:


//--------------------- .text._ZN10layer_norm13ln_bwd_kernelINS_13Kernel_traitsI6__halfS2_S2_S2_fjLj7168ELj1ELj1ELj8ELj8ENS_18Kernel_traits_baseILj7168ES2_S2_S2_S2_fjLj256EEEEELb1ELb0ELb0ELb1EEEvNS_9BwdParamsE --------------------------
	.section	.text._ZN10layer_norm13ln_bwd_kernelINS_13Kernel_traitsI6__halfS2_S2_S2_fjLj7168ELj1ELj1ELj8ELj8ENS_18Kernel_traits_baseILj7168ES2_S2_S2_S2_fjLj256EEEEELb1ELb0ELb0ELb1EEEvNS_9BwdParamsE,"ax",@progbits
	.sectioninfo	@"SHI_REGISTERS=211"
	.align	128
        .global         _ZN10layer_norm13ln_bwd_kernelINS_13Kernel_traitsI6__halfS2_S2_S2_fjLj7168ELj1ELj1ELj8ELj8ENS_18Kernel_traits_baseILj7168ES2_S2_S2_S2_fjLj256EEEEELb1ELb0ELb0ELb1EEEvNS_9BwdParamsE
        .type           _ZN10layer_norm13ln_bwd_kernelINS_13Kernel_traitsI6__halfS2_S2_S2_fjLj7168ELj1ELj1ELj8ELj8ENS_18Kernel_traits_baseILj7168ES2_S2_S2_S2_fjLj256EEEEELb1ELb0ELb0ELb1EEEvNS_9BwdParamsE,@function
        .size           _ZN10layer_norm13ln_bwd_kernelINS_13Kernel_traitsI6__halfS2_S2_S2_fjLj7168ELj1ELj1ELj8ELj8ENS_18Kernel_traits_baseILj7168ES2_S2_S2_S2_fjLj256EEEEELb1ELb0ELb0ELb1EEEvNS_9BwdParamsE,(.L_x_12905 - _ZN10layer_norm13ln_bwd_kernelINS_13Kernel_traitsI6__halfS2_S2_S2_fjLj7168ELj1ELj1ELj8ELj8ENS_18Kernel_traits_baseILj7168ES2_S2_S2_S2_fjLj256EEEEELb1ELb0ELb0ELb1EEEvNS_9BwdParamsE)
        .other          _ZN10layer_norm13ln_bwd_kernelINS_13Kernel_traitsI6__halfS2_S2_S2_fjLj7168ELj1ELj1ELj8ELj8ENS_18Kernel_traits_baseILj7168ES2_S2_S2_S2_fjLj256EEEEELb1ELb0ELb0ELb1EEEvNS_9BwdParamsE,@"STO_CUDA_ENTRY STV_DEFAULT"
_ZN10layer_norm13ln_bwd_kernelINS_13Kernel_traitsI6__halfS2_S2_S2_fjLj7168ELj1ELj1ELj8ELj8ENS_18Kernel_traits_baseILj7168ES2_S2_S2_S2_fjLj256EEEEELb1ELb0ELb0ELb1EEEvNS_9BwdParamsE:
.text._ZN10layer_norm13ln_bwd_kernelINS_13Kernel_traitsI6__halfS2_S2_S2_fjLj7168ELj1ELj1ELj8ELj8ENS_18Kernel_traits_baseILj7168ES2_S2_S2_S2_fjLj256EEEEELb1ELb0ELb0ELb1EEEvNS_9BwdParamsE:
        /* <DEDUP_REMOVED lines=36> */
.L_x_2254:
        /* <DEDUP_REMOVED lines=82> */
.L_x_2266:
[----:B------:R-:W-:Y:S01]  /*0760*/  ISETP.NE.U32.AND P0, PT, RZ, c[0x0][0x1c0], PT ;  /* 0x00007000ff007a0c */ /* 0x000fe20003f05070 */
[----:B------:R-:W-:Y:S01]  /*0770*/  IMAD R0, R150, c[0x0][0x168], RZ ;  /* 0x00005a0096007a24 */ /* 0x000fe200078e02ff */
[----:B------:R-:W-:Y:S02]  /*0780*/  LOP3.LUT R4, R151, 0xff, RZ, 0xc0, !PT ;  /* 0x000000ff97047812 */ /* 0x000fe400078ec0ff */
[----:B------:R-:W-:Y:S02]  /*0790*/  ISETP.NE.AND.EX P0, PT, RZ, c[0x0][0x1c4], PT, P0 ;  /* 0x00007100ff007a0c */ /* 0x000fe40003f05300 */
[----:B------:R-:W-:Y:S02]  /*07a0*/  SHF.R.S32.HI R5, RZ, 0x1f, R0 ;  /* 0x0000001fff057819 */ /* 0x000fe40000011400 */
[----:B------:R-:W-:-:S02]  /*07b0*/  SHF.R.S32.HI R7, RZ, 0x1f, R150 ;  /* 0x0000001fff077819 */ /* 0x000fc40000011496 */
[----:B------:R-:W-:Y:S02]  /*07c0*/  LEA.HI R5, R5, R0, RZ, 0x2 ;  /* 0x0000000005057211 */ /* 0x000fe400078f10ff */
[----:B------:R-:W-:Y:S02]  /*07d0*/  MOV R59, 0x8 ;  /* 0x00000008003b7802 */ /* 0x000fe40000000f00 */
[----:B------:R-:W-:-:S03]  /*07e0*/  LEA.HI.SX32 R65, R5, R4, 0x1e ;  /* 0x0000000405417211 */ /* 0x000fc600078ff2ff */
[C---:B------:R-:W-:Y:S02]  /*07f0*/  @P0 LEA R12, P1, R150.reuse, c[0x0][0x1c0], 0x1 ;  /* 0x00007000960c0a11 */ /* 0x040fe400078208ff */
[C---:B------:R-:W-:Y:S01]  /*0800*/  IADD3 R63, R65.reuse, 0x400, RZ ;  /* 0x00000400413f7810 */ /* 0x040fe20007ffe0ff */
[CC--:B------:R-:W-:Y:S01]  /*0810*/  IMAD.WIDE.U32 R4, R65.reuse, R59.reuse, c[0x0][0x208] ;  /* 0x0000820041047625 */ /* 0x0c0fe200078e003b */
[----:B------:R-:W-:Y:S02]  /*0820*/  @P0 LEA.HI.X R13, R150, c[0x0][0x1c4], R7, 0x1, P1 ;  /* 0x00007100960d0a11 */ /* 0x000fe400008f0c07 */
[C---:B------:R-:W-:Y:S02]  /*0830*/  IADD3 R157, R65.reuse, 0x100, RZ ;  /* 0x00000100419d7810 */ /* 0x040fe40007ffe0ff */
[C---:B------:R-:W-:Y:S01]  /*0840*/  IADD3 R64, R65.reuse, 0x300, RZ ;  /* 0x0000030041407810 */ /* 0x040fe20007ffe0ff */
[----:B------:R0:W2:Y:S01]  /*0850*/  @P0 LDG.E.U16 R164, [R12.64] ;  /* 0x000000040ca40981 */ /* 0x0000a2000c1e1500 */
[C---:B------:R-:W-:Y:S01]  /*0860*/  IADD3 R62, R65.reuse, 0x500, RZ ;  /* 0x00000500413e7810 */ /* 0x040fe20007ffe0ff */
[CC--:B------:R-:W-:Y:S01]  /*0870*/  IMAD.WIDE.U32 R18, R65.reuse, R59.reuse, c[0x0][0x188] ;  /* 0x0000620041127625 */ /* 0x0c0fe200078e003b */
[C---:B------:R-:W-:Y:S01]  /*0880*/  IADD3 R156, R65.reuse, 0x200, RZ ;  /* 0x00000200419c7810 */ /* 0x040fe20007ffe0ff */
[----:B------:R-:W3:Y:S01]  /*0890*/  LDG.E.64 R4, [R4.64] ;  /* 0x0000000404047981 */ /* 0x000ee2000c1e1b00 */
[----:B------:R-:W-:Y:S01]  /*08a0*/  IADD3 R0, R65, 0x600, RZ ;  /* 0x0000060041007810 */ /* 0x000fe20007ffe0ff */
[-C--:B------:R-:W-:Y:S01]  /*08b0*/  IMAD.WIDE.U32 R6, R157, R59.reuse, c[0x0][0x208] ;  /* 0x000082009d067625 */ /* 0x080fe200078e003b */
[----:B------:R-:W-:Y:S01]  /*08c0*/  MOV R165, 0x4 ;  /* 0x0000000400a57802 */ /* 0x000fe20000000f00 */
[----:B------:R-:W4:Y:S02]  /*08d0*/  LDG.E.64 R18, [R18.64] ;  /* 0x0000000412127981 */ /* 0x000f24000c1e1b00 */
[----:B0-----:R-:W-:-:S02]  /*08e0*/  IMAD.WIDE.U32 R12, R63, R59, c[0x0][0x208] ;  /* 0x000082003f0c7625 */ /* 0x001fc400078e003b */
        /* <DEDUP_REMOVED lines=19> */
[C---:B------:R-:W-:Y:S02]  /*0a20*/  IMAD.WIDE R44, R150.reuse, R165, c[0x0][0x1a0] ;  /* 0x00006800962c7625 */ /* 0x040fe400078e02a5 */
[----:B------:R-:W4:Y:S02]  /*0a30*/  LDG.E.64 R40, [R40.64] ;  /* 0x0000000428287981 */ /* 0x000f24000c1e1b00 */
[----:B------:R-:W-:Y:S02]  /*0a40*/  IMAD.WIDE.U32 R38, R63, R59, c[0x0][0x188] ;  /* 0x000062003f267625 */ /* 0x000fe400078e003b */
[----:B------:R0:W4:Y:S04]  /*0a50*/  LDG.E R172, [R44.64] ;  /* 0x000000042cac7981 */ /* 0x000128000c1e1900 */
[----:B------:R-:W4:Y:S01]  /*0a60*/  LDG.E.64 R38, [R38.64] ;  /* 0x0000000426267981 */ /* 0x000f22000c1e1b00 */
[----:B------:R-:W-:-:S05]  /*0a70*/  IMAD.WIDE R54, R150, R165, c[0x0][0x1a8] ;  /* 0x00006a0096367625 */ /* 0x000fca00078e02a5 */
[----:B------:R1:W4:Y:S01]  /*0a80*/  LDG.E R159, [R54.64] ;  /* 0x00000004369f7981 */ /* 0x000322000c1e1900 */
[----:B------:R-:W-:-:S04]  /*0a90*/  ISETP.NE.U32.AND P1, PT, RZ, c[0x0][0x218], PT ;  /* 0x00008600ff007a0c */ /* 0x000fc80003f25070 */
[----:B------:R-:W-:Y:S01]  /*0aa0*/  ISETP.NE.AND.EX P1, PT, RZ, c[0x0][0x21c], PT, P1 ;  /* 0x00008700ff007a0c */ /* 0x000fe20003f25310 */
[-C--:B0-----:R-:W-:Y:S01]  /*0ab0*/  IMAD.WIDE.U32 R44, R156, R165.reuse, c[0x0][0x190] ;  /* 0x000064009c2c7625 */ /* 0x081fe200078e00a5 */
[----:B------:R-:W-:Y:S01]  /*0ac0*/  MOV R158, 0x3f800000 ;  /* 0x3f800000009e7802 */ /* 0x000fe20000000f00 */
[----:B------:R-:W-:Y:S02]  /*0ad0*/  ULDC.U8 UR6, c[0x0][0x1f0] ;  /* 0x00007c0000067ab9 */ /* 0x000fe40000000000 */
[-C--:B------:R-:W-:Y:S02]  /*0ae0*/  IMAD.WIDE.U32 R60, R157, R165.reuse, c[0x0][0x190] ;  /* 0x000064009d3c7625 */ /* 0x080fe400078e00a5 */
[----:B------:R0:W5:Y:S02]  /*0af0*/  LDG.E R44, [R44.64] ;  /* 0x000000042c2c7981 */ /* 0x000164000c1e1900 */
[----:B------:R-:W-:Y:S02]  /*0b00*/  IMAD.WIDE.U32 R162, R65, R165, c[0x0][0x190] ;  /* 0x0000640041a27625 */ /* 0x000fe400078e00a5 */
[----:B------:R0:W5:Y:S02]  /*0b10*/  LDG.E R60, [R60.64] ;  /* 0x000000043c3c7981 */ /* 0x000164000c1e1900 */
[----:B------:R-:W-:-:S02]  /*0b20*/  @P1 IMAD.WIDE.U32 R46, R157, R59, c[0x0][0x218] ;  /* 0x000086009d2e1625 */ /* 0x000fc400078e003b */
[----:B------:R0:W5:Y:S02]  /*0b30*/  LDG.E R160, [R162.64] ;  /* 0x00000004a2a07981 */ /* 0x000164000c1e1900 */
[-C--:B------:R-:W-:Y:S02]  /*0b40*/  @P1 IMAD.WIDE.U32 R48, R156, R59.reuse, c[0x0][0x218] ;  /* 0x000086009c301625 */ /* 0x080fe400078e003b */
[----:B------:R0:W5:Y:S02]  /*0b50*/  @P1 LDG.E.64 R20, [R46.64] ;  /* 0x000000042e141981 */ /* 0x000164000c1e1b00 */
[-C--:B------:R-:W-:Y:S02]  /*0b60*/  @P1 IMAD.WIDE.U32 R50, R64, R59.reuse, c[0x0][0x218] ;  /* 0x0000860040321625 */ /* 0x080fe400078e003b */
[----:B------:R1:W5:Y:S02]  /*0b70*/  @P1 LDG.E.64 R22, [R48.64] ;  /* 0x0000000430161981 */ /* 0x000364000c1e1b00 */
[----:B------:R-:W-:-:S02]  /*0b80*/  @P1 IMAD.WIDE.U32 R52, R65, R59, c[0x0][0x218] ;  /* 0x0000860041341625 */ /* 0x000fc400078e003b */
[----:B------:R1:W5:Y:S02]  /*0b90*/  @P1 LDG.E.64 R24, [R50.64] ;  /* 0x0000000432181981 */ /* 0x000364000c1e1b00 */
[-C--:B0-----:R-:W-:Y:S02]  /*0ba0*/  IMAD.WIDE.U32 R46, R64, R165.reuse, c[0x0][0x190] ;  /* 0x00006400402e7625 */ /* 0x081fe400078e00a5 */
[----:B------:R0:W5:Y:S02]  /*0bb0*/  @P1 LDG.E.64 R2, [R52.64] ;  /* 0x0000000434021981 */ /* 0x000164000c1e1b00 */
[-C--:B-1----:R-:W-:Y:S02]  /*0bc0*/  IMAD.WIDE.U32 R48, R63, R165.reuse, c[0x0][0x190] ;  /* 0x000064003f307625 */ /* 0x082fe400078e00a5 */
[----:B------:R1:W5:Y:S02]  /*0bd0*/  LDG.E R46, [R46.64] ;  /* 0x000000042e2e7981 */ /* 0x000364000c1e1900 */
[----:B------:R-:W-:-:S02]  /*0be0*/  IMAD.WIDE.U32 R50, R62, R165, c[0x0][0x190] ;  /* 0x000064003e327625 */ /* 0x000fc400078e00a5 */
[----:B------:R1:W5:Y:S02]  /*0bf0*/  LDG.E R48, [R48.64] ;  /* 0x0000000430307981 */ /* 0x000364000c1e1900 */
[----:B------:R-:W-:Y:S02]  /*0c00*/  @P1 IMAD.WIDE.U32 R56, R62, R59, c[0x0][0x218] ;  /* 0x000086003e381625 */ /* 0x000fe400078e003b */
[----:B------:R1:W5:Y:S02]  /*0c10*/  LDG.E R50, [R50.64] ;  /* 0x0000000432327981 */ /* 0x000364000c1e1900 */
[----:B0-----:R-:W-:Y:S02]  /*0c20*/  IMAD.WIDE.U32 R52, R0, R165, c[0x0][0x190] ;  /* 0x0000640000347625 */ /* 0x001fe400078e00a5 */
[----:B------:R0:W5:Y:S02]  /*0c30*/  @P1 LDG.E.64 R28, [R56.64] ;  /* 0x00000004381c1981 */ /* 0x000164000c1e1b00 */
[----:B------:R-:W-:-:S02]  /*0c40*/  @P1 IMAD.WIDE.U32 R54, R63, R59, c[0x0][0x218] ;  /* 0x000086003f361625 */ /* 0x000fc400078e003b */
[----:B------:R0:W5:Y:S02]  /*0c50*/  LDG.E R52, [R52.64] ;  /* 0x0000000434347981 */ /* 0x000164000c1e1900 */
[----:B------:R-:W-:Y:S02]  /*0c60*/  @P1 IMAD.WIDE.U32 R58, R0, R59, c[0x0][0x218] ;  /* 0x00008600003a1625 */ /* 0x000fe400078e003b */
[----:B------:R0:W5:Y:S04]  /*0c70*/  @P1 LDG.E.64 R26, [R54.64] ;  /* 0x00000004361a1981 */ /* 0x000168000c1e1b00 */
[----:B------:R0:W5:Y:S01]  /*0c80*/  @P1 LDG.E.64 R30, [R58.64] ;  /* 0x000000043a1e1981 */ /* 0x000162000c1e1b00 */
[----:B------:R-:W-:Y:S01]  /*0c90*/  LOP3.LUT P3, RZ, R151, 0x1f, RZ, 0xc0, !PT ;  /* 0x0000001f97ff7812 */ /* 0x000fe2000786c0ff */
[----:B--2---:R-:W-:Y:S01]  /*0ca0*/  @P0 HADD2.F32 R158, -RZ, R164.H0_H0 ;  /* 0x200000a4ff9e0230 */ /* 0x004fe20000004100 */
[----:B------:R-:W-:-:S02]  /*0cb0*/  ISETP.NE.AND P0, PT, RZ, UR6, PT ;  /* 0x00000006ff007c0c */ /* 0x000fc4000bf05270 */
[----:B---3--:R-:W-:Y:S02]  /*0cc0*/  MOV R169, R4 ;  /* 0x0000000400a97202 */ /* 0x008fe40000000f00 */
[----:B------:R-:W-:Y:S02]  /*0cd0*/  SHF.R.U64 R181, R4, 0x10, R5 ;  /* 0x0000001004b57819 */ /* 0x000fe40000001205 */
[----:B----4-:R-:W-:Y:S02]  /*0ce0*/  SHF.R.U64 R4, R18, 0x10, R19 ;  /* 0x0000001012047819 */ /* 0x010fe40000001213 */
[----:B------:R-:W-:Y:S02]  /*0cf0*/  MOV R171, R5 ;  /* 0x0000000500ab7202 */ /* 0x000fe40000000f00 */
[----:B------:R-:W-:Y:S02]  /*0d00*/  SHF.R.U32.HI R179, RZ, 0x10, R5 ;  /* 0x00000010ffb37819 */ /* 0x000fe40000011605 */
[----:B------:R-:W-:-:S02]  /*0d10*/  SHF.R.U64 R165, R6, 0x10, R7 ;  /* 0x0000001006a57819 */ /* 0x000fc40000001207 */
[--C-:B-1----:R-:W-:Y:S02]  /*0d20*/  SHF.R.U64 R51, R12, 0x10, R13.reuse ;  /* 0x000000100c337819 */ /* 0x102fe4000000120d */
[----:B------:R-:W-:Y:S02]  /*0d30*/  MOV R47, R13 ;  /* 0x0000000d002f7202 */ /* 0x000fe40000000f00 */
[----:B------:R-:W-:Y:S02]  /*0d40*/  SHF.R.U32.HI R49, RZ, 0x10, R13 ;  /* 0x00000010ff317819 */ /* 0x000fe4000001160d */
[----:B------:R-:W-:Y:S02]  /*0d50*/  MOV R164, R7 ;  /* 0x0000000700a47202 */ /* 0x000fe40000000f00 */
[----:B------:R-:W-:Y:S02]  /*0d60*/  SHF.R.U32.HI R166, RZ, 0x10, R7 ;  /* 0x00000010ffa67819 */ /* 0x000fe40000011607 */
[----:B0-----:R-:W-:-:S02]  /*0d70*/  MOV R57, R10 ;  /* 0x0000000a00397202 */ /* 0x001fc40000000f00 */
[----:B------:R-:W-:Y:S02]  /*0d80*/  SHF.R.U64 R56, R10, 0x10, R11 ;  /* 0x000000100a387819 */ /* 0x000fe4000000120b */
[----:B------:R-:W-:Y:S02]  /*0d90*/  MOV R45, R14 ;  /* 0x0000000e002d7202 */ /* 0x000fe40000000f00 */
[----:B------:R-:W-:Y:S02]  /*0da0*/  SHF.R.U64 R13, R14, 0x10, R15 ;  /* 0x000000100e0d7819 */ /* 0x000fe4000000120f */
[--C-:B------:R-:W-:Y:S02]  /*0db0*/  SHF.R.U64 R7, R16, 0x10, R17.reuse ;  /* 0x0000001010077819 */ /* 0x100fe40000001211 */
[----:B------:R-:W-:Y:S01]  /*0dc0*/  MOV R188, R17 ;  /* 0x0000001100bc7202 */ /* 0x000fe20000000f00 */
[----:B------:R-:W-:Y:S01]  /*0dd0*/  HADD2.F32 R168, -RZ, R34.H0_H0 ;  /* 0x20000022ffa87230 */ /* 0x000fe20000004100 */
[----:B------:R-:W-:-:S02]  /*0de0*/  SHF.R.U32.HI R5, RZ, 0x10, R17 ;  /* 0x00000010ff057819 */ /* 0x000fc40000011611 */
[----:B------:R-:W-:Y:S01]  /*0df0*/  SHF.R.U32.HI R10, RZ, 0x10, R33 ;  /* 0x00000010ff0a7819 */ /* 0x000fe20000011621 */
[----:B------:R-:W-:Y:S01]  /*0e00*/  HADD2.F32 R170, -RZ, R37.H0_H0 ;  /* 0x20000025ffaa7230 */ /* 0x000fe20000004100 */
[----:B------:R-:W-:Y:S02]  /*0e10*/  SHF.R.U64 R14, R34, 0x10, R35 ;  /* 0x00000010220e7819 */ /* 0x000fe40000001223 */
[----:B------:R-:W-:Y:S02]  /*0e20*/  MOV R167, R6 ;  /* 0x0000000600a77202 */ /* 0x000fe40000000f00 */
[----:B------:R-:W-:Y:S02]  /*0e30*/  MOV R53, R12 ;  /* 0x0000000c00357202 */ /* 0x000fe40000000f00 */
[--C-:B------:R-:W-:Y:S02]  /*0e40*/  SHF.R.U64 R17, R36, 0x10, R37.reuse ;  /* 0x0000001024117819 */ /* 0x100fe40000001225 */
[----:B------:R-:W-:-:S02]  /*0e50*/  SHF.R.U32.HI R175, RZ, 0x10, R37 ;  /* 0x00000010ffaf7819 */ /* 0x000fc40000011625 */
[----:B------:R-:W-:Y:S01]  /*0e60*/  SHF.R.U64 R34, R42, 0x10, R43 ;  /* 0x000000102a227819 */ /* 0x000fe2000000122b */
[----:B------:R-:W-:Y:S01]  /*0e70*/  HADD2.F32 R12, -RZ, R41.H0_H0 ;  /* 0x20000029ff0c7230 */ /* 0x000fe20000004100 */
[--C-:B------:R-:W-:Y:S01]  /*0e80*/  SHF.R.U64 R61, R8, 0x10, R9.reuse ;  /* 0x00000010083d7819 */ /* 0x100fe20000001209 */
[----:B------:R-:W-:Y:S01]  /*0e90*/  HADD2.F32 R4, -RZ, R4.H0_H0 ;  /* 0x20000004ff047230 */ /* 0x000fe20000004100 */
[----:B------:R-:W-:Y:S02]  /*0ea0*/  MOV R59, R9 ;  /* 0x00000009003b7202 */ /* 0x000fe40000000f00 */
[----:B------:R-:W-:Y:S02]  /*0eb0*/  SHF.R.U32.HI R162, RZ, 0x10, R9 ;  /* 0x00000010ffa27819 */ /* 0x000fe40000011609 */
[----:B------:R-:W-:Y:S02]  /*0ec0*/  MOV R54, R11 ;  /* 0x0000000b00367202 */ /* 0x000fe40000000f00 */
[----:B------:R-:W-:-:S02]  /*0ed0*/  SHF.R.U32.HI R55, RZ, 0x10, R11 ;  /* 0x00000010ff377819 */ /* 0x000fc4000001160b */
[----:B------:R-:W-:Y:S02]  /*0ee0*/  SHF.R.U32.HI R6, RZ, 0x10, R19 ;  /* 0x00000010ff067819 */ /* 0x000fe40000011613 */
[--C-:B------:R-:W-:Y:S02]  /*0ef0*/  SHF.R.U64 R173, R40, 0x10, R41.reuse ;  /* 0x0000001028ad7819 */ /* 0x100fe40000001229 */
[----:B------:R-:W-:Y:S01]  /*0f00*/  SHF.R.U32.HI R37, RZ, 0x10, R41 ;  /* 0x00000010ff257819 */ /* 0x000fe20000011629 */
[----:B------:R-:W-:Y:S01]  /*0f10*/  HADD2.F32 R174, -RZ, R35.H0_H0 ;  /* 0x20000023ffae7230 */ /* 0x000fe20000004100 */
[----:B------:R-:W-:Y:S02]  /*0f20*/  MOV R9, R15 ;  /* 0x0000000f00097202 */ /* 0x000fe40000000f00 */
[----:B------:R-:W-:Y:S02]  /*0f30*/  SHF.R.U32.HI R11, RZ, 0x10, R15 ;  /* 0x00000010ff0b7819 */ /* 0x000fe4000001160f */
[----:B------:R-:W-:Y:S01]  /*0f40*/  FSEL R41, R172, RZ, !P0 ;  /* 0x000000ffac297208 */ /* 0x000fe20004000000 */
[----:B------:R-:W-:Y:S01]  /*0f50*/  HADD2.F32 R10, -RZ, R10.H0_H0 ;  /* 0x2000000aff0a7230 */ /* 0x000fe20000004100 */
[----:B------:R-:W-:-:S02]  /*0f60*/  SHF.R.U64 R177, R32, 0x10, R33 ;  /* 0x0000001020b17819 */ /* 0x000fc40000001221 */
[----:B------:R-:W-:Y:S01]  /*0f70*/  SHF.R.U32.HI R15, RZ, 0x10, R35 ;  /* 0x00000010ff0f7819 */ /* 0x000fe20000011623 */
[----:B------:R-:W-:Y:S01]  /*0f80*/  HADD2.F32 R18, -RZ, R18.H0_H0 ;  /* 0x20000012ff127230 */ /* 0x000fe20000004100 */
[----:B------:R-:W-:Y:S01]  /*0f90*/  SHF.R.U32.HI R35, RZ, 0x10, R43 ;  /* 0x00000010ff237819 */ /* 0x000fe2000001162b */
[----:B------:R-:W-:Y:S01]  /*0fa0*/  HADD2.F32 R34, -RZ, R34.H0_H0 ;  /* 0x20000022ff227230 */ /* 0x000fe20000004100 */
[--C-:B------:R-:W-:Y:S01]  /*0fb0*/  SHF.R.U64 R180, R38, 0x10, R39.reuse ;  /* 0x0000001026b47819 */ /* 0x100fe20000001227 */
[----:B------:R-:W-:Y:S01]  /*0fc0*/  HADD2.F32 R182, -RZ, R38.H0_H0 ;  /* 0x20000026ffb67230 */ /* 0x000fe20000004100 */
[C---:B------:R-:W-:Y:S01]  /*0fd0*/  FADD.FTZ R38, -R41.reuse, R4 ;  /* 0x0000000429267221 */ /* 0x040fe20000010100 */
[----:B------:R-:W-:Y:S01]  /*0fe0*/  HADD2.F32 R6, -RZ, R6.H0_H0 ;  /* 0x20000006ff067230 */ /* 0x000fe20000004100 */
[----:B------:R-:W-:Y:S01]  /*0ff0*/  SHF.R.U32.HI R176, RZ, 0x10, R39 ;  /* 0x00000010ffb07819 */ /* 0x000fe20000011627 */
[----:B------:R-:W-:Y:S01]  /*1000*/  HADD2.F32 R33, -RZ, R33.H0_H0 ;  /* 0x20000021ff217230 */ /* 0x000fe20000004100 */
[----:B------:R-:W-:Y:S01]  /*1010*/  FADD.FTZ R190, -R41, R10 ;  /* 0x0000000a29be7221 */ /* 0x000fe20000010100 */
[----:B------:R-:W-:-:S02]  /*1020*/  HADD2.F32 R4, -RZ, R177.H0_H0 ;  /* 0x200000b1ff047230 */ /* 0x000fc40000004100 */
[----:B------:R-:W-:Y:S01]  /*1030*/  HADD2.F32 R15, -RZ, R15.H0_H0 ;  /* 0x2000000fff0f7230 */ /* 0x000fe20000004100 */
[C---:B------:R-:W-:Y:S01]  /*1040*/  FADD.FTZ R10, -R41.reuse, R34 ;  /* 0x00000022290a7221 */ /* 0x040fe20000010100 */
[----:B------:R-:W-:Y:S02]  /*1050*/  HADD2.F32 R32, -RZ, R32.H0_H0 ;  /* 0x20000020ff207230 */ /* 0x000fe40000004100 */
[----:B------:R-:W-:Y:S01]  /*1060*/  HADD2.F32 R58, -RZ, R36.H0_H0 ;  /* 0x20000024ff3a7230 */ /* 0x000fe20000004100 */
[C---:B------:R-:W-:Y:S01]  /*1070*/  FADD.FTZ R36, -R41.reuse, R18 ;  /* 0x0000001229247221 */ /* 0x040fe20000010100 */
[----:B------:R-:W-:Y:S01]  /*1080*/  HADD2.F32 R35, -RZ, R35.H0_H0 ;  /* 0x20000023ff237230 */ /* 0x000fe20000004100 */
[C---:B------:R-:W-:Y:S01]  /*1090*/  FADD.FTZ R172, -R41.reuse, R6 ;  /* 0x0000000629ac7221 */ /* 0x040fe20000010100 */
[----:B------:R-:W-:Y:S01]  /*10a0*/  HADD2.F32 R39, -RZ, R39.H0_H0 ;  /* 0x20000027ff277230 */ /* 0x000fe20000004100 */
[----:B------:R-:W-:Y:S01]  /*10b0*/  MOV R194, R16 ;  /* 0x0000001000c27202 */ /* 0x000fe20000000f00 */
        /* <DEDUP_REMOVED lines=11> */
[----:B------:R-:W-:Y:S01]  /*1170*/  FMUL.FTZ R36, R159, R36 ;  /* 0x000000249f247220 */ /* 0x000fe20000410000 */
[----:B------:R-:W-:Y:S01]  /*1180*/  MOV R163, R8 ;  /* 0x0000000800a37202 */ /* 0x000fe20000000f00 */
[----:B------:R-:W-:Y:S01]  /*1190*/  FADD.FTZ R32, -R41, R39 ;  /* 0x0000002729207221 */ /* 0x000fe20000010100 */
[----:B------:R-:W-:Y:S01]  /*11a0*/  HADD2.F32 R8, -RZ, R42.H0_H0 ;  /* 0x2000002aff087230 */ /* 0x000fe20000004100 */
[----:B------:R-:W-:-:S02]  /*11b0*/  FMUL.FTZ R37, R159, R38 ;  /* 0x000000269f257220 */ /* 0x000fc40000410000 */
[----:B------:R-:W-:Y:S01]  /*11c0*/  FMUL.FTZ R35, R159, R172 ;  /* 0x000000ac9f237220 */ /* 0x000fe20000410000 */
[----:B------:R-:W-:Y:S01]  /*11d0*/  HADD2.F32 R14, -RZ, R14.H0_H0 ;  /* 0x2000000eff0e7230 */ /* 0x000fe20000004100 */
[-C--:B------:R-:W-:Y:S01]  /*11e0*/  FMUL.FTZ R39, R149, R34.reuse ;  /* 0x0000002295277220 */ /* 0x080fe20000410000 */
[----:B------:R-:W-:Y:S01]  /*11f0*/  HADD2.F32 R18, -RZ, R175.H0_H0 ;  /* 0x200000afff127230 */ /* 0x000fe20000004100 */
[----:B------:R-:W-:Y:S01]  /*1200*/  FADD.FTZ R42, -R41, R19 ;  /* 0x00000013292a7221 */ /* 0x000fe20000010100 */
[----:B------:R-:W-:Y:S01]  /*1210*/  HADD2.F32 R43, -RZ, R43.H0_H0 ;  /* 0x2000002bff2b7230 */ /* 0x000fe20000004100 */
[----:B------:R-:W-:Y:S01]  /*1220*/  FADD.FTZ R109, R34, R109 ;  /* 0x0000006d226d7221 */ /* 0x000fe20000010000 */
[----:B------:R-:W-:Y:S01]  /*1230*/  HADD2.F32 R17, -RZ, R17.H0_H0 ;  /* 0x20000011ff117230 */ /* 0x000fe20000004100 */
[----:B------:R-:W-:Y:S01]  /*1240*/  FFMA.FTZ R81, R36, R34, R81 ;  /* 0x0000002224517223 */ /* 0x000fe20000010051 */
[----:B------:R-:W-:Y:S01]  /*1250*/  HADD2.F32 R180, -RZ, R180.H0_H0 ;  /* 0x200000b4ffb47230 */ /* 0x000fe20000004100 */
[----:B------:R-:W-:Y:S01]  /*1260*/  FADD.FTZ R108, R40, R108 ;  /* 0x0000006c286c7221 */ /* 0x000fe20000010000 */
[----:B------:R-:W-:Y:S01]  /*1270*/  HADD2.F32 R176, -RZ, R176.H0_H0 ;  /* 0x200000b0ffb07230 */ /* 0x000fe20000004100 */
[----:B------:R-:W-:Y:S01]  /*1280*/  FFMA.FTZ R80, R37, R40, R80 ;  /* 0x0000002825507223 */ /* 0x000fe20000010050 */
[----:B------:R-:W-:Y:S01]  /*1290*/  HADD2.F32 R19, -RZ, R173.H0_H0 ;  /* 0x200000adff137230 */ /* 0x000fe20000004100 */
[----:B------:R-:W-:Y:S01]  /*12a0*/  FADD.FTZ R110, R15, R110 ;  /* 0x0000006e0f6e7221 */ /* 0x000fe20000010000 */
[----:B------:R-:W-:Y:S01]  /*12b0*/  HADD2.F32 R171, -RZ, R171.H0_H0 ;  /* 0x200000abffab7230 */ /* 0x000fe20000004100 */
[-C--:B------:R-:W-:Y:S01]  /*12c0*/  FFMA.FTZ R82, R35, R15.reuse, R82 ;  /* 0x0000000f23527223 */ /* 0x080fe20000010052 */
[----:B------:R-:W-:Y:S01]  /*12d0*/  HADD2.F32 R181, -RZ, R13.H0_H0 ;  /* 0x2000000dffb57230 */ /* 0x000fe20000004100 */
[----:B------:R-:W-:-:S02]  /*12e0*/  FMUL.FTZ R34, R78, R15 ;  /* 0x0000000f4e227220 */ /* 0x000fc40000410000 */
[----:B------:R-:W-:Y:S02]  /*12f0*/  FMUL.FTZ R40, R79, R40 ;  /* 0x000000284f287220 */ /* 0x000fe40000410000 */
[----:B------:R-:W-:Y:S02]  /*1300*/  FADD.FTZ R13, RZ, R39 ;  /* 0x00000027ff0d7221 */ /* 0x000fe40000010000 */
[----:B------:R-:W-:Y:S02]  /*1310*/  FFMA.FTZ R15, R36, R39, RZ ;  /* 0x00000027240f7223 */ /* 0x000fe400000100ff */
[C---:B------:R-:W-:Y:S02]  /*1320*/  FADD.FTZ R196, -R41.reuse, R14 ;  /* 0x0000000e29c47221 */ /* 0x040fe40000010100 */
[----:B------:R-:W-:Y:S02]  /*1330*/  FADD.FTZ R204, -R41, R18 ;  /* 0x0000001229cc7221 */ /* 0x000fe40000010100 */
[----:B------:R-:W-:-:S02]  /*1340*/  FMUL.FTZ R38, R159, R42 ;  /* 0x0000002a9f267220 */ /* 0x000fc40000410000 */
        /* <DEDUP_REMOVED lines=33> */
[----:B------:R-:W-:Y:S01]  /*1560*/  FADD.FTZ R184, R13, R56 ;  /* 0x000000380db87221 */ /* 0x000fe20000010000 */
[----:B------:R-:W-:Y:S01]  /*1570*/  HADD2.F32 R167, -RZ, R54.H0_H0 ;  /* 0x20000036ffa77230 */ /* 0x000fe20000004100 */
[----:B------:R-:W-:Y:S01]  /*1580*/  FMUL.FTZ R54, R159, R186 ;  /* 0x000000ba9f367220 */ /* 0x000fe20000410000 */
[----:B------:R-:W-:Y:S01]  /*1590*/  HADD2.F32 R173, -RZ, R51.H0_H0 ;  /* 0x20000033ffad7230 */ /* 0x000fe20000004100 */
[----:B------:R-:W-:Y:S02]  /*15a0*/  FMUL.FTZ R51, R146, R164 ;  /* 0x000000a492337220 */ /* 0x000fe40000410000 */
        /* <DEDUP_REMOVED lines=8> */
[----:B------:R-:W-:Y:S01]  /*1630*/  FMUL.FTZ R175, R159, R180 ;  /* 0x000000b49faf7220 */ /* 0x000fe20000410000 */
[----:B------:R-:W-:Y:S01]  /*1640*/  HADD2.F32 R163, -RZ, R59.H0_H0 ;  /* 0x2000003bffa37230 */ /* 0x000fe20000004100 */
[----:B------:R-:W-:Y:S01]  /*1650*/  FMUL.FTZ R59, R145, R192 ;  /* 0x000000c0913b7220 */ /* 0x000fe20000410000 */
[----:B------:R-:W-:Y:S01]  /*1660*/  HADD2.F32 R19, -RZ, R162.H0_H0 ;  /* 0x200000a2ff137230 */ /* 0x000fe20000004100 */
[----:B------:R-:W-:Y:S02]  /*1670*/  FMUL.FTZ R162, R159, R168 ;  /* 0x000000a89fa27220 */ /* 0x000fe40000410000 */
[----:B------:R-:W-:-:S02]  /*1680*/  FADD.FTZ R180, R13, R166 ;  /* 0x000000a60db47221 */ /* 0x000fc40000010000 */
[----:B------:R-:W-:Y:S01]  /*1690*/  FFMA.FTZ R15, R49, R166, R15 ;  /* 0x000000a6310f7223 */ /* 0x000fe2000001000f */
[----:B------:R-:W-:Y:S01]  /*16a0*/  HADD2.F32 R169, -RZ, R55.H0_H0 ;  /* 0x20000037ffa97230 */ /* 0x000fe20000004100 */
        /* <DEDUP_REMOVED lines=15> */
[C---:B------:R-:W-:Y:S02]  /*17a0*/  FMUL.FTZ R47, R159.reuse, R198 ;  /* 0x000000c69f2f7220 */ /* 0x040fe40000410000 */
[----:B------:R-:W-:Y:S02]  /*17b0*/  FMUL.FTZ R164, R74, R19 ;  /* 0x000000134aa47220 */ /* 0x000fe40000410000 */
[----:B------:R-:W-:Y:S02]  /*17c0*/  FADD.FTZ R13, R32, R163 ;  /* 0x000000a3200d7221 */ /* 0x000fe40000010000 */
[----:B------:R-:W-:Y:S02]  /*17d0*/  FFMA.FTZ R15, R174, R163, R15 ;  /* 0x000000a3ae0f7223 */ /* 0x000fe4000001000f */
        /* <DEDUP_REMOVED lines=35> */
[----:B------:R-:W-:Y:S01]  /*1a10*/  FFMA.FTZ R12, R182, R171, R15 ;  /* 0x000000abb60c7223 */ /* 0x000fe2000001000f */
[----:B------:R-:W-:Y:S01]  /*1a20*/  HADD2.F32 R9, -RZ, R9.H0_H0 ;  /* 0x20000009ff097230 */ /* 0x000fe20000004100 */
[----:B------:R-:W-:Y:S02]  /*1a30*/  FADD.FTZ R124, R173, R124 ;  /* 0x0000007cad7c7221 */ /* 0x000fe40000010000 */
[----:B------:R-:W-:Y:S02]  /*1a40*/  FFMA.FTZ R96, R175, R173, R96 ;  /* 0x000000adaf607223 */ /* 0x000fe40000010060 */
[----:B------:R-:W-:-:S02]  /*1a50*/  FMUL.FTZ R173, R159, R18 ;  /* 0x000000129fad7220 */ /* 0x000fc40000410000 */
[----:B------:R-:W-:Y:S02]  /*1a60*/  FADD.FTZ R127, R177, R127 ;  /* 0x0000007fb17f7221 */ /* 0x000fe40000010000 */
[-C--:B------:R-:W-:Y:S02]  /*1a70*/  FFMA.FTZ R99, R190, R177.reuse, R99 ;  /* 0x000000b1be637223 */ /* 0x080fe40000010063 */
[----:B------:R-:W-:Y:S02]  /*1a80*/  FMUL.FTZ R177, R140, R177 ;  /* 0x000000b18cb17220 */ /* 0x000fe40000410000 */
[----:B------:R-:W-:Y:S02]  /*1a90*/  FADD.FTZ R16, R13, R186 ;  /* 0x000000ba0d107221 */ /* 0x000fe40000010000 */
[----:B------:R-:W-:Y:S02]  /*1aa0*/  FFMA.FTZ R12, R175, R186, R12 ;  /* 0x000000baaf0c7223 */ /* 0x000fe4000001000c */
[----:B------:R-:W-:-:S02]  /*1ab0*/  FADD.FTZ R112, R165, R112 ;  /* 0x00000070a5707221 */ /* 0x000fc40000010000 */
[----:B------:R-:W-:Y:S02]  /*1ac0*/  FFMA.FTZ R84, R43, R165, R84 ;  /* 0x000000a52b547223 */ /* 0x000fe40000010054 */
[----:B------:R-:W-:Y:S02]  /*1ad0*/  FMUL.FTZ R165, R159, R176 ;  /* 0x000000b09fa57220 */ /* 0x000fe40000410000 */
[----:B------:R-:W-:Y:S02]  /*1ae0*/  FADD.FTZ R128, R181, R128 ;  /* 0x00000080b5807221 */ /* 0x000fe40000010000 */
[-C--:B------:R-:W-:Y:S02]  /*1af0*/  FFMA.FTZ R100, R173, R181.reuse, R100 ;  /* 0x000000b5ad647223 */ /* 0x080fe40000010064 */
[----:B------:R-:W-:Y:S02]  /*1b00*/  FMUL.FTZ R184, R69, R181 ;  /* 0x000000b545b87220 */ /* 0x000fe40000410000 */
[----:B------:R-:W-:-:S02]  /*1b10*/  FADD.FTZ R131, R9, R131 ;  /* 0x0000008309837221 */ /* 0x000fc40000010000 */
[-C--:B------:R-:W-:Y:S02]  /*1b20*/  FFMA.FTZ R103, R192, R9.reuse, R103 ;  /* 0x00000009c0677223 */ /* 0x080fe40000010067 */
        /* <DEDUP_REMOVED lines=35> */
[----:B------:R-:W-:Y:S01]  /*1d60*/  FFMA.FTZ R6, R183, R194, R8 ;  /* 0x000000c2b7067223 */ /* 0x000fe20000010008 */
[----:B------:R-:W-:Y:S01]  /*1d70*/  HADD2.F32 R5, -RZ, R5.H0_H0 ;  /* 0x20000005ff057230 */ /* 0x000fe20000004100 */
[----:B------:R-:W-:Y:S02]  /*1d80*/  FADD.FTZ R135, R188, R135 ;  /* 0x00000087bc877221 */ /* 0x000fe40000010000 */
[-C--:B------:R-:W-:Y:S02]  /*1d90*/  FFMA.FTZ R107, R187, R188.reuse, R107 ;  /* 0x000000bcbb6b7223 */ /* 0x080fe4000001006b */
[----:B------:R-:W-:Y:S02]  /*1da0*/  FMUL.FTZ R188, R136, R188 ;  /* 0x000000bc88bc7220 */ /* 0x000fe40000410000 */
[----:B------:R-:W-:Y:S02]  /*1db0*/  FADD.FTZ R7, R7, R198 ;  /* 0x000000c607077221 */ /* 0x000fe40000010000 */
[----:B------:R-:W-:-:S02]  /*1dc0*/  FFMA.FTZ R6, R185, R198, R6 ;  /* 0x000000c6b9067223 */ /* 0x000fc40000010006 */
        /* <DEDUP_REMOVED lines=21> */
[----:B------:R-:W-:Y:S01]  /*1f20*/  FFMA.FTZ R11, R200, R189, R6 ;  /* 0x000000bdc80b7223 */ /* 0x000fe20000010006 */
[----:B------:R-:W-:Y:S05]  /*1f30*/  BRA.DIV ~URZ, `(.L_x_2256) ;  /* 0x000026727f007947 */ /* 0x000fea000b800000 */
[----:B------:R0:W1:Y:S02]  /*1f40*/  SHFL.DOWN PT, R6, R9, 0x10, 0x1f ;  /* 0x0a001f0009067f89 */ /* 0x00006400000e0000 */
.L_x_2267:
        /* <DEDUP_REMOVED lines=18> */
.L_x_2268:
        /* <DEDUP_REMOVED lines=18> */
[----:B------:R1:W-:Y:S04]  /*2190*/  @!P3 STS.64 [R161.X8+0x7000], R32 ;  /* 0x00700020a100b388 */ /* 0x0003e80000008a00 */
[----:B------:R-:W-:Y:S01]  /*21a0*/  BAR.SYNC.DEFER_BLOCKING 0x0 ;  /* 0x0000000000007b1d */ /* 0x000fe20000010000 */
[----:B------:R-:W-:Y:S02]  /*21b0*/  LOP3.LUT P3, RZ, R60, 0xff, RZ, 0xc0, !PT ;  /* 0x000000ff3cff7812 */ /* 0x000fe4000786c0ff */
[----:B-1----:R-:W-:-:S03]  /*21c0*/  @P1 SHF.R.U64 R32, R22, 0x10, R23 ;  /* 0x0000001016201819 */ /* 0x002fc60000001217 */
        /* <DEDUP_REMOVED lines=8> */
[----:B------:R-:W-:Y:S01]  /*2250*/  FADD.FTZ R4, R7, R4 ;  /* 0x0000000407047221 */ /* 0x000fe20000010000 */
[----:B------:R-:W-:Y:S01]  /*2260*/  @P1 MOV R7, R3 ;  /* 0x0000000300071202 */ /* 0x000fe20000000f00 */
[----:B0-----:R-:W-:Y:S01]  /*2270*/  FADD.FTZ R193, R193, R8 ;  /* 0x00000008c1c17221 */ /* 0x001fe20000010000 */
[----:B------:R-:W-:Y:S01]  /*2280*/  @P1 SHF.R.U64 R8, R2, 0x10, R3 ;  /* 0x0000001002081819 */ /* 0x000fe20000001203 */
[----:B------:R-:W-:Y:S01]  /*2290*/  FADD.FTZ R4, R4, R9 ;  /* 0x0000000904047221 */ /* 0x000fe20000010000 */
[----:B------:R-:W-:Y:S01]  /*22a0*/  @P1 HADD2.F32 R6, -RZ, R6.H0_H0 ;  /* 0x20000006ff061230 */ /* 0x000fe20000004100 */
[----:B------:R-:W-:Y:S01]  /*22b0*/  FADD.FTZ R193, R10, R193 ;  /* 0x000000c10ac17221 */ /* 0x000fe20000010000 */
[----:B------:R-:W-:Y:S01]  /*22c0*/  @P1 HADD2.F32 R10, -RZ, R7.H0_H0 ;  /* 0x20000007ff0a1230 */ /* 0x000fe20000004100 */
[----:B------:R-:W-:Y:S01]  /*22d0*/  FADD.FTZ R4, R11, R4 ;  /* 0x000000040b047221 */ /* 0x000fe20000010000 */
[----:B------:R-:W-:Y:S01]  /*22e0*/  @P1 HADD2.F32 R8, -RZ, R8.H0_H0 ;  /* 0x20000008ff081230 */ /* 0x000fe20000004100 */
[----:B--2---:R-:W-:-:S02]  /*22f0*/  FADD.FTZ R193, R193, R12 ;  /* 0x0000000cc1c17221 */ /* 0x004fc40000010000 */
[----:B------:R-:W-:Y:S01]  /*2300*/  FADD.FTZ R4, R4, R13 ;  /* 0x0000000d04047221 */ /* 0x000fe20000010000 */
[----:B------:R-:W-:Y:S01]  /*2310*/  @P1 MOV R13, R20 ;  /* 0x00000014000d1202 */ /* 0x000fe20000000f00 */
[----:B------:R-:W-:Y:S02]  /*2320*/  FADD.FTZ R193, R14, R193 ;  /* 0x000000c10ec17221 */ /* 0x000fe40000010000 */
[----:B------:R-:W-:Y:S01]  /*2330*/  FADD.FTZ R4, R15, R4 ;  /* 0x000000040f047221 */ /* 0x000fe20000010000 */
[----:B------:R-:W-:Y:S01]  /*2340*/  @P1 SHF.R.U64 R15, R20, 0x10, R21 ;  /* 0x00000010140f1819 */ /* 0x000fe20000001215 */
[----:B---3--:R-:W-:Y:S01]  /*2350*/  FADD.FTZ R193, R193, R16 ;  /* 0x00000010c1c17221 */ /* 0x008fe20000010000 */
[----:B------:R-:W-:Y:S01]  /*2360*/  @P1 HADD2.F32 R14, -RZ, R13.H0_H0 ;  /* 0x2000000dff0e1230 */ /* 0x000fe20000004100 */
[----:B------:R-:W-:Y:S01]  /*2370*/  FADD.FTZ R4, R4, R17 ;  /* 0x0000001104047221 */ /* 0x000fe20000010000 */
[----:B------:R-:W-:Y:S01]  /*2380*/  @P1 MOV R16, R22 ;  /* 0x0000001600101202 */ /* 0x000fe20000000f00 */
[----:B------:R-:W-:-:S02]  /*2390*/  FADD.FTZ R18, R18, R193 ;  /* 0x000000c112127221 */ /* 0x000fc40000010000 */
[----:B------:R-:W-:Y:S02]  /*23a0*/  FADD.FTZ R5, R19, R4 ;  /* 0x0000000413057221 */ /* 0x000fe40000010000 */
[----:B------:R-:W-:Y:S01]  /*23b0*/  FMUL.FTZ R18, R18, c[0x0][0x1e0] ;  /* 0x0000780012127a20 */ /* 0x000fe20000410000 */
[----:B------:R-:W-:Y:S01]  /*23c0*/  @P1 HADD2.F32 R16, -RZ, R16.H0_H0 ;  /* 0x20000010ff101230 */ /* 0x000fe20000004100 */
[----:B------:R-:W-:-:S03]  /*23d0*/  FMUL.FTZ R5, R5, c[0x0][0x1e0] ;  /* 0x0000780005057a20 */ /* 0x000fc60000410000 */
[----:B------:R-:W-:Y:S02]  /*23e0*/  FSEL R4, R18, RZ, !P0 ;  /* 0x000000ff12047208 */ /* 0x000fe40004000000 */
[----:B------:R-:W-:Y:S02]  /*23f0*/  @P1 SHF.R.U32.HI R18, RZ, 0x10, R21 ;  /* 0x00000010ff121819 */ /* 0x000fe40000011615 */
[----:B------:R-:W-:Y:S01]  /*2400*/  LOP3.LUT P0, RZ, R160, 0xff000000, RZ, 0xc0, !PT ;  /* 0xff000000a0ff7812 */ /* 0x000fe2000780c0ff */
[-CC-:B------:R-:W-:Y:S02]  /*2410*/  FFMA.FTZ R36, R36, R5.reuse, R4.reuse ;  /* 0x0000000524247223 */ /* 0x180fe40000010004 */
[----:B------:R-:W-:Y:S02]  /*2420*/  FFMA.FTZ R38, R38, R5, R4 ;  /* 0x0000000526267223 */ /* 0x000fe40000010004 */
[----:B------:R-:W-:Y:S02]  /*2430*/  FADD.FTZ R36, R39, -R36 ;  /* 0x8000002427247221 */ /* 0x000fe40000010000 */
[----:B------:R-:W-:Y:S01]  /*2440*/  FADD.FTZ R38, R41, -R38 ;  /* 0x8000002629267221 */ /* 0x000fe20000010000 */
[----:B------:R-:W-:Y:S01]  /*2450*/  @P1 MOV R41, R24 ;  /* 0x0000001800291202 */ /* 0x000fe20000000f00 */
[----:B------:R-:W-:-:S02]  /*2460*/  FMUL.FTZ R7, R159, R36 ;  /* 0x000000249f077220 */ /* 0x000fc40000410000 */
[----:B------:R-:W-:Y:S02]  /*2470*/  FMUL.FTZ R11, R159, R38 ;  /* 0x000000269f0b7220 */ /* 0x000fe40000410000 */
[----:B------:R-:W-:Y:S02]  /*2480*/  @P1 FADD.FTZ R7, R7, R6 ;  /* 0x0000000607071221 */ /* 0x000fe40000010000 */
[----:B------:R-:W-:Y:S02]  /*2490*/  @P1 FADD.FTZ R11, R11, R10 ;  /* 0x0000000a0b0b1221 */ /* 0x000fe40000010000 */
[-C--:B------:R-:W-:Y:S02]  /*24a0*/  FMUL.FTZ R6, R7, R158.reuse ;  /* 0x0000009e07067220 */ /* 0x080fe40000410000 */
[----:B------:R-:W-:Y:S02]  /*24b0*/  FMUL.FTZ R10, R11, R158 ;  /* 0x0000009e0b0a7220 */ /* 0x000fe40000410000 */
[----:B------:R-:W-:-:S02]  /*24c0*/  FMUL.FTZ R6, R6, c[0x0][0x1e8] ;  /* 0x00007a0006067a20 */ /* 0x000fc40000410000 */
[----:B------:R-:W-:Y:S02]  /*24d0*/  FMUL.FTZ R12, R10, c[0x0][0x1e8] ;  /* 0x00007a000a0c7a20 */ /* 0x000fe40000410000 */
[-CC-:B------:R-:W-:Y:S01]  /*24e0*/  FFMA.FTZ R35, R35, R5.reuse, R4.reuse ;  /* 0x0000000523237223 */ /* 0x180fe20000010004 */
[----:B------:R-:W-:Y:S01]  /*24f0*/  FSEL R10, R6, RZ, P4 ;  /* 0x000000ff060a7208 */ /* 0x000fe20002000000 */
[-C--:B------:R-:W-:Y:S01]  /*2500*/  FFMA.FTZ R42, R42, R5.reuse, R4 ;  /* 0x000000052a2a7223 */ /* 0x080fe20000010004 */
[----:B------:R-:W-:Y:S01]  /*2510*/  FSEL R6, R12, RZ, P6 ;  /* 0x000000ff0c067208 */ /* 0x000fe20003000000 */
[----:B------:R-:W-:Y:S01]  /*2520*/  FADD.FTZ R34, R34, -R35 ;  /* 0x8000002322227221 */ /* 0x000fe20000010000 */
[----:B------:R-:W-:Y:S01]  /*2530*/  @P1 SHF.R.U32.HI R12, RZ, 0x10, R3 ;  /* 0x00000010ff0c1819 */ /* 0x000fe20000011603 */
[----:B------:R-:W-:Y:S01]  /*2540*/  FADD.FTZ R42, R45, -R42 ;  /* 0x8000002a2d2a7221 */ /* 0x000fe20000010000 */
[----:B------:R-:W-:Y:S01]  /*2550*/  LOP3.LUT P4, RZ, R60, 0xff00, RZ, 0xc0, !PT ;  /* 0x0000ff003cff7812 */ /* 0x000fe2000788c0ff */
[-CC-:B------:R-:W-:Y:S01]  /*2560*/  FFMA.FTZ R43, R43, R5.reuse, R4.reuse ;  /* 0x000000052b2b7223 */ /* 0x180fe20000010004 */
[----:B------:R-:W-:Y:S01]  /*2570*/  @P1 SHF.R.U64 R45, R26, 0x10, R27 ;  /* 0x000000101a2d1819 */ /* 0x000fe2000000121b */
[----:B------:R-:W-:Y:S01]  /*2580*/  @P1 HADD2.F32 R12, -RZ, R12.H0_H0 ;  /* 0x2000000cff0c1230 */ /* 0x000fe20000004100 */
[C---:B------:R-:W-:Y:S01]  /*2590*/  FMUL.FTZ R13, R159.reuse, R34 ;  /* 0x000000229f0d7220 */ /* 0x040fe20000410000 */
[----:B------:R-:W-:Y:S01]  /*25a0*/  LOP3.LUT P6, RZ, R60, 0xff000000, RZ, 0xc0, !PT ;  /* 0xff0000003cff7812 */ /* 0x000fe200078cc0ff */
[----:B------:R-:W-:Y:S01]  /*25b0*/  FMUL.FTZ R17, R159, R42 ;  /* 0x0000002a9f117220 */ /* 0x000fe20000410000 */
[----:B------:R-:W-:Y:S01]  /*25c0*/  @P1 HADD2.F32 R42, -RZ, R41.H0_H0 ;  /* 0x20000029ff2a1230 */ /* 0x000fe20000004100 */
[----:B------:R-:W-:Y:S01]  /*25d0*/  FADD.FTZ R56, R56, -R43 ;  /* 0x8000002b38387221 */ /* 0x000fe20000010000 */
[----:B------:R-:W-:Y:S01]  /*25e0*/  @P1 MOV R43, R26 ;  /* 0x0000001a002b1202 */ /* 0x000fe20000000f00 */
[----:B------:R-:W-:-:S02]  /*25f0*/  FFMA.FTZ R37, R37, R5, R4 ;  /* 0x0000000525257223 */ /* 0x000fc40000010004 */
[----:B------:R-:W-:Y:S01]  /*2600*/  @P1 FADD.FTZ R13, R13, R12 ;  /* 0x0000000c0d0d1221 */ /* 0x000fe20000010000 */
[----:B------:R-:W-:Y:S01]  /*2610*/  @P1 HADD2.F32 R12, -RZ, R15.H0_H0 ;  /* 0x2000000fff0c1230 */ /* 0x000fe20000004100 */
[----:B------:R-:W-:Y:S02]  /*2620*/  FFMA.FTZ R162, R162, R5, R4 ;  /* 0x00000005a2a27223 */ /* 0x000fe40000010004 */
[----:B------:R-:W-:Y:S01]  /*2630*/  @P1 FADD.FTZ R17, R17, R14 ;  /* 0x0000000e11111221 */ /* 0x000fe20000010000 */
[----:B------:R-:W-:Y:S01]  /*2640*/  @P1 MOV R14, R21 ;  /* 0x00000015000e1202 */ /* 0x000fe20000000f00 */
[----:B------:R-:W-:Y:S02]  /*2650*/  FMUL.FTZ R15, R159, R56 ;  /* 0x000000389f0f7220 */ /* 0x000fe40000410000 */
[----:B------:R-:W-:Y:S02]  /*2660*/  FADD.FTZ R40, R40, -R37 ;  /* 0x8000002528287221 */ /* 0x000fe40000010000 */
[----:B------:R-:W-:-:S02]  /*2670*/  FFMA.FTZ R54, R54, R5, R4 ;  /* 0x0000000536367223 */ /* 0x000fc40000010004 */
[----:B------:R-:W-:Y:S02]  /*2680*/  FADD.FTZ R162, R59, -R162 ;  /* 0x800000a23ba27221 */ /* 0x000fe40000010000 */
[----:B------:R-:W-:Y:S01]  /*2690*/  @P1 FADD.FTZ R15, R15, R12 ;  /* 0x0000000c0f0f1221 */ /* 0x000fe20000010000 */
[----:B------:R-:W-:Y:S01]  /*26a0*/  @P1 HADD2.F32 R12, -RZ, R14.H0_H0 ;  /* 0x2000000eff0c1230 */ /* 0x000fe20000004100 */
[----:B------:R-:W-:Y:S01]  /*26b0*/  FMUL.FTZ R9, R159, R40 ;  /* 0x000000289f097220 */ /* 0x000fe20000410000 */
[----:B------:R-:W-:Y:S01]  /*26c0*/  @P1 HADD2.F32 R14, -RZ, R18.H0_H0 ;  /* 0x20000012ff0e1230 */ /* 0x000fe20000004100 */
[--C-:B------:R-:W-:Y:S01]  /*26d0*/  FFMA.FTZ R49, R49, R5, R4.reuse ;  /* 0x0000000531317223 */ /* 0x100fe20000010004 */
[----:B------:R-:W-:Y:S01]  /*26e0*/  @P1 MOV R18, R23 ;  /* 0x0000001700121202 */ /* 0x000fe20000000f00 */
[-CC-:B------:R-:W-:Y:S01]  /*26f0*/  FFMA.FTZ R55, R55, R5.reuse, R4.reuse ;  /* 0x0000000537377223 */ /* 0x180fe20000010004 */
[----:B------:R-:W-:Y:S01]  /*2700*/  @P1 SHF.R.U32.HI R40, RZ, 0x10, R23 ;  /* 0x00000010ff281819 */ /* 0x000fe20000011617 */
[----:B------:R-:W-:-:S02]  /*2710*/  FFMA.FTZ R174, R174, R5, R4 ;  /* 0x00000005aeae7223 */ /* 0x000fc40000010004 */
[----:B------:R-:W-:Y:S01]  /*2720*/  FADD.FTZ R54, R51, -R54 ;  /* 0x8000003633367221 */ /* 0x000fe20000010000 */
[----:B------:R-:W-:Y:S01]  /*2730*/  @P1 HADD2.F32 R18, -RZ, R18.H0_H0 ;  /* 0x20000012ff121230 */ /* 0x000fe20000004100 */
[----:B------:R-:W-:Y:S01]  /*2740*/  FMUL.FTZ R33, R159, R162 ;  /* 0x000000a29f217220 */ /* 0x000fe20000410000 */
[----:B------:R-:W-:Y:S01]  /*2750*/  @P1 HADD2.F32 R40, -RZ, R40.H0_H0 ;  /* 0x20000028ff281230 */ /* 0x000fe20000004100 */
[----:B------:R-:W-:Y:S02]  /*2760*/  @P1 FADD.FTZ R9, R9, R8 ;  /* 0x0000000809091221 */ /* 0x000fe40000010000 */
[----:B------:R-:W-:Y:S02]  /*2770*/  FADD.FTZ R166, R166, -R49 ;  /* 0x80000031a6a67221 */ /* 0x000fe40000010000 */
[----:B------:R-:W-:Y:S02]  /*2780*/  FADD.FTZ R168, R168, -R55 ;  /* 0x80000037a8a87221 */ /* 0x000fe40000010000 */
[----:B------:R-:W-:-:S02]  /*2790*/  FADD.FTZ R174, R163, -R174 ;  /* 0x800000aea3ae7221 */ /* 0x000fc40000010000 */
[----:B------:R-:W-:Y:S02]  /*27a0*/  FMUL.FTZ R19, R159, R54 ;  /* 0x000000369f137220 */ /* 0x000fe40000410000 */
[----:B------:R-:W-:Y:S01]  /*27b0*/  @P1 FADD.FTZ R33, R33, R16 ;  /* 0x0000001021211221 */ /* 0x000fe20000010000 */
[----:B------:R-:W-:Y:S01]  /*27c0*/  @P1 HADD2.F32 R16, -RZ, R32.H0_H0 ;  /* 0x20000020ff101230 */ /* 0x000fe20000004100 */
[----:B------:R-:W-:Y:S02]  /*27d0*/  FMUL.FTZ R8, R9, R158 ;  /* 0x0000009e09087220 */ /* 0x000fe40000410000 */
[C---:B------:R-:W-:Y:S02]  /*27e0*/  FMUL.FTZ R39, R159.reuse, R166 ;  /* 0x000000a69f277220 */ /* 0x040fe40000410000 */
[C---:B------:R-:W-:Y:S02]  /*27f0*/  FMUL.FTZ R35, R159.reuse, R168 ;  /* 0x000000a89f237220 */ /* 0x040fe40000410000 */
[----:B------:R-:W-:-:S02]  /*2800*/  FMUL.FTZ R37, R159, R174 ;  /* 0x000000ae9f257220 */ /* 0x000fc40000410000 */
[----:B------:R-:W-:Y:S02]  /*2810*/  @P1 FADD.FTZ R19, R19, R12 ;  /* 0x0000000c13131221 */ /* 0x000fe40000010000 */
[----:B------:R-:W-:Y:S02]  /*2820*/  FFMA.FTZ R47, R47, R5, R4 ;  /* 0x000000052f2f7223 */ /* 0x000fe40000010004 */
[----:B------:R-:W-:Y:S02]  /*2830*/  FMUL.FTZ R8, R8, c[0x0][0x1e8] ;  /* 0x00007a0008087a20 */ /* 0x000fe40000410000 */
[----:B------:R-:W-:Y:S02]  /*2840*/  @P1 FADD.FTZ R39, R39, R14 ;  /* 0x0000000e27271221 */ /* 0x000fe40000010000 */
[----:B------:R-:W-:Y:S01]  /*2850*/  @P1 FADD.FTZ R35, R35, R16 ;  /* 0x0000001023231221 */ /* 0x000fe20000010000 */
[----:B------:R-:W-:Y:S01]  /*2860*/  FSEL R8, R8, RZ, P5 ;  /* 0x000000ff08087208 */ /* 0x000fe20002800000 */
[----:B------:R-:W-:Y:S01]  /*2870*/  @P1 FADD.FTZ R37, R37, R18 ;  /* 0x0000001225251221 */ /* 0x000fe20000010000 */
[----:B------:R-:W-:Y:S01]  /*2880*/  LOP3.LUT P5, RZ, R60, 0xff0000, RZ, 0xc0, !PT ;  /* 0x00ff00003cff7812 */ /* 0x000fe200078ac0ff */
[----:B------:R-:W-:-:S02]  /*2890*/  FMUL.FTZ R12, R13, R158 ;  /* 0x0000009e0d0c7220 */ /* 0x000fc40000410000 */
[-C--:B------:R-:W-:Y:S01]  /*28a0*/  FMUL.FTZ R14, R17, R158.reuse ;  /* 0x0000009e110e7220 */ /* 0x080fe20000410000 */
[----:B------:R-:W0:Y:S01]  /*28b0*/  F2F.F16.F32 R8, R8 ;  /* 0x0000000800087304 */ /* 0x000e220000200800 */
[-C--:B------:R-:W-:Y:S02]  /*28c0*/  FMUL.FTZ R16, R15, R158.reuse ;  /* 0x0000009e0f107220 */ /* 0x080fe40000410000 */
[----:B------:R-:W-:Y:S02]  /*28d0*/  FMUL.FTZ R18, R19, R158 ;  /* 0x0000009e13127220 */ /* 0x000fe40000410000 */
[----:B------:R-:W-:Y:S02]  /*28e0*/  FFMA.FTZ R58, R58, R5, R4 ;  /* 0x000000053a3a7223 */ /* 0x000fe40000010004 */
[----:B------:R-:W-:Y:S02]  /*28f0*/  FADD.FTZ R164, R164, -R47 ;  /* 0x8000002fa4a47221 */ /* 0x000fe40000010000 */
[----:B------:R-:W-:-:S02]  /*2900*/  FMUL.FTZ R12, R12, c[0x0][0x1e8] ;  /* 0x00007a000c0c7a20 */ /* 0x000fc40000410000 */
[----:B------:R-:W-:Y:S02]  /*2910*/  FMUL.FTZ R14, R14, c[0x0][0x1e8] ;  /* 0x00007a000e0e7a20 */ /* 0x000fe40000410000 */
[----:B------:R-:W-:Y:S01]  /*2920*/  FMUL.FTZ R16, R16, c[0x0][0x1e8] ;  /* 0x00007a0010107a20 */ /* 0x000fe20000410000 */
[----:B------:R-:W-:Y:S01]  /*2930*/  FSEL R12, R12, RZ, P0 ;  /* 0x000000ff0c0c7208 */ /* 0x000fe20000000000 */
[----:B------:R-:W-:Y:S01]  /*2940*/  FMUL.FTZ R18, R18, c[0x0][0x1e8] ;  /* 0x00007a0012127a20 */ /* 0x000fe20000410000 */
[----:B------:R-:W-:Y:S01]  /*2950*/  FSEL R14, R14, RZ, P3 ;  /* 0x000000ff0e0e7208 */ /* 0x000fe20001800000 */
[----:B------:R-:W-:Y:S01]  /*2960*/  FADD.FTZ R58, R57, -R58 ;  /* 0x8000003a393a7221 */ /* 0x000fe20000010000 */
[----:B------:R-:W-:Y:S01]  /*2970*/  FSEL R16, R16, RZ, P4 ;  /* 0x000000ff10107208 */ /* 0x000fe20002000000 */
[----:B------:R-:W-:Y:S01]  /*2980*/  FMUL.FTZ R47, R159, R164 ;  /* 0x000000a49f2f7220 */ /* 0x000fe20000410000 */
[----:B------:R1:W2:Y:S01]  /*2990*/  F2F.F16.F32 R57, R10 ;  /* 0x0000000a00397304 */ /* 0x0002a20000200800 */
[-CC-:B------:R-:W-:Y:S01]  /*29a0*/  FFMA.FTZ R170, R170, R5.reuse, R4.reuse ;  /* 0x00000005aaaa7223 */ /* 0x180fe20000010004 */
[----:B------:R-:W-:Y:S01]  /*29b0*/  FSEL R18, R18, RZ, P5 ;  /* 0x000000ff12127208 */ /* 0x000fe20002800000 */
[-CC-:B------:R-:W-:Y:S01]  /*29c0*/  FFMA.FTZ R53, R53, R5.reuse, R4.reuse ;  /* 0x0000000535357223 */ /* 0x180fe20000010004 */
[C---:B------:R-:W-:Y:S01]  /*29d0*/  LOP3.LUT P0, RZ, R44.reuse, 0xff, RZ, 0xc0, !PT ;  /* 0x000000ff2cff7812 */ /* 0x040fe2000780c0ff */
[----:B------:R-:W-:Y:S01]  /*29e0*/  FMUL.FTZ R41, R159, R58 ;  /* 0x0000003a9f297220 */ /* 0x000fe20000410000 */
[C---:B------:R-:W-:Y:S01]  /*29f0*/  LOP3.LUT P3, RZ, R44.reuse, 0xff00, RZ, 0xc0, !PT ;  /* 0x0000ff002cff7812 */ /* 0x040fe2000786c0ff */
[----:B------:R-:W-:Y:S01]  /*2a00*/  FFMA.FTZ R167, R167, R5, R4 ;  /* 0x00000005a7a77223 */ /* 0x000fe20000010004 */
[C---:B------:R-:W-:Y:S01]  /*2a10*/  LOP3.LUT P4, RZ, R44.reuse, 0xff0000, RZ, 0xc0, !PT ;  /* 0x00ff00002cff7812 */ /* 0x040fe2000788c0ff */
[----:B------:R-:W-:Y:S01]  /*2a20*/  @P1 FADD.FTZ R47, R47, R40 ;  /* 0x000000282f2f1221 */ /* 0x000fe20000010000 */
[----:B-1----:R-:W-:Y:S01]  /*2a30*/  @P1 MOV R10, R25 ;  /* 0x00000019000a1202 */ /* 0x002fe20000000f00 */
[----:B------:R-:W-:Y:S01]  /*2a40*/  FADD.FTZ R170, R61, -R170 ;  /* 0x800000aa3daa7221 */ /* 0x000fe20000010000 */
[----:B------:R-:W-:Y:S01]  /*2a50*/  LOP3.LUT P5, RZ, R44, 0xff000000, RZ, 0xc0, !PT ;  /* 0xff0000002cff7812 */ /* 0x000fe200078ac0ff */
[----:B------:R-:W-:Y:S01]  /*2a60*/  FADD.FTZ R172, R172, -R53 ;  /* 0x80000035acac7221 */ /* 0x000fe20000010000 */
[--C-:B------:R-:W-:Y:S01]  /*2a70*/  @P1 SHF.R.U64 R40, R24, 0x10, R25.reuse ;  /* 0x0000001018281819 */ /* 0x100fe20000001219 */
[-C--:B------:R-:W-:Y:S01]  /*2a80*/  FFMA.FTZ R175, R175, R5.reuse, R4 ;  /* 0x00000005afaf7223 */ /* 0x080fe20000010004 */
[----:B------:R-:W-:Y:S01]  /*2a90*/  @P1 SHF.R.U32.HI R44, RZ, 0x10, R25 ;  /* 0x00000010ff2c1819 */ /* 0x000fe20000011619 */
[----:B------:R-:W-:Y:S01]  /*2aa0*/  @P1 FADD.FTZ R41, R41, R42 ;  /* 0x0000002a29291221 */ /* 0x000fe20000010000 */
[----:B------:R-:W-:Y:S01]  /*2ab0*/  @P1 HADD2.F32 R42, -RZ, R10.H0_H0 ;  /* 0x2000000aff2a1230 */ /* 0x000fe20000004100 */
[----:B------:R-:W-:Y:S01]  /*2ac0*/  FADD.FTZ R178, R178, -R167 ;  /* 0x800000a7b2b27221 */ /* 0x000fe20000010000 */
[----:B------:R-:W-:Y:S01]  /*2ad0*/  @P1 HADD2.F32 R40, -RZ, R40.H0_H0 ;  /* 0x20000028ff281230 */ /* 0x000fe20000004100 */
[----:B------:R-:W-:Y:S01]  /*2ae0*/  FFMA.FTZ R182, R182, R5, R4 ;  /* 0x00000005b6b67223 */ /* 0x000fe20000010004 */
[----:B------:R-:W-:Y:S01]  /*2af0*/  @P1 HADD2.F32 R44, -RZ, R44.H0_H0 ;  /* 0x2000002cff2c1230 */ /* 0x000fe20000004100 */
[----:B------:R-:W-:Y:S01]  /*2b00*/  FMUL.FTZ R51, R159, R170 ;  /* 0x000000aa9f337220 */ /* 0x000fe20000410000 */
[----:B------:R1:W3:Y:S01]  /*2b10*/  F2F.F16.F32 R10, R12 ;  /* 0x0000000c000a7304 */ /* 0x0002e20000200800 */
[----:B------:R-:W-:-:S02]  /*2b20*/  FADD.FTZ R186, R186, -R175 ;  /* 0x800000afbaba7221 */ /* 0x000fc40000010000 */
[C---:B------:R-:W-:Y:S02]  /*2b30*/  FMUL.FTZ R49, R159.reuse, R172 ;  /* 0x000000ac9f317220 */ /* 0x040fe40000410000 */
[----:B------:R-:W-:Y:S02]  /*2b40*/  FMUL.FTZ R53, R159, R178 ;  /* 0x000000b29f357220 */ /* 0x000fe40000410000 */
[----:B------:R-:W-:Y:S01]  /*2b50*/  FADD.FTZ R182, R171, -R182 ;  /* 0x800000b6abb67221 */ /* 0x000fe20000010000 */
[----:B------:R4:W0:Y:S01]  /*2b60*/  F2F.F16.F32 R61, R6 ;  /* 0x00000006003d7304 */ /* 0x0008220000200800 */
[----:B------:R-:W-:Y:S01]  /*2b70*/  @P1 FADD.FTZ R51, R51, R42 ;  /* 0x0000002a33331221 */ /* 0x000fe20000010000 */
[----:B------:R-:W-:Y:S01]  /*2b80*/  @P1 HADD2.F32 R42, -RZ, R45.H0_H0 ;  /* 0x2000002dff2a1230 */ /* 0x000fe20000004100 */
[-C--:B------:R-:W-:Y:S02]  /*2b90*/  FMUL.FTZ R32, R39, R158.reuse ;  /* 0x0000009e27207220 */ /* 0x080fe40000410000 */
[----:B------:R-:W-:-:S02]  /*2ba0*/  FMUL.FTZ R34, R33, R158 ;  /* 0x0000009e21227220 */ /* 0x000fc40000410000 */
[----:B------:R-:W-:Y:S01]  /*2bb0*/  FMUL.FTZ R36, R35, R158 ;  /* 0x0000009e23247220 */ /* 0x000fe20000410000 */
[----:B------:R0:W0:Y:S01]  /*2bc0*/  F2F.F16.F32 R161, R14 ;  /* 0x0000000e00a17304 */ /* 0x0000220000200800 */
[----:B------:R-:W-:Y:S02]  /*2bd0*/  FFMA.FTZ R190, R190, R5, R4 ;  /* 0x00000005bebe7223 */ /* 0x000fe40000010004 */
[----:B------:R-:W-:Y:S01]  /*2be0*/  @P1 FADD.FTZ R49, R49, R40 ;  /* 0x0000002831311221 */ /* 0x000fe20000010000 */
[----:B------:R-:W-:Y:S01]  /*2bf0*/  @P1 HADD2.F32 R40, -RZ, R43.H0_H0 ;  /* 0x2000002bff281230 */ /* 0x000fe20000004100 */
[----:B------:R-:W-:Y:S02]  /*2c00*/  FMUL.FTZ R45, R159, R186 ;  /* 0x000000ba9f2d7220 */ /* 0x000fe40000410000 */
[----:B------:R-:W-:Y:S01]  /*2c10*/  @P1 FADD.FTZ R53, R53, R44 ;  /* 0x0000002c35351221 */ /* 0x000fe20000010000 */
[----:B------:R-:W-:Y:S01]  /*2c20*/  @P1 MOV R44, R27 ;  /* 0x0000001b002c1202 */ /* 0x000fe20000000f00 */
[----:B------:R-:W-:Y:S01]  /*2c30*/  FMUL.FTZ R38, R37, R158 ;  /* 0x0000009e25267220 */ /* 0x000fe20000410000 */
[----:B------:R-:W0:Y:S01]  /*2c40*/  F2F.F16.F32 R171, R18 ;  /* 0x0000001200ab7304 */ /* 0x000e220000200800 */
[----:B------:R-:W-:-:S02]  /*2c50*/  FMUL.FTZ R43, R159, R182 ;  /* 0x000000b69f2b7220 */ /* 0x000fc40000410000 */
[-C--:B-1----:R-:W-:Y:S01]  /*2c60*/  FMUL.FTZ R12, R41, R158.reuse ;  /* 0x0000009e290c7220 */ /* 0x082fe20000410000 */
[----:B------:R-:W-:Y:S01]  /*2c70*/  @P1 HADD2.F32 R56, -RZ, R44.H0_H0 ;  /* 0x2000002cff381230 */ /* 0x000fe20000004100 */
[----:B------:R-:W-:Y:S02]  /*2c80*/  FMUL.FTZ R32, R32, c[0x0][0x1e8] ;  /* 0x00007a0020207a20 */ /* 0x000fe40000410000 */
[----:B------:R-:W-:Y:S02]  /*2c90*/  FMUL.FTZ R34, R34, c[0x0][0x1e8] ;  /* 0x00007a0022227a20 */ /* 0x000fe40000410000 */
[----:B------:R-:W-:Y:S01]  /*2ca0*/  FMUL.FTZ R36, R36, c[0x0][0x1e8] ;  /* 0x00007a0024247a20 */ /* 0x000fe20000410000 */
[----:B------:R-:W-:Y:S01]  /*2cb0*/  FSEL R32, R32, RZ, P6 ;  /* 0x000000ff20207208 */ /* 0x000fe20003000000 */
[----:B------:R-:W-:Y:S01]  /*2cc0*/  FADD.FTZ R190, R177, -R190 ;  /* 0x800000beb1be7221 */ /* 0x000fe20000010000 */
[----:B------:R-:W-:Y:S01]  /*2cd0*/  FSEL R34, R34, RZ, P0 ;  /* 0x000000ff22227208 */ /* 0x000fe20000000000 */
[----:B------:R-:W-:Y:S01]  /*2ce0*/  @P1 FADD.FTZ R45, R45, R42 ;  /* 0x0000002a2d2d1221 */ /* 0x000fe20000010000 */
[----:B------:R-:W-:Y:S01]  /*2cf0*/  FSEL R36, R36, RZ, P3 ;  /* 0x000000ff24247208 */ /* 0x000fe20001800000 */
[-C--:B----4-:R-:W-:Y:S01]  /*2d00*/  FMUL.FTZ R6, R47, R158.reuse ;  /* 0x0000009e2f067220 */ /* 0x090fe20000410000 */
[C---:B------:R-:W-:Y:S01]  /*2d10*/  LOP3.LUT P6, RZ, R46.reuse, 0xff, RZ, 0xc0, !PT ;  /* 0x000000ff2eff7812 */ /* 0x040fe200078cc0ff */
[-C--:B------:R-:W-:Y:S01]  /*2d20*/  FMUL.FTZ R42, R49, R158.reuse ;  /* 0x0000009e312a7220 */ /* 0x080fe20000410000 */
[C---:B------:R-:W-:Y:S01]  /*2d30*/  LOP3.LUT P0, RZ, R46.reuse, 0xff00, RZ, 0xc0, !PT ;  /* 0x0000ff002eff7812 */ /* 0x040fe2000780c0ff */
[----:B0-----:R-:W-:Y:S01]  /*2d40*/  FMUL.FTZ R14, R51, R158 ;  /* 0x0000009e330e7220 */ /* 0x001fe20000410000 */
[----:B------:R-:W-:Y:S01]  /*2d50*/  LOP3.LUT P3, RZ, R46, 0xff0000, RZ, 0xc0, !PT ;  /* 0x00ff00002eff7812 */ /* 0x000fe2000786c0ff */
[----:B------:R-:W-:Y:S01]  /*2d60*/  FMUL.FTZ R38, R38, c[0x0][0x1e8] ;  /* 0x00007a0026267a20 */ /* 0x000fe20000410000 */
[----:B------:R-:W0:Y:S01]  /*2d70*/  F2F.F16.F32 R175, R34 ;  /* 0x0000002200af7304 */ /* 0x000e220000200800 */
[----:B------:R-:W-:-:S02]  /*2d80*/  @P1 FADD.FTZ R43, R43, R40 ;  /* 0x000000282b2b1221 */ /* 0x000fc40000010000 */
[----:B------:R-:W-:Y:S01]  /*2d90*/  FMUL.FTZ R40, R12, c[0x0][0x1e8] ;  /* 0x00007a000c287a20 */ /* 0x000fe20000410000 */
[----:B------:R-:W-:Y:S01]  /*2da0*/  FSEL R38, R38, RZ, P4 ;  /* 0x000000ff26267208 */ /* 0x000fe20002000000 */
[----:B------:R-:W-:Y:S01]  /*2db0*/  FMUL.FTZ R55, R159, R190 ;  /* 0x000000be9f377220 */ /* 0x000fe20000410000 */
[----:B------:R-:W-:Y:S01]  /*2dc0*/  LOP3.LUT P4, RZ, R46, 0xff000000, RZ, 0xc0, !PT ;  /* 0xff0000002eff7812 */ /* 0x000fe2000788c0ff */
[----:B------:R-:W-:Y:S01]  /*2dd0*/  FMUL.FTZ R6, R6, c[0x0][0x1e8] ;  /* 0x00007a0006067a20 */ /* 0x000fe20000410000 */
[----:B------:R1:W4:Y:S01]  /*2de0*/  F2F.F16.F32 R12, R16 ;  /* 0x00000010000c7304 */ /* 0x0003220000200800 */
[----:B------:R-:W-:Y:S01]  /*2df0*/  FMUL.FTZ R42, R42, c[0x0][0x1e8] ;  /* 0x00007a002a2a7a20 */ /* 0x000fe20000410000 */
[----:B------:R-:W-:Y:S01]  /*2e00*/  FSEL R40, R40, RZ, P6 ;  /* 0x000000ff28287208 */ /* 0x000fe20003000000 */
[-C--:B------:R-:W-:Y:S01]  /*2e10*/  FMUL.FTZ R44, R53, R158.reuse ;  /* 0x0000009e352c7220 */ /* 0x080fe20000410000 */
[----:B------:R-:W-:Y:S01]  /*2e20*/  FSEL R6, R6, RZ, P5 ;  /* 0x000000ff06067208 */ /* 0x000fe20002800000 */
[----:B------:R-:W-:Y:S01]  /*2e30*/  @P1 FADD.FTZ R55, R55, R56 ;  /* 0x0000003837371221 */ /* 0x000fe20000010000 */
[----:B------:R-:W-:Y:S01]  /*2e40*/  FSEL R42, R42, RZ, P0 ;  /* 0x000000ff2a2a7208 */ /* 0x000fe20000000000 */
[----:B------:R-:W-:Y:S01]  /*2e50*/  FMUL.FTZ R46, R44, c[0x0][0x1e8] ;  /* 0x00007a002c2e7a20 */ /* 0x000fe20000410000 */
[----:B------:R-:W-:Y:S01]  /*2e60*/  LOP3.LUT P5, RZ, R48, 0xff, RZ, 0xc0, !PT ;  /* 0x000000ff30ff7812 */ /* 0x000fe200078ac0ff */
[----:B-1----:R-:W-:Y:S01]  /*2e70*/  FMUL.FTZ R16, R14, c[0x0][0x1e8] ;  /* 0x00007a000e107a20 */ /* 0x002fe20000410000 */
[C---:B------:R-:W-:Y:S01]  /*2e80*/  LOP3.LUT P6, RZ, R48.reuse, 0xff00, RZ, 0xc0, !PT ;  /* 0x0000ff0030ff7812 */ /* 0x040fe200078cc0ff */
[-C--:B------:R-:W-:Y:S01]  /*2e90*/  FMUL.FTZ R54, R43, R158.reuse ;  /* 0x0000009e2b367220 */ /* 0x080fe20000410000 */
[----:B------:R-:W-:Y:S01]  /*2ea0*/  LOP3.LUT P0, RZ, R48, 0xff0000, RZ, 0xc0, !PT ;  /* 0x00ff000030ff7812 */ /* 0x000fe2000780c0ff */
[-CC-:B------:R-:W-:Y:S01]  /*2eb0*/  FFMA.FTZ R192, R192, R5.reuse, R4.reuse ;  /* 0x00000005c0c07223 */ /* 0x180fe20000010004 */
[----:B------:R-:W-:Y:S01]  /*2ec0*/  FSEL R44, R16, RZ, P3 ;  /* 0x000000ff102c7208 */ /* 0x000fe20001800000 */
[-C--:B------:R-:W-:Y:S01]  /*2ed0*/  FMUL.FTZ R16, R45, R158.reuse ;  /* 0x0000009e2d107220 */ /* 0x080fe20000410000 */
[----:B------:R-:W-:Y:S01]  /*2ee0*/  LOP3.LUT P3, RZ, R48, 0xff000000, RZ, 0xc0, !PT ;  /* 0xff00000030ff7812 */ /* 0x000fe2000786c0ff */
[----:B------:R-:W-:Y:S01]  /*2ef0*/  FMUL.FTZ R48, R55, R158 ;  /* 0x0000009e37307220 */ /* 0x000fe20000410000 */
[----:B------:R-:W-:Y:S01]  /*2f00*/  @P1 SHF.R.U32.HI R34, RZ, 0x10, R27 ;  /* 0x00000010ff221819 */ /* 0x000fe2000001161b */
[-C--:B------:R-:W-:Y:S01]  /*2f10*/  FFMA.FTZ R165, R165, R5.reuse, R4 ;  /* 0x00000005a5a57223 */ /* 0x080fe20000010004 */
[----:B------:R1:W0:Y:S01]  /*2f20*/  F2F.F16.F32 R14, R32 ;  /* 0x00000020000e7304 */ /* 0x0002220000200800 */
[----:B------:R-:W-:Y:S01]  /*2f30*/  FMUL.FTZ R54, R54, c[0x0][0x1e8] ;  /* 0x00007a0036367a20 */ /* 0x000fe20000410000 */
[----:B------:R-:W-:Y:S01]  /*2f40*/  FSEL R46, R46, RZ, P4 ;  /* 0x000000ff2e2e7208 */ /* 0x000fe20002000000 */
[----:B------:R-:W-:Y:S01]  /*2f50*/  FMUL.FTZ R18, R16, c[0x0][0x1e8] ;  /* 0x00007a0010127a20 */ /* 0x000fe20000410000 */
[----:B------:R-:W-:Y:S01]  /*2f60*/  LOP3.LUT P4, RZ, R50, 0xff, RZ, 0xc0, !PT ;  /* 0x000000ff32ff7812 */ /* 0x000fe2000788c0ff */
[----:B------:R-:W-:Y:S01]  /*2f70*/  FMUL.FTZ R48, R48, c[0x0][0x1e8] ;  /* 0x00007a0030307a20 */ /* 0x000fe20000410000 */
[----:B------:R-:W-:Y:S01]  /*2f80*/  FSEL R54, R54, RZ, P5 ;  /* 0x000000ff36367208 */ /* 0x000fe20002800000 */
[----:B------:R-:W-:Y:S01]  /*2f90*/  FADD.FTZ R192, R181, -R192 ;  /* 0x800000c0b5c07221 */ /* 0x000fe20000010000 */
[----:B------:R0:W2:Y:S01]  /*2fa0*/  F2F.F16.F32 R16, R36 ;  /* 0x0000002400107304 */ /* 0x0000a20000200800 */
[-CC-:B------:R-:W-:Y:S01]  /*2fb0*/  FFMA.FTZ R179, R179, R5.reuse, R4.reuse ;  /* 0x00000005b3b37223 */ /* 0x180fe20000010004 */
[----:B-1----:R-:W-:Y:S01]  /*2fc0*/  FSEL R32, R18, RZ, P6 ;  /* 0x000000ff12207208 */ /* 0x002fe20003000000 */
[-CC-:B------:R-:W-:Y:S01]  /*2fd0*/  FFMA.FTZ R180, R180, R5.reuse, R4.reuse ;  /* 0x00000005b4b47223 */ /* 0x180fe20000010004 */
[----:B------:R-:W-:Y:S01]  /*2fe0*/  FSEL R48, R48, RZ, P0 ;  /* 0x000000ff30307208 */ /* 0x000fe20000000000 */
[----:B------:R-:W-:Y:S01]  /*2ff0*/  FADD.FTZ R176, R176, -R165 ;  /* 0x800000a5b0b07221 */ /* 0x000fe20000010000 */
[----:B------:R-:W-:Y:S01]  /*3000*/  LOP3.LUT P5, RZ, R50, 0xff00, RZ, 0xc0, !PT ;  /* 0x0000ff0032ff7812 */ /* 0x000fe200078ac0ff */
[----:B------:R-:W-:Y:S01]  /*3010*/  FFMA.FTZ R173, R173, R5, R4 ;  /* 0x00000005adad7223 */ /* 0x000fe20000010004 */
[----:B------:R1:W2:Y:S01]  /*3020*/  F2F.F16.F32 R181, R40 ;  /* 0x0000002800b57304 */ /* 0x0002a20000200800 */
[----:B0-----:R-:W-:Y:S01]  /*3030*/  @P1 MOV R36, R28 ;  /* 0x0000001c00241202 */ /* 0x001fe20000000f00 */
[----:B------:R-:W-:Y:S01]  /*3040*/  FADD.FTZ R196, R196, -R179 ;  /* 0x800000b3c4c47221 */ /* 0x000fe20000010000 */
[C---:B------:R-:W-:Y:S01]  /*3050*/  LOP3.LUT P6, RZ, R50.reuse, 0xff0000, RZ, 0xc0, !PT ;  /* 0x00ff000032ff7812 */ /* 0x040fe200078cc0ff */
[----:B------:R-:W-:Y:S01]  /*3060*/  FADD.FTZ R180, R169, -R180 ;  /* 0x800000b4a9b47221 */ /* 0x000fe20000010000 */
[----:B------:R-:W-:Y:S01]  /*3070*/  LOP3.LUT P0, RZ, R50, 0xff000000, RZ, 0xc0, !PT ;  /* 0xff00000032ff7812 */ /* 0x000fe2000780c0ff */
[----:B------:R-:W-:Y:S01]  /*3080*/  @P1 HADD2.F32 R34, -RZ, R34.H0_H0 ;  /* 0x20000022ff221230 */ /* 0x000fe20000004100 */
[C---:B------:R-:W-:Y:S01]  /*3090*/  FMUL.FTZ R167, R159.reuse, R176 ;  /* 0x000000b09fa77220 */ /* 0x040fe20000410000 */
[--C-:B------:R-:W-:Y:S01]  /*30a0*/  @P1 SHF.R.U64 R50, R28, 0x10, R29.reuse ;  /* 0x000000101c321819 */ /* 0x100fe2000000121d */
[----:B------:R0:W2:Y:S01]  /*30b0*/  F2F.F16.F32 R191, R38 ;  /* 0x0000002600bf7304 */ /* 0x0000a20000200800 */
[----:B-1----:R-:W-:Y:S01]  /*30c0*/  @P1 SHF.R.U32.HI R40, RZ, 0x10, R29 ;  /* 0x00000010ff281819 */ /* 0x002fe2000001161d */
[----:B------:R-:W-:Y:S01]  /*30d0*/  FADD.FTZ R184, R184, -R173 ;  /* 0x800000adb8b87221 */ /* 0x000fe20000010000 */
[----:B------:R-:W-:Y:S01]  /*30e0*/  @P1 HADD2.F32 R36, -RZ, R36.H0_H0 ;  /* 0x20000024ff241230 */ /* 0x000fe20000004100 */
[----:B------:R-:W-:-:S02]  /*30f0*/  FMUL.FTZ R169, R159, R196 ;  /* 0x000000c49fa97220 */ /* 0x000fc40000410000 */
[----:B------:R-:W-:Y:S01]  /*3100*/  @P1 HADD2.F32 R40, -RZ, R40.H0_H0 ;  /* 0x20000028ff281230 */ /* 0x000fe20000004100 */
[----:B------:R-:W-:Y:S01]  /*3110*/  FMUL.FTZ R59, R159, R180 ;  /* 0x000000b49f3b7220 */ /* 0x000fe20000410000 */
[----:B------:R1:W1:Y:S01]  /*3120*/  F2F.F16.F32 R18, R6 ;  /* 0x0000000600127304 */ /* 0x0002620000200800 */
[----:B0-----:R-:W-:Y:S01]  /*3130*/  @P1 MOV R38, R29 ;  /* 0x0000001d00261202 */ /* 0x001fe20000000f00 */
[----:B------:R-:W-:Y:S01]  /*3140*/  @P1 FADD.FTZ R167, R167, R34 ;  /* 0x00000022a7a71221 */ /* 0x000fe20000010000 */
[----:B------:R-:W-:Y:S01]  /*3150*/  @P1 HADD2.F32 R34, -RZ, R50.H0_H0 ;  /* 0x20000032ff221230 */ /* 0x000fe20000004100 */
[----:B------:R-:W-:Y:S02]  /*3160*/  FMUL.FTZ R163, R159, R184 ;  /* 0x000000b89fa37220 */ /* 0x000fe40000410000 */
[----:B------:R-:W-:Y:S02]  /*3170*/  @P1 FADD.FTZ R169, R169, R40 ;  /* 0x00000028a9a91221 */ /* 0x000fe40000010000 */
[----:B------:R-:W-:Y:S01]  /*3180*/  @P1 FADD.FTZ R59, R59, R36 ;  /* 0x000000243b3b1221 */ /* 0x000fe20000010000 */
[----:B------:R-:W-:Y:S01]  /*3190*/  @P1 HADD2.F32 R36, -RZ, R38.H0_H0 ;  /* 0x20000026ff241230 */ /* 0x000fe20000004100 */
[----:B------:R-:W-:Y:S01]  /*31a0*/  FMUL.FTZ R165, R159, R192 ;  /* 0x000000c09fa57220 */ /* 0x000fe20000410000 */
[----:B------:R0:W0:Y:S01]  /*31b0*/  F2F.F16.F32 R56, R44 ;  /* 0x0000002c00387304 */ /* 0x0000220000200800 */
[----:B------:R-:W-:-:S02]  /*31c0*/  @P1 FADD.FTZ R163, R163, R34 ;  /* 0x00000022a3a31221 */ /* 0x000fc40000010000 */
[-C--:B------:R-:W-:Y:S02]  /*31d0*/  FMUL.FTZ R40, R169, R158.reuse ;  /* 0x0000009ea9287220 */ /* 0x080fe40000410000 */
[----:B------:R-:W-:Y:S02]  /*31e0*/  @P1 FADD.FTZ R165, R165, R36 ;  /* 0x00000024a5a51221 */ /* 0x000fe40000010000 */
[-C--:B------:R-:W-:Y:S01]  /*31f0*/  FMUL.FTZ R36, R163, R158.reuse ;  /* 0x0000009ea3247220 */ /* 0x080fe20000410000 */
[----:B------:R-:W0:Y:S01]  /*3200*/  F2F.F16.F32 R193, R54 ;  /* 0x0000003600c17304 */ /* 0x000e220000200800 */
[----:B------:R-:W-:Y:S02]  /*3210*/  FMUL.FTZ R40, R40, c[0x0][0x1e8] ;  /* 0x00007a0028287a20 */ /* 0x000fe40000410000 */
[-C--:B-1----:R-:W-:Y:S02]  /*3220*/  FMUL.FTZ R6, R167, R158.reuse ;  /* 0x0000009ea7067220 */ /* 0x082fe40000410000 */
[----:B------:R-:W-:Y:S01]  /*3230*/  FMUL.FTZ R36, R36, c[0x0][0x1e8] ;  /* 0x00007a0024247a20 */ /* 0x000fe20000410000 */
[----:B------:R-:W-:Y:S01]  /*3240*/  FSEL R40, R40, RZ, P0 ;  /* 0x000000ff28287208 */ /* 0x000fe20000000000 */
[-CC-:B------:R-:W-:Y:S01]  /*3250*/  FFMA.FTZ R183, R183, R5.reuse, R4.reuse ;  /* 0x00000005b7b77223 */ /* 0x180fe20000010004 */
[----:B------:R-:W-:Y:S01]  /*3260*/  ISETP.NE.U32.AND P0, PT, RZ, c[0x0][0x258], PT ;  /* 0x00009600ff007a0c */ /* 0x000fe20003f05070 */
[-CC-:B------:R-:W-:Y:S01]  /*3270*/  FFMA.FTZ R185, R185, R5.reuse, R4.reuse ;  /* 0x00000005b9b97223 */ /* 0x180fe20000010004 */
[----:B------:R-:W-:Y:S01]  /*3280*/  FSEL R36, R36, RZ, P5 ;  /* 0x000000ff24247208 */ /* 0x000fe20002800000 */
[-CC-:B------:R-:W-:Y:S01]  /*3290*/  FFMA.FTZ R187, R187, R5.reuse, R4.reuse ;  /* 0x00000005bbbb7223 */ /* 0x180fe20000010004 */
[----:B------:R-:W-:Y:S01]  /*32a0*/  ISETP.NE.AND.EX P0, PT, RZ, c[0x0][0x25c], PT, P0 ;  /* 0x00009700ff007a0c */ /* 0x000fe20003f05300 */
[----:B------:R-:W-:Y:S01]  /*32b0*/  FMUL.FTZ R6, R6, c[0x0][0x1e8] ;  /* 0x00007a0006067a20 */ /* 0x000fe20000410000 */
[----:B------:R1:W2:Y:S01]  /*32c0*/  F2F.F16.F32 R50, R42 ;  /* 0x0000002a00327304 */ /* 0x0002a20000200800 */
[----:B------:R-:W-:Y:S01]  /*32d0*/  FFMA.FTZ R4, R200, R5, R4 ;  /* 0x00000005c8047223 */ /* 0x000fe20000010004 */
[----:B------:R-:W-:Y:S01]  /*32e0*/  @P1 MOV R5, R31 ;  /* 0x0000001f00051202 */ /* 0x000fe20000000f00 */
[-C--:B------:R-:W-:Y:S01]  /*32f0*/  FMUL.FTZ R34, R59, R158.reuse ;  /* 0x0000009e3b227220 */ /* 0x080fe20000410000 */
[----:B------:R-:W-:Y:S01]  /*3300*/  FSEL R6, R6, RZ, P3 ;  /* 0x000000ff06067208 */ /* 0x000fe20001800000 */
[----:B------:R-:W-:Y:S01]  /*3310*/  FMUL.FTZ R38, R165, R158 ;  /* 0x0000009ea5267220 */ /* 0x000fe20000410000 */
[----:B------:R-:W-:Y:S01]  /*3320*/  LOP3.LUT P3, RZ, R52, 0xff, RZ, 0xc0, !PT ;  /* 0x000000ff34ff7812 */ /* 0x000fe2000786c0ff */
[----:B0-----:R-:W-:Y:S01]  /*3330*/  FADD.FTZ R44, R189, -R4 ;  /* 0x80000004bd2c7221 */ /* 0x001fe20000010000 */
[----:B------:R-:W-:Y:S01]  /*3340*/  @P1 MOV R4, R30 ;  /* 0x0000001e00041202 */ /* 0x000fe20000000f00 */
[----:B------:R-:W-:Y:S01]  /*3350*/  FMUL.FTZ R34, R34, c[0x0][0x1e8] ;  /* 0x00007a0022227a20 */ /* 0x000fe20000410000 */
[----:B------:R-:W0:Y:S01]  /*3360*/  F2F.F16.F32 R48, R48 ;  /* 0x0000003000307304 */ /* 0x000e220000200800 */
[----:B------:R-:W-:Y:S01]  /*3370*/  FMUL.FTZ R38, R38, c[0x0][0x1e8] ;  /* 0x00007a0026267a20 */ /* 0x000fe20000410000 */
[----:B-1----:R-:W-:Y:S01]  /*3380*/  @P1 SHF.R.U64 R42, R30, 0x10, R31 ;  /* 0x000000101e2a1819 */ /* 0x002fe2000000121f */
[----:B------:R-:W-:Y:S01]  /*3390*/  FADD.FTZ R194, R194, -R183 ;  /* 0x800000b7c2c27221 */ /* 0x000fe20000010000 */
[----:B------:R-:W-:Y:S01]  /*33a0*/  @P1 HADD2.F32 R4, -RZ, R4.H0_H0 ;  /* 0x20000004ff041230 */ /* 0x000fe20000004100 */
[----:B------:R-:W-:Y:S01]  /*33b0*/  FSEL R34, R34, RZ, P4 ;  /* 0x000000ff22227208 */ /* 0x000fe20002000000 */
[----:B------:R-:W-:Y:S01]  /*33c0*/  FADD.FTZ R198, R198, -R185 ;  /* 0x800000b9c6c67221 */ /* 0x000fe20000010000 */
[----:B------:R-:W-:Y:S01]  /*33d0*/  FSEL R38, R38, RZ, P6 ;  /* 0x000000ff26267208 */ /* 0x000fe20003000000 */
[----:B------:R-:W1:Y:S01]  /*33e0*/  F2F.F16.F32 R54, R6 ;  /* 0x0000000600367304 */ /* 0x000e620000200800 */
[----:B------:R-:W-:Y:S01]  /*33f0*/  FMUL.FTZ R173, R159, R194 ;  /* 0x000000c29fad7220 */ /* 0x000fe20000410000 */
[----:B------:R-:W-:Y:S01]  /*3400*/  LOP3.LUT P4, RZ, R52, 0xff00, RZ, 0xc0, !PT ;  /* 0x0000ff0034ff7812 */ /* 0x000fe2000788c0ff */
[----:B------:R-:W-:Y:S01]  /*3410*/  FADD.FTZ R188, R188, -R187 ;  /* 0x800000bbbcbc7221 */ /* 0x000fe20000010000 */
[C---:B------:R-:W-:Y:S01]  /*3420*/  LOP3.LUT P5, RZ, R52.reuse, 0xff0000, RZ, 0xc0, !PT ;  /* 0x00ff000034ff7812 */ /* 0x040fe200078ac0ff */
[----:B------:R-:W-:Y:S01]  /*3430*/  @P1 FADD.FTZ R173, R173, R4 ;  /* 0x00000004adad1221 */ /* 0x000fe20000010000 */
[----:B------:R-:W-:Y:S01]  /*3440*/  LOP3.LUT P6, RZ, R52, 0xff000000, RZ, 0xc0, !PT ;  /* 0xff00000034ff7812 */ /* 0x000fe200078cc0ff */
[C---:B------:R-:W-:Y:S01]  /*3450*/  FMUL.FTZ R177, R159.reuse, R198 ;  /* 0x000000c69fb17220 */ /* 0x040fe20000410000 */
[----:B------:R-:W0:Y:S01]  /*3460*/  F2F.F16.F32 R36, R36 ;  /* 0x0000002400247304 */ /* 0x000e220000200800 */
[C---:B------:R-:W-:Y:S01]  /*3470*/  FMUL.FTZ R179, R159.reuse, R188 ;  /* 0x000000bc9fb37220 */ /* 0x040fe20000410000 */
[----:B------:R-:W-:Y:S01]  /*3480*/  @P0 F2FP.PACK_AB R7, RZ, R7 ;  /* 0x00000007ff07023e */ /* 0x000fe200000000ff */
[----:B------:R-:W-:Y:S01]  /*3490*/  FMUL.FTZ R159, R159, R44 ;  /* 0x0000002c9f9f7220 */ /* 0x000fe20000410000 */
[----:B------:R-:W-:-:S02]  /*34a0*/  @P0 F2FP.PACK_AB R9, RZ, R9 ;  /* 0x00000009ff09023e */ /* 0x000fc400000000ff */
[----:B------:R-:W-:Y:S02]  /*34b0*/  @P0 F2FP.PACK_AB R11, RZ, R11 ;  /* 0x0000000bff0b023e */ /* 0x000fe400000000ff */
[----:B------:R0:W1:Y:S01]  /*34c0*/  F2F.F16.F32 R58, R46 ;  /* 0x0000002e003a7304 */ /* 0x0000620000200800 */
[----:B------:R-:W-:Y:S02]  /*34d0*/  @P0 F2FP.PACK_AB R13, RZ, R13 ;  /* 0x0000000dff0d023e */ /* 0x000fe400000000ff */
[----:B------:R-:W-:Y:S02]  /*34e0*/  @P0 PRMT R152, R7, 0x7610, R152 ;  /* 0x0000761007980816 */ /* 0x000fe40000000098 */
[----:B------:R-:W-:Y:S02]  /*34f0*/  @P0 PRMT R153, R9, 0x7610, R153 ;  /* 0x0000761009990816 */ /* 0x000fe40000000099 */
[----:B------:R-:W-:Y:S01]  /*3500*/  @P0 PRMT R154, R11, 0x7610, R154 ;  /* 0x000076100b9a0816 */ /* 0x000fe2000000009a */
[----:B------:R1:W2:Y:S01]  /*3510*/  F2F.F16.F32 R52, R32 ;  /* 0x0000002000347304 */ /* 0x0002a20000200800 */
[----:B0-----:R-:W-:-:S02]  /*3520*/  @P1 SHF.R.U32.HI R46, RZ, 0x10, R31 ;  /* 0x00000010ff2e1819 */ /* 0x001fc4000001161f */
[----:B------:R-:W-:Y:S02]  /*3530*/  @P0 F2FP.PACK_AB R17, RZ, R17 ;  /* 0x00000011ff11023e */ /* 0x000fe400000000ff */
[----:B------:R-:W-:Y:S01]  /*3540*/  @P0 PRMT R155, R13, 0x7610, R155 ;  /* 0x000076100d9b0816 */ /* 0x000fe2000000009b */
[----:B------:R-:W-:Y:S02]  /*3550*/  @P1 HADD2.F32 R4, -RZ, R46.H0_H0 ;  /* 0x2000002eff041230 */ /* 0x000fe40000004100 */
[----:B-1----:R-:W-:Y:S02]  /*3560*/  @P1 HADD2.F32 R32, -RZ, R42.H0_H0 ;  /* 0x2000002aff201230 */ /* 0x002fe40000004100 */
[----:B------:R-:W-:Y:S01]  /*3570*/  @P1 HADD2.F32 R42, -RZ, R5.H0_H0 ;  /* 0x20000005ff2a1230 */ /* 0x000fe20000004100 */
[----:B------:R-:W-:Y:S02]  /*3580*/  @P1 FADD.FTZ R159, R159, R4 ;  /* 0x000000049f9f1221 */ /* 0x000fe40000010000 */
[----:B------:R-:W-:-:S02]  /*3590*/  @P1 FADD.FTZ R177, R177, R32 ;  /* 0x00000020b1b11221 */ /* 0x000fc40000010000 */
[----:B------:R-:W-:Y:S01]  /*35a0*/  @P1 FADD.FTZ R179, R179, R42 ;  /* 0x0000002ab3b31221 */ /* 0x000fe20000010000 */
[----:B------:R-:W-:Y:S05]  /*35b0*/  @!P0 BRA `(.L_x_2258) ;  /* 0x0000008000008947 */ /* 0x000fea0003800000 */
[----:B--234-:R-:W-:Y:S01]  /*35c0*/  LOP3.LUT R4, R153, 0xffff, RZ, 0xc0, !PT ;  /* 0x0000ffff99047812 */ /* 0x01cfe200078ec0ff */
[----:B------:R-:W-:Y:S01]  /*35d0*/  HFMA2.MMA R6, -RZ, RZ, 0, 4.76837158203125e-07 ;  /* 0x00000008ff067435 */ /* 0x000fe200000001ff */
[----:B------:R-:W-:-:S03]  /*35e0*/  PRMT R7, R154, 0x5410, R155 ;  /* 0x000054109a077816 */ /* 0x000fc6000000009b */
[----:B------:R-:W-:-:S05]  /*35f0*/  IMAD.WIDE.U32 R4, R4, 0x10000, RZ ;  /* 0x0001000004047825 */ /* 0x000fca00078e00ff */
[----:B------:R-:W-:Y:S01]  /*3600*/  LOP3.LUT R5, R7, R5, RZ, 0xfc, !PT ;  /* 0x0000000507057212 */ /* 0x000fe200078efcff */
[----:B------:R-:W-:Y:S01]  /*3610*/  IMAD.WIDE.U32 R6, R65, R6, c[0x0][0x258] ;  /* 0x0000960041067625 */ /* 0x000fe200078e0006 */
[----:B------:R-:W-:-:S05]  /*3620*/  LOP3.LUT R4, R4, 0xffff, R152, 0xf8, !PT ;  /* 0x0000ffff04047812 */ /* 0x000fca00078ef898 */
[----:B------:R0:W-:Y:S02]  /*3630*/  STG.E.64 [R6.64], R4 ;  /* 0x0000000406007986 */ /* 0x0001e4000c101b04 */
.L_x_2258:
[----:B--234-:R-:W-:Y:S01]  /*3640*/  @P0 F2FP.PACK_AB R39, RZ, R39 ;  /* 0x00000027ff27023e */ /* 0x01cfe200000000ff */
[----:B0-----:R-:W-:Y:S01]  /*3650*/  IMAD.WIDE.U32 R6, R8, 0x10000, RZ ;  /* 0x0001000008067825 */ /* 0x001fe200078e00ff */
[----:B------:R-:W-:Y:S01]  /*3660*/  @P0 F2FP.PACK_AB R15, RZ, R15 ;  /* 0x0000000fff0f023e */ /* 0x000fe200000000ff */
[----:B------:R-:W0:Y:S01]  /*3670*/  F2F.F16.F32 R40, R40 ;  /* 0x0000002800287304 */ /* 0x000e220000200800 */
[----:B------:R-:W-:Y:S01]  /*3680*/  SHF.L.U32 R10, R10, 0x10, RZ ;  /* 0x000000100a0a7819 */ /* 0x000fe200000006ff */
[----:B------:R-:W-:Y:S01]  /*3690*/  IMAD.WIDE.U32 R4, R16, 0x10000, RZ ;  /* 0x0001000010047825 */ /* 0x000fe200078e00ff */
[----:B------:R-:W-:Y:S02]  /*36a0*/  @P0 PRMT R155, R39, 0x7610, R155 ;  /* 0x00007610279b0816 */ /* 0x000fe4000000009b */
[----:B------:R-:W-:Y:S01]  /*36b0*/  @P0 F2FP.PACK_AB R19, RZ, R19 ;  /* 0x00000013ff13023e */ /* 0x000fe200000000ff */
[----:B------:R-:W-:Y:S01]  /*36c0*/  IMAD.WIDE.U32 R8, R12, 0x10000, RZ ;  /* 0x000100000c087825 */ /* 0x000fe200078e00ff */
[----:B------:R-:W-:Y:S01]  /*36d0*/  SHF.L.U32 R18, R18, 0x10, RZ ;  /* 0x0000001012127819 */ /* 0x000fe200000006ff */
[----:B------:R-:W1:Y:S01]  /*36e0*/  F2F.F16.F32 R38, R38 ;  /* 0x0000002600267304 */ /* 0x000e620000200800 */
[----:B------:R-:W-:-:S02]  /*36f0*/  MOV R39, 0x8 ;  /* 0x0000000800277802 */ /* 0x000fc40000000f00 */
[----:B------:R-:W-:Y:S02]  /*3700*/  @P0 PRMT R153, R15, 0x7610, R153 ;  /* 0x000076100f990816 */ /* 0x000fe40000000099 */
[----:B------:R-:W-:Y:S02]  /*3710*/  LOP3.LUT R15, R7, R10, R61, 0xfe, !PT ;  /* 0x0000000a070f7212 */ /* 0x000fe400078efe3d */
[----:B------:R-:W-:Y:S02]  /*3720*/  @P0 PRMT R154, R19, 0x7610, R154 ;  /* 0x00007610139a0816 */ /* 0x000fe4000000009a */
[----:B------:R-:W-:Y:S02]  /*3730*/  SHF.L.U32 R10, R14, 0x10, RZ ;  /* 0x000000100e0a7819 */ /* 0x000fe400000006ff */
[----:B------:R-:W-:Y:S01]  /*3740*/  LOP3.LUT R5, R5, R18, R191, 0xfe, !PT ;  /* 0x0000001205057212 */ /* 0x000fe200078efebf */
[----:B------:R-:W-:Y:S01]  /*3750*/  IMAD.WIDE.U32 R18, R65, R39, c[0x0][0x248] ;  /* 0x0000920041127625 */ /* 0x000fe200078e0027 */
[----:B------:R-:W-:-:S02]  /*3760*/  LOP3.LUT R14, R6, R57, RZ, 0xfc, !PT ;  /* 0x00000039060e7212 */ /* 0x000fc400078efcff */
[----:B------:R-:W2:Y:S01]  /*3770*/  F2F.F16.F32 R57, R34 ;  /* 0x0000002200397304 */ /* 0x000ea20000200800 */
[----:B------:R-:W-:Y:S01]  /*3780*/  LOP3.LUT R11, R9, R10, R171, 0xfe, !PT ;  /* 0x0000000a090b7212 */ /* 0x000fe200078efeab */
[----:B------:R-:W-:Y:S01]  /*3790*/  IMAD.WIDE.U32 R6, R50, 0x10000, RZ ;  /* 0x0001000032067825 */ /* 0x000fe200078e00ff */
[----:B------:R3:W-:Y:S01]  /*37a0*/  STG.E.64 [R18.64], R14 ;  /* 0x0000000e12007986 */ /* 0x0007e2000c101b04 */
[----:B------:R-:W-:Y:S02]  /*37b0*/  LOP3.LUT R10, R8, R161, RZ, 0xfc, !PT ;  /* 0x000000a1080a7212 */ /* 0x000fe400078efcff */
[----:B------:R-:W-:Y:S01]  /*37c0*/  @P0 PRMT R152, R17, 0x7610, R152 ;  /* 0x0000761011980816 */ /* 0x000fe20000000098 */
[----:B------:R-:W-:Y:S01]  /*37d0*/  IMAD.WIDE.U32 R8, R52, 0x10000, RZ ;  /* 0x0001000034087825 */ /* 0x000fe200078e00ff */
[----:B------:R-:W-:Y:S02]  /*37e0*/  SHF.L.U32 R13, R58, 0x10, RZ ;  /* 0x000000103a0d7819 */ /* 0x000fe400000006ff */
[----:B------:R-:W-:-:S02]  /*37f0*/  SHF.L.U32 R17, R54, 0x10, RZ ;  /* 0x0000001036117819 */ /* 0x000fc400000006ff */
[----:B------:R-:W-:Y:S01]  /*3800*/  LOP3.LUT R7, R7, R13, R56, 0xfe, !PT ;  /* 0x0000000d07077212 */ /* 0x000fe200078efe38 */
[----:B------:R-:W-:Y:S01]  /*3810*/  IMAD.WIDE.U32 R12, R36, 0x10000, RZ ;  /* 0x00010000240c7825 */ /* 0x000fe200078e00ff */
[----:B------:R-:W-:Y:S02]  /*3820*/  LOP3.LUT R9, R9, R17, R48, 0xfe, !PT ;  /* 0x0000001109097212 */ /* 0x000fe400078efe30 */
[----:B0-----:R-:W-:Y:S02]  /*3830*/  SHF.L.U32 R17, R40, 0x10, RZ ;  /* 0x0000001028117819 */ /* 0x001fe400000006ff */
[----:B------:R-:W-:Y:S02]  /*3840*/  IADD3 R16, R65, 0x100, RZ ;  /* 0x0000010041107810 */ /* 0x000fe40007ffe0ff */
[----:B-1----:R-:W-:Y:S02]  /*3850*/  LOP3.LUT R13, R13, R17, R38, 0xfe, !PT ;  /* 0x000000110d0d7212 */ /* 0x002fe400078efe26 */
[----:B------:R-:W-:Y:S01]  /*3860*/  LOP3.LUT R4, R4, R175, RZ, 0xfc, !PT ;  /* 0x000000af04047212 */ /* 0x000fe200078efcff */
[----:B------:R-:W-:Y:S01]  /*3870*/  IMAD.WIDE.U32 R16, R39, R16, c[0x0][0x248] ;  /* 0x0000920027107625 */ /* 0x000fe200078e0010 */
[----:B------:R-:W-:-:S02]  /*3880*/  LOP3.LUT R6, R6, R181, RZ, 0xfc, !PT ;  /* 0x000000b506067212 */ /* 0x000fc400078efcff */
        /* <DEDUP_REMOVED lines=10> */
.L_x_2259:
[----:B---3--:R1:W-:Y:S01]  /*3930*/  STG.E.64 [R16.64], R10 ;  /* 0x0000000a10007986 */ /* 0x0083e2000c101b04 */
        /* <DEDUP_REMOVED lines=18> */
.L_x_2260:
[----:B-1----:R1:W-:Y:S01]  /*3a60*/  STG.E.64 [R14.64], R4 ;  /* 0x000000040e007986 */ /* 0x0023e2000c101b04 */
[----:B0-----:R-:W-:Y:S01]  /*3a70*/  IADD3 R10, R65, 0x300, RZ ;  /* 0x00000300410a7810 */ /* 0x001fe20007ffe0ff */
[----:B------:R-:W-:Y:S01]  /*3a80*/  FMUL.FTZ R16, R173, R158 ;  /* 0x0000009ead107220 */ /* 0x000fe20000410000 */
[----:B------:R-:W-:Y:S02]  /*3a90*/  @P0 F2FP.PACK_AB R41, RZ, R41 ;  /* 0x00000029ff29023e */ /* 0x000fe400000000ff */
[----:B------:R-:W-:Y:S01]  /*3aa0*/  @P0 F2FP.PACK_AB R49, RZ, R49 ;  /* 0x00000031ff31023e */ /* 0x000fe200000000ff */
[----:B------:R-:W-:Y:S01]  /*3ab0*/  IMAD.WIDE.U32 R10, R39, R10, c[0x0][0x248] ;  /* 0x00009200270a7625 */ /* 0x000fe200078e000a */
[----:B------:R-:W-:Y:S02]  /*3ac0*/  @P0 F2FP.PACK_AB R51, RZ, R51 ;  /* 0x00000033ff33023e */ /* 0x000fe400000000ff */
[----:B------:R-:W-:Y:S01]  /*3ad0*/  @P0 F2FP.PACK_AB R53, RZ, R53 ;  /* 0x00000035ff35023e */ /* 0x000fe200000000ff */
        /* <DEDUP_REMOVED lines=13> */
.L_x_2261:
[----:B-1----:R-:W-:Y:S01]  /*3bb0*/  FSEL R16, R16, RZ, P3 ;  /* 0x000000ff10107208 */ /* 0x002fe20001800000 */
[----:B0-----:R-:W-:Y:S01]  /*3bc0*/  FMUL.FTZ R4, R177, R158 ;  /* 0x0000009eb1047220 */ /* 0x001fe20000410000 */
[----:B------:R-:W-:Y:S01]  /*3bd0*/  IADD3 R14, R65, 0x400, RZ ;  /* 0x00000400410e7810 */ /* 0x000fe20007ffe0ff */
[----:B------:R0:W-:Y:S01]  /*3be0*/  STG.E.64 [R10.64], R6 ;  /* 0x000000060a007986 */ /* 0x0001e2000c101b04 */
[----:B------:R1:W2:Y:S01]  /*3bf0*/  F2F.F16.F32 R17, R16 ;  /* 0x0000001000117304 */ /* 0x0002a20000200800 */
[----:B------:R-:W-:Y:S02]  /*3c00*/  @P0 F2FP.PACK_AB R43, RZ, R43 ;  /* 0x0000002bff2b023e */ /* 0x000fe400000000ff */
[----:B------:R-:W-:Y:S01]  /*3c10*/  @P0 F2FP.PACK_AB R45, RZ, R45 ;  /* 0x0000002dff2d023e */ /* 0x000fe200000000ff */
[----:B------:R-:W-:Y:S01]  /*3c20*/  IMAD.WIDE.U32 R14, R39, R14, c[0x0][0x248] ;  /* 0x00009200270e7625 */ /* 0x000fe200078e000e */
[----:B------:R-:W-:Y:S02]  /*3c30*/  @P0 F2FP.PACK_AB R55, RZ, R55 ;  /* 0x00000037ff37023e */ /* 0x000fe400000000ff */
[----:B------:R-:W-:-:S02]  /*3c40*/  @P0 F2FP.PACK_AB R167, RZ, R167 ;  /* 0x000000a7ffa7023e */ /* 0x000fc400000000ff */
        /* <DEDUP_REMOVED lines=13> */
.L_x_2262:
[----:B-12---:R-:W-:Y:S01]  /*3d20*/  FSEL R10, R10, RZ, P4 ;  /* 0x000000ff0a0a7208 */ /* 0x006fe20002000000 */
[-C--:B0-----:R-:W-:Y:S01]  /*3d30*/  FMUL.FTZ R6, R179, R158.reuse ;  /* 0x0000009eb3067220 */ /* 0x081fe20000410000 */
[----:B------:R-:W-:Y:S01]  /*3d40*/  IADD3 R4, R65, 0x500, RZ ;  /* 0x0000050041047810 */ /* 0x000fe20007ffe0ff */
[----:B------:R0:W-:Y:S01]  /*3d50*/  STG.E.64 [R14.64], R8 ;  /* 0x000000080e007986 */ /* 0x0001e2000c101b04 */
[----:B------:R-:W-:Y:S01]  /*3d60*/  @P0 F2FP.PACK_AB R59, RZ, R59 ;  /* 0x0000003bff3b023e */ /* 0x000fe200000000ff */
[----:B------:R-:W-:Y:S01]  /*3d70*/  FMUL.FTZ R158, R159, R158 ;  /* 0x0000009e9f9e7220 */ /* 0x000fe20000410000 */
[----:B------:R-:W1:Y:S01]  /*3d80*/  F2F.F16.F32 R10, R10 ;  /* 0x0000000a000a7304 */ /* 0x000e620000200800 */
        /* <DEDUP_REMOVED lines=17> */
.L_x_2263:
[----:B------:R-:W-:Y:S01]  /*3ea0*/  FMUL.FTZ R158, R158, c[0x0][0x1e8] ;  /* 0x00007a009e9e7a20 */ /* 0x000fe20000410000 */
[----:B------:R2:W-:Y:S01]  /*3eb0*/  STG.E.64 [R4.64], R12 ;  /* 0x0000000c04007986 */ /* 0x0005e2000c101b04 */
[----:B------:R-:W-:Y:S02]  /*3ec0*/  FSEL R8, R8, RZ, P5 ;  /* 0x000000ff08087208 */ /* 0x000fe40002800000 */
[----:B------:R-:W-:Y:S02]  /*3ed0*/  @P0 F2FP.PACK_AB R173, RZ, R173 ;  /* 0x000000adffad023e */ /* 0x000fe400000000ff */
[----:B------:R-:W-:Y:S02]  /*3ee0*/  FSEL R158, R158, RZ, P6 ;  /* 0x000000ff9e9e7208 */ /* 0x000fe40003000000 */
[----:B------:R-:W3:Y:S01]  /*3ef0*/  F2F.F16.F32 R8, R8 ;  /* 0x0000000800087304 */ /* 0x000ee20000200800 */
[----:B------:R-:W-:Y:S02]  /*3f00*/  @P0 F2FP.PACK_AB R177, RZ, R177 ;  /* 0x000000b1ffb1023e */ /* 0x000fe400000000ff */
[----:B------:R-:W-:-:S02]  /*3f10*/  @P0 F2FP.PACK_AB R179, RZ, R179 ;  /* 0x000000b3ffb3023e */ /* 0x000fc400000000ff */
[----:B------:R-:W-:Y:S02]  /*3f20*/  @P0 F2FP.PACK_AB R159, RZ, R159 ;  /* 0x0000009fff9f023e */ /* 0x000fe400000000ff */
[----:B------:R-:W-:Y:S01]  /*3f30*/  @P0 PRMT R152, R173, 0x7610, R152 ;  /* 0x00007610ad980816 */ /* 0x000fe20000000098 */
[----:B------:R-:W4:Y:S01]  /*3f40*/  F2F.F16.F32 R158, R158 ;  /* 0x0000009e009e7304 */ /* 0x000f220000200800 */
        /* <DEDUP_REMOVED lines=11> */
.L_x_2264:
        /* <DEDUP_REMOVED lines=12> */
.L_x_2265:
        /* <DEDUP_REMOVED lines=56> */
.L_x_2255:
        /* <DEDUP_REMOVED lines=23> */
.L_x_2256:
[----:B------:R-:W-:Y:S01]  /*45b0*/  HFMA2.MMA R8, -RZ, RZ, 0, 9.5367431640625e-07 ;  /* 0x00000010ff087435 */ /* 0x000fe200000001ff */
[----:B------:R-:W-:-:S02]  /*45c0*/  MOV R7, R9 ;  /* 0x0000000900077202 */ /* 0x000fc40000000f00 */
[----:B------:R-:W-:Y:S02]  /*45d0*/  MOV R10, 0x1f ;  /* 0x0000001f000a7802 */ /* 0x000fe40000000f00 */
[----:B------:R-:W-:Y:S02]  /*45e0*/  MOV R13, 0xffffffff ;  /* 0xffffffff000d7802 */ /* 0x000fe40000000f00 */
[----:B------:R-:W-:Y:S02]  /*45f0*/  MOV R4, 0x4610 ;  /* 0x0000461000047802 */ /* 0x000fe40000000f00 */
[----:B-----5:R-:W-:Y:S05]  /*4600*/  CALL.REL.NOINC `($__internal_29_$__cuda_sm70_shflsync_down_p) ;  /* 0x0000046000007944 */ /* 0x020fea0003c00000 */
[----:B-1----:R-:W-:Y:S01]  /*4610*/  MOV R6, R7 ;  /* 0x0000000700067202 */ /* 0x002fe20000000f00 */
[----:B0-----:R-:W-:Y:S05]  /*4620*/  BRA `(.L_x_2267) ;  /* 0xffffd92000007947 */ /* 0x001fea000383ffff */
.L_x_2257:
[----:B------:R-:W-:Y:S01]  /*4630*/  HFMA2.MMA R8, -RZ, RZ, 0, 9.5367431640625e-07 ;  /* 0x00000010ff087435 */ /* 0x000fe200000001ff */
[----:B------:R-:W-:Y:S02]  /*4640*/  MOV R7, R11 ;  /* 0x0000000b00077202 */ /* 0x000fe40000000f00 */
[----:B------:R-:W-:Y:S02]  /*4650*/  MOV R10, 0x1f ;  /* 0x0000001f000a7802 */ /* 0x000fe40000000f00 */
[----:B------:R-:W-:-:S02]  /*4660*/  MOV R13, 0xffffffff ;  /* 0xffffffff000d7802 */ /* 0x000fc40000000f00 */
[----:B------:R-:W-:Y:S02]  /*4670*/  MOV R4, 0x4690 ;  /* 0x0000469000047802 */ /* 0x000fe40000000f00 */
[----:B01---5:R-:W-:Y:S05]  /*4680*/  CALL.REL.NOINC `($__internal_29_$__cuda_sm70_shflsync_down_p) ;  /* 0x000003e000007944 */ /* 0x023fea0003c00000 */
[----:B------:R-:W-:Y:S01]  /*4690*/  FADD.FTZ R9, R9, R6 ;  /* 0x0000000609097221 */ /* 0x000fe20000010000 */
[----:B0-----:R-:W-:Y:S01]  /*46a0*/  HFMA2.MMA R8, -RZ, RZ, 0, 4.76837158203125e-07 ;  /* 0x00000008ff087435 */ /* 0x001fe200000001ff */
[----:B-1----:R-:W-:Y:S01]  /*46b0*/  FADD.FTZ R12, R11, R7 ;  /* 0x000000070b0c7221 */ /* 0x002fe20000010000 */
[----:B------:R-:W-:Y:S02]  /*46c0*/  MOV R10, 0x1f ;  /* 0x0000001f000a7802 */ /* 0x000fe40000000f00 */
[----:B------:R-:W-:Y:S02]  /*46d0*/  MOV R13, 0xffffffff ;  /* 0xffffffff000d7802 */ /* 0x000fe40000000f00 */
[----:B------:R-:W-:Y:S02]  /*46e0*/  MOV R7, R9 ;  /* 0x0000000900077202 */ /* 0x000fe40000000f00 */
[----:B------:R-:W-:Y:S02]  /*46f0*/  MOV R4, 0x4710 ;  /* 0x0000471000047802 */ /* 0x000fe40000000f00 */
[----:B------:R-:W-:Y:S05]  /*4700*/  CALL.REL.NOINC `($__internal_29_$__cuda_sm70_shflsync_down_p) ;  /* 0x0000036000007944 */ /* 0x000fea0003c00000 */
[----:B0-----:R-:W-:Y:S01]  /*4710*/  HFMA2.MMA R8, -RZ, RZ, 0, 4.76837158203125e-07 ;  /* 0x00000008ff087435 */ /* 0x001fe200000001ff */
[----:B-1----:R-:W-:-:S02]  /*4720*/  MOV R6, R7 ;  /* 0x0000000700067202 */ /* 0x002fc40000000f00 */
[----:B------:R-:W-:Y:S02]  /*4730*/  MOV R7, R12 ;  /* 0x0000000c00077202 */ /* 0x000fe40000000f00 */
[----:B------:R-:W-:Y:S02]  /*4740*/  MOV R10, 0x1f ;  /* 0x0000001f000a7802 */ /* 0x000fe40000000f00 */
[----:B------:R-:W-:Y:S02]  /*4750*/  MOV R13, 0xffffffff ;  /* 0xffffffff000d7802 */ /* 0x000fe40000000f00 */
[----:B------:R-:W-:Y:S02]  /*4760*/  MOV R4, 0x4780 ;  /* 0x0000478000047802 */ /* 0x000fe40000000f00 */
[----:B------:R-:W-:Y:S05]  /*4770*/  CALL.REL.NOINC `($__internal_29_$__cuda_sm70_shflsync_down_p) ;  /* 0x000002f000007944 */ /* 0x000fea0003c00000 */
[----:B------:R-:W-:Y:S01]  /*4780*/  FADD.FTZ R9, R6, R9 ;  /* 0x0000000906097221 */ /* 0x000fe20000010000 */
[----:B0-----:R-:W-:Y:S01]  /*4790*/  HFMA2.MMA R8, -RZ, RZ, 0, 2.384185791015625e-07 ;  /* 0x00000004ff087435 */ /* 0x001fe200000001ff */
[----:B-1----:R-:W-:Y:S01]  /*47a0*/  FADD.FTZ R12, R12, R7 ;  /* 0x000000070c0c7221 */ /* 0x002fe20000010000 */
[----:B------:R-:W-:Y:S02]  /*47b0*/  MOV R10, 0x1f ;  /* 0x0000001f000a7802 */ /* 0x000fe40000000f00 */
[----:B------:R-:W-:-:S02]  /*47c0*/  MOV R13, 0xffffffff ;  /* 0xffffffff000d7802 */ /* 0x000fc40000000f00 */
[----:B------:R-:W-:Y:S02]  /*47d0*/  MOV R7, R9 ;  /* 0x0000000900077202 */ /* 0x000fe40000000f00 */
[----:B------:R-:W-:Y:S02]  /*47e0*/  MOV R4, 0x4800 ;  /* 0x0000480000047802 */ /* 0x000fe40000000f00 */
[----:B------:R-:W-:Y:S05]  /*47f0*/  CALL.REL.NOINC `($__internal_29_$__cuda_sm70_shflsync_down_p) ;  /* 0x0000027000007944 */ /* 0x000fea0003c00000 */
[----:B0-----:R-:W-:Y:S01]  /*4800*/  HFMA2.MMA R8, -RZ, RZ, 0, 2.384185791015625e-07 ;  /* 0x00000004ff087435 */ /* 0x001fe200000001ff */
[----:B-1----:R-:W-:Y:S02]  /*4810*/  MOV R6, R7 ;  /* 0x0000000700067202 */ /* 0x002fe40000000f00 */
[----:B------:R-:W-:Y:S02]  /*4820*/  MOV R7, R12 ;  /* 0x0000000c00077202 */ /* 0x000fe40000000f00 */
[----:B------:R-:W-:Y:S02]  /*4830*/  MOV R10, 0x1f ;  /* 0x0000001f000a7802 */ /* 0x000fe40000000f00 */
[----:B------:R-:W-:Y:S02]  /*4840*/  MOV R13, 0xffffffff ;  /* 0xffffffff000d7802 */ /* 0x000fe40000000f00 */
[----:B------:R-:W-:-:S02]  /*4850*/  MOV R4, 0x4870 ;  /* 0x0000487000047802 */ /* 0x000fc40000000f00 */
[----:B------:R-:W-:Y:S05]  /*4860*/  CALL.REL.NOINC `($__internal_29_$__cuda_sm70_shflsync_down_p) ;  /* 0x0000020000007944 */ /* 0x000fea0003c00000 */
[----:B------:R-:W-:Y:S01]  /*4870*/  FADD.FTZ R9, R6, R9 ;  /* 0x0000000906097221 */ /* 0x000fe20000010000 */
[----:B0-----:R-:W-:Y:S01]  /*4880*/  HFMA2.MMA R8, -RZ, RZ, 0, 1.1920928955078125e-07 ;  /* 0x00000002ff087435 */ /* 0x001fe200000001ff */
[----:B-1----:R-:W-:Y:S01]  /*4890*/  FADD.FTZ R12, R12, R7 ;  /* 0x000000070c0c7221 */ /* 0x002fe20000010000 */
[----:B------:R-:W-:-:S02]  /*48a0*/  MOV R10, 0x1f ;  /* 0x0000001f000a7802 */ /* 0x000fc40000000f00 */
[----:B------:R-:W-:Y:S02]  /*48b0*/  MOV R13, 0xffffffff ;  /* 0xffffffff000d7802 */ /* 0x000fe40000000f00 */
[----:B------:R-:W-:Y:S02]  /*48c0*/  MOV R7, R9 ;  /* 0x0000000900077202 */ /* 0x000fe40000000f00 */
[----:B------:R-:W-:Y:S02]  /*48d0*/  MOV R4, 0x48f0 ;  /* 0x000048f000047802 */ /* 0x000fe40000000f00 */
[----:B------:R-:W-:Y:S05]  /*48e0*/  CALL.REL.NOINC `($__internal_29_$__cuda_sm70_shflsync_down_p) ;  /* 0x0000018000007944 */ /* 0x000fea0003c00000 */
[----:B0-----:R-:W-:Y:S01]  /*48f0*/  HFMA2.MMA R8, -RZ, RZ, 0, 1.1920928955078125e-07 ;  /* 0x00000002ff087435 */ /* 0x001fe200000001ff */
[----:B-1----:R-:W-:Y:S02]  /*4900*/  MOV R6, R7 ;  /* 0x0000000700067202 */ /* 0x002fe40000000f00 */
[----:B------:R-:W-:Y:S02]  /*4910*/  MOV R7, R12 ;  /* 0x0000000c00077202 */ /* 0x000fe40000000f00 */
[----:B------:R-:W-:Y:S02]  /*4920*/  MOV R10, 0x1f ;  /* 0x0000001f000a7802 */ /* 0x000fe40000000f00 */
[----:B------:R-:W-:-:S02]  /*4930*/  MOV R13, 0xffffffff ;  /* 0xffffffff000d7802 */ /* 0x000fc40000000f00 */
[----:B------:R-:W-:Y:S02]  /*4940*/  MOV R4, 0x4960 ;  /* 0x0000496000047802 */ /* 0x000fe40000000f00 */
[----:B------:R-:W-:Y:S05]  /*4950*/  CALL.REL.NOINC `($__internal_29_$__cuda_sm70_shflsync_down_p) ;  /* 0x0000011000007944 */ /* 0x000fea0003c00000 */
[----:B------:R-:W-:Y:S01]  /*4960*/  FADD.FTZ R9, R6, R9 ;  /* 0x0000000906097221 */ /* 0x000fe20000010000 */
[----:B0-----:R-:W-:Y:S01]  /*4970*/  HFMA2.MMA R8, -RZ, RZ, 0, 5.9604644775390625e-08 ;  /* 0x00000001ff087435 */ /* 0x001fe200000001ff */
[----:B-1----:R-:W-:Y:S01]  /*4980*/  FADD.FTZ R11, R12, R7 ;  /* 0x000000070c0b7221 */ /* 0x002fe20000010000 */
[----:B------:R-:W-:Y:S02]  /*4990*/  MOV R10, 0x1f ;  /* 0x0000001f000a7802 */ /* 0x000fe40000000f00 */
[----:B------:R-:W-:Y:S02]  /*49a0*/  MOV R13, 0xffffffff ;  /* 0xffffffff000d7802 */ /* 0x000fe40000000f00 */
[----:B------:R-:W-:Y:S02]  /*49b0*/  MOV R7, R9 ;  /* 0x0000000900077202 */ /* 0x000fe40000000f00 */
[----:B------:R-:W-:Y:S02]  /*49c0*/  MOV R4, 0x49e0 ;  /* 0x000049e000047802 */ /* 0x000fe40000000f00 */
[----:B------:R-:W-:Y:S05]  /*49d0*/  CALL.REL.NOINC `($__internal_29_$__cuda_sm70_shflsync_down_p) ;  /* 0x0000009000007944 */ /* 0x000fea0003c00000 */
[----:B0-----:R-:W-:Y:S01]  /*49e0*/  HFMA2.MMA R8, -RZ, RZ, 0, 5.9604644775390625e-08 ;  /* 0x00000001ff087435 */ /* 0x001fe200000001ff */
[----:B-1----:R-:W-:-:S02]  /*49f0*/  MOV R32, R7 ;  /* 0x0000000700207202 */ /* 0x002fc40000000f00 */
[----:B------:R-:W-:Y:S02]  /*4a00*/  MOV R7, R11 ;  /* 0x0000000b00077202 */ /* 0x000fe40000000f00 */
[----:B------:R-:W-:Y:S02]  /*4a10*/  MOV R10, 0x1f ;  /* 0x0000001f000a7802 */ /* 0x000fe40000000f00 */
[----:B------:R-:W-:Y:S02]  /*4a20*/  MOV R13, 0xffffffff ;  /* 0xffffffff000d7802 */ /* 0x000fe40000000f00 */
[----:B------:R-:W-:Y:S02]  /*4a30*/  MOV R4, 0x4a50 ;  /* 0x00004a5000047802 */ /* 0x000fe40000000f00 */
[----:B------:R-:W-:Y:S05]  /*4a40*/  CALL.REL.NOINC `($__internal_29_$__cuda_sm70_shflsync_down_p) ;  /* 0x0000002000007944 */ /* 0x000fea0003c00000 */
[----:B-1----:R-:W-:Y:S01]  /*4a50*/  MOV R4, R7 ;  /* 0x0000000700047202 */ /* 0x002fe20000000f00 */
[----:B0-----:R-:W-:Y:S05]  /*4a60*/  BRA `(.L_x_2268) ;  /* 0xffffd60000007947 */ /* 0x001fea000383ffff */
        .weak           $__internal_29_$__cuda_sm70_shflsync_down_p
        .type           $__internal_29_$__cuda_sm70_shflsync_down_p,@function
        .size           $__internal_29_$__cuda_sm70_shflsync_down_p,(.L_x_12905 - $__internal_29_$__cuda_sm70_shflsync_down_p)
$__internal_29_$__cuda_sm70_shflsync_down_p:
[----:B------:R-:W-:Y:S01]  /*4a70*/  HFMA2.MMA R5, -RZ, RZ, 0, 0 ;  /* 0x00000000ff057435 */ /* 0x000fe200000001ff */
[----:B------:R-:W-:Y:S04]  /*4a80*/  WARPSYNC R13 ;  /* 0x0000000d00007348 */ /* 0x000fe80003800000 */
[----:B------:R0:W1:Y:S01]  /*4a90*/  SHFL.DOWN PT, R7, R7, R8, R10 ;  /* 0x0800000807077389 */ /* 0x00006200000e000a */
[----:B------:R-:W-:Y:S05]  /*4aa0*/  RET.REL.NODEC R4 `(_ZN10layer_norm13ln_bwd_kernelINS_13Kernel_traitsI6__halfS2_S2_S2_fjLj7168ELj1ELj1ELj8ELj8ENS_18Kernel_traits_baseILj7168ES2_S2_S2_S2_fjLj256EEEEELb1ELb0ELb0ELb1EEEvNS_9BwdParamsE) ;  /* 0xffffb55004007950 */ /* 0x000fea0003c3ffff */
.L_x_2269:
        /* <DEDUP_REMOVED lines=13> */
.L_x_12905:


//--------------------- .text._ZN10layer_norm22ln_bwd_finalize_kernelINS_22Kernel_traits_finalizeILj7168E6__halfS2_S2_S2_fjLb0ELj1024ELj4ENS_18Kernel_traits_baseILj7168ES2_S2_S2_S2_fjLj1024EEEEELb0ELb0EEEvNS_9BwdParamsE --------------------------
	.section	.text._ZN10layer_norm22ln_bwd_finalize_kernelINS_22Kernel_traits_finalizeILj7168E6__halfS2_S2_S2_fjLb0ELj1024ELj4ENS_18Kernel_traits_baseILj7168ES2_S2_S2_S2_fjLj1024EEEEELb0ELb0EEEvNS_9BwdParamsE,"ax",@progbits
	.sectioninfo	@"SHI_REGISTERS=30"
	.align	128
        .global         _ZN10layer_norm22ln_bwd_finalize_kernelINS_22Kernel_traits_finalizeILj7168E6__halfS2_S2_S2_fjLb0ELj1024ELj4ENS_18Kernel_traits_baseILj7168ES2_S2_S2_S2_fjLj1024EEEEELb0ELb0EEEvNS_9BwdParamsE
        .type           _ZN10layer_norm22ln_bwd_finalize_kernelINS_22Kernel_traits_finalizeILj7168E6__halfS2_S2_S2_fjLb0ELj1024ELj4ENS_18Kernel_traits_baseILj7168ES2_S2_S2_S2_fjLj1024EEEEELb0ELb0EEEvNS_9BwdParamsE,@function
        .size           _ZN10layer_norm22ln_bwd_finalize_kernelINS_22Kernel_traits_finalizeILj7168E6__halfS2_S2_S2_fjLb0ELj1024ELj4ENS_18Kernel_traits_baseILj7168ES2_S2_S2_S2_fjLj1024EEEEELb0ELb0EEEvNS_9BwdParamsE,(.L_x_12906 - _ZN10layer_norm22ln_bwd_finalize_kernelINS_22Kernel_traits_finalizeILj7168E6__halfS2_S2_S2_fjLb0ELj1024ELj4ENS_18Kernel_traits_baseILj7168ES2_S2_S2_S2_fjLj1024EEEEELb0ELb0EEEvNS_9BwdParamsE)
        .other          _ZN10layer_norm22ln_bwd_finalize_kernelINS_22Kernel_traits_finalizeILj7168E6__halfS2_S2_S2_fjLb0ELj1024ELj4ENS_18Kernel_traits_baseILj7168ES2_S2_S2_S2_fjLj1024EEEEELb0ELb0EEEvNS_9BwdParamsE,@"STO_CUDA_ENTRY STV_DEFAULT"
_ZN10layer_norm22ln_bwd_finalize_kernelINS_22Kernel_traits_finalizeILj7168E6__halfS2_S2_S2_fjLb0ELj1024ELj4ENS_18Kernel_traits_baseILj7168ES2_S2_S2_S2_fjLj1024EEEEELb0ELb0EEEvNS_9BwdParamsE:
.text._ZN10layer_norm22ln_bwd_finalize_kernelINS_22Kernel_traits_finalizeILj7168E6__halfS2_S2_S2_fjLb0ELj1024ELj4ENS_18Kernel_traits_baseILj7168ES2_S2_S2_S2_fjLj1024EEEEELb0ELb0EEEvNS_9BwdParamsE:
        /* <DEDUP_REMOVED lines=19> */
.L_x_2283:
        /* <DEDUP_REMOVED lines=28> */
.L_x_2274:
        /* <DEDUP_REMOVED lines=35> */
.L_x_2273:
[----:B------:R-:W-:Y:S05]  /*0520*/  BSYNC B1 ;  /* 0x0000000000017941 */ /* 0x000fea0003800000 */
.L_x_2272:
        /* <DEDUP_REMOVED lines=23> */
.L_x_2276:
[----:B------:R-:W-:Y:S05]  /*06a0*/  BSYNC B1 ;  /* 0x0000000000017941 */ /* 0x000fea0003800000 */
.L_x_2275:
        /* <DEDUP_REMOVED lines=11> */
.L_x_2277:
[----:B------:R-:W-:Y:S05]  /*0760*/  BSYNC B1 ;  /* 0x0000000000017941 */ /* 0x000fea0003800000 */
.L_x_2271:
[----:B------:R-:W-:Y:S05]  /*0770*/  BSYNC B0 ;  /* 0x0000000000007941 */ /* 0x000fea0003800000 */
.L_x_2270:
        /* <DEDUP_REMOVED lines=11> */
.L_x_2284:
        /* <DEDUP_REMOVED lines=18> */
.L_x_2285:
[----:B---3--:R-:W-:Y:S02]  /*0950*/  FADD.FTZ R4, R4, R9 ;  /* 0x0000000904047221 */ /* 0x008fe40000010000 */
[----:B-12---:R-:W-:-:S03]  /*0960*/  FADD.FTZ R6, R5, R6 ;  /* 0x0000000605067221 */ /* 0x006fc60000010000 */
[----:B------:R1:W-:Y:S04]  /*0970*/  @!P1 STS [R17.X4+0x2000], R4 ;  /* 0x0020000411009388 */ /* 0x0003e80000004800 */
[----:B------:R1:W-:Y:S02]  /*0980*/  @!P1 STS [R17.X4+0x2080], R6 ;  /* 0x0020800611009388 */ /* 0x0003e40000004800 */
.L_x_2278:
        /* <DEDUP_REMOVED lines=12> */
[----:B0-----:R-:W-:Y:S01]  /*0a50*/  F2FP.PACK_AB R7, R5, R4 ;  /* 0x000000040507723e */ /* 0x001fe200000000ff */
[----:B------:R-:W-:Y:S01]  /*0a60*/  IMAD.WIDE.U32 R4, R19, R10, c[0x0][0x260] ;  /* 0x0000980013047625 */ /* 0x000fe200078e000a */
[----:B-1----:R-:W-:-:S03]  /*0a70*/  F2FP.PACK_AB R9, R9, R8 ;  /* 0x000000080909723e */ /* 0x002fc600000000ff */
[----:B------:R0:W-:Y:S04]  /*0a80*/  STG.E [R2.64], R7 ;  /* 0x0000000702007986 */ /* 0x0001e8000c101904 */
[----:B------:R0:W-:Y:S02]  /*0a90*/  STG.E [R4.64], R9 ;  /* 0x0000000904007986 */ /* 0x0001e4000c101904 */
.L_x_2282:
[----:B------:R-:W-:Y:S05]  /*0aa0*/  BSYNC B0 ;  /* 0x0000000000007941 */ /* 0x000fea0003800000 */
.L_x_2281:
[C---:B------:R-:W-:Y:S02]  /*0ab0*/  ISETP.GT.U32.AND P1, PT, R18.reuse, -0x1c01, PT ;  /* 0xffffe3ff1200780c */ /* 0x040fe40003f24070 */
[----:B------:R-:W-:Y:S02]  /*0ac0*/  IADD3 R18, R18, 0x1c00, RZ ;  /* 0x00001c0012127810 */ /* 0x000fe40007ffe0ff */
[----:B------:R-:W-:-:S09]  /*0ad0*/  IADD3 R19, R19, 0xe00, RZ ;  /* 0x00000e0013137810 */ /* 0x000fd20007ffe0ff */
[----:B01----:R-:W-:Y:S05]  /*0ae0*/  @P1 BRA `(.L_x_2283) ;  /* 0xfffff64000001947 */ /* 0x003fea000383ffff */
[----:B------:R-:W-:Y:S05]  /*0af0*/  EXIT ;  /* 0x000000000000794d */ /* 0x000fea0003800000 */
.L_x_2279:
[----:B--2---:R-:W-:Y:S01]  /*0b00*/  IMAD.MOV.U32 R9, RZ, RZ, R5 ;  /* 0x000000ffff097224 */ /* 0x004fe200078e0005 */
[----:B------:R-:W-:Y:S01]  /*0b10*/  MOV R8, 0x1 ;  /* 0x0000000100087802 */ /* 0x000fe20000000f00 */
[----:B------:R-:W-:Y:S01]  /*0b20*/  IMAD.MOV.U32 R7, RZ, RZ, 0x1f ;  /* 0x0000001fff077424 */ /* 0x000fe200078e00ff */
[----:B------:R-:W-:Y:S02]  /*0b30*/  MOV R10, 0xffffffff ;  /* 0xffffffff000a7802 */ /* 0x000fe40000000f00 */
[----:B------:R-:W-:Y:S02]  /*0b40*/  MOV R2, 0xb60 ;  /* 0x00000b6000027802 */ /* 0x000fe40000000f00 */
[----:B01----:R-:W-:Y:S05]  /*0b50*/  CALL.REL.NOINC `($__internal_30_$__cuda_sm70_shflsync_bfly_p) ;  /* 0x000003b000007944 */ /* 0x003fea0003c00000 */
[----:B-1----:R-:W-:Y:S01]  /*0b60*/  IMAD.MOV.U32 R2, RZ, RZ, R7 ;  /* 0x000000ffff027224 */ /* 0x002fe200078e0007 */
[----:B0-----:R-:W-:Y:S05]  /*0b70*/  BRA `(.L_x_2284) ;  /* 0xfffffcb000007947 */ /* 0x001fea000383ffff */
.L_x_2280:
[----:B------:R-:W-:Y:S01]  /*0b80*/  HFMA2.MMA R8, -RZ, RZ, 0, 1.1920928955078125e-07 ;  /* 0x00000002ff087435 */ /* 0x000fe200000001ff */
[----:B------:R-:W-:Y:S01]  /*0b90*/  IMAD.MOV.U32 R7, RZ, RZ, 0x1f ;  /* 0x0000001fff077424 */ /* 0x000fe200078e00ff */
[----:B------:R-:W-:Y:S02]  /*0ba0*/  MOV R10, 0xffffffff ;  /* 0xffffffff000a7802 */ /* 0x000fe40000000f00 */
[----:B------:R-:W-:-:S02]  /*0bb0*/  MOV R2, 0xbd0 ;  /* 0x00000bd000027802 */ /* 0x000fc40000000f00 */
[----:B012---:R-:W-:Y:S05]  /*0bc0*/  CALL.REL.NOINC `($__internal_30_$__cuda_sm70_shflsync_bfly_p) ;  /* 0x0000034000007944 */ /* 0x007fea0003c00000 */
[----:B01----:R-:W-:Y:S01]  /*0bd0*/  FADD.FTZ R9, R9, R7 ;  /* 0x0000000709097221 */ /* 0x003fe20000010000 */
[----:B------:R-:W-:Y:S01]  /*0be0*/  HFMA2.MMA R7, -RZ, RZ, 0, 1.847743988037109375e-06 ;  /* 0x0000001fff077435 */ /* 0x000fe200000001ff */
[----:B------:R-:W-:Y:S01]  /*0bf0*/  IMAD.MOV.U32 R8, RZ, RZ, 0x4 ;  /* 0x00000004ff087424 */ /* 0x000fe200078e00ff */
[----:B------:R-:W-:Y:S01]  /*0c00*/  MOV R2, 0xc30 ;  /* 0x00000c3000027802 */ /* 0x000fe20000000f00 */
[----:B------:R-:W-:-:S03]  /*0c10*/  IMAD.MOV.U32 R10, RZ, RZ, -0x1 ;  /* 0xffffffffff0a7424 */ /* 0x000fc600078e00ff */
[----:B------:R-:W-:Y:S05]  /*0c20*/  CALL.REL.NOINC `($__internal_30_$__cuda_sm70_shflsync_bfly_p) ;  /* 0x000002e000007944 */ /* 0x000fea0003c00000 */
[----:B01----:R-:W-:Y:S01]  /*0c30*/  FADD.FTZ R9, R9, R7 ;  /* 0x0000000709097221 */ /* 0x003fe20000010000 */
[----:B------:R-:W-:Y:S01]  /*0c40*/  HFMA2.MMA R7, -RZ, RZ, 0, 1.847743988037109375e-06 ;  /* 0x0000001fff077435 */ /* 0x000fe200000001ff */
[----:B------:R-:W-:Y:S01]  /*0c50*/  MOV R8, 0x8 ;  /* 0x0000000800087802 */ /* 0x000fe20000000f00 */
[----:B------:R-:W-:Y:S01]  /*0c60*/  IMAD.MOV.U32 R10, RZ, RZ, -0x1 ;  /* 0xffffffffff0a7424 */ /* 0x000fe200078e00ff */
[----:B------:R-:W-:-:S03]  /*0c70*/  MOV R2, 0xc90 ;  /* 0x00000c9000027802 */ /* 0x000fc60000000f00 */
[----:B------:R-:W-:Y:S05]  /*0c80*/  CALL.REL.NOINC `($__internal_30_$__cuda_sm70_shflsync_bfly_p) ;  /* 0x0000028000007944 */ /* 0x000fea0003c00000 */
[----:B-1----:R-:W-:Y:S01]  /*0c90*/  FADD.FTZ R6, R9, R7 ;  /* 0x0000000709067221 */ /* 0x002fe20000010000 */
[----:B------:R-:W-:Y:S01]  /*0ca0*/  HFMA2.MMA R7, -RZ, RZ, 0, 1.847743988037109375e-06 ;  /* 0x0000001fff077435 */ /* 0x000fe200000001ff */
[----:B0-----:R-:W-:Y:S01]  /*0cb0*/  MOV R8, 0x10 ;  /* 0x0000001000087802 */ /* 0x001fe20000000f00 */
[----:B------:R-:W-:Y:S01]  /*0cc0*/  IMAD.MOV.U32 R10, RZ, RZ, -0x1 ;  /* 0xffffffffff0a7424 */ /* 0x000fe200078e00ff */
[----:B------:R-:W-:-:S02]  /*0cd0*/  MOV R2, 0xd00 ;  /* 0x00000d0000027802 */ /* 0x000fc40000000f00 */
[----:B------:R-:W-:Y:S02]  /*0ce0*/  MOV R9, R6 ;  /* 0x0000000600097202 */ /* 0x000fe40000000f00 */
[----:B------:R-:W-:Y:S05]  /*0cf0*/  CALL.REL.NOINC `($__internal_30_$__cuda_sm70_shflsync_bfly_p) ;  /* 0x0000021000007944 */ /* 0x000fea0003c00000 */
[----:B0-----:R-:W-:Y:S01]  /*0d00*/  HFMA2.MMA R8, -RZ, RZ, 0, 5.9604644775390625e-08 ;  /* 0x00000001ff087435 */ /* 0x001fe200000001ff */
[----:B-1----:R-:W-:Y:S01]  /*0d10*/  MOV R5, R7 ;  /* 0x0000000700057202 */ /* 0x002fe20000000f00 */
[----:B------:R-:W-:Y:S01]  /*0d20*/  IMAD.MOV.U32 R9, RZ, RZ, R4 ;  /* 0x000000ffff097224 */ /* 0x000fe200078e0004 */
[----:B------:R-:W-:Y:S01]  /*0d30*/  MOV R7, 0x1f ;  /* 0x0000001f00077802 */ /* 0x000fe20000000f00 */
[----:B------:R-:W-:Y:S01]  /*0d40*/  IMAD.MOV.U32 R10, RZ, RZ, -0x1 ;  /* 0xffffffffff0a7424 */ /* 0x000fe200078e00ff */
[----:B------:R-:W-:Y:S02]  /*0d50*/  MOV R2, 0xd70 ;  /* 0x00000d7000027802 */ /* 0x000fe40000000f00 */
[----:B------:R-:W-:Y:S05]  /*0d60*/  CALL.REL.NOINC `($__internal_30_$__cuda_sm70_shflsync_bfly_p) ;  /* 0x000001a000007944 */ /* 0x000fea0003c00000 */
[----:B0-----:R-:W-:Y:S01]  /*0d70*/  HFMA2.MMA R8, -RZ, RZ, 0, 1.1920928955078125e-07 ;  /* 0x00000002ff087435 */ /* 0x001fe200000001ff */
[----:B-1----:R-:W-:Y:S01]  /*0d80*/  FADD.FTZ R9, R4, R7 ;  /* 0x0000000704097221 */ /* 0x002fe20000010000 */
[----:B------:R-:W-:Y:S01]  /*0d90*/  MOV R7, 0x1f ;  /* 0x0000001f00077802 */ /* 0x000fe20000000f00 */
[----:B------:R-:W-:Y:S01]  /*0da0*/  IMAD.MOV.U32 R10, RZ, RZ, -0x1 ;  /* 0xffffffffff0a7424 */ /* 0x000fe200078e00ff */
[----:B------:R-:W-:Y:S02]  /*0db0*/  MOV R2, 0xdd0 ;  /* 0x00000dd000027802 */ /* 0x000fe40000000f00 */
[----:B------:R-:W-:Y:S05]  /*0dc0*/  CALL.REL.NOINC `($__internal_30_$__cuda_sm70_shflsync_bfly_p) ;  /* 0x0000014000007944 */ /* 0x000fea0003c00000 */
[----:B0-----:R-:W-:Y:S01]  /*0dd0*/  HFMA2.MMA R8, -RZ, RZ, 0, 2.384185791015625e-07 ;  /* 0x00000004ff087435 */ /* 0x001fe200000001ff */
[----:B-1----:R-:W-:Y:S01]  /*0de0*/  FADD.FTZ R9, R9, R7 ;  /* 0x0000000709097221 */ /* 0x002fe20000010000 */
[----:B------:R-:W-:Y:S01]  /*0df0*/  MOV R7, 0x1f ;  /* 0x0000001f00077802 */ /* 0x000fe20000000f00 */
[----:B------:R-:W-:Y:S01]  /*0e00*/  IMAD.MOV.U32 R10, RZ, RZ, -0x1 ;  /* 0xffffffffff0a7424 */ /* 0x000fe200078e00ff */
[----:B------:R-:W-:-:S02]  /*0e10*/  MOV R2, 0xe30 ;  /* 0x00000e3000027802 */ /* 0x000fc40000000f00 */
[----:B------:R-:W-:Y:S05]  /*0e20*/  CALL.REL.NOINC `($__internal_30_$__cuda_sm70_shflsync_bfly_p) ;  /* 0x000000e000007944 */ /* 0x000fea0003c00000 */
[----:B0-----:R-:W-:Y:S01]  /*0e30*/  HFMA2.MMA R8, -RZ, RZ, 0, 4.76837158203125e-07 ;  /* 0x00000008ff087435 */ /* 0x001fe200000001ff */
[----:B-1----:R-:W-:Y:S01]  /*0e40*/  FADD.FTZ R9, R9, R7 ;  /* 0x0000000709097221 */ /* 0x002fe20000010000 */
[----:B------:R-:W-:Y:S01]  /*0e50*/  MOV R7, 0x1f ;  /* 0x0000001f00077802 */ /* 0x000fe20000000f00 */
[----:B------:R-:W-:Y:S01]  /*0e60*/  IMAD.MOV.U32 R10, RZ, RZ, -0x1 ;  /* 0xffffffffff0a7424 */ /* 0x000fe200078e00ff */
[----:B------:R-:W-:-:S02]  /*0e70*/  MOV R2, 0xe90 ;  /* 0x00000e9000027802 */ /* 0x000fc40000000f00 */
[----:B------:R-:W-:Y:S05]  /*0e80*/  CALL.REL.NOINC `($__internal_30_$__cuda_sm70_shflsync_bfly_p) ;  /* 0x0000008000007944 */ /* 0x000fea0003c00000 */
[----:B0-----:R-:W-:Y:S01]  /*0e90*/  HFMA2.MMA R8, -RZ, RZ, 0, 9.5367431640625e-07 ;  /* 0x00000010ff087435 */ /* 0x001fe200000001ff */
[----:B-1----:R-:W-:Y:S01]  /*0ea0*/  FADD.FTZ R9, R9, R7 ;  /* 0x0000000709097221 */ /* 0x002fe20000010000 */
[----:B------:R-:W-:Y:S01]  /*0eb0*/  MOV R7, 0x1f ;  /* 0x0000001f00077802 */ /* 0x000fe20000000f00 */
[----:B------:R-:W-:Y:S01]  /*0ec0*/  IMAD.MOV.U32 R10, RZ, RZ, -0x1 ;  /* 0xffffffffff0a7424 */ /* 0x000fe200078e00ff */
[----:B------:R-:W-:-:S02]  /*0ed0*/  MOV R2, 0xef0 ;  /* 0x00000ef000027802 */ /* 0x000fc40000000f00 */
[----:B------:R-:W-:Y:S05]  /*0ee0*/  CALL.REL.NOINC `($__internal_30_$__cuda_sm70_shflsync_bfly_p) ;  /* 0x0000002000007944 */ /* 0x000fea0003c00000 */
[----:B-1----:R-:W-:Y:S01]  /*0ef0*/  MOV R4, R7 ;  /* 0x0000000700047202 */ /* 0x002fe20000000f00 */
[----:B0-----:R-:W-:Y:S05]  /*0f00*/  BRA `(.L_x_2285) ;  /* 0xfffffa4000007947 */ /* 0x001fea000383ffff */
        .weak           $__internal_30_$__cuda_sm70_shflsync_bfly_p
        .type           $__internal_30_$__cuda_sm70_shflsync_bfly_p,@function
        .size           $__internal_30_$__cuda_sm70_shflsync_bfly_p,(.L_x_12906 - $__internal_30_$__cuda_sm70_shflsync_bfly_p)
$__internal_30_$__cuda_sm70_shflsync_bfly_p:
[----:B------:R-:W-:Y:S01]  /*0f10*/  HFMA2.MMA R3, -RZ, RZ, 0, 0 ;  /* 0x00000000ff037435 */ /* 0x000fe200000001ff */
[----:B------:R-:W-:Y:S04]  /*0f20*/  WARPSYNC R10 ;  /* 0x0000000a00007348 */ /* 0x000fe80003800000 */
[----:B------:R0:W1:Y:S01]  /*0f30*/  SHFL.BFLY PT, R7, R9, R8, R7 ;  /* 0x0c00000809077389 */ /* 0x00006200000e0007 */
[----:B------:R-:W-:Y:S05]  /*0f40*/  RET.REL.NODEC R2 `(_ZN10layer_norm22ln_bwd_finalize_kernelINS_22Kernel_traits_finalizeILj7168E6__halfS2_S2_S2_fjLb0ELj1024ELj4ENS_18Kernel_traits_baseILj7168ES2_S2_S2_S2_fjLj1024EEEEELb0ELb0EEEvNS_9BwdParamsE) ;  /* 0xfffff0b002007950 */ /* 0x000fea0003c3ffff */
.L_x_2286:
        /* <DEDUP_REMOVED lines=11> */
.L_x_12906:


//--------------------- .text._ZN10layer_norm13ln_bwd_kernelINS_13Kernel_traitsI6__halfS2_S2_S2_fjLj7168ELj1ELj1ELj8ELj8ENS_18Kernel_traits_baseILj7168ES2_S2_S2_S2_fjLj256EEEEELb1ELb0ELb1ELb0EEEvNS_9BwdParamsE --------------------------
	.section	.text._ZN10layer_norm13ln_bwd_kernelINS_13Kernel_traitsI6__halfS2_S2_S2_fjLj7168ELj1ELj1ELj8ELj8ENS_18Kernel_traits_baseILj7168ES2_S2_S2_S2_fjLj256EEEEELb1ELb0ELb1ELb0EEEvNS_9BwdParamsE,"ax",@progbits
	.sectioninfo	@"SHI_REGISTERS=202"
	.align	128
        .global         _ZN10layer_norm13ln_bwd_kernelINS_13Kernel_traitsI6__halfS2_S2_S2_fjLj7168ELj1ELj1ELj8ELj8ENS_18Kernel_traits_baseILj7168ES2_S2_S2_S2_fjLj256EEEEELb1ELb0ELb1ELb0EEEvNS_9BwdParamsE
        .type           _ZN10layer_norm13ln_bwd_kernelINS_13Kernel_traitsI6__halfS2_S2_S2_fjLj7168ELj1ELj1ELj8ELj8ENS_18Kernel_traits_baseILj7168ES2_S2_S2_S2_fjLj256EEEEELb1ELb0ELb1ELb0EEEvNS_9BwdParamsE,@function
        .size           _ZN10layer_norm13ln_bwd_kernelINS_13Kernel_traitsI6__halfS2_S2_S2_fjLj7168ELj1ELj1ELj8ELj8ENS_18Kernel_traits_baseILj7168ES2_S2_S2_S2_fjLj256EEEEELb1ELb0ELb1ELb0EEEvNS_9BwdParamsE,(.L_x_12907 - _ZN10layer_norm13ln_bwd_kernelINS_13Kernel_traitsI6__halfS2_S2_S2_fjLj7168ELj1ELj1ELj8ELj8ENS_18Kernel_traits_baseILj7168ES2_S2_S2_S2_fjLj256EEEEELb1ELb0ELb1ELb0EEEvNS_9BwdParamsE)
        .other          _ZN10layer_norm13ln_bwd_kernelINS_13Kernel_traitsI6__halfS2_S2_S2_fjLj7168ELj1ELj1ELj8ELj8ENS_18Kernel_traits_baseILj7168ES2_S2_S2_S2_fjLj256EEEEELb1ELb0ELb1ELb0EEEvNS_9BwdParamsE,@"STO_CUDA_ENTRY STV_DEFAULT"
_ZN10layer_norm13ln_bwd_kernelINS_13Kernel_traitsI6__halfS2_S2_S2_fjLj7168ELj1ELj1ELj8ELj8ENS_18Kernel_traits_baseILj7168ES2_S2_S2_S2_fjLj256EEEEELb1ELb0ELb1ELb0EEEvNS_9BwdParamsE:
.text._ZN10layer_norm13ln_bwd_kernelINS_13Kernel_traitsI6__halfS2_S2_S2_fjLj7168ELj1ELj1ELj8ELj8ENS_18Kernel_traits_baseILj7168ES2_S2_S2_S2_fjLj256EEEEELb1ELb0ELb1ELb0EEEvNS_9BwdParamsE:
        /* <DEDUP_REMOVED lines=19> */
[----:B------:R-:W-:Y:S01]  /*0130*/  P2R R0, PR, RZ, 0x40 ;  /* 0x00000040ff007803 */ /* 0x000fe20000000000 */
[----:B------:R-:W-:Y:S01]  /*0140*/  @P4 IMAD.MOV.U32 R25, RZ, RZ, 0x8 ;  /* 0x00000008ff194424 */ /* 0x000fe200078e00ff */
[----:B------:R-:W-:Y:S01]  /*0150*/  P2R R0, PR, RZ, 0x20 ;  /* 0x00000020ff007803 */ /* 0x000fe20000000000 */
        /* <DEDUP_REMOVED lines=26> */
[----:B------:R-:W-:-:S05]  /*0300*/  @P2 IMAD.WIDE.U32 R18, R18, R19, c[0x0][0x1b0] ;  /* 0x00006c0012122625 */ /* 0x000fca00078e0013 */
        /* <DEDUP_REMOVED lines=52> */
[----:B------:R-:W-:Y:S01]  /*0650*/  IMAD.MOV.U32 R101, RZ, RZ, RZ ;  /* 0x000000ffff657224 */ /* 0x000fe200078e00ff */
[----:B------:R-:W-:Y:S01]  /*0660*/  SHF.R.U32.HI R32, RZ, 0x10, R7 ;  /* 0x00000010ff207819 */ /* 0x000fe20000011607 */
        /* <DEDUP_REMOVED lines=35> */
[----:B0-----:R-:W-:Y:S02]  /*08a0*/  HADD2.F32 R12, -RZ, R12.H0_H0 ;  /* 0x2000000cff0c7230 */ /* 0x001fe40000004100 */
.L_x_2434:
        /* <DEDUP_REMOVED lines=37> */
.L_x_2291:
[----:B------:R-:W-:Y:S05]  /*0b00*/  BSYNC B1 ;  /* 0x0000000000017941 */ /* 0x000fea0003800000 */
.L_x_2290:
        /* <DEDUP_REMOVED lines=11> */
.L_x_2293:
[----:B------:R-:W-:Y:S05]  /*0bc0*/  BSYNC B1 ;  /* 0x0000000000017941 */ /* 0x000fea0003800000 */
.L_x_2292:
        /* <DEDUP_REMOVED lines=11> */
.L_x_2295:
[----:B------:R-:W-:Y:S05]  /*0c80*/  BSYNC B1 ;  /* 0x0000000000017941 */ /* 0x000fea0003800000 */
.L_x_2294:
        /* <DEDUP_REMOVED lines=11> */
.L_x_2297:
[----:B------:R-:W-:Y:S05]  /*0d40*/  BSYNC B1 ;  /* 0x0000000000017941 */ /* 0x000fea0003800000 */
.L_x_2296:
        /* <DEDUP_REMOVED lines=10> */
.L_x_2299:
[----:B------:R-:W-:Y:S05]  /*0df0*/  BSYNC B1 ;  /* 0x0000000000017941 */ /* 0x000fea0003800000 */
.L_x_2298:
        /* <DEDUP_REMOVED lines=10> */
.L_x_2301:
[----:B------:R-:W-:Y:S05]  /*0ea0*/  BSYNC B1 ;  /* 0x0000000000017941 */ /* 0x000fea0003800000 */
.L_x_2300:
[----:B------:R-:W-:Y:S01]  /*0eb0*/  ISETP.GE.U32.AND P3, PT, R8, 0x700, PT ;  /* 0x000007000800780c */ /* 0x000fe20003f66070 */
[----:B------:R-:W-:Y:S01]  /*0ec0*/  HFMA2.MMA R113, -RZ, RZ, 0, 0 ;  /* 0x00000000ff717435 */ /* 0x000fe200000001ff */
[----:B------:R-:W-:-:S11]  /*0ed0*/  IMAD.MOV.U32 R116, RZ, RZ, RZ ;  /* 0x000000ffff747224 */ /* 0x000fd600078e00ff */
        /* <DEDUP_REMOVED lines=9> */
.L_x_2289:
[----:B-1---5:R-:W-:Y:S01]  /*0f70*/  ISETP.GE.AND P3, PT, R195, 0x1, PT ;  /* 0x00000001c300780c */ /* 0x022fe20003f66270 */
[----:B------:R-:W-:Y:S01]  /*0f80*/  BSSY B1, `(.L_x_2303) ;  /* 0x0000049000017945 */ /* 0x000fe20003800000 */
[----:B------:R-:W-:Y:S02]  /*0f90*/  LOP3.LUT P4, RZ, R8, 0xffffff00, RZ, 0xc0, !PT ;  /* 0xffffff0008ff7812 */ /* 0x000fe4000788c0ff */
[----:B------:R-:W-:Y:S02]  /*0fa0*/  MOV R117, RZ ;  /* 0x000000ff00757202 */ /* 0x000fe40000000f00 */
[----:B------:R-:W-:-:S07]  /*0fb0*/  MOV R179, R9 ;  /* 0x0000000900b37202 */ /* 0x000fce0000000f00 */
        /* <DEDUP_REMOVED lines=20> */
[----:B------:R-:W-:Y:S01]  /*1100*/  IMAD.WIDE.U32 R110, R117, R112, c[0x0][0x190] ;  /* 0x00006400756e7625 */ /* 0x000fe200078e0070 */
[----:B------:R-:W-:-:S04]  /*1110*/  ISETP.NE.AND.EX P3, PT, RZ, c[0x0][0x21c], PT, P3 ;  /* 0x00008700ff007a0c */ /* 0x000fc80003f65330 */
[----:B------:R0:W5:Y:S09]  /*1120*/  LDG.E R7, [R110.64] ;  /* 0x000000046e077981 */ /* 0x000172000c1e1900 */
[----:B------:R3:W5:Y:S01]  /*1130*/  @P3 LDG.E.64 R168, [R106.64] ;  /* 0x000000046aa83981 */ /* 0x000762000c1e1b00 */
[----:B------:R-:W-:-:S02]  /*1140*/  IADD3 R179, R9, 0x100, RZ ;  /* 0x0000010009b37810 */ /* 0x000fc40007ffe0ff */
[----:B------:R-:W-:Y:S02]  /*1150*/  IADD3 R119, R119, 0x100, RZ ;  /* 0x0000010077777810 */ /* 0x000fe40007ffe0ff */
[----:B------:R-:W-:Y:S02]  /*1160*/  IADD3 R117, R117, 0x100, RZ ;  /* 0x0000010075757810 */ /* 0x000fe40007ffe0ff */
[--C-:B--2---:R-:W-:Y:S01]  /*1170*/  SHF.R.U64 R124, R104, 0x10, R105.reuse ;  /* 0x00000010687c7819 */ /* 0x104fe20000001269 */
[----:B------:R-:W-:Y:S01]  /*1180*/  HADD2.F32 R116, -RZ, R104.H0_H0 ;  /* 0x20000068ff747230 */ /* 0x000fe20000004100 */
[----:B------:R-:W-:Y:S01]  /*1190*/  SHF.R.U32.HI R123, RZ, 0x10, R105 ;  /* 0x00000010ff7b7819 */ /* 0x000fe20000011669 */
[----:B---3--:R-:W-:Y:S02]  /*11a0*/  IMAD.MOV.U32 R106, RZ, RZ, R108 ;  /* 0x000000ffff6a7224 */ /* 0x008fe400078e006c */
[----:B------:R-:W-:Y:S01]  /*11b0*/  HADD2.F32 R104, -RZ, R124.H0_H0 ;  /* 0x2000007cff687230 */ /* 0x000fe20000004100 */
[----:B------:R-:W-:Y:S01]  /*11c0*/  SHF.R.U64 R127, R108, 0x10, R109 ;  /* 0x000000106c7f7819 */ /* 0x000fe2000000126d */
[----:B------:R-:W-:-:S02]  /*11d0*/  HADD2.F32 R118, -RZ, R105.H0_H0 ;  /* 0x20000069ff767230 */ /* 0x000fc40000004100 */
[----:B------:R-:W-:Y:S01]  /*11e0*/  HADD2.F32 R108, -RZ, R123.H0_H0 ;  /* 0x2000007bff6c7230 */ /* 0x000fe20000004100 */
[C---:B------:R-:W-:Y:S01]  /*11f0*/  FADD.FTZ R105, -R113.reuse, R104 ;  /* 0x0000006871697221 */ /* 0x040fe20000010100 */
[----:B------:R-:W-:Y:S01]  /*1200*/  HADD2.F32 R106, -RZ, R106.H0_H0 ;  /* 0x2000006aff6a7230 */ /* 0x000fe20000004100 */
[C---:B------:R-:W-:Y:S01]  /*1210*/  FADD.FTZ R123, -R113.reuse, R116 ;  /* 0x00000074717b7221 */ /* 0x040fe20000010100 */
[----:B------:R-:W-:Y:S01]  /*1220*/  HADD2.F32 R127, -RZ, R127.H0_H0 ;  /* 0x2000007fff7f7230 */ /* 0x000fe20000004100 */
[--C-:B------:R-:W-:Y:S02]  /*1230*/  IMAD.MOV.U32 R107, RZ, RZ, R109.reuse ;  /* 0x000000ffff6b7224 */ /* 0x100fe400078e006d */
[----:B------:R-:W-:Y:S02]  /*1240*/  FADD.FTZ R125, -R113, R118 ;  /* 0x00000076717d7221 */ /* 0x000fe40000010100 */
[C---:B------:R-:W-:Y:S01]  /*1250*/  FMUL.FTZ R124, R10.reuse, R105 ;  /* 0x000000690a7c7220 */ /* 0x040fe20000410000 */
[----:B------:R-:W-:Y:S01]  /*1260*/  SHF.R.U32.HI R129, RZ, 0x10, R109 ;  /* 0x00000010ff817819 */ /* 0x000fe2000001166d */
[----:B------:R-:W-:-:S02]  /*1270*/  FMUL.FTZ R123, R10, R123 ;  /* 0x0000007b0a7b7220 */ /* 0x000fc40000410000 */
[----:B------:R-:W-:Y:S01]  /*1280*/  FMUL.FTZ R126, R39, R106 ;  /* 0x0000006a277e7220 */ /* 0x000fe20000410000 */
[----:B------:R-:W-:Y:S01]  /*1290*/  HADD2.F32 R107, -RZ, R107.H0_H0 ;  /* 0x2000006bff6b7230 */ /* 0x000fe20000004100 */
[----:B------:R-:W-:Y:S02]  /*12a0*/  FADD.FTZ R113, -R113, R108 ;  /* 0x0000006c71717221 */ /* 0x000fe40000010100 */
[----:B------:R-:W-:Y:S02]  /*12b0*/  FMUL.FTZ R125, R10, R125 ;  /* 0x0000007d0a7d7220 */ /* 0x000fe40000410000 */
[----:B------:R-:W-:Y:S02]  /*12c0*/  FADD.FTZ R73, R73, R127 ;  /* 0x0000007f49497221 */ /* 0x000fe40000010000 */
[-C--:B------:R-:W-:Y:S02]  /*12d0*/  FFMA.FTZ R101, R124, R127.reuse, R101 ;  /* 0x0000007f7c657223 */ /* 0x080fe40000010065 */
[----:B------:R-:W-:-:S02]  /*12e0*/  FMUL.FTZ R127, R38, R127 ;  /* 0x0000007f267f7220 */ /* 0x000fc40000410000 */
[----:B------:R-:W-:Y:S02]  /*12f0*/  FADD.FTZ R104, RZ, R126 ;  /* 0x0000007eff687221 */ /* 0x000fe40000010000 */
[----:B------:R-:W-:Y:S01]  /*1300*/  FFMA.FTZ R105, R123, R126, RZ ;  /* 0x0000007e7b697223 */ /* 0x000fe200000100ff */
        /* <DEDUP_REMOVED lines=16> */
.L_x_2304:
[----:B0-----:R-:W-:Y:S05]  /*1410*/  BSYNC B1 ;  /* 0x0000000000017941 */ /* 0x001fea0003800000 */
.L_x_2303:
        /* <DEDUP_REMOVED lines=13> */
[----:B------:R-:W-:-:S05]  /*14f0*/  @P3 IMAD.WIDE.U32 R110, R179, R114, c[0x0][0x218] ;  /* 0x00008600b36e3625 */ /* 0x000fca00078e0072 */
[----:B------:R3:W5:Y:S01]  /*1500*/  @P3 LDG.E.64 R166, [R110.64] ;  /* 0x000000046ea63981 */ /* 0x000762000c1e1b00 */
[----:B------:R-:W-:Y:S02]  /*1510*/  IADD3 R119, R119, 0x100, RZ ;  /* 0x0000010077777810 */ /* 0x000fe40007ffe0ff */
[----:B------:R-:W-:Y:S02]  /*1520*/  IADD3 R117, R117, 0x100, RZ ;  /* 0x0000010075757810 */ /* 0x000fe40007ffe0ff */
[----:B------:R-:W-:Y:S02]  /*1530*/  IADD3 R179, R179, 0x100, RZ ;  /* 0x00000100b3b37810 */ /* 0x000fe40007ffe0ff */
[--C-:B--2---:R-:W-:Y:S01]  /*1540*/  SHF.R.U64 R133, R104, 0x10, R105.reuse ;  /* 0x0000001068857819 */ /* 0x104fe20000001269 */
[----:B------:R-:W-:Y:S01]  /*1550*/  HADD2.F32 R118, -RZ, R104.H0_H0 ;  /* 0x20000068ff767230 */ /* 0x000fe20000004100 */
[----:B------:R-:W-:Y:S02]  /*1560*/  SHF.R.U32.HI R131, RZ, 0x10, R105 ;  /* 0x00000010ff837819 */ /* 0x000fe40000011669 */
[----:B---3--:R-:W-:Y:S01]  /*1570*/  MOV R110, R106 ;  /* 0x0000006a006e7202 */ /* 0x008fe20000000f00 */
        /* <DEDUP_REMOVED lines=16> */
[----:B------:R-:W-:Y:S02]  /*1680*/  FADD.FTZ R69, R69, R135 ;  /* 0x0000008745457221 */ /* 0x000fe40000010000 */
[-C--:B------:R-:W-:Y:S02]  /*1690*/  FFMA.FTZ R97, R132, R135.reuse, R97 ;  /* 0x0000008784617223 */ /* 0x080fe40000010061 */
        /* <DEDUP_REMOVED lines=20> */
.L_x_2306:
[----:B0-----:R-:W-:Y:S05]  /*17e0*/  BSYNC B1 ;  /* 0x0000000000017941 */ /* 0x001fea0003800000 */
.L_x_2305:
        /* <DEDUP_REMOVED lines=20> */
[----:B------:R-:W-:Y:S01]  /*1930*/  SHF.R.U32.HI R139, RZ, 0x10, R105 ;  /* 0x00000010ff8b7819 */ /* 0x000fe20000011669 */
[----:B------:R-:W-:Y:S01]  /*1940*/  HADD2.F32 R141, -RZ, R104.H0_H0 ;  /* 0x20000068ff8d7230 */ /* 0x000fe20000004100 */
[----:B---3--:R-:W-:Y:S01]  /*1950*/  IMAD.MOV.U32 R110, RZ, RZ, R106 ;  /* 0x000000ffff6e7224 */ /* 0x008fe200078e006a */
[----:B------:R-:W-:Y:S01]  /*1960*/  HADD2.F32 R105, -RZ, R118.H0_H0 ;  /* 0x20000076ff697230 */ /* 0x000fe20000004100 */
[----:B------:R-:W-:Y:S01]  /*1970*/  SHF.R.U64 R143, R106, 0x10, R107 ;  /* 0x000000106a8f7819 */ /* 0x000fe2000000126b */
[----:B------:R-:W-:Y:S01]  /*1980*/  HADD2.F32 R199, -RZ, R139.H0_H0 ;  /* 0x2000008bffc77230 */ /* 0x000fe20000004100 */
[C---:B------:R-:W-:Y:S01]  /*1990*/  FADD.FTZ R139, -R140.reuse, R141 ;  /* 0x0000008d8c8b7221 */ /* 0x040fe20000010100 */
[----:B------:R-:W-:Y:S01]  /*19a0*/  HADD2.F32 R110, -RZ, R110.H0_H0 ;  /* 0x2000006eff6e7230 */ /* 0x000fe20000004100 */
[C---:B------:R-:W-:Y:S01]  /*19b0*/  FADD.FTZ R105, -R140.reuse, R105 ;  /* 0x000000698c697221 */ /* 0x040fe20000010100 */
[----:B------:R-:W-:Y:S01]  /*19c0*/  MOV R111, R107 ;  /* 0x0000006b006f7202 */ /* 0x000fe20000000f00 */
[C---:B------:R-:W-:Y:S01]  /*19d0*/  FADD.FTZ R141, -R140.reuse, R197 ;  /* 0x000000c58c8d7221 */ /* 0x040fe20000010100 */
[----:B------:R-:W-:Y:S01]  /*19e0*/  HADD2.F32 R143, -RZ, R143.H0_H0 ;  /* 0x2000008fff8f7230 */ /* 0x000fe20000004100 */
[----:B------:R-:W-:-:S02]  /*19f0*/  FADD.FTZ R199, -R140, R199 ;  /* 0x000000c78cc77221 */ /* 0x000fc40000010100 */
[C---:B------:R-:W-:Y:S01]  /*1a00*/  FMUL.FTZ R140, R10.reuse, R105 ;  /* 0x000000690a8c7220 */ /* 0x040fe20000410000 */
[----:B------:R-:W-:Y:S01]  /*1a10*/  SHF.R.U32.HI R145, RZ, 0x10, R107 ;  /* 0x00000010ff917819 */ /* 0x000fe2000001166b */
[----:B------:R-:W-:Y:S02]  /*1a20*/  FMUL.FTZ R139, R10, R139 ;  /* 0x0000008b0a8b7220 */ /* 0x000fe40000410000 */
[----:B------:R-:W-:Y:S01]  /*1a30*/  FMUL.FTZ R142, R31, R110 ;  /* 0x0000006e1f8e7220 */ /* 0x000fe20000410000 */
[----:B------:R-:W-:Y:S01]  /*1a40*/  HADD2.F32 R111, -RZ, R111.H0_H0 ;  /* 0x2000006fff6f7230 */ /* 0x000fe20000004100 */
[----:B------:R-:W-:Y:S02]  /*1a50*/  FADD.FTZ R65, R65, R143 ;  /* 0x0000008f41417221 */ /* 0x000fe40000010000 */
[-C--:B------:R-:W-:Y:S02]  /*1a60*/  FFMA.FTZ R93, R140, R143.reuse, R93 ;  /* 0x0000008f8c5d7223 */ /* 0x080fe4000001005d */
[----:B------:R-:W-:-:S02]  /*1a70*/  FMUL.FTZ R143, R30, R143 ;  /* 0x0000008f1e8f7220 */ /* 0x000fc40000410000 */
[----:B------:R-:W-:Y:S02]  /*1a80*/  FADD.FTZ R104, R113, R142 ;  /* 0x0000008e71687221 */ /* 0x000fe40000010000 */
[----:B------:R-:W-:Y:S01]  /*1a90*/  FFMA.FTZ R116, R139, R142, R116 ;  /* 0x0000008e8b747223 */ /* 0x000fe20000010074 */
[----:B------:R-:W-:Y:S01]  /*1aa0*/  HADD2.F32 R145, -RZ, R145.H0_H0 ;  /* 0x20000091ff917230 */ /* 0x000fe20000004100 */
        /* <DEDUP_REMOVED lines=16> */
.L_x_2308:
[----:B0-----:R-:W-:Y:S05]  /*1bb0*/  BSYNC B1 ;  /* 0x0000000000017941 */ /* 0x001fea0003800000 */
.L_x_2307:
        /* <DEDUP_REMOVED lines=28> */
[----:B------:R-:W-:Y:S01]  /*1d80*/  FADD.FTZ R105, -R148, R105 ;  /* 0x0000006994697221 */ /* 0x000fe20000010100 */
[----:B------:R-:W-:Y:S01]  /*1d90*/  HADD2.F32 R151, -RZ, R151.H0_H0 ;  /* 0x20000097ff977230 */ /* 0x000fe20000004100 */
[----:B------:R-:W-:-:S02]  /*1da0*/  IMAD.MOV.U32 R111, RZ, RZ, R107 ;  /* 0x000000ffff6f7224 */ /* 0x000fc400078e006b */
[C---:B------:R-:W-:Y:S02]  /*1db0*/  FADD.FTZ R149, -R148.reuse, R197 ;  /* 0x000000c594957221 */ /* 0x040fe40000010100 */
[----:B------:R-:W-:Y:S02]  /*1dc0*/  FADD.FTZ R199, -R148, R199 ;  /* 0x000000c794c77221 */ /* 0x000fe40000010100 */
[C---:B------:R-:W-:Y:S01]  /*1dd0*/  FMUL.FTZ R148, R10.reuse, R105 ;  /* 0x000000690a947220 */ /* 0x040fe20000410000 */
[----:B------:R-:W-:Y:S01]  /*1de0*/  SHF.R.U32.HI R153, RZ, 0x10, R107 ;  /* 0x00000010ff997819 */ /* 0x000fe2000001166b */
[----:B------:R-:W-:Y:S02]  /*1df0*/  FMUL.FTZ R147, R10, R147 ;  /* 0x000000930a937220 */ /* 0x000fe40000410000 */
[----:B------:R-:W-:Y:S01]  /*1e00*/  FMUL.FTZ R150, R27, R110 ;  /* 0x0000006e1b967220 */ /* 0x000fe20000410000 */
[----:B------:R-:W-:Y:S01]  /*1e10*/  HADD2.F32 R111, -RZ, R111.H0_H0 ;  /* 0x2000006fff6f7230 */ /* 0x000fe20000004100 */
[----:B------:R-:W-:-:S02]  /*1e20*/  FADD.FTZ R61, R61, R151 ;  /* 0x000000973d3d7221 */ /* 0x000fc40000010000 */
[-C--:B------:R-:W-:Y:S02]  /*1e30*/  FFMA.FTZ R89, R148, R151.reuse, R89 ;  /* 0x0000009794597223 */ /* 0x080fe40000010059 */
[----:B------:R-:W-:Y:S02]  /*1e40*/  FMUL.FTZ R151, R26, R151 ;  /* 0x000000971a977220 */ /* 0x000fe40000410000 */
[----:B------:R-:W-:Y:S02]  /*1e50*/  FADD.FTZ R104, R113, R150 ;  /* 0x0000009671687221 */ /* 0x000fe40000010000 */
[----:B------:R-:W-:Y:S01]  /*1e60*/  FFMA.FTZ R116, R147, R150, R116 ;  /* 0x0000009693747223 */ /* 0x000fe20000010074 */
[----:B------:R-:W-:Y:S01]  /*1e70*/  HADD2.F32 R153, -RZ, R153.H0_H0 ;  /* 0x20000099ff997230 */ /* 0x000fe20000004100 */
        /* <DEDUP_REMOVED lines=16> */
.L_x_2310:
[----:B0-----:R-:W-:Y:S05]  /*1f80*/  BSYNC B1 ;  /* 0x0000000000017941 */ /* 0x001fea0003800000 */
.L_x_2309:
        /* <DEDUP_REMOVED lines=21> */
[----:B---3--:R-:W-:Y:S01]  /*20e0*/  MOV R110, R106 ;  /* 0x0000006a006e7202 */ /* 0x008fe20000000f00 */
        /* <DEDUP_REMOVED lines=37> */
.L_x_2312:
[----:B0-----:R-:W-:Y:S05]  /*2340*/  BSYNC B1 ;  /* 0x0000000000017941 */ /* 0x001fea0003800000 */
.L_x_2311:
        /* <DEDUP_REMOVED lines=28> */
[----:B------:R-:W-:Y:S01]  /*2510*/  MOV R111, R107 ;  /* 0x0000006b006f7202 */ /* 0x000fe20000000f00 */
[----:B------:R-:W-:Y:S01]  /*2520*/  HADD2.F32 R183, -RZ, R183.H0_H0 ;  /* 0x200000b7ffb77230 */ /* 0x000fe20000004100 */
[----:B------:R-:W-:-:S02]  /*2530*/  FMUL.FTZ R177, R10, R177 ;  /* 0x000000b10ab17220 */ /* 0x000fc40000410000 */
[----:B------:R-:W-:Y:S01]  /*2540*/  FMUL.FTZ R180, R10, R105 ;  /* 0x000000690ab47220 */ /* 0x000fe20000410000 */
[----:B------:R-:W-:Y:S01]  /*2550*/  SHF.R.U32.HI R185, RZ, 0x10, R107 ;  /* 0x00000010ffb97819 */ /* 0x000fe2000001166b */
[----:B------:R-:W-:Y:S01]  /*2560*/  FMUL.FTZ R182, R19, R110 ;  /* 0x0000006e13b67220 */ /* 0x000fe20000410000 */
[----:B------:R-:W-:Y:S01]  /*2570*/  HADD2.F32 R111, -RZ, R111.H0_H0 ;  /* 0x2000006fff6f7230 */ /* 0x000fe20000004100 */
[----:B------:R-:W-:Y:S02]  /*2580*/  FADD.FTZ R199, -R178, R199 ;  /* 0x000000c7b2c77221 */ /* 0x000fe40000010100 */
[----:B------:R-:W-:Y:S02]  /*2590*/  FADD.FTZ R53, R53, R183 ;  /* 0x000000b735357221 */ /* 0x000fe40000010000 */
[----:B------:R-:W-:Y:S02]  /*25a0*/  FFMA.FTZ R81, R180, R183, R81 ;  /* 0x000000b7b4517223 */ /* 0x000fe40000010051 */
[----:B------:R-:W-:-:S02]  /*25b0*/  FADD.FTZ R181, -R178, R197 ;  /* 0x000000c5b2b57221 */ /* 0x000fc40000010100 */
[----:B------:R-:W-:Y:S02]  /*25c0*/  FMUL.FTZ R183, R18, R183 ;  /* 0x000000b712b77220 */ /* 0x000fe40000410000 */
[----:B------:R-:W-:Y:S02]  /*25d0*/  FADD.FTZ R104, R113, R182 ;  /* 0x000000b671687221 */ /* 0x000fe40000010000 */
[----:B------:R-:W-:Y:S01]  /*25e0*/  FFMA.FTZ R116, R177, R182, R116 ;  /* 0x000000b6b1747223 */ /* 0x000fe20000010074 */
[----:B------:R-:W-:Y:S01]  /*25f0*/  HADD2.F32 R185, -RZ, R185.H0_H0 ;  /* 0x200000b9ffb97230 */ /* 0x000fe20000004100 */
        /* <DEDUP_REMOVED lines=16> */
.L_x_2314:
[----:B0-----:R-:W-:Y:S05]  /*2700*/  BSYNC B1 ;  /* 0x0000000000017941 */ /* 0x001fea0003800000 */
.L_x_2313:
        /* <DEDUP_REMOVED lines=14> */
[----:B--2---:R-:W-:Y:S01]  /*27f0*/  SHF.R.U64 R117, R104, 0x10, R105 ;  /* 0x0000001068757819 */ /* 0x004fe20000001269 */
[----:B------:R-:W-:Y:S01]  /*2800*/  HADD2.F32 R112, -RZ, R104.H0_H0 ;  /* 0x20000068ff707230 */ /* 0x000fe20000004100 */
[----:B---3--:R-:W-:-:S03]  /*2810*/  IMAD.MOV.U32 R108, RZ, RZ, R106 ;  /* 0x000000ffff6c7224 */ /* 0x008fc600078e006a */
[----:B------:R-:W-:Y:S01]  /*2820*/  HADD2.F32 R104, -RZ, R117.H0_H0 ;  /* 0x20000075ff687230 */ /* 0x000fe20000004100 */
[----:B------:R-:W-:Y:S01]  /*2830*/  SHF.R.U64 R189, R106, 0x10, R107 ;  /* 0x000000106abd7819 */ /* 0x000fe2000000126b */
[----:B------:R-:W-:Y:S01]  /*2840*/  HADD2.F32 R114, -RZ, R105.H0_H0 ;  /* 0x20000069ff727230 */ /* 0x000fe20000004100 */
[----:B------:R-:W-:Y:S01]  /*2850*/  SHF.R.U32.HI R115, RZ, 0x10, R105 ;  /* 0x00000010ff737819 */ /* 0x000fe20000011669 */
[----:B------:R-:W-:Y:S01]  /*2860*/  HADD2.F32 R108, -RZ, R108.H0_H0 ;  /* 0x2000006cff6c7230 */ /* 0x000fe20000004100 */
[C---:B------:R-:W-:Y:S02]  /*2870*/  FADD.FTZ R105, -R193.reuse, R104 ;  /* 0x00000068c1697221 */ /* 0x040fe40000010100 */
[----:B------:R-:W-:Y:S01]  /*2880*/  FADD.FTZ R187, -R193, R112 ;  /* 0x00000070c1bb7221 */ /* 0x000fe20000010100 */
[----:B------:R-:W-:Y:S01]  /*2890*/  HADD2.F32 R189, -RZ, R189.H0_H0 ;  /* 0x200000bdffbd7230 */ /* 0x000fe20000004100 */
[----:B------:R-:W-:Y:S02]  /*28a0*/  IMAD.MOV.U32 R109, RZ, RZ, R107 ;  /* 0x000000ffff6d7224 */ /* 0x000fe400078e006b */
[C---:B------:R-:W-:Y:S01]  /*28b0*/  FMUL.FTZ R188, R10.reuse, R105 ;  /* 0x000000690abc7220 */ /* 0x040fe20000410000 */
[----:B------:R-:W-:Y:S01]  /*28c0*/  HADD2.F32 R106, -RZ, R115.H0_H0 ;  /* 0x20000073ff6a7230 */ /* 0x000fe20000004100 */
[----:B------:R-:W-:-:S02]  /*28d0*/  FMUL.FTZ R187, R10, R187 ;  /* 0x000000bb0abb7220 */ /* 0x000fc40000410000 */
[----:B------:R-:W-:Y:S01]  /*28e0*/  FMUL.FTZ R190, R15, R108 ;  /* 0x0000006c0fbe7220 */ /* 0x000fe20000410000 */
[----:B------:R-:W-:Y:S01]  /*28f0*/  SHF.R.U32.HI R115, RZ, 0x10, R107 ;  /* 0x00000010ff737819 */ /* 0x000fe2000001166b */
[----:B------:R-:W-:Y:S01]  /*2900*/  HADD2.F32 R109, -RZ, R109.H0_H0 ;  /* 0x2000006dff6d7230 */ /* 0x000fe20000004100 */
[----:B------:R-:W-:Y:S02]  /*2910*/  FADD.FTZ R49, R49, R189 ;  /* 0x000000bd31317221 */ /* 0x000fe40000010000 */
[-C--:B------:R-:W-:Y:S02]  /*2920*/  FFMA.FTZ R77, R188, R189.reuse, R77 ;  /* 0x000000bdbc4d7223 */ /* 0x080fe4000001004d */
[----:B------:R-:W-:Y:S02]  /*2930*/  FADD.FTZ R191, -R193, R114 ;  /* 0x00000072c1bf7221 */ /* 0x000fe40000010100 */
[----:B------:R-:W-:Y:S02]  /*2940*/  FMUL.FTZ R189, R14, R189 ;  /* 0x000000bd0ebd7220 */ /* 0x000fe40000410000 */
[----:B------:R-:W-:-:S02]  /*2950*/  FADD.FTZ R104, R113, R190 ;  /* 0x000000be71687221 */ /* 0x000fc40000010000 */
[----:B------:R-:W-:Y:S02]  /*2960*/  FFMA.FTZ R116, R187, R190, R116 ;  /* 0x000000bebb747223 */ /* 0x000fe40000010074 */
[----:B------:R-:W-:Y:S01]  /*2970*/  FADD.FTZ R107, -R193, R106 ;  /* 0x0000006ac16b7221 */ /* 0x000fe20000010100 */
[----:B------:R-:W-:Y:S01]  /*2980*/  HADD2.F32 R106, -RZ, R115.H0_H0 ;  /* 0x20000073ff6a7230 */ /* 0x000fe20000004100 */
        /* <DEDUP_REMOVED lines=16> */
.L_x_2302:
[----:B0-----:R-:W-:Y:S05]  /*2a90*/  BSYNC B0 ;  /* 0x0000000000007941 */ /* 0x001fea0003800000 */
.L_x_2288:
[----:B------:R-:W-:Y:S02]  /*2aa0*/  LOP3.LUT P3, RZ, R11, 0xff, RZ, 0xc0, !PT ;  /* 0x000000ff0bff7812 */ /* 0x000fe4000786c0ff */
[----:B------:R-:W-:-:S04]  /*2ab0*/  SHF.R.U32.HI R106, RZ, 0x5, R42 ;  /* 0x00000005ff6a7819 */ /* 0x000fc8000001162a */
[----:B------:R-:W-:-:S07]  /*2ac0*/  LOP3.LUT R196, R106, 0x7fffff8, RZ, 0xc0, !PT ;  /* 0x07fffff86ac47812 */ /* 0x000fce00078ec0ff */
[----:B------:R-:W-:Y:S02]  /*2ad0*/  @!P3 IADD3 R196, R196, 0x8, RZ ;  /* 0x00000008c4c4b810 */ /* 0x000fe40007ffe0ff */
[----:B------:R-:W-:Y:S01]  /*2ae0*/  LOP3.LUT P3, RZ, R42, 0x1f, RZ, 0xc0, !PT ;  /* 0x0000001f2aff7812 */ /* 0x000fe2000786c0ff */
[----:B------:R-:W-:Y:S10]  /*2af0*/  BRA.DIV ~URZ, `(.L_x_2315) ;  /* 0x00003ca27f007947 */ /* 0x000ff4000b800000 */
[----:B------:R0:W1:Y:S02]  /*2b00*/  SHFL.DOWN PT, R108, R113, 0x10, 0x1f ;  /* 0x0a001f00716c7f89 */ /* 0x00006400000e0000 */
.L_x_2435:
        /* <DEDUP_REMOVED lines=18> */
.L_x_2436:
        /* <DEDUP_REMOVED lines=48> */
[----:B-----5:R-:W-:Y:S01]  /*2f30*/  HADD2.F32 R105, -RZ, R168.H0_H0 ;  /* 0x200000a8ff697230 */ /* 0x020fe20000004100 */
[----:B------:R-:W-:Y:S05]  /*2f40*/  BRA `(.L_x_2321) ;  /* 0x000000b000007947 */ /* 0x000fea0003800000 */
.L_x_2320:
        /* <DEDUP_REMOVED lines=9> */
[----:B-----5:R-:W-:-:S05]  /*2fe0*/  @P4 HADD2.F32 R104, -RZ, R168.H0_H0 ;  /* 0x200000a8ff684230 */ /* 0x020fca0000004100 */
[----:B------:R-:W-:Y:S02]  /*2ff0*/  @P4 FADD.FTZ R105, R105, R104 ;  /* 0x0000006869694221 */ /* 0x000fe40000010000 */
.L_x_2321:
[----:B------:R-:W-:Y:S05]  /*3000*/  BSYNC B1 ;  /* 0x0000000000017941 */ /* 0x000fea0003800000 */
.L_x_2319:
[----:B------:R-:W-:Y:S01]  /*3010*/  @P3 FMUL.FTZ R104, R105, c[0x0][0x1ec] ;  /* 0x00007b0069683a20 */ /* 0x000fe20000410000 */
[----:B-----5:R-:W-:Y:S01]  /*3020*/  @P3 LOP3.LUT P5, RZ, R7, 0xff, RZ, 0xc0, !PT ;  /* 0x000000ff07ff3812 */ /* 0x020fe200078ac0ff */
[----:B------:R-:W-:Y:S02]  /*3030*/  BSSY B1, `(.L_x_2322) ;  /* 0x0000017000017945 */ /* 0x000fe40003800000 */
[----:B------:R-:W-:-:S05]  /*3040*/  @P3 FMUL.FTZ R104, R104, c[0x0][0x1e8] ;  /* 0x00007a0068683a20 */ /* 0x000fca0000410000 */
[----:B------:R-:W-:Y:S02]  /*3050*/  @P3 FSEL R104, R104, RZ, P5 ;  /* 0x000000ff68683208 */ /* 0x000fe40002800000 */
[----:B------:R-:W-:Y:S02]  /*3060*/  ISETP.NE.U32.AND P5, PT, RZ, c[0x0][0x258], PT ;  /* 0x00009600ff007a0c */ /* 0x000fe40003fa5070 */
[----:B------:R-:W-:Y:S02]  /*3070*/  @P3 F2FP.PACK_AB R104, RZ, R104 ;  /* 0x00000068ff68323e */ /* 0x000fe400000000ff */
[----:B------:R-:W-:Y:S02]  /*3080*/  ISETP.NE.AND.EX P5, PT, RZ, c[0x0][0x25c], PT, P5 ;  /* 0x00009700ff007a0c */ /* 0x000fe40003fa5350 */
[----:B------:R-:W-:-:S11]  /*3090*/  @P3 PRMT R44, R104, 0x7610, R44 ;  /* 0x00007610682c3816 */ /* 0x000fd6000000002c */
        /* <DEDUP_REMOVED lines=8> */
.L_x_2323:
        /* <DEDUP_REMOVED lines=8> */
.L_x_2324:
[----:B------:R-:W-:Y:S05]  /*31a0*/  BSYNC B1 ;  /* 0x0000000000017941 */ /* 0x000fea0003800000 */
.L_x_2322:
[----:B------:R-:W-:Y:S01]  /*31b0*/  @P3 FMUL.FTZ R104, R105, c[0x0][0x1ec] ;  /* 0x00007b0069683a20 */ /* 0x000fe20000410000 */
[----:B------:R-:W-:Y:S01]  /*31c0*/  @P3 LOP3.LUT P6, RZ, R7, 0xff00, RZ, 0xc0, !PT ;  /* 0x0000ff0007ff3812 */ /* 0x000fe200078cc0ff */
[----:B------:R-:W-:Y:S01]  /*31d0*/  BSSY B1, `(.L_x_2325) ;  /* 0x0000013000017945 */ /* 0x000fe20003800000 */
[----:B------:R-:W-:Y:S01]  /*31e0*/  @P5 F2FP.PACK_AB R105, RZ, R105 ;  /* 0x00000069ff69523e */ /* 0x000fe200000000ff */
[----:B------:R-:W-:-:S03]  /*31f0*/  @P3 FMUL.FTZ R104, R104, c[0x0][0x1e8] ;  /* 0x00007a0068683a20 */ /* 0x000fc60000410000 */
[----:B------:R-:W-:Y:S02]  /*3200*/  @P5 PRMT R45, R105, 0x7610, R45 ;  /* 0x00007610692d5816 */ /* 0x000fe4000000002d */
[----:B------:R-:W-:-:S04]  /*3210*/  @P3 FSEL R104, R104, RZ, P6 ;  /* 0x000000ff68683208 */ /* 0x000fc80003000000 */
[----:B------:R-:W-:-:S04]  /*3220*/  @P3 F2FP.PACK_AB R104, RZ, R104 ;  /* 0x00000068ff68323e */ /* 0x000fc800000000ff */
[----:B------:R-:W-:Y:S01]  /*3230*/  @P3 PRMT R46, R104, 0x7610, R46 ;  /* 0x00007610682e3816 */ /* 0x000fe2000000002e */
[----:B------:R-:W-:Y:S05]  /*3240*/  @P2 BRA `(.L_x_2326) ;  /* 0x0000004000002947 */ /* 0x000fea0003800000 */
[----:B------:R-:W-:Y:S01]  /*3250*/  IMAD.MOV.U32 R105, RZ, RZ, RZ ;  /* 0x000000ffff697224 */ /* 0x000fe200078e00ff */
[----:B------:R-:W-:Y:S05]  /*3260*/  @!P4 BRA `(.L_x_2327) ;  /* 0x000000900000c947 */ /* 0x000fea0003800000 */
[----:B------:R-:W-:Y:S01]  /*3270*/  HADD2.F32 R105, -RZ, R169.H0_H0 ;  /* 0x200000a9ff697230 */ /* 0x000fe20000004100 */
[----:B------:R-:W-:Y:S05]  /*3280*/  BRA `(.L_x_2327) ;  /* 0x0000007000007947 */ /* 0x000fea0003800000 */
.L_x_2326:
[----:B------:R-:W-:Y:S01]  /*3290*/  ISETP.NE.AND P6, PT, R40, RZ, PT ;  /* 0x000000ff2800720c */ /* 0x000fe20003fc5270 */
[----:B------:R-:W-:-:S03]  /*32a0*/  @P4 HADD2.F32 R104, -RZ, R169.H0_H0 ;  /* 0x200000a9ff684230 */ /* 0x000fc60000004100 */
[----:B------:R-:W-:-:S05]  /*32b0*/  FSEL R105, R109, RZ, !P6 ;  /* 0x000000ff6d697208 */ /* 0x000fca0007000000 */
[----:B------:R-:W-:-:S04]  /*32c0*/  FFMA.FTZ R105, R125, R110, R105 ;  /* 0x0000006e7d697223 */ /* 0x000fc80000010069 */
[----:B------:R-:W-:-:S04]  /*32d0*/  FADD.FTZ R105, R128, -R105 ;  /* 0x8000006980697221 */ /* 0x000fc80000010000 */
[----:B------:R-:W-:-:S04]  /*32e0*/  FMUL.FTZ R105, R10, R105 ;  /* 0x000000690a697220 */ /* 0x000fc80000410000 */
[----:B------:R-:W-:Y:S02]  /*32f0*/  @P4 FADD.FTZ R105, R105, R104 ;  /* 0x0000006869694221 */ /* 0x000fe40000010000 */
.L_x_2327:
[----:B------:R-:W-:Y:S05]  /*3300*/  BSYNC B1 ;  /* 0x0000000000017941 */ /* 0x000fea0003800000 */
.L_x_2325:
        /* <DEDUP_REMOVED lines=15> */
.L_x_2329:
        /* <DEDUP_REMOVED lines=8> */
.L_x_2330:
[----:B------:R-:W-:Y:S05]  /*3480*/  BSYNC B1 ;  /* 0x0000000000017941 */ /* 0x000fea0003800000 */
.L_x_2328:
[----:B------:R-:W-:Y:S01]  /*3490*/  @P3 FMUL.FTZ R104, R105, c[0x0][0x1ec] ;  /* 0x00007b0069683a20 */ /* 0x000fe20000410000 */
[----:B------:R-:W-:Y:S02]  /*34a0*/  @P3 LOP3.LUT P4, RZ, R7, 0xff000000, RZ, 0xc0, !PT ;  /* 0xff00000007ff3812 */ /* 0x000fe4000788c0ff */
[----:B------:R-:W-:Y:S01]  /*34b0*/  @P5 F2FP.PACK_AB R105, RZ, R105 ;  /* 0x00000069ff69523e */ /* 0x000fe200000000ff */
[----:B------:R-:W-:-:S03]  /*34c0*/  @P3 FMUL.FTZ R104, R104, c[0x0][0x1e8] ;  /* 0x00007a0068683a20 */ /* 0x000fc60000410000 */
[----:B------:R-:W-:Y:S02]  /*34d0*/  @P5 PRMT R122, R105, 0x7610, R122 ;  /* 0x00007610697a5816 */ /* 0x000fe4000000007a */
[----:B------:R-:W-:-:S04]  /*34e0*/  @P3 FSEL R104, R104, RZ, P4 ;  /* 0x000000ff68683208 */ /* 0x000fc80002000000 */
[----:B------:R-:W-:Y:S01]  /*34f0*/  @P3 F2FP.PACK_AB R111, RZ, R104 ;  /* 0x00000068ff6f323e */ /* 0x000fe200000000ff */
        /* <DEDUP_REMOVED lines=9> */
.L_x_2331:
        /* <DEDUP_REMOVED lines=11> */
.L_x_2333:
[----:B------:R-:W-:Y:S05]  /*3640*/  BSYNC B1 ;  /* 0x0000000000017941 */ /* 0x000fea0003800000 */
.L_x_2332:
[----:B------:R-:W-:Y:S02]  /*3650*/  IADD3 R9, R9, 0x100, RZ ;  /* 0x0000010009097810 */ /* 0x000fe40007ffe0ff */
[----:B------:R-:W-:Y:S02]  /*3660*/  IADD3 R108, R108, 0x100, RZ ;  /* 0x000001006c6c7810 */ /* 0x000fe40007ffe0ff */
.L_x_2318:
[----:B------:R-:W-:Y:S05]  /*3670*/  BSYNC B0 ;  /* 0x0000000000007941 */ /* 0x000fea0003800000 */
.L_x_2317:
        /* <DEDUP_REMOVED lines=15> */
.L_x_2337:
[----:B------:R-:W-:Y:S01]  /*3770*/  ULDC.64 UR6, c[0x0][0x218] ;  /* 0x0000860000067ab9 */ /* 0x000fe20000000a00 */
[----:B------:R-:W-:Y:S01]  /*3780*/  FFMA.FTZ R105, R131, R110, R107 ;  /* 0x0000006e83697223 */ /* 0x000fe2000001006b */
[----:B------:R-:W-:-:S03]  /*3790*/  UISETP.NE.U32.AND UP0, UPT, URZ, UR6, UPT ;  /* 0x000000063f00728c */ /* 0x000fc6000bf05070 */
[----:B------:R-:W-:Y:S01]  /*37a0*/  FADD.FTZ R105, R134, -R105 ;  /* 0x8000006986697221 */ /* 0x000fe20000010000 */
[----:B------:R-:W-:-:S03]  /*37b0*/  UISETP.NE.AND.EX UP0, UPT, URZ, UR7, UPT, UP0 ;  /* 0x000000073f00728c */ /* 0x000fc6000bf05300 */
[----:B------:R-:W-:-:S03]  /*37c0*/  FMUL.FTZ R105, R10, R105 ;  /* 0x000000690a697220 */ /* 0x000fc60000410000 */
[----:B------:R-:W-:-:S13]  /*37d0*/  PLOP3.LUT P4, PT, PT, PT, UP0, 0x80, 0x0 ;  /* 0x000000000000781c */ /* 0x000fda0003f8f008 */
[----:B-----5:R-:W-:-:S05]  /*37e0*/  @P4 HADD2.F32 R104, -RZ, R166.H0_H0 ;  /* 0x200000a6ff684230 */ /* 0x020fca0000004100 */
[----:B------:R-:W-:Y:S02]  /*37f0*/  @P4 FADD.FTZ R105, R105, R104 ;  /* 0x0000006869694221 */ /* 0x000fe40000010000 */
.L_x_2338:
[----:B------:R-:W-:Y:S05]  /*3800*/  BSYNC B1 ;  /* 0x0000000000017941 */ /* 0x000fea0003800000 */
.L_x_2336:
        /* <DEDUP_REMOVED lines=17> */
.L_x_2340:
[----:B------:R-:W-:Y:S01]  /*3920*/  FFMA.FTZ R104, R132, R110, R107 ;  /* 0x0000006e84687223 */ /* 0x000fe2000001006b */
[----:B------:R-:W-:-:S03]  /*3930*/  @P4 SHF.R.U64 R106, R166, 0x10, R167 ;  /* 0x00000010a66a4819 */ /* 0x000fc600000012a7 */
[----:B------:R-:W-:Y:S02]  /*3940*/  FADD.FTZ R105, R135, -R104 ;  /* 0x8000006887697221 */ /* 0x000fe40000010000 */
[----:B------:R-:W-:Y:S02]  /*3950*/  @P4 HADD2.F32 R106, -RZ, R106.H0_H0 ;  /* 0x2000006aff6a4230 */ /* 0x000fe40000004100 */
[----:B------:R-:W-:-:S04]  /*3960*/  FMUL.FTZ R105, R10, R105 ;  /* 0x000000690a697220 */ /* 0x000fc80000410000 */
[----:B------:R-:W-:Y:S02]  /*3970*/  @P4 FADD.FTZ R105, R105, R106 ;  /* 0x0000006a69694221 */ /* 0x000fe40000010000 */
.L_x_2341:
[----:B------:R-:W-:Y:S05]  /*3980*/  BSYNC B1 ;  /* 0x0000000000017941 */ /* 0x000fea0003800000 */
.L_x_2339:
        /* <DEDUP_REMOVED lines=14> */
.L_x_2343:
[----:B------:R-:W-:Y:S01]  /*3a70*/  FFMA.FTZ R105, R133, R110, R107 ;  /* 0x0000006e85697223 */ /* 0x000fe2000001006b */
[----:B------:R-:W-:-:S03]  /*3a80*/  @P4 HADD2.F32 R104, -RZ, R167.H0_H0 ;  /* 0x200000a7ff684230 */ /* 0x000fc60000004100 */
[----:B------:R-:W-:-:S04]  /*3a90*/  FADD.FTZ R105, R136, -R105 ;  /* 0x8000006988697221 */ /* 0x000fc80000010000 */
[----:B------:R-:W-:-:S04]  /*3aa0*/  FMUL.FTZ R105, R10, R105 ;  /* 0x000000690a697220 */ /* 0x000fc80000410000 */
[----:B------:R-:W-:Y:S02]  /*3ab0*/  @P4 FADD.FTZ R105, R105, R104 ;  /* 0x0000006869694221 */ /* 0x000fe40000010000 */
.L_x_2344:
[----:B------:R-:W-:Y:S05]  /*3ac0*/  BSYNC B1 ;  /* 0x0000000000017941 */ /* 0x000fea0003800000 */
.L_x_2342:
        /* <DEDUP_REMOVED lines=15> */
.L_x_2346:
[----:B------:R-:W-:Y:S01]  /*3bc0*/  FFMA.FTZ R104, R138, R110, R107 ;  /* 0x0000006e8a687223 */ /* 0x000fe2000001006b */
[----:B------:R-:W-:-:S03]  /*3bd0*/  @P4 SHF.R.U32.HI R106, RZ, 0x10, R167 ;  /* 0x00000010ff6a4819 */ /* 0x000fc600000116a7 */
[----:B------:R-:W-:Y:S02]  /*3be0*/  FADD.FTZ R105, R137, -R104 ;  /* 0x8000006889697221 */ /* 0x000fe40000010000 */
[----:B------:R-:W-:Y:S02]  /*3bf0*/  @P4 HADD2.F32 R106, -RZ, R106.H0_H0 ;  /* 0x2000006aff6a4230 */ /* 0x000fe40000004100 */
[----:B------:R-:W-:-:S04]  /*3c00*/  FMUL.FTZ R105, R10, R105 ;  /* 0x000000690a697220 */ /* 0x000fc80000410000 */
[----:B------:R-:W-:Y:S02]  /*3c10*/  @P4 FADD.FTZ R105, R105, R106 ;  /* 0x0000006a69694221 */ /* 0x000fe40000010000 */
.L_x_2347:
[----:B------:R-:W-:Y:S05]  /*3c20*/  BSYNC B1 ;  /* 0x0000000000017941 */ /* 0x000fea0003800000 */
.L_x_2345:
        /* <DEDUP_REMOVED lines=16> */
.L_x_2348:
        /* <DEDUP_REMOVED lines=11> */
.L_x_2350:
[----:B------:R-:W-:Y:S05]  /*3de0*/  BSYNC B1 ;  /* 0x0000000000017941 */ /* 0x000fea0003800000 */
.L_x_2349:
[----:B------:R-:W-:Y:S02]  /*3df0*/  IADD3 R9, R9, 0x100, RZ ;  /* 0x0000010009097810 */ /* 0x000fe40007ffe0ff */
[----:B------:R-:W-:Y:S02]  /*3e00*/  IADD3 R108, R108, 0x100, RZ ;  /* 0x000001006c6c7810 */ /* 0x000fe40007ffe0ff */
.L_x_2335:
[----:B------:R-:W-:Y:S05]  /*3e10*/  BSYNC B0 ;  /* 0x0000000000007941 */ /* 0x000fea0003800000 */
.L_x_2334:
        /* <DEDUP_REMOVED lines=15> */
.L_x_2354:
        /* <DEDUP_REMOVED lines=9> */
.L_x_2355:
[----:B------:R-:W-:Y:S05]  /*3fa0*/  BSYNC B1 ;  /* 0x0000000000017941 */ /* 0x000fea0003800000 */
.L_x_2353:
        /* <DEDUP_REMOVED lines=17> */
.L_x_2357:
[----:B------:R-:W-:Y:S01]  /*40c0*/  FFMA.FTZ R104, R140, R110, R107 ;  /* 0x0000006e8c687223 */ /* 0x000fe2000001006b */
[----:B------:R-:W-:-:S03]  /*40d0*/  @P4 SHF.R.U64 R106, R164, 0x10, R165 ;  /* 0x00000010a46a4819 */ /* 0x000fc600000012a5 */
[----:B------:R-:W-:Y:S02]  /*40e0*/  FADD.FTZ R105, R143, -R104 ;  /* 0x800000688f697221 */ /* 0x000fe40000010000 */
[----:B------:R-:W-:Y:S02]  /*40f0*/  @P4 HADD2.F32 R106, -RZ, R106.H0_H0 ;  /* 0x2000006aff6a4230 */ /* 0x000fe40000004100 */
[----:B------:R-:W-:-:S04]  /*4100*/  FMUL.FTZ R105, R10, R105 ;  /* 0x000000690a697220 */ /* 0x000fc80000410000 */
[----:B------:R-:W-:Y:S02]  /*4110*/  @P4 FADD.FTZ R105, R105, R106 ;  /* 0x0000006a69694221 */ /* 0x000fe40000010000 */
.L_x_2358:
[----:B------:R-:W-:Y:S05]  /*4120*/  BSYNC B1 ;  /* 0x0000000000017941 */ /* 0x000fea0003800000 */
.L_x_2356:
        /* <DEDUP_REMOVED lines=14> */
.L_x_2360:
[----:B------:R-:W-:Y:S01]  /*4210*/  FFMA.FTZ R105, R141, R110, R107 ;  /* 0x0000006e8d697223 */ /* 0x000fe2000001006b */
[----:B------:R-:W-:-:S03]  /*4220*/  @P4 HADD2.F32 R104, -RZ, R165.H0_H0 ;  /* 0x200000a5ff684230 */ /* 0x000fc60000004100 */
[----:B------:R-:W-:-:S04]  /*4230*/  FADD.FTZ R105, R144, -R105 ;  /* 0x8000006990697221 */ /* 0x000fc80000010000 */
[----:B------:R-:W-:-:S04]  /*4240*/  FMUL.FTZ R105, R10, R105 ;  /* 0x000000690a697220 */ /* 0x000fc80000410000 */
[----:B------:R-:W-:Y:S02]  /*4250*/  @P4 FADD.FTZ R105, R105, R104 ;  /* 0x0000006869694221 */ /* 0x000fe40000010000 */
.L_x_2361:
[----:B------:R-:W-:Y:S05]  /*4260*/  BSYNC B1 ;  /* 0x0000000000017941 */ /* 0x000fea0003800000 */
.L_x_2359:
        /* <DEDUP_REMOVED lines=15> */
.L_x_2363:
[----:B------:R-:W-:Y:S01]  /*4360*/  FFMA.FTZ R104, R146, R110, R107 ;  /* 0x0000006e92687223 */ /* 0x000fe2000001006b */
[----:B------:R-:W-:-:S03]  /*4370*/  @P4 SHF.R.U32.HI R106, RZ, 0x10, R165 ;  /* 0x00000010ff6a4819 */ /* 0x000fc600000116a5 */
[----:B------:R-:W-:Y:S02]  /*4380*/  FADD.FTZ R105, R145, -R104 ;  /* 0x8000006891697221 */ /* 0x000fe40000010000 */
[----:B------:R-:W-:Y:S02]  /*4390*/  @P4 HADD2.F32 R106, -RZ, R106.H0_H0 ;  /* 0x2000006aff6a4230 */ /* 0x000fe40000004100 */
[----:B------:R-:W-:-:S04]  /*43a0*/  FMUL.FTZ R105, R10, R105 ;  /* 0x000000690a697220 */ /* 0x000fc80000410000 */
[----:B------:R-:W-:Y:S02]  /*43b0*/  @P4 FADD.FTZ R105, R105, R106 ;  /* 0x0000006a69694221 */ /* 0x000fe40000010000 */
.L_x_2364:
[----:B------:R-:W-:Y:S05]  /*43c0*/  BSYNC B1 ;  /* 0x0000000000017941 */ /* 0x000fea0003800000 */
.L_x_2362:
        /* <DEDUP_REMOVED lines=16> */
.L_x_2365:
        /* <DEDUP_REMOVED lines=11> */
.L_x_2367:
[----:B------:R-:W-:Y:S05]  /*4580*/  BSYNC B1 ;  /* 0x0000000000017941 */ /* 0x000fea0003800000 */
.L_x_2366:
[----:B------:R-:W-:Y:S02]  /*4590*/  IADD3 R9, R9, 0x100, RZ ;  /* 0x0000010009097810 */ /* 0x000fe40007ffe0ff */
[----:B------:R-:W-:Y:S02]  /*45a0*/  IADD3 R108, R108, 0x100, RZ ;  /* 0x000001006c6c7810 */ /* 0x000fe40007ffe0ff */
.L_x_2352:
[----:B------:R-:W-:Y:S05]  /*45b0*/  BSYNC B0 ;  /* 0x0000000000007941 */ /* 0x000fea0003800000 */
.L_x_2351:
        /* <DEDUP_REMOVED lines=8> */
[----:B------:R-:W-:Y:S01]  /*4640*/  HFMA2.MMA R105, -RZ, RZ, 0, 0 ;  /* 0x00000000ff697435 */ /* 0x000fe200000001ff */
[----:B------:R-:W-:-:S04]  /*4650*/  UISETP.NE.U32.AND UP0, UPT, URZ, UR6, UPT ;  /* 0x000000063f00728c */ /* 0x000fc8000bf05070 */
[----:B------:R-:W-:-:S06]  /*4660*/  UISETP.NE.AND.EX UP0, UPT, URZ, UR7, UPT, UP0 ;  /* 0x000000073f00728c */ /* 0x000fcc000bf05300 */
[----:B------:R-:W-:-:S13]  /*4670*/  PLOP3.LUT P4, PT, PT, PT, UP0, 0x80, 0x0 ;  /* 0x000000000000781c */ /* 0x000fda0003f8f008 */
[----:B------:R-:W-:Y:S05]  /*4680*/  @!P4 BRA `(.L_x_2372) ;  /* 0x000000b00000c947 */ /* 0x000fea0003800000 */
[----:B-----5:R-:W-:Y:S01]  /*4690*/  HADD2.F32 R105, -RZ, R162.H0_H0 ;  /* 0x200000a2ff697230 */ /* 0x020fe20000004100 */
[----:B------:R-:W-:Y:S05]  /*46a0*/  BRA `(.L_x_2372) ;  /* 0x0000009000007947 */ /* 0x000fea0003800000 */
.L_x_2371:
        /* <DEDUP_REMOVED lines=9> */
.L_x_2372:
[----:B------:R-:W-:Y:S05]  /*4740*/  BSYNC B1 ;  /* 0x0000000000017941 */ /* 0x000fea0003800000 */
.L_x_2370:
        /* <DEDUP_REMOVED lines=17> */
.L_x_2374:
[----:B------:R-:W-:Y:S01]  /*4860*/  FFMA.FTZ R104, R148, R110, R107 ;  /* 0x0000006e94687223 */ /* 0x000fe2000001006b */
[----:B------:R-:W-:-:S03]  /*4870*/  @P4 SHF.R.U64 R106, R162, 0x10, R163 ;  /* 0x00000010a26a4819 */ /* 0x000fc600000012a3 */
[----:B------:R-:W-:Y:S02]  /*4880*/  FADD.FTZ R105, R151, -R104 ;  /* 0x8000006897697221 */ /* 0x000fe40000010000 */
[----:B------:R-:W-:Y:S02]  /*4890*/  @P4 HADD2.F32 R106, -RZ, R106.H0_H0 ;  /* 0x2000006aff6a4230 */ /* 0x000fe40000004100 */
[----:B------:R-:W-:-:S04]  /*48a0*/  FMUL.FTZ R105, R10, R105 ;  /* 0x000000690a697220 */ /* 0x000fc80000410000 */
[----:B------:R-:W-:Y:S02]  /*48b0*/  @P4 FADD.FTZ R105, R105, R106 ;  /* 0x0000006a69694221 */ /* 0x000fe40000010000 */
.L_x_2375:
[----:B------:R-:W-:Y:S05]  /*48c0*/  BSYNC B1 ;  /* 0x0000000000017941 */ /* 0x000fea0003800000 */
.L_x_2373:
        /* <DEDUP_REMOVED lines=10> */
[----:B------:R-:W-:Y:S01]  /*4970*/  MOV R105, RZ ;  /* 0x000000ff00697202 */ /* 0x000fe20000000f00 */
[----:B------:R-:W-:Y:S05]  /*4980*/  @!P4 BRA `(.L_x_2378) ;  /* 0x000000700000c947 */ /* 0x000fea0003800000 */
[----:B------:R-:W-:Y:S01]  /*4990*/  HADD2.F32 R105, -RZ, R163.H0_H0 ;  /* 0x200000a3ff697230 */ /* 0x000fe20000004100 */
[----:B------:R-:W-:Y:S05]  /*49a0*/  BRA `(.L_x_2378) ;  /* 0x0000005000007947 */ /* 0x000fea0003800000 */
.L_x_2377:
[----:B------:R-:W-:Y:S01]  /*49b0*/  FFMA.FTZ R105, R149, R110, R107 ;  /* 0x0000006e95697223 */ /* 0x000fe2000001006b */
[----:B------:R-:W-:-:S03]  /*49c0*/  @P4 HADD2.F32 R104, -RZ, R163.H0_H0 ;  /* 0x200000a3ff684230 */ /* 0x000fc60000004100 */
[----:B------:R-:W-:-:S04]  /*49d0*/  FADD.FTZ R105, R152, -R105 ;  /* 0x8000006998697221 */ /* 0x000fc80000010000 */
[----:B------:R-:W-:-:S04]  /*49e0*/  FMUL.FTZ R105, R10, R105 ;  /* 0x000000690a697220 */ /* 0x000fc80000410000 */
[----:B------:R-:W-:Y:S02]  /*49f0*/  @P4 FADD.FTZ R105, R105, R104 ;  /* 0x0000006869694221 */ /* 0x000fe40000010000 */
.L_x_2378:
[----:B------:R-:W-:Y:S05]  /*4a00*/  BSYNC B1 ;  /* 0x0000000000017941 */ /* 0x000fea0003800000 */
.L_x_2376:
        /* <DEDUP_REMOVED lines=15> */
.L_x_2380:
[----:B------:R-:W-:Y:S01]  /*4b00*/  FFMA.FTZ R104, R154, R110, R107 ;  /* 0x0000006e9a687223 */ /* 0x000fe2000001006b */
[----:B------:R-:W-:-:S03]  /*4b10*/  @P4 SHF.R.U32.HI R106, RZ, 0x10, R163 ;  /* 0x00000010ff6a4819 */ /* 0x000fc600000116a3 */
[----:B------:R-:W-:Y:S02]  /*4b20*/  FADD.FTZ R105, R153, -R104 ;  /* 0x8000006899697221 */ /* 0x000fe40000010000 */
[----:B------:R-:W-:Y:S02]  /*4b30*/  @P4 HADD2.F32 R106, -RZ, R106.H0_H0 ;  /* 0x2000006aff6a4230 */ /* 0x000fe40000004100 */
[----:B------:R-:W-:-:S04]  /*4b40*/  FMUL.FTZ R105, R10, R105 ;  /* 0x000000690a697220 */ /* 0x000fc80000410000 */
[----:B------:R-:W-:Y:S02]  /*4b50*/  @P4 FADD.FTZ R105, R105, R106 ;  /* 0x0000006a69694221 */ /* 0x000fe40000010000 */
.L_x_2381:
[----:B------:R-:W-:Y:S05]  /*4b60*/  BSYNC B1 ;  /* 0x0000000000017941 */ /* 0x000fea0003800000 */
.L_x_2379:
        /* <DEDUP_REMOVED lines=16> */
.L_x_2382:
        /* <DEDUP_REMOVED lines=11> */
.L_x_2384:
[----:B------:R-:W-:Y:S05]  /*4d20*/  BSYNC B1 ;  /* 0x0000000000017941 */ /* 0x000fea0003800000 */
.L_x_2383:
[----:B------:R-:W-:Y:S02]  /*4d30*/  IADD3 R9, R9, 0x100, RZ ;  /* 0x0000010009097810 */ /* 0x000fe40007ffe0ff */
[----:B------:R-:W-:Y:S02]  /*4d40*/  IADD3 R108, R108, 0x100, RZ ;  /* 0x000001006c6c7810 */ /* 0x000fe40007ffe0ff */
.L_x_2369:
[----:B------:R-:W-:Y:S05]  /*4d50*/  BSYNC B0 ;  /* 0x0000000000007941 */ /* 0x000fea0003800000 */
.L_x_2368:
[----:B------:R-:W-:Y:S01]  /*4d60*/  BSSY B0, `(.L_x_2385) ;  /* 0x0000078000007945 */ /* 0x000fe20003800000 */
[----:B------:R-:W-:Y:S05]  /*4d70*/  @!P0 BRA `(.L_x_2386) ;  /* 0x0000076000008947 */ /* 0x000fea0003800000 */
[----:B------:R-:W-:Y:S01]  /*4d80*/  ISETP.NE.AND P4, PT, R40, RZ, PT ;  /* 0x000000ff2800720c */ /* 0x000fe20003f85270 */
[----:B------:R-:W-:Y:S03]  /*4d90*/  BSSY B1, `(.L_x_2387) ;  /* 0x0000014000017945 */ /* 0x000fe60003800000 */
[----:B0-----:R-:W-:Y:S01]  /*4da0*/  FSEL R107, R109, RZ, !P4 ;  /* 0x000000ff6d6b7208 */ /* 0x001fe20006000000 */
[----:B------:R-:W-:Y:S05]  /*4db0*/  @P2 BRA `(.L_x_2388) ;  /* 0x0000008000002947 */ /* 0x000fea0003800000 */
[----:B------:R-:W-:Y:S01]  /*4dc0*/  ULDC.64 UR6, c[0x0][0x218] ;  /* 0x0000860000067ab9 */ /* 0x000fe20000000a00 */
[----:B------:R-:W-:Y:S01]  /*4dd0*/  MOV R105, RZ ;  /* 0x000000ff00697202 */ /* 0x000fe20000000f00 */
[----:B------:R-:W-:-:S04]  /*4de0*/  UISETP.NE.U32.AND UP0, UPT, URZ, UR6, UPT ;  /* 0x000000063f00728c */ /* 0x000fc8000bf05070 */
[----:B------:R-:W-:-:S06]  /*4df0*/  UISETP.NE.AND.EX UP0, UPT, URZ, UR7, UPT, UP0 ;  /* 0x000000073f00728c */ /* 0x000fcc000bf05300 */
[----:B------:R-:W-:-:S13]  /*4e00*/  PLOP3.LUT P4, PT, PT, PT, UP0, 0x80, 0x0 ;  /* 0x000000000000781c */ /* 0x000fda0003f8f008 */
[----:B------:R-:W-:Y:S05]  /*4e10*/  @!P4 BRA `(.L_x_2389) ;  /* 0x000000b00000c947 */ /* 0x000fea0003800000 */
[----:B-----5:R-:W-:Y:S01]  /*4e20*/  HADD2.F32 R105, -RZ, R160.H0_H0 ;  /* 0x200000a0ff697230 */ /* 0x020fe20000004100 */
[----:B------:R-:W-:Y:S05]  /*4e30*/  BRA `(.L_x_2389) ;  /* 0x0000009000007947 */ /* 0x000fea0003800000 */
.L_x_2388:
        /* <DEDUP_REMOVED lines=9> */
.L_x_2389:
[----:B------:R-:W-:Y:S05]  /*4ed0*/  BSYNC B1 ;  /* 0x0000000000017941 */ /* 0x000fea0003800000 */
.L_x_2387:
        /* <DEDUP_REMOVED lines=17> */
.L_x_2391:
[----:B------:R-:W-:Y:S01]  /*4ff0*/  FFMA.FTZ R104, R170, R110, R107 ;  /* 0x0000006eaa687223 */ /* 0x000fe2000001006b */
[----:B------:R-:W-:-:S03]  /*5000*/  @P4 SHF.R.U64 R106, R160, 0x10, R161 ;  /* 0x00000010a06a4819 */ /* 0x000fc600000012a1 */
[----:B------:R-:W-:Y:S02]  /*5010*/  FADD.FTZ R105, R173, -R104 ;  /* 0x80000068ad697221 */ /* 0x000fe40000010000 */
[----:B------:R-:W-:Y:S02]  /*5020*/  @P4 HADD2.F32 R106, -RZ, R106.H0_H0 ;  /* 0x2000006aff6a4230 */ /* 0x000fe40000004100 */
[----:B------:R-:W-:-:S04]  /*5030*/  FMUL.FTZ R105, R10, R105 ;  /* 0x000000690a697220 */ /* 0x000fc80000410000 */
[----:B------:R-:W-:Y:S02]  /*5040*/  @P4 FADD.FTZ R105, R105, R106 ;  /* 0x0000006a69694221 */ /* 0x000fe40000010000 */
.L_x_2392:
[----:B------:R-:W-:Y:S05]  /*5050*/  BSYNC B1 ;  /* 0x0000000000017941 */ /* 0x000fea0003800000 */
.L_x_2390:
        /* <DEDUP_REMOVED lines=10> */
[----:B------:R-:W-:Y:S01]  /*5100*/  HFMA2.MMA R105, -RZ, RZ, 0, 0 ;  /* 0x00000000ff697435 */ /* 0x000fe200000001ff */
[----:B------:R-:W-:Y:S05]  /*5110*/  @!P4 BRA `(.L_x_2395) ;  /* 0x000000700000c947 */ /* 0x000fea0003800000 */
[----:B------:R-:W-:Y:S01]  /*5120*/  HADD2.F32 R105, -RZ, R161.H0_H0 ;  /* 0x200000a1ff697230 */ /* 0x000fe20000004100 */
[----:B------:R-:W-:Y:S05]  /*5130*/  BRA `(.L_x_2395) ;  /* 0x0000005000007947 */ /* 0x000fea0003800000 */
.L_x_2394:
[----:B------:R-:W-:Y:S01]  /*5140*/  FFMA.FTZ R105, R171, R110, R107 ;  /* 0x0000006eab697223 */ /* 0x000fe2000001006b */
[----:B------:R-:W-:-:S03]  /*5150*/  @P4 HADD2.F32 R104, -RZ, R161.H0_H0 ;  /* 0x200000a1ff684230 */ /* 0x000fc60000004100 */
[----:B------:R-:W-:-:S04]  /*5160*/  FADD.FTZ R105, R174, -R105 ;  /* 0x80000069ae697221 */ /* 0x000fc80000010000 */
[----:B------:R-:W-:-:S04]  /*5170*/  FMUL.FTZ R105, R10, R105 ;  /* 0x000000690a697220 */ /* 0x000fc80000410000 */
[----:B------:R-:W-:Y:S02]  /*5180*/  @P4 FADD.FTZ R105, R105, R104 ;  /* 0x0000006869694221 */ /* 0x000fe40000010000 */
.L_x_2395:
[----:B------:R-:W-:Y:S05]  /*5190*/  BSYNC B1 ;  /* 0x0000000000017941 */ /* 0x000fea0003800000 */
.L_x_2393:
        /* <DEDUP_REMOVED lines=15> */
.L_x_2397:
[----:B------:R-:W-:Y:S01]  /*5290*/  FFMA.FTZ R104, R176, R110, R107 ;  /* 0x0000006eb0687223 */ /* 0x000fe2000001006b */
[----:B------:R-:W-:-:S03]  /*52a0*/  @P4 SHF.R.U32.HI R106, RZ, 0x10, R161 ;  /* 0x00000010ff6a4819 */ /* 0x000fc600000116a1 */
[----:B------:R-:W-:Y:S02]  /*52b0*/  FADD.FTZ R105, R175, -R104 ;  /* 0x80000068af697221 */ /* 0x000fe40000010000 */
[----:B------:R-:W-:Y:S02]  /*52c0*/  @P4 HADD2.F32 R106, -RZ, R106.H0_H0 ;  /* 0x2000006aff6a4230 */ /* 0x000fe40000004100 */
[----:B------:R-:W-:-:S04]  /*52d0*/  FMUL.FTZ R105, R10, R105 ;  /* 0x000000690a697220 */ /* 0x000fc80000410000 */
[----:B------:R-:W-:Y:S02]  /*52e0*/  @P4 FADD.FTZ R105, R105, R106 ;  /* 0x0000006a69694221 */ /* 0x000fe40000010000 */
.L_x_2398:
[----:B------:R-:W-:Y:S05]  /*52f0*/  BSYNC B1 ;  /* 0x0000000000017941 */ /* 0x000fea0003800000 */
.L_x_2396:
        /* <DEDUP_REMOVED lines=16> */
.L_x_2399:
        /* <DEDUP_REMOVED lines=11> */
.L_x_2401:
[----:B------:R-:W-:Y:S05]  /*54b0*/  BSYNC B1 ;  /* 0x0000000000017941 */ /* 0x000fea0003800000 */
.L_x_2400:
[----:B------:R-:W-:Y:S02]  /*54c0*/  IADD3 R9, R9, 0x100, RZ ;  /* 0x0000010009097810 */ /* 0x000fe40007ffe0ff */
[----:B------:R-:W-:Y:S02]  /*54d0*/  IADD3 R108, R108, 0x100, RZ ;  /* 0x000001006c6c7810 */ /* 0x000fe40007ffe0ff */
.L_x_2386:
[----:B------:R-:W-:Y:S05]  /*54e0*/  BSYNC B0 ;  /* 0x0000000000007941 */ /* 0x000fea0003800000 */
.L_x_2385:
[----:B------:R-:W-:Y:S01]  /*54f0*/  BSSY B0, `(.L_x_2402) ;  /* 0x0000078000007945 */ /* 0x000fe20003800000 */
        /* <DEDUP_REMOVED lines=13> */
.L_x_2405:
        /* <DEDUP_REMOVED lines=9> */
.L_x_2406:
[----:B------:R-:W-:Y:S05]  /*5660*/  BSYNC B1 ;  /* 0x0000000000017941 */ /* 0x000fea0003800000 */
.L_x_2404:
        /* <DEDUP_REMOVED lines=17> */
.L_x_2408:
[----:B------:R-:W-:Y:S01]  /*5780*/  FFMA.FTZ R104, R180, R110, R107 ;  /* 0x0000006eb4687223 */ /* 0x000fe2000001006b */
[----:B------:R-:W-:-:S03]  /*5790*/  @P4 SHF.R.U64 R106, R158, 0x10, R159 ;  /* 0x000000109e6a4819 */ /* 0x000fc6000000129f */
[----:B------:R-:W-:Y:S02]  /*57a0*/  FADD.FTZ R105, R183, -R104 ;  /* 0x80000068b7697221 */ /* 0x000fe40000010000 */
[----:B------:R-:W-:Y:S02]  /*57b0*/  @P4 HADD2.F32 R106, -RZ, R106.H0_H0 ;  /* 0x2000006aff6a4230 */ /* 0x000fe40000004100 */
[----:B------:R-:W-:-:S04]  /*57c0*/  FMUL.FTZ R105, R10, R105 ;  /* 0x000000690a697220 */ /* 0x000fc80000410000 */
[----:B------:R-:W-:Y:S02]  /*57d0*/  @P4 FADD.FTZ R105, R105, R106 ;  /* 0x0000006a69694221 */ /* 0x000fe40000010000 */
.L_x_2409:
[----:B------:R-:W-:Y:S05]  /*57e0*/  BSYNC B1 ;  /* 0x0000000000017941 */ /* 0x000fea0003800000 */
.L_x_2407:
        /* <DEDUP_REMOVED lines=14> */
.L_x_2411:
[----:B------:R-:W-:Y:S01]  /*58d0*/  FFMA.FTZ R105, R181, R110, R107 ;  /* 0x0000006eb5697223 */ /* 0x000fe2000001006b */
[----:B------:R-:W-:-:S03]  /*58e0*/  @P4 HADD2.F32 R104, -RZ, R159.H0_H0 ;  /* 0x2000009fff684230 */ /* 0x000fc60000004100 */
[----:B------:R-:W-:-:S04]  /*58f0*/  FADD.FTZ R105, R184, -R105 ;  /* 0x80000069b8697221 */ /* 0x000fc80000010000 */
[----:B------:R-:W-:-:S04]  /*5900*/  FMUL.FTZ R105, R10, R105 ;  /* 0x000000690a697220 */ /* 0x000fc80000410000 */
[----:B------:R-:W-:Y:S02]  /*5910*/  @P4 FADD.FTZ R105, R105, R104 ;  /* 0x0000006869694221 */ /* 0x000fe40000010000 */
.L_x_2412:
[----:B------:R-:W-:Y:S05]  /*5920*/  BSYNC B1 ;  /* 0x0000000000017941 */ /* 0x000fea0003800000 */
.L_x_2410:
        /* <DEDUP_REMOVED lines=15> */
.L_x_2414:
[----:B------:R-:W-:Y:S01]  /*5a20*/  FFMA.FTZ R104, R186, R110, R107 ;  /* 0x0000006eba687223 */ /* 0x000fe2000001006b */
[----:B------:R-:W-:-:S03]  /*5a30*/  @P4 SHF.R.U32.HI R106, RZ, 0x10, R159 ;  /* 0x00000010ff6a4819 */ /* 0x000fc6000001169f */
[----:B------:R-:W-:Y:S02]  /*5a40*/  FADD.FTZ R105, R185, -R104 ;  /* 0x80000068b9697221 */ /* 0x000fe40000010000 */
[----:B------:R-:W-:Y:S02]  /*5a50*/  @P4 HADD2.F32 R106, -RZ, R106.H0_H0 ;  /* 0x2000006aff6a4230 */ /* 0x000fe40000004100 */
[----:B------:R-:W-:-:S04]  /*5a60*/  FMUL.FTZ R105, R10, R105 ;  /* 0x000000690a697220 */ /* 0x000fc80000410000 */
[----:B------:R-:W-:Y:S02]  /*5a70*/  @P4 FADD.FTZ R105, R105, R106 ;  /* 0x0000006a69694221 */ /* 0x000fe40000010000 */
.L_x_2415:
[----:B------:R-:W-:Y:S05]  /*5a80*/  BSYNC B1 ;  /* 0x0000000000017941 */ /* 0x000fea0003800000 */
.L_x_2413:
        /* <DEDUP_REMOVED lines=16> */
.L_x_2416:
        /* <DEDUP_REMOVED lines=11> */
.L_x_2418:
[----:B------:R-:W-:Y:S05]  /*5c40*/  BSYNC B1 ;  /* 0x0000000000017941 */ /* 0x000fea0003800000 */
.L_x_2417:
[----:B------:R-:W-:Y:S02]  /*5c50*/  IADD3 R9, R9, 0x100, RZ ;  /* 0x0000010009097810 */ /* 0x000fe40007ffe0ff */
[----:B------:R-:W-:Y:S02]  /*5c60*/  IADD3 R108, R108, 0x100, RZ ;  /* 0x000001006c6c7810 */ /* 0x000fe40007ffe0ff */
.L_x_2403:
[----:B------:R-:W-:Y:S05]  /*5c70*/  BSYNC B0 ;  /* 0x0000000000007941 */ /* 0x000fea0003800000 */
.L_x_2402:
        /* <DEDUP_REMOVED lines=8> */
[----:B0-----:R-:W-:Y:S01]  /*5d00*/  MOV R105, RZ ;  /* 0x000000ff00697202 */ /* 0x001fe20000000f00 */
[----:B------:R-:W-:-:S04]  /*5d10*/  UISETP.NE.U32.AND UP0, UPT, URZ, UR6, UPT ;  /* 0x000000063f00728c */ /* 0x000fc8000bf05070 */
[----:B------:R-:W-:-:S06]  /*5d20*/  UISETP.NE.AND.EX UP0, UPT, URZ, UR7, UPT, UP0 ;  /* 0x000000073f00728c */ /* 0x000fcc000bf05300 */
[----:B------:R-:W-:-:S13]  /*5d30*/  PLOP3.LUT P4, PT, PT, PT, UP0, 0x80, 0x0 ;  /* 0x000000000000781c */ /* 0x000fda0003f8f008 */
[----:B------:R-:W-:Y:S05]  /*5d40*/  @!P4 BRA `(.L_x_2423) ;  /* 0x000000b00000c947 */ /* 0x000fea0003800000 */
[----:B-----5:R-:W-:Y:S01]  /*5d50*/  HADD2.F32 R105, -RZ, R156.H0_H0 ;  /* 0x2000009cff697230 */ /* 0x020fe20000004100 */
[----:B------:R-:W-:Y:S05]  /*5d60*/  BRA `(.L_x_2423) ;  /* 0x0000009000007947 */ /* 0x000fea0003800000 */
.L_x_2422:
[----:B------:R-:W-:Y:S01]  /*5d70*/  ULDC.64 UR6, c[0x0][0x218] ;  /* 0x0000860000067ab9 */ /* 0x000fe20000000a00 */
[----:B0-----:R-:W-:Y:S01]  /*5d80*/  FFMA.FTZ R105, R187, R110, R109 ;  /* 0x0000006ebb697223 */ /* 0x001fe2000001006d */
[----:B------:R-:W-:-:S03]  /*5d90*/  UISETP.NE.U32.AND UP0, UPT, URZ, UR6, UPT ;  /* 0x000000063f00728c */ /* 0x000fc6000bf05070 */
[----:B------:R-:W-:Y:S01]  /*5da0*/  FADD.FTZ R105, R190, -R105 ;  /* 0x80000069be697221 */ /* 0x000fe20000010000 */
[----:B------:R-:W-:-:S03]  /*5db0*/  UISETP.NE.AND.EX UP0, UPT, URZ, UR7, UPT, UP0 ;  /* 0x000000073f00728c */ /* 0x000fc6000bf05300 */
[----:B------:R-:W-:-:S03]  /*5dc0*/  FMUL.FTZ R105, R10, R105 ;  /* 0x000000690a697220 */ /* 0x000fc60000410000 */
[----:B------:R-:W-:-:S13]  /*5dd0*/  PLOP3.LUT P4, PT, PT, PT, UP0, 0x80, 0x0 ;  /* 0x000000000000781c */ /* 0x000fda0003f8f008 */
[----:B-----5:R-:W-:-:S05]  /*5de0*/  @P4 HADD2.F32 R104, -RZ, R156.H0_H0 ;  /* 0x2000009cff684230 */ /* 0x020fca0000004100 */
[----:B------:R-:W-:Y:S02]  /*5df0*/  @P4 FADD.FTZ R105, R105, R104 ;  /* 0x0000006869694221 */ /* 0x000fe40000010000 */
.L_x_2423:
[----:B------:R-:W-:Y:S05]  /*5e00*/  BSYNC B1 ;  /* 0x0000000000017941 */ /* 0x000fea0003800000 */
.L_x_2421:
        /* <DEDUP_REMOVED lines=17> */
.L_x_2425:
[----:B------:R-:W-:Y:S01]  /*5f20*/  FFMA.FTZ R104, R188, R110, R109 ;  /* 0x0000006ebc687223 */ /* 0x000fe2000001006d */
[----:B------:R-:W-:-:S03]  /*5f30*/  @P4 SHF.R.U64 R106, R156, 0x10, R157 ;  /* 0x000000109c6a4819 */ /* 0x000fc6000000129d */
[----:B------:R-:W-:Y:S02]  /*5f40*/  FADD.FTZ R105, R189, -R104 ;  /* 0x80000068bd697221 */ /* 0x000fe40000010000 */
[----:B------:R-:W-:Y:S02]  /*5f50*/  @P4 HADD2.F32 R106, -RZ, R106.H0_H0 ;  /* 0x2000006aff6a4230 */ /* 0x000fe40000004100 */
[----:B------:R-:W-:-:S04]  /*5f60*/  FMUL.FTZ R105, R10, R105 ;  /* 0x000000690a697220 */ /* 0x000fc80000410000 */
[----:B------:R-:W-:Y:S02]  /*5f70*/  @P4 FADD.FTZ R105, R105, R106 ;  /* 0x0000006a69694221 */ /* 0x000fe40000010000 */
.L_x_2426:
[----:B------:R-:W-:Y:S05]  /*5f80*/  BSYNC B1 ;  /* 0x0000000000017941 */ /* 0x000fea0003800000 */
.L_x_2424:
        /* <DEDUP_REMOVED lines=14> */
.L_x_2428:
[----:B------:R-:W-:Y:S01]  /*6070*/  FFMA.FTZ R105, R191, R110, R109 ;  /* 0x0000006ebf697223 */ /* 0x000fe2000001006d */
[----:B------:R-:W-:-:S03]  /*6080*/  @P4 HADD2.F32 R104, -RZ, R157.H0_H0 ;  /* 0x2000009dff684230 */ /* 0x000fc60000004100 */
[----:B------:R-:W-:-:S04]  /*6090*/  FADD.FTZ R105, R192, -R105 ;  /* 0x80000069c0697221 */ /* 0x000fc80000010000 */
[----:B------:R-:W-:-:S04]  /*60a0*/  FMUL.FTZ R105, R10, R105 ;  /* 0x000000690a697220 */ /* 0x000fc80000410000 */
[----:B------:R-:W-:Y:S02]  /*60b0*/  @P4 FADD.FTZ R105, R105, R104 ;  /* 0x0000006869694221 */ /* 0x000fe40000010000 */
.L_x_2429:
[----:B------:R-:W-:Y:S05]  /*60c0*/  BSYNC B1 ;  /* 0x0000000000017941 */ /* 0x000fea0003800000 */
.L_x_2427:
        /* <DEDUP_REMOVED lines=15> */
.L_x_2431:
[----:B------:R-:W-:Y:S01]  /*61c0*/  FFMA.FTZ R110, R194, R110, R109 ;  /* 0x0000006ec26e7223 */ /* 0x000fe2000001006d */
[----:B------:R-:W-:-:S03]  /*61d0*/  @P4 SHF.R.U32.HI R104, RZ, 0x10, R157 ;  /* 0x00000010ff684819 */ /* 0x000fc6000001169d */
[----:B------:R-:W-:Y:S02]  /*61e0*/  FADD.FTZ R105, R193, -R110 ;  /* 0x8000006ec1697221 */ /* 0x000fe40000010000 */
[----:B------:R-:W-:Y:S02]  /*61f0*/  @P4 HADD2.F32 R107, -RZ, R104.H0_H0 ;  /* 0x20000068ff6b4230 */ /* 0x000fe40000004100 */
[----:B------:R-:W-:-:S04]  /*6200*/  FMUL.FTZ R10, R10, R105 ;  /* 0x000000690a0a7220 */ /* 0x000fc80000410000 */
[----:B------:R-:W-:Y:S02]  /*6210*/  @P4 FADD.FTZ R10, R10, R107 ;  /* 0x0000006b0a0a4221 */ /* 0x000fe40000010000 */
.L_x_2432:
[----:B------:R-:W-:Y:S05]  /*6220*/  BSYNC B1 ;  /* 0x0000000000017941 */ /* 0x000fea0003800000 */
.L_x_2430:
        /* <DEDUP_REMOVED lines=16> */
.L_x_2433:
        /* <DEDUP_REMOVED lines=10> */
.L_x_2420:
[----:B------:R-:W-:Y:S05]  /*63d0*/  BSYNC B0 ;  /* 0x0000000000007941 */ /* 0x000fea0003800000 */
.L_x_2419:
[----:B------:R-:W-:Y:S02]  /*63e0*/  LOP3.LUT P2, RZ, R11, 0xff, RZ, 0xc0, !PT ;  /* 0x000000ff0bff7812 */ /* 0x000fe4000784c0ff */
[----:B------:R-:W-:Y:S02]  /*63f0*/  IADD3 R41, R41, c[0x0][0x160], RZ ;  /* 0x0000580029297a10 */ /* 0x000fe40007ffe0ff */
[----:B------:R-:W-:Y:S02]  /*6400*/  SEL R11, RZ, 0x1, P2 ;  /* 0x00000001ff0b7807 */ /* 0x000fe40001000000 */
[----:B------:R-:W-:-:S13]  /*6410*/  ISETP.GE.AND P2, PT, R41, c[0x0][0x164], PT ;  /* 0x0000590029007a0c */ /* 0x000fda0003f46270 */
[----:B0----5:R-:W-:Y:S01]  /*6420*/  @P2 CALL.REL.NOINC `(.L_x_2287) ;  /* 0x0000001000002944 */ /* 0x021fe20003c00000 */
[----:B------:R-:W-:Y:S05]  /*6430*/  BRA `(.L_x_2434) ;  /* 0xffffa47000007947 */ /* 0x000fea000383ffff */
.L_x_2287:
        /* <DEDUP_REMOVED lines=8> */
[----:B-----5:R-:W-:Y:S02]  /*64c0*/  @P5 MOV R5, 0x10 ;  /* 0x0000001000055802 */ /* 0x020fe40000000f00 */
[----:B------:R-:W-:Y:S02]  /*64d0*/  @P4 IMAD.MOV.U32 R11, RZ, RZ, 0x10 ;  /* 0x00000010ff0b4424 */ /* 0x000fe400078e00ff */
[----:B------:R-:W-:Y:S02]  /*64e0*/  @P3 MOV R15, 0x10 ;  /* 0x00000010000f3802 */ /* 0x000fe40000000f00 */
        /* <DEDUP_REMOVED lines=43> */
.L_x_2315:
[----:B------:R-:W-:Y:S01]  /*67a0*/  IMAD.MOV.U32 R109, RZ, RZ, R113 ;  /* 0x000000ffff6d7224 */ /* 0x000fe200078e0071 */
[----:B------:R-:W-:Y:S01]  /*67b0*/  MOV R114, 0x10 ;  /* 0x0000001000727802 */ /* 0x000fe20000000f00 */
[----:B------:R-:W-:Y:S01]  /*67c0*/  IMAD.MOV.U32 R179, RZ, RZ, 0x1f ;  /* 0x0000001fffb37424 */ /* 0x000fe200078e00ff */
[----:B------:R-:W-:Y:S02]  /*67d0*/  MOV R118, 0xffffffff ;  /* 0xffffffff00767802 */ /* 0x000fe40000000f00 */
[----:B------:R-:W-:-:S02]  /*67e0*/  MOV R104, 0x6800 ;  /* 0x0000680000687802 */ /* 0x000fc40000000f00 */
[----:B-----5:R-:W-:Y:S05]  /*67f0*/  CALL.REL.NOINC `($__internal_31_$__cuda_sm70_shflsync_down_p) ;  /* 0x0000045000007944 */ /* 0x020fea0003c00000 */
[----:B-1----:R-:W-:Y:S01]  /*6800*/  IMAD.MOV.U32 R108, RZ, RZ, R179 ;  /* 0x000000ffff6c7224 */ /* 0x002fe200078e00b3 */
[----:B0-----:R-:W-:Y:S05]  /*6810*/  BRA `(.L_x_2435) ;  /* 0xffffc2f000007947 */ /* 0x001fea000383ffff */
.L_x_2316:
[----:B------:R-:W-:Y:S01]  /*6820*/  HFMA2.MMA R179, -RZ, RZ, 0, 1.847743988037109375e-06 ;  /* 0x0000001fffb37435 */ /* 0x000fe200000001ff */
[----:B------:R-:W-:Y:S01]  /*6830*/  MOV R109, R116 ;  /* 0x00000074006d7202 */ /* 0x000fe20000000f00 */
[----:B------:R-:W-:Y:S01]  /*6840*/  IMAD.MOV.U32 R114, RZ, RZ, 0x10 ;  /* 0x00000010ff727424 */ /* 0x000fe200078e00ff */
[----:B------:R-:W-:Y:S01]  /*6850*/  MOV R104, 0x6880 ;  /* 0x0000688000687802 */ /* 0x000fe20000000f00 */
[----:B------:R-:W-:-:S02]  /*6860*/  IMAD.MOV.U32 R118, RZ, RZ, -0x1 ;  /* 0xffffffffff767424 */ /* 0x000fc400078e00ff */
[----:B01---5:R-:W-:Y:S05]  /*6870*/  CALL.REL.NOINC `($__internal_31_$__cuda_sm70_shflsync_down_p) ;  /* 0x000003d000007944 */ /* 0x023fea0003c00000 */
[----:B------:R-:W-:Y:S01]  /*6880*/  FADD.FTZ R108, R108, R113 ;  /* 0x000000716c6c7221 */ /* 0x000fe20000010000 */
[----:B0-----:R-:W-:Y:S01]  /*6890*/  MOV R114, 0x8 ;  /* 0x0000000800727802 */ /* 0x001fe20000000f00 */
[----:B-1----:R-:W-:Y:S01]  /*68a0*/  FADD.FTZ R116, R116, R179 ;  /* 0x000000b374747221 */ /* 0x002fe20000010000 */
[----:B------:R-:W-:Y:S01]  /*68b0*/  MOV R118, 0xffffffff ;  /* 0xffffffff00767802 */ /* 0x000fe20000000f00 */
[----:B------:R-:W-:Y:S01]  /*68c0*/  IMAD.MOV.U32 R179, RZ, RZ, 0x1f ;  /* 0x0000001fffb37424 */ /* 0x000fe200078e00ff */
[----:B------:R-:W-:Y:S01]  /*68d0*/  MOV R104, 0x6900 ;  /* 0x0000690000687802 */ /* 0x000fe20000000f00 */
[----:B------:R-:W-:-:S02]  /*68e0*/  IMAD.MOV.U32 R109, RZ, RZ, R108 ;  /* 0x000000ffff6d7224 */ /* 0x000fc400078e006c */
[----:B------:R-:W-:Y:S05]  /*68f0*/  CALL.REL.NOINC `($__internal_31_$__cuda_sm70_shflsync_down_p) ;  /* 0x0000035000007944 */ /* 0x000fea0003c00000 */
[----:B0-----:R-:W-:Y:S01]  /*6900*/  HFMA2.MMA R114, -RZ, RZ, 0, 4.76837158203125e-07 ;  /* 0x00000008ff727435 */ /* 0x001fe200000001ff */
[----:B-1----:R-:W-:Y:S01]  /*6910*/  MOV R107, R179 ;  /* 0x000000b3006b7202 */ /* 0x002fe20000000f00 */
[----:B------:R-:W-:Y:S01]  /*6920*/  IMAD.MOV.U32 R109, RZ, RZ, R116 ;  /* 0x000000ffff6d7224 */ /* 0x000fe200078e0074 */
[----:B------:R-:W-:Y:S01]  /*6930*/  MOV R118, 0xffffffff ;  /* 0xffffffff00767802 */ /* 0x000fe20000000f00 */
[----:B------:R-:W-:Y:S01]  /*6940*/  IMAD.MOV.U32 R179, RZ, RZ, 0x1f ;  /* 0x0000001fffb37424 */ /* 0x000fe200078e00ff */
[----:B------:R-:W-:-:S02]  /*6950*/  MOV R104, 0x6970 ;  /* 0x0000697000687802 */ /* 0x000fc40000000f00 */
[----:B------:R-:W-:Y:S05]  /*6960*/  CALL.REL.NOINC `($__internal_31_$__cuda_sm70_shflsync_down_p) ;  /* 0x000002e000007944 */ /* 0x000fea0003c00000 */
[----:B------:R-:W-:Y:S01]  /*6970*/  FADD.FTZ R108, R107, R108 ;  /* 0x0000006c6b6c7221 */ /* 0x000fe20000010000 */
[----:B------:R-:W-:Y:S01]  /*6980*/  MOV R104, 0x69f0 ;  /* 0x000069f000687802 */ /* 0x000fe20000000f00 */
[----:B-1----:R-:W-:Y:S01]  /*6990*/  FADD.FTZ R116, R116, R179 ;  /* 0x000000b374747221 */ /* 0x002fe20000010000 */
[----:B------:R-:W-:Y:S01]  /*69a0*/  HFMA2.MMA R179, -RZ, RZ, 0, 1.847743988037109375e-06 ;  /* 0x0000001fffb37435 */ /* 0x000fe200000001ff */
[----:B0-----:R-:W-:Y:S01]  /*69b0*/  IMAD.MOV.U32 R114, RZ, RZ, 0x4 ;  /* 0x00000004ff727424 */ /* 0x001fe200078e00ff */
[----:B------:R-:W-:Y:S01]  /*69c0*/  MOV R109, R108 ;  /* 0x0000006c006d7202 */ /* 0x000fe20000000f00 */
[----:B------:R-:W-:-:S03]  /*69d0*/  IMAD.MOV.U32 R118, RZ, RZ, -0x1 ;  /* 0xffffffffff767424 */ /* 0x000fc600078e00ff */
[----:B------:R-:W-:Y:S05]  /*69e0*/  CALL.REL.NOINC `($__internal_31_$__cuda_sm70_shflsync_down_p) ;  /* 0x0000026000007944 */ /* 0x000fea0003c00000 */
[----:B-1----:R-:W-:Y:S01]  /*69f0*/  IMAD.MOV.U32 R107, RZ, RZ, R179 ;  /* 0x000000ffff6b7224 */ /* 0x002fe200078e00b3 */
[----:B------:R-:W-:Y:S01]  /*6a00*/  HFMA2.MMA R179, -RZ, RZ, 0, 1.847743988037109375e-06 ;  /* 0x0000001fffb37435 */ /* 0x000fe200000001ff */
[----:B0-----:R-:W-:Y:S01]  /*6a10*/  MOV R109, R116 ;  /* 0x00000074006d7202 */ /* 0x001fe20000000f00 */
[----:B------:R-:W-:Y:S01]  /*6a20*/  IMAD.MOV.U32 R114, RZ, RZ, 0x4 ;  /* 0x00000004ff727424 */ /* 0x000fe200078e00ff */
[----:B------:R-:W-:Y:S01]  /*6a30*/  MOV R104, 0x6a60 ;  /* 0x00006a6000687802 */ /* 0x000fe20000000f00 */
[----:B------:R-:W-:-:S02]  /*6a40*/  IMAD.MOV.U32 R118, RZ, RZ, -0x1 ;  /* 0xffffffffff767424 */ /* 0x000fc400078e00ff */
[----:B------:R-:W-:Y:S05]  /*6a50*/  CALL.REL.NOINC `($__internal_31_$__cuda_sm70_shflsync_down_p) ;  /* 0x000001f000007944 */ /* 0x000fea0003c00000 */
        /* <DEDUP_REMOVED lines=8> */
[----:B0-----:R-:W-:Y:S01]  /*6ae0*/  HFMA2.MMA R114, -RZ, RZ, 0, 1.1920928955078125e-07 ;  /* 0x00000002ff727435 */ /* 0x001fe200000001ff */
        /* <DEDUP_REMOVED lines=21> */
[----:B01----:R-:W-:Y:S05]  /*6c40*/  BRA `(.L_x_2436) ;  /* 0xffffbfe000007947 */ /* 0x003fea000383ffff */
        .weak           $__internal_31_$__cuda_sm70_shflsync_down_p
        .type           $__internal_31_$__cuda_sm70_shflsync_down_p,@function
        .size           $__internal_31_$__cuda_sm70_shflsync_down_p,(.L_x_12907 - $__internal_31_$__cuda_sm70_shflsync_down_p)
$__internal_31_$__cuda_sm70_shflsync_down_p:
[----:B------:R-:W-:Y:S01]  /*6c50*/  MOV R105, 0x0 ;  /* 0x0000000000697802 */ /* 0x000fe20000000f00 */
[----:B------:R-:W-:Y:S04]  /*6c60*/  WARPSYNC R118 ;  /* 0x0000007600007348 */ /* 0x000fe80003800000 */
[----:B------:R0:W1:Y:S01]  /*6c70*/  SHFL.DOWN PT, R179, R109, R114, R179 ;  /* 0x080000726db37389 */ /* 0x00006200000e00b3 */
[----:B------:R-:W-:Y:S05]  /*6c80*/  RET.REL.NODEC R104 `(_ZN10layer_norm13ln_bwd_kernelINS_13Kernel_traitsI6__halfS2_S2_S2_fjLj7168ELj1ELj1ELj8ELj8ENS_18Kernel_traits_baseILj7168ES2_S2_S2_S2_fjLj256EEEEELb1ELb0ELb1ELb0EEEvNS_9BwdParamsE) ;  /* 0xffff937068007950 */ /* 0x000fea0003c3ffff */
.L_x_2437:
        /* <DEDUP_REMOVED lines=15> */
.L_x_12907:


//--------------------- .text._ZN10layer_norm22ln_bwd_finalize_kernelINS_22Kernel_traits_finalizeILj7168E6__halfS2_S2_S2_fjLb0ELj1024ELj4ENS_18Kernel_traits_baseILj7168ES2_S2_S2_S2_fjLj1024EEEEELb0ELb1EEEvNS_9BwdParamsE --------------------------
	.section	.text._ZN10layer_norm22ln_bwd_finalize_kernelINS_22Kernel_traits_finalizeILj7168E6__halfS2_S2_S2_fjLb0ELj1024ELj4ENS_18Kernel_traits_baseILj7168ES2_S2_S2_S2_fjLj1024EEEEELb0ELb1EEEvNS_9BwdParamsE,"ax",@progbits
	.sectioninfo	@"SHI_REGISTERS=32"
	.align	128
        .global         _ZN10layer_norm22ln_bwd_finalize_kernelINS_22Kernel_traits_finalizeILj7168E6__halfS2_S2_S2_fjLb0ELj1024ELj4ENS_18Kernel_traits_baseILj7168ES2_S2_S2_S2_fjLj1024EEEEELb0ELb1EEEvNS_9BwdParamsE
        .type           _ZN10layer_norm22ln_bwd_finalize_kernelINS_22Kernel_traits_finalizeILj7168E6__halfS2_S2_S2_fjLb0ELj1024ELj4ENS_18Kernel_traits_baseILj7168ES2_S2_S2_S2_fjLj1024EEEEELb0ELb1EEEvNS_9BwdParamsE,@function
        .size           _ZN10layer_norm22ln_bwd_finalize_kernelINS_22Kernel_traits_finalizeILj7168E6__halfS2_S2_S2_fjLb0ELj1024ELj4ENS_18Kernel_traits_baseILj7168ES2_S2_S2_S2_fjLj1024EEEEELb0ELb1EEEvNS_9BwdParamsE,(.L_x_12908 - _ZN10layer_norm22ln_bwd_finalize_kernelINS_22Kernel_traits_finalizeILj7168E6__halfS2_S2_S2_fjLb0ELj1024ELj4ENS_18Kernel_traits_baseILj7168ES2_S2_S2_S2_fjLj1024EEEEELb0ELb1EEEvNS_9BwdParamsE)
        .other          _ZN10layer_norm22ln_bwd_finalize_kernelINS_22Kernel_traits_finalizeILj7168E6__halfS2_S2_S2_fjLb0ELj1024ELj4ENS_18Kernel_traits_baseILj7168ES2_S2_S2_S2_fjLj1024EEEEELb0ELb1EEEvNS_9BwdParamsE,@"STO_CUDA_ENTRY STV_DEFAULT"
_ZN10layer_norm22ln_bwd_finalize_kernelINS_22Kernel_traits_finalizeILj7168E6__halfS2_S2_S2_fjLb0ELj1024ELj4ENS_18Kernel_traits_baseILj7168ES2_S2_S2_S2_fjLj1024EEEEELb0ELb1EEEvNS_9BwdParamsE:
.text._ZN10layer_norm22ln_bwd_finalize_kernelINS_22Kernel_traits_finalizeILj7168E6__halfS2_S2_S2_fjLb0ELj1024ELj4ENS_18Kernel_traits_baseILj7168ES2_S2_S2_S2_fjLj1024EEEEELb0ELb1EEEvNS_9BwdParamsE:
        /* <DEDUP_REMOVED lines=19> */
.L_x_2450:
        /* <DEDUP_REMOVED lines=27> */
.L_x_2442:
        /* <DEDUP_REMOVED lines=35> */
.L_x_2441:
[----:B------:R-:W-:Y:S05]  /*0510*/  BSYNC B1 ;  /* 0x0000000000017941 */ /* 0x000fea0003800000 */
.L_x_2440:
        /* <DEDUP_REMOVED lines=23> */
.L_x_2444:
[----:B------:R-:W-:Y:S05]  /*0690*/  BSYNC B1 ;  /* 0x0000000000017941 */ /* 0x000fea0003800000 */
.L_x_2443:
        /* <DEDUP_REMOVED lines=10> */
.L_x_2439:
[----:B------:R-:W-:Y:S05]  /*0740*/  BSYNC B0 ;  /* 0x0000000000007941 */ /* 0x000fea0003800000 */
.L_x_2438:
        /* <DEDUP_REMOVED lines=11> */
.L_x_2451:
        /* <DEDUP_REMOVED lines=18> */
.L_x_2452:
[----:B------:R-:W-:Y:S01]  /*0920*/  @!P1 SHF.R.U32.HI R2, RZ, 0x3, R0 ;  /* 0x00000003ff029819 */ /* 0x000fe20000011600 */
[----:B---3--:R-:W-:Y:S02]  /*0930*/  FADD.FTZ R5, R5, R10 ;  /* 0x0000000a05057221 */ /* 0x008fe40000010000 */
[----:B--2---:R-:W-:Y:S01]  /*0940*/  FADD.FTZ R7, R7, R4 ;  /* 0x0000000407077221 */ /* 0x004fe20000010000 */
[----:B------:R-:W-:-:S05]  /*0950*/  @!P1 LOP3.LUT R2, R2, 0x1ffffffc, RZ, 0xc0, !PT ;  /* 0x1ffffffc02029812 */ /* 0x000fca00078ec0ff */
[----:B------:R2:W-:Y:S04]  /*0960*/  @!P1 STS [R2+0x2000], R5 ;  /* 0x0020000502009388 */ /* 0x0005e80000000800 */
[----:B------:R2:W-:Y:S02]  /*0970*/  @!P1 STS [R2+0x2080], R7 ;  /* 0x0020800702009388 */ /* 0x0005e40000000800 */
.L_x_2445:
[----:B0-----:R-:W-:Y:S01]  /*0980*/  WARPSYNC 0xffffffff ;  /* 0xffffffff00007948 */ /* 0x001fe20003800000 */
[----:B------:R-:W-:Y:S06]  /*0990*/  BAR.SYNC.DEFER_BLOCKING 0x0 ;  /* 0x0000000000007b1d */ /* 0x000fec0000010000 */
[----:B------:R-:W-:Y:S01]  /*09a0*/  BSSY B0, `(.L_x_2448) ;  /* 0x000000b000007945 */ /* 0x000fe20003800000 */
[----:B------:R-:W-:Y:S05]  /*09b0*/  @!P0 BRA `(.L_x_2449) ;  /* 0x0000009000008947 */ /* 0x000fea0003800000 */
[----:B--2---:R-:W0:Y:S01]  /*09c0*/  LDS.64 R2, [R16.X8+0x2000] ;  /* 0x0020000010027984 */ /* 0x004e220000008a00 */
[----:B------:R-:W-:-:S03]  /*09d0*/  HFMA2.MMA R6, -RZ, RZ, 0, 2.384185791015625e-07 ;  /* 0x00000004ff067435 */ /* 0x000fc600000001ff */
[----:B-1----:R-:W1:Y:S01]  /*09e0*/  LDS.64 R4, [R16.X8+0x2080] ;  /* 0x0020800010047984 */ /* 0x002e620000008a00 */
[----:B0-----:R-:W-:-:S06]  /*09f0*/  F2FP.PACK_AB R7, R3, R2 ;  /* 0x000000020307723e */ /* 0x001fcc00000000ff */
[----:B------:R-:W-:Y:S01]  /*0a00*/  IMAD.WIDE.U32 R2, R19, R6, c[0x0][0x268] ;  /* 0x00009a0013027625 */ /* 0x000fe200078e0006 */
[----:B-1----:R-:W-:-:S03]  /*0a10*/  F2FP.PACK_AB R9, R5, R4 ;  /* 0x000000040509723e */ /* 0x002fc600000000ff */
[----:B------:R-:W-:Y:S01]  /*0a20*/  IMAD.WIDE.U32 R4, R19, R6, c[0x0][0x260] ;  /* 0x0000980013047625 */ /* 0x000fe200078e0006 */
[----:B------:R0:W-:Y:S04]  /*0a30*/  STG.E [R2.64], R7 ;  /* 0x0000000702007986 */ /* 0x0001e8000c101904 */
[----:B------:R0:W-:Y:S02]  /*0a40*/  STG.E [R4.64], R9 ;  /* 0x0000000904007986 */ /* 0x0001e4000c101904 */
.L_x_2449:
[----:B------:R-:W-:Y:S05]  /*0a50*/  BSYNC B0 ;  /* 0x0000000000007941 */ /* 0x000fea0003800000 */
.L_x_2448:
[C---:B------:R-:W-:Y:S02]  /*0a60*/  ISETP.GT.U32.AND P1, PT, R18.reuse, -0x1c01, PT ;  /* 0xffffe3ff1200780c */ /* 0x040fe40003f24070 */
[----:B------:R-:W-:Y:S02]  /*0a70*/  IADD3 R18, R18, 0x1c00, RZ ;  /* 0x00001c0012127810 */ /* 0x000fe40007ffe0ff */
[----:B------:R-:W-:-:S09]  /*0a80*/  IADD3 R19, R19, 0xe00, RZ ;  /* 0x00000e0013137810 */ /* 0x000fd20007ffe0ff */
[----:B012---:R-:W-:Y:S05]  /*0a90*/  @P1 BRA `(.L_x_2450) ;  /* 0xfffff69000001947 */ /* 0x007fea000383ffff */
[----:B------:R-:W-:Y:S05]  /*0aa0*/  EXIT ;  /* 0x000000000000794d */ /* 0x000fea0003800000 */
.L_x_2446:
[----:B--2---:R-:W-:Y:S01]  /*0ab0*/  IMAD.MOV.U32 R10, RZ, RZ, R4 ;  /* 0x000000ffff0a7224 */ /* 0x004fe200078e0004 */
[----:B------:R-:W-:Y:S01]  /*0ac0*/  MOV R9, 0x1 ;  /* 0x0000000100097802 */ /* 0x000fe20000000f00 */
[----:B------:R-:W-:Y:S01]  /*0ad0*/  IMAD.MOV.U32 R6, RZ, RZ, 0x1f ;  /* 0x0000001fff067424 */ /* 0x000fe200078e00ff */
[----:B------:R-:W-:Y:S02]  /*0ae0*/  MOV R11, 0xffffffff ;  /* 0xffffffff000b7802 */ /* 0x000fe40000000f00 */
[----:B------:R-:W-:Y:S02]  /*0af0*/  MOV R2, 0xb10 ;  /* 0x00000b1000027802 */ /* 0x000fe40000000f00 */
[----:B01----:R-:W-:Y:S05]  /*0b00*/  CALL.REL.NOINC `($__internal_32_$__cuda_sm70_shflsync_bfly_p) ;  /* 0x000003c000007944 */ /* 0x003fea0003c00000 */
[----:B-1----:R-:W-:Y:S01]  /*0b10*/  IMAD.MOV.U32 R3, RZ, RZ, R6 ;  /* 0x000000ffff037224 */ /* 0x002fe200078e0006 */
[----:B0-----:R-:W-:Y:S05]  /*0b20*/  BRA `(.L_x_2451) ;  /* 0xfffffcd000007947 */ /* 0x001fea000383ffff */
.L_x_2447:
[----:B------:R-:W-:Y:S01]  /*0b30*/  HFMA2.MMA R6, -RZ, RZ, 0, 1.847743988037109375e-06 ;  /* 0x0000001fff067435 */ /* 0x000fe200000001ff */
[----:B------:R-:W-:Y:S01]  /*0b40*/  MOV R10, R13 ;  /* 0x0000000d000a7202 */ /* 0x000fe20000000f00 */
[----:B------:R-:W-:Y:S01]  /*0b50*/  IMAD.MOV.U32 R9, RZ, RZ, 0x2 ;  /* 0x00000002ff097424 */ /* 0x000fe200078e00ff */
[----:B------:R-:W-:Y:S01]  /*0b60*/  MOV R2, 0xb90 ;  /* 0x00000b9000027802 */ /* 0x000fe20000000f00 */
[----:B------:R-:W-:-:S02]  /*0b70*/  IMAD.MOV.U32 R11, RZ, RZ, -0x1 ;  /* 0xffffffffff0b7424 */ /* 0x000fc400078e00ff */
[----:B012---:R-:W-:Y:S05]  /*0b80*/  CALL.REL.NOINC `($__internal_32_$__cuda_sm70_shflsync_bfly_p) ;  /* 0x0000034000007944 */ /* 0x007fea0003c00000 */
[----:B01----:R-:W-:Y:S01]  /*0b90*/  FADD.FTZ R10, R13, R6 ;  /* 0x000000060d0a7221 */ /* 0x003fe20000010000 */
[----:B------:R-:W-:Y:S01]  /*0ba0*/  HFMA2.MMA R6, -RZ, RZ, 0, 1.847743988037109375e-06 ;  /* 0x0000001fff067435 */ /* 0x000fe200000001ff */
[----:B------:R-:W-:Y:S01]  /*0bb0*/  MOV R9, 0x4 ;  /* 0x0000000400097802 */ /* 0x000fe20000000f00 */
[----:B------:R-:W-:Y:S01]  /*0bc0*/  IMAD.MOV.U32 R11, RZ, RZ, -0x1 ;  /* 0xffffffffff0b7424 */ /* 0x000fe200078e00ff */
[----:B------:R-:W-:-:S03]  /*0bd0*/  MOV R2, 0xbf0 ;  /* 0x00000bf000027802 */ /* 0x000fc60000000f00 */
[----:B------:R-:W-:Y:S05]  /*0be0*/  CALL.REL.NOINC `($__internal_32_$__cuda_sm70_shflsync_bfly_p) ;  /* 0x000002e000007944 */ /* 0x000fea0003c00000 */
[----:B01----:R-:W-:Y:S01]  /*0bf0*/  FADD.FTZ R10, R10, R6 ;  /* 0x000000060a0a7221 */ /* 0x003fe20000010000 */
[----:B------:R-:W-:Y:S01]  /*0c00*/  HFMA2.MMA R6, -RZ, RZ, 0, 1.847743988037109375e-06 ;  /* 0x0000001fff067435 */ /* 0x000fe200000001ff */
[----:B------:R-:W-:Y:S01]  /*0c10*/  MOV R9, 0x8 ;  /* 0x0000000800097802 */ /* 0x000fe20000000f00 */
[----:B------:R-:W-:Y:S01]  /*0c20*/  IMAD.MOV.U32 R11, RZ, RZ, -0x1 ;  /* 0xffffffffff0b7424 */ /* 0x000fe200078e00ff */
[----:B------:R-:W-:-:S03]  /*0c30*/  MOV R2, 0xc50 ;  /* 0x00000c5000027802 */ /* 0x000fc60000000f00 */
[----:B------:R-:W-:Y:S05]  /*0c40*/  CALL.REL.NOINC `($__internal_32_$__cuda_sm70_shflsync_bfly_p) ;  /* 0x0000028000007944 */ /* 0x000fea0003c00000 */
[----:B-1----:R-:W-:Y:S01]  /*0c50*/  FADD.FTZ R4, R10, R6 ;  /* 0x000000060a047221 */ /* 0x002fe20000010000 */
[----:B------:R-:W-:Y:S01]  /*0c60*/  HFMA2.MMA R6, -RZ, RZ, 0, 1.847743988037109375e-06 ;  /* 0x0000001fff067435 */ /* 0x000fe200000001ff */
[----:B0-----:R-:W-:Y:S01]  /*0c70*/  MOV R9, 0x10 ;  /* 0x0000001000097802 */ /* 0x001fe20000000f00 */
[----:B------:R-:W-:Y:S01]  /*0c80*/  IMAD.MOV.U32 R11, RZ, RZ, -0x1 ;  /* 0xffffffffff0b7424 */ /* 0x000fe200078e00ff */
[----:B------:R-:W-:-:S02]  /*0c90*/  MOV R2, 0xcc0 ;  /* 0x00000cc000027802 */ /* 0x000fc40000000f00 */
[----:B------:R-:W-:Y:S02]  /*0ca0*/  MOV R10, R4 ;  /* 0x00000004000a7202 */ /* 0x000fe40000000f00 */
[----:B------:R-:W-:Y:S05]  /*0cb0*/  CALL.REL.NOINC `($__internal_32_$__cuda_sm70_shflsync_bfly_p) ;  /* 0x0000021000007944 */ /* 0x000fea0003c00000 */
[----:B0-----:R-:W-:Y:S01]  /*0cc0*/  HFMA2.MMA R9, -RZ, RZ, 0, 5.9604644775390625e-08 ;  /* 0x00000001ff097435 */ /* 0x001fe200000001ff */
[----:B-1----:R-:W-:Y:S01]  /*0cd0*/  MOV R7, R6 ;  /* 0x0000000600077202 */ /* 0x002fe20000000f00 */
[----:B------:R-:W-:Y:S01]  /*0ce0*/  IMAD.MOV.U32 R10, RZ, RZ, R5 ;  /* 0x000000ffff0a7224 */ /* 0x000fe200078e0005 */
[----:B------:R-:W-:Y:S01]  /*0cf0*/  MOV R6, 0x1f ;  /* 0x0000001f00067802 */ /* 0x000fe20000000f00 */
[----:B------:R-:W-:Y:S01]  /*0d00*/  IMAD.MOV.U32 R11, RZ, RZ, -0x1 ;  /* 0xffffffffff0b7424 */ /* 0x000fe200078e00ff */
[----:B------:R-:W-:Y:S02]  /*0d10*/  MOV R2, 0xd30 ;  /* 0x00000d3000027802 */ /* 0x000fe40000000f00 */
[----:B------:R-:W-:Y:S05]  /*0d20*/  CALL.REL.NOINC `($__internal_32_$__cuda_sm70_shflsync_bfly_p) ;  /* 0x000001a000007944 */ /* 0x000fea0003c00000 */
[----:B0-----:R-:W-:Y:S01]  /*0d30*/  HFMA2.MMA R9, -RZ, RZ, 0, 1.1920928955078125e-07 ;  /* 0x00000002ff097435 */ /* 0x001fe200000001ff */
[----:B-1----:R-:W-:Y:S01]  /*0d40*/  FADD.FTZ R10, R5, R6 ;  /* 0x00000006050a7221 */ /* 0x002fe20000010000 */
[----:B------:R-:W-:Y:S01]  /*0d50*/  MOV R6, 0x1f ;  /* 0x0000001f00067802 */ /* 0x000fe20000000f00 */
[----:B------:R-:W-:Y:S01]  /*0d60*/  IMAD.MOV.U32 R11, RZ, RZ, -0x1 ;  /* 0xffffffffff0b7424 */ /* 0x000fe200078e00ff */
[----:B------:R-:W-:Y:S02]  /*0d70*/  MOV R2, 0xd90 ;  /* 0x00000d9000027802 */ /* 0x000fe40000000f00 */
[----:B------:R-:W-:Y:S05]  /*0d80*/  CALL.REL.NOINC `($__internal_32_$__cuda_sm70_shflsync_bfly_p) ;  /* 0x0000014000007944 */ /* 0x000fea0003c00000 */
[----:B0-----:R-:W-:Y:S01]  /*0d90*/  HFMA2.MMA R9, -RZ, RZ, 0, 2.384185791015625e-07 ;  /* 0x00000004ff097435 */ /* 0x001fe200000001ff */
[----:B-1----:R-:W-:Y:S01]  /*0da0*/  FADD.FTZ R10, R10, R6 ;  /* 0x000000060a0a7221 */ /* 0x002fe20000010000 */
[----:B------:R-:W-:Y:S01]  /*0db0*/  MOV R6, 0x1f ;  /* 0x0000001f00067802 */ /* 0x000fe20000000f00 */
[----:B------:R-:W-:Y:S01]  /*0dc0*/  IMAD.MOV.U32 R11, RZ, RZ, -0x1 ;  /* 0xffffffffff0b7424 */ /* 0x000fe200078e00ff */
[----:B------:R-:W-:-:S02]  /*0dd0*/  MOV R2, 0xdf0 ;  /* 0x00000df000027802 */ /* 0x000fc40000000f00 */
[----:B------:R-:W-:Y:S05]  /*0de0*/  CALL.REL.NOINC `($__internal_32_$__cuda_sm70_shflsync_bfly_p) ;  /* 0x000000e000007944 */ /* 0x000fea0003c00000 */
[----:B0-----:R-:W-:Y:S01]  /*0df0*/  HFMA2.MMA R9, -RZ, RZ, 0, 4.76837158203125e-07 ;  /* 0x00000008ff097435 */ /* 0x001fe200000001ff */
[----:B-1----:R-:W-:Y:S01]  /*0e00*/  FADD.FTZ R10, R10, R6 ;  /* 0x000000060a0a7221 */ /* 0x002fe20000010000 */
[----:B------:R-:W-:Y:S01]  /*0e10*/  MOV R6, 0x1f ;  /* 0x0000001f00067802 */ /* 0x000fe20000000f00 */
[----:B------:R-:W-:Y:S01]  /*0e20*/  IMAD.MOV.U32 R11, RZ, RZ, -0x1 ;  /* 0xffffffffff0b7424 */ /* 0x000fe200078e00ff */
[----:B------:R-:W-:-:S02]  /*0e30*/  MOV R2, 0xe50 ;  /* 0x00000e5000027802 */ /* 0x000fc40000000f00 */
[----:B------:R-:W-:Y:S05]  /*0e40*/  CALL.REL.NOINC `($__internal_32_$__cuda_sm70_shflsync_bfly_p) ;  /* 0x0000008000007944 */ /* 0x000fea0003c00000 */
[----:B0-----:R-:W-:Y:S01]  /*0e50*/  HFMA2.MMA R9, -RZ, RZ, 0, 9.5367431640625e-07 ;  /* 0x00000010ff097435 */ /* 0x001fe200000001ff */
[----:B-1----:R-:W-:Y:S01]  /*0e60*/  FADD.FTZ R10, R10, R6 ;  /* 0x000000060a0a7221 */ /* 0x002fe20000010000 */
[----:B------:R-:W-:Y:S01]  /*0e70*/  MOV R6, 0x1f ;  /* 0x0000001f00067802 */ /* 0x000fe20000000f00 */
[----:B------:R-:W-:Y:S01]  /*0e80*/  IMAD.MOV.U32 R11, RZ, RZ, -0x1 ;  /* 0xffffffffff0b7424 */ /* 0x000fe200078e00ff */
[----:B------:R-:W-:-:S02]  /*0e90*/  MOV R2, 0xeb0 ;  /* 0x00000eb000027802 */ /* 0x000fc40000000f00 */
[----:B------:R-:W-:Y:S05]  /*0ea0*/  CALL.REL.NOINC `($__internal_32_$__cuda_sm70_shflsync_bfly_p) ;  /* 0x0000002000007944 */ /* 0x000fea0003c00000 */
[----:B-1----:R-:W-:Y:S01]  /*0eb0*/  MOV R5, R6 ;  /* 0x0000000600057202 */ /* 0x002fe20000000f00 */
[----:B0-----:R-:W-:Y:S05]  /*0ec0*/  BRA `(.L_x_2452) ;  /* 0xfffffa5000007947 */ /* 0x001fea000383ffff */
        .weak           $__internal_32_$__cuda_sm70_shflsync_bfly_p
        .type           $__internal_32_$__cuda_sm70_shflsync_bfly_p,@function
        .size           $__internal_32_$__cuda_sm70_shflsync_bfly_p,(.L_x_12908 - $__internal_32_$__cuda_sm70_shflsync_bfly_p)
$__internal_32_$__cuda_sm70_shflsync_bfly_p:
[----:B------:R-:W-:Y:S01]  /*0ed0*/  HFMA2.MMA R3, -RZ, RZ, 0, 0 ;  /* 0x00000000ff037435 */ /* 0x000fe200000001ff */
[----:B------:R-:W-:Y:S04]  /*0ee0*/  WARPSYNC R11 ;  /* 0x0000000b00007348 */ /* 0x000fe80003800000 */
[----:B------:R0:W1:Y:S01]  /*0ef0*/  SHFL.BFLY PT, R6, R10, R9, R6 ;  /* 0x0c0000090a067389 */ /* 0x00006200000e0006 */
[----:B------:R-:W-:Y:S05]  /*0f00*/  RET.REL.NODEC R2 `(_ZN10layer_norm22ln_bwd_finalize_kernelINS_22Kernel_traits_finalizeILj7168E6__halfS2_S2_S2_fjLb0ELj1024ELj4ENS_18Kernel_traits_baseILj7168ES2_S2_S2_S2_fjLj1024EEEEELb0ELb1EEEvNS_9BwdParamsE) ;  /* 0xfffff0f002007950 */ /* 0x000fea0003c3ffff */
.L_x_2453:
        /* <DEDUP_REMOVED lines=15> */
.L_x_12908:


//--------------------- .text._ZN10layer_norm13ln_bwd_kernelINS_13Kernel_traitsI6__halfS2_S2_S2_fjLj7168ELj1ELj1ELj8ELj8ENS_18Kernel_traits_baseILj7168ES2_S2_S2_S2_fjLj256EEEEELb1ELb0ELb1ELb1EEEvNS_9BwdParamsE --------------------------
	.section	.text._ZN10layer_norm13ln_bwd_kernelINS_13Kernel_traitsI6__halfS2_S2_S2_fjLj7168ELj1ELj1ELj8ELj8ENS_18Kernel_traits_baseILj7168ES2_S2_S2_S2_fjLj256EEEEELb1ELb0ELb1ELb1EEEvNS_9BwdParamsE,"ax",@progbits
	.sectioninfo	@"SHI_REGISTERS=205"
	.align	128
        .global         _ZN10layer_norm13ln_bwd_kernelINS_13Kernel_traitsI6__halfS2_S2_S2_fjLj7168ELj1ELj1ELj8ELj8ENS_18Kernel_traits_baseILj7168ES2_S2_S2_S2_fjLj256EEEEELb1ELb0ELb1ELb1EEEvNS_9BwdParamsE
        .type           _ZN10layer_norm13ln_bwd_kernelINS_13Kernel_traitsI6__halfS2_S2_S2_fjLj7168ELj1ELj1ELj8ELj8ENS_18Kernel_traits_baseILj7168ES2_S2_S2_S2_fjLj256EEEEELb1ELb0ELb1ELb1EEEvNS_9BwdParamsE,@function
        .size           _ZN10layer_norm13ln_bwd_kernelINS_13Kernel_traitsI6__halfS2_S2_S2_fjLj7168ELj1ELj1ELj8ELj8ENS_18Kernel_traits_baseILj7168ES2_S2_S2_S2_fjLj256EEEEELb1ELb0ELb1ELb1EEEvNS_9BwdParamsE,(.L_x_12909 - _ZN10layer_norm13ln_bwd_kernelINS_13Kernel_traitsI6__halfS2_S2_S2_fjLj7168ELj1ELj1ELj8ELj8ENS_18Kernel_traits_baseILj7168ES2_S2_S2_S2_fjLj256EEEEELb1ELb0ELb1ELb1EEEvNS_9BwdParamsE)
        .other          _ZN10layer_norm13ln_bwd_kernelINS_13Kernel_traitsI6__halfS2_S2_S2_fjLj7168ELj1ELj1ELj8ELj8ENS_18Kernel_traits_baseILj7168ES2_S2_S2_S2_fjLj256EEEEELb1ELb0ELb1ELb1EEEvNS_9BwdParamsE,@"STO_CUDA_ENTRY STV_DEFAULT"
_ZN10layer_norm13ln_bwd_kernelINS_13Kernel_traitsI6__halfS2_S2_S2_fjLj7168ELj1ELj1ELj8ELj8ENS_18Kernel_traits_baseILj7168ES2_S2_S2_S2_fjLj256EEEEELb1ELb0ELb1ELb1EEEvNS_9BwdParamsE:
.text._ZN10layer_norm13ln_bwd_kernelINS_13Kernel_traitsI6__halfS2_S2_S2_fjLj7168ELj1ELj1ELj8ELj8ENS_18Kernel_traits_baseILj7168ES2_S2_S2_S2_fjLj256EEEEELb1ELb0ELb1ELb1EEEvNS_9BwdParamsE:
        /* <DEDUP_REMOVED lines=36> */
.L_x_2454:
        /* <DEDUP_REMOVED lines=83> */
.L_x_2566:
        /* <DEDUP_REMOVED lines=66> */
[----:B-1----:R-:W-:Y:S01]  /*0b90*/  MOV R110, RZ ;  /* 0x000000ff006e7202 */ /* 0x002fe20000000f00 */
[----:B------:R-:W-:Y:S05]  /*0ba0*/  BRA `(.L_x_2458) ;  /* 0x000017b000007947 */ /* 0x000fea0003800000 */
.L_x_2457:
        /* <DEDUP_REMOVED lines=8> */
[C---:B------:R-:W-:Y:S02]  /*0c30*/  IADD3 R124, R44.reuse, 0x100, RZ ;  /* 0x000001002c7c7810 */ /* 0x040fe40007ffe0ff */
[C---:B------:R-:W-:Y:S02]  /*0c40*/  IADD3 R122, R44.reuse, 0x200, RZ ;  /* 0x000002002c7a7810 */ /* 0x040fe40007ffe0ff */
[----:B------:R-:W-:Y:S01]  /*0c50*/  IADD3 R120, R44, 0x300, RZ ;  /* 0x000003002c787810 */ /* 0x000fe20007ffe0ff */
[-C--:B------:R-:W-:Y:S01]  /*0c60*/  IMAD.WIDE.U32 R118, R118, R201.reuse, c[0x0][0x208] ;  /* 0x0000820076767625 */ /* 0x080fe200078e00c9 */
[----:B------:R-:W-:Y:S01]  /*0c70*/  IADD3 R44, R44, 0x600, RZ ;  /* 0x000006002c2c7810 */ /* 0x000fe20007ffe0ff */
[----:B------:R-:W2:Y:S01]  /*0c80*/  LDG.E.64 R126, [R126.64] ;  /* 0x000000047e7e7981 */ /* 0x000ea2000c1e1b00 */
[C---:B------:R-:W-:Y:S01]  /*0c90*/  IADD3 R144, R34.reuse, 0x400, RZ ;  /* 0x0000040022907810 */ /* 0x040fe20007ffe0ff */
[CC--:B------:R-:W-:Y:S01]  /*0ca0*/  IMAD.WIDE.U32 R36, R34.reuse, R201.reuse, c[0x0][0x188] ;  /* 0x0000620022247625 */ /* 0x0c0fe200078e00c9 */
[----:B------:R-:W-:Y:S01]  /*0cb0*/  IADD3 R146, R34, 0x500, RZ ;  /* 0x0000050022927810 */ /* 0x000fe20007ffe0ff */
[----:B------:R-:W3:Y:S02]  /*0cc0*/  LDG.E.64 R118, [R118.64] ;  /* 0x0000000476767981 */ /* 0x000ee4000c1e1b00 */
[-C--:B------:R-:W-:Y:S01]  /*0cd0*/  IMAD.WIDE.U32 R116, R116, R201.reuse, c[0x0][0x208] ;  /* 0x0000820074747625 */ /* 0x080fe200078e00c9 */
[----:B------:R-:W-:Y:S01]  /*0ce0*/  IADD3 R148, R34, 0x600, RZ ;  /* 0x0000060022947810 */ /* 0x000fe20007ffe0ff */
[----:B------:R-:W4:Y:S02]  /*0cf0*/  LDG.E.64 R36, [R36.64] ;  /* 0x0000000424247981 */ /* 0x000f24000c1e1b00 */
[----:B------:R-:W-:-:S02]  /*0d00*/  IMAD.WIDE.U32 R44, R44, R201, c[0x0][0x208] ;  /* 0x000082002c2c7625 */ /* 0x000fc400078e00c9 */
[----:B------:R-:W2:Y:S02]  /*0d10*/  LDG.E.64 R116, [R116.64] ;  /* 0x0000000474747981 */ /* 0x000ea4000c1e1b00 */
[-C--:B------:R-:W-:Y:S02]  /*0d20*/  IMAD.WIDE.U32 R120, R120, R201.reuse, c[0x0][0x208] ;  /* 0x0000820078787625 */ /* 0x080fe400078e00c9 */
[----:B------:R-:W2:Y:S02]  /*0d30*/  LDG.E.64 R44, [R44.64] ;  /* 0x000000042c2c7981 */ /* 0x000ea4000c1e1b00 */
[----:B------:R-:W-:Y:S02]  /*0d40*/  IMAD.WIDE.U32 R42, R35, R201, c[0x0][0x188] ;  /* 0x00006200232a7625 */ /* 0x000fe400078e00c9 */
[----:B------:R-:W2:Y:S02]  /*0d50*/  LDG.E.64 R120, [R120.64] ;  /* 0x0000000478787981 */ /* 0x000ea4000c1e1b00 */
[----:B------:R-:W-:-:S02]  /*0d60*/  IMAD.WIDE R128, R2, R191, c[0x0][0x1a0] ;  /* 0x0000680002807625 */ /* 0x000fc400078e02bf */
[----:B------:R-:W2:Y:S02]  /*0d70*/  LDG.E.64 R42, [R42.64] ;  /* 0x000000042a2a7981 */ /* 0x000ea4000c1e1b00 */
[-C--:B------:R-:W-:Y:S02]  /*0d80*/  IMAD.WIDE.U32 R38, R196, R201.reuse, c[0x0][0x188] ;  /* 0x00006200c4267625 */ /* 0x080fe400078e00c9 */
[----:B------:R0:W2:Y:S02]  /*0d90*/  LDG.E R152, [R128.64] ;  /* 0x0000000480987981 */ /* 0x0000a4000c1e1900 */
[-C--:B------:R-:W-:Y:S02]  /*0da0*/  IMAD.WIDE.U32 R46, R144, R201.reuse, c[0x0][0x188] ;  /* 0x00006200902e7625 */ /* 0x080fe400078e00c9 */
[----:B------:R-:W2:Y:S02]  /*0db0*/  LDG.E.64 R38, [R38.64] ;  /* 0x0000000426267981 */ /* 0x000ea4000c1e1b00 */
[----:B------:R-:W-:-:S02]  /*0dc0*/  IMAD.WIDE.U32 R112, R146, R201, c[0x0][0x188] ;  /* 0x0000620092707625 */ /* 0x000fc400078e00c9 */
[----:B------:R-:W2:Y:S02]  /*0dd0*/  LDG.E.64 R46, [R46.64] ;  /* 0x000000042e2e7981 */ /* 0x000ea4000c1e1b00 */
[-C--:B------:R-:W-:Y:S02]  /*0de0*/  IMAD.WIDE.U32 R124, R124, R201.reuse, c[0x0][0x208] ;  /* 0x000082007c7c7625 */ /* 0x080fe400078e00c9 */
[----:B------:R-:W2:Y:S02]  /*0df0*/  LDG.E.64 R112, [R112.64] ;  /* 0x0000000470707981 */ /* 0x000ea4000c1e1b00 */
[-C--:B------:R-:W-:Y:S02]  /*0e00*/  IMAD.WIDE.U32 R122, R122, R201.reuse, c[0x0][0x208] ;  /* 0x000082007a7a7625 */ /* 0x080fe400078e00c9 */
[----:B------:R-:W2:Y:S02]  /*0e10*/  LDG.E.64 R124, [R124.64] ;  /* 0x000000047c7c7981 */ /* 0x000ea4000c1e1b00 */
[----:B------:R-:W-:-:S02]  /*0e20*/  IMAD.WIDE.U32 R40, R194, R201, c[0x0][0x188] ;  /* 0x00006200c2287625 */ /* 0x000fc400078e00c9 */
[----:B------:R-:W2:Y:S02]  /*0e30*/  LDG.E.64 R122, [R122.64] ;  /* 0x000000047a7a7981 */ /* 0x000ea4000c1e1b00 */
[----:B------:R-:W-:Y:S02]  /*0e40*/  IMAD.WIDE.U32 R114, R148, R201, c[0x0][0x188] ;  /* 0x0000620094727625 */ /* 0x000fe400078e00c9 */
[----:B------:R-:W2:Y:S04]  /*0e50*/  LDG.E.64 R40, [R40.64] ;  /* 0x0000000428287981 */ /* 0x000ea8000c1e1b00 */
[----:B------:R-:W2:Y:S01]  /*0e60*/  LDG.E.64 R114, [R114.64] ;  /* 0x0000000472727981 */ /* 0x000ea2000c1e1b00 */
[----:B-----5:R-:W-:Y:S01]  /*0e70*/  ISETP.GE.AND P0, PT, R199, 0x1, PT ;  /* 0x00000001c700780c */ /* 0x020fe20003f06270 */
[----:B------:R-:W-:-:S12]  /*0e80*/  HFMA2.MMA R132, -RZ, RZ, 0, 0 ;  /* 0x00000000ff847435 */ /* 0x000fd800000001ff */
[----:B------:R-:W-:-:S05]  /*0e90*/  @P0 IADD3 R130, R199, -0x1, RZ ;  /* 0xffffffffc7820810 */ /* 0x000fca0007ffe0ff */
[----:B------:R-:W-:-:S05]  /*0ea0*/  @P0 IMAD R130, R130, c[0x0][0x168], RZ ;  /* 0x00005a0082820a24 */ /* 0x000fca00078e02ff */
[----:B------:R-:W-:-:S04]  /*0eb0*/  @P0 SHF.R.S32.HI R131, RZ, 0x1f, R130 ;  /* 0x0000001fff830819 */ /* 0x000fc80000011482 */
[----:B------:R-:W-:-:S04]  /*0ec0*/  @P0 LEA.HI R131, R131, R130, RZ, 0x2 ;  /* 0x0000008283830211 */ /* 0x000fc800078f10ff */
[----:B------:R-:W-:Y:S02]  /*0ed0*/  @P0 LEA.HI.SX32 R132, R131, R168, 0x1e ;  /* 0x000000a883840211 */ /* 0x000fe400078ff2ff */
[----:B------:R-:W-:Y:S02]  /*0ee0*/  ISETP.NE.U32.AND P0, PT, RZ, c[0x0][0x218], PT ;  /* 0x00008600ff007a0c */ /* 0x000fe40003f05070 */
[----:B------:R-:W-:Y:S02]  /*0ef0*/  IADD3 R134, R132, 0x100, RZ ;  /* 0x0000010084867810 */ /* 0x000fe40007ffe0ff */
[----:B------:R-:W-:-:S03]  /*0f00*/  ISETP.NE.AND.EX P0, PT, RZ, c[0x0][0x21c], PT, P0 ;  /* 0x00008700ff007a0c */ /* 0x000fc60003f05300 */
[-C--:B0-----:R-:W-:Y:S01]  /*0f10*/  IMAD.WIDE.U32 R128, R134, R191.reuse, c[0x0][0x190] ;  /* 0x0000640086807625 */ /* 0x081fe200078e00bf */
[C---:B------:R-:W-:Y:S02]  /*0f20*/  IADD3 R134, R132.reuse, 0x200, RZ ;  /* 0x0000020084867810 */ /* 0x040fe40007ffe0ff */
[C---:B------:R-:W-:Y:S02]  /*0f30*/  IADD3 R136, R132.reuse, 0x300, RZ ;  /* 0x0000030084887810 */ /* 0x040fe40007ffe0ff */
[C---:B------:R-:W-:Y:S01]  /*0f40*/  IADD3 R142, R132.reuse, 0x600, RZ ;  /* 0x00000600848e7810 */ /* 0x040fe20007ffe0ff */
[CC--:B------:R-:W-:Y:S01]  /*0f50*/  IMAD.WIDE.U32 R130, R132.reuse, R191.reuse, c[0x0][0x190] ;  /* 0x0000640084827625 */ /* 0x0c0fe200078e00bf */
[C---:B------:R-:W-:Y:S01]  /*0f60*/  IADD3 R138, R132.reuse, 0x400, RZ ;  /* 0x00000400848a7810 */ /* 0x040fe20007ffe0ff */
[----:B------:R0:W5:Y:S01]  /*0f70*/  LDG.E R197, [R128.64] ;  /* 0x0000000480c57981 */ /* 0x000162000c1e1900 */
[----:B------:R-:W-:Y:S01]  /*0f80*/  IADD3 R140, R132, 0x500, RZ ;  /* 0x00000500848c7810 */ /* 0x000fe20007ffe0ff */
[----:B------:R-:W-:-:S02]  /*0f90*/  IMAD.WIDE.U32 R132, R134, R191, c[0x0][0x190] ;  /* 0x0000640086847625 */ /* 0x000fc400078e00bf */
[----:B------:R1:W5:Y:S02]  /*0fa0*/  LDG.E R198, [R130.64] ;  /* 0x0000000482c67981 */ /* 0x000364000c1e1900 */
[-C--:B------:R-:W-:Y:S02]  /*0fb0*/  IMAD.WIDE.U32 R134, R136, R191.reuse, c[0x0][0x190] ;  /* 0x0000640088867625 */ /* 0x080fe400078e00bf */
[----:B------:R1:W5:Y:S02]  /*0fc0*/  @P0 LDG.E.64 R154, [R110.64] ;  /* 0x000000046e9a0981 */ /* 0x000364000c1e1b00 */
[----:B0-----:R-:W-:Y:S02]  /*0fd0*/  IMAD.WIDE.U32 R128, R142, R191, c[0x0][0x190] ;  /* 0x000064008e807625 */ /* 0x001fe400078e00bf */
[----:B------:R0:W5:Y:S02]  /*0fe0*/  @P0 LDG.E.64 R156, [R108.64] ;  /* 0x000000046c9c0981 */ /* 0x000164000c1e1b00 */
[----:B------:R-:W-:-:S02]  /*0ff0*/  @P0 IMAD.WIDE.U32 R136, R144, R201, c[0x0][0x218] ;  /* 0x0000860090880625 */ /* 0x000fc400078e00c9 */
[----:B------:R3:W5:Y:S02]  /*1000*/  @P0 LDG.E.64 R158, [R106.64] ;  /* 0x000000046a9e0981 */ /* 0x000764000c1e1b00 */
[-C--:B------:R-:W-:Y:S02]  /*1010*/  @P0 IMAD.WIDE.U32 R142, R146, R201.reuse, c[0x0][0x218] ;  /* 0x00008600928e0625 */ /* 0x080fe400078e00c9 */
[----:B------:R0:W5:Y:S02]  /*1020*/  @P0 LDG.E.64 R160, [R104.64] ;  /* 0x0000000468a00981 */ /* 0x000164000c1e1b00 */
[----:B------:R-:W-:Y:S02]  /*1030*/  @P0 IMAD.WIDE.U32 R144, R148, R201, c[0x0][0x218] ;  /* 0x0000860094900625 */ /* 0x000fe400078e00c9 */
[----:B------:R0:W5:Y:S02]  /*1040*/  @P0 LDG.E.64 R162, [R136.64] ;  /* 0x0000000488a20981 */ /* 0x000164000c1e1b00 */
[----:B------:R-:W-:-:S02]  /*1050*/  IMAD.WIDE.U32 R138, R138, R191, c[0x0][0x190] ;  /* 0x000064008a8a7625 */ /* 0x000fc400078e00bf */
[----:B------:R0:W5:Y:S02]  /*1060*/  @P0 LDG.E.64 R164, [R142.64] ;  /* 0x000000048ea40981 */ /* 0x000164000c1e1b00 */
[----:B-1----:R-:W-:Y:S02]  /*1070*/  IMAD.WIDE.U32 R130, R140, R191, c[0x0][0x190] ;  /* 0x000064008c827625 */ /* 0x002fe400078e00bf */
[----:B------:R1:W5:Y:S01]  /*1080*/  @P0 LDG.E.64 R166, [R144.64] ;  /* 0x0000000490a60981 */ /* 0x000362000c1e1b00 */
[----:B------:R-:W-:-:S03]  /*1090*/  ISETP.NE.AND P0, PT, R17, RZ, PT ;  /* 0x000000ff1100720c */ /* 0x000fc60003f05270 */
[----:B------:R0:W5:Y:S04]  /*10a0*/  LDG.E R190, [R138.64] ;  /* 0x000000048abe7981 */ /* 0x000168000c1e1900 */
[----:B------:R0:W5:Y:S04]  /*10b0*/  LDG.E R191, [R130.64] ;  /* 0x0000000482bf7981 */ /* 0x000168000c1e1900 */
[----:B------:R0:W5:Y:S04]  /*10c0*/  LDG.E R193, [R134.64] ;  /* 0x0000000486c17981 */ /* 0x000168000c1e1900 */
[----:B------:R0:W5:Y:S04]  /*10d0*/  LDG.E R195, [R132.64] ;  /* 0x0000000484c37981 */ /* 0x000168000c1e1900 */
[----:B------:R0:W5:Y:S01]  /*10e0*/  LDG.E R192, [R128.64] ;  /* 0x0000000480c07981 */ /* 0x000162000c1e1900 */
[----:B---3--:R-:W-:-:S02]  /*10f0*/  MOV R106, R118 ;  /* 0x00000076006a7202 */ /* 0x008fc40000000f00 */
[----:B0-----:R-:W-:Y:S02]  /*1100*/  SHF.R.U64 R104, R118, 0x10, R119 ;  /* 0x0000001076687819 */ /* 0x001fe40000001277 */
[----:B----4-:R-:W-:Y:S02]  /*1110*/  SHF.R.U64 R173, R36, 0x10, R37 ;  /* 0x0000001024ad7819 */ /* 0x010fe40000001225 */
[----:B------:R-:W-:Y:S02]  /*1120*/  MOV R107, R119 ;  /* 0x00000077006b7202 */ /* 0x000fe40000000f00 */
[----:B------:R-:W-:Y:S01]  /*1130*/  SHF.R.U32.HI R110, RZ, 0x10, R119 ;  /* 0x00000010ff6e7819 */ /* 0x000fe20000011677 */
[----:B--2---:R-:W-:Y:S01]  /*1140*/  IMAD.MOV.U32 R118, RZ, RZ, R116 ;  /* 0x000000ffff767224 */ /* 0x004fe200078e0074 */
[----:B------:R-:W-:Y:S02]  /*1150*/  SHF.R.U64 R111, R116, 0x10, R117 ;  /* 0x00000010746f7819 */ /* 0x000fe40000001275 */
[----:B------:R-:W-:-:S02]  /*1160*/  MOV R119, R117 ;  /* 0x0000007500777202 */ /* 0x000fc40000000f00 */
[----:B------:R-:W-:Y:S02]  /*1170*/  SHF.R.U32.HI R116, RZ, 0x10, R117 ;  /* 0x00000010ff747819 */ /* 0x000fe40000011675 */
[----:B------:R-:W-:Y:S02]  /*1180*/  SHF.R.U32.HI R172, RZ, 0x10, R37 ;  /* 0x00000010ffac7819 */ /* 0x000fe40000011625 */
[----:B------:R-:W-:Y:S02]  /*1190*/  MOV R139, R44 ;  /* 0x0000002c008b7202 */ /* 0x000fe40000000f00 */
[----:B------:R-:W-:Y:S01]  /*11a0*/  SHF.R.U64 R117, R44, 0x10, R45 ;  /* 0x000000102c757819 */ /* 0x000fe2000000122d */
[----:B------:R-:W-:Y:S01]  /*11b0*/  HADD2.F32 R44, -RZ, R37.H0_H0 ;  /* 0x20000025ff2c7230 */ /* 0x000fe20000004100 */
[----:B------:R-:W-:Y:S01]  /*11c0*/  MOV R137, R120 ;  /* 0x0000007800897202 */ /* 0x000fe20000000f00 */
[----:B------:R-:W-:Y:S01]  /*11d0*/  HADD2.F32 R37, -RZ, R173.H0_H0 ;  /* 0x200000adff257230 */ /* 0x000fe20000004100 */
[----:B------:R-:W-:-:S02]  /*11e0*/  FSEL R202, R152, RZ, !P0 ;  /* 0x000000ff98ca7208 */ /* 0x000fc40004000000 */
[----:B------:R-:W-:Y:S02]  /*11f0*/  SHF.R.U64 R108, R120, 0x10, R121 ;  /* 0x00000010786c7819 */ /* 0x000fe40000001279 */
[----:B------:R-:W-:Y:S01]  /*1200*/  SHF.R.U64 R130, R42, 0x10, R43 ;  /* 0x000000102a827819 */ /* 0x000fe2000000122b */
[----:B------:R-:W-:Y:S01]  /*1210*/  HADD2.F32 R120, -RZ, R39.H0_H0 ;  /* 0x20000027ff787230 */ /* 0x000fe20000004100 */
[--C-:B------:R-:W-:Y:S02]  /*1220*/  SHF.R.U64 R136, R38, 0x10, R39.reuse ;  /* 0x0000001026887819 */ /* 0x100fe40000001227 */
[----:B------:R-:W-:Y:S01]  /*1230*/  SHF.R.U32.HI R134, RZ, 0x10, R39 ;  /* 0x00000010ff867819 */ /* 0x000fe20000011627 */
[----:B------:R-:W-:Y:S01]  /*1240*/  HADD2.F32 R39, -RZ, R172.H0_H0 ;  /* 0x200000acff277230 */ /* 0x000fe20000004100 */
[----:B------:R-:W-:Y:S02]  /*1250*/  SHF.R.U64 R142, R46, 0x10, R47 ;  /* 0x000000102e8e7819 */ /* 0x000fe4000000122f */
[----:B------:R-:W-:-:S02]  /*1260*/  MOV R140, R126 ;  /* 0x0000007e008c7202 */ /* 0x000fc40000000f00 */
[----:B------:R-:W-:Y:S02]  /*1270*/  SHF.R.U64 R133, R126, 0x10, R127 ;  /* 0x000000107e857819 */ /* 0x000fe4000000127f */
[----:B------:R-:W-:Y:S02]  /*1280*/  MOV R141, R45 ;  /* 0x0000002d008d7202 */ /* 0x000fe40000000f00 */
[----:B-1----:R-:W-:Y:S01]  /*1290*/  SHF.R.U32.HI R145, RZ, 0x10, R45 ;  /* 0x00000010ff917819 */ /* 0x002fe2000001162d */
[----:B------:R-:W-:Y:S01]  /*12a0*/  HADD2.F32 R45, -RZ, R38.H0_H0 ;  /* 0x20000026ff2d7230 */ /* 0x000fe20000004100 */
[----:B------:R-:W-:Y:S01]  /*12b0*/  SHF.R.U32.HI R126, RZ, 0x10, R43 ;  /* 0x00000010ff7e7819 */ /* 0x000fe2000001162b */
[----:B------:R-:W-:Y:S01]  /*12c0*/  HADD2.F32 R151, -RZ, R113.H0_H0 ;  /* 0x20000071ff977230 */ /* 0x000fe20000004100 */
[----:B------:R-:W-:Y:S01]  /*12d0*/  SHF.R.U32.HI R168, RZ, 0x10, R47 ;  /* 0x00000010ffa87819 */ /* 0x000fe2000001162f */
[----:B------:R-:W-:Y:S01]  /*12e0*/  FADD.FTZ R38, -R202, R44 ;  /* 0x0000002cca267221 */ /* 0x000fe20000010100 */
[----:B------:R-:W-:Y:S01]  /*12f0*/  MOV R105, R121 ;  /* 0x0000007900697202 */ /* 0x000fe20000000f00 */
[----:B------:R-:W-:Y:S01]  /*1300*/  IMAD.MOV.U32 R147, RZ, RZ, R125 ;  /* 0x000000ffff937224 */ /* 0x000fe200078e007d */
[----:B------:R-:W-:Y:S01]  /*1310*/  SHF.R.U32.HI R109, RZ, 0x10, R121 ;  /* 0x00000010ff6d7819 */ /* 0x000fe20000011679 */
[----:B------:R-:W-:Y:S01]  /*1320*/  HADD2.F32 R121, -RZ, R40.H0_H0 ;  /* 0x20000028ff797230 */ /* 0x000fe20000004100 */
[--C-:B------:R-:W-:Y:S01]  /*1330*/  SHF.R.U64 R171, R112, 0x10, R113.reuse ;  /* 0x0000001070ab7819 */ /* 0x100fe20000001271 */
[----:B------:R-:W-:Y:S01]  /*1340*/  HADD2.F32 R138, -RZ, R112.H0_H0 ;  /* 0x20000070ff8a7230 */ /* 0x000fe20000004100 */
[----:B------:R-:W-:Y:S01]  /*1350*/  SHF.R.U32.HI R170, RZ, 0x10, R113 ;  /* 0x00000010ffaa7819 */ /* 0x000fe20000011671 */
[----:B------:R-:W-:Y:S01]  /*1360*/  HADD2.F32 R113, -RZ, R130.H0_H0 ;  /* 0x20000082ff717230 */ /* 0x000fe20000004100 */
[----:B------:R-:W-:Y:S01]  /*1370*/  SHF.R.U64 R149, R124, 0x10, R125 ;  /* 0x000000107c957819 */ /* 0x000fe2000000127d */
[----:B------:R-:W-:Y:S01]  /*1380*/  FADD.FTZ R44, -R202, R37 ;  /* 0x00000025ca2c7221 */ /* 0x000fe20000010100 */
[----:B------:R-:W-:Y:S01]  /*1390*/  SHF.R.U32.HI R148, RZ, 0x10, R125 ;  /* 0x00000010ff947819 */ /* 0x000fe2000001167d */
[----:B------:R-:W-:Y:S01]  /*13a0*/  HADD2.F32 R125, -RZ, R46.H0_H0 ;  /* 0x2000002eff7d7230 */ /* 0x000fe20000004100 */
[----:B------:R-:W-:Y:S01]  /*13b0*/  SHF.R.U64 R143, R122, 0x10, R123 ;  /* 0x000000107a8f7819 */ /* 0x000fe2000000127b */
[----:B------:R-:W-:Y:S01]  /*13c0*/  HADD2.F32 R37, -RZ, R142.H0_H0 ;  /* 0x2000008eff257230 */ /* 0x000fe20000004100 */
[----:B------:R-:W-:-:S02]  /*13d0*/  MOV R135, R123 ;  /* 0x0000007b00877202 */ /* 0x000fc40000000f00 */
[----:B------:R-:W-:Y:S01]  /*13e0*/  SHF.R.U32.HI R144, RZ, 0x10, R123 ;  /* 0x00000010ff907819 */ /* 0x000fe2000001167b */
[----:B------:R-:W-:Y:S01]  /*13f0*/  HADD2.F32 R123, -RZ, R42.H0_H0 ;  /* 0x2000002aff7b7230 */ /* 0x000fe20000004100 */
[----:B------:R-:W-:Y:S01]  /*1400*/  SHF.R.U32.HI R128, RZ, 0x10, R41 ;  /* 0x00000010ff807819 */ /* 0x000fe20000011629 */
[----:B------:R-:W-:Y:S01]  /*1410*/  HADD2.F32 R36, -RZ, R36.H0_H0 ;  /* 0x20000024ff247230 */ /* 0x000fe20000004100 */
[--C-:B------:R-:W-:Y:S01]  /*1420*/  SHF.R.U64 R169, R114, 0x10, R115.reuse ;  /* 0x0000001072a97819 */ /* 0x100fe20000001273 */
[----:B------:R-:W-:Y:S01]  /*1430*/  HADD2.F32 R152, -RZ, R114.H0_H0 ;  /* 0x20000072ff987230 */ /* 0x000fe20000004100 */
[----:B------:R-:W-:Y:S01]  /*1440*/  SHF.R.U32.HI R180, RZ, 0x10, R115 ;  /* 0x00000010ffb47819 */ /* 0x000fe20000011673 */
[----:B------:R-:W-:Y:S01]  /*1450*/  HADD2.F32 R153, -RZ, R115.H0_H0 ;  /* 0x20000073ff997230 */ /* 0x000fe20000004100 */
[----:B------:R-:W-:Y:S01]  /*1460*/  FADD.FTZ R46, -R202, R39 ;  /* 0x00000027ca2e7221 */ /* 0x000fe20000010100 */
[----:B------:R-:W-:Y:S01]  /*1470*/  MOV R129, R127 ;  /* 0x0000007f00817202 */ /* 0x000fe20000000f00 */
[----:B------:R-:W-:Y:S01]  /*1480*/  HADD2.F32 R115, -RZ, R126.H0_H0 ;  /* 0x2000007eff737230 */ /* 0x000fe20000004100 */
[----:B------:R-:W-:Y:S01]  /*1490*/  SHF.R.U32.HI R131, RZ, 0x10, R127 ;  /* 0x00000010ff837819 */ /* 0x000fe2000001167f */
[----:B------:R-:W-:Y:S01]  /*14a0*/  HADD2.F32 R39, -RZ, R168.H0_H0 ;  /* 0x200000a8ff277230 */ /* 0x000fe20000004100 */
[----:B------:R-:W-:Y:S01]  /*14b0*/  SHF.R.U64 R132, R40, 0x10, R41 ;  /* 0x0000001028847819 */ /* 0x000fe20000001229 */
[----:B------:R-:W-:Y:S01]  /*14c0*/  HADD2.F32 R127, -RZ, R47.H0_H0 ;  /* 0x2000002fff7f7230 */ /* 0x000fe20000004100 */
[C---:B------:R-:W-:Y:S01]  /*14d0*/  FADD.FTZ R40, -R202.reuse, R45 ;  /* 0x0000002dca287221 */ /* 0x040fe20000010100 */
[----:B------:R-:W-:Y:S01]  /*14e0*/  MOV R150, R124 ;  /* 0x0000007c00967202 */ /* 0x000fe20000000f00 */
        /* <DEDUP_REMOVED lines=12> */
[----:B------:R-:W-:Y:S02]  /*15b0*/  FMUL.FTZ R37, R33, R38 ;  /* 0x0000002621257220 */ /* 0x000fe40000410000 */
[C---:B------:R-:W-:Y:S02]  /*15c0*/  FADD.FTZ R134, -R202.reuse, R115 ;  /* 0x00000073ca867221 */ /* 0x040fe40000010100 */
[----:B------:R-:W-:-:S02]  /*15d0*/  FADD.FTZ R152, -R202, R39 ;  /* 0x00000027ca987221 */ /* 0x000fc40000010100 */
[C---:B------:R-:W-:Y:S01]  /*15e0*/  FMUL.FTZ R38, R33.reuse, R40 ;  /* 0x0000002821267220 */ /* 0x040fe20000410000 */
[----:B------:R-:W-:Y:S01]  /*15f0*/  HADD2.F32 R115, -RZ, R129.H0_H0 ;  /* 0x20000081ff737230 */ /* 0x000fe20000004100 */
[C---:B------:R-:W-:Y:S02]  /*1600*/  FMUL.FTZ R39, R33.reuse, R42 ;  /* 0x0000002a21277220 */ /* 0x040fe40000410000 */
[C---:B------:R-:W-:Y:S01]  /*1610*/  FMUL.FTZ R40, R33.reuse, R112 ;  /* 0x0000007021287220 */ /* 0x040fe20000410000 */
[----:B------:R-:W-:Y:S01]  /*1620*/  HADD2.F32 R112, -RZ, R133.H0_H0 ;  /* 0x20000085ff707230 */ /* 0x000fe20000004100 */
[C---:B------:R-:W-:Y:S01]  /*1630*/  FMUL.FTZ R42, R33.reuse, R128 ;  /* 0x00000080212a7220 */ /* 0x040fe20000410000 */
[----:B------:R-:W-:Y:S01]  /*1640*/  HADD2.F32 R45, -RZ, R132.H0_H0 ;  /* 0x20000084ff2d7230 */ /* 0x000fe20000004100 */
[C---:B------:R-:W-:Y:S02]  /*1650*/  FMUL.FTZ R36, R33.reuse, R36 ;  /* 0x0000002421247220 */ /* 0x040fe40000410000 */
[----:B------:R-:W-:-:S02]  /*1660*/  FMUL.FTZ R128, R33, R130 ;  /* 0x0000008221807220 */ /* 0x000fc40000410000 */
[----:B------:R-:W-:Y:S02]  /*1670*/  FMUL.FTZ R129, R3, R113 ;  /* 0x0000007103817220 */ /* 0x000fe40000410000 */
[C---:B------:R-:W-:Y:S01]  /*1680*/  FMUL.FTZ R130, R33.reuse, R134 ;  /* 0x0000008621827220 */ /* 0x040fe20000410000 */
[----:B------:R-:W-:Y:S01]  /*1690*/  HADD2.F32 R133, -RZ, R131.H0_H0 ;  /* 0x20000083ff857230 */ /* 0x000fe20000004100 */
[C---:B------:R-:W-:Y:S01]  /*16a0*/  FADD.FTZ R200, -R202.reuse, R153 ;  /* 0x00000099cac87221 */ /* 0x040fe20000010100 */
[----:B------:R-:W-:Y:S01]  /*16b0*/  HADD2.F32 R153, -RZ, R105.H0_H0 ;  /* 0x20000069ff997230 */ /* 0x000fe20000004100 */
[----:B------:R-:W-:Y:S01]  /*16c0*/  FMUL.FTZ R134, R33, R152 ;  /* 0x0000009821867220 */ /* 0x000fe20000410000 */
[----:B------:R-:W-:Y:S01]  /*16d0*/  HADD2.F32 R152, -RZ, R106.H0_H0 ;  /* 0x2000006aff987230 */ /* 0x000fe20000004100 */
[C---:B------:R-:W-:Y:S02]  /*16e0*/  FADD.FTZ R142, -R202.reuse, R127 ;  /* 0x0000007fca8e7221 */ /* 0x040fe40000010100 */
[----:B------:R-:W-:-:S02]  /*16f0*/  FADD.FTZ R132, -R202, R124 ;  /* 0x0000007cca847221 */ /* 0x000fc40000010100 */
[----:B------:R-:W-:Y:S02]  /*1700*/  FMUL.FTZ R44, R33, R44 ;  /* 0x0000002c212c7220 */ /* 0x000fe40000410000 */
[----:B------:R-:W-:Y:S02]  /*1710*/  FMUL.FTZ R131, R19, R112 ;  /* 0x0000007013837220 */ /* 0x000fe40000410000 */
[----:B------:R-:W-:Y:S02]  /*1720*/  FADD.FTZ R106, RZ, R129 ;  /* 0x00000081ff6a7221 */ /* 0x000fe40000010000 */
[----:B------:R-:W-:Y:S02]  /*1730*/  FFMA.FTZ R105, R36, R129, RZ ;  /* 0x0000008124697223 */ /* 0x000fe400000100ff */
[C---:B------:R-:W-:Y:S01]  /*1740*/  FADD.FTZ R124, -R202.reuse, R45 ;  /* 0x0000002dca7c7221 */ /* 0x040fe20000010100 */
[----:B------:R-:W-:Y:S01]  /*1750*/  HADD2.F32 R45, -RZ, R169.H0_H0 ;  /* 0x200000a9ff2d7230 */ /* 0x000fe20000004100 */
[----:B------:R-:W-:Y:S01]  /*1760*/  FADD.FTZ R126, -R202, R47 ;  /* 0x0000002fca7e7221 */ /* 0x000fe20000010100 */
[----:B------:R-:W-:Y:S01]  /*1770*/  HADD2.F32 R169, -RZ, R107.H0_H0 ;  /* 0x2000006bffa97230 */ /* 0x000fe20000004100 */
[----:B------:R-:W-:-:S02]  /*1780*/  FMUL.FTZ R46, R33, R46 ;  /* 0x0000002e212e7220 */ /* 0x000fc40000410000 */
[----:B------:R-:W-:Y:S01]  /*1790*/  FMUL.FTZ R47, R33, R142 ;  /* 0x0000008e212f7220 */ /* 0x000fe20000410000 */
[----:B------:R-:W-:Y:S01]  /*17a0*/  MOV R146, R122 ;  /* 0x0000007a00927202 */ /* 0x000fe20000000f00 */
[----:B------:R-:W-:Y:S02]  /*17b0*/  FMUL.FTZ R142, R4, R115 ;  /* 0x00000073048e7220 */ /* 0x000fe40000410000 */
[----:B------:R-:W-:Y:S02]  /*17c0*/  FADD.FTZ R107, R106, R131 ;  /* 0x000000836a6b7221 */ /* 0x000fe40000010000 */
[----:B------:R-:W-:Y:S01]  /*17d0*/  FFMA.FTZ R105, R44, R131, R105 ;  /* 0x000000832c697223 */ /* 0x000fe20000010069 */
[----:B------:R-:W-:Y:S01]  /*17e0*/  HADD2.F32 R122, -RZ, R41.H0_H0 ;  /* 0x20000029ff7a7230 */ /* 0x000fe20000004100 */
[----:B------:R-:W-:Y:S01]  /*17f0*/  FADD.FTZ R76, R76, R113 ;  /* 0x000000714c4c7221 */ /* 0x000fe20000010000 */
[----:B------:R-:W-:Y:S01]  /*1800*/  HADD2.F32 R41, -RZ, R136.H0_H0 ;  /* 0x20000088ff297230 */ /* 0x000fe20000004100 */
        /* <DEDUP_REMOVED lines=8> */
[----:B------:R-:W-:Y:S01]  /*1890*/  FFMA.FTZ R49, R44, R112, R49 ;  /* 0x000000702c317223 */ /* 0x000fe20000010031 */
[----:B------:R-:W-:Y:S01]  /*18a0*/  HADD2.F32 R112, -RZ, R149.H0_H0 ;  /* 0x20000095ff707230 */ /* 0x000fe20000004100 */
[----:B------:R-:W-:Y:S01]  /*18b0*/  FADD.FTZ R120, -R202, R41 ;  /* 0x00000029ca787221 */ /* 0x000fe20000010100 */
[----:B------:R-:W-:Y:S01]  /*18c0*/  HADD2.F32 R149, -RZ, R135.H0_H0 ;  /* 0x20000087ff957230 */ /* 0x000fe20000004100 */
[----:B------:R-:W-:-:S02]  /*18d0*/  FMUL.FTZ R135, R5, R113 ;  /* 0x0000007105877220 */ /* 0x000fc40000410000 */
[----:B------:R-:W-:Y:S02]  /*18e0*/  FADD.FTZ R106, R106, R133 ;  /* 0x000000856a6a7221 */ /* 0x000fe40000010000 */
[----:B------:R-:W-:Y:S01]  /*18f0*/  FFMA.FTZ R105, R46, R133, R105 ;  /* 0x000000852e697223 */ /* 0x000fe20000010069 */
[----:B------:R-:W-:Y:S01]  /*1900*/  HADD2.F32 R147, -RZ, R147.H0_H0 ;  /* 0x20000093ff937230 */ /* 0x000fe20000004100 */
[----:B------:R-:W-:Y:S01]  /*1910*/  FADD.FTZ R172, -R202, R151 ;  /* 0x00000097caac7221 */ /* 0x000fe20000010100 */
[----:B------:R-:W-:Y:S01]  /*1920*/  HADD2.F32 R151, -RZ, R137.H0_H0 ;  /* 0x20000089ff977230 */ /* 0x000fe20000004100 */
[----:B------:R-:W-:Y:S02]  /*1930*/  FMUL.FTZ R120, R33, R120 ;  /* 0x0000007821787220 */ /* 0x000fe40000410000 */
[----:B------:R-:W-:Y:S02]  /*1940*/  FMUL.FTZ R137, R21, R112 ;  /* 0x0000007015897220 */ /* 0x000fe40000410000 */
[----:B------:R-:W-:-:S02]  /*1950*/  FADD.FTZ R106, R106, R135 ;  /* 0x000000876a6a7221 */ /* 0x000fc40000010000 */
[----:B------:R-:W-:Y:S01]  /*1960*/  FFMA.FTZ R105, R38, R135, R105 ;  /* 0x0000008726697223 */ /* 0x000fe20000010069 */
[----:B------:R-:W-:Y:S01]  /*1970*/  HADD2.F32 R148, -RZ, R148.H0_H0 ;  /* 0x20000094ff947230 */ /* 0x000fe20000004100 */
[C---:B------:R-:W-:Y:S01]  /*1980*/  FADD.FTZ R114, -R202.reuse, R122 ;  /* 0x0000007aca727221 */ /* 0x040fe20000010100 */
[----:B------:R-:W-:Y:S01]  /*1990*/  HADD2.F32 R150, -RZ, R144.H0_H0 ;  /* 0x20000090ff967230 */ /* 0x000fe20000004100 */
[----:B------:R-:W-:Y:S01]  /*19a0*/  FADD.FTZ R122, -R202, R43 ;  /* 0x0000002bca7a7221 */ /* 0x000fe20000010100 */
[----:B------:R-:W-:Y:S01]  /*19b0*/  HADD2.F32 R41, -RZ, R171.H0_H0 ;  /* 0x200000abff297230 */ /* 0x000fe20000004100 */
[----:B------:R-:W-:Y:S02]  /*19c0*/  FMUL.FTZ R144, R6, R147 ;  /* 0x0000009306907220 */ /* 0x000fe40000410000 */
[----:B------:R-:W-:Y:S02]  /*19d0*/  FADD.FTZ R107, R106, R137 ;  /* 0x000000896a6b7221 */ /* 0x000fe40000010000 */
[----:B------:R-:W-:-:S02]  /*19e0*/  FFMA.FTZ R105, R120, R137, R105 ;  /* 0x0000008978697223 */ /* 0x000fc40000010069 */
[----:B------:R-:W-:Y:S02]  /*19f0*/  FADD.FTZ R136, -R202, R125 ;  /* 0x0000007dca887221 */ /* 0x000fe40000010100 */
[----:B------:R-:W-:Y:S01]  /*1a00*/  FMUL.FTZ R125, R33, R176 ;  /* 0x000000b0217d7220 */ /* 0x000fe20000410000 */
        /* <DEDUP_REMOVED lines=9> */
[----:B------:R-:W-:Y:S02]  /*1aa0*/  FADD.FTZ R170, -R202, R41 ;  /* 0x00000029caaa7221 */ /* 0x000fe40000010100 */
[C---:B------:R-:W-:Y:S01]  /*1ab0*/  FMUL.FTZ R123, R33.reuse, R172 ;  /* 0x000000ac217b7220 */ /* 0x040fe20000410000 */
[----:B------:R-:W-:Y:S01]  /*1ac0*/  HADD2.F32 R172, -RZ, R111.H0_H0 ;  /* 0x2000006fffac7230 */ /* 0x000fe20000004100 */
[----:B------:R-:W-:Y:S01]  /*1ad0*/  FMUL.FTZ R41, R33, R114 ;  /* 0x0000007221297220 */ /* 0x000fe20000410000 */
[----:B------:R-:W-:Y:S01]  /*1ae0*/  HADD2.F32 R114, -RZ, R143.H0_H0 ;  /* 0x2000008fff727230 */ /* 0x000fe20000004100 */
[----:B------:R-:W-:Y:S01]  /*1af0*/  FADD.FTZ R106, R106, R139 ;  /* 0x0000008b6a6a7221 */ /* 0x000fe20000010000 */
[----:B------:R-:W-:Y:S01]  /*1b00*/  HADD2.F32 R111, -RZ, R141.H0_H0 ;  /* 0x2000008dff6f7230 */ /* 0x000fe20000004100 */
[----:B------:R-:W-:-:S02]  /*1b10*/  FMUL.FTZ R141, R7, R115 ;  /* 0x00000073078d7220 */ /* 0x000fc40000410000 */
[----:B------:R-:W-:Y:S02]  /*1b20*/  FFMA.FTZ R105, R122, R139, R105 ;  /* 0x0000008b7a697223 */ /* 0x000fe40000010069 */
[----:B------:R-:W-:Y:S02]  /*1b30*/  FMUL.FTZ R124, R33, R124 ;  /* 0x0000007c217c7220 */ /* 0x000fe40000410000 */
[----:B------:R-:W-:Y:S02]  /*1b40*/  FMUL.FTZ R143, R23, R114 ;  /* 0x00000072178f7220 */ /* 0x000fe40000410000 */
[----:B------:R-:W-:Y:S02]  /*1b50*/  FADD.FTZ R106, R106, R141 ;  /* 0x0000008d6a6a7221 */ /* 0x000fe40000010000 */
[----:B------:R-:W-:Y:S02]  /*1b60*/  FFMA.FTZ R105, R40, R141, R105 ;  /* 0x0000008d28697223 */ /* 0x000fe40000010069 */
[----:B------:R-:W-:-:S02]  /*1b70*/  FMUL.FTZ R146, R8, R149 ;  /* 0x0000009508927220 */ /* 0x000fc40000410000 */
[----:B------:R-:W-:Y:S02]  /*1b80*/  FADD.FTZ R107, R106, R143 ;  /* 0x0000008f6a6b7221 */ /* 0x000fe40000010000 */
[----:B------:R-:W-:Y:S02]  /*1b90*/  FFMA.FTZ R105, R124, R143, R105 ;  /* 0x0000008f7c697223 */ /* 0x000fe40000010069 */
[C---:B------:R-:W-:Y:S01]  /*1ba0*/  FMUL.FTZ R121, R33.reuse, R168 ;  /* 0x000000a821797220 */ /* 0x040fe20000410000 */
[----:B------:R-:W-:Y:S01]  /*1bb0*/  HADD2.F32 R168, -RZ, R104.H0_H0 ;  /* 0x20000068ffa87230 */ /* 0x000fe20000004100 */
[----:B------:R-:W-:Y:S01]  /*1bc0*/  FMUL.FTZ R126, R33, R126 ;  /* 0x0000007e217e7220 */ /* 0x000fe20000410000 */
[----:B------:R-:W-:Y:S01]  /*1bd0*/  HADD2.F32 R104, -RZ, R145.H0_H0 ;  /* 0x20000091ff687230 */ /* 0x000fe20000004100 */
[----:B------:R-:W-:Y:S02]  /*1be0*/  FMUL.FTZ R145, R24, R150 ;  /* 0x0000009618917220 */ /* 0x000fe40000410000 */
[----:B------:R-:W-:-:S02]  /*1bf0*/  FADD.FTZ R106, R107, R146 ;  /* 0x000000926b6a7221 */ /* 0x000fc40000010000 */
[----:B------:R-:W-:Y:S01]  /*1c00*/  FFMA.FTZ R105, R41, R146, R105 ;  /* 0x0000009229697223 */ /* 0x000fe20000010069 */
[----:B------:R-:W-:Y:S01]  /*1c10*/  HADD2.F32 R108, -RZ, R108.H0_H0 ;  /* 0x2000006cff6c7230 */ /* 0x000fe20000004100 */
[----:B------:R-:W-:Y:S02]  /*1c20*/  FADD.FTZ R74, R74, R147 ;  /* 0x000000934a4a7221 */ /* 0x000fe40000010000 */
[----:B------:R-:W-:Y:S02]  /*1c30*/  FFMA.FTZ R102, R39, R147, R102 ;  /* 0x0000009327667223 */ /* 0x000fe40000010066 */
[----:B------:R-:W-:Y:S02]  /*1c40*/  FMUL.FTZ R147, R9, R151 ;  /* 0x0000009709937220 */ /* 0x000fe40000410000 */
[----:B------:R-:W-:Y:S02]  /*1c50*/  FADD.FTZ R106, R106, R145 ;  /* 0x000000916a6a7221 */ /* 0x000fe40000010000 */
[----:B------:R-:W-:-:S02]  /*1c60*/  FFMA.FTZ R105, R126, R145, R105 ;  /* 0x000000917e697223 */ /* 0x000fc40000010069 */
[----:B------:R-:W-:Y:S02]  /*1c70*/  FADD.FTZ R70, R70, R149 ;  /* 0x0000009546467221 */ /* 0x000fe40000010000 */
[----:B------:R-:W-:Y:S02]  /*1c80*/  FFMA.FTZ R98, R41, R149, R98 ;  /* 0x0000009529627223 */ /* 0x000fe40000010062 */
[----:B------:R-:W-:Y:S02]  /*1c90*/  FMUL.FTZ R149, R25, R108 ;  /* 0x0000006c19957220 */ /* 0x000fe40000410000 */
[----:B------:R-:W-:Y:S02]  /*1ca0*/  FADD.FTZ R106, R106, R147 ;  /* 0x000000936a6a7221 */ /* 0x000fe40000010000 */
[----:B------:R-:W-:Y:S01]  /*1cb0*/  FFMA.FTZ R105, R42, R147, R105 ;  /* 0x000000932a697223 */ /* 0x000fe20000010069 */
[----:B------:R-:W-:Y:S01]  /*1cc0*/  HADD2.F32 R109, -RZ, R109.H0_H0 ;  /* 0x2000006dff6d7230 */ /* 0x000fe20000004100 */
        /* <DEDUP_REMOVED lines=24> */
[----:B------:R-:W-:Y:S01]  /*1e50*/  FFMA.FTZ R105, R45, R150, R105 ;  /* 0x000000962d697223 */ /* 0x000fe20000010069 */
[----:B------:R-:W-:Y:S01]  /*1e60*/  HADD2.F32 R110, -RZ, R110.H0_H0 ;  /* 0x2000006eff6e7230 */ /* 0x000fe20000004100 */
[----:B------:R-:W-:-:S02]  /*1e70*/  FADD.FTZ R60, R60, R152 ;  /* 0x000000983c3c7221 */ /* 0x000fc40000010000 */
[----:B------:R-:W-:Y:S02]  /*1e80*/  FFMA.FTZ R88, R45, R152, R88 ;  /* 0x000000982d587223 */ /* 0x000fe40000010058 */
[----:B------:R-:W-:Y:S02]  /*1e90*/  FMUL.FTZ R152, R12, R169 ;  /* 0x000000a90c987220 */ /* 0x000fe40000410000 */
[----:B------:R-:W-:Y:S02]  /*1ea0*/  FADD.FTZ R107, R106, R153 ;  /* 0x000000996a6b7221 */ /* 0x000fe40000010000 */
[----:B------:R-:W-:Y:S01]  /*1eb0*/  FFMA.FTZ R105, R132, R153, R105 ;  /* 0x0000009984697223 */ /* 0x000fe20000010069 */
[----:B------:R-:W-:Y:S01]  /*1ec0*/  HADD2.F32 R118, -RZ, R118.H0_H0 ;  /* 0x20000076ff767230 */ /* 0x000fe20000004100 */
[----:B------:R-:W-:Y:S02]  /*1ed0*/  FMUL.FTZ R171, R28, R110 ;  /* 0x0000006e1cab7220 */ /* 0x000fe40000410000 */
[----:B------:R-:W-:-:S02]  /*1ee0*/  FADD.FTZ R106, R107, R152 ;  /* 0x000000986b6a7221 */ /* 0x000fc40000010000 */
[----:B------:R-:W-:Y:S02]  /*1ef0*/  FFMA.FTZ R105, R47, R152, R105 ;  /* 0x000000982f697223 */ /* 0x000fe40000010069 */
[----:B------:R-:W-:Y:S02]  /*1f00*/  FMUL.FTZ R136, R33, R170 ;  /* 0x000000aa21887220 */ /* 0x000fe40000410000 */
        /* <DEDUP_REMOVED lines=22> */
[----:B------:R-:W-:Y:S01]  /*2070*/  FFMA.FTZ R105, R138, R177, R105 ;  /* 0x000000b18a697223 */ /* 0x000fe20000010069 */
[----:B------:R-:W-:Y:S01]  /*2080*/  HADD2.F32 R180, -RZ, R180.H0_H0 ;  /* 0x200000b4ffb47230 */ /* 0x000fe20000004100 */
[----:B------:R-:W-:Y:S02]  /*2090*/  FMUL.FTZ R140, R33, R178 ;  /* 0x000000b2218c7220 */ /* 0x000fe40000410000 */
        /* <DEDUP_REMOVED lines=44> */
.L_x_2458:
[----:B--2---:R-:W-:Y:S05]  /*2360*/  BSYNC B0 ;  /* 0x0000000000007941 */ /* 0x004fea0003800000 */
.L_x_2456:
[----:B------:R-:W-:Y:S02]  /*2370*/  LOP3.LUT P2, RZ, R18, 0xff, RZ, 0xc0, !PT ;  /* 0x000000ff12ff7812 */ /* 0x000fe4000784c0ff */
[----:B------:R-:W-:Y:S02]  /*2380*/  SHF.R.U32.HI R106, RZ, 0x5, R0 ;  /* 0x00000005ff6a7819 */ /* 0x000fe40000011600 */
[----:B------:R-:W-:Y:S02]  /*2390*/  LOP3.LUT P0, RZ, R0, 0x1f, RZ, 0xc0, !PT ;  /* 0x0000001f00ff7812 */ /* 0x000fe4000780c0ff */
[----:B------:R-:W-:-:S07]  /*23a0*/  LOP3.LUT R174, R106, 0x7fffff8, RZ, 0xc0, !PT ;  /* 0x07fffff86aae7812 */ /* 0x000fce00078ec0ff */
[----:B------:R-:W-:Y:S01]  /*23b0*/  @!P2 IADD3 R174, R174, 0x8, RZ ;  /* 0x00000008aeaea810 */ /* 0x000fe20007ffe0ff */
[----:B------:R-:W-:Y:S05]  /*23c0*/  BRA.DIV ~URZ, `(.L_x_2459) ;  /* 0x000034227f007947 */ /* 0x000fea000b800000 */
[----:B------:R0:W1:Y:S02]  /*23d0*/  SHFL.DOWN PT, R107, R116, 0x10, 0x1f ;  /* 0x0a001f00746b7f89 */ /* 0x00006400000e0000 */
.L_x_2567:
        /* <DEDUP_REMOVED lines=18> */
.L_x_2568:
[----:B------:R-:W-:Y:S01]  /*2500*/  @!P0 LOP3.LUT R105, R106, 0x7, RZ, 0xc0, !PT ;  /* 0x000000076a698812 */ /* 0x000fe200078ec0ff */
[----:B---3--:R-:W-:Y:S01]  /*2510*/  FADD.FTZ R168, R111, R110 ;  /* 0x0000006e6fa87221 */ /* 0x008fe20000010000 */
[----:B------:R-:W-:Y:S01]  /*2520*/  WARPSYNC 0xffffffff ;  /* 0xffffffff00007948 */ /* 0x000fe20003800000 */
[----:B--2---:R-:W-:Y:S01]  /*2530*/  FADD.FTZ R169, R169, R112 ;  /* 0x00000070a9a97221 */ /* 0x004fe20000010000 */
[----:B------:R-:W-:Y:S01]  /*2540*/  @!P0 IADD3 R175, R174, R105, RZ ;  /* 0x00000069aeaf8210 */ /* 0x000fe20007ffe0ff */
[----:B------:R-:W-:Y:S01]  /*2550*/  BSSY B0, `(.L_x_2461) ;  /* 0x0000035000007945 */ /* 0x000fe20003800000 */
[----:B------:R-:W-:-:S03]  /*2560*/  ISETP.GE.AND P2, PT, R199, 0x1, PT ;  /* 0x00000001c700780c */ /* 0x000fc60003f46270 */
[----:B------:R-:W-:Y:S04]  /*2570*/  @!P0 STS.64 [R175.X8+0x7000], R168 ;  /* 0x007000a8af008388 */ /* 0x000fe80000008a00 */
[----:B------:R-:W-:Y:S01]  /*2580*/  BAR.SYNC.DEFER_BLOCKING 0x0 ;  /* 0x0000000000007b1d */ /* 0x000fe20000010000 */
[----:B------:R-:W-:-:S05]  /*2590*/  ISETP.NE.AND P0, PT, R17, RZ, PT ;  /* 0x000000ff1100720c */ /* 0x000fca0003f05270 */
        /* <DEDUP_REMOVED lines=13> */
[----:B------:R-:W-:Y:S01]  /*2670*/  HFMA2.MMA R108, -RZ, RZ, 0, 0 ;  /* 0x00000000ff6c7435 */ /* 0x000fe200000001ff */
[----:B------:R-:W-:Y:S01]  /*2680*/  FADD.FTZ R104, R104, R109 ;  /* 0x0000006d68687221 */ /* 0x000fe20000010000 */
[----:B------:R-:W-:Y:S01]  /*2690*/  @P2 LEA.HI R106, R106, R199, RZ, 0x2 ;  /* 0x000000c76a6a2211 */ /* 0x000fe200078f10ff */
[----:B------:R-:W-:-:S02]  /*26a0*/  FADD.FTZ R201, R110, R201 ;  /* 0x000000c96ec97221 */ /* 0x000fc40000010000 */
[----:B------:R-:W-:Y:S01]  /*26b0*/  FADD.FTZ R104, R111, R104 ;  /* 0x000000686f687221 */ /* 0x000fe20000010000 */
[----:B------:R-:W-:Y:S01]  /*26c0*/  @P2 LEA.HI.SX32 R108, R106, R105, 0x1e ;  /* 0x000000696a6c2211 */ /* 0x000fe200078ff2ff */
        /* <DEDUP_REMOVED lines=20> */
.L_x_2462:
        /* <DEDUP_REMOVED lines=9> */
.L_x_2463:
[----:B------:R-:W-:Y:S05]  /*28a0*/  BSYNC B0 ;  /* 0x0000000000007941 */ /* 0x000fea0003800000 */
.L_x_2461:
[----:B------:R-:W-:Y:S01]  /*28b0*/  ISETP.NE.U32.AND P0, PT, RZ, c[0x0][0x258], PT ;  /* 0x00009600ff007a0c */ /* 0x000fe20003f05070 */
[----:B------:R-:W-:Y:S01]  /*28c0*/  @P2 FMUL.FTZ R105, R104, c[0x0][0x1ec] ;  /* 0x00007b0068692a20 */ /* 0x000fe20000410000 */
[----:B-----5:R-:W-:Y:S01]  /*28d0*/  @P2 LOP3.LUT P4, RZ, R198, 0xff, RZ, 0xc0, !PT ;  /* 0x000000ffc6ff2812 */ /* 0x020fe2000788c0ff */
[----:B------:R-:W-:Y:S01]  /*28e0*/  BSSY B0, `(.L_x_2464) ;  /* 0x0000014000007945 */ /* 0x000fe20003800000 */
[----:B------:R-:W-:Y:S01]  /*28f0*/  ISETP.NE.AND.EX P0, PT, RZ, c[0x0][0x25c], PT, P0 ;  /* 0x00009700ff007a0c */ /* 0x000fe20003f05300 */
[----:B------:R-:W-:-:S05]  /*2900*/  @P2 FMUL.FTZ R105, R105, c[0x0][0x1e8] ;  /* 0x00007a0069692a20 */ /* 0x000fca0000410000 */
[----:B------:R-:W-:-:S04]  /*2910*/  @P2 FSEL R105, R105, RZ, P4 ;  /* 0x000000ff69692208 */ /* 0x000fc80002000000 */
[----:B------:R-:W-:-:S03]  /*2920*/  @P2 F2FP.PACK_AB R105, RZ, R105 ;  /* 0x00000069ff69223e */ /* 0x000fc600000000ff */
[----:B------:R-:W-:Y:S02]  /*2930*/  @P0 F2FP.PACK_AB R104, RZ, R104 ;  /* 0x00000068ff68023e */ /* 0x000fe400000000ff */
[----:B------:R-:W-:Y:S02]  /*2940*/  @P2 PRMT R185, R105, 0x7610, R185 ;  /* 0x0000761069b92816 */ /* 0x000fe400000000b9 */
[----:B------:R-:W-:Y:S01]  /*2950*/  @P0 PRMT R183, R104, 0x7610, R183 ;  /* 0x0000761068b70816 */ /* 0x000fe200000000b7 */
[----:B------:R-:W-:Y:S05]  /*2960*/  @P1 BRA `(.L_x_2465) ;  /* 0x0000005000001947 */ /* 0x000fea0003800000 */
[----:B------:R-:W-:Y:S01]  /*2970*/  IMAD.MOV.U32 R104, RZ, RZ, RZ ;  /* 0x000000ffff687224 */ /* 0x000fe200078e00ff */
[----:B------:R-:W-:Y:S05]  /*2980*/  @!P3 BRA `(.L_x_2466) ;  /* 0x000000900000b947 */ /* 0x000fea0003800000 */
[----:B------:R-:W-:-:S05]  /*2990*/  SHF.R.U64 R104, R154, 0x10, R155 ;  /* 0x000000109a687819 */ /* 0x000fca000000129b */
[----:B------:R-:W-:Y:S01]  /*29a0*/  HADD2.F32 R104, -RZ, R104.H0_H0 ;  /* 0x20000068ff687230 */ /* 0x000fe20000004100 */
[----:B------:R-:W-:Y:S05]  /*29b0*/  BRA `(.L_x_2466) ;  /* 0x0000006000007947 */ /* 0x000fea0003800000 */
.L_x_2465:
[----:B------:R-:W-:Y:S01]  /*29c0*/  FFMA.FTZ R104, R44, R109, R110 ;  /* 0x0000006d2c687223 */ /* 0x000fe2000001006e */
[----:B------:R-:W-:-:S03]  /*29d0*/  @P3 SHF.R.U64 R105, R154, 0x10, R155 ;  /* 0x000000109a693819 */ /* 0x000fc6000000129b */
[----:B------:R-:W-:Y:S02]  /*29e0*/  FADD.FTZ R104, R131, -R104 ;  /* 0x8000006883687221 */ /* 0x000fe40000010000 */
[----:B------:R-:W-:Y:S02]  /*29f0*/  @P3 HADD2.F32 R105, -RZ, R105.H0_H0 ;  /* 0x20000069ff693230 */ /* 0x000fe40000004100 */
[----:B------:R-:W-:-:S04]  /*2a00*/  FMUL.FTZ R104, R33, R104 ;  /* 0x0000006821687220 */ /* 0x000fc80000410000 */
[----:B------:R-:W-:Y:S02]  /*2a10*/  @P3 FADD.FTZ R104, R104, R105 ;  /* 0x0000006968683221 */ /* 0x000fe40000010000 */
.L_x_2466:
[----:B------:R-:W-:Y:S05]  /*2a20*/  BSYNC B0 ;  /* 0x0000000000007941 */ /* 0x000fea0003800000 */
.L_x_2464:
        /* <DEDUP_REMOVED lines=14> */
.L_x_2468:
[----:B------:R-:W-:-:S04]  /*2b10*/  FFMA.FTZ R105, R37, R109, R110 ;  /* 0x0000006d25697223 */ /* 0x000fc8000001006e */
[----:B------:R-:W-:Y:S01]  /*2b20*/  FADD.FTZ R104, R142, -R105 ;  /* 0x800000698e687221 */ /* 0x000fe20000010000 */
[----:B------:R-:W-:-:S03]  /*2b30*/  @P3 HADD2.F32 R105, -RZ, R155.H0_H0 ;  /* 0x2000009bff693230 */ /* 0x000fc60000004100 */
[----:B------:R-:W-:-:S04]  /*2b40*/  FMUL.FTZ R104, R33, R104 ;  /* 0x0000006821687220 */ /* 0x000fc80000410000 */
[----:B------:R-:W-:Y:S02]  /*2b50*/  @P3 FADD.FTZ R104, R104, R105 ;  /* 0x0000006968683221 */ /* 0x000fe40000010000 */
.L_x_2469:
[----:B------:R-:W-:Y:S05]  /*2b60*/  BSYNC B0 ;  /* 0x0000000000007941 */ /* 0x000fea0003800000 */
.L_x_2467:
        /* <DEDUP_REMOVED lines=15> */
.L_x_2471:
[----:B------:R-:W-:Y:S01]  /*2c60*/  FFMA.FTZ R104, R46, R109, R110 ;  /* 0x0000006d2e687223 */ /* 0x000fe2000001006e */
[----:B------:R-:W-:-:S03]  /*2c70*/  @P3 SHF.R.U32.HI R105, RZ, 0x10, R155 ;  /* 0x00000010ff693819 */ /* 0x000fc6000001169b */
[----:B------:R-:W-:Y:S02]  /*2c80*/  FADD.FTZ R104, R133, -R104 ;  /* 0x8000006885687221 */ /* 0x000fe40000010000 */
[----:B------:R-:W-:Y:S02]  /*2c90*/  @P3 HADD2.F32 R105, -RZ, R105.H0_H0 ;  /* 0x20000069ff693230 */ /* 0x000fe40000004100 */
[----:B------:R-:W-:-:S04]  /*2ca0*/  FMUL.FTZ R104, R33, R104 ;  /* 0x0000006821687220 */ /* 0x000fc80000410000 */
[----:B------:R-:W-:Y:S02]  /*2cb0*/  @P3 FADD.FTZ R104, R104, R105 ;  /* 0x0000006968683221 */ /* 0x000fe40000010000 */
.L_x_2472:
[----:B------:R-:W-:Y:S05]  /*2cc0*/  BSYNC B0 ;  /* 0x0000000000007941 */ /* 0x000fea0003800000 */
.L_x_2470:
        /* <DEDUP_REMOVED lines=16> */
.L_x_2473:
        /* <DEDUP_REMOVED lines=11> */
.L_x_2475:
[----:B------:R-:W-:Y:S05]  /*2e80*/  BSYNC B0 ;  /* 0x0000000000007941 */ /* 0x000fea0003800000 */
.L_x_2474:
[----:B------:R-:W-:Y:S01]  /*2e90*/  BSSY B0, `(.L_x_2476) ;  /* 0x000000b000007945 */ /* 0x000fe20003800000 */
[----:B------:R-:W-:Y:S05]  /*2ea0*/  @P1 BRA `(.L_x_2477) ;  /* 0x0000004000001947 */ /* 0x000fea0003800000 */
[----:B0-----:R-:W-:Y:S01]  /*2eb0*/  MOV R104, RZ ;  /* 0x000000ff00687202 */ /* 0x001fe20000000f00 */
[----:B------:R-:W-:Y:S05]  /*2ec0*/  @!P3 BRA `(.L_x_2478) ;  /* 0x000000700000b947 */ /* 0x000fea0003800000 */
[----:B------:R-:W-:Y:S01]  /*2ed0*/  HADD2.F32 R104, -RZ, R156.H0_H0 ;  /* 0x2000009cff687230 */ /* 0x000fe20000004100 */
[----:B------:R-:W-:Y:S05]  /*2ee0*/  BRA `(.L_x_2478) ;  /* 0x0000005000007947 */ /* 0x000fea0003800000 */
.L_x_2477:
[----:B0-----:R-:W-:Y:S01]  /*2ef0*/  FFMA.FTZ R104, R38, R109, R110 ;  /* 0x0000006d26687223 */ /* 0x001fe2000001006e */
[----:B------:R-:W-:-:S03]  /*2f00*/  @P3 HADD2.F32 R105, -RZ, R156.H0_H0 ;  /* 0x2000009cff693230 */ /* 0x000fc60000004100 */
[----:B------:R-:W-:-:S04]  /*2f10*/  FADD.FTZ R104, R135, -R104 ;  /* 0x8000006887687221 */ /* 0x000fc80000010000 */
[----:B------:R-:W-:-:S04]  /*2f20*/  FMUL.FTZ R104, R33, R104 ;  /* 0x0000006821687220 */ /* 0x000fc80000410000 */
[----:B------:R-:W-:Y:S02]  /*2f30*/  @P3 FADD.FTZ R104, R104, R105 ;  /* 0x0000006968683221 */ /* 0x000fe40000010000 */
.L_x_2478:
[----:B------:R-:W-:Y:S05]  /*2f40*/  BSYNC B0 ;  /* 0x0000000000007941 */ /* 0x000fea0003800000 */
.L_x_2476:
        /* <DEDUP_REMOVED lines=15> */
.L_x_2480:
[----:B------:R-:W-:Y:S01]  /*3040*/  FFMA.FTZ R104, R120, R109, R110 ;  /* 0x0000006d78687223 */ /* 0x000fe2000001006e */
[----:B------:R-:W-:-:S03]  /*3050*/  @P3 SHF.R.U64 R105, R156, 0x10, R157 ;  /* 0x000000109c693819 */ /* 0x000fc6000000129d */
[----:B------:R-:W-:Y:S02]  /*3060*/  FADD.FTZ R104, R137, -R104 ;  /* 0x8000006889687221 */ /* 0x000fe40000010000 */
[----:B------:R-:W-:Y:S02]  /*3070*/  @P3 HADD2.F32 R105, -RZ, R105.H0_H0 ;  /* 0x20000069ff693230 */ /* 0x000fe40000004100 */
[----:B------:R-:W-:-:S04]  /*3080*/  FMUL.FTZ R104, R33, R104 ;  /* 0x0000006821687220 */ /* 0x000fc80000410000 */
[----:B------:R-:W-:Y:S02]  /*3090*/  @P3 FADD.FTZ R104, R104, R105 ;  /* 0x0000006968683221 */ /* 0x000fe40000010000 */
.L_x_2481:
[----:B------:R-:W-:Y:S05]  /*30a0*/  BSYNC B0 ;  /* 0x0000000000007941 */ /* 0x000fea0003800000 */
.L_x_2479:
        /* <DEDUP_REMOVED lines=14> */
.L_x_2483:
[----:B------:R-:W-:-:S04]  /*3190*/  FFMA.FTZ R105, R39, R109, R110 ;  /* 0x0000006d27697223 */ /* 0x000fc8000001006e */
[----:B------:R-:W-:Y:S01]  /*31a0*/  FADD.FTZ R104, R144, -R105 ;  /* 0x8000006990687221 */ /* 0x000fe20000010000 */
[----:B------:R-:W-:-:S03]  /*31b0*/  @P3 HADD2.F32 R105, -RZ, R157.H0_H0 ;  /* 0x2000009dff693230 */ /* 0x000fc60000004100 */
[----:B------:R-:W-:-:S04]  /*31c0*/  FMUL.FTZ R104, R33, R104 ;  /* 0x0000006821687220 */ /* 0x000fc80000410000 */
[----:B------:R-:W-:Y:S02]  /*31d0*/  @P3 FADD.FTZ R104, R104, R105 ;  /* 0x0000006968683221 */ /* 0x000fe40000010000 */
.L_x_2484:
[----:B------:R-:W-:Y:S05]  /*31e0*/  BSYNC B0 ;  /* 0x0000000000007941 */ /* 0x000fea0003800000 */
.L_x_2482:
        /* <DEDUP_REMOVED lines=15> */
.L_x_2486:
[----:B------:R-:W-:Y:S01]  /*32e0*/  FFMA.FTZ R104, R122, R109, R110 ;  /* 0x0000006d7a687223 */ /* 0x000fe2000001006e */
[----:B------:R-:W-:-:S03]  /*32f0*/  @P3 SHF.R.U32.HI R105, RZ, 0x10, R157 ;  /* 0x00000010ff693819 */ /* 0x000fc6000001169d */
[----:B------:R-:W-:Y:S02]  /*3300*/  FADD.FTZ R104, R139, -R104 ;  /* 0x800000688b687221 */ /* 0x000fe40000010000 */
[----:B------:R-:W-:Y:S02]  /*3310*/  @P3 HADD2.F32 R105, -RZ, R105.H0_H0 ;  /* 0x20000069ff693230 */ /* 0x000fe40000004100 */
[----:B------:R-:W-:-:S04]  /*3320*/  FMUL.FTZ R104, R33, R104 ;  /* 0x0000006821687220 */ /* 0x000fc80000410000 */
[----:B------:R-:W-:Y:S02]  /*3330*/  @P3 FADD.FTZ R104, R104, R105 ;  /* 0x0000006968683221 */ /* 0x000fe40000010000 */
.L_x_2487:
[----:B------:R-:W-:Y:S05]  /*3340*/  BSYNC B0 ;  /* 0x0000000000007941 */ /* 0x000fea0003800000 */
.L_x_2485:
        /* <DEDUP_REMOVED lines=16> */
.L_x_2488:
[----:B------:R-:W-:Y:S01]  /*3450*/  BSSY B0, `(.L_x_2489) ;  /* 0x000000c000007945 */ /* 0x000fe20003800000 */
[----:B------:R-:W-:Y:S01]  /*3460*/  @P2 PRMT R188, R112, 0x7610, R188 ;  /* 0x0000761070bc2816 */ /* 0x000fe200000000bc */
        /* <DEDUP_REMOVED lines=10> */
.L_x_2490:
[----:B------:R-:W-:Y:S05]  /*3510*/  BSYNC B0 ;  /* 0x0000000000007941 */ /* 0x000fea0003800000 */
.L_x_2489:
[----:B------:R-:W-:Y:S01]  /*3520*/  BSSY B0, `(.L_x_2491) ;  /* 0x000000b000007945 */ /* 0x000fe20003800000 */
[----:B------:R-:W-:Y:S05]  /*3530*/  @P1 BRA `(.L_x_2492) ;  /* 0x0000004000001947 */ /* 0x000fea0003800000 */
[----:B0-----:R-:W-:Y:S01]  /*3540*/  HFMA2.MMA R104, -RZ, RZ, 0, 0 ;  /* 0x00000000ff687435 */ /* 0x001fe200000001ff */
[----:B------:R-:W-:Y:S05]  /*3550*/  @!P3 BRA `(.L_x_2493) ;  /* 0x000000700000b947 */ /* 0x000fea0003800000 */
[----:B------:R-:W-:Y:S01]  /*3560*/  HADD2.F32 R104, -RZ, R158.H0_H0 ;  /* 0x2000009eff687230 */ /* 0x000fe20000004100 */
[----:B------:R-:W-:Y:S05]  /*3570*/  BRA `(.L_x_2493) ;  /* 0x0000005000007947 */ /* 0x000fea0003800000 */
.L_x_2492:
[----:B0-----:R-:W-:Y:S01]  /*3580*/  FFMA.FTZ R104, R40, R109, R110 ;  /* 0x0000006d28687223 */ /* 0x001fe2000001006e */
[----:B------:R-:W-:-:S03]  /*3590*/  @P3 HADD2.F32 R105, -RZ, R158.H0_H0 ;  /* 0x2000009eff693230 */ /* 0x000fc60000004100 */
[----:B------:R-:W-:-:S04]  /*35a0*/  FADD.FTZ R104, R141, -R104 ;  /* 0x800000688d687221 */ /* 0x000fc80000010000 */
[----:B------:R-:W-:-:S04]  /*35b0*/  FMUL.FTZ R104, R33, R104 ;  /* 0x0000006821687220 */ /* 0x000fc80000410000 */
[----:B------:R-:W-:Y:S02]  /*35c0*/  @P3 FADD.FTZ R104, R104, R105 ;  /* 0x0000006968683221 */ /* 0x000fe40000010000 */
.L_x_2493:
[----:B------:R-:W-:Y:S05]  /*35d0*/  BSYNC B0 ;  /* 0x0000000000007941 */ /* 0x000fea0003800000 */
.L_x_2491:
        /* <DEDUP_REMOVED lines=15> */
.L_x_2495:
[----:B------:R-:W-:Y:S01]  /*36d0*/  FFMA.FTZ R104, R124, R109, R110 ;  /* 0x0000006d7c687223 */ /* 0x000fe2000001006e */
[----:B------:R-:W-:-:S03]  /*36e0*/  @P3 SHF.R.U64 R105, R158, 0x10, R159 ;  /* 0x000000109e693819 */ /* 0x000fc6000000129f */
[----:B------:R-:W-:Y:S02]  /*36f0*/  FADD.FTZ R104, R143, -R104 ;  /* 0x800000688f687221 */ /* 0x000fe40000010000 */
[----:B------:R-:W-:Y:S02]  /*3700*/  @P3 HADD2.F32 R105, -RZ, R105.H0_H0 ;  /* 0x20000069ff693230 */ /* 0x000fe40000004100 */
[----:B------:R-:W-:-:S04]  /*3710*/  FMUL.FTZ R104, R33, R104 ;  /* 0x0000006821687220 */ /* 0x000fc80000410000 */
[----:B------:R-:W-:Y:S02]  /*3720*/  @P3 FADD.FTZ R104, R104, R105 ;  /* 0x0000006968683221 */ /* 0x000fe40000010000 */
.L_x_2496:
[----:B------:R-:W-:Y:S05]  /*3730*/  BSYNC B0 ;  /* 0x0000000000007941 */ /* 0x000fea0003800000 */
.L_x_2494:
        /* <DEDUP_REMOVED lines=14> */
.L_x_2498:
[----:B------:R-:W-:-:S04]  /*3820*/  FFMA.FTZ R105, R41, R109, R110 ;  /* 0x0000006d29697223 */ /* 0x000fc8000001006e */
[----:B------:R-:W-:Y:S01]  /*3830*/  FADD.FTZ R104, R146, -R105 ;  /* 0x8000006992687221 */ /* 0x000fe20000010000 */
[----:B------:R-:W-:-:S03]  /*3840*/  @P3 HADD2.F32 R105, -RZ, R159.H0_H0 ;  /* 0x2000009fff693230 */ /* 0x000fc60000004100 */
[----:B------:R-:W-:-:S04]  /*3850*/  FMUL.FTZ R104, R33, R104 ;  /* 0x0000006821687220 */ /* 0x000fc80000410000 */
[----:B------:R-:W-:Y:S02]  /*3860*/  @P3 FADD.FTZ R104, R104, R105 ;  /* 0x0000006968683221 */ /* 0x000fe40000010000 */
.L_x_2499:
[----:B------:R-:W-:Y:S05]  /*3870*/  BSYNC B0 ;  /* 0x0000000000007941 */ /* 0x000fea0003800000 */
.L_x_2497:
        /* <DEDUP_REMOVED lines=15> */
.L_x_2501:
[----:B------:R-:W-:Y:S01]  /*3970*/  FFMA.FTZ R104, R126, R109, R110 ;  /* 0x0000006d7e687223 */ /* 0x000fe2000001006e */
[----:B------:R-:W-:-:S03]  /*3980*/  @P3 SHF.R.U32.HI R105, RZ, 0x10, R159 ;  /* 0x00000010ff693819 */ /* 0x000fc6000001169f */
[----:B------:R-:W-:Y:S02]  /*3990*/  FADD.FTZ R104, R145, -R104 ;  /* 0x8000006891687221 */ /* 0x000fe40000010000 */
[----:B------:R-:W-:Y:S02]  /*39a0*/  @P3 HADD2.F32 R105, -RZ, R105.H0_H0 ;  /* 0x20000069ff693230 */ /* 0x000fe40000004100 */
[----:B------:R-:W-:-:S04]  /*39b0*/  FMUL.FTZ R104, R33, R104 ;  /* 0x0000006821687220 */ /* 0x000fc80000410000 */
[----:B------:R-:W-:Y:S02]  /*39c0*/  @P3 FADD.FTZ R104, R104, R105 ;  /* 0x0000006968683221 */ /* 0x000fe40000010000 */
.L_x_2502:
[----:B------:R-:W-:Y:S05]  /*39d0*/  BSYNC B0 ;  /* 0x0000000000007941 */ /* 0x000fea0003800000 */
.L_x_2500:
        /* <DEDUP_REMOVED lines=16> */
.L_x_2503:
        /* <DEDUP_REMOVED lines=12> */
.L_x_2505:
[----:B------:R-:W-:Y:S05]  /*3ba0*/  BSYNC B0 ;  /* 0x0000000000007941 */ /* 0x000fea0003800000 */
.L_x_2504:
[----:B------:R-:W-:Y:S01]  /*3bb0*/  BSSY B0, `(.L_x_2506) ;  /* 0x000000b000007945 */ /* 0x000fe20003800000 */
[----:B------:R-:W-:Y:S05]  /*3bc0*/  @P1 BRA `(.L_x_2507) ;  /* 0x0000004000001947 */ /* 0x000fea0003800000 */
[----:B0-----:R-:W-:Y:S01]  /*3bd0*/  MOV R104, RZ ;  /* 0x000000ff00687202 */ /* 0x001fe20000000f00 */
[----:B------:R-:W-:Y:S05]  /*3be0*/  @!P3 BRA `(.L_x_2508) ;  /* 0x000000700000b947 */ /* 0x000fea0003800000 */
[----:B------:R-:W-:Y:S01]  /*3bf0*/  HADD2.F32 R104, -RZ, R160.H0_H0 ;  /* 0x200000a0ff687230 */ /* 0x000fe20000004100 */
[----:B------:R-:W-:Y:S05]  /*3c00*/  BRA `(.L_x_2508) ;  /* 0x0000005000007947 */ /* 0x000fea0003800000 */
.L_x_2507:
[----:B0-----:R-:W-:Y:S01]  /*3c10*/  FFMA.FTZ R104, R42, R109, R110 ;  /* 0x0000006d2a687223 */ /* 0x001fe2000001006e */
[----:B------:R-:W-:-:S03]  /*3c20*/  @P3 HADD2.F32 R105, -RZ, R160.H0_H0 ;  /* 0x200000a0ff693230 */ /* 0x000fc60000004100 */
[----:B------:R-:W-:-:S04]  /*3c30*/  FADD.FTZ R104, R147, -R104 ;  /* 0x8000006893687221 */ /* 0x000fc80000010000 */
[----:B------:R-:W-:-:S04]  /*3c40*/  FMUL.FTZ R104, R33, R104 ;  /* 0x0000006821687220 */ /* 0x000fc80000410000 */
[----:B------:R-:W-:Y:S02]  /*3c50*/  @P3 FADD.FTZ R104, R104, R105 ;  /* 0x0000006968683221 */ /* 0x000fe40000010000 */
.L_x_2508:
[----:B------:R-:W-:Y:S05]  /*3c60*/  BSYNC B0 ;  /* 0x0000000000007941 */ /* 0x000fea0003800000 */
.L_x_2506:
        /* <DEDUP_REMOVED lines=15> */
.L_x_2510:
[----:B------:R-:W-:Y:S01]  /*3d60*/  FFMA.FTZ R104, R128, R109, R110 ;  /* 0x0000006d80687223 */ /* 0x000fe2000001006e */
[----:B------:R-:W-:-:S03]  /*3d70*/  @P3 SHF.R.U64 R105, R160, 0x10, R161 ;  /* 0x00000010a0693819 */ /* 0x000fc600000012a1 */
[----:B------:R-:W-:Y:S02]  /*3d80*/  FADD.FTZ R104, R149, -R104 ;  /* 0x8000006895687221 */ /* 0x000fe40000010000 */
[----:B------:R-:W-:Y:S02]  /*3d90*/  @P3 HADD2.F32 R105, -RZ, R105.H0_H0 ;  /* 0x20000069ff693230 */ /* 0x000fe40000004100 */
[----:B------:R-:W-:-:S04]  /*3da0*/  FMUL.FTZ R104, R33, R104 ;  /* 0x0000006821687220 */ /* 0x000fc80000410000 */
[----:B------:R-:W-:Y:S02]  /*3db0*/  @P3 FADD.FTZ R104, R104, R105 ;  /* 0x0000006968683221 */ /* 0x000fe40000010000 */
.L_x_2511:
[----:B------:R-:W-:Y:S05]  /*3dc0*/  BSYNC B0 ;  /* 0x0000000000007941 */ /* 0x000fea0003800000 */
.L_x_2509:
        /* <DEDUP_REMOVED lines=14> */
.L_x_2513:
[----:B------:R-:W-:-:S04]  /*3eb0*/  FFMA.FTZ R105, R43, R109, R110 ;  /* 0x0000006d2b697223 */ /* 0x000fc8000001006e */
[----:B------:R-:W-:Y:S01]  /*3ec0*/  FADD.FTZ R104, R148, -R105 ;  /* 0x8000006994687221 */ /* 0x000fe20000010000 */
[----:B------:R-:W-:-:S03]  /*3ed0*/  @P3 HADD2.F32 R105, -RZ, R161.H0_H0 ;  /* 0x200000a1ff693230 */ /* 0x000fc60000004100 */
[----:B------:R-:W-:-:S04]  /*3ee0*/  FMUL.FTZ R104, R33, R104 ;  /* 0x0000006821687220 */ /* 0x000fc80000410000 */
[----:B------:R-:W-:Y:S02]  /*3ef0*/  @P3 FADD.FTZ R104, R104, R105 ;  /* 0x0000006968683221 */ /* 0x000fe40000010000 */
.L_x_2514:
[----:B------:R-:W-:Y:S05]  /*3f00*/  BSYNC B0 ;  /* 0x0000000000007941 */ /* 0x000fea0003800000 */
.L_x_2512:
        /* <DEDUP_REMOVED lines=15> */
.L_x_2516:
[----:B------:R-:W-:Y:S01]  /*4000*/  FFMA.FTZ R104, R130, R109, R110 ;  /* 0x0000006d82687223 */ /* 0x000fe2000001006e */
[----:B------:R-:W-:-:S03]  /*4010*/  @P3 SHF.R.U32.HI R105, RZ, 0x10, R161 ;  /* 0x00000010ff693819 */ /* 0x000fc600000116a1 */
[----:B------:R-:W-:Y:S02]  /*4020*/  FADD.FTZ R104, R151, -R104 ;  /* 0x8000006897687221 */ /* 0x000fe40000010000 */
[----:B------:R-:W-:Y:S02]  /*4030*/  @P3 HADD2.F32 R105, -RZ, R105.H0_H0 ;  /* 0x20000069ff693230 */ /* 0x000fe40000004100 */
[----:B------:R-:W-:-:S04]  /*4040*/  FMUL.FTZ R104, R33, R104 ;  /* 0x0000006821687220 */ /* 0x000fc80000410000 */
[----:B------:R-:W-:Y:S02]  /*4050*/  @P3 FADD.FTZ R104, R104, R105 ;  /* 0x0000006968683221 */ /* 0x000fe40000010000 */
.L_x_2517:
[----:B------:R-:W-:Y:S05]  /*4060*/  BSYNC B0 ;  /* 0x0000000000007941 */ /* 0x000fea0003800000 */
.L_x_2515:
        /* <DEDUP_REMOVED lines=16> */
.L_x_2518:
        /* <DEDUP_REMOVED lines=12> */
.L_x_2520:
[----:B------:R-:W-:Y:S05]  /*4230*/  BSYNC B0 ;  /* 0x0000000000007941 */ /* 0x000fea0003800000 */
.L_x_2519:
[----:B------:R-:W-:Y:S01]  /*4240*/  BSSY B0, `(.L_x_2521) ;  /* 0x000000b000007945 */ /* 0x000fe20003800000 */
[----:B------:R-:W-:Y:S05]  /*4250*/  @P1 BRA `(.L_x_2522) ;  /* 0x0000004000001947 */ /* 0x000fea0003800000 */
[----:B0-----:R-:W-:Y:S01]  /*4260*/  HFMA2.MMA R104, -RZ, RZ, 0, 0 ;  /* 0x00000000ff687435 */ /* 0x001fe200000001ff */
[----:B------:R-:W-:Y:S05]  /*4270*/  @!P3 BRA `(.L_x_2523) ;  /* 0x000000700000b947 */ /* 0x000fea0003800000 */
[----:B------:R-:W-:Y:S01]  /*4280*/  HADD2.F32 R104, -RZ, R162.H0_H0 ;  /* 0x200000a2ff687230 */ /* 0x000fe20000004100 */
[----:B------:R-:W-:Y:S05]  /*4290*/  BRA `(.L_x_2523) ;  /* 0x0000005000007947 */ /* 0x000fea0003800000 */
.L_x_2522:
[----:B------:R-:W-:-:S04]  /*42a0*/  FFMA.FTZ R35, R45, R109, R110 ;  /* 0x0000006d2d237223 */ /* 0x000fc8000001006e */
[----:B0-----:R-:W-:Y:S01]  /*42b0*/  FADD.FTZ R104, R150, -R35 ;  /* 0x8000002396687221 */ /* 0x001fe20000010000 */
[----:B------:R-:W-:-:S03]  /*42c0*/  @P3 HADD2.F32 R35, -RZ, R162.H0_H0 ;  /* 0x200000a2ff233230 */ /* 0x000fc60000004100 */
[----:B------:R-:W-:-:S04]  /*42d0*/  FMUL.FTZ R104, R33, R104 ;  /* 0x0000006821687220 */ /* 0x000fc80000410000 */
[----:B------:R-:W-:Y:S02]  /*42e0*/  @P3 FADD.FTZ R104, R104, R35 ;  /* 0x0000002368683221 */ /* 0x000fe40000010000 */
.L_x_2523:
[----:B------:R-:W-:Y:S05]  /*42f0*/  BSYNC B0 ;  /* 0x0000000000007941 */ /* 0x000fea0003800000 */
.L_x_2521:
        /* <DEDUP_REMOVED lines=15> */
.L_x_2525:
[----:B------:R-:W-:Y:S01]  /*43f0*/  FFMA.FTZ R104, R132, R109, R110 ;  /* 0x0000006d84687223 */ /* 0x000fe2000001006e */
[----:B------:R-:W-:-:S03]  /*4400*/  @P3 SHF.R.U64 R35, R162, 0x10, R163 ;  /* 0x00000010a2233819 */ /* 0x000fc600000012a3 */
[----:B------:R-:W-:Y:S02]  /*4410*/  FADD.FTZ R104, R153, -R104 ;  /* 0x8000006899687221 */ /* 0x000fe40000010000 */
[----:B------:R-:W-:Y:S02]  /*4420*/  @P3 HADD2.F32 R35, -RZ, R35.H0_H0 ;  /* 0x20000023ff233230 */ /* 0x000fe40000004100 */
[----:B------:R-:W-:-:S04]  /*4430*/  FMUL.FTZ R104, R33, R104 ;  /* 0x0000006821687220 */ /* 0x000fc80000410000 */
[----:B------:R-:W-:Y:S02]  /*4440*/  @P3 FADD.FTZ R104, R104, R35 ;  /* 0x0000002368683221 */ /* 0x000fe40000010000 */
.L_x_2526:
[----:B------:R-:W-:Y:S05]  /*4450*/  BSYNC B0 ;  /* 0x0000000000007941 */ /* 0x000fea0003800000 */
.L_x_2524:
        /* <DEDUP_REMOVED lines=14> */
.L_x_2528:
[----:B------:R-:W-:-:S04]  /*4540*/  FFMA.FTZ R35, R47, R109, R110 ;  /* 0x0000006d2f237223 */ /* 0x000fc8000001006e */
[----:B------:R-:W-:Y:S01]  /*4550*/  FADD.FTZ R104, R152, -R35 ;  /* 0x8000002398687221 */ /* 0x000fe20000010000 */
[----:B------:R-:W-:-:S03]  /*4560*/  @P3 HADD2.F32 R35, -RZ, R163.H0_H0 ;  /* 0x200000a3ff233230 */ /* 0x000fc60000004100 */
[----:B------:R-:W-:-:S04]  /*4570*/  FMUL.FTZ R104, R33, R104 ;  /* 0x0000006821687220 */ /* 0x000fc80000410000 */
[----:B------:R-:W-:Y:S02]  /*4580*/  @P3 FADD.FTZ R104, R104, R35 ;  /* 0x0000002368683221 */ /* 0x000fe40000010000 */
.L_x_2529:
[----:B------:R-:W-:Y:S05]  /*4590*/  BSYNC B0 ;  /* 0x0000000000007941 */ /* 0x000fea0003800000 */
.L_x_2527:
        /* <DEDUP_REMOVED lines=15> */
.L_x_2531:
[----:B------:R-:W-:Y:S01]  /*4690*/  FFMA.FTZ R104, R134, R109, R110 ;  /* 0x0000006d86687223 */ /* 0x000fe2000001006e */
[----:B------:R-:W-:-:S03]  /*46a0*/  @P3 SHF.R.U32.HI R35, RZ, 0x10, R163 ;  /* 0x00000010ff233819 */ /* 0x000fc600000116a3 */
[----:B------:R-:W-:Y:S02]  /*46b0*/  FADD.FTZ R104, R171, -R104 ;  /* 0x80000068ab687221 */ /* 0x000fe40000010000 */
[----:B------:R-:W-:Y:S02]  /*46c0*/  @P3 HADD2.F32 R35, -RZ, R35.H0_H0 ;  /* 0x20000023ff233230 */ /* 0x000fe40000004100 */
[----:B------:R-:W-:-:S04]  /*46d0*/  FMUL.FTZ R104, R33, R104 ;  /* 0x0000006821687220 */ /* 0x000fc80000410000 */
[----:B------:R-:W-:Y:S02]  /*46e0*/  @P3 FADD.FTZ R104, R104, R35 ;  /* 0x0000002368683221 */ /* 0x000fe40000010000 */
.L_x_2532:
[----:B------:R-:W-:Y:S05]  /*46f0*/  BSYNC B0 ;  /* 0x0000000000007941 */ /* 0x000fea0003800000 */
.L_x_2530:
        /* <DEDUP_REMOVED lines=17> */
.L_x_2533:
        /* <DEDUP_REMOVED lines=12> */
.L_x_2535:
[----:B------:R-:W-:Y:S05]  /*48d0*/  BSYNC B0 ;  /* 0x0000000000007941 */ /* 0x000fea0003800000 */
.L_x_2534:
[----:B------:R-:W-:Y:S01]  /*48e0*/  BSSY B0, `(.L_x_2536) ;  /* 0x000000b000007945 */ /* 0x000fe20003800000 */
[----:B------:R-:W-:Y:S05]  /*48f0*/  @P1 BRA `(.L_x_2537) ;  /* 0x0000004000001947 */ /* 0x000fea0003800000 */
[----:B0-----:R-:W-:Y:S01]  /*4900*/  MOV R104, RZ ;  /* 0x000000ff00687202 */ /* 0x001fe20000000f00 */
[----:B------:R-:W-:Y:S05]  /*4910*/  @!P3 BRA `(.L_x_2538) ;  /* 0x000000700000b947 */ /* 0x000fea0003800000 */
[----:B------:R-:W-:Y:S01]  /*4920*/  HADD2.F32 R104, -RZ, R164.H0_H0 ;  /* 0x200000a4ff687230 */ /* 0x000fe20000004100 */
[----:B------:R-:W-:Y:S05]  /*4930*/  BRA `(.L_x_2538) ;  /* 0x0000005000007947 */ /* 0x000fea0003800000 */
.L_x_2537:
[----:B------:R-:W-:-:S04]  /*4940*/  FFMA.FTZ R35, R121, R109, R110 ;  /* 0x0000006d79237223 */ /* 0x000fc8000001006e */
[----:B0-----:R-:W-:Y:S01]  /*4950*/  FADD.FTZ R104, R170, -R35 ;  /* 0x80000023aa687221 */ /* 0x001fe20000010000 */
[----:B------:R-:W-:-:S03]  /*4960*/  @P3 HADD2.F32 R35, -RZ, R164.H0_H0 ;  /* 0x200000a4ff233230 */ /* 0x000fc60000004100 */
[----:B------:R-:W-:-:S04]  /*4970*/  FMUL.FTZ R104, R33, R104 ;  /* 0x0000006821687220 */ /* 0x000fc80000410000 */
[----:B------:R-:W-:Y:S02]  /*4980*/  @P3 FADD.FTZ R104, R104, R35 ;  /* 0x0000002368683221 */ /* 0x000fe40000010000 */
.L_x_2538:
[----:B------:R-:W-:Y:S05]  /*4990*/  BSYNC B0 ;  /* 0x0000000000007941 */ /* 0x000fea0003800000 */
.L_x_2536:
        /* <DEDUP_REMOVED lines=15> */
.L_x_2540:
[----:B------:R-:W-:Y:S01]  /*4a90*/  FFMA.FTZ R104, R136, R109, R110 ;  /* 0x0000006d88687223 */ /* 0x000fe2000001006e */
[----:B------:R-:W-:-:S03]  /*4aa0*/  @P3 SHF.R.U64 R35, R164, 0x10, R165 ;  /* 0x00000010a4233819 */ /* 0x000fc600000012a5 */
[----:B------:R-:W-:Y:S02]  /*4ab0*/  FADD.FTZ R104, R173, -R104 ;  /* 0x80000068ad687221 */ /* 0x000fe40000010000 */
[----:B------:R-:W-:Y:S02]  /*4ac0*/  @P3 HADD2.F32 R35, -RZ, R35.H0_H0 ;  /* 0x20000023ff233230 */ /* 0x000fe40000004100 */
[----:B------:R-:W-:-:S04]  /*4ad0*/  FMUL.FTZ R104, R33, R104 ;  /* 0x0000006821687220 */ /* 0x000fc80000410000 */
[----:B------:R-:W-:Y:S02]  /*4ae0*/  @P3 FADD.FTZ R104, R104, R35 ;  /* 0x0000002368683221 */ /* 0x000fe40000010000 */
.L_x_2541:
[----:B------:R-:W-:Y:S05]  /*4af0*/  BSYNC B0 ;  /* 0x0000000000007941 */ /* 0x000fea0003800000 */
.L_x_2539:
        /* <DEDUP_REMOVED lines=14> */
.L_x_2543:
[----:B------:R-:W-:-:S04]  /*4be0*/  FFMA.FTZ R35, R123, R109, R110 ;  /* 0x0000006d7b237223 */ /* 0x000fc8000001006e */
[----:B------:R-:W-:Y:S01]  /*4bf0*/  FADD.FTZ R104, R172, -R35 ;  /* 0x80000023ac687221 */ /* 0x000fe20000010000 */
[----:B------:R-:W-:-:S03]  /*4c00*/  @P3 HADD2.F32 R35, -RZ, R165.H0_H0 ;  /* 0x200000a5ff233230 */ /* 0x000fc60000004100 */
[----:B------:R-:W-:-:S04]  /*4c10*/  FMUL.FTZ R104, R33, R104 ;  /* 0x0000006821687220 */ /* 0x000fc80000410000 */
[----:B------:R-:W-:Y:S02]  /*4c20*/  @P3 FADD.FTZ R104, R104, R35 ;  /* 0x0000002368683221 */ /* 0x000fe40000010000 */
.L_x_2544:
[----:B------:R-:W-:Y:S05]  /*4c30*/  BSYNC B0 ;  /* 0x0000000000007941 */ /* 0x000fea0003800000 */
.L_x_2542:
        /* <DEDUP_REMOVED lines=15> */
.L_x_2546:
[----:B------:R-:W-:Y:S01]  /*4d30*/  FFMA.FTZ R104, R138, R109, R110 ;  /* 0x0000006d8a687223 */ /* 0x000fe2000001006e */
[----:B------:R-:W-:-:S03]  /*4d40*/  @P3 SHF.R.U32.HI R35, RZ, 0x10, R165 ;  /* 0x00000010ff233819 */ /* 0x000fc600000116a5 */
[----:B------:R-:W-:Y:S02]  /*4d50*/  FADD.FTZ R104, R177, -R104 ;  /* 0x80000068b1687221 */ /* 0x000fe40000010000 */
[----:B------:R-:W-:Y:S02]  /*4d60*/  @P3 HADD2.F32 R35, -RZ, R35.H0_H0 ;  /* 0x20000023ff233230 */ /* 0x000fe40000004100 */
[----:B------:R-:W-:-:S04]  /*4d70*/  FMUL.FTZ R104, R33, R104 ;  /* 0x0000006821687220 */ /* 0x000fc80000410000 */
[----:B------:R-:W-:Y:S02]  /*4d80*/  @P3 FADD.FTZ R104, R104, R35 ;  /* 0x0000002368683221 */ /* 0x000fe40000010000 */
.L_x_2547:
[----:B------:R-:W-:Y:S05]  /*4d90*/  BSYNC B0 ;  /* 0x0000000000007941 */ /* 0x000fea0003800000 */
.L_x_2545:
        /* <DEDUP_REMOVED lines=17> */
.L_x_2548:
        /* <DEDUP_REMOVED lines=12> */
.L_x_2550:
[----:B------:R-:W-:Y:S05]  /*4f70*/  BSYNC B0 ;  /* 0x0000000000007941 */ /* 0x000fea0003800000 */
.L_x_2549:
[----:B------:R-:W-:Y:S01]  /*4f80*/  BSSY B0, `(.L_x_2551) ;  /* 0x000000b000007945 */ /* 0x000fe20003800000 */
[----:B------:R-:W-:Y:S05]  /*4f90*/  @P1 BRA `(.L_x_2552) ;  /* 0x0000004000001947 */ /* 0x000fea0003800000 */
[----:B0-----:R-:W-:Y:S01]  /*4fa0*/  IMAD.MOV.U32 R104, RZ, RZ, RZ ;  /* 0x000000ffff687224 */ /* 0x001fe200078e00ff */
[----:B------:R-:W-:Y:S05]  /*4fb0*/  @!P3 BRA `(.L_x_2553) ;  /* 0x000000700000b947 */ /* 0x000fea0003800000 */
[----:B------:R-:W-:Y:S01]  /*4fc0*/  HADD2.F32 R104, -RZ, R166.H0_H0 ;  /* 0x200000a6ff687230 */ /* 0x000fe20000004100 */
[----:B------:R-:W-:Y:S05]  /*4fd0*/  BRA `(.L_x_2553) ;  /* 0x0000005000007947 */ /* 0x000fea0003800000 */
.L_x_2552:
[----:B------:R-:W-:-:S04]  /*4fe0*/  FFMA.FTZ R35, R125, R109, R110 ;  /* 0x0000006d7d237223 */ /* 0x000fc8000001006e */
[----:B0-----:R-:W-:Y:S01]  /*4ff0*/  FADD.FTZ R104, R176, -R35 ;  /* 0x80000023b0687221 */ /* 0x001fe20000010000 */
[----:B------:R-:W-:-:S03]  /*5000*/  @P3 HADD2.F32 R35, -RZ, R166.H0_H0 ;  /* 0x200000a6ff233230 */ /* 0x000fc60000004100 */
[----:B------:R-:W-:-:S04]  /*5010*/  FMUL.FTZ R104, R33, R104 ;  /* 0x0000006821687220 */ /* 0x000fc80000410000 */
[----:B------:R-:W-:Y:S02]  /*5020*/  @P3 FADD.FTZ R104, R104, R35 ;  /* 0x0000002368683221 */ /* 0x000fe40000010000 */
.L_x_2553:
[----:B------:R-:W-:Y:S05]  /*5030*/  BSYNC B0 ;  /* 0x0000000000007941 */ /* 0x000fea0003800000 */
.L_x_2551:
        /* <DEDUP_REMOVED lines=15> */
.L_x_2555:
[----:B------:R-:W-:Y:S01]  /*5130*/  FFMA.FTZ R104, R140, R109, R110 ;  /* 0x0000006d8c687223 */ /* 0x000fe2000001006e */
[----:B------:R-:W-:-:S03]  /*5140*/  @P3 SHF.R.U64 R35, R166, 0x10, R167 ;  /* 0x00000010a6233819 */ /* 0x000fc600000012a7 */
[----:B------:R-:W-:Y:S02]  /*5150*/  FADD.FTZ R104, R179, -R104 ;  /* 0x80000068b3687221 */ /* 0x000fe40000010000 */
[----:B------:R-:W-:Y:S02]  /*5160*/  @P3 HADD2.F32 R35, -RZ, R35.H0_H0 ;  /* 0x20000023ff233230 */ /* 0x000fe40000004100 */
[----:B------:R-:W-:-:S04]  /*5170*/  FMUL.FTZ R104, R33, R104 ;  /* 0x0000006821687220 */ /* 0x000fc80000410000 */
[----:B------:R-:W-:Y:S02]  /*5180*/  @P3 FADD.FTZ R104, R104, R35 ;  /* 0x0000002368683221 */ /* 0x000fe40000010000 */
.L_x_2556:
[----:B------:R-:W-:Y:S05]  /*5190*/  BSYNC B0 ;  /* 0x0000000000007941 */ /* 0x000fea0003800000 */
.L_x_2554:
        /* <DEDUP_REMOVED lines=14> */
.L_x_2558:
[----:B------:R-:W-:-:S04]  /*5280*/  FFMA.FTZ R35, R127, R109, R110 ;  /* 0x0000006d7f237223 */ /* 0x000fc8000001006e */
[----:B------:R-:W-:Y:S01]  /*5290*/  FADD.FTZ R104, R178, -R35 ;  /* 0x80000023b2687221 */ /* 0x000fe20000010000 */
[----:B------:R-:W-:-:S03]  /*52a0*/  @P3 HADD2.F32 R35, -RZ, R167.H0_H0 ;  /* 0x200000a7ff233230 */ /* 0x000fc60000004100 */
[----:B------:R-:W-:-:S04]  /*52b0*/  FMUL.FTZ R104, R33, R104 ;  /* 0x0000006821687220 */ /* 0x000fc80000410000 */
[----:B------:R-:W-:Y:S02]  /*52c0*/  @P3 FADD.FTZ R104, R104, R35 ;  /* 0x0000002368683221 */ /* 0x000fe40000010000 */
.L_x_2559:
[----:B------:R-:W-:Y:S05]  /*52d0*/  BSYNC B0 ;  /* 0x0000000000007941 */ /* 0x000fea0003800000 */
.L_x_2557:
        /* <DEDUP_REMOVED lines=15> */
.L_x_2561:
[----:B------:R-:W-:Y:S01]  /*53d0*/  FFMA.FTZ R110, R180, R109, R110 ;  /* 0x0000006db46e7223 */ /* 0x000fe2000001006e */
[----:B------:R-:W-:-:S03]  /*53e0*/  @P3 SHF.R.U32.HI R35, RZ, 0x10, R167 ;  /* 0x00000010ff233819 */ /* 0x000fc600000116a7 */
[----:B------:R-:W-:Y:S02]  /*53f0*/  FADD.FTZ R110, R181, -R110 ;  /* 0x8000006eb56e7221 */ /* 0x000fe40000010000 */
[----:B------:R-:W-:Y:S02]  /*5400*/  @P3 HADD2.F32 R104, -RZ, R35.H0_H0 ;  /* 0x20000023ff683230 */ /* 0x000fe40000004100 */
[----:B------:R-:W-:-:S04]  /*5410*/  FMUL.FTZ R33, R33, R110 ;  /* 0x0000006e21217220 */ /* 0x000fc80000410000 */
[----:B------:R-:W-:Y:S02]  /*5420*/  @P3 FADD.FTZ R33, R33, R104 ;  /* 0x0000006821213221 */ /* 0x000fe40000010000 */
.L_x_2562:
[----:B------:R-:W-:Y:S05]  /*5430*/  BSYNC B0 ;  /* 0x0000000000007941 */ /* 0x000fea0003800000 */
.L_x_2560:
        /* <DEDUP_REMOVED lines=17> */
.L_x_2563:
        /* <DEDUP_REMOVED lines=12> */
.L_x_2565:
[----:B------:R-:W-:Y:S05]  /*5610*/  BSYNC B0 ;  /* 0x0000000000007941 */ /* 0x000fea0003800000 */
.L_x_2564:
[----:B------:R-:W-:Y:S02]  /*5620*/  IADD3 R2, R2, c[0x0][0x160], RZ ;  /* 0x0000580002027a10 */ /* 0x000fe40007ffe0ff */
[----:B------:R-:W-:Y:S02]  /*5630*/  LOP3.LUT P1, RZ, R18, 0xff, RZ, 0xc0, !PT ;  /* 0x000000ff12ff7812 */ /* 0x000fe4000782c0ff */
[----:B------:R-:W-:Y:S02]  /*5640*/  ISETP.GE.AND P0, PT, R2, c[0x0][0x164], PT ;  /* 0x0000590002007a0c */ /* 0x000fe40003f06270 */
[----:B------:R-:W-:-:S11]  /*5650*/  SEL R18, RZ, 0x1, P1 ;  /* 0x00000001ff127807 */ /* 0x000fd60000800000 */
[----:B0-----:R-:W-:Y:S01]  /*5660*/  @P0 CALL.REL.NOINC `(.L_x_2455) ;  /* 0x0000001000000944 */ /* 0x001fe20003c00000 */
[----:B------:R-:W-:Y:S05]  /*5670*/  BRA `(.L_x_2566) ;  /* 0xffffb0f000007947 */ /* 0x000fea000383ffff */
.L_x_2455:
        /* <DEDUP_REMOVED lines=23> */
.L_x_2459:
[----:B------:R-:W-:Y:S01]  /*57f0*/  HFMA2.MMA R109, -RZ, RZ, 0, 1.847743988037109375e-06 ;  /* 0x0000001fff6d7435 */ /* 0x000fe200000001ff */
[----:B------:R-:W-:Y:S01]  /*5800*/  IMAD.MOV.U32 R108, RZ, RZ, R116 ;  /* 0x000000ffff6c7224 */ /* 0x000fe200078e0074 */
[----:B------:R-:W-:-:S02]  /*5810*/  MOV R169, 0x10 ;  /* 0x0000001000a97802 */ /* 0x000fc40000000f00 */
[----:B------:R-:W-:Y:S02]  /*5820*/  MOV R114, 0xffffffff ;  /* 0xffffffff00727802 */ /* 0x000fe40000000f00 */
[----:B------:R-:W-:Y:S02]  /*5830*/  MOV R104, 0x5850 ;  /* 0x0000585000687802 */ /* 0x000fe40000000f00 */
[----:B-----5:R-:W-:Y:S05]  /*5840*/  CALL.REL.NOINC `($__internal_33_$__cuda_sm70_shflsync_down_p) ;  /* 0x0000045000007944 */ /* 0x020fea0003c00000 */
[----:B-1----:R-:W-:Y:S01]  /*5850*/  MOV R107, R169 ;  /* 0x000000a9006b7202 */ /* 0x002fe20000000f00 */
[----:B0-----:R-:W-:Y:S05]  /*5860*/  BRA `(.L_x_2567) ;  /* 0xffffcb7000007947 */ /* 0x001fea000383ffff */
.L_x_2460:
[----:B------:R-:W-:Y:S01]  /*5870*/  HFMA2.MMA R169, -RZ, RZ, 0, 9.5367431640625e-07 ;  /* 0x00000010ffa97435 */ /* 0x000fe200000001ff */
[----:B------:R-:W-:Y:S01]  /*5880*/  MOV R108, R110 ;  /* 0x0000006e006c7202 */ /* 0x000fe20000000f00 */
[----:B------:R-:W-:Y:S01]  /*5890*/  IMAD.MOV.U32 R109, RZ, RZ, 0x1f ;  /* 0x0000001fff6d7424 */ /* 0x000fe200078e00ff */
[----:B------:R-:W-:Y:S02]  /*58a0*/  MOV R114, 0xffffffff ;  /* 0xffffffff00727802 */ /* 0x000fe40000000f00 */
[----:B------:R-:W-:Y:S02]  /*58b0*/  MOV R104, 0x58d0 ;  /* 0x000058d000687802 */ /* 0x000fe40000000f00 */
[----:B01---5:R-:W-:Y:S05]  /*58c0*/  CALL.REL.NOINC `($__internal_33_$__cuda_sm70_shflsync_down_p) ;  /* 0x000003d000007944 */ /* 0x023fea0003c00000 */
[----:B------:R-:W-:Y:S01]  /*58d0*/  FADD.FTZ R116, R107, R116 ;  /* 0x000000746b747221 */ /* 0x000fe20000010000 */
[----:B0-----:R-:W-:Y:S01]  /*58e0*/  MOV R109, 0x1f ;  /* 0x0000001f006d7802 */ /* 0x001fe20000000f00 */
[----:B-1----:R-:W-:Y:S01]  /*58f0*/  FADD.FTZ R110, R110, R169 ;  /* 0x000000a96e6e7221 */ /* 0x002fe20000010000 */
[----:B------:R-:W-:Y:S01]  /*5900*/  HFMA2.MMA R169, -RZ, RZ, 0, 4.76837158203125e-07 ;  /* 0x00000008ffa97435 */ /* 0x000fe200000001ff */
[----:B------:R-:W-:-:S02]  /*5910*/  MOV R114, 0xffffffff ;  /* 0xffffffff00727802 */ /* 0x000fc40000000f00 */
[----:B------:R-:W-:Y:S02]  /*5920*/  MOV R108, R116 ;  /* 0x00000074006c7202 */ /* 0x000fe40000000f00 */
[----:B------:R-:W-:Y:S02]  /*5930*/  MOV R104, 0x5950 ;  /* 0x0000595000687802 */ /* 0x000fe40000000f00 */
[----:B------:R-:W-:Y:S05]  /*5940*/  CALL.REL.NOINC `($__internal_33_$__cuda_sm70_shflsync_down_p) ;  /* 0x0000035000007944 */ /* 0x000fea0003c00000 */
[----:B-1----:R-:W-:Y:S01]  /*5950*/  MOV R107, R169 ;  /* 0x000000a9006b7202 */ /* 0x002fe20000000f00 */
[----:B------:R-:W-:Y:S01]  /*5960*/  HFMA2.MMA R169, -RZ, RZ, 0, 4.76837158203125e-07 ;  /* 0x00000008ffa97435 */ /* 0x000fe200000001ff */
[----:B0-----:R-:W-:Y:S01]  /*5970*/  IMAD.MOV.U32 R108, RZ, RZ, R110 ;  /* 0x000000ffff6c7224 */ /* 0x001fe200078e006e */
[----:B------:R-:W-:Y:S02]  /*5980*/  MOV R109, 0x1f ;  /* 0x0000001f006d7802 */ /* 0x000fe40000000f00 */
[----:B------:R-:W-:Y:S02]  /*5990*/  MOV R114, 0xffffffff ;  /* 0xffffffff00727802 */ /* 0x000fe40000000f00 */
[----:B------:R-:W-:Y:S02]  /*59a0*/  MOV R104, 0x59c0 ;  /* 0x000059c000687802 */ /* 0x000fe40000000f00 */
[----:B------:R-:W-:Y:S05]  /*59b0*/  CALL.REL.NOINC `($__internal_33_$__cuda_sm70_shflsync_down_p) ;  /* 0x000002e000007944 */ /* 0x000fea0003c00000 */
[----:B------:R-:W-:Y:S01]  /*59c0*/  FADD.FTZ R116, R107, R116 ;  /* 0x000000746b747221 */ /* 0x000fe20000010000 */
[----:B0-----:R-:W-:Y:S01]  /*59d0*/  MOV R109, 0x1f ;  /* 0x0000001f006d7802 */ /* 0x001fe20000000f00 */
[----:B-1----:R-:W-:Y:S01]  /*59e0*/  FADD.FTZ R110, R110, R169 ;  /* 0x000000a96e6e7221 */ /* 0x002fe20000010000 */
[----:B------:R-:W-:Y:S01]  /*59f0*/  HFMA2.MMA R169, -RZ, RZ, 0, 2.384185791015625e-07 ;  /* 0x00000004ffa97435 */ /* 0x000fe200000001ff */
[----:B------:R-:W-:-:S02]  /*5a00*/  MOV R114, 0xffffffff ;  /* 0xffffffff00727802 */ /* 0x000fc40000000f00 */
[----:B------:R-:W-:Y:S02]  /*5a10*/  MOV R108, R116 ;  /* 0x00000074006c7202 */ /* 0x000fe40000000f00 */
[----:B------:R-:W-:Y:S02]  /*5a20*/  MOV R104, 0x5a40 ;  /* 0x00005a4000687802 */ /* 0x000fe40000000f00 */
[----:B------:R-:W-:Y:S05]  /*5a30*/  CALL.REL.NOINC `($__internal_33_$__cuda_sm70_shflsync_down_p) ;  /* 0x0000026000007944 */ /* 0x000fea0003c00000 */
[----:B-1----:R-:W-:Y:S01]  /*5a40*/  IMAD.MOV.U32 R107, RZ, RZ, R169 ;  /* 0x000000ffff6b7224 */ /* 0x002fe200078e00a9 */
[----:B------:R-:W-:Y:S01]  /*5a50*/  HFMA2.MMA R169, -RZ, RZ, 0, 2.384185791015625e-07 ;  /* 0x00000004ffa97435 */ /* 0x000fe200000001ff */
[----:B0-----:R-:W-:Y:S02]  /*5a60*/  MOV R108, R110 ;  /* 0x0000006e006c7202 */ /* 0x001fe40000000f00 */
[----:B------:R-:W-:Y:S02]  /*5a70*/  MOV R109, 0x1f ;  /* 0x0000001f006d7802 */ /* 0x000fe40000000f00 */
[----:B------:R-:W-:Y:S02]  /*5a80*/  MOV R114, 0xffffffff ;  /* 0xffffffff00727802 */ /* 0x000fe40000000f00 */
[----:B------:R-:W-:-:S02]  /*5a90*/  MOV R104, 0x5ab0 ;  /* 0x00005ab000687802 */ /* 0x000fc40000000f00 */
[----:B------:R-:W-:Y:S05]  /*5aa0*/  CALL.REL.NOINC `($__internal_33_$__cuda_sm70_shflsync_down_p) ;  /* 0x000001f000007944 */ /* 0x000fea0003c00000 */
[----:B------:R-:W-:Y:S01]  /*5ab0*/  FADD.FTZ R116, R107, R116 ;  /* 0x000000746b747221 */ /* 0x000fe20000010000 */
[----:B0-----:R-:W-:Y:S01]  /*5ac0*/  MOV R109, 0x1f ;  /* 0x0000001f006d7802 */ /* 0x001fe20000000f00 */
[----:B-1----:R-:W-:Y:S01]  /*5ad0*/  FADD.FTZ R112, R110, R169 ;  /* 0x000000a96e707221 */ /* 0x002fe20000010000 */
[----:B------:R-:W-:Y:S01]  /*5ae0*/  HFMA2.MMA R169, -RZ, RZ, 0, 1.1920928955078125e-07 ;  /* 0x00000002ffa97435 */ /* 0x000fe200000001ff */
[----:B------:R-:W-:Y:S01]  /*5af0*/  MOV R114, 0xffffffff ;  /* 0xffffffff00727802 */ /* 0x000fe20000000f00 */
[----:B------:R-:W-:Y:S01]  /*5b00*/  IMAD.MOV.U32 R108, RZ, RZ, R116 ;  /* 0x000000ffff6c7224 */ /* 0x000fe200078e0074 */
[----:B------:R-:W-:-:S03]  /*5b10*/  MOV R104, 0x5b30 ;  /* 0x00005b3000687802 */ /* 0x000fc60000000f00 */
[----:B------:R-:W-:Y:S05]  /*5b20*/  CALL.REL.NOINC `($__internal_33_$__cuda_sm70_shflsync_down_p) ;  /* 0x0000017000007944 */ /* 0x000fea0003c00000 */
[----:B-1----:R-:W-:Y:S01]  /*5b30*/  MOV R107, R169 ;  /* 0x000000a9006b7202 */ /* 0x002fe20000000f00 */
[----:B------:R-:W-:Y:S01]  /*5b40*/  HFMA2.MMA R169, -RZ, RZ, 0, 1.1920928955078125e-07 ;  /* 0x00000002ffa97435 */ /* 0x000fe200000001ff */
[----:B0-----:R-:W-:-:S02]  /*5b50*/  MOV R108, R112 ;  /* 0x00000070006c7202 */ /* 0x001fc40000000f00 */
[----:B------:R-:W-:Y:S02]  /*5b60*/  MOV R109, 0x1f ;  /* 0x0000001f006d7802 */ /* 0x000fe40000000f00 */
[----:B------:R-:W-:Y:S02]  /*5b70*/  MOV R114, 0xffffffff ;  /* 0xffffffff00727802 */ /* 0x000fe40000000f00 */
[----:B------:R-:W-:Y:S02]  /*5b80*/  MOV R104, 0x5ba0 ;  /* 0x00005ba000687802 */ /* 0x000fe40000000f00 */
[----:B------:R-:W-:Y:S05]  /*5b90*/  CALL.REL.NOINC `($__internal_33_$__cuda_sm70_shflsync_down_p) ;  /* 0x0000010000007944 */ /* 0x000fea0003c00000 */
[----:B------:R-:W-:Y:S01]  /*5ba0*/  FADD.FTZ R110, R107, R116 ;  /* 0x000000746b6e7221 */ /* 0x000fe20000010000 */
[----:B0-----:R-:W-:Y:S01]  /*5bb0*/  MOV R109, 0x1f ;  /* 0x0000001f006d7802 */ /* 0x001fe20000000f00 */
[----:B-1----:R-:W-:Y:S01]  /*5bc0*/  FADD.FTZ R112, R112, R169 ;  /* 0x000000a970707221 */ /* 0x002fe20000010000 */
[----:B------:R-:W-:Y:S01]  /*5bd0*/  HFMA2.MMA R169, -RZ, RZ, 0, 5.9604644775390625e-08 ;  /* 0x00000001ffa97435 */ /* 0x000fe200000001ff */
[----:B------:R-:W-:Y:S01]  /*5be0*/  IMAD.MOV.U32 R114, RZ, RZ, -0x1 ;  /* 0xffffffffff727424 */ /* 0x000fe200078e00ff */
[----:B------:R-:W-:Y:S02]  /*5bf0*/  MOV R108, R110 ;  /* 0x0000006e006c7202 */ /* 0x000fe40000000f00 */
[----:B------:R-:W-:-:S02]  /*5c00*/  MOV R104, 0x5c20 ;  /* 0x00005c2000687802 */ /* 0x000fc40000000f00 */
[----:B------:R-:W-:Y:S05]  /*5c10*/  CALL.REL.NOINC `($__internal_33_$__cuda_sm70_shflsync_down_p) ;  /* 0x0000008000007944 */ /* 0x000fea0003c00000 */
[----:B-1----:R-:W-:Y:S01]  /*5c20*/  MOV R111, R169 ;  /* 0x000000a9006f7202 */ /* 0x002fe20000000f00 */
[----:B------:R-:W-:Y:S01]  /*5c30*/  HFMA2.MMA R169, -RZ, RZ, 0, 5.9604644775390625e-08 ;  /* 0x00000001ffa97435 */ /* 0x000fe200000001ff */
[----:B0-----:R-:W-:-:S02]  /*5c40*/  MOV R108, R112 ;  /* 0x00000070006c7202 */ /* 0x001fc40000000f00 */
[----:B------:R-:W-:Y:S02]  /*5c50*/  MOV R109, 0x1f ;  /* 0x0000001f006d7802 */ /* 0x000fe40000000f00 */
[----:B------:R-:W-:Y:S02]  /*5c60*/  MOV R114, 0xffffffff ;  /* 0xffffffff00727802 */ /* 0x000fe40000000f00 */
[----:B------:R-:W-:Y:S02]  /*5c70*/  MOV R104, 0x5c90 ;  /* 0x00005c9000687802 */ /* 0x000fe40000000f00 */
[----:B------:R-:W-:Y:S05]  /*5c80*/  CALL.REL.NOINC `($__internal_33_$__cuda_sm70_shflsync_down_p) ;  /* 0x0000001000007944 */ /* 0x000fea0003c00000 */
[----:B01----:R-:W-:Y:S05]  /*5c90*/  BRA `(.L_x_2568) ;  /* 0xffffc86000007947 */ /* 0x003fea000383ffff */
        .weak           $__internal_33_$__cuda_sm70_shflsync_down_p
        .type           $__internal_33_$__cuda_sm70_shflsync_down_p,@function
        .size           $__internal_33_$__cuda_sm70_shflsync_down_p,(.L_x_12909 - $__internal_33_$__cuda_sm70_shflsync_down_p)
$__internal_33_$__cuda_sm70_shflsync_down_p:
[----:B------:R-:W-:Y:S01]  /*5ca0*/  HFMA2.MMA R105, -RZ, RZ, 0, 0 ;  /* 0x00000000ff697435 */ /* 0x000fe200000001ff */
[----:B------:R-:W-:Y:S04]  /*5cb0*/  WARPSYNC R114 ;  /* 0x0000007200007348 */ /* 0x000fe80003800000 */
[----:B------:R0:W1:Y:S01]  /*5cc0*/  SHFL.DOWN PT, R169, R108, R169, R109 ;  /* 0x080000a96ca97389 */ /* 0x00006200000e006d */
[----:B------:R-:W-:Y:S05]  /*5cd0*/  RET.REL.NODEC R104 `(_ZN10layer_norm13ln_bwd_kernelINS_13Kernel_traitsI6__halfS2_S2_S2_fjLj7168ELj1ELj1ELj8ELj8ENS_18Kernel_traits_baseILj7168ES2_S2_S2_S2_fjLj256EEEEELb1ELb0ELb1ELb1EEEvNS_9BwdParamsE) ;  /* 0xffffa32068007950 */ /* 0x000fea0003c3ffff */
.L_x_2569:
        /* <DEDUP_REMOVED lines=10> */
.L_x_12909:


//--------------------- .text._ZN10layer_norm13ln_bwd_kernelINS_13Kernel_traitsI6__halfS2_S2_S2_fjLj7168ELj1ELj1ELj8ELj8ENS_18Kernel_traits_baseILj7168ES2_S2_S2_S2_fjLj256EEEEELb1ELb1ELb0ELb0EEEvNS_9BwdParamsE --------------------------
	.section	.text._ZN10layer_norm13ln_bwd_kernelINS_13Kernel_traitsI6__halfS2_S2_S2_fjLj7168ELj1ELj1ELj8ELj8ENS_18Kernel_traits_baseILj7168ES2_S2_S2_S2_fjLj256EEEEELb1ELb1ELb0ELb0EEEvNS_9BwdParamsE,"ax",@progbits
	.sectioninfo	@"SHI_REGISTERS=254"
	.align	128
        .global         _ZN10layer_norm13ln_bwd_kernelINS_13Kernel_traitsI6__halfS2_S2_S2_fjLj7168ELj1ELj1ELj8ELj8ENS_18Kernel_traits_baseILj7168ES2_S2_S2_S2_fjLj256EEEEELb1ELb1ELb0ELb0EEEvNS_9BwdParamsE
        .type           _ZN10layer_norm13ln_bwd_kernelINS_13Kernel_traitsI6__halfS2_S2_S2_fjLj7168ELj1ELj1ELj8ELj8ENS_18Kernel_traits_baseILj7168ES2_S2_S2_S2_fjLj256EEEEELb1ELb1ELb0ELb0EEEvNS_9BwdParamsE,@function
        .size           _ZN10layer_norm13ln_bwd_kernelINS_13Kernel_traitsI6__halfS2_S2_S2_fjLj7168ELj1ELj1ELj8ELj8ENS_18Kernel_traits_baseILj7168ES2_S2_S2_S2_fjLj256EEEEELb1ELb1ELb0ELb0EEEvNS_9BwdParamsE,(.L_x_12910 - _ZN10layer_norm13ln_bwd_kernelINS_13Kernel_traitsI6__halfS2_S2_S2_fjLj7168ELj1ELj1ELj8ELj8ENS_18Kernel_traits_baseILj7168ES2_S2_S2_S2_fjLj256EEEEELb1ELb1ELb0ELb0EEEvNS_9BwdParamsE)
        .other          _ZN10layer_norm13ln_bwd_kernelINS_13Kernel_traitsI6__halfS2_S2_S2_fjLj7168ELj1ELj1ELj8ELj8ENS_18Kernel_traits_baseILj7168ES2_S2_S2_S2_fjLj256EEEEELb1ELb1ELb0ELb0EEEvNS_9BwdParamsE,@"STO_CUDA_ENTRY STV_DEFAULT"
_ZN10layer_norm13ln_bwd_kernelINS_13Kernel_traitsI6__halfS2_S2_S2_fjLj7168ELj1ELj1ELj8ELj8ENS_18Kernel_traits_baseILj7168ES2_S2_S2_S2_fjLj256EEEEELb1ELb1ELb0ELb0EEEvNS_9BwdParamsE:
.text._ZN10layer_norm13ln_bwd_kernelINS_13Kernel_traitsI6__halfS2_S2_S2_fjLj7168ELj1ELj1ELj8ELj8ENS_18Kernel_traits_baseILj7168ES2_S2_S2_S2_fjLj256EEEEELb1ELb1ELb0ELb0EEEvNS_9BwdParamsE:
[----:B------:R-:W-:Y:S02]  /*0000*/  MOV R1, c[0x0][0x28] ;  /* 0x00000a0000017a02 */ /* 0x000fe40000000f00 */
[----:B------:R-:W0:Y:S01]  /*0010*/  S2R R171, SR_TID.X ;  /* 0x0000000000ab7919 */ /* 0x000e220000002100 */
[----:B------:R-:W-:Y:S01]  /*0020*/  MOV R0, c[0x0][0x168] ;  /* 0x00005a0000007a02 */ /* 0x000fe20000000f00 */
[----:B------:R-:W-:-:S03]  /*0030*/  ULDC.64 UR4, c[0x0][0x118] ;  /* 0x0000460000047ab9 */ /* 0x000fc60000000a00 */
        /* <DEDUP_REMOVED lines=13> */
[----:B------:R-:W-:Y:S02]  /*0110*/  @P6 MOV R19, 0x8 ;  /* 0x0000000800136802 */ /* 0x000fe40000000f00 */
[----:B------:R-:W-:Y:S02]  /*0120*/  @P0 MOV R39, 0x8 ;  /* 0x0000000800270802 */ /* 0x000fe40000000f00 */
[----:B------:R-:W-:Y:S01]  /*0130*/  @P1 MOV R43, 0x8 ;  /* 0x00000008002b1802 */ /* 0x000fe20000000f00 */
[----:B------:R-:W-:Y:S01]  /*0140*/  @P6 IMAD.WIDE.U32 R14, R0, R19, c[0x0][0x1b0] ;  /* 0x00006c00000e6625 */ /* 0x000fe200078e0013 */
[----:B------:R-:W-:-:S02]  /*0150*/  P2R R9, PR, RZ, 0x40 ;  /* 0x00000040ff097803 */ /* 0x000fc40000000000 */
[----:B------:R-:W-:Y:S01]  /*0160*/  @P3 MOV R51, 0x8 ;  /* 0x0000000800333802 */ /* 0x000fe20000000f00 */
[C---:B------:R-:W-:Y:S01]  /*0170*/  @P6 IMAD.WIDE.U32 R18, R0.reuse, R19, c[0x0][0x1c8] ;  /* 0x0000720000126625 */ /* 0x040fe200078e0013 */
[----:B------:R-:W-:Y:S01]  /*0180*/  @P6 LOP3.LUT R0, R0, 0x100, RZ, 0xfc, !PT ;  /* 0x0000010000006812 */ /* 0x000fe200078efcff */
[----:B------:R1:W5:Y:S02]  /*0190*/  @P6 LDG.E.64 R16, [R14.64] ;  /* 0x000000040e106981 */ /* 0x000364000c1e1b00 */
[----:B------:R-:W-:Y:S01]  /*01a0*/  @P2 IMAD.MOV.U32 R47, RZ, RZ, 0x8 ;  /* 0x00000008ff2f2424 */ /* 0x000fe200078e00ff */
[----:B------:R-:W-:Y:S01]  /*01b0*/  @P4 MOV R55, 0x8 ;  /* 0x0000000800374802 */ /* 0x000fe20000000f00 */
[CC--:B------:R-:W-:Y:S01]  /*01c0*/  @P0 IMAD.WIDE.U32 R36, R0.reuse, R39.reuse, c[0x0][0x1b0] ;  /* 0x00006c0000240625 */ /* 0x0c0fe200078e0027 */
[----:B------:R-:W-:Y:S01]  /*01d0*/  P2R R9, PR, RZ, 0x20 ;  /* 0x00000020ff097803 */ /* 0x000fe20000000000 */
[----:B------:R2:W5:Y:S02]  /*01e0*/  @P6 LDG.E.64 R20, [R18.64] ;  /* 0x0000000412146981 */ /* 0x000564000c1e1b00 */
[C---:B------:R-:W-:Y:S01]  /*01f0*/  @P0 IMAD.WIDE.U32 R38, R0.reuse, R39, c[0x0][0x1c8] ;  /* 0x0000720000260625 */ /* 0x040fe200078e0027 */
[----:B------:R-:W-:Y:S01]  /*0200*/  @P0 IADD3 R0, R0, 0x100, RZ ;  /* 0x0000010000000810 */ /* 0x000fe20007ffe0ff */
[----:B------:R3:W5:Y:S04]  /*0210*/  @P0 LDG.E.64 R22, [R36.64] ;  /* 0x0000000424160981 */ /* 0x000768000c1e1b00 */
[----:B------:R3:W5:Y:S01]  /*0220*/  @P0 LDG.E.64 R24, [R38.64] ;  /* 0x0000000426180981 */ /* 0x000762000c1e1b00 */
[----:B------:R-:W-:-:S04]  /*0230*/  @P1 IMAD.WIDE.U32 R40, R0, R43, c[0x0][0x1b0] ;  /* 0x00006c0000281625 */ /* 0x000fc800078e002b */
[C---:B------:R-:W-:Y:S01]  /*0240*/  @P1 IMAD.WIDE.U32 R42, R0.reuse, R43, c[0x0][0x1c8] ;  /* 0x00007200002a1625 */ /* 0x040fe200078e002b */
[----:B------:R-:W-:Y:S01]  /*0250*/  @P1 IADD3 R0, R0, 0x100, RZ ;  /* 0x0000010000001810 */ /* 0x000fe20007ffe0ff */
[----:B------:R4:W5:Y:S04]  /*0260*/  @P1 LDG.E.64 R26, [R40.64] ;  /* 0x00000004281a1981 */ /* 0x000968000c1e1b00 */
[CC--:B------:R-:W-:Y:S01]  /*0270*/  @P2 IMAD.WIDE.U32 R44, R0.reuse, R47.reuse, c[0x0][0x1b0] ;  /* 0x00006c00002c2625 */ /* 0x0c0fe200078e002f */
[----:B------:R-:W-:Y:S01]  /*0280*/  @P5 MOV R9, 0x8 ;  /* 0x0000000800095802 */ /* 0x000fe20000000f00 */
        /* <DEDUP_REMOVED lines=64> */
[----:B---3--:R-:W0:Y:S01]  /*0690*/  LDC.U8 R169, c[0x0][0x1f0] ;  /* 0x00007c00ffa97b82 */ /* 0x008e220000000000 */
[----:B-----5:R-:W-:Y:S01]  /*06a0*/  SHF.R.U64 R155, R28, 0x10, R29 ;  /* 0x000000101c9b7819 */ /* 0x020fe2000000121d */
[----:B------:R-:W-:Y:S01]  /*06b0*/  IMAD.MOV.U32 R146, RZ, RZ, R33 ;  /* 0x000000ffff927224 */ /* 0x000fe200078e0021 */
[----:B------:R-:W-:Y:S01]  /*06c0*/  MOV R154, R29 ;  /* 0x0000001d009a7202 */ /* 0x000fe20000000f00 */
[----:B------:R-:W-:Y:S01]  /*06d0*/  IMAD.MOV.U32 R166, RZ, RZ, R17 ;  /* 0x000000ffffa67224 */ /* 0x000fe200078e0011 */
[----:B------:R-:W-:Y:S01]  /*06e0*/  SHF.R.U32.HI R153, RZ, 0x10, R29 ;  /* 0x00000010ff997819 */ /* 0x000fe2000001161d */
[----:B------:R-:W-:Y:S01]  /*06f0*/  IMAD.MOV.U32 R156, RZ, RZ, R28 ;  /* 0x000000ffff9c7224 */ /* 0x000fe200078e001c */
[----:B------:R-:W-:Y:S01]  /*0700*/  MOV R152, R30 ;  /* 0x0000001e00987202 */ /* 0x000fe20000000f00 */
        /* <DEDUP_REMOVED lines=52> */
[----:B------:R-:W-:Y:S01]  /*0a50*/  IMAD.MOV.U32 R24, RZ, RZ, R6 ;  /* 0x000000ffff187224 */ /* 0x000fe200078e0006 */
        /* <DEDUP_REMOVED lines=11> */
[----:B------:R-:W-:Y:S01]  /*0b10*/  IMAD.MOV.U32 R12, RZ, RZ, 0x1 ;  /* 0x00000001ff0c7424 */ /* 0x000fe200078e00ff */
        /* <DEDUP_REMOVED lines=42> */
.L_x_2608:
[----:B------:R-:W-:Y:S02]  /*0dc0*/  ISETP.NE.U32.AND P5, PT, RZ, c[0x0][0x1c0], PT ;  /* 0x00007000ff007a0c */ /* 0x000fe40003fa5070 */
[----:B------:R-:W-:-:S02]  /*0dd0*/  SHF.R.S32.HI R9, RZ, 0x1f, R170 ;  /* 0x0000001fff097819 */ /* 0x000fc400000114aa */
[----:B------:R-:W-:Y:S02]  /*0de0*/  ISETP.NE.AND.EX P5, PT, RZ, c[0x0][0x1c4], PT, P5 ;  /* 0x00007100ff007a0c */ /* 0x000fe40003fa5350 */
[----:B------:R-:W-:Y:S02]  /*0df0*/  SHF.R.U32.HI R126, RZ, 0x5, R171 ;  /* 0x00000005ff7e7819 */ /* 0x000fe400000116ab */
[----:B------:R-:W-:Y:S02]  /*0e00*/  MOV R125, 0x4 ;  /* 0x00000004007d7802 */ /* 0x000fe40000000f00 */
        /* <DEDUP_REMOVED lines=36> */
[----:B------:R-:W3:Y:S01]  /*1050*/  LDG.E.64 R124, [R124.64] ;  /* 0x000000047c7c7981 */ /* 0x000ee2000c1e1b00 */
[----:B------:R-:W-:-:S04]  /*1060*/  ISETP.NE.AND P5, PT, R169, RZ, PT ;  /* 0x000000ffa900720c */ /* 0x000fc80003fa5270 */
[----:B-----5:R-:W-:Y:S02]  /*1070*/  FSEL R136, R130, RZ, !P5 ;  /* 0x000000ff82887208 */ /* 0x020fe40006800000 */
[----:B-1----:R-:W-:Y:S02]  /*1080*/  IADD3 R134, R9, 0x100, RZ ;  /* 0x0000010009867810 */ /* 0x002fe40007ffe0ff */
[----:B---3--:R-:W-:Y:S01]  /*1090*/  SHF.R.U64 R186, R124, 0x10, R125 ;  /* 0x000000107cba7819 */ /* 0x008fe2000000127d */
[----:B------:R-:W-:Y:S01]  /*10a0*/  HADD2.F32 R137, -RZ, R124.H0_H0 ;  /* 0x2000007cff897230 */ /* 0x000fe20000004100 */
[----:B--2---:R-:W-:-:S03]  /*10b0*/  MOV R127, R128 ;  /* 0x00000080007f7202 */ /* 0x004fc60000000f00 */
[----:B------:R-:W-:Y:S01]  /*10c0*/  HADD2.F32 R135, -RZ, R186.H0_H0 ;  /* 0x200000baff877230 */ /* 0x000fe20000004100 */
[----:B------:R-:W-:Y:S02]  /*10d0*/  SHF.R.U32.HI R138, RZ, 0x10, R125 ;  /* 0x00000010ff8a7819 */ /* 0x000fe4000001167d */
[----:B------:R-:W-:Y:S01]  /*10e0*/  SHF.R.U64 R204, R128, 0x10, R129 ;  /* 0x0000001080cc7819 */ /* 0x000fe20000001281 */
[C---:B------:R-:W-:Y:S01]  /*10f0*/  FADD.FTZ R137, -R136.reuse, R137 ;  /* 0x0000008988897221 */ /* 0x040fe20000010100 */
[----:B------:R-:W-:Y:S01]  /*1100*/  HADD2.F32 R127, -RZ, R127.H0_H0 ;  /* 0x2000007fff7f7230 */ /* 0x000fe20000004100 */
[----:B------:R-:W-:Y:S01]  /*1110*/  FADD.FTZ R135, -R136, R135 ;  /* 0x0000008788877221 */ /* 0x000fe20000010100 */
[----:B------:R-:W-:Y:S01]  /*1120*/  HADD2.F32 R139, -RZ, R125.H0_H0 ;  /* 0x2000007dff8b7230 */ /* 0x000fe20000004100 */
[----:B------:R-:W-:Y:S01]  /*1130*/  MOV R131, R129 ;  /* 0x0000008100837202 */ /* 0x000fe20000000f00 */
[----:B------:R-:W-:Y:S01]  /*1140*/  HADD2.F32 R125, -RZ, R138.H0_H0 ;  /* 0x2000008aff7d7230 */ /* 0x000fe20000004100 */
[C---:B------:R-:W-:Y:S01]  /*1150*/  FMUL.FTZ R207, R10.reuse, R137 ;  /* 0x000000890acf7220 */ /* 0x040fe20000410000 */
[----:B------:R-:W-:Y:S01]  /*1160*/  HADD2.F32 R204, -RZ, R204.H0_H0 ;  /* 0x200000ccffcc7230 */ /* 0x000fe20000004100 */
[----:B------:R-:W-:-:S02]  /*1170*/  FMUL.FTZ R206, R10, R135 ;  /* 0x000000870ace7220 */ /* 0x000fc40000410000 */
[-C--:B------:R-:W-:Y:S01]  /*1180*/  FMUL.FTZ R205, R168, R127.reuse ;  /* 0x0000007fa8cd7220 */ /* 0x080fe20000410000 */
[----:B------:R-:W-:Y:S01]  /*1190*/  SHF.R.U32.HI R124, RZ, 0x10, R129 ;  /* 0x00000010ff7c7819 */ /* 0x000fe20000011681 */
[----:B------:R-:W-:Y:S01]  /*11a0*/  FADD.FTZ R201, -R136, R125 ;  /* 0x0000007d88c97221 */ /* 0x000fe20000010100 */
[----:B------:R-:W-:Y:S01]  /*11b0*/  HADD2.F32 R131, -RZ, R131.H0_H0 ;  /* 0x20000083ff837230 */ /* 0x000fe20000004100 */
[----:B------:R-:W-:Y:S02]  /*11c0*/  FADD.FTZ R92, R92, R127 ;  /* 0x0000007f5c5c7221 */ /* 0x000fe40000010000 */
[----:B------:R-:W-:Y:S02]  /*11d0*/  FFMA.FTZ R120, R207, R127, R120 ;  /* 0x0000007fcf787223 */ /* 0x000fe40000010078 */
[----:B------:R-:W-:Y:S02]  /*11e0*/  FADD.FTZ R93, R93, R204 ;  /* 0x000000cc5d5d7221 */ /* 0x000fe40000010000 */
[----:B------:R-:W-:-:S02]  /*11f0*/  FFMA.FTZ R121, R206, R204, R121 ;  /* 0x000000ccce797223 */ /* 0x000fc40000010079 */
[----:B------:R-:W-:Y:S02]  /*1200*/  FADD.FTZ R139, -R136, R139 ;  /* 0x0000008b888b7221 */ /* 0x000fe40000010100 */
[----:B------:R-:W-:Y:S02]  /*1210*/  FMUL.FTZ R204, R167, R204 ;  /* 0x000000cca7cc7220 */ /* 0x000fe40000410000 */
[----:B------:R-:W-:Y:S02]  /*1220*/  FADD.FTZ R125, RZ, R205 ;  /* 0x000000cdff7d7221 */ /* 0x000fe40000010000 */
[----:B------:R-:W-:Y:S01]  /*1230*/  FFMA.FTZ R127, R207, R205, RZ ;  /* 0x000000cdcf7f7223 */ /* 0x000fe200000100ff */
[----:B------:R-:W-:Y:S01]  /*1240*/  HADD2.F32 R124, -RZ, R124.H0_H0 ;  /* 0x2000007cff7c7230 */ /* 0x000fe20000004100 */
[----:B------:R-:W-:Y:S02]  /*1250*/  FMUL.FTZ R203, R10, R139 ;  /* 0x0000008b0acb7220 */ /* 0x000fe40000410000 */
[----:B------:R-:W-:-:S02]  /*1260*/  FMUL.FTZ R202, R166, R131 ;  /* 0x00000083a6ca7220 */ /* 0x000fc40000410000 */
        /* <DEDUP_REMOVED lines=10> */
[----:B------:R-:W-:Y:S02]  /*1310*/  FADD.FTZ R131, R125, R200 ;  /* 0x000000c87d837221 */ /* 0x000fe40000010000 */
[----:B------:R-:W-:-:S02]  /*1320*/  FFMA.FTZ R127, R201, R200, R127 ;  /* 0x000000c8c97f7223 */ /* 0x000fc4000001007f */
.L_x_2572:
[----:B0-----:R-:W-:Y:S05]  /*1330*/  BSYNC B0 ;  /* 0x0000000000007941 */ /* 0x001fea0003800000 */
.L_x_2571:
        /* <DEDUP_REMOVED lines=18> */
[----:B------:R-:W-:Y:S02]  /*1460*/  IADD3 R134, R134, 0x100, RZ ;  /* 0x0000010086867810 */ /* 0x000fe40007ffe0ff */
[----:B--2---:R-:W-:Y:S02]  /*1470*/  MOV R135, R128 ;  /* 0x0000008000877202 */ /* 0x004fe40000000f00 */
[--C-:B---3--:R-:W-:Y:S02]  /*1480*/  SHF.R.U64 R186, R124, 0x10, R125.reuse ;  /* 0x000000107cba7819 */ /* 0x108fe4000000127d */
[----:B------:R-:W-:Y:S02]  /*1490*/  SHF.R.U32.HI R139, RZ, 0x10, R125 ;  /* 0x00000010ff8b7819 */ /* 0x000fe4000001167d */
[----:B------:R-:W-:Y:S01]  /*14a0*/  SHF.R.U64 R187, R128, 0x10, R129 ;  /* 0x0000001080bb7819 */ /* 0x000fe20000001281 */
[----:B------:R-:W-:-:S02]  /*14b0*/  HADD2.F32 R128, -RZ, R186.H0_H0 ;  /* 0x200000baff807230 */ /* 0x000fc40000004100 */
[----:B-1----:R-:W-:Y:S02]  /*14c0*/  HADD2.F32 R136, -RZ, R124.H0_H0 ;  /* 0x2000007cff887230 */ /* 0x002fe40000004100 */
[----:B------:R-:W-:Y:S02]  /*14d0*/  HADD2.F32 R137, -RZ, R125.H0_H0 ;  /* 0x2000007dff897230 */ /* 0x000fe40000004100 */
[----:B------:R-:W-:Y:S01]  /*14e0*/  HADD2.F32 R124, -RZ, R139.H0_H0 ;  /* 0x2000008bff7c7230 */ /* 0x000fe20000004100 */
[C---:B------:R-:W-:Y:S01]  /*14f0*/  FADD.FTZ R125, -R193.reuse, R128 ;  /* 0x00000080c17d7221 */ /* 0x040fe20000010100 */
[----:B------:R-:W-:Y:S01]  /*1500*/  HADD2.F32 R135, -RZ, R135.H0_H0 ;  /* 0x20000087ff877230 */ /* 0x000fe20000004100 */
[C---:B------:R-:W-:Y:S02]  /*1510*/  FADD.FTZ R199, -R193.reuse, R136 ;  /* 0x00000088c1c77221 */ /* 0x040fe40000010100 */
[C---:B------:R-:W-:Y:S02]  /*1520*/  FADD.FTZ R137, -R193.reuse, R137 ;  /* 0x00000089c1897221 */ /* 0x040fe40000010100 */
[----:B------:R-:W-:Y:S01]  /*1530*/  FADD.FTZ R193, -R193, R124 ;  /* 0x0000007cc1c17221 */ /* 0x000fe20000010100 */
[----:B------:R-:W-:Y:S01]  /*1540*/  HADD2.F32 R124, -RZ, R187.H0_H0 ;  /* 0x200000bbff7c7230 */ /* 0x000fe20000004100 */
[----:B------:R-:W-:-:S02]  /*1550*/  IMAD.MOV.U32 R138, RZ, RZ, R129 ;  /* 0x000000ffff8a7224 */ /* 0x000fc400078e0081 */
        /* <DEDUP_REMOVED lines=27> */
.L_x_2574:
[----:B0-----:R-:W-:Y:S05]  /*1710*/  BSYNC B0 ;  /* 0x0000000000007941 */ /* 0x001fea0003800000 */
.L_x_2573:
        /* <DEDUP_REMOVED lines=30> */
[C---:B------:R-:W-:Y:S01]  /*1900*/  FADD.FTZ R137, -R183.reuse, R137 ;  /* 0x00000089b7897221 */ /* 0x040fe20000010100 */
[----:B------:R-:W-:Y:S01]  /*1910*/  MOV R138, R129 ;  /* 0x00000081008a7202 */ /* 0x000fe20000000f00 */
[----:B------:R-:W-:Y:S01]  /*1920*/  FADD.FTZ R183, -R183, R124 ;  /* 0x0000007cb7b77221 */ /* 0x000fe20000010100 */
[----:B------:R-:W-:Y:S01]  /*1930*/  HADD2.F32 R124, -RZ, R185.H0_H0 ;  /* 0x200000b9ff7c7230 */ /* 0x000fe20000004100 */
        /* <DEDUP_REMOVED lines=27> */
.L_x_2576:
[----:B0-----:R-:W-:Y:S05]  /*1af0*/  BSYNC B0 ;  /* 0x0000000000007941 */ /* 0x001fea0003800000 */
.L_x_2575:
        /* <DEDUP_REMOVED lines=30> */
[----:B0-----:R-:W-:Y:S01]  /*1ce0*/  FADD.FTZ R133, -R211, R124 ;  /* 0x0000007cd3857221 */ /* 0x001fe20000010100 */
[----:B------:R-:W-:Y:S01]  /*1cf0*/  HADD2.F32 R124, -RZ, R208.H0_H0 ;  /* 0x200000d0ff7c7230 */ /* 0x000fe20000004100 */
[----:B------:R-:W-:-:S02]  /*1d00*/  IMAD.MOV.U32 R138, RZ, RZ, R129 ;  /* 0x000000ffff8a7224 */ /* 0x000fc400078e0081 */
[C---:B------:R-:W-:Y:S02]  /*1d10*/  FMUL.FTZ R208, R10.reuse, R125 ;  /* 0x0000007d0ad07220 */ /* 0x040fe40000410000 */
[----:B------:R-:W-:Y:S02]  /*1d20*/  FMUL.FTZ R209, R10, R209 ;  /* 0x000000d10ad17220 */ /* 0x000fe40000410000 */
[----:B------:R-:W-:Y:S01]  /*1d30*/  FMUL.FTZ R210, R156, R135 ;  /* 0x000000879cd27220 */ /* 0x000fe20000410000 */
[----:B------:R-:W-:Y:S01]  /*1d40*/  SHF.R.U32.HI R187, RZ, 0x10, R129 ;  /* 0x00000010ffbb7819 */ /* 0x000fe20000011681 */
[----:B------:R-:W-:Y:S01]  /*1d50*/  HADD2.F32 R129, -RZ, R138.H0_H0 ;  /* 0x2000008aff817230 */ /* 0x000fe20000004100 */
[----:B------:R-:W-:Y:S02]  /*1d60*/  FADD.FTZ R81, R81, R124 ;  /* 0x0000007c51517221 */ /* 0x000fe40000010000 */
[-C--:B------:R-:W-:Y:S02]  /*1d70*/  FFMA.FTZ R109, R208, R124.reuse, R109 ;  /* 0x0000007cd06d7223 */ /* 0x080fe4000001006d */
[----:B------:R-:W-:-:S02]  /*1d80*/  FMUL.FTZ R213, R155, R124 ;  /* 0x0000007c9bd57220 */ /* 0x000fc40000410000 */
[----:B------:R-:W-:Y:S02]  /*1d90*/  FADD.FTZ R137, -R211, R137 ;  /* 0x00000089d3897221 */ /* 0x000fe40000010100 */
[----:B------:R-:W-:Y:S02]  /*1da0*/  FADD.FTZ R124, R131, R210 ;  /* 0x000000d2837c7221 */ /* 0x000fe40000010000 */
[----:B------:R-:W-:Y:S01]  /*1db0*/  FFMA.FTZ R127, R209, R210, R127 ;  /* 0x000000d2d17f7223 */ /* 0x000fe2000001007f */
        /* <DEDUP_REMOVED lines=17> */
.L_x_2578:
[----:B------:R-:W-:Y:S05]  /*1ed0*/  BSYNC B0 ;  /* 0x0000000000007941 */ /* 0x000fea0003800000 */
.L_x_2577:
        /* <DEDUP_REMOVED lines=29> */
[C---:B------:R-:W-:Y:S01]  /*20b0*/  FADD.FTZ R217, -R219.reuse, R136 ;  /* 0x00000088dbd97221 */ /* 0x040fe20000010100 */
[----:B------:R-:W-:Y:S01]  /*20c0*/  MOV R138, R129 ;  /* 0x00000081008a7202 */ /* 0x000fe20000000f00 */
[----:B0-----:R-:W-:Y:S01]  /*20d0*/  FADD.FTZ R133, -R219, R124 ;  /* 0x0000007cdb857221 */ /* 0x001fe20000010100 */
[----:B------:R-:W-:Y:S01]  /*20e0*/  HADD2.F32 R124, -RZ, R216.H0_H0 ;  /* 0x200000d8ff7c7230 */ /* 0x000fe20000004100 */
[----:B------:R-:W-:-:S02]  /*20f0*/  FMUL.FTZ R216, R10, R125 ;  /* 0x0000007d0ad87220 */ /* 0x000fc40000410000 */
[----:B------:R-:W-:Y:S02]  /*2100*/  FMUL.FTZ R217, R10, R217 ;  /* 0x000000d90ad97220 */ /* 0x000fe40000410000 */
[----:B------:R-:W-:Y:S01]  /*2110*/  FMUL.FTZ R218, R152, R135 ;  /* 0x0000008798da7220 */ /* 0x000fe20000410000 */
[----:B------:R-:W-:Y:S01]  /*2120*/  SHF.R.U32.HI R187, RZ, 0x10, R129 ;  /* 0x00000010ffbb7819 */ /* 0x000fe20000011681 */
[----:B------:R-:W-:Y:S01]  /*2130*/  HADD2.F32 R129, -RZ, R138.H0_H0 ;  /* 0x2000008aff817230 */ /* 0x000fe20000004100 */
[----:B------:R-:W-:Y:S02]  /*2140*/  FADD.FTZ R77, R77, R124 ;  /* 0x0000007c4d4d7221 */ /* 0x000fe40000010000 */
[-C--:B------:R-:W-:Y:S02]  /*2150*/  FFMA.FTZ R105, R216, R124.reuse, R105 ;  /* 0x0000007cd8697223 */ /* 0x080fe40000010069 */
[----:B------:R-:W-:Y:S02]  /*2160*/  FMUL.FTZ R221, R151, R124 ;  /* 0x0000007c97dd7220 */ /* 0x000fe40000410000 */
[----:B------:R-:W-:-:S02]  /*2170*/  FADD.FTZ R137, -R219, R137 ;  /* 0x00000089db897221 */ /* 0x000fc40000010100 */
[----:B------:R-:W-:Y:S02]  /*2180*/  FADD.FTZ R124, R131, R218 ;  /* 0x000000da837c7221 */ /* 0x000fe40000010000 */
[----:B------:R-:W-:Y:S01]  /*2190*/  FFMA.FTZ R127, R217, R218, R127 ;  /* 0x000000dad97f7223 */ /* 0x000fe2000001007f */
        /* <DEDUP_REMOVED lines=17> */
.L_x_2580:
[----:B------:R-:W-:Y:S05]  /*22b0*/  BSYNC B0 ;  /* 0x0000000000007941 */ /* 0x000fea0003800000 */
.L_x_2579:
        /* <DEDUP_REMOVED lines=61> */
.L_x_2582:
[----:B------:R-:W-:Y:S05]  /*2690*/  BSYNC B0 ;  /* 0x0000000000007941 */ /* 0x000fea0003800000 */
.L_x_2581:
        /* <DEDUP_REMOVED lines=19> */
[--C-:B0-----:R-:W-:Y:S02]  /*27d0*/  SHF.R.U32.HI R136, RZ, 0x10, R125.reuse ;  /* 0x00000010ff887819 */ /* 0x101fe4000001167d */
[----:B------:R-:W-:Y:S01]  /*27e0*/  SHF.R.U64 R138, R124, 0x10, R125 ;  /* 0x000000107c8a7819 */ /* 0x000fe2000000127d */
[----:B------:R-:W-:Y:S01]  /*27f0*/  HADD2.F32 R139, -RZ, R125.H0_H0 ;  /* 0x2000007dff8b7230 */ /* 0x000fe20000004100 */
[--C-:B--2---:R-:W-:Y:S01]  /*2800*/  SHF.R.U64 R187, R128, 0x10, R129.reuse ;  /* 0x0000001080bb7819 */ /* 0x104fe20000001281 */
[----:B------:R-:W-:Y:S01]  /*2810*/  HADD2.F32 R125, -RZ, R136.H0_H0 ;  /* 0x20000088ff7d7230 */ /* 0x000fe20000004100 */
[----:B------:R-:W-:Y:S02]  /*2820*/  MOV R135, R129 ;  /* 0x0000008100877202 */ /* 0x000fe40000000f00 */
[----:B------:R-:W-:Y:S01]  /*2830*/  SHF.R.U32.HI R186, RZ, 0x10, R129 ;  /* 0x00000010ffba7819 */ /* 0x000fe20000011681 */
[----:B------:R-:W-:Y:S01]  /*2840*/  HADD2.F32 R129, -RZ, R138.H0_H0 ;  /* 0x2000008aff817230 */ /* 0x000fe20000004100 */
[----:B------:R-:W-:Y:S01]  /*2850*/  MOV R134, R128 ;  /* 0x0000008000867202 */ /* 0x000fe20000000f00 */
[----:B------:R-:W-:Y:S01]  /*2860*/  HADD2.F32 R137, -RZ, R124.H0_H0 ;  /* 0x2000007cff897230 */ /* 0x000fe20000004100 */
[----:B------:R-:W-:-:S02]  /*2870*/  FADD.FTZ R239, -R130, R125 ;  /* 0x0000007d82ef7221 */ /* 0x000fc40000010100 */
[C---:B------:R-:W-:Y:S01]  /*2880*/  FADD.FTZ R129, -R130.reuse, R129 ;  /* 0x0000008182817221 */ /* 0x040fe20000010100 */
[----:B------:R-:W-:Y:S01]  /*2890*/  HADD2.F32 R125, -RZ, R134.H0_H0 ;  /* 0x20000086ff7d7230 */ /* 0x000fe20000004100 */
        /* <DEDUP_REMOVED lines=9> */
[----:B------:R-:W-:Y:S02]  /*2930*/  FADD.FTZ R139, -R130, R139 ;  /* 0x0000008b828b7221 */ /* 0x000fe40000010100 */
[----:B------:R-:W-:Y:S02]  /*2940*/  FADD.FTZ R124, R131, R234 ;  /* 0x000000ea837c7221 */ /* 0x000fe40000010000 */
[----:B------:R-:W-:Y:S01]  /*2950*/  FFMA.FTZ R127, R233, R234, R127 ;  /* 0x000000eae97f7223 */ /* 0x000fe2000001007f */
[----:B------:R-:W-:Y:S01]  /*2960*/  HADD2.F32 R128, -RZ, R186.H0_H0 ;  /* 0x200000baff807230 */ /* 0x000fe20000004100 */
        /* <DEDUP_REMOVED lines=16> */
.L_x_2584:
[----:B-1----:R-:W-:Y:S05]  /*2a70*/  BSYNC B0 ;  /* 0x0000000000007941 */ /* 0x002fea0003800000 */
.L_x_2583:
[----:B------:R-:W-:Y:S01]  /*2a80*/  LOP3.LUT P5, RZ, R171, 0x1f, RZ, 0xc0, !PT ;  /* 0x0000001fabff7812 */ /* 0x000fe200078ac0ff */
[----:B------:R-:W-:Y:S10]  /*2a90*/  BRA.DIV ~URZ, `(.L_x_2585) ;  /* 0x000034827f007947 */ /* 0x000ff4000b800000 */
[----:B------:R0:W1:Y:S02]  /*2aa0*/  SHFL.DOWN PT, R128, R131, 0x10, 0x1f ;  /* 0x0a001f0083807f89 */ /* 0x00006400000e0000 */
.L_x_2609:
        /* <DEDUP_REMOVED lines=18> */
.L_x_2610:
        /* <DEDUP_REMOVED lines=40> */
[----:B------:R-:W-:-:S04]  /*2e50*/  FADD.FTZ R129, R204, -R127 ;  /* 0x8000007fcc817221 */ /* 0x000fc80000010000 */
[----:B------:R-:W-:-:S04]  /*2e60*/  FMUL.FTZ R128, R10, R129 ;  /* 0x000000810a807220 */ /* 0x000fc80000410000 */
[----:B------:R-:W-:Y:S01]  /*2e70*/  @P5 MOV R126, R248 ;  /* 0x000000f8007e5202 */ /* 0x000fe20000000f00 */
[--C-:B------:R-:W-:Y:S01]  /*2e80*/  @P5 IMAD.MOV.U32 R124, RZ, RZ, R249.reuse ;  /* 0x000000ffff7c5224 */ /* 0x100fe200078e00f9 */
[----:B------:R-:W-:-:S03]  /*2e90*/  @P5 SHF.R.U64 R131, R248, 0x10, R249 ;  /* 0x00000010f8835819 */ /* 0x000fc600000012f9 */
[----:B------:R-:W-:Y:S01]  /*2ea0*/  @P5 HADD2.F32 R127, -RZ, R126.H0_H0 ;  /* 0x2000007eff7f5230 */ /* 0x000fe20000004100 */
[----:B------:R-:W-:Y:S01]  /*2eb0*/  FMUL.FTZ R126, R10, R125 ;  /* 0x0000007d0a7e7220 */ /* 0x000fe20000410000 */
[----:B------:R-:W-:Y:S01]  /*2ec0*/  @P5 HADD2.F32 R131, -RZ, R131.H0_H0 ;  /* 0x20000083ff835230 */ /* 0x000fe20000004100 */
[-C--:B------:R-:W-:Y:S02]  /*2ed0*/  FFMA.FTZ R125, R203, R132.reuse, R135 ;  /* 0x00000084cb7d7223 */ /* 0x080fe40000010087 */
[----:B------:R-:W-:Y:S02]  /*2ee0*/  @P5 FADD.FTZ R126, R126, R127 ;  /* 0x0000007f7e7e5221 */ /* 0x000fe40000010000 */
[----:B------:R-:W-:Y:S02]  /*2ef0*/  FFMA.FTZ R127, R201, R132, R135 ;  /* 0x00000084c97f7223 */ /* 0x000fe40000010087 */
[----:B------:R-:W-:Y:S02]  /*2f00*/  FADD.FTZ R125, R202, -R125 ;  /* 0x8000007dca7d7221 */ /* 0x000fe40000010000 */
[----:B------:R-:W-:Y:S01]  /*2f10*/  FADD.FTZ R129, R200, -R127 ;  /* 0x8000007fc8817221 */ /* 0x000fe20000010000 */
[----:B------:R-:W-:Y:S01]  /*2f20*/  @P5 HADD2.F32 R127, -RZ, R124.H0_H0 ;  /* 0x2000007cff7f5230 */ /* 0x000fe20000004100 */
[----:B------:R-:W-:-:S02]  /*2f30*/  FMUL.FTZ R138, R10, R125 ;  /* 0x0000007d0a8a7220 */ /* 0x000fc40000410000 */
[----:B------:R-:W-:-:S04]  /*2f40*/  IMAD.WIDE.U32 R124, R9, R136, c[0x0][0x170] ;  /* 0x00005c00097c7625 */ /* 0x000fc800078e0088 */
[----:B------:R-:W-:Y:S01]  /*2f50*/  @P5 FADD.FTZ R128, R128, R131 ;  /* 0x0000008380805221 */ /* 0x000fe20000010000 */
[----:B------:R-:W-:Y:S01]  /*2f60*/  @P5 SHF.R.U32.HI R131, RZ, 0x10, R249 ;  /* 0x00000010ff835819 */ /* 0x000fe200000116f9 */
[----:B------:R-:W2:Y:S01]  /*2f70*/  LDG.E.64 R124, [R124.64] ;  /* 0x000000047c7c7981 */ /* 0x000ea2000c1e1b00 */
[----:B------:R-:W-:Y:S02]  /*2f80*/  FMUL.FTZ R186, R10, R129 ;  /* 0x000000810aba7220 */ /* 0x000fe40000410000 */
[----:B------:R-:W-:Y:S01]  /*2f90*/  @P5 FADD.FTZ R138, R138, R127 ;  /* 0x0000007f8a8a5221 */ /* 0x000fe20000010000 */
[----:B------:R-:W-:-:S05]  /*2fa0*/  @P5 HADD2.F32 R131, -RZ, R131.H0_H0 ;  /* 0x20000083ff835230 */ /* 0x000fca0000004100 */
[----:B------:R-:W-:Y:S01]  /*2fb0*/  @P5 FADD.FTZ R186, R186, R131 ;  /* 0x00000083baba5221 */ /* 0x000fe20000010000 */
[----:B------:R-:W-:Y:S01]  /*2fc0*/  LOP3.LUT P5, RZ, R7, 0xff, RZ, 0xc0, !PT ;  /* 0x000000ff07ff7812 */ /* 0x000fe200078ac0ff */
[----:B------:R-:W-:Y:S01]  /*2fd0*/  FMUL.FTZ R127, R126, R11 ;  /* 0x0000000b7e7f7220 */ /* 0x000fe20000410000 */
[----:B------:R-:W-:-:S03]  /*2fe0*/  HFMA2.MMA R131, -RZ, RZ, 0, 0 ;  /* 0x00000000ff837435 */ /* 0x000fc600000001ff */
[----:B------:R-:W-:Y:S01]  /*2ff0*/  FMUL.FTZ R130, R127, c[0x0][0x1e8] ;  /* 0x00007a007f827a20 */ /* 0x000fe20000410000 */
[----:B------:R-:W-:-:S07]  /*3000*/  MOV R127, RZ ;  /* 0x000000ff007f7202 */ /* 0x000fce0000000f00 */
[----:B------:R-:W-:Y:S01]  /*3010*/  @P5 FMUL.FTZ R127, R140, R130 ;  /* 0x000000828c7f5220 */ /* 0x000fe20000410000 */
[----:B------:R-:W-:Y:S02]  /*3020*/  HFMA2.MMA R134, -RZ, RZ, 0, 0 ;  /* 0x00000000ff867435 */ /* 0x000fe400000001ff */
[----:B------:R-:W-:Y:S02]  /*3030*/  HFMA2.MMA R137, -RZ, RZ, 0, 0 ;  /* 0x00000000ff897435 */ /* 0x000fe400000001ff */
[----:B------:R-:W-:Y:S01]  /*3040*/  HFMA2.MMA R139, -RZ, RZ, 0, 0 ;  /* 0x00000000ff8b7435 */ /* 0x000fe200000001ff */
[----:B------:R-:W-:Y:S01]  /*3050*/  F2F.F16.F32 R127, R127 ;  /* 0x0000007f007f7304 */ /* 0x000fe20000200800 */
[----:B--2---:R-:W-:-:S05]  /*3060*/  @P5 MOV R129, R124 ;  /* 0x0000007c00815202 */ /* 0x004fca0000000f00 */
[----:B------:R-:W-:-:S05]  /*3070*/  @P5 HADD2.F32 R129, -RZ, R129.H0_H0 ;  /* 0x20000081ff815230 */ /* 0x000fca0000004100 */
[----:B------:R-:W-:Y:S01]  /*3080*/  @P5 FMUL.FTZ R131, R130, R129 ;  /* 0x0000008182835220 */ /* 0x000fe20000410000 */
[----:B------:R-:W-:-:S13]  /*3090*/  LOP3.LUT P5, RZ, R7, 0xff00, RZ, 0xc0, !PT ;  /* 0x0000ff0007ff7812 */ /* 0x000fda00078ac0ff */
[----:B------:R-:W-:Y:S01]  /*30a0*/  @P5 SHF.R.U64 R129, R124, 0x10, R125 ;  /* 0x000000107c815819 */ /* 0x000fe2000000127d */
[----:B------:R-:W-:-:S04]  /*30b0*/  FMUL.FTZ R124, R128, R11 ;  /* 0x0000000b807c7220 */ /* 0x000fc80000410000 */
[----:B------:R-:W-:Y:S01]  /*30c0*/  @P5 HADD2.F32 R129, -RZ, R129.H0_H0 ;  /* 0x20000081ff815230 */ /* 0x000fe20000004100 */
[----:B------:R-:W-:-:S04]  /*30d0*/  FMUL.FTZ R124, R124, c[0x0][0x1e8] ;  /* 0x00007a007c7c7a20 */ /* 0x000fc80000410000 */
[----:B------:R-:W-:Y:S02]  /*30e0*/  @P5 FMUL.FTZ R134, R124, R129 ;  /* 0x000000817c865220 */ /* 0x000fe40000410000 */
[----:B------:R-:W-:Y:S02]  /*30f0*/  IMAD.MOV.U32 R129, RZ, RZ, RZ ;  /* 0x000000ffff817224 */ /* 0x000fe400078e00ff */
[----:B------:R-:W-:Y:S01]  /*3100*/  @P5 FMUL.FTZ R129, R39, R124 ;  /* 0x0000007c27815220 */ /* 0x000fe20000410000 */
[----:B------:R-:W-:Y:S01]  /*3110*/  LOP3.LUT P5, RZ, R7, 0xff000000, RZ, 0xc0, !PT ;  /* 0xff00000007ff7812 */ /* 0x000fe200078ac0ff */
[----:B------:R-:W-:Y:S01]  /*3120*/  FMUL.FTZ R124, R186, R11 ;  /* 0x0000000bba7c7220 */ /* 0x000fe20000410000 */
[----:B------:R-:W-:-:S03]  /*3130*/  MOV R130, RZ ;  /* 0x000000ff00827202 */ /* 0x000fc60000000f00 */
[----:B------:R-:W-:-:S08]  /*3140*/  FMUL.FTZ R124, R124, c[0x0][0x1e8] ;  /* 0x00007a007c7c7a20 */ /* 0x000fd00000410000 */
[----:B------:R-:W-:-:S05]  /*3150*/  @P5 SHF.R.U32.HI R135, RZ, 0x10, R125 ;  /* 0x00000010ff875819 */ /* 0x000fca000001167d */
[----:B------:R-:W-:Y:S01]  /*3160*/  @P5 HADD2.F32 R135, -RZ, R135.H0_H0 ;  /* 0x20000087ff875230 */ /* 0x000fe20000004100 */
[----:B------:R-:W-:-:S04]  /*3170*/  @P5 FMUL.FTZ R137, R37, R124 ;  /* 0x0000007c25895220 */ /* 0x000fc80000410000 */
[----:B------:R-:W-:Y:S01]  /*3180*/  @P5 FMUL.FTZ R130, R124, R135 ;  /* 0x000000877c825220 */ /* 0x000fe20000410000 */
[----:B------:R-:W-:Y:S01]  /*3190*/  LOP3.LUT P5, RZ, R7, 0xff0000, RZ, 0xc0, !PT ;  /* 0x00ff000007ff7812 */ /* 0x000fe200078ac0ff */
[----:B------:R-:W-:-:S04]  /*31a0*/  FMUL.FTZ R124, R138, R11 ;  /* 0x0000000b8a7c7220 */ /* 0x000fc80000410000 */
[----:B------:R-:W-:Y:S01]  /*31b0*/  FMUL.FTZ R124, R124, c[0x0][0x1e8] ;  /* 0x00007a007c7c7a20 */ /* 0x000fe20000410000 */
[----:B------:R-:W-:-:S07]  /*31c0*/  MOV R135, RZ ;  /* 0x000000ff00877202 */ /* 0x000fce0000000f00 */
[----:B------:R-:W-:Y:S01]  /*31d0*/  @P5 HADD2.F32 R125, -RZ, R125.H0_H0 ;  /* 0x2000007dff7d5230 */ /* 0x000fe20000004100 */
[----:B------:R-:W-:Y:S01]  /*31e0*/  @P5 FMUL.FTZ R139, R38, R124 ;  /* 0x0000007c268b5220 */ /* 0x000fe20000410000 */
[----:B------:R-:W0:Y:S03]  /*31f0*/  F2F.F16.F32 R137, R137 ;  /* 0x0000008900897304 */ /* 0x000e260000200800 */
[----:B------:R-:W-:Y:S01]  /*3200*/  @P5 FMUL.FTZ R135, R124, R125 ;  /* 0x0000007d7c875220 */ /* 0x000fe20000410000 */
[----:B------:R-:W-:-:S04]  /*3210*/  ISETP.NE.U32.AND P5, PT, RZ, c[0x0][0x258], PT ;  /* 0x00009600ff007a0c */ /* 0x000fc80003fa5070 */
[----:B------:R-:W1:Y:S01]  /*3220*/  F2F.F16.F32 R124, R129 ;  /* 0x00000081007c7304 */ /* 0x000e620000200800 */
[----:B------:R-:W-:-:S07]  /*3230*/  ISETP.NE.AND.EX P5, PT, RZ, c[0x0][0x25c], PT, P5 ;  /* 0x00009700ff007a0c */ /* 0x000fce0003fa5350 */
[----:B------:R-:W2:Y:S01]  /*3240*/  F2F.F16.F32 R139, R139 ;  /* 0x0000008b008b7304 */ /* 0x000ea20000200800 */
[----:B0-----:R-:W-:-:S05]  /*3250*/  SHF.L.U32 R187, R137, 0x10, RZ ;  /* 0x0000001089bb7819 */ /* 0x001fca00000006ff */
[----:B------:R-:W-:Y:S01]  /*3260*/  @P5 F2FP.PACK_AB R126, RZ, R126 ;  /* 0x0000007eff7e523e */ /* 0x000fe200000000ff */
[----:B-1----:R-:W-:Y:S01]  /*3270*/  IMAD.WIDE.U32 R124, R124, 0x10000, RZ ;  /* 0x000100007c7c7825 */ /* 0x002fe200078e00ff */
[----:B------:R-:W-:Y:S02]  /*3280*/  @P5 F2FP.PACK_AB R128, RZ, R128 ;  /* 0x00000080ff80523e */ /* 0x000fe400000000ff */
[----:B------:R-:W-:Y:S02]  /*3290*/  @P5 F2FP.PACK_AB R138, RZ, R138 ;  /* 0x0000008aff8a523e */ /* 0x000fe400000000ff */
[----:B------:R-:W-:Y:S02]  /*32a0*/  @P5 F2FP.PACK_AB R186, RZ, R186 ;  /* 0x000000baffba523e */ /* 0x000fe400000000ff */
[----:B------:R-:W-:Y:S02]  /*32b0*/  LOP3.LUT R124, R124, R127, RZ, 0xfc, !PT ;  /* 0x0000007f7c7c7212 */ /* 0x000fe400078efcff */
[----:B--2---:R-:W-:-:S02]  /*32c0*/  LOP3.LUT R125, R125, R187, R139, 0xfe, !PT ;  /* 0x000000bb7d7d7212 */ /* 0x004fc400078efe8b */
        /* <DEDUP_REMOVED lines=12> */
.L_x_2589:
[C---:B0-----:R-:W-:Y:S01]  /*3390*/  IMAD.WIDE.U32 R126, R9.reuse, R136, c[0x0][0x248] ;  /* 0x00009200097e7625 */ /* 0x041fe200078e0088 */
[----:B------:R-:W-:-:S03]  /*33a0*/  IADD3 R9, R9, 0x100, RZ ;  /* 0x0000010009097810 */ /* 0x000fc60007ffe0ff */
[----:B------:R-:W-:Y:S01]  /*33b0*/  FADD.FTZ R67, R67, R130 ;  /* 0x0000008243437221 */ /* 0x000fe20000010000 */
[----:B------:R0:W-:Y:S01]  /*33c0*/  STG.E.64 [R126.64], R124 ;  /* 0x0000007c7e007986 */ /* 0x0001e2000c101b04 */
[----:B------:R-:W-:Y:S02]  /*33d0*/  FADD.FTZ R66, R66, R135 ;  /* 0x0000008742427221 */ /* 0x000fe40000010000 */
[----:B------:R-:W-:Y:S02]  /*33e0*/  FADD.FTZ R65, R65, R134 ;  /* 0x0000008641417221 */ /* 0x000fe40000010000 */
[----:B------:R-:W-:Y:S02]  /*33f0*/  FADD.FTZ R64, R64, R131 ;  /* 0x0000008340407221 */ /* 0x000fe40000010000 */
.L_x_2588:
[----:B------:R-:W-:Y:S05]  /*3400*/  BSYNC B0 ;  /* 0x0000000000007941 */ /* 0x000fea0003800000 */
.L_x_2587:
[----:B------:R-:W-:Y:S01]  /*3410*/  BSSY B0, `(.L_x_2590) ;  /* 0x0000066000007945 */ /* 0x000fe20003800000 */
[----:B------:R-:W-:Y:S05]  /*3420*/  @!P0 BRA `(.L_x_2591) ;  /* 0x0000064000008947 */ /* 0x000fea0003800000 */
[----:B------:R-:W-:-:S04]  /*3430*/  ISETP.NE.AND P5, PT, R169, RZ, PT ;  /* 0x000000ffa900720c */ /* 0x000fc80003fa5270 */
[----:B------:R-:W-:Y:S02]  /*3440*/  FSEL R135, R133, RZ, !P5 ;  /* 0x000000ff85877208 */ /* 0x000fe40006800000 */
[----:B------:R-:W-:-:S03]  /*3450*/  ISETP.NE.U32.AND P5, PT, RZ, c[0x0][0x218], PT ;  /* 0x00008600ff007a0c */ /* 0x000fc60003fa5070 */
[-CC-:B0-----:R-:W-:Y:S01]  /*3460*/  FFMA.FTZ R125, R199, R132.reuse, R135.reuse ;  /* 0x00000084c77d7223 */ /* 0x181fe20000010087 */
        /* <DEDUP_REMOVED lines=8> */
[----:B------:R-:W-:Y:S01]  /*34f0*/  @P5 SHF.R.U64 R131, R246, 0x10, R247 ;  /* 0x00000010f6835819 */ /* 0x000fe200000012f7 */
[----:B------:R-:W-:-:S03]  /*3500*/  FADD.FTZ R125, R194, -R125 ;  /* 0x8000007dc27d7221 */ /* 0x000fc60000010000 */
[----:B------:R-:W-:Y:S01]  /*3510*/  @P5 HADD2.F32 R127, -RZ, R124.H0_H0 ;  /* 0x2000007cff7f5230 */ /* 0x000fe20000004100 */
[----:B------:R-:W-:Y:S01]  /*3520*/  @P5 MOV R124, R247 ;  /* 0x000000f7007c5202 */ /* 0x000fe20000000f00 */
[----:B------:R-:W-:Y:S01]  /*3530*/  FMUL.FTZ R186, R10, R125 ;  /* 0x0000007d0aba7220 */ /* 0x000fe20000410000 */
[----:B------:R-:W-:Y:S02]  /*3540*/  @P5 HADD2.F32 R131, -RZ, R131.H0_H0 ;  /* 0x20000083ff835230 */ /* 0x000fe40000004100 */
[----:B------:R-:W-:Y:S02]  /*3550*/  @P5 FADD.FTZ R242, R242, R127 ;  /* 0x0000007ff2f25221 */ /* 0x000fe40000010000 */
[----:B------:R-:W-:Y:S02]  /*3560*/  FFMA.FTZ R127, R193, R132, R135 ;  /* 0x00000084c17f7223 */ /* 0x000fe40000010087 */
[----:B------:R-:W-:Y:S01]  /*3570*/  @P5 FADD.FTZ R130, R130, R131 ;  /* 0x0000008382825221 */ /* 0x000fe20000010000 */
[----:B------:R-:W-:Y:S01]  /*3580*/  @P5 SHF.R.U32.HI R131, RZ, 0x10, R247 ;  /* 0x00000010ff835819 */ /* 0x000fe200000116f7 */
[----:B------:R-:W-:Y:S01]  /*3590*/  FADD.FTZ R129, R192, -R127 ;  /* 0x8000007fc0817221 */ /* 0x000fe20000010000 */
[----:B------:R-:W-:Y:S01]  /*35a0*/  @P5 HADD2.F32 R127, -RZ, R124.H0_H0 ;  /* 0x2000007cff7f5230 */ /* 0x000fe20000004100 */
[----:B------:R-:W-:-:S02]  /*35b0*/  HFMA2.MMA R124, -RZ, RZ, 0, 4.76837158203125e-07 ;  /* 0x00000008ff7c7435 */ /* 0x000fc400000001ff */
[----:B------:R-:W-:Y:S01]  /*35c0*/  @P5 HADD2.F32 R131, -RZ, R131.H0_H0 ;  /* 0x20000083ff835230 */ /* 0x000fe20000004100 */
[----:B------:R-:W-:Y:S02]  /*35d0*/  FMUL.FTZ R138, R10, R129 ;  /* 0x000000810a8a7220 */ /* 0x000fe40000410000 */
[----:B------:R-:W-:Y:S02]  /*35e0*/  @P5 FADD.FTZ R186, R186, R127 ;  /* 0x0000007fbaba5221 */ /* 0x000fe40000010000 */
[----:B------:R-:W-:-:S03]  /*35f0*/  @P5 FADD.FTZ R138, R138, R131 ;  /* 0x000000838a8a5221 */ /* 0x000fc60000010000 */
        /* <DEDUP_REMOVED lines=9> */
[----:B------:R-:W-:Y:S01]  /*3690*/  HFMA2.MMA R187, -RZ, RZ, 0, 0 ;  /* 0x00000000ffbb7435 */ /* 0x000fe200000001ff */
[----:B------:R-:W-:-:S05]  /*36a0*/  MOV R243, RZ ;  /* 0x000000ff00f37202 */ /* 0x000fca0000000f00 */
[----:B------:R-:W-:-:S06]  /*36b0*/  @P5 FMUL.FTZ R131, R36, R126 ;  /* 0x0000007e24835220 */ /* 0x000fcc0000410000 */
        /* <DEDUP_REMOVED lines=10> */
[----:B------:R-:W-:Y:S01]  /*3760*/  @P5 FMUL.FTZ R139, R35, R124 ;  /* 0x0000007c238b5220 */ /* 0x000fe20000410000 */
[----:B------:R-:W-:Y:S01]  /*3770*/  LOP3.LUT P5, RZ, R6, 0xff0000, RZ, 0xc0, !PT ;  /* 0x00ff000006ff7812 */ /* 0x000fe200078ac0ff */
[----:B------:R-:W-:-:S04]  /*3780*/  FMUL.FTZ R124, R186, R11 ;  /* 0x0000000bba7c7220 */ /* 0x000fc80000410000 */
[----:B------:R-:W-:Y:S02]  /*3790*/  FMUL.FTZ R127, R124, c[0x0][0x1e8] ;  /* 0x00007a007c7f7a20 */ /* 0x000fe40000410000 */
[----:B------:R-:W-:-:S04]  /*37a0*/  FMUL.FTZ R124, R138, R11 ;  /* 0x0000000b8a7c7220 */ /* 0x000fc80000410000 */
[----:B------:R-:W-:Y:S02]  /*37b0*/  FMUL.FTZ R124, R124, c[0x0][0x1e8] ;  /* 0x00007a007c7c7a20 */ /* 0x000fe40000410000 */
[----:B------:R-:W-:Y:S02]  /*37c0*/  @P5 IMAD.MOV.U32 R126, RZ, RZ, R125 ;  /* 0x000000ffff7e5224 */ /* 0x000fe400078e007d */
[----:B------:R-:W-:-:S03]  /*37d0*/  @P5 FMUL.FTZ R187, R34, R127 ;  /* 0x0000007f22bb5220 */ /* 0x000fc60000410000 */
[----:B------:R-:W-:-:S03]  /*37e0*/  @P5 HADD2.F32 R126, -RZ, R126.H0_H0 ;  /* 0x2000007eff7e5230 */ /* 0x000fc60000004100 */
[----:B------:R-:W-:Y:S02]  /*37f0*/  F2F.F16.F32 R187, R187 ;  /* 0x000000bb00bb7304 */ /* 0x000fe40000200800 */
[----:B------:R-:W-:Y:S01]  /*3800*/  @P5 FMUL.FTZ R135, R127, R126 ;  /* 0x0000007e7f875220 */ /* 0x000fe20000410000 */
[----:B------:R-:W-:-:S13]  /*3810*/  LOP3.LUT P5, RZ, R6, 0xff000000, RZ, 0xc0, !PT ;  /* 0xff00000006ff7812 */ /* 0x000fda00078ac0ff */
[----:B------:R-:W-:Y:S01]  /*3820*/  @P5 SHF.R.U32.HI R125, RZ, 0x10, R125 ;  /* 0x00000010ff7d5819 */ /* 0x000fe2000001167d */
[----:B------:R-:W-:-:S04]  /*3830*/  @P5 FMUL.FTZ R243, R33, R124 ;  /* 0x0000007c21f35220 */ /* 0x000fc80000410000 */
[----:B------:R-:W-:Y:S01]  /*3840*/  @P5 HADD2.F32 R125, -RZ, R125.H0_H0 ;  /* 0x2000007dff7d5230 */ /* 0x000fe20000004100 */
[----:B------:R-:W0:Y:S04]  /*3850*/  F2F.F16.F32 R129, R243 ;  /* 0x000000f300817304 */ /* 0x000e280000200800 */
[----:B------:R-:W-:Y:S01]  /*3860*/  @P5 FMUL.FTZ R136, R124, R125 ;  /* 0x0000007d7c885220 */ /* 0x000fe20000410000 */
[----:B------:R-:W-:-:S03]  /*3870*/  LEA R126, P5, R9, c[0x0][0x248], 0x3 ;  /* 0x00009200097e7a11 */ /* 0x000fc600078a18ff */
[----:B------:R-:W1:Y:S01]  /*3880*/  F2F.F16.F32 R124, R139 ;  /* 0x0000008b007c7304 */ /* 0x000e620000200800 */
[----:B------:R-:W-:Y:S02]  /*3890*/  LEA.HI.X R127, R9, c[0x0][0x24c], RZ, 0x3, P5 ;  /* 0x00009300097f7a11 */ /* 0x000fe400028f1cff */
[----:B------:R-:W-:-:S04]  /*38a0*/  ISETP.NE.U32.AND P5, PT, RZ, c[0x0][0x258], PT ;  /* 0x00009600ff007a0c */ /* 0x000fc80003fa5070 */
[----:B------:R-:W-:Y:S02]  /*38b0*/  ISETP.NE.AND.EX P5, PT, RZ, c[0x0][0x25c], PT, P5 ;  /* 0x00009700ff007a0c */ /* 0x000fe40003fa5350 */
[----:B0-----:R-:W-:Y:S01]  /*38c0*/  SHF.L.U32 R129, R129, 0x10, RZ ;  /* 0x0000001081817819 */ /* 0x001fe200000006ff */
[----:B-1----:R-:W-:-:S10]  /*38d0*/  IMAD.WIDE.U32 R124, R124, 0x10000, RZ ;  /* 0x000100007c7c7825 */ /* 0x002fd400078e00ff */
[----:B------:R-:W-:Y:S02]  /*38e0*/  @P5 F2FP.PACK_AB R242, RZ, R242 ;  /* 0x000000f2fff2523e */ /* 0x000fe400000000ff */
[----:B------:R-:W-:Y:S02]  /*38f0*/  @P5 F2FP.PACK_AB R130, RZ, R130 ;  /* 0x00000082ff82523e */ /* 0x000fe400000000ff */
[----:B------:R-:W-:Y:S02]  /*3900*/  @P5 F2FP.PACK_AB R186, RZ, R186 ;  /* 0x000000baffba523e */ /* 0x000fe400000000ff */
[----:B------:R-:W-:Y:S02]  /*3910*/  @P5 F2FP.PACK_AB R138, RZ, R138 ;  /* 0x0000008aff8a523e */ /* 0x000fe400000000ff */
        /* <DEDUP_REMOVED lines=15> */
.L_x_2592:
[----:B------:R1:W-:Y:S01]  /*3a10*/  STG.E.64 [R126.64], R128 ;  /* 0x000000807e007986 */ /* 0x0003e2000c101b04 */
[----:B------:R-:W-:Y:S01]  /*3a20*/  FADD.FTZ R63, R63, R136 ;  /* 0x000000883f3f7221 */ /* 0x000fe20000010000 */
[----:B------:R-:W-:Y:S01]  /*3a30*/  IADD3 R9, R9, 0x100, RZ ;  /* 0x0000010009097810 */ /* 0x000fe20007ffe0ff */
[----:B------:R-:W-:Y:S02]  /*3a40*/  FADD.FTZ R62, R62, R135 ;  /* 0x000000873e3e7221 */ /* 0x000fe40000010000 */
[----:B------:R-:W-:Y:S02]  /*3a50*/  FADD.FTZ R61, R61, R134 ;  /* 0x000000863d3d7221 */ /* 0x000fe40000010000 */
[----:B------:R-:W-:Y:S02]  /*3a60*/  FADD.FTZ R60, R60, R137 ;  /* 0x000000893c3c7221 */ /* 0x000fe40000010000 */
.L_x_2591:
[----:B------:R-:W-:Y:S05]  /*3a70*/  BSYNC B0 ;  /* 0x0000000000007941 */ /* 0x000fea0003800000 */
.L_x_2590:
[----:B------:R-:W-:Y:S01]  /*3a80*/  BSSY B0, `(.L_x_2593) ;  /* 0x0000066000007945 */ /* 0x000fe20003800000 */
[----:B------:R-:W-:Y:S05]  /*3a90*/  @!P1 BRA `(.L_x_2594) ;  /* 0x0000064000009947 */ /* 0x000fea0003800000 */
[----:B------:R-:W-:-:S04]  /*3aa0*/  ISETP.NE.AND P5, PT, R169, RZ, PT ;  /* 0x000000ffa900720c */ /* 0x000fc80003fa5270 */
[----:B------:R-:W-:Y:S02]  /*3ab0*/  FSEL R135, R133, RZ, !P5 ;  /* 0x000000ff85877208 */ /* 0x000fe40006800000 */
[----:B------:R-:W-:-:S03]  /*3ac0*/  ISETP.NE.U32.AND P5, PT, RZ, c[0x0][0x218], PT ;  /* 0x00008600ff007a0c */ /* 0x000fc60003fa5070 */
[-CC-:B0-----:R-:W-:Y:S01]  /*3ad0*/  FFMA.FTZ R125, R191, R132.reuse, R135.reuse ;  /* 0x00000084bf7d7223 */ /* 0x181fe20000010087 */
[----:B------:R-:W-:Y:S01]  /*3ae0*/  ISETP.NE.AND.EX P5, PT, RZ, c[0x0][0x21c], PT, P5 ;  /* 0x00008700ff007a0c */ /* 0x000fe20003fa5350 */
[-C--:B-1----:R-:W-:Y:S02]  /*3af0*/  FFMA.FTZ R126, R190, R132.reuse, R135 ;  /* 0x00000084be7e7223 */ /* 0x082fe40000010087 */
[----:B------:R-:W-:Y:S02]  /*3b00*/  FADD.FTZ R125, R188, -R125 ;  /* 0x8000007dbc7d7221 */ /* 0x000fe40000010000 */
[----:B------:R-:W-:Y:S02]  /*3b10*/  FADD.FTZ R129, R185, -R126 ;  /* 0x8000007eb9817221 */ /* 0x000fe40000010000 */
[----:B------:R-:W-:Y:S02]  /*3b20*/  FMUL.FTZ R242, R10, R125 ;  /* 0x0000007d0af27220 */ /* 0x000fe40000410000 */
[----:B------:R-:W-:-:S02]  /*3b30*/  FFMA.FTZ R125, R189, R132, R135 ;  /* 0x00000084bd7d7223 */ /* 0x000fc40000010087 */
[----:B------:R-:W-:Y:S02]  /*3b40*/  FMUL.FTZ R128, R10, R129 ;  /* 0x000000810a807220 */ /* 0x000fe40000410000 */
[----:B------:R-:W-:Y:S01]  /*3b50*/  @P5 MOV R124, R244 ;  /* 0x000000f4007c5202 */ /* 0x000fe20000000f00 */
[----:B------:R-:W-:Y:S01]  /*3b60*/  FADD.FTZ R125, R184, -R125 ;  /* 0x8000007db87d7221 */ /* 0x000fe20000010000 */
[----:B------:R-:W-:-:S03]  /*3b70*/  @P5 SHF.R.U64 R131, R244, 0x10, R245 ;  /* 0x00000010f4835819 */ /* 0x000fc600000012f5 */
        /* <DEDUP_REMOVED lines=10> */
[----:B------:R-:W-:-:S02]  /*3c20*/  IMAD.MOV.U32 R124, RZ, RZ, 0x8 ;  /* 0x00000008ff7c7424 */ /* 0x000fc400078e00ff */
[----:B------:R-:W-:Y:S01]  /*3c30*/  @P5 HADD2.F32 R131, -RZ, R131.H0_H0 ;  /* 0x20000083ff835230 */ /* 0x000fe20000004100 */
[----:B------:R-:W-:Y:S02]  /*3c40*/  FMUL.FTZ R138, R10, R129 ;  /* 0x000000810a8a7220 */ /* 0x000fe40000410000 */
[----:B------:R-:W-:-:S04]  /*3c50*/  IMAD.WIDE.U32 R124, R9, R124, c[0x0][0x170] ;  /* 0x00005c00097c7625 */ /* 0x000fc800078e007c */
[----:B------:R-:W-:Y:S02]  /*3c60*/  @P5 FADD.FTZ R186, R186, R127 ;  /* 0x0000007fbaba5221 */ /* 0x000fe40000010000 */
[----:B------:R-:W2:Y:S01]  /*3c70*/  LDG.E.64 R124, [R124.64] ;  /* 0x000000047c7c7981 */ /* 0x000ea2000c1e1b00 */
[----:B------:R-:W-:Y:S01]  /*3c80*/  @P5 FADD.FTZ R138, R138, R131 ;  /* 0x000000838a8a5221 */ /* 0x000fe20000010000 */
[----:B------:R-:W-:Y:S01]  /*3c90*/  LOP3.LUT P5, RZ, R5, 0xff, RZ, 0xc0, !PT ;  /* 0x000000ff05ff7812 */ /* 0x000fe200078ac0ff */
[----:B------:R-:W-:Y:S01]  /*3ca0*/  FMUL.FTZ R126, R242, R11 ;  /* 0x0000000bf27e7220 */ /* 0x000fe20000410000 */
[----:B------:R-:W-:Y:S01]  /*3cb0*/  HFMA2.MMA R129, -RZ, RZ, 0, 0 ;  /* 0x00000000ff817435 */ /* 0x000fe200000001ff */
[----:B------:R-:W-:Y:S02]  /*3cc0*/  CS2R R136, SRZ ;  /* 0x0000000000887805 */ /* 0x000fe4000001ff00 */
[----:B------:R-:W-:-:S08]  /*3cd0*/  FMUL.FTZ R126, R126, c[0x0][0x1e8] ;  /* 0x00007a007e7e7a20 */ /* 0x000fd00000410000 */
[----:B------:R-:W-:Y:S01]  /*3ce0*/  @P5 FMUL.FTZ R129, R32, R126 ;  /* 0x0000007e20815220 */ /* 0x000fe20000410000 */
[----:B------:R-:W-:Y:S01]  /*3cf0*/  CS2R R134, SRZ ;  /* 0x0000000000867805 */ /* 0x000fe2000001ff00 */
[----:B------:R-:W-:Y:S01]  /*3d00*/  MOV R139, RZ ;  /* 0x000000ff008b7202 */ /* 0x000fe20000000f00 */
[----:B------:R-:W-:Y:S01]  /*3d10*/  HFMA2.MMA R187, -RZ, RZ, 0, 0 ;  /* 0x00000000ffbb7435 */ /* 0x000fe200000001ff */
[----:B------:R-:W-:Y:S02]  /*3d20*/  IMAD.MOV.U32 R243, RZ, RZ, RZ ;  /* 0x000000fffff37224 */ /* 0x000fe400078e00ff */
        /* <DEDUP_REMOVED lines=13> */
[----:B------:R-:W-:-:S08]  /*3e00*/  FMUL.FTZ R127, R124, c[0x0][0x1e8] ;  /* 0x00007a007c7f7a20 */ /* 0x000fd00000410000 */
[----:B------:R-:W-:-:S05]  /*3e10*/  @P5 MOV R126, R125 ;  /* 0x0000007d007e5202 */ /* 0x000fca0000000f00 */
[----:B------:R-:W-:Y:S01]  /*3e20*/  @P5 HADD2.F32 R126, -RZ, R126.H0_H0 ;  /* 0x2000007eff7e5230 */ /* 0x000fe20000004100 */
[----:B------:R-:W-:-:S04]  /*3e30*/  @P5 FMUL.FTZ R187, R30, R127 ;  /* 0x0000007f1ebb5220 */ /* 0x000fc80000410000 */
[----:B------:R-:W-:Y:S01]  /*3e40*/  @P5 FMUL.FTZ R135, R127, R126 ;  /* 0x0000007e7f875220 */ /* 0x000fe20000410000 */
[----:B------:R-:W-:Y:S01]  /*3e50*/  LOP3.LUT P5, RZ, R5, 0xff000000, RZ, 0xc0, !PT ;  /* 0xff00000005ff7812 */ /* 0x000fe200078ac0ff */
[----:B------:R-:W-:-:S04]  /*3e60*/  FMUL.FTZ R124, R138, R11 ;  /* 0x0000000b8a7c7220 */ /* 0x000fc80000410000 */
[----:B------:R-:W-:-:S08]  /*3e70*/  FMUL.FTZ R124, R124, c[0x0][0x1e8] ;  /* 0x00007a007c7c7a20 */ /* 0x000fd00000410000 */
[----:B------:R-:W-:-:S05]  /*3e80*/  @P5 SHF.R.U32.HI R125, RZ, 0x10, R125 ;  /* 0x00000010ff7d5819 */ /* 0x000fca000001167d */
[----:B------:R-:W-:Y:S01]  /*3e90*/  @P5 HADD2.F32 R125, -RZ, R125.H0_H0 ;  /* 0x2000007dff7d5230 */ /* 0x000fe20000004100 */
[----:B------:R-:W-:-:S04]  /*3ea0*/  @P5 FMUL.FTZ R243, R29, R124 ;  /* 0x0000007c1df35220 */ /* 0x000fc80000410000 */
[----:B------:R-:W-:Y:S01]  /*3eb0*/  @P5 FMUL.FTZ R136, R124, R125 ;  /* 0x0000007d7c885220 */ /* 0x000fe20000410000 */
[C---:B------:R-:W-:Y:S01]  /*3ec0*/  LEA R124, P5, R9.reuse, c[0x0][0x248], 0x3 ;  /* 0x00009200097c7a11 */ /* 0x040fe200078a18ff */
[----:B------:R-:W0:Y:S03]  /*3ed0*/  F2F.F16.F32 R126, R139 ;  /* 0x0000008b007e7304 */ /* 0x000e260000200800 */
[----:B------:R-:W-:Y:S02]  /*3ee0*/  LEA.HI.X R125, R9, c[0x0][0x24c], RZ, 0x3, P5 ;  /* 0x00009300097d7a11 */ /* 0x000fe400028f1cff */
[----:B------:R-:W-:-:S03]  /*3ef0*/  ISETP.NE.U32.AND P5, PT, RZ, c[0x0][0x258], PT ;  /* 0x00009600ff007a0c */ /* 0x000fc60003fa5070 */
[----:B------:R-:W1:Y:S01]  /*3f00*/  F2F.F16.F32 R131, R243 ;  /* 0x000000f300837304 */ /* 0x000e620000200800 */
[----:B------:R-:W-:-:S07]  /*3f10*/  ISETP.NE.AND.EX P5, PT, RZ, c[0x0][0x25c], PT, P5 ;  /* 0x00009700ff007a0c */ /* 0x000fce0003fa5350 */
[----:B------:R-:W2:Y:S01]  /*3f20*/  F2F.F16.F32 R187, R187 ;  /* 0x000000bb00bb7304 */ /* 0x000ea20000200800 */
[----:B0-----:R-:W-:-:S05]  /*3f30*/  IMAD.WIDE.U32 R126, R126, 0x10000, RZ ;  /* 0x000100007e7e7825 */ /* 0x001fca00078e00ff */
[----:B------:R-:W-:Y:S02]  /*3f40*/  @P5 F2FP.PACK_AB R242, RZ, R242 ;  /* 0x000000f2fff2523e */ /* 0x000fe400000000ff */
[----:B-1----:R-:W-:Y:S02]  /*3f50*/  SHF.L.U32 R131, R131, 0x10, RZ ;  /* 0x0000001083837819 */ /* 0x002fe400000006ff */
[----:B------:R-:W-:Y:S02]  /*3f60*/  @P5 F2FP.PACK_AB R128, RZ, R128 ;  /* 0x00000080ff80523e */ /* 0x000fe400000000ff */
[----:B------:R-:W-:Y:S02]  /*3f70*/  @P5 F2FP.PACK_AB R186, RZ, R186 ;  /* 0x000000baffba523e */ /* 0x000fe400000000ff */
[----:B------:R-:W-:Y:S02]  /*3f80*/  @P5 F2FP.PACK_AB R138, RZ, R138 ;  /* 0x0000008aff8a523e */ /* 0x000fe400000000ff */
[----:B--2---:R-:W-:-:S02]  /*3f90*/  LOP3.LUT R131, R127, R131, R187, 0xfe, !PT ;  /* 0x000000837f837212 */ /* 0x004fc400078efebb */
[----:B------:R-:W-:Y:S02]  /*3fa0*/  LOP3.LUT R130, R126, R129, RZ, 0xfc, !PT ;  /* 0x000000817e827212 */ /* 0x000fe400078efcff */
[----:B------:R-:W-:Y:S02]  /*3fb0*/  @P5 PRMT R172, R242, 0x7610, R172 ;  /* 0x00007610f2ac5816 */ /* 0x000fe400000000ac */
[----:B------:R-:W-:Y:S02]  /*3fc0*/  @P5 PRMT R173, R128, 0x7610, R173 ;  /* 0x0000761080ad5816 */ /* 0x000fe400000000ad */
[----:B------:R-:W-:Y:S02]  /*3fd0*/  @P5 PRMT R180, R186, 0x7610, R180 ;  /* 0x00007610bab45816 */ /* 0x000fe400000000b4 */
[----:B------:R-:W-:Y:S01]  /*3fe0*/  @P5 PRMT R181, R138, 0x7610, R181 ;  /* 0x000076108ab55816 */ /* 0x000fe200000000b5 */
[----:B------:R-:W-:Y:S05]  /*3ff0*/  @!P5 BRA `(.L_x_2595) ;  /* 0x000000800000d947 */ /* 0x000fea0003800000 */
[----:B------:R-:W-:Y:S02]  /*4000*/  LOP3.LUT R128, R173, 0xffff, RZ, 0xc0, !PT ;  /* 0x0000ffffad807812 */ /* 0x000fe400078ec0ff */
[----:B------:R-:W-:-:S02]  /*4010*/  LEA R126, P5, R9, c[0x0][0x258], 0x3 ;  /* 0x00009600097e7a11 */ /* 0x000fc400078a18ff */
[----:B------:R-:W-:Y:S01]  /*4020*/  PRMT R139, R180, 0x5410, R181 ;  /* 0x00005410b48b7816 */ /* 0x000fe200000000b5 */
[----:B------:R-:W-:Y:S01]  /*4030*/  IMAD.WIDE.U32 R128, R128, 0x10000, RZ ;  /* 0x0001000080807825 */ /* 0x000fe200078e00ff */
[----:B------:R-:W-:-:S04]  /*4040*/  LEA.HI.X R127, R9, c[0x0][0x25c], RZ, 0x3, P5 ;  /* 0x00009700097f7a11 */ /* 0x000fc800028f1cff */
[----:B------:R-:W-:Y:S02]  /*4050*/  LOP3.LUT R129, R139, R129, RZ, 0xfc, !PT ;  /* 0x000000818b817212 */ /* 0x000fe400078efcff */
[----:B------:R-:W-:-:S05]  /*4060*/  LOP3.LUT R128, R128, 0xffff, R172, 0xf8, !PT ;  /* 0x0000ffff80807812 */ /* 0x000fca00078ef8ac */
[----:B------:R0:W-:Y:S02]  /*4070*/  STG.E.64 [R126.64], R128 ;  /* 0x000000807e007986 */ /* 0x0001e4000c101b04 */
.L_x_2595:
[----:B------:R1:W-:Y:S01]  /*4080*/  STG.E.64 [R124.64], R130 ;  /* 0x000000827c007986 */ /* 0x0003e2000c101b04 */
[----:B------:R-:W-:Y:S01]  /*4090*/  FADD.FTZ R59, R59, R136 ;  /* 0x000000883b3b7221 */ /* 0x000fe20000010000 */
[----:B------:R-:W-:Y:S01]  /*40a0*/  IADD3 R9, R9, 0x100, RZ ;  /* 0x0000010009097810 */ /* 0x000fe20007ffe0ff */
[----:B------:R-:W-:Y:S02]  /*40b0*/  FADD.FTZ R58, R58, R135 ;  /* 0x000000873a3a7221 */ /* 0x000fe40000010000 */
[----:B------:R-:W-:Y:S02]  /*40c0*/  FADD.FTZ R57, R57, R134 ;  /* 0x0000008639397221 */ /* 0x000fe40000010000 */
[----:B------:R-:W-:Y:S02]  /*40d0*/  FADD.FTZ R56, R56, R137 ;  /* 0x0000008938387221 */ /* 0x000fe40000010000 */
.L_x_2594:
[----:B------:R-:W-:Y:S05]  /*40e0*/  BSYNC B0 ;  /* 0x0000000000007941 */ /* 0x000fea0003800000 */
.L_x_2593:
[----:B------:R-:W-:Y:S01]  /*40f0*/  BSSY B0, `(.L_x_2596) ;  /* 0x0000066000007945 */ /* 0x000fe20003800000 */
[----:B------:R-:W-:Y:S05]  /*4100*/  @!P2 BRA `(.L_x_2597) ;  /* 0x000006400000a947 */ /* 0x000fea0003800000 */
[----:B------:R-:W-:-:S04]  /*4110*/  ISETP.NE.AND P5, PT, R169, RZ, PT ;  /* 0x000000ffa900720c */ /* 0x000fc80003fa5270 */
[----:B------:R-:W-:Y:S02]  /*4120*/  FSEL R135, R133, RZ, !P5 ;  /* 0x000000ff85877208 */ /* 0x000fe40006800000 */
[----:B------:R-:W-:-:S03]  /*4130*/  ISETP.NE.U32.AND P5, PT, RZ, c[0x0][0x218], PT ;  /* 0x00008600ff007a0c */ /* 0x000fc60003fa5070 */
[-CC-:B01----:R-:W-:Y:S01]  /*4140*/  FFMA.FTZ R125, R209, R132.reuse, R135.reuse ;  /* 0x00000084d17d7223 */ /* 0x183fe20000010087 */
        /* <DEDUP_REMOVED lines=9> */
[----:B------:R-:W-:Y:S01]  /*41e0*/  @P5 SHF.R.U64 R131, R240, 0x10, R241 ;  /* 0x00000010f0835819 */ /* 0x000fe200000012f1 */
[----:B------:R-:W-:Y:S02]  /*41f0*/  FFMA.FTZ R126, R214, R132, R135 ;  /* 0x00000084d67e7223 */ /* 0x000fe40000010087 */
[----:B------:R-:W-:Y:S01]  /*4200*/  @P5 HADD2.F32 R127, -RZ, R124.H0_H0 ;  /* 0x2000007cff7f5230 */ /* 0x000fe20000004100 */
[----:B------:R-:W-:Y:S01]  /*4210*/  @P5 MOV R124, R241 ;  /* 0x000000f1007c5202 */ /* 0x000fe20000000f00 */
[----:B------:R-:W-:Y:S01]  /*4220*/  FMUL.FTZ R186, R10, R125 ;  /* 0x0000007d0aba7220 */ /* 0x000fe20000410000 */
[----:B------:R-:W-:Y:S01]  /*4230*/  @P5 HADD2.F32 R131, -RZ, R131.H0_H0 ;  /* 0x20000083ff835230 */ /* 0x000fe20000004100 */
[----:B------:R-:W-:-:S02]  /*4240*/  FADD.FTZ R129, R215, -R126 ;  /* 0x8000007ed7817221 */ /* 0x000fc40000010000 */
[----:B------:R-:W-:Y:S01]  /*4250*/  @P5 FADD.FTZ R242, R242, R127 ;  /* 0x0000007ff2f25221 */ /* 0x000fe20000010000 */
[----:B------:R-:W-:Y:S01]  /*4260*/  @P5 HADD2.F32 R127, -RZ, R124.H0_H0 ;  /* 0x2000007cff7f5230 */ /* 0x000fe20000004100 */
[----:B------:R-:W-:Y:S01]  /*4270*/  HFMA2.MMA R124, -RZ, RZ, 0, 4.76837158203125e-07 ;  /* 0x00000008ff7c7435 */ /* 0x000fe200000001ff */
[----:B------:R-:W-:Y:S01]  /*4280*/  @P5 FADD.FTZ R128, R128, R131 ;  /* 0x0000008380805221 */ /* 0x000fe20000010000 */
[----:B------:R-:W-:Y:S01]  /*4290*/  @P5 SHF.R.U32.HI R131, RZ, 0x10, R241 ;  /* 0x00000010ff835819 */ /* 0x000fe200000116f1 */
[----:B------:R-:W-:Y:S02]  /*42a0*/  FMUL.FTZ R138, R10, R129 ;  /* 0x000000810a8a7220 */ /* 0x000fe40000410000 */
[----:B------:R-:W-:Y:S02]  /*42b0*/  @P5 FADD.FTZ R186, R186, R127 ;  /* 0x0000007fbaba5221 */ /* 0x000fe40000010000 */
[----:B------:R-:W-:-:S03]  /*42c0*/  @P5 HADD2.F32 R131, -RZ, R131.H0_H0 ;  /* 0x20000083ff835230 */ /* 0x000fc60000004100 */
[----:B------:R-:W-:-:S04]  /*42d0*/  IMAD.WIDE.U32 R124, R9, R124, c[0x0][0x170] ;  /* 0x00005c00097c7625 */ /* 0x000fc800078e007c */
[----:B------:R-:W-:Y:S02]  /*42e0*/  @P5 FADD.FTZ R138, R138, R131 ;  /* 0x000000838a8a5221 */ /* 0x000fe40000010000 */
        /* <DEDUP_REMOVED lines=27> */
[----:B------:R-:W-:Y:S01]  /*44a0*/  @P5 MOV R126, R125 ;  /* 0x0000007d007e5202 */ /* 0x000fe20000000f00 */
[----:B------:R-:W-:-:S04]  /*44b0*/  @P5 FMUL.FTZ R187, R26, R127 ;  /* 0x0000007f1abb5220 */ /* 0x000fc80000410000 */
[----:B------:R-:W-:Y:S02]  /*44c0*/  @P5 HADD2.F32 R126, -RZ, R126.H0_H0 ;  /* 0x2000007eff7e5230 */ /* 0x000fe40000004100 */
[----:B------:R-:W-:Y:S03]  /*44d0*/  F2F.F16.F32 R187, R187 ;  /* 0x000000bb00bb7304 */ /* 0x000fe60000200800 */
[----:B------:R-:W-:Y:S01]  /*44e0*/  @P5 FMUL.FTZ R135, R127, R126 ;  /* 0x0000007e7f875220 */ /* 0x000fe20000410000 */
[----:B------:R-:W-:-:S04]  /*44f0*/  LOP3.LUT P5, RZ, R4, 0xff000000, RZ, 0xc0, !PT ;  /* 0xff00000004ff7812 */ /* 0x000fc800078ac0ff */
[----:B------:R-:W0:Y:S09]  /*4500*/  F2F.F16.F32 R126, R139 ;  /* 0x0000008b007e7304 */ /* 0x000e320000200800 */
[----:B------:R-:W-:Y:S01]  /*4510*/  @P5 SHF.R.U32.HI R125, RZ, 0x10, R125 ;  /* 0x00000010ff7d5819 */ /* 0x000fe2000001167d */
[----:B------:R-:W-:-:S04]  /*4520*/  @P5 FMUL.FTZ R243, R25, R124 ;  /* 0x0000007c19f35220 */ /* 0x000fc80000410000 */
[----:B------:R-:W-:Y:S01]  /*4530*/  @P5 HADD2.F32 R125, -RZ, R125.H0_H0 ;  /* 0x2000007dff7d5230 */ /* 0x000fe20000004100 */
[----:B------:R-:W1:Y:S01]  /*4540*/  F2F.F16.F32 R131, R243 ;  /* 0x000000f300837304 */ /* 0x000e620000200800 */
        /* <DEDUP_REMOVED lines=9> */
[----:B------:R-:W-:Y:S02]  /*45e0*/  @P5 F2FP.PACK_AB R242, RZ, R242 ;  /* 0x000000f2fff2523e */ /* 0x000fe400000000ff */
[----:B------:R-:W-:Y:S02]  /*45f0*/  @P5 F2FP.PACK_AB R128, RZ, R128 ;  /* 0x00000080ff80523e */ /* 0x000fe400000000ff */
[----:B------:R-:W-:Y:S02]  /*4600*/  @P5 F2FP.PACK_AB R186, RZ, R186 ;  /* 0x000000baffba523e */ /* 0x000fe400000000ff */
[----:B------:R-:W-:Y:S02]  /*4610*/  @P5 F2FP.PACK_AB R138, RZ, R138 ;  /* 0x0000008aff8a523e */ /* 0x000fe400000000ff */
        /* <DEDUP_REMOVED lines=13> */
.L_x_2598:
[----:B------:R1:W-:Y:S01]  /*46f0*/  STG.E.64 [R124.64], R130 ;  /* 0x000000827c007986 */ /* 0x0003e2000c101b04 */
[----:B------:R-:W-:Y:S01]  /*4700*/  FADD.FTZ R55, R55, R136 ;  /* 0x0000008837377221 */ /* 0x000fe20000010000 */
[----:B------:R-:W-:Y:S01]  /*4710*/  IADD3 R9, R9, 0x100, RZ ;  /* 0x0000010009097810 */ /* 0x000fe20007ffe0ff */
[----:B------:R-:W-:Y:S02]  /*4720*/  FADD.FTZ R54, R54, R135 ;  /* 0x0000008736367221 */ /* 0x000fe40000010000 */
[----:B------:R-:W-:Y:S02]  /*4730*/  FADD.FTZ R53, R53, R134 ;  /* 0x0000008635357221 */ /* 0x000fe40000010000 */
[----:B------:R-:W-:Y:S02]  /*4740*/  FADD.FTZ R52, R52, R137 ;  /* 0x0000008934347221 */ /* 0x000fe40000010000 */
.L_x_2597:
[----:B------:R-:W-:Y:S05]  /*4750*/  BSYNC B0 ;  /* 0x0000000000007941 */ /* 0x000fea0003800000 */
.L_x_2596:
        /* <DEDUP_REMOVED lines=14> */
[----:B------:R-:W-:Y:S01]  /*4840*/  @P5 SHF.R.U64 R131, R178, 0x10, R179 ;  /* 0x00000010b2835819 */ /* 0x000fe200000012b3 */
[----:B------:R-:W-:Y:S02]  /*4850*/  FADD.FTZ R125, R220, -R125 ;  /* 0x8000007ddc7d7221 */ /* 0x000fe40000010000 */
[----:B------:R-:W-:Y:S01]  /*4860*/  FFMA.FTZ R126, R222, R132, R135 ;  /* 0x00000084de7e7223 */ /* 0x000fe20000010087 */
        /* <DEDUP_REMOVED lines=47> */
[----:B------:R-:W-:-:S05]  /*4b60*/  LOP3.LUT P5, RZ, R3, 0xff000000, RZ, 0xc0, !PT ;  /* 0xff00000003ff7812 */ /* 0x000fca00078ac0ff */
[----:B------:R-:W0:Y:S08]  /*4b70*/  F2F.F16.F32 R126, R139 ;  /* 0x0000008b007e7304 */ /* 0x000e300000200800 */
        /* <DEDUP_REMOVED lines=9> */
[----:B------:R-:W-:Y:S02]  /*4c10*/  ISETP.NE.U32.AND P5, PT, RZ, c[0x0][0x258], PT ;  /* 0x00009600ff007a0c */ /* 0x000fe40003fa5070 */
[----:B-1----:R-:W-:Y:S02]  /*4c20*/  SHF.L.U32 R131, R131, 0x10, RZ ;  /* 0x0000001083837819 */ /* 0x002fe400000006ff */
[----:B------:R-:W-:-:S02]  /*4c30*/  ISETP.NE.AND.EX P5, PT, RZ, c[0x0][0x25c], PT, P5 ;  /* 0x00009700ff007a0c */ /* 0x000fc40003fa5350 */
[----:B------:R-:W-:-:S11]  /*4c40*/  LOP3.LUT R131, R127, R131, R187, 0xfe, !PT ;  /* 0x000000837f837212 */ /* 0x000fd600078efebb */
        /* <DEDUP_REMOVED lines=17> */
.L_x_2601:
[----:B------:R1:W-:Y:S01]  /*4d60*/  STG.E.64 [R124.64], R130 ;  /* 0x000000827c007986 */ /* 0x0003e2000c101b04 */
[----:B------:R-:W-:Y:S01]  /*4d70*/  FADD.FTZ R51, R51, R136 ;  /* 0x0000008833337221 */ /* 0x000fe20000010000 */
[----:B------:R-:W-:Y:S01]  /*4d80*/  IADD3 R9, R9, 0x100, RZ ;  /* 0x0000010009097810 */ /* 0x000fe20007ffe0ff */
[----:B------:R-:W-:Y:S02]  /*4d90*/  FADD.FTZ R50, R50, R135 ;  /* 0x0000008732327221 */ /* 0x000fe40000010000 */
[----:B------:R-:W-:Y:S02]  /*4da0*/  FADD.FTZ R49, R49, R134 ;  /* 0x0000008631317221 */ /* 0x000fe40000010000 */
[----:B------:R-:W-:Y:S02]  /*4db0*/  FADD.FTZ R48, R48, R137 ;  /* 0x0000008930307221 */ /* 0x000fe40000010000 */
.L_x_2600:
[----:B------:R-:W-:Y:S05]  /*4dc0*/  BSYNC B0 ;  /* 0x0000000000007941 */ /* 0x000fea0003800000 */
.L_x_2599:
        /* <DEDUP_REMOVED lines=24> */
[----:B------:R-:W-:Y:S02]  /*4f50*/  IMAD.MOV.U32 R124, RZ, RZ, 0x8 ;  /* 0x00000008ff7c7424 */ /* 0x000fe400078e00ff */
[----:B------:R-:W-:Y:S01]  /*4f60*/  @P5 FADD.FTZ R128, R128, R131 ;  /* 0x0000008380805221 */ /* 0x000fe20000010000 */
[----:B------:R-:W-:Y:S01]  /*4f70*/  @P5 SHF.R.U32.HI R131, RZ, 0x10, R177 ;  /* 0x00000010ff835819 */ /* 0x000fe200000116b1 */
[----:B------:R-:W-:-:S04]  /*4f80*/  IMAD.WIDE.U32 R124, R9, R124, c[0x0][0x170] ;  /* 0x00005c00097c7625 */ /* 0x000fc800078e007c */
[----:B------:R-:W-:Y:S01]  /*4f90*/  @P5 HADD2.F32 R131, -RZ, R131.H0_H0 ;  /* 0x20000083ff835230 */ /* 0x000fe20000004100 */
[----:B------:R-:W-:Y:S01]  /*4fa0*/  FMUL.FTZ R138, R10, R129 ;  /* 0x000000810a8a7220 */ /* 0x000fe20000410000 */
[----:B------:R-:W2:Y:S01]  /*4fb0*/  LDG.E.64 R124, [R124.64] ;  /* 0x000000047c7c7981 */ /* 0x000ea2000c1e1b00 */
[----:B------:R-:W-:Y:S02]  /*4fc0*/  @P5 FADD.FTZ R186, R186, R127 ;  /* 0x0000007fbaba5221 */ /* 0x000fe40000010000 */
        /* <DEDUP_REMOVED lines=64> */
.L_x_2604:
[----:B------:R1:W-:Y:S01]  /*53d0*/  STG.E.64 [R124.64], R130 ;  /* 0x000000827c007986 */ /* 0x0003e2000c101b04 */
[----:B------:R-:W-:Y:S01]  /*53e0*/  FADD.FTZ R47, R47, R136 ;  /* 0x000000882f2f7221 */ /* 0x000fe20000010000 */
[----:B------:R-:W-:Y:S01]  /*53f0*/  IADD3 R9, R9, 0x100, RZ ;  /* 0x0000010009097810 */ /* 0x000fe20007ffe0ff */
[----:B------:R-:W-:Y:S02]  /*5400*/  FADD.FTZ R46, R46, R135 ;  /* 0x000000872e2e7221 */ /* 0x000fe40000010000 */
[----:B------:R-:W-:Y:S02]  /*5410*/  FADD.FTZ R45, R45, R134 ;  /* 0x000000862d2d7221 */ /* 0x000fe40000010000 */
[----:B------:R-:W-:Y:S02]  /*5420*/  FADD.FTZ R44, R44, R137 ;  /* 0x000000892c2c7221 */ /* 0x000fe40000010000 */
.L_x_2603:
[----:B------:R-:W-:Y:S05]  /*5430*/  BSYNC B0 ;  /* 0x0000000000007941 */ /* 0x000fea0003800000 */
.L_x_2602:
[----:B------:R-:W-:Y:S01]  /*5440*/  ISETP.GE.U32.AND P5, PT, R8, 0x700, PT ;  /* 0x000007000800780c */ /* 0x000fe20003fa6070 */
[----:B------:R-:W-:-:S12]  /*5450*/  BSSY B0, `(.L_x_2605) ;  /* 0x0000065000007945 */ /* 0x000fd80003800000 */
        /* <DEDUP_REMOVED lines=8> */
[----:B------:R-:W-:Y:S02]  /*54e0*/  FFMA.FTZ R126, R232, R132, R133 ;  /* 0x00000084e87e7223 */ /* 0x000fe40000010085 */
[----:B------:R-:W-:Y:S02]  /*54f0*/  FADD.FTZ R131, R236, -R127 ;  /* 0x8000007fec837221 */ /* 0x000fe40000010000 */
[----:B------:R-:W-:-:S02]  /*5500*/  FMUL.FTZ R128, R10, R125 ;  /* 0x0000007d0a807220 */ /* 0x000fc40000410000 */
[----:B------:R-:W-:Y:S02]  /*5510*/  FADD.FTZ R129, R235, -R126 ;  /* 0x8000007eeb817221 */ /* 0x000fe40000010000 */
[----:B------:R-:W-:Y:S01]  /*5520*/  @P5 MOV R124, R174 ;  /* 0x000000ae007c5202 */ /* 0x000fe20000000f00 */
[----:B------:R-:W-:Y:S01]  /*5530*/  FFMA.FTZ R133, R239, R132, R133 ;  /* 0x00000084ef857223 */ /* 0x000fe20000010085 */
[--C-:B------:R-:W-:Y:S01]  /*5540*/  @P5 SHF.R.U64 R125, R174, 0x10, R175.reuse ;  /* 0x00000010ae7d5819 */ /* 0x100fe200000012af */
[----:B------:R-:W-:Y:S01]  /*5550*/  FMUL.FTZ R130, R10, R129 ;  /* 0x000000810a827220 */ /* 0x000fe20000410000 */
[----:B------:R-:W-:Y:S01]  /*5560*/  @P5 SHF.R.U32.HI R129, RZ, 0x10, R175 ;  /* 0x00000010ff815819 */ /* 0x000fe200000116af */
[----:B------:R-:W-:Y:S01]  /*5570*/  @P5 HADD2.F32 R127, -RZ, R124.H0_H0 ;  /* 0x2000007cff7f5230 */ /* 0x000fe20000004100 */
[----:B------:R-:W-:Y:S01]  /*5580*/  HFMA2.MMA R124, -RZ, RZ, 0, 4.76837158203125e-07 ;  /* 0x00000008ff7c7435 */ /* 0x000fe200000001ff */
[----:B------:R-:W-:Y:S01]  /*5590*/  @P5 HADD2.F32 R125, -RZ, R125.H0_H0 ;  /* 0x2000007dff7d5230 */ /* 0x000fe20000004100 */
[----:B------:R-:W-:Y:S01]  /*55a0*/  FADD.FTZ R133, R238, -R133 ;  /* 0x80000085ee857221 */ /* 0x000fe20000010000 */
[----:B------:R-:W-:Y:S01]  /*55b0*/  @P5 HADD2.F32 R129, -RZ, R129.H0_H0 ;  /* 0x20000081ff815230 */ /* 0x000fe20000004100 */
[----:B------:R-:W-:-:S02]  /*55c0*/  FMUL.FTZ R126, R10, R131 ;  /* 0x000000830a7e7220 */ /* 0x000fc40000410000 */
[----:B------:R-:W-:Y:S02]  /*55d0*/  @P5 FADD.FTZ R130, R130, R125 ;  /* 0x0000007d82825221 */ /* 0x000fe40000010000 */
[----:B------:R-:W-:Y:S01]  /*55e0*/  FMUL.FTZ R132, R10, R133 ;  /* 0x000000850a847220 */ /* 0x000fe20000410000 */
[----:B------:R-:W-:Y:S01]  /*55f0*/  @P5 MOV R10, R175 ;  /* 0x000000af000a5202 */ /* 0x000fe20000000f00 */
[----:B------:R-:W-:-:S04]  /*5600*/  IMAD.WIDE.U32 R124, R9, R124, c[0x0][0x170] ;  /* 0x00005c00097c7625 */ /* 0x000fc800078e007c */
[----:B------:R-:W-:Y:S01]  /*5610*/  @P5 FADD.FTZ R128, R128, R127 ;  /* 0x0000007f80805221 */ /* 0x000fe20000010000 */
[----:B------:R-:W-:Y:S01]  /*5620*/  @P5 HADD2.F32 R127, -RZ, R10.H0_H0 ;  /* 0x2000000aff7f5230 */ /* 0x000fe20000004100 */
[----:B------:R-:W2:Y:S01]  /*5630*/  LDG.E.64 R124, [R124.64] ;  /* 0x000000047c7c7981 */ /* 0x000ea2000c1e1b00 */
[----:B------:R-:W-:-:S03]  /*5640*/  @P5 FADD.FTZ R132, R132, R129 ;  /* 0x0000008184845221 */ /* 0x000fc60000010000 */
[----:B------:R-:W-:Y:S01]  /*5650*/  @P5 FADD.FTZ R126, R126, R127 ;  /* 0x0000007f7e7e5221 */ /* 0x000fe20000010000 */
[----:B------:R-:W-:Y:S01]  /*5660*/  LOP3.LUT P5, RZ, R0, 0xff, RZ, 0xc0, !PT ;  /* 0x000000ff00ff7812 */ /* 0x000fe200078ac0ff */
[----:B------:R-:W-:-:S04]  /*5670*/  FMUL.FTZ R10, R128, R11 ;  /* 0x0000000b800a7220 */ /* 0x000fc80000410000 */
[----:B------:R-:W-:Y:S02]  /*5680*/  FMUL.FTZ R10, R10, c[0x0][0x1e8] ;  /* 0x00007a000a0a7a20 */ /* 0x000fe40000410000 */
[----:B------:R-:W-:Y:S01]  /*5690*/  IMAD.MOV.U32 R131, RZ, RZ, RZ ;  /* 0x000000ffff837224 */ /* 0x000fe200078e00ff */
[----:B------:R-:W-:Y:S01]  /*56a0*/  CS2R R134, SRZ ;  /* 0x0000000000867805 */ /* 0x000fe2000001ff00 */
[----:B------:R-:W-:-:S04]  /*56b0*/  MOV R129, RZ ;  /* 0x000000ff00817202 */ /* 0x000fc80000000f00 */
[----:B--2---:R-:W-:-:S05]  /*56c0*/  @P5 MOV R127, R124 ;  /* 0x0000007c007f5202 */ /* 0x004fca0000000f00 */
[----:B------:R-:W-:-:S05]  /*56d0*/  @P5 HADD2.F32 R127, -RZ, R127.H0_H0 ;  /* 0x2000007fff7f5230 */ /* 0x000fca0000004100 */
[----:B------:R-:W-:Y:S01]  /*56e0*/  @P5 FMUL.FTZ R131, R10, R127 ;  /* 0x0000007f0a835220 */ /* 0x000fe20000410000 */
[----:B------:R-:W-:-:S06]  /*56f0*/  HFMA2.MMA R127, -RZ, RZ, 0, 0 ;  /* 0x00000000ff7f7435 */ /* 0x000fcc00000001ff */
[----:B------:R-:W-:Y:S01]  /*5700*/  @P5 FMUL.FTZ R127, R16, R10 ;  /* 0x0000000a107f5220 */ /* 0x000fe20000410000 */
[----:B------:R-:W-:Y:S01]  /*5710*/  LOP3.LUT P5, RZ, R0, 0xff00, RZ, 0xc0, !PT ;  /* 0x0000ff0000ff7812 */ /* 0x000fe200078ac0ff */
[----:B------:R-:W-:-:S04]  /*5720*/  FMUL.FTZ R10, R130, R11 ;  /* 0x0000000b820a7220 */ /* 0x000fc80000410000 */
[----:B------:R-:W-:-:S08]  /*5730*/  FMUL.FTZ R10, R10, c[0x0][0x1e8] ;  /* 0x00007a000a0a7a20 */ /* 0x000fd00000410000 */
[----:B------:R-:W-:-:S05]  /*5740*/  @P5 SHF.R.U64 R124, R124, 0x10, R125 ;  /* 0x000000107c7c5819 */ /* 0x000fca000000127d */
[----:B------:R-:W-:Y:S01]  /*5750*/  @P5 HADD2.F32 R124, -RZ, R124.H0_H0 ;  /* 0x2000007cff7c5230 */ /* 0x000fe20000004100 */
[----:B------:R-:W-:-:S04]  /*5760*/  @P5 FMUL.FTZ R129, R15, R10 ;  /* 0x0000000a0f815220 */ /* 0x000fc80000410000 */
[----:B------:R-:W-:Y:S01]  /*5770*/  @P5 FMUL.FTZ R134, R10, R124 ;  /* 0x0000007c0a865220 */ /* 0x000fe20000410000 */
[----:B------:R-:W-:Y:S01]  /*5780*/  LOP3.LUT P5, RZ, R0, 0xff0000, RZ, 0xc0, !PT ;  /* 0x00ff000000ff7812 */ /* 0x000fe200078ac0ff */
[----:B------:R-:W-:-:S04]  /*5790*/  FMUL.FTZ R10, R126, R11 ;  /* 0x0000000b7e0a7220 */ /* 0x000fc80000410000 */
[----:B------:R-:W-:-:S08]  /*57a0*/  FMUL.FTZ R137, R10, c[0x0][0x1e8] ;  /* 0x00007a000a897a20 */ /* 0x000fd00000410000 */
[----:B------:R-:W-:-:S05]  /*57b0*/  @P5 MOV R133, R125 ;  /* 0x0000007d00855202 */ /* 0x000fca0000000f00 */
[----:B------:R-:W-:Y:S01]  /*57c0*/  @P5 HADD2.F32 R124, -RZ, R133.H0_H0 ;  /* 0x20000085ff7c5230 */ /* 0x000fe20000004100 */
[----:B------:R-:W-:Y:S01]  /*57d0*/  HFMA2.MMA R133, -RZ, RZ, 0, 0 ;  /* 0x00000000ff857435 */ /* 0x000fe200000001ff */
[----:B------:R-:W-:-:S05]  /*57e0*/  @P5 FMUL.FTZ R135, R14, R137 ;  /* 0x000000890e875220 */ /* 0x000fca0000410000 */
[----:B------:R-:W-:Y:S01]  /*57f0*/  @P5 FMUL.FTZ R133, R137, R124 ;  /* 0x0000007c89855220 */ /* 0x000fe20000410000 */
[----:B------:R-:W-:Y:S01]  /*5800*/  LOP3.LUT P5, RZ, R0, 0xff000000, RZ, 0xc0, !PT ;  /* 0xff00000000ff7812 */ /* 0x000fe200078ac0ff */
[----:B------:R-:W-:Y:S01]  /*5810*/  FMUL.FTZ R11, R132, R11 ;  /* 0x0000000b840b7220 */ /* 0x000fe20000410000 */
[----:B------:R-:W-:-:S03]  /*5820*/  CS2R R136, SRZ ;  /* 0x0000000000887805 */ /* 0x000fc6000001ff00 */
        /* <DEDUP_REMOVED lines=11> */
[----:B------:R-:W2:Y:S08]  /*58e0*/  F2F.F16.F32 R127, R127 ;  /* 0x0000007f007f7304 */ /* 0x000eb00000200800 */
        /* <DEDUP_REMOVED lines=22> */
.L_x_2607:
[----:B------:R1:W-:Y:S01]  /*5a50*/  STG.E.64 [R10.64], R124 ;  /* 0x0000007c0a007986 */ /* 0x0003e2000c101b04 */
[----:B------:R-:W-:Y:S02]  /*5a60*/  FADD.FTZ R43, R43, R136 ;  /* 0x000000882b2b7221 */ /* 0x000fe40000010000 */
[----:B------:R-:W-:Y:S02]  /*5a70*/  FADD.FTZ R42, R42, R133 ;  /* 0x000000852a2a7221 */ /* 0x000fe40000010000 */
[----:B------:R-:W-:Y:S02]  /*5a80*/  FADD.FTZ R41, R41, R134 ;  /* 0x0000008629297221 */ /* 0x000fe40000010000 */
[----:B------:R-:W-:Y:S02]  /*5a90*/  FADD.FTZ R40, R40, R131 ;  /* 0x0000008328287221 */ /* 0x000fe40000010000 */
.L_x_2606:
[----:B------:R-:W-:Y:S05]  /*5aa0*/  BSYNC B0 ;  /* 0x0000000000007941 */ /* 0x000fea0003800000 */
.L_x_2605:
[----:B------:R-:W-:Y:S02]  /*5ab0*/  LOP3.LUT P5, RZ, R12, 0xff, RZ, 0xc0, !PT ;  /* 0x000000ff0cff7812 */ /* 0x000fe400078ac0ff */
[----:B------:R-:W-:Y:S02]  /*5ac0*/  IADD3 R170, R170, c[0x0][0x160], RZ ;  /* 0x00005800aaaa7a10 */ /* 0x000fe40007ffe0ff */
[----:B------:R-:W-:-:S02]  /*5ad0*/  SEL R12, RZ, 0x1, P5 ;  /* 0x00000001ff0c7807 */ /* 0x000fc40002800000 */
[----:B------:R-:W-:-:S13]  /*5ae0*/  ISETP.GE.AND P5, PT, R170, c[0x0][0x164], PT ;  /* 0x00005900aa007a0c */ /* 0x000fda0003fa6270 */
[----:B01----:R-:W-:Y:S01]  /*5af0*/  @P5 CALL.REL.NOINC `(.L_x_2570) ;  /* 0x0000001000005944 */ /* 0x003fe20003c00000 */
[----:B------:R-:W-:Y:S05]  /*5b00*/  BRA `(.L_x_2608) ;  /* 0xffffb2b000007947 */ /* 0x000fea000383ffff */
.L_x_2570:
[----:B---3--:R-:W0:Y:S01]  /*5b10*/  S2UR UR6, SR_CTAID.X ;  /* 0x00000000000679c3 */ /* 0x008e220000002500 */
[----:B-----5:R-:W0:Y:S01]  /*5b20*/  S2R R2, SR_TID.X ;  /* 0x0000000000027919 */ /* 0x020e220000002100 */
[----:B------:R-:W-:Y:S02]  /*5b30*/  LOP3.LUT P5, RZ, R8, 0xffffff00, RZ, 0xc0, !PT ;  /* 0xffffff0008ff7812 */ /* 0x000fe400078ac0ff */
[----:B------:R-:W-:Y:S02]  /*5b40*/  @P0 MOV R15, 0x10 ;  /* 0x00000010000f0802 */ /* 0x000fe40000000f00 */
[----:B------:R-:W-:Y:S02]  /*5b50*/  @P1 MOV R21, 0x10 ;  /* 0x0000001000151802 */ /* 0x000fe40000000f00 */
[----:B------:R-:W-:Y:S02]  /*5b60*/  @P2 MOV R27, 0x10 ;  /* 0x00000010001b2802 */ /* 0x000fe40000000f00 */
[----:B------:R-:W-:-:S02]  /*5b70*/  @P3 MOV R9, 0x10 ;  /* 0x0000001000093802 */ /* 0x000fc40000000f00 */
[----:B------:R-:W-:-:S03]  /*5b80*/  @P4 MOV R29, 0x10 ;  /* 0x00000010001d4802 */ /* 0x000fc60000000f00 */
        /* <DEDUP_REMOVED lines=57> */
.L_x_2585:
[----:B-----5:R-:W-:Y:S01]  /*5f20*/  HFMA2.MMA R130, -RZ, RZ, 0, 9.5367431640625e-07 ;  /* 0x00000010ff827435 */ /* 0x020fe200000001ff */
[----:B------:R-:W-:-:S02]  /*5f30*/  MOV R129, R131 ;  /* 0x0000008300817202 */ /* 0x000fc40000000f00 */
[----:B------:R-:W-:Y:S02]  /*5f40*/  MOV R132, 0x1f ;  /* 0x0000001f00847802 */ /* 0x000fe40000000f00 */
[----:B------:R-:W-:Y:S02]  /*5f50*/  MOV R133, 0xffffffff ;  /* 0xffffffff00857802 */ /* 0x000fe40000000f00 */
[----:B------:R-:W-:Y:S02]  /*5f60*/  MOV R124, 0x5f80 ;  /* 0x00005f80007c7802 */ /* 0x000fe40000000f00 */
[----:B------:R-:W-:Y:S05]  /*5f70*/  CALL.REL.NOINC `($__internal_34_$__cuda_sm70_shflsync_down_p) ;  /* 0x0000046000007944 */ /* 0x000fea0003c00000 */
[----:B-1----:R-:W-:Y:S01]  /*5f80*/  MOV R128, R130 ;  /* 0x0000008200807202 */ /* 0x002fe20000000f00 */
[----:B0-----:R-:W-:Y:S05]  /*5f90*/  BRA `(.L_x_2609) ;  /* 0xffffcb1000007947 */ /* 0x001fea000383ffff */
.L_x_2586:
[----:B-----5:R-:W-:Y:S01]  /*5fa0*/  HFMA2.MMA R130, -RZ, RZ, 0, 9.5367431640625e-07 ;  /* 0x00000010ff827435 */ /* 0x020fe200000001ff */
[----:B------:R-:W-:Y:S01]  /*5fb0*/  IMAD.MOV.U32 R129, RZ, RZ, R127 ;  /* 0x000000ffff817224 */ /* 0x000fe200078e007f */
[----:B------:R-:W-:Y:S02]  /*5fc0*/  MOV R132, 0x1f ;  /* 0x0000001f00847802 */ /* 0x000fe40000000f00 */
[----:B------:R-:W-:Y:S02]  /*5fd0*/  MOV R133, 0xffffffff ;  /* 0xffffffff00857802 */ /* 0x000fe40000000f00 */
[----:B------:R-:W-:-:S02]  /*5fe0*/  MOV R124, 0x6000 ;  /* 0x00006000007c7802 */ /* 0x000fc40000000f00 */
[----:B01----:R-:W-:Y:S05]  /*5ff0*/  CALL.REL.NOINC `($__internal_34_$__cuda_sm70_shflsync_down_p) ;  /* 0x000003e000007944 */ /* 0x003fea0003c00000 */
[----:B------:R-:W-:Y:S01]  /*6000*/  FADD.FTZ R128, R128, R131 ;  /* 0x0000008380807221 */ /* 0x000fe20000010000 */
[----:B0-----:R-:W-:Y:S01]  /*6010*/  MOV R132, 0x1f ;  /* 0x0000001f00847802 */ /* 0x001fe20000000f00 */
[----:B-1----:R-:W-:Y:S01]  /*6020*/  FADD.FTZ R131, R127, R130 ;  /* 0x000000827f837221 */ /* 0x002fe20000010000 */
[----:B------:R-:W-:Y:S01]  /*6030*/  HFMA2.MMA R130, -RZ, RZ, 0, 4.76837158203125e-07 ;  /* 0x00000008ff827435 */ /* 0x000fe200000001ff */
[----:B------:R-:W-:Y:S01]  /*6040*/  IMAD.MOV.U32 R133, RZ, RZ, -0x1 ;  /* 0xffffffffff857424 */ /* 0x000fe200078e00ff */
[----:B------:R-:W-:-:S02]  /*6050*/  MOV R129, R128 ;  /* 0x0000008000817202 */ /* 0x000fc40000000f00 */
[----:B------:R-:W-:Y:S02]  /*6060*/  MOV R124, 0x6080 ;  /* 0x00006080007c7802 */ /* 0x000fe40000000f00 */
[----:B------:R-:W-:Y:S05]  /*6070*/  CALL.REL.NOINC `($__internal_34_$__cuda_sm70_shflsync_down_p) ;  /* 0x0000036000007944 */ /* 0x000fea0003c00000 */
[----:B-1----:R-:W-:Y:S01]  /*6080*/  MOV R127, R130 ;  /* 0x00000082007f7202 */ /* 0x002fe20000000f00 */
[----:B------:R-:W-:Y:S01]  /*6090*/  HFMA2.MMA R130, -RZ, RZ, 0, 4.76837158203125e-07 ;  /* 0x00000008ff827435 */ /* 0x000fe200000001ff */
[----:B0-----:R-:W-:Y:S01]  /*60a0*/  MOV R129, R131 ;  /* 0x0000008300817202 */ /* 0x001fe20000000f00 */
[----:B------:R-:W-:Y:S01]  /*60b0*/  IMAD.MOV.U32 R133, RZ, RZ, -0x1 ;  /* 0xffffffffff857424 */ /* 0x000fe200078e00ff */
[----:B------:R-:W-:Y:S02]  /*60c0*/  MOV R132, 0x1f ;  /* 0x0000001f00847802 */ /* 0x000fe40000000f00 */
[----:B------:R-:W-:Y:S02]  /*60d0*/  MOV R124, 0x60f0 ;  /* 0x000060f0007c7802 */ /* 0x000fe40000000f00 */
[----:B------:R-:W-:Y:S05]  /*60e0*/  CALL.REL.NOINC `($__internal_34_$__cuda_sm70_shflsync_down_p) ;  /* 0x000002f000007944 */ /* 0x000fea0003c00000 */
[----:B------:R-:W-:Y:S01]  /*60f0*/  FADD.FTZ R128, R127, R128 ;  /* 0x000000807f807221 */ /* 0x000fe20000010000 */
[----:B0-----:R-:W-:Y:S01]  /*6100*/  MOV R132, 0x1f ;  /* 0x0000001f00847802 */ /* 0x001fe20000000f00 */
[----:B-1----:R-:W-:Y:S01]  /*6110*/  FADD.FTZ R131, R131, R130 ;  /* 0x0000008283837221 */ /* 0x002fe20000010000 */
[----:B------:R-:W-:Y:S01]  /*6120*/  HFMA2.MMA R130, -RZ, RZ, 0, 2.384185791015625e-07 ;  /* 0x00000004ff827435 */ /* 0x000fe200000001ff */
[----:B------:R-:W-:-:S02]  /*6130*/  MOV R133, 0xffffffff ;  /* 0xffffffff00857802 */ /* 0x000fc40000000f00 */
[----:B------:R-:W-:Y:S02]  /*6140*/  MOV R129, R128 ;  /* 0x0000008000817202 */ /* 0x000fe40000000f00 */
[----:B------:R-:W-:Y:S02]  /*6150*/  MOV R124, 0x6170 ;  /* 0x00006170007c7802 */ /* 0x000fe40000000f00 */
[----:B------:R-:W-:Y:S05]  /*6160*/  CALL.REL.NOINC `($__internal_34_$__cuda_sm70_shflsync_down_p) ;  /* 0x0000027000007944 */ /* 0x000fea0003c00000 */
[----:B-1----:R-:W-:Y:S01]  /*6170*/  MOV R127, R130 ;  /* 0x00000082007f7202 */ /* 0x002fe20000000f00 */
[----:B------:R-:W-:Y:S01]  /*6180*/  HFMA2.MMA R130, -RZ, RZ, 0, 2.384185791015625e-07 ;  /* 0x00000004ff827435 */ /* 0x000fe200000001ff */
[----:B0-----:R-:W-:Y:S01]  /*6190*/  IMAD.MOV.U32 R129, RZ, RZ, R131 ;  /* 0x000000ffff817224 */ /* 0x001fe200078e0083 */
[----:B------:R-:W-:Y:S02]  /*61a0*/  MOV R132, 0x1f ;  /* 0x0000001f00847802 */ /* 0x000fe40000000f00 */
[----:B------:R-:W-:Y:S02]  /*61b0*/  MOV R133, 0xffffffff ;  /* 0xffffffff00857802 */ /* 0x000fe40000000f00 */
[----:B------:R-:W-:Y:S02]  /*61c0*/  MOV R124, 0x61e0 ;  /* 0x000061e0007c7802 */ /* 0x000fe40000000f00 */
[----:B------:R-:W-:Y:S05]  /*61d0*/  CALL.REL.NOINC `($__internal_34_$__cuda_sm70_shflsync_down_p) ;  /* 0x0000020000007944 */ /* 0x000fea0003c00000 */
[----:B------:R-:W-:Y:S01]  /*61e0*/  FADD.FTZ R128, R127, R128 ;  /* 0x000000807f807221 */ /* 0x000fe20000010000 */
[----:B0-----:R-:W-:Y:S01]  /*61f0*/  MOV R132, 0x1f ;  /* 0x0000001f00847802 */ /* 0x001fe20000000f00 */
[----:B-1----:R-:W-:Y:S01]  /*6200*/  FADD.FTZ R131, R131, R130 ;  /* 0x0000008283837221 */ /* 0x002fe20000010000 */
[----:B------:R-:W-:Y:S01]  /*6210*/  HFMA2.MMA R130, -RZ, RZ, 0, 1.1920928955078125e-07 ;  /* 0x00000002ff827435 */ /* 0x000fe200000001ff */
[----:B------:R-:W-:Y:S01]  /*6220*/  IMAD.MOV.U32 R133, RZ, RZ, -0x1 ;  /* 0xffffffffff857424 */ /* 0x000fe200078e00ff */
[----:B------:R-:W-:-:S02]  /*6230*/  MOV R129, R128 ;  /* 0x0000008000817202 */ /* 0x000fc40000000f00 */
[----:B------:R-:W-:Y:S02]  /*6240*/  MOV R124, 0x6260 ;  /* 0x00006260007c7802 */ /* 0x000fe40000000f00 */
[----:B------:R-:W-:Y:S05]  /*6250*/  CALL.REL.NOINC `($__internal_34_$__cuda_sm70_shflsync_down_p) ;  /* 0x0000018000007944 */ /* 0x000fea0003c00000 */
[----:B-1----:R-:W-:Y:S01]  /*6260*/  MOV R127, R130 ;  /* 0x00000082007f7202 */ /* 0x002fe20000000f00 */
[----:B------:R-:W-:Y:S01]  /*6270*/  HFMA2.MMA R130, -RZ, RZ, 0, 1.1920928955078125e-07 ;  /* 0x00000002ff827435 */ /* 0x000fe200000001ff */
        /* <DEDUP_REMOVED lines=8> */
[----:B------:R-:W-:Y:S01]  /*6300*/  HFMA2.MMA R130, -RZ, RZ, 0, 5.9604644775390625e-08 ;  /* 0x00000001ff827435 */ /* 0x000fe200000001ff */
[----:B------:R-:W-:-:S02]  /*6310*/  MOV R133, 0xffffffff ;  /* 0xffffffff00857802 */ /* 0x000fc40000000f00 */
[----:B------:R-:W-:Y:S02]  /*6320*/  MOV R129, R127 ;  /* 0x0000007f00817202 */ /* 0x000fe40000000f00 */
[----:B------:R-:W-:Y:S02]  /*6330*/  MOV R124, 0x6350 ;  /* 0x00006350007c7802 */ /* 0x000fe40000000f00 */
[----:B------:R-:W-:Y:S05]  /*6340*/  CALL.REL.NOINC `($__internal_34_$__cuda_sm70_shflsync_down_p) ;  /* 0x0000009000007944 */ /* 0x000fea0003c00000 */
[----:B-1----:R-:W-:Y:S01]  /*6350*/  MOV R186, R130 ;  /* 0x0000008200ba7202 */ /* 0x002fe20000000f00 */
[----:B------:R-:W-:Y:S01]  /*6360*/  HFMA2.MMA R130, -RZ, RZ, 0, 5.9604644775390625e-08 ;  /* 0x00000001ff827435 */ /* 0x000fe200000001ff */
[----:B0-----:R-:W-:Y:S01]  /*6370*/  IMAD.MOV.U32 R129, RZ, RZ, R131 ;  /* 0x000000ffff817224 */ /* 0x001fe200078e0083 */
[----:B------:R-:W-:Y:S02]  /*6380*/  MOV R132, 0x1f ;  /* 0x0000001f00847802 */ /* 0x000fe40000000f00 */
[----:B------:R-:W-:Y:S02]  /*6390*/  MOV R133, 0xffffffff ;  /* 0xffffffff00857802 */ /* 0x000fe40000000f00 */
[----:B------:R-:W-:Y:S02]  /*63a0*/  MOV R124, 0x63c0 ;  /* 0x000063c0007c7802 */ /* 0x000fe40000000f00 */
[----:B------:R-:W-:Y:S05]  /*63b0*/  CALL.REL.NOINC `($__internal_34_$__cuda_sm70_shflsync_down_p) ;  /* 0x0000002000007944 */ /* 0x000fea0003c00000 */
[----:B-1----:R-:W-:Y:S01]  /*63c0*/  MOV R124, R130 ;  /* 0x00000082007c7202 */ /* 0x002fe20000000f00 */
[----:B0-----:R-:W-:Y:S05]  /*63d0*/  BRA `(.L_x_2610) ;  /* 0xffffc7f000007947 */ /* 0x001fea000383ffff */
        .weak           $__internal_34_$__cuda_sm70_shflsync_down_p
        .type           $__internal_34_$__cuda_sm70_shflsync_down_p,@function
        .size           $__internal_34_$__cuda_sm70_shflsync_down_p,(.L_x_12910 - $__internal_34_$__cuda_sm70_shflsync_down_p)
$__internal_34_$__cuda_sm70_shflsync_down_p:
[----:B------:R-:W-:Y:S01]  /*63e0*/  HFMA2.MMA R125, -RZ, RZ, 0, 0 ;  /* 0x00000000ff7d7435 */ /* 0x000fe200000001ff */
[----:B------:R-:W-:Y:S04]  /*63f0*/  WARPSYNC R133 ;  /* 0x0000008500007348 */ /* 0x000fe80003800000 */
[----:B------:R0:W1:Y:S01]  /*6400*/  SHFL.DOWN PT, R130, R129, R130, R132 ;  /* 0x0800008281827389 */ /* 0x00006200000e0084 */
[----:B------:R-:W-:Y:S05]  /*6410*/  RET.REL.NODEC R124 `(_ZN10layer_norm13ln_bwd_kernelINS_13Kernel_traitsI6__halfS2_S2_S2_fjLj7168ELj1ELj1ELj8ELj8ENS_18Kernel_traits_baseILj7168ES2_S2_S2_S2_fjLj256EEEEELb1ELb1ELb0ELb0EEEvNS_9BwdParamsE) ;  /* 0xffff9be07c007950 */ /* 0x000fea0003c3ffff */
.L_x_2611:
        /* <DEDUP_REMOVED lines=14> */
.L_x_12910:


//--------------------- .text._ZN10layer_norm13ln_bwd_kernelINS_13Kernel_traitsI6__halfS2_S2_S2_fjLj7168ELj1ELj1ELj8ELj8ENS_18Kernel_traits_baseILj7168ES2_S2_S2_S2_fjLj256EEEEELb1ELb1ELb0ELb1EEEvNS_9BwdParamsE --------------------------
	.section	.text._ZN10layer_norm13ln_bwd_kernelINS_13Kernel_traitsI6__halfS2_S2_S2_fjLj7168ELj1ELj1ELj8ELj8ENS_18Kernel_traits_baseILj7168ES2_S2_S2_S2_fjLj256EEEEELb1ELb1ELb0ELb1EEEvNS_9BwdParamsE,"ax",@progbits
	.sectioninfo	@"SHI_REGISTERS=255"
	.align	128
        .global         _ZN10layer_norm13ln_bwd_kernelINS_13Kernel_traitsI6__halfS2_S2_S2_fjLj7168ELj1ELj1ELj8ELj8ENS_18Kernel_traits_baseILj7168ES2_S2_S2_S2_fjLj256EEEEELb1ELb1ELb0ELb1EEEvNS_9BwdParamsE
        .type           _ZN10layer_norm13ln_bwd_kernelINS_13Kernel_traitsI6__halfS2_S2_S2_fjLj7168ELj1ELj1ELj8ELj8ENS_18Kernel_traits_baseILj7168ES2_S2_S2_S2_fjLj256EEEEELb1ELb1ELb0ELb1EEEvNS_9BwdParamsE,@function
        .size           _ZN10layer_norm13ln_bwd_kernelINS_13Kernel_traitsI6__halfS2_S2_S2_fjLj7168ELj1ELj1ELj8ELj8ENS_18Kernel_traits_baseILj7168ES2_S2_S2_S2_fjLj256EEEEELb1ELb1ELb0ELb1EEEvNS_9BwdParamsE,(.L_x_12911 - _ZN10layer_norm13ln_bwd_kernelINS_13Kernel_traitsI6__halfS2_S2_S2_fjLj7168ELj1ELj1ELj8ELj8ENS_18Kernel_traits_baseILj7168ES2_S2_S2_S2_fjLj256EEEEELb1ELb1ELb0ELb1EEEvNS_9BwdParamsE)
        .other          _ZN10layer_norm13ln_bwd_kernelINS_13Kernel_traitsI6__halfS2_S2_S2_fjLj7168ELj1ELj1ELj8ELj8ENS_18Kernel_traits_baseILj7168ES2_S2_S2_S2_fjLj256EEEEELb1ELb1ELb0ELb1EEEvNS_9BwdParamsE,@"STO_CUDA_ENTRY STV_DEFAULT"
_ZN10layer_norm13ln_bwd_kernelINS_13Kernel_traitsI6__halfS2_S2_S2_fjLj7168ELj1ELj1ELj8ELj8ENS_18Kernel_traits_baseILj7168ES2_S2_S2_S2_fjLj256EEEEELb1ELb1ELb0ELb1EEEvNS_9BwdParamsE:
.text._ZN10layer_norm13ln_bwd_kernelINS_13Kernel_traitsI6__halfS2_S2_S2_fjLj7168ELj1ELj1ELj8ELj8ENS_18Kernel_traits_baseILj7168ES2_S2_S2_S2_fjLj256EEEEELb1ELb1ELb0ELb1EEEvNS_9BwdParamsE:
        /* <DEDUP_REMOVED lines=50> */
.L_x_2612:
        /* <DEDUP_REMOVED lines=57> */
[----:B------:R-:W-:Y:S01]  /*06b0*/  CS2R R70, SRZ ;  /* 0x0000000000467805 */ /* 0x000fe2000001ff00 */
[----:B------:R-:W-:Y:S01]  /*06c0*/  CS2R R68, SRZ ;  /* 0x0000000000447805 */ /* 0x000fe2000001ff00 */
[----:B------:R-:W-:Y:S01]  /*06d0*/  CS2R R66, SRZ ;  /* 0x0000000000427805 */ /* 0x000fe2000001ff00 */
[----:B------:R-:W-:Y:S01]  /*06e0*/  CS2R R64, SRZ ;  /* 0x0000000000407805 */ /* 0x000fe2000001ff00 */
[----:B------:R-:W-:Y:S01]  /*06f0*/  CS2R R88, SRZ ;  /* 0x0000000000587805 */ /* 0x000fe2000001ff00 */
[----:B------:R-:W-:Y:S01]  /*0700*/  CS2R R90, SRZ ;  /* 0x00000000005a7805 */ /* 0x000fe2000001ff00 */
[----:B------:R-:W-:-:S02]  /*0710*/  MOV R92, RZ ;  /* 0x000000ff005c7202 */ /* 0x000fc40000000f00 */
        /* <DEDUP_REMOVED lines=56> */
[----:B------:R-:W-:Y:S01]  /*0aa0*/  IMAD.MOV.U32 R158, RZ, RZ, RZ ;  /* 0x000000ffff9e7224 */ /* 0x000fe200078e00ff */
        /* <DEDUP_REMOVED lines=28> */
.L_x_2618:
        /* <DEDUP_REMOVED lines=11> */
[C---:B------:R-:W-:Y:S02]  /*0d20*/  IADD3 R223, R98.reuse, 0x200, RZ ;  /* 0x0000020062df7810 */ /* 0x040fe40007ffe0ff */
[----:B------:R-:W-:Y:S02]  /*0d30*/  @P0 LEA.HI.X R57, R187, c[0x0][0x1c4], R60, 0x1, P1 ;  /* 0x00007100bb390a11 */ /* 0x000fe400008f0c3c */
[C---:B------:R-:W-:Y:S02]  /*0d40*/  IADD3 R215, R98.reuse, 0x300, RZ ;  /* 0x0000030062d77810 */ /* 0x040fe40007ffe0ff */
[----:B------:R-:W-:Y:S01]  /*0d50*/  IADD3 R222, R98, 0x400, RZ ;  /* 0x0000040062de7810 */ /* 0x000fe20007ffe0ff */
[----:B------:R0:W2:Y:S01]  /*0d60*/  @P0 LDG.E.U16 R220, [R56.64] ;  /* 0x0000000438dc0981 */ /* 0x0000a2000c1e1500 */
[----:B------:R-:W-:Y:S01]  /*0d70*/  SHF.L.U32 R113, R214, 0x3, RZ ;  /* 0x00000003d6717819 */ /* 0x000fe200000006ff */
[----:B------:R-:W-:Y:S01]  /*0d80*/  IMAD.WIDE.U32 R200, R98, R192, c[0x0][0x208] ;  /* 0x0000820062c87625 */ /* 0x000fe200078e00c0 */
[----:B------:R-:W-:-:S02]  /*0d90*/  SHF.L.U32 R111, R223, 0x3, RZ ;  /* 0x00000003df6f7819 */ /* 0x000fc400000006ff */
[----:B------:R-:W-:Y:S02]  /*0da0*/  SHF.L.U32 R109, R215, 0x3, RZ ;  /* 0x00000003d76d7819 */ /* 0x000fe400000006ff */
[----:B------:R-:W-:Y:S01]  /*0db0*/  IADD3 R221, R98, 0x500, RZ ;  /* 0x0000050062dd7810 */ /* 0x000fe20007ffe0ff */
[----:B------:R-:W-:Y:S01]  /*0dc0*/  IMAD.SHL.U32 R107, R222, 0x8, RZ ;  /* 0x00000008de6b7824 */ /* 0x000fe200078e00ff */
[----:B------:R-:W-:Y:S02]  /*0dd0*/  SHF.R.U32.HI R112, RZ, 0x1d, R214 ;  /* 0x0000001dff707819 */ /* 0x000fe400000116d6 */
[C---:B------:R-:W-:Y:S02]  /*0de0*/  SHF.L.U32 R115, R98.reuse, 0x3, RZ ;  /* 0x0000000362737819 */ /* 0x040fe400000006ff */
[----:B------:R-:W-:Y:S02]  /*0df0*/  SHF.R.U32.HI R110, RZ, 0x1d, R223 ;  /* 0x0000001dff6e7819 */ /* 0x000fe400000116df */
[----:B------:R-:W-:-:S02]  /*0e00*/  IADD3 R93, R98, 0x600, RZ ;  /* 0x00000600625d7810 */ /* 0x000fc40007ffe0ff */
[----:B------:R-:W-:Y:S01]  /*0e10*/  SHF.R.U32.HI R108, RZ, 0x1d, R215 ;  /* 0x0000001dff6c7819 */ /* 0x000fe200000116d7 */
[-C--:B------:R-:W-:Y:S01]  /*0e20*/  IMAD.WIDE.U32 R202, R215, R192.reuse, c[0x0][0x208] ;  /* 0x00008200d7ca7625 */ /* 0x080fe200078e00c0 */
[----:B0-----:R-:W-:Y:S01]  /*0e30*/  IADD3 R56, P1, R113, c[0x0][0x188], RZ ;  /* 0x0000620071387a10 */ /* 0x001fe20007f3e0ff */
[----:B------:R-:W3:Y:S01]  /*0e40*/  LDG.E.64 R200, [R200.64] ;  /* 0x00000004c8c87981 */ /* 0x000ee2000c1e1b00 */
[----:B------:R-:W-:Y:S02]  /*0e50*/  IADD3 R58, P2, R111, c[0x0][0x188], RZ ;  /* 0x000062006f3a7a10 */ /* 0x000fe40007f5e0ff */
[----:B------:R-:W-:Y:S02]  /*0e60*/  IADD3 R60, P3, R109, c[0x0][0x188], RZ ;  /* 0x000062006d3c7a10 */ /* 0x000fe40007f7e0ff */
[----:B------:R-:W-:Y:S01]  /*0e70*/  SHF.R.U32.HI R114, RZ, 0x1d, R98 ;  /* 0x0000001dff727819 */ /* 0x000fe20000011662 */
[----:B------:R-:W-:Y:S01]  /*0e80*/  IMAD.WIDE.U32 R204, R214, R192, c[0x0][0x208] ;  /* 0x00008200d6cc7625 */ /* 0x000fe200078e00c0 */
[----:B------:R-:W-:Y:S01]  /*0e90*/  SHF.L.U32 R105, R221, 0x3, RZ ;  /* 0x00000003dd697819 */ /* 0x000fe200000006ff */
[----:B------:R-:W4:Y:S01]  /*0ea0*/  LDG.E.64 R202, [R202.64] ;  /* 0x00000004caca7981 */ /* 0x000f22000c1e1b00 */
[----:B------:R-:W-:-:S02]  /*0eb0*/  IADD3.X R57, R112, c[0x0][0x18c], RZ, P1, !PT ;  /* 0x0000630070397a10 */ /* 0x000fc40000ffe4ff */
        /* <DEDUP_REMOVED lines=8> */
[----:B------:R-:W-:Y:S01]  /*0f40*/  IADD3.X R61, R108, c[0x0][0x18c], RZ, P3, !PT ;  /* 0x000063006c3d7a10 */ /* 0x000fe20001ffe4ff */
[-C--:B------:R-:W-:Y:S01]  /*0f50*/  IMAD.WIDE.U32 R196, R221, R192.reuse, c[0x0][0x208] ;  /* 0x00008200ddc47625 */ /* 0x080fe200078e00c0 */
[C---:B------:R-:W-:Y:S01]  /*0f60*/  SHF.L.U32 R103, R93.reuse, 0x3, RZ ;  /* 0x000000035d677819 */ /* 0x040fe200000006ff */
[----:B------:R-:W4:Y:S01]  /*0f70*/  LDG.E.64 R198, [R198.64] ;  /* 0x00000004c6c67981 */ /* 0x000f22000c1e1b00 */
[----:B------:R-:W-:Y:S01]  /*0f80*/  MOV R96, 0x4 ;  /* 0x0000000400607802 */ /* 0x000fe20000000f00 */
[----:B------:R-:W-:Y:S01]  /*0f90*/  IMAD.WIDE.U32 R192, R93, R192, c[0x0][0x208] ;  /* 0x000082005dc07625 */ /* 0x000fe200078e00c0 */
[----:B------:R-:W-:Y:S01]  /*0fa0*/  SHF.R.U32.HI R104, RZ, 0x1d, R221 ;  /* 0x0000001dff687819 */ /* 0x000fe200000116dd */
[----:B------:R-:W4:Y:S01]  /*0fb0*/  LDG.E.64 R196, [R196.64] ;  /* 0x00000004c4c47981 */ /* 0x000f22000c1e1b00 */
[----:B------:R-:W-:-:S02]  /*0fc0*/  IADD3 R132, P3, R105, c[0x0][0x188], RZ ;  /* 0x0000620069847a10 */ /* 0x000fc40007f7e0ff */
[----:B------:R-:W-:Y:S01]  /*0fd0*/  IADD3.X R135, R114, c[0x0][0x18c], RZ, P1, !PT ;  /* 0x0000630072877a10 */ /* 0x000fe20000ffe4ff */
[----:B------:R-:W4:Y:S01]  /*0fe0*/  LDG.E.64 R56, [R56.64] ;  /* 0x0000000438387981 */ /* 0x000f22000c1e1b00 */
[----:B------:R-:W-:Y:S02]  /*0ff0*/  IADD3.X R63, R106, c[0x0][0x18c], RZ, P2, !PT ;  /* 0x000063006a3f7a10 */ /* 0x000fe400017fe4ff */
[----:B------:R-:W-:Y:S01]  /*1000*/  SHF.R.U32.HI R102, RZ, 0x1d, R93 ;  /* 0x0000001dff667819 */ /* 0x000fe2000001165d */
[-C--:B------:R-:W-:Y:S01]  /*1010*/  IMAD.WIDE R218, R187, R96.reuse, c[0x0][0x1a0] ;  /* 0x00006800bbda7625 */ /* 0x080fe200078e0260 */
[----:B------:R-:W-:Y:S01]  /*1020*/  IADD3 R136, P1, R103, c[0x0][0x188], RZ ;  /* 0x0000620067887a10 */ /* 0x000fe20007f3e0ff */
[----:B------:R-:W4:Y:S01]  /*1030*/  LDG.E.64 R192, [R192.64] ;  /* 0x00000004c0c07981 */ /* 0x000f22000c1e1b00 */
[----:B------:R-:W-:Y:S02]  /*1040*/  IADD3.X R133, R104, c[0x0][0x18c], RZ, P3, !PT ;  /* 0x0000630068857a10 */ /* 0x000fe40001ffe4ff */
        /* <DEDUP_REMOVED lines=46> */
[C---:B------:R-:W-:Y:S01]  /*1330*/  LEA R212, P4, R222.reuse, c[0x0][0x190], 0x2 ;  /* 0x00006400ded47a11 */ /* 0x040fe200078810ff */
[----:B0-----:R0:W5:Y:S01]  /*1340*/  LDG.E R97, [R214.64] ;  /* 0x00000004d6617981 */ /* 0x001162000c1e1900 */
[----:B------:R-:W-:Y:S02]  /*1350*/  LEA R208, P5, R93, c[0x0][0x190], 0x2 ;  /* 0x000064005dd07a11 */ /* 0x000fe400078a10ff */
[----:B------:R-:W-:Y:S01]  /*1360*/  LEA.HI.X R211, R221, c[0x0][0x194], RZ, 0x2, P3 ;  /* 0x00006500ddd37a11 */ /* 0x000fe200018f14ff */
[----:B------:R0:W5:Y:S01]  /*1370*/  LDG.E R98, [R194.64] ;  /* 0x00000004c2627981 */ /* 0x000162000c1e1900 */
[----:B------:R-:W-:-:S02]  /*1380*/  LEA.HI.X R213, R222, c[0x0][0x194], RZ, 0x2, P4 ;  /* 0x00006500ded57a11 */ /* 0x000fc400020f14ff */
[----:B------:R-:W-:Y:S01]  /*1390*/  LEA.HI.X R209, R93, c[0x0][0x194], RZ, 0x2, P5 ;  /* 0x000065005dd17a11 */ /* 0x000fe200028f14ff */
[----:B-1----:R1:W5:Y:S01]  /*13a0*/  LDG.E R94, [R210.64] ;  /* 0x00000004d25e7981 */ /* 0x002362000c1e1900 */
[----:B------:R-:W-:-:S03]  /*13b0*/  MOV R95, 0x3f800000 ;  /* 0x3f800000005f7802 */ /* 0x000fc60000000f00 */
[----:B------:R0:W5:Y:S04]  /*13c0*/  LDG.E R96, [R212.64] ;  /* 0x00000004d4607981 */ /* 0x000168000c1e1900 */
[----:B------:R0:W5:Y:S01]  /*13d0*/  LDG.E R93, [R208.64] ;  /* 0x00000004d05d7981 */ /* 0x000162000c1e1900 */
[----:B--2---:R-:W-:Y:S01]  /*13e0*/  @P0 HADD2.F32 R95, -RZ, R220.H0_H0 ;  /* 0x200000dcff5f0230 */ /* 0x004fe20000004100 */
[----:B------:R-:W-:Y:S02]  /*13f0*/  ISETP.NE.AND P0, PT, RZ, UR6, PT ;  /* 0x00000006ff007c0c */ /* 0x000fe4000bf05270 */
[----:B---3--:R-:W-:Y:S02]  /*1400*/  MOV R223, R200 ;  /* 0x000000c800df7202 */ /* 0x008fe40000000f00 */
[----:B------:R-:W-:-:S02]  /*1410*/  SHF.R.U64 R233, R200, 0x10, R201 ;  /* 0x00000010c8e97819 */ /* 0x000fc400000012c9 */
[----:B----4-:R-:W-:Y:S02]  /*1420*/  MOV R216, R202 ;  /* 0x000000ca00d87202 */ /* 0x010fe40000000f00 */
[----:B------:R-:W-:Y:S02]  /*1430*/  SHF.R.U64 R252, R202, 0x10, R203 ;  /* 0x00000010cafc7819 */ /* 0x000fe400000012cb */
[----:B------:R-:W-:Y:S02]  /*1440*/  MOV R229, R203 ;  /* 0x000000cb00e57202 */ /* 0x000fe40000000f00 */
[----:B------:R-:W-:Y:S02]  /*1450*/  MOV R232, R204 ;  /* 0x000000cc00e87202 */ /* 0x000fe40000000f00 */
[----:B------:R-:W-:Y:S02]  /*1460*/  SHF.R.U64 R217, R204, 0x10, R205 ;  /* 0x00000010ccd97819 */ /* 0x000fe400000012cd */
[----:B0-----:R-:W-:-:S02]  /*1470*/  SHF.R.U64 R209, R206, 0x10, R207 ;  /* 0x00000010ced17819 */ /* 0x001fc400000012cf */
[----:B------:R-:W-:Y:S02]  /*1480*/  MOV R231, R207 ;  /* 0x000000cf00e77202 */ /* 0x000fe40000000f00 */
[----:B------:R-:W-:Y:S02]  /*1490*/  MOV R224, R198 ;  /* 0x000000c600e07202 */ /* 0x000fe40000000f00 */
[--C-:B------:R-:W-:Y:S02]  /*14a0*/  SHF.R.U64 R222, R198, 0x10, R199.reuse ;  /* 0x00000010c6de7819 */ /* 0x100fe400000012c7 */
[----:B-1----:R-:W-:Y:S02]  /*14b0*/  MOV R211, R199 ;  /* 0x000000c700d37202 */ /* 0x002fe40000000f00 */
[----:B------:R-:W-:Y:S02]  /*14c0*/  SHF.R.U32.HI R227, RZ, 0x10, R199 ;  /* 0x00000010ffe37819 */ /* 0x000fe400000116c7 */
[----:B------:R-:W-:-:S02]  /*14d0*/  MOV R202, R196 ;  /* 0x000000c400ca7202 */ /* 0x000fc40000000f00 */
[----:B------:R-:W-:Y:S01]  /*14e0*/  SHF.R.U64 R200, R196, 0x10, R197 ;  /* 0x00000010c4c87819 */ /* 0x000fe200000012c5 */
[----:B------:R-:W-:Y:S01]  /*14f0*/  HADD2.F32 R241, -RZ, R57.H0_H0 ;  /* 0x20000039fff17230 */ /* 0x000fe20000004100 */
[----:B------:R-:W-:Y:S02]  /*1500*/  SHF.R.U32.HI R213, RZ, 0x10, R207 ;  /* 0x00000010ffd57819 */ /* 0x000fe400000116cf */
[----:B------:R-:W-:Y:S01]  /*1510*/  MOV R199, R197 ;  /* 0x000000c500c77202 */ /* 0x000fe20000000f00 */
[----:B------:R-:W-:Y:S01]  /*1520*/  IMAD.MOV.U32 R198, RZ, RZ, R192 ;  /* 0x000000ffffc67224 */ /* 0x000fe200078e00c0 */
[----:B------:R-:W-:Y:S02]  /*1530*/  SHF.R.U32.HI R235, RZ, 0x10, R197 ;  /* 0x00000010ffeb7819 */ /* 0x000fe400000116c5 */
[----:B------:R-:W-:Y:S01]  /*1540*/  SHF.R.U64 R196, R192, 0x10, R193 ;  /* 0x00000010c0c47819 */ /* 0x000fe200000012c1 */
[----:B------:R-:W-:Y:S01]  /*1550*/  HADD2.F32 R239, -RZ, R58.H0_H0 ;  /* 0x2000003affef7230 */ /* 0x000fe20000004100 */
[----:B------:R-:W-:Y:S01]  /*1560*/  SHF.R.U32.HI R219, RZ, 0x10, R203 ;  /* 0x00000010ffdb7819 */ /* 0x000fe200000116cb */
[----:B------:R-:W-:Y:S01]  /*1570*/  HADD2.F32 R207, -RZ, R59.H0_H0 ;  /* 0x2000003bffcf7230 */ /* 0x000fe20000004100 */
        /* <DEDUP_REMOVED lines=8> */
[----:B------:R-:W-:-:S02]  /*1600*/  SHF.R.U64 R204, R58, 0x10, R59 ;  /* 0x000000103acc7819 */ /* 0x000fc4000000123b */
[----:B------:R-:W-:Y:S02]  /*1610*/  SHF.R.U32.HI R237, RZ, 0x10, R59 ;  /* 0x00000010ffed7819 */ /* 0x000fe4000001163b */
[--C-:B------:R-:W-:Y:S02]  /*1620*/  SHF.R.U64 R193, R60, 0x10, R61.reuse ;  /* 0x000000103cc17819 */ /* 0x100fe4000000123d */
[----:B------:R-:W-:Y:S02]  /*1630*/  SHF.R.U32.HI R58, RZ, 0x10, R61 ;  /* 0x00000010ff3a7819 */ /* 0x000fe4000001163d */
[--C-:B------:R-:W-:Y:S01]  /*1640*/  SHF.R.U64 R57, R62, 0x10, R63.reuse ;  /* 0x000000103e397819 */ /* 0x100fe2000000123f */
[----:B------:R-:W-:Y:S01]  /*1650*/  HADD2.F32 R62, -RZ, R133.H0_H0 ;  /* 0x20000085ff3e7230 */ /* 0x000fe20000004100 */
[----:B------:R-:W-:Y:S02]  /*1660*/  SHF.R.U32.HI R59, RZ, 0x10, R63 ;  /* 0x00000010ff3b7819 */ /* 0x000fe4000001163f */
[----:B------:R-:W-:-:S02]  /*1670*/  SHF.R.U64 R63, R132, 0x10, R133 ;  /* 0x00000010843f7819 */ /* 0x000fc40000001285 */
[----:B------:R-:W-:Y:S01]  /*1680*/  SHF.R.U32.HI R61, RZ, 0x10, R133 ;  /* 0x00000010ff3d7819 */ /* 0x000fe20000011685 */
[----:B------:R-:W-:Y:S01]  /*1690*/  HADD2.F32 R133, -RZ, R134.H0_H0 ;  /* 0x20000086ff857230 */ /* 0x000fe20000004100 */
[--C-:B------:R-:W-:Y:S02]  /*16a0*/  SHF.R.U64 R214, R134, 0x10, R135.reuse ;  /* 0x0000001086d67819 */ /* 0x100fe40000001287 */
[----:B------:R-:W-:Y:S01]  /*16b0*/  SHF.R.U32.HI R206, RZ, 0x10, R135 ;  /* 0x00000010ffce7819 */ /* 0x000fe20000011687 */
[----:B------:R-:W-:Y:S01]  /*16c0*/  HADD2.F32 R228, -RZ, R132.H0_H0 ;  /* 0x20000084ffe47230 */ /* 0x000fe20000004100 */
[----:B------:R-:W-:Y:S01]  /*16d0*/  FSEL R242, R218, RZ, !P0 ;  /* 0x000000ffdaf27208 */ /* 0x000fe20004000000 */
[----:B------:R-:W-:Y:S01]  /*16e0*/  HADD2.F32 R135, -RZ, R135.H0_H0 ;  /* 0x20000087ff877230 */ /* 0x000fe20000004100 */
[----:B------:R-:W-:Y:S01]  /*16f0*/  SHF.R.U64 R132, R136, 0x10, R137 ;  /* 0x0000001088847819 */ /* 0x000fe20000001289 */
[----:B------:R-:W-:Y:S02]  /*1700*/  HADD2.F32 R214, -RZ, R214.H0_H0 ;  /* 0x200000d6ffd67230 */ /* 0x000fe40000004100 */
[----:B------:R-:W-:Y:S01]  /*1710*/  HADD2.F32 R206, -RZ, R206.H0_H0 ;  /* 0x200000ceffce7230 */ /* 0x000fe20000004100 */
[----:B------:R-:W-:Y:S01]  /*1720*/  FADD.FTZ R134, -R242, R133 ;  /* 0x00000085f2867221 */ /* 0x000fe20000010100 */
[----:B------:R-:W-:Y:S01]  /*1730*/  HADD2.F32 R225, -RZ, R60.H0_H0 ;  /* 0x2000003cffe17230 */ /* 0x000fe20000004100 */
[----:B------:R-:W-:Y:S01]  /*1740*/  SHF.R.U32.HI R212, RZ, 0x10, R137 ;  /* 0x00000010ffd47819 */ /* 0x000fe20000011689 */
[----:B------:R-:W-:-:S02]  /*1750*/  HADD2.F32 R192, -RZ, R192.H0_H0 ;  /* 0x200000c0ffc07230 */ /* 0x000fc40000004100 */
[----:B------:R-:W-:Y:S02]  /*1760*/  HADD2.F32 R221, -RZ, R56.H0_H0 ;  /* 0x20000038ffdd7230 */ /* 0x000fe40000004100 */
[----:B------:R-:W-:Y:S01]  /*1770*/  HADD2.F32 R60, -RZ, R136.H0_H0 ;  /* 0x20000088ff3c7230 */ /* 0x000fe20000004100 */
[----:B------:R-:W-:Y:S01]  /*1780*/  FADD.FTZ R136, -R242, R135 ;  /* 0x00000087f2887221 */ /* 0x000fe20000010100 */
[----:B------:R-:W-:Y:S02]  /*1790*/  HADD2.F32 R133, -RZ, R59.H0_H0 ;  /* 0x2000003bff857230 */ /* 0x000fe40000004100 */
[----:B------:R-:W-:Y:S02]  /*17a0*/  HADD2.F32 R61, -RZ, R61.H0_H0 ;  /* 0x2000003dff3d7230 */ /* 0x000fe40000004100 */
[----:B------:R-:W-:Y:S02]  /*17b0*/  HADD2.F32 R56, -RZ, R137.H0_H0 ;  /* 0x20000089ff387230 */ /* 0x000fe40000004100 */
[----:B------:R-:W-:-:S02]  /*17c0*/  HADD2.F32 R193, -RZ, R193.H0_H0 ;  /* 0x200000c1ffc17230 */ /* 0x000fc40000004100 */
[----:B------:R-:W-:Y:S02]  /*17d0*/  HADD2.F32 R63, -RZ, R63.H0_H0 ;  /* 0x2000003fff3f7230 */ /* 0x000fe40000004100 */
        /* <DEDUP_REMOVED lines=12> */
[----:B------:R-:W-:Y:S01]  /*18a0*/  MOV R195, R201 ;  /* 0x000000c900c37202 */ /* 0x000fe20000000f00 */
[----:B------:R-:W-:-:S02]  /*18b0*/  FADD.FTZ R206, -R242, R239 ;  /* 0x000000eff2ce7221 */ /* 0x000fc40000010100 */
        /* <DEDUP_REMOVED lines=12> */
[----:B------:R-:W-:Y:S01]  /*1980*/  FADD.FTZ R226, -R242, R133 ;  /* 0x00000085f2e27221 */ /* 0x000fe20000010100 */
[----:B------:R-:W-:Y:S01]  /*1990*/  HADD2.F32 R133, -RZ, R210.H0_H0 ;  /* 0x200000d2ff857230 */ /* 0x000fe20000004100 */
[C---:B------:R-:W-:Y:S01]  /*19a0*/  FMUL.FTZ R193, R101.reuse, R58 ;  /* 0x0000003a65c17220 */ /* 0x040fe20000410000 */
[----:B------:R-:W-:Y:S01]  /*19b0*/  HADD2.F32 R58, -RZ, R196.H0_H0 ;  /* 0x200000c4ff3a7230 */ /* 0x000fe20000004100 */
[C---:B------:R-:W-:Y:S02]  /*19c0*/  FMUL.FTZ R135, R101.reuse, R134 ;  /* 0x0000008665877220 */ /* 0x040fe40000410000 */
[C---:B------:R-:W-:Y:S02]  /*19d0*/  FMUL.FTZ R137, R101.reuse, R132 ;  /* 0x0000008465897220 */ /* 0x040fe40000410000 */
[----:B------:R-:W-:-:S02]  /*19e0*/  FMUL.FTZ R202, R101, R203 ;  /* 0x000000cb65ca7220 */ /* 0x000fc40000410000 */
[C---:B------:R-:W-:Y:S01]  /*19f0*/  FMUL.FTZ R211, R101.reuse, R214 ;  /* 0x000000d665d37220 */ /* 0x040fe20000410000 */
[----:B------:R-:W-:Y:S01]  /*1a00*/  SHF.R.U32.HI R194, RZ, 0x10, R201 ;  /* 0x00000010ffc27819 */ /* 0x000fe200000116c9 */
[----:B------:R-:W-:Y:S01]  /*1a10*/  FMUL.FTZ R134, R186, R223 ;  /* 0x000000dfba867220 */ /* 0x000fe20000410000 */
[----:B------:R-:W-:Y:S01]  /*1a20*/  HADD2.F32 R217, -RZ, R217.H0_H0 ;  /* 0x200000d9ffd97230 */ /* 0x000fe20000004100 */
[C---:B------:R-:W-:Y:S01]  /*1a30*/  FMUL.FTZ R196, R101.reuse, R240 ;  /* 0x000000f065c47220 */ /* 0x040fe20000410000 */
[----:B------:R-:W-:Y:S01]  /*1a40*/  HADD2.F32 R240, -RZ, R197.H0_H0 ;  /* 0x200000c5fff07230 */ /* 0x000fe20000004100 */
[C---:B------:R-:W-:Y:S01]  /*1a50*/  FMUL.FTZ R203, R101.reuse, R206 ;  /* 0x000000ce65cb7220 */ /* 0x040fe20000410000 */
[----:B------:R-:W-:Y:S01]  /*1a60*/  HADD2.F32 R195, -RZ, R195.H0_H0 ;  /* 0x200000c3ffc37230 */ /* 0x000fe20000004100 */
[----:B------:R-:W-:Y:S01]  /*1a70*/  FMUL.FTZ R197, R101, R225 ;  /* 0x000000e165c57220 */ /* 0x000fe20000410000 */
[----:B------:R-:W-:Y:S01]  /*1a80*/  HADD2.F32 R252, -RZ, R252.H0_H0 ;  /* 0x200000fcfffc7230 */ /* 0x000fe20000004100 */
[----:B------:R-:W-:-:S02]  /*1a90*/  FADD.FTZ R73, R192, R73 ;  /* 0x00000049c0497221 */ /* 0x000fc40000010000 */
[----:B------:R-:W-:Y:S02]  /*1aa0*/  FMUL.FTZ R136, R101, R136 ;  /* 0x0000008865887220 */ /* 0x000fe40000410000 */
[----:B------:R-:W-:Y:S02]  /*1ab0*/  FFMA.FTZ R92, R137, R192, R92 ;  /* 0x000000c0895c7223 */ /* 0x000fe4000001005c */
[----:B------:R-:W-:Y:S02]  /*1ac0*/  FADD.FTZ R84, R63, R84 ;  /* 0x000000543f547221 */ /* 0x000fe40000010000 */
[-C--:B------:R-:W-:Y:S02]  /*1ad0*/  FFMA.FTZ R68, R211, R63.reuse, R68 ;  /* 0x0000003fd3447223 */ /* 0x080fe40000010044 */
[----:B------:R-:W-:Y:S02]  /*1ae0*/  FMUL.FTZ R212, R101, R212 ;  /* 0x000000d465d47220 */ /* 0x000fe40000410000 */
[----:B------:R-:W-:Y:S01]  /*1af0*/  FMUL.FTZ R214, R180, R63 ;  /* 0x0000003fb4d67220 */ /* 0x000fe20000410000 */
[----:B------:R-:W-:Y:S01]  /*1b00*/  HADD2.F32 R132, -RZ, R200.H0_H0 ;  /* 0x200000c8ff847230 */ /* 0x000fe20000004100 */
[----:B------:R-:W-:-:S02]  /*1b10*/  FMUL.FTZ R192, R157, R192 ;  /* 0x000000c09dc07220 */ /* 0x000fc40000410000 */
[----:B------:R-:W-:Y:S02]  /*1b20*/  FADD.FTZ R80, R133, R80 ;  /* 0x0000005085507221 */ /* 0x000fe40000010000 */
[-C--:B------:R-:W-:Y:S02]  /*1b30*/  FFMA.FTZ R64, R203, R133.reuse, R64 ;  /* 0x00000085cb407223 */ /* 0x080fe40000010040 */
[----:B------:R-:W-:Y:S02]  /*1b40*/  FMUL.FTZ R206, R182, R133 ;  /* 0x00000085b6ce7220 */ /* 0x000fe40000410000 */
[----:B------:R-:W-:Y:S01]  /*1b50*/  FADD.FTZ R63, RZ, R134 ;  /* 0x00000086ff3f7221 */ /* 0x000fe20000010000 */
[----:B------:R-:W-:Y:S01]  /*1b60*/  HADD2.F32 R204, -RZ, R204.H0_H0 ;  /* 0x200000ccffcc7230 */ /* 0x000fe20000004100 */
[----:B------:R-:W-:Y:S01]  /*1b70*/  FFMA.FTZ R133, R135, R134, RZ ;  /* 0x0000008687857223 */ /* 0x000fe200000100ff */
[----:B------:R-:W-:Y:S01]  /*1b80*/  HADD2.F32 R237, -RZ, R237.H0_H0 ;  /* 0x200000edffed7230 */ /* 0x000fe20000004100 */
[----:B------:R-:W-:Y:S01]  /*1b90*/  FADD.FTZ R77, R217, R77 ;  /* 0x0000004dd94d7221 */ /* 0x000fe20000010000 */
[----:B------:R-:W-:Y:S01]  /*1ba0*/  HADD2.F32 R194, -RZ, R194.H0_H0 ;  /* 0x200000c2ffc27230 */ /* 0x000fe20000004100 */
        /* <DEDUP_REMOVED lines=24> */
[-C--:B------:R-:W-:Y:S01]  /*1d30*/  FFMA.FTZ R90, R193, R194.reuse, R90 ;  /* 0x000000c2c15a7223 */ /* 0x080fe2000001005a */
[----:B------:R-:W-:Y:S01]  /*1d40*/  MOV R201, R205 ;  /* 0x000000cd00c97202 */ /* 0x000fe20000000f00 */
[----:B------:R-:W-:Y:S01]  /*1d50*/  FADD.FTZ R242, -R242, R57 ;  /* 0x00000039f2f27221 */ /* 0x000fe20000010100 */
[----:B------:R-:W-:Y:S01]  /*1d60*/  HADD2.F32 R57, -RZ, R198.H0_H0 ;  /* 0x200000c6ff397230 */ /* 0x000fe20000004100 */
[----:B------:R-:W-:-:S02]  /*1d70*/  FMUL.FTZ R194, R156, R194 ;  /* 0x000000c29cc27220 */ /* 0x000fc40000410000 */
[----:B------:R-:W-:Y:S02]  /*1d80*/  FADD.FTZ R63, R252, R195 ;  /* 0x000000c3fc3f7221 */ /* 0x000fe40000010000 */
[----:B------:R-:W-:Y:S01]  /*1d90*/  FFMA.FTZ R133, R136, R195, R133 ;  /* 0x000000c388857223 */ /* 0x000fe20000010085 */
[----:B------:R-:W-:Y:S01]  /*1da0*/  HADD2.F32 R232, -RZ, R199.H0_H0 ;  /* 0x200000c7ffe87230 */ /* 0x000fe20000004100 */
[C---:B------:R-:W-:Y:S02]  /*1db0*/  FMUL.FTZ R198, R101.reuse, R221 ;  /* 0x000000dd65c67220 */ /* 0x040fe40000410000 */
[----:B------:R-:W-:Y:S01]  /*1dc0*/  FMUL.FTZ R221, R101, R220 ;  /* 0x000000dc65dd7220 */ /* 0x000fe20000410000 */
[----:B------:R-:W-:Y:S01]  /*1dd0*/  SHF.R.U32.HI R205, RZ, 0x10, R205 ;  /* 0x00000010ffcd7819 */ /* 0x000fe200000116cd */
[----:B------:R-:W-:Y:S02]  /*1de0*/  FMUL.FTZ R199, R184, R223 ;  /* 0x000000dfb8c77220 */ /* 0x000fe40000410000 */
[----:B------:R-:W-:Y:S01]  /*1df0*/  FADD.FTZ R252, R63, R194 ;  /* 0x000000c23ffc7221 */ /* 0x000fe20000010000 */
[----:B------:R-:W-:Y:S01]  /*1e00*/  HADD2.F32 R201, -RZ, R201.H0_H0 ;  /* 0x200000c9ffc97230 */ /* 0x000fe20000004100 */
[----:B------:R-:W-:-:S02]  /*1e10*/  FFMA.FTZ R63, R193, R194, R133 ;  /* 0x000000c2c13f7223 */ /* 0x000fc40000010085 */
[----:B------:R-:W-:Y:S02]  /*1e20*/  FADD.FTZ R14, R61, R14 ;  /* 0x0000000e3d0e7221 */ /* 0x000fe40000010000 */
[-C--:B------:R-:W-:Y:S02]  /*1e30*/  FFMA.FTZ R2, R221, R61.reuse, R2 ;  /* 0x0000003ddd027223 */ /* 0x080fe40000010002 */
[----:B------:R-:W-:Y:S02]  /*1e40*/  FMUL.FTZ R220, R178, R61 ;  /* 0x0000003db2dc7220 */ /* 0x000fe40000410000 */
[----:B------:R-:W-:Y:S01]  /*1e50*/  FADD.FTZ R61, R252, R199 ;  /* 0x000000c7fc3d7221 */ /* 0x000fe20000010000 */
[----:B------:R-:W-:Y:S01]  /*1e60*/  HADD2.F32 R205, -RZ, R205.H0_H0 ;  /* 0x200000cdffcd7230 */ /* 0x000fe20000004100 */
[----:B------:R-:W-:Y:S02]  /*1e70*/  FFMA.FTZ R63, R196, R199, R63 ;  /* 0x000000c7c43f7223 */ /* 0x000fe4000001003f */
[----:B------:R-:W-:-:S02]  /*1e80*/  FADD.FTZ R76, R223, R76 ;  /* 0x0000004cdf4c7221 */ /* 0x000fc40000010000 */
[----:B------:R-:W-:Y:S02]  /*1e90*/  FFMA.FTZ R89, R196, R223, R89 ;  /* 0x000000dfc4597223 */ /* 0x000fe40000010059 */
        /* <DEDUP_REMOVED lines=9> */
[----:B------:R-:W-:Y:S01]  /*1f30*/  FADD.FTZ R250, R250, R201 ;  /* 0x000000c9fafa7221 */ /* 0x000fe20000010000 */
[----:B------:R-:W-:Y:S01]  /*1f40*/  HADD2.F32 R209, -RZ, R209.H0_H0 ;  /* 0x200000d1ffd17230 */ /* 0x000fe20000004100 */
[----:B------:R-:W-:-:S02]  /*1f50*/  FFMA.FTZ R63, R198, R201, R63 ;  /* 0x000000c9c63f7223 */ /* 0x000fc4000001003f */
[----:B------:R-:W-:Y:S02]  /*1f60*/  FMUL.FTZ R204, R101, R204 ;  /* 0x000000cc65cc7220 */ /* 0x000fe40000410000 */
[----:B------:R-:W-:Y:S01]  /*1f70*/  FADD.FTZ R61, R250, R205 ;  /* 0x000000cdfa3d7221 */ /* 0x000fe20000010000 */
[----:B------:R-:W-:Y:S01]  /*1f80*/  HADD2.F32 R210, -RZ, R231.H0_H0 ;  /* 0x200000e7ffd27230 */ /* 0x000fe20000004100 */
[----:B------:R-:W-:Y:S02]  /*1f90*/  FFMA.FTZ R63, R202, R205, R63 ;  /* 0x000000cdca3f7223 */ /* 0x000fe4000001003f */
[----:B------:R-:W-:Y:S02]  /*1fa0*/  FADD.FTZ R81, R209, R81 ;  /* 0x00000051d1517221 */ /* 0x000fe40000010000 */
[----:B------:R-:W-:Y:S02]  /*1fb0*/  FMUL.FTZ R207, R101, R207 ;  /* 0x000000cf65cf7220 */ /* 0x000fe40000410000 */
[----:B------:R-:W-:-:S02]  /*1fc0*/  FFMA.FTZ R65, R204, R209, R65 ;  /* 0x000000d1cc417223 */ /* 0x000fc40000010041 */
[----:B------:R-:W-:Y:S02]  /*1fd0*/  FMUL.FTZ R225, R101, R236 ;  /* 0x000000ec65e17220 */ /* 0x000fe40000410000 */
[----:B------:R-:W-:Y:S02]  /*1fe0*/  FMUL.FTZ R209, R153, R209 ;  /* 0x000000d199d17220 */ /* 0x000fe40000410000 */
[----:B------:R-:W-:Y:S01]  /*1ff0*/  FADD.FTZ R236, R61, R206 ;  /* 0x000000ce3dec7221 */ /* 0x000fe20000010000 */
[----:B------:R-:W-:Y:S01]  /*2000*/  HADD2.F32 R213, -RZ, R213.H0_H0 ;  /* 0x200000d5ffd57230 */ /* 0x000fe20000004100 */
        /* <DEDUP_REMOVED lines=12> */
[----:B------:R-:W-:Y:S01]  /*20d0*/  HADD2.F32 R216, -RZ, R229.H0_H0 ;  /* 0x200000e5ffd87230 */ /* 0x000fe20000004100 */
        /* <DEDUP_REMOVED lines=25> */
[----:B------:R-:W-:Y:S01]  /*2270*/  HADD2.F32 R222, -RZ, R222.H0_H0 ;  /* 0x200000deffde7230 */ /* 0x000fe20000004100 */
        /* <DEDUP_REMOVED lines=49> */
[----:B------:R-:W-:Y:S01]  /*2590*/  HADD2.F32 R243, -RZ, R243.H0_H0 ;  /* 0x200000f3fff37230 */ /* 0x000fe20000004100 */
        /* <DEDUP_REMOVED lines=16> */
.L_x_2619:
        /* <DEDUP_REMOVED lines=18> */
.L_x_2620:
        /* <DEDUP_REMOVED lines=10> */
[----:B------:R-:W-:Y:S01]  /*2860*/  @!P3 STS.64 [R251.X8+0x7000], R132 ;  /* 0x00700084fb00b388 */ /* 0x000fe20000008a00 */
[----:B------:R-:W-:Y:S01]  /*2870*/  ISETP.NE.AND P3, PT, RZ, UR6, PT ;  /* 0x00000006ff007c0c */ /* 0x000fe2000bf65270 */
[----:B------:R-:W-:Y:S01]  /*2880*/  WARPSYNC 0xffffffff ;  /* 0xffffffff00007948 */ /* 0x000fe20003800000 */
[----:B------:R-:W-:-:S04]  /*2890*/  @!P2 IADD3 R56, R56, 0x8, RZ ;  /* 0x000000083838a810 */ /* 0x000fc80007ffe0ff */
[----:B------:R-:W-:Y:S01]  /*28a0*/  SHF.L.U32 R250, R56, 0x3, RZ ;  /* 0x0000000338fa7819 */ /* 0x000fe200000006ff */
[----:B------:R-:W-:Y:S06]  /*28b0*/  BAR.SYNC.DEFER_BLOCKING 0x0 ;  /* 0x0000000000007b1d */ /* 0x000fec0000010000 */
[----:B------:R-:W0:Y:S04]  /*28c0*/  LDS.128 R60, [R250+0x7000] ;  /* 0x00700000fa3c7984 */ /* 0x000e280000000c00 */
[----:B------:R-:W1:Y:S01]  /*28d0*/  LDS.128 R56, [R250+0x7010] ;  /* 0x00701000fa387984 */ /* 0x000e620000000c00 */
[----:B0-----:R-:W-:-:S04]  /*28e0*/  FADD.FTZ R60, RZ, R60 ;  /* 0x0000003cff3c7221 */ /* 0x001fc80000010000 */
[----:B------:R-:W-:Y:S02]  /*28f0*/  FADD.FTZ R133, R62, R60 ;  /* 0x0000003c3e857221 */ /* 0x000fe40000010000 */
[----:B------:R-:W-:Y:S02]  /*2900*/  FADD.FTZ R60, RZ, R61 ;  /* 0x0000003dff3c7221 */ /* 0x000fe40000010000 */
[----:B-1----:R-:W-:Y:S02]  /*2910*/  FADD.FTZ R133, R133, R56 ;  /* 0x0000003885857221 */ /* 0x002fe40000010000 */
[----:B------:R-:W-:Y:S02]  /*2920*/  FADD.FTZ R132, R63, R60 ;  /* 0x0000003c3f847221 */ /* 0x000fe40000010000 */
[----:B------:R-:W0:Y:S02]  /*2930*/  LDS.128 R60, [R250+0x7020] ;  /* 0x00702000fa3c7984 */ /* 0x000e240000000c00 */
[----:B------:R-:W-:Y:S01]  /*2940*/  FADD.FTZ R56, R132, R57 ;  /* 0x0000003984387221 */ /* 0x000fe20000010000 */
[----:B------:R-:W-:Y:S01]  /*2950*/  IADD3 R132, P0, R115, c[0x0][0x170], RZ ;  /* 0x00005c0073847a10 */ /* 0x000fe20007f1e0ff */
[----:B------:R-:W-:-:S03]  /*2960*/  FADD.FTZ R57, R58, R133 ;  /* 0x000000853a397221 */ /* 0x000fc60000010000 */
[----:B------:R-:W-:-:S06]  /*2970*/  IADD3.X R133, R114, c[0x0][0x174], RZ, P0, !PT ;  /* 0x00005d0072857a10 */ /* 0x000fcc00007fe4ff */
[----:B------:R-:W2:Y:S01]  /*2980*/  LDG.E.64 R132, [R132.64] ;  /* 0x0000000484847981 */ /* 0x000ea2000c1e1b00 */
[----:B------:R-:W-:Y:S01]  /*2990*/  FADD.FTZ R56, R59, R56 ;  /* 0x000000383b387221 */ /* 0x000fe20000010000 */
[----:B------:R-:W-:Y:S02]  /*29a0*/  ISETP.NE.U32.AND P0, PT, RZ, c[0x0][0x258], PT ;  /* 0x00009600ff007a0c */ /* 0x000fe40003f05070 */
[----:B-----5:R-:W-:Y:S02]  /*29b0*/  LOP3.LUT P4, RZ, R100, 0xff00, RZ, 0xc0, !PT ;  /* 0x0000ff0064ff7812 */ /* 0x020fe4000788c0ff */
[----:B------:R-:W-:Y:S01]  /*29c0*/  ISETP.NE.AND.EX P0, PT, RZ, c[0x0][0x25c], PT, P0 ;  /* 0x00009700ff007a0c */ /* 0x000fe20003f05300 */
[----:B0-----:R-:W-:Y:S02]  /*29d0*/  FADD.FTZ R251, R57, R60 ;  /* 0x0000003c39fb7221 */ /* 0x001fe40000010000 */
[----:B------:R-:W-:Y:S02]  /*29e0*/  FADD.FTZ R60, R56, R61 ;  /* 0x0000003d383c7221 */ /* 0x000fe40000010000 */
[----:B------:R-:W0:Y:S01]  /*29f0*/  LDS.128 R56, [R250+0x7030] ;  /* 0x00703000fa387984 */ /* 0x000e220000000c00 */
[----:B------:R-:W-:-:S02]  /*2a00*/  FADD.FTZ R251, R62, R251 ;  /* 0x000000fb3efb7221 */ /* 0x000fc40000010000 */
[----:B------:R-:W-:Y:S02]  /*2a10*/  FADD.FTZ R60, R63, R60 ;  /* 0x0000003c3f3c7221 */ /* 0x000fe40000010000 */
[----:B0-----:R-:W-:Y:S01]  /*2a20*/  FADD.FTZ R251, R251, R56 ;  /* 0x00000038fbfb7221 */ /* 0x001fe20000010000 */
[----:B------:R-:W-:Y:S01]  /*2a30*/  @P1 MOV R56, R248 ;  /* 0x000000f800381202 */ /* 0x000fe20000000f00 */
[----:B------:R-:W-:Y:S02]  /*2a40*/  FADD.FTZ R60, R60, R57 ;  /* 0x000000393c3c7221 */ /* 0x000fe40000010000 */
[----:B------:R-:W-:Y:S02]  /*2a50*/  FADD.FTZ R58, R58, R251 ;  /* 0x000000fb3a3a7221 */ /* 0x000fe40000010000 */
[----:B------:R-:W-:Y:S01]  /*2a60*/  FADD.FTZ R59, R59, R60 ;  /* 0x0000003c3b3b7221 */ /* 0x000fe20000010000 */
[----:B------:R-:W-:Y:S01]  /*2a70*/  @P1 HADD2.F32 R57, -RZ, R56.H0_H0 ;  /* 0x20000038ff391230 */ /* 0x000fe20000004100 */
[----:B------:R-:W-:Y:S01]  /*2a80*/  FMUL.FTZ R58, R58, c[0x0][0x1e0] ;  /* 0x000078003a3a7a20 */ /* 0x000fe20000410000 */
[----:B------:R-:W-:Y:S01]  /*2a90*/  @P1 MOV R56, R249 ;  /* 0x000000f900381202 */ /* 0x000fe20000000f00 */
[----:B------:R-:W-:Y:S01]  /*2aa0*/  FMUL.FTZ R251, R59, c[0x0][0x1e0] ;  /* 0x000078003bfb7a20 */ /* 0x000fe20000410000 */
[----:B------:R-:W-:-:S02]  /*2ab0*/  @P1 SHF.R.U32.HI R59, RZ, 0x10, R249 ;  /* 0x00000010ff3b1819 */ /* 0x000fc400000116f9 */
[----:B------:R-:W-:Y:S02]  /*2ac0*/  FSEL R252, R58, RZ, !P3 ;  /* 0x000000ff3afc7208 */ /* 0x000fe40005800000 */
[----:B------:R-:W-:Y:S01]  /*2ad0*/  IADD3 R60, P5, R115, c[0x0][0x248], RZ ;  /* 0x00009200733c7a10 */ /* 0x000fe20007fbe0ff */
[----:B------:R-:W-:Y:S02]  /*2ae0*/  @P1 HADD2.F32 R59, -RZ, R59.H0_H0 ;  /* 0x2000003bff3b1230 */ /* 0x000fe40000004100 */
[-CC-:B------:R-:W-:Y:S01]  /*2af0*/  FFMA.FTZ R135, R135, R251.reuse, R252.reuse ;  /* 0x000000fb87877223 */ /* 0x180fe200000100fc */
[----:B------:R-:W-:Y:S01]  /*2b00*/  IADD3.X R61, R114, c[0x0][0x24c], RZ, P5, !PT ;  /* 0x00009300723d7a10 */ /* 0x000fe20002ffe4ff */
[----:B------:R-:W-:Y:S02]  /*2b10*/  FFMA.FTZ R137, R137, R251, R252 ;  /* 0x000000fb89897223 */ /* 0x000fe400000100fc */
[----:B------:R-:W-:Y:S02]  /*2b20*/  FADD.FTZ R134, R134, -R135 ;  /* 0x8000008786867221 */ /* 0x000fe40000010000 */
[----:B------:R-:W-:Y:S01]  /*2b30*/  FADD.FTZ R62, R192, -R137 ;  /* 0x80000089c03e7221 */ /* 0x000fe20000010000 */
[----:B------:R-:W-:Y:S01]  /*2b40*/  MOV R137, RZ ;  /* 0x000000ff00897202 */ /* 0x000fe20000000f00 */
[----:B------:R-:W-:-:S02]  /*2b50*/  FMUL.FTZ R134, R101, R134 ;  /* 0x0000008665867220 */ /* 0x000fc40000410000 */
[-C--:B------:R-:W-:Y:S02]  /*2b60*/  FFMA.FTZ R136, R136, R251.reuse, R252 ;  /* 0x000000fb88887223 */ /* 0x080fe400000100fc */
[----:B------:R-:W-:Y:S01]  /*2b70*/  @P1 FADD.FTZ R134, R134, R57 ;  /* 0x0000003986861221 */ /* 0x000fe20000010000 */
[----:B------:R-:W-:Y:S01]  /*2b80*/  @P1 SHF.R.U64 R57, R248, 0x10, R249 ;  /* 0x00000010f8391819 */ /* 0x000fe200000012f9 */
[----:B------:R-:W-:Y:S02]  /*2b90*/  FMUL.FTZ R62, R101, R62 ;  /* 0x0000003e653e7220 */ /* 0x000fe40000410000 */
[----:B------:R-:W-:Y:S02]  /*2ba0*/  FADD.FTZ R136, R195, -R136 ;  /* 0x80000088c3887221 */ /* 0x000fe40000010000 */
[----:B------:R-:W-:Y:S01]  /*2bb0*/  @P1 HADD2.F32 R57, -RZ, R57.H0_H0 ;  /* 0x20000039ff391230 */ /* 0x000fe20000004100 */
[----:B------:R-:W-:Y:S02]  /*2bc0*/  FFMA.FTZ R193, R193, R251, R252 ;  /* 0x000000fbc1c17223 */ /* 0x000fe400000100fc */
[----:B------:R-:W-:-:S02]  /*2bd0*/  FMUL.FTZ R192, R101, R136 ;  /* 0x0000008865c07220 */ /* 0x000fc40000410000 */
[----:B------:R-:W-:Y:S01]  /*2be0*/  @P1 FADD.FTZ R62, R62, R57 ;  /* 0x000000393e3e1221 */ /* 0x000fe20000010000 */
[----:B------:R-:W-:Y:S01]  /*2bf0*/  @P1 HADD2.F32 R57, -RZ, R56.H0_H0 ;  /* 0x20000038ff391230 */ /* 0x000fe20000004100 */
[----:B------:R-:W-:Y:S01]  /*2c00*/  FADD.FTZ R194, R194, -R193 ;  /* 0x800000c1c2c27221 */ /* 0x000fe20000010000 */
[----:B------:R-:W-:Y:S01]  /*2c10*/  @P0 F2FP.PACK_AB R56, RZ, R134 ;  /* 0x00000086ff38023e */ /* 0x000fe200000000ff */
[----:B------:R-:W-:Y:S02]  /*2c20*/  FMUL.FTZ R135, R62, R95 ;  /* 0x0000005f3e877220 */ /* 0x000fe40000410000 */
[----:B------:R-:W-:Y:S01]  /*2c30*/  @P1 FADD.FTZ R192, R192, R57 ;  /* 0x00000039c0c01221 */ /* 0x000fe20000010000 */
[----:B------:R-:W-:Y:S01]  /*2c40*/  @P0 F2FP.PACK_AB R57, RZ, R62 ;  /* 0x0000003eff39023e */ /* 0x000fe200000000ff */
[----:B------:R-:W-:Y:S01]  /*2c50*/  FMUL.FTZ R136, R101, R194 ;  /* 0x000000c265887220 */ /* 0x000fe20000410000 */
[----:B------:R-:W-:Y:S01]  /*2c60*/  @P0 PRMT R189, R56, 0x7610, R189 ;  /* 0x0000761038bd0816 */ /* 0x000fe200000000bd */
[-C--:B------:R-:W-:Y:S01]  /*2c70*/  FFMA.FTZ R197, R197, R251.reuse, R252 ;  /* 0x000000fbc5c57223 */ /* 0x080fe200000100fc */
[----:B------:R-:W-:Y:S01]  /*2c80*/  @P0 PRMT R188, R57, 0x7610, R188 ;  /* 0x0000761039bc0816 */ /* 0x000fe200000000bc */
[----:B------:R-:W-:Y:S01]  /*2c90*/  @P1 FADD.FTZ R136, R136, R59 ;  /* 0x0000003b88881221 */ /* 0x000fe20000010000 */
[----:B------:R-:W-:Y:S01]  /*2ca0*/  @P0 F2FP.PACK_AB R58, RZ, R192 ;  /* 0x000000c0ff3a023e */ /* 0x000fe200000000ff */
[-CC-:B------:R-:W-:Y:S01]  /*2cb0*/  FFMA.FTZ R196, R196, R251.reuse, R252.reuse ;  /* 0x000000fbc4c47223 */ /* 0x180fe200000100fc */
[----:B------:R-:W-:Y:S01]  /*2cc0*/  @P0 LOP3.LUT R56, R188, 0xffff, RZ, 0xc0, !PT ;  /* 0x0000ffffbc380812 */ /* 0x000fe200078ec0ff */
[----:B------:R-:W-:Y:S01]  /*2cd0*/  FFMA.FTZ R198, R198, R251, R252 ;  /* 0x000000fbc6c67223 */ /* 0x000fe200000100fc */
[----:B------:R-:W-:Y:S01]  /*2ce0*/  @P0 F2FP.PACK_AB R59, RZ, R136 ;  /* 0x00000088ff3b023e */ /* 0x000fe200000000ff */
[----:B------:R-:W-:Y:S01]  /*2cf0*/  FADD.FTZ R196, R199, -R196 ;  /* 0x800000c4c7c47221 */ /* 0x000fe20000010000 */
[----:B------:R-:W-:Y:S01]  /*2d00*/  @P0 PRMT R190, R58, 0x7610, R190 ;  /* 0x000076103abe0816 */ /* 0x000fe200000000be */
[----:B------:R-:W-:Y:S01]  /*2d10*/  @P0 IMAD.WIDE.U32 R56, R56, 0x10000, RZ ;  /* 0x0001000038380825 */ /* 0x000fe200078e00ff */
[----:B------:R-:W-:-:S02]  /*2d20*/  @P0 PRMT R191, R59, 0x7610, R191 ;  /* 0x000076103bbf0816 */ /* 0x000fc400000000bf */
[----:B------:R-:W-:Y:S01]  /*2d30*/  @P0 IADD3 R62, P5, R113, c[0x0][0x258], RZ ;  /* 0x00009600713e0a10 */ /* 0x000fe20007fbe0ff */
[----:B------:R-:W-:Y:S01]  /*2d40*/  FFMA.FTZ R202, R202, R251, R252 ;  /* 0x000000fbcaca7223 */ /* 0x000fe200000100fc */
[----:B------:R-:W-:Y:S01]  /*2d50*/  @P0 PRMT R59, R190, 0x5410, R191 ;  /* 0x00005410be3b0816 */ /* 0x000fe200000000bf */
[----:B------:R-:W-:Y:S01]  /*2d60*/  FADD.FTZ R198, R201, -R198 ;  /* 0x800000c6c9c67221 */ /* 0x000fe20000010000 */
[----:B------:R-:W-:Y:S01]  /*2d70*/  @P0 LOP3.LUT R58, R56, 0xffff, R189, 0xf8, !PT ;  /* 0x0000ffff383a0812 */ /* 0x000fe200078ef8bd */
[----:B------:R-:W-:Y:S01]  /*2d80*/  FADD.FTZ R202, R205, -R202 ;  /* 0x800000cacdca7221 */ /* 0x000fe20000010000 */
[----:B------:R-:W-:Y:S02]  /*2d90*/  @P0 IADD3 R56, P3, R115, c[0x0][0x258], RZ ;  /* 0x0000960073380a10 */ /* 0x000fe40007f7e0ff */
[----:B------:R-:W-:Y:S02]  /*2da0*/  @P0 LOP3.LUT R59, R59, R57, RZ, 0xfc, !PT ;  /* 0x000000393b3b0212 */ /* 0x000fe400078efcff */
[----:B------:R-:W-:-:S02]  /*2db0*/  @P0 IADD3.X R57, R114, c[0x0][0x25c], RZ, P3, !PT ;  /* 0x0000970072390a10 */ /* 0x000fc40001ffe4ff */
[----:B------:R-:W-:Y:S02]  /*2dc0*/  IADD3 R114, P6, R113, c[0x0][0x170], RZ ;  /* 0x00005c0071727a10 */ /* 0x000fe40007fde0ff */
[----:B------:R-:W-:Y:S01]  /*2dd0*/  @P0 IADD3.X R63, R112, c[0x0][0x25c], RZ, P5, !PT ;  /* 0x00009700703f0a10 */ /* 0x000fe20002ffe4ff */
[----:B------:R0:W-:Y:S01]  /*2de0*/  @P0 STG.E.64 [R56.64], R58 ;  /* 0x0000003a38000986 */ /* 0x0001e2000c101b04 */
[----:B------:R-:W-:Y:S02]  /*2df0*/  LOP3.LUT P5, RZ, R100, 0xff000000, RZ, 0xc0, !PT ;  /* 0xff00000064ff7812 */ /* 0x000fe400078ac0ff */
[----:B------:R-:W-:Y:S02]  /*2e00*/  IADD3.X R115, R112, c[0x0][0x174], RZ, P6, !PT ;  /* 0x00005d0070737a10 */ /* 0x000fe400037fe4ff */
[C---:B------:R-:W-:Y:S02]  /*2e10*/  LOP3.LUT P6, RZ, R100.reuse, 0xff0000, RZ, 0xc0, !PT ;  /* 0x00ff000064ff7812 */ /* 0x040fe400078cc0ff */
[----:B------:R-:W-:Y:S01]  /*2e20*/  LOP3.LUT P3, RZ, R100, 0xff, RZ, 0xc0, !PT ;  /* 0x000000ff64ff7812 */ /* 0x000fe2000786c0ff */
[----:B------:R-:W-:-:S02]  /*2e30*/  FMUL.FTZ R100, R135, c[0x0][0x1e8] ;  /* 0x00007a0087647a20 */ /* 0x000fc40000410000 */
[-C--:B------:R-:W-:Y:S02]  /*2e40*/  FMUL.FTZ R135, R134, R95.reuse ;  /* 0x0000005f86877220 */ /* 0x080fe40000410000 */
[----:B------:R-:W-:Y:S02]  /*2e50*/  IMAD.MOV.U32 R134, RZ, RZ, RZ ;  /* 0x000000ffff867224 */ /* 0x000fe400078e00ff */
[-C--:B0-----:R-:W-:Y:S01]  /*2e60*/  FMUL.FTZ R59, R136, R95.reuse ;  /* 0x0000005f883b7220 */ /* 0x081fe20000410000 */
[----:B------:R-:W-:Y:S01]  /*2e70*/  HFMA2.MMA R56, -RZ, RZ, 0, 0 ;  /* 0x00000000ff387435 */ /* 0x000fe200000001ff */
[----:B------:R-:W-:Y:S01]  /*2e80*/  FMUL.FTZ R58, R192, R95 ;  /* 0x0000005fc03a7220 */ /* 0x000fe20000410000 */
[----:B------:R-:W-:Y:S01]  /*2e90*/  HFMA2.MMA R136, -RZ, RZ, 0, 0 ;  /* 0x00000000ff887435 */ /* 0x000fe200000001ff */
[----:B------:R-:W-:Y:S02]  /*2ea0*/  FMUL.FTZ R59, R59, c[0x0][0x1e8] ;  /* 0x00007a003b3b7a20 */ /* 0x000fe40000410000 */
[----:B------:R-:W-:-:S02]  /*2eb0*/  FMUL.FTZ R58, R58, c[0x0][0x1e8] ;  /* 0x00007a003a3a7a20 */ /* 0x000fc40000410000 */
[----:B------:R-:W-:Y:S02]  /*2ec0*/  @P4 FMUL.FTZ R56, R143, R100 ;  /* 0x000000648f384220 */ /* 0x000fe40000410000 */
[----:B------:R-:W-:Y:S02]  /*2ed0*/  @P5 FMUL.FTZ R136, R142, R59 ;  /* 0x0000003b8e885220 */ /* 0x000fe40000410000 */
[----:B------:R-:W-:Y:S02]  /*2ee0*/  FMUL.FTZ R135, R135, c[0x0][0x1e8] ;  /* 0x00007a0087877a20 */ /* 0x000fe40000410000 */
[----:B------:R-:W-:Y:S01]  /*2ef0*/  @P6 FMUL.FTZ R137, R171, R58 ;  /* 0x0000003aab896220 */ /* 0x000fe20000410000 */
[----:B------:R-:W0:Y:S01]  /*2f00*/  F2F.F16.F32 R56, R56 ;  /* 0x0000003800387304 */ /* 0x000e220000200800 */
[----:B------:R-:W-:-:S07]  /*2f10*/  @P3 FMUL.FTZ R134, R172, R135 ;  /* 0x00000087ac863220 */ /* 0x000fce0000410000 */
[----:B------:R-:W1:Y:S08]  /*2f20*/  F2F.F16.F32 R136, R136 ;  /* 0x0000008800887304 */ /* 0x000e700000200800 */
[----:B------:R-:W3:Y:S01]  /*2f30*/  F2F.F16.F32 R137, R137 ;  /* 0x0000008900897304 */ /* 0x000ee20000200800 */
[----:B0-----:R-:W-:-:S07]  /*2f40*/  IMAD.WIDE.U32 R56, R56, 0x10000, RZ ;  /* 0x0001000038387825 */ /* 0x001fce00078e00ff */
[----:B------:R0:W4:Y:S01]  /*2f50*/  F2F.F16.F32 R193, R134 ;  /* 0x0000008600c17304 */ /* 0x0001220000200800 */
[----:B-1----:R-:W-:Y:S02]  /*2f60*/  SHF.L.U32 R192, R136, 0x10, RZ ;  /* 0x0000001088c07819 */ /* 0x002fe400000006ff */
[----:B------:R-:W-:Y:S02]  /*2f70*/  @P1 SHF.R.U64 R136, R246, 0x10, R247 ;  /* 0x00000010f6881819 */ /* 0x000fe400000012f7 */
[----:B---3--:R-:W-:Y:S01]  /*2f80*/  LOP3.LUT R57, R57, R192, R137, 0xfe, !PT ;  /* 0x000000c039397212 */ /* 0x008fe200078efe89 */
[----:B------:R-:W-:Y:S01]  /*2f90*/  FADD.FTZ R192, R200, -R197 ;  /* 0x800000c5c8c07221 */ /* 0x000fe20000010000 */
[----:B0-----:R-:W-:-:S03]  /*2fa0*/  @P1 MOV R134, R246 ;  /* 0x000000f600861202 */ /* 0x001fc60000000f00 */
[----:B------:R-:W-:Y:S01]  /*2fb0*/  FMUL.FTZ R192, R101, R192 ;  /* 0x000000c065c07220 */ /* 0x000fe20000410000 */
[----:B----4-:R-:W-:-:S05]  /*2fc0*/  LOP3.LUT R56, R56, R193, RZ, 0xfc, !PT ;  /* 0x000000c138387212 */ /* 0x010fca00078efcff */
[----:B------:R0:W-:Y:S04]  /*2fd0*/  STG.E.64 [R60.64], R56 ;  /* 0x000000383c007986 */ /* 0x0001e8000c101b04 */
[----:B------:R-:W3:Y:S01]  /*2fe0*/  LDG.E.64 R114, [R114.64] ;  /* 0x0000000472727981 */ /* 0x000ee2000c1e1b00 */
[----:B0-----:R-:W-:Y:S01]  /*2ff0*/  @P1 HADD2.F32 R61, -RZ, R136.H0_H0 ;  /* 0x20000088ff3d1230 */ /* 0x001fe20000004100 */
[C---:B------:R-:W-:Y:S01]  /*3000*/  FMUL.FTZ R60, R101.reuse, R196 ;  /* 0x000000c4653c7220 */ /* 0x040fe20000410000 */
[----:B------:R-:W-:Y:S01]  /*3010*/  @P1 HADD2.F32 R57, -RZ, R134.H0_H0 ;  /* 0x20000086ff391230 */ /* 0x000fe20000004100 */
[----:B------:R-:W-:Y:S01]  /*3020*/  @P1 MOV R56, R247 ;  /* 0x000000f700381202 */ /* 0x000fe20000000f00 */
[C---:B------:R-:W-:Y:S02]  /*3030*/  FMUL.FTZ R136, R101.reuse, R198 ;  /* 0x000000c665887220 */ /* 0x040fe40000410000 */
[----:B------:R-:W-:Y:S01]  /*3040*/  @P1 FADD.FTZ R192, R192, R61 ;  /* 0x0000003dc0c01221 */ /* 0x000fe20000010000 */
[----:B------:R-:W-:Y:S01]  /*3050*/  @P1 SHF.R.U32.HI R61, RZ, 0x10, R247 ;  /* 0x00000010ff3d1819 */ /* 0x000fe200000116f7 */
[----:B------:R-:W-:Y:S01]  /*3060*/  @P1 FADD.FTZ R60, R60, R57 ;  /* 0x000000393c3c1221 */ /* 0x000fe20000010000 */
[----:B------:R-:W-:Y:S01]  /*3070*/  @P1 HADD2.F32 R57, -RZ, R56.H0_H0 ;  /* 0x20000038ff391230 */ /* 0x000fe20000004100 */
[----:B------:R-:W-:-:S02]  /*3080*/  FMUL.FTZ R134, R101, R202 ;  /* 0x000000ca65867220 */ /* 0x000fc40000410000 */
[----:B------:R-:W-:Y:S02]  /*3090*/  @P1 HADD2.F32 R61, -RZ, R61.H0_H0 ;  /* 0x2000003dff3d1230 */ /* 0x000fe40000004100 */
[----:B------:R-:W-:Y:S01]  /*30a0*/  @P1 FADD.FTZ R136, R136, R57 ;  /* 0x0000003988881221 */ /* 0x000fe20000010000 */
[----:B------:R-:W-:Y:S02]  /*30b0*/  @P0 F2FP.PACK_AB R57, RZ, R192 ;  /* 0x000000c0ff39023e */ /* 0x000fe400000000ff */
[----:B------:R-:W-:Y:S01]  /*30c0*/  @P1 FADD.FTZ R134, R134, R61 ;  /* 0x0000003d86861221 */ /* 0x000fe20000010000 */
[----:B------:R-:W-:Y:S02]  /*30d0*/  @P0 F2FP.PACK_AB R56, RZ, R60 ;  /* 0x0000003cff38023e */ /* 0x000fe400000000ff */
[----:B------:R-:W-:Y:S02]  /*30e0*/  @P0 PRMT R188, R57, 0x7610, R188 ;  /* 0x0000761039bc0816 */ /* 0x000fe400000000bc */
[----:B------:R-:W-:-:S02]  /*30f0*/  @P0 F2FP.PACK_AB R61, RZ, R136 ;  /* 0x00000088ff3d023e */ /* 0x000fc400000000ff */
[----:B------:R-:W-:Y:S02]  /*3100*/  @P0 F2FP.PACK_AB R137, RZ, R134 ;  /* 0x00000086ff89023e */ /* 0x000fe400000000ff */
[----:B------:R-:W-:Y:S02]  /*3110*/  @P0 PRMT R189, R56, 0x7610, R189 ;  /* 0x0000761038bd0816 */ /* 0x000fe400000000bd */
[----:B------:R-:W-:Y:S02]  /*3120*/  @P0 LOP3.LUT R56, R188, 0xffff, RZ, 0xc0, !PT ;  /* 0x0000ffffbc380812 */ /* 0x000fe400078ec0ff */
[----:B------:R-:W-:Y:S02]  /*3130*/  @P0 PRMT R190, R61, 0x7610, R190 ;  /* 0x000076103dbe0816 */ /* 0x000fe400000000be */
[----:B------:R-:W-:Y:S01]  /*3140*/  @P0 PRMT R191, R137, 0x7610, R191 ;  /* 0x0000761089bf0816 */ /* 0x000fe200000000bf */
[----:B------:R-:W-:-:S03]  /*3150*/  @P0 IMAD.WIDE.U32 R56, R56, 0x10000, RZ ;  /* 0x0001000038380825 */ /* 0x000fc600078e00ff */
[----:B------:R-:W-:-:S04]  /*3160*/  @P0 PRMT R61, R190, 0x5410, R191 ;  /* 0x00005410be3d0816 */ /* 0x000fc800000000bf */
[----:B------:R-:W-:Y:S02]  /*3170*/  @P0 LOP3.LUT R57, R61, R57, RZ, 0xfc, !PT ;  /* 0x000000393d390212 */ /* 0x000fe400078efcff */
[----:B------:R-:W-:Y:S02]  /*3180*/  @P0 LOP3.LUT R56, R56, 0xffff, R189, 0xf8, !PT ;  /* 0x0000ffff38380812 */ /* 0x000fe400078ef8bd */
[----:B--2---:R-:W-:-:S05]  /*3190*/  @P3 MOV R61, R132 ;  /* 0x00000084003d3202 */ /* 0x004fca0000000f00 */
[----:B------:R-:W-:Y:S01]  /*31a0*/  @P3 HADD2.F32 R194, -RZ, R61.H0_H0 ;  /* 0x2000003dffc23230 */ /* 0x000fe20000004100 */
[----:B------:R-:W-:-:S05]  /*31b0*/  @P4 SHF.R.U64 R61, R132, 0x10, R133 ;  /* 0x00000010843d4819 */ /* 0x000fca0000001285 */
[----:B------:R-:W-:Y:S01]  /*31c0*/  @P4 HADD2.F32 R61, -RZ, R61.H0_H0 ;  /* 0x2000003dff3d4230 */ /* 0x000fe20000004100 */
[----:B------:R-:W-:-:S04]  /*31d0*/  MOV R132, RZ ;  /* 0x000000ff00847202 */ /* 0x000fc80000000f00 */
[----:B------:R-:W-:Y:S01]  /*31e0*/  @P4 FMUL.FTZ R132, R100, R61 ;  /* 0x0000003d64844220 */ /* 0x000fe20000410000 */
[----:B------:R-:W-:Y:S01]  /*31f0*/  @P5 SHF.R.U32.HI R100, RZ, 0x10, R133 ;  /* 0x00000010ff645819 */ /* 0x000fe20000011685 */
[----:B------:R0:W-:Y:S01]  /*3200*/  @P0 STG.E.64 [R62.64], R56 ;  /* 0x000000383e000986 */ /* 0x0001e2000c101b04 */
[----:B------:R-:W-:Y:S01]  /*3210*/  @P6 MOV R61, R133 ;  /* 0x00000085003d6202 */ /* 0x000fe20000000f00 */
[----:B------:R-:W-:-:S04]  /*3220*/  HFMA2.MMA R137, -RZ, RZ, 0, 0 ;  /* 0x00000000ff897435 */ /* 0x000fc800000001ff */
[----:B------:R-:W-:Y:S02]  /*3230*/  @P6 HADD2.F32 R61, -RZ, R61.H0_H0 ;  /* 0x2000003dff3d6230 */ /* 0x000fe40000004100 */
[----:B0-----:R-:W-:Y:S01]  /*3240*/  @P5 HADD2.F32 R56, -RZ, R100.H0_H0 ;  /* 0x20000064ff385230 */ /* 0x001fe20000004100 */
[----:B------:R-:W-:Y:S01]  /*3250*/  HFMA2.MMA R100, -RZ, RZ, 0, 0 ;  /* 0x00000000ff647435 */ /* 0x000fe200000001ff */
[----:B------:R-:W-:-:S05]  /*3260*/  IMAD.MOV.U32 R133, RZ, RZ, RZ ;  /* 0x000000ffff857224 */ /* 0x000fca00078e00ff */
[----:B------:R-:W-:Y:S01]  /*3270*/  @P5 FMUL.FTZ R100, R59, R56 ;  /* 0x000000383b645220 */ /* 0x000fe20000410000 */
[----:B------:R-:W-:Y:S01]  /*3280*/  IADD3 R56, P5, R111, c[0x0][0x170], RZ ;  /* 0x00005c006f387a10 */ /* 0x000fe20007fbe0ff */
[----:B------:R-:W-:Y:S01]  /*3290*/  @P3 FMUL.FTZ R137, R135, R194 ;  /* 0x000000c287893220 */ /* 0x000fe20000410000 */
[----:B------:R-:W-:Y:S01]  /*32a0*/  LOP3.LUT P3, RZ, R99, 0xff00, RZ, 0xc0, !PT ;  /* 0x0000ff0063ff7812 */ /* 0x000fe2000786c0ff */
[----:B------:R-:W-:Y:S01]  /*32b0*/  @P6 FMUL.FTZ R133, R58, R61 ;  /* 0x0000003d3a856220 */ /* 0x000fe20000410000 */
[----:B------:R-:W-:Y:S02]  /*32c0*/  IADD3 R58, P6, R113, c[0x0][0x248], RZ ;  /* 0x00009200713a7a10 */ /* 0x000fe40007fde0ff */
[----:B------:R-:W-:Y:S02]  /*32d0*/  IADD3.X R57, R110, c[0x0][0x174], RZ, P5, !PT ;  /* 0x00005d006e397a10 */ /* 0x000fe40002ffe4ff */
[C---:B------:R-:W-:Y:S01]  /*32e0*/  LOP3.LUT P5, RZ, R99.reuse, 0xff000000, RZ, 0xc0, !PT ;  /* 0xff00000063ff7812 */ /* 0x040fe200078ac0ff */
[-C--:B------:R-:W-:Y:S01]  /*32f0*/  FMUL.FTZ R192, R192, R95.reuse ;  /* 0x0000005fc0c07220 */ /* 0x080fe20000410000 */
[----:B------:R-:W-:Y:S01]  /*3300*/  IADD3.X R59, R112, c[0x0][0x24c], RZ, P6, !PT ;  /* 0x00009300703b7a10 */ /* 0x000fe200037fe4ff */
[----:B------:R-:W-:Y:S01]  /*3310*/  FMUL.FTZ R63, R134, R95 ;  /* 0x0000005f863f7220 */ /* 0x000fe20000410000 */
[----:B------:R-:W-:-:S02]  /*3320*/  LOP3.LUT P4, RZ, R99, 0xff, RZ, 0xc0, !PT ;  /* 0x000000ff63ff7812 */ /* 0x000fc4000788c0ff */
[----:B------:R-:W-:Y:S01]  /*3330*/  LOP3.LUT P6, RZ, R99, 0xff0000, RZ, 0xc0, !PT ;  /* 0x00ff000063ff7812 */ /* 0x000fe200078cc0ff */
[----:B------:R-:W-:Y:S02]  /*3340*/  FMUL.FTZ R192, R192, c[0x0][0x1e8] ;  /* 0x00007a00c0c07a20 */ /* 0x000fe40000410000 */
[-C--:B------:R-:W-:Y:S02]  /*3350*/  FMUL.FTZ R62, R136, R95.reuse ;  /* 0x0000005f883e7220 */ /* 0x080fe40000410000 */
[----:B------:R-:W-:Y:S02]  /*3360*/  FMUL.FTZ R63, R63, c[0x0][0x1e8] ;  /* 0x00007a003f3f7a20 */ /* 0x000fe40000410000 */
[----:B------:R-:W-:Y:S01]  /*3370*/  FMUL.FTZ R60, R60, R95 ;  /* 0x0000005f3c3c7220 */ /* 0x000fe20000410000 */
[----:B------:R-:W-:Y:S01]  /*3380*/  MOV R61, RZ ;  /* 0x000000ff003d7202 */ /* 0x000fe20000000f00 */
[----:B------:R-:W-:Y:S01]  /*3390*/  CS2R R112, SRZ ;  /* 0x0000000000707805 */ /* 0x000fe2000001ff00 */
[----:B------:R-:W-:Y:S01]  /*33a0*/  HFMA2.MMA R99, -RZ, RZ, 0, 0 ;  /* 0x00000000ff637435 */ /* 0x000fe200000001ff */
[----:B------:R-:W-:-:S02]  /*33b0*/  @P3 FMUL.FTZ R61, R141, R192 ;  /* 0x000000c08d3d3220 */ /* 0x000fc40000410000 */
[----:B------:R-:W-:Y:S02]  /*33c0*/  FMUL.FTZ R62, R62, c[0x0][0x1e8] ;  /* 0x00007a003e3e7a20 */ /* 0x000fe40000410000 */
[----:B------:R-:W-:Y:S02]  /*33d0*/  @P5 FMUL.FTZ R113, R140, R63 ;  /* 0x0000003f8c715220 */ /* 0x000fe40000410000 */
[----:B------:R-:W-:Y:S01]  /*33e0*/  FMUL.FTZ R193, R60, c[0x0][0x1e8] ;  /* 0x00007a003cc17a20 */ /* 0x000fe20000410000 */
[----:B------:R-:W0:Y:S01]  /*33f0*/  F2F.F16.F32 R61, R61 ;  /* 0x0000003d003d7304 */ /* 0x000e220000200800 */
[----:B------:R-:W-:Y:S02]  /*3400*/  @P6 FMUL.FTZ R112, R169, R62 ;  /* 0x0000003ea9706220 */ /* 0x000fe40000410000 */
[----:B------:R-:W-:-:S05]  /*3410*/  @P4 FMUL.FTZ R99, R170, R193 ;  /* 0x000000c1aa634220 */ /* 0x000fca0000410000 */
[----:B------:R-:W1:Y:S08]  /*3420*/  F2F.F16.F32 R113, R113 ;  /* 0x0000007100717304 */ /* 0x000e700000200800 */
[----:B------:R-:W2:Y:S08]  /*3430*/  F2F.F16.F32 R112, R112 ;  /* 0x0000007000707304 */ /* 0x000eb00000200800 */
[----:B------:R-:W4:Y:S01]  /*3440*/  F2F.F16.F32 R99, R99 ;  /* 0x0000006300637304 */ /* 0x000f220000200800 */
[----:B0-----:R-:W-:Y:S01]  /*3450*/  IMAD.WIDE.U32 R60, R61, 0x10000, RZ ;  /* 0x000100003d3c7825 */ /* 0x001fe200078e00ff */
[----:B-1----:R-:W-:-:S04]  /*3460*/  SHF.L.U32 R135, R113, 0x10, RZ ;  /* 0x0000001071877819 */ /* 0x002fc800000006ff */
[----:B--2---:R-:W-:Y:S02]  /*3470*/  LOP3.LUT R61, R61, R135, R112, 0xfe, !PT ;  /* 0x000000873d3d7212 */ /* 0x004fe400078efe70 */
[----:B----4-:R-:W-:-:S05]  /*3480*/  LOP3.LUT R60, R60, R99, RZ, 0xfc, !PT ;  /* 0x000000633c3c7212 */ /* 0x010fca00078efcff */
[----:B------:R0:W-:Y:S04]  /*3490*/  STG.E.64 [R58.64], R60 ;  /* 0x0000003c3a007986 */ /* 0x0001e8000c101b04 */
[----:B------:R-:W2:Y:S01]  /*34a0*/  LDG.E.64 R56, [R56.64] ;  /* 0x0000000438387981 */ /* 0x000ea2000c1e1b00 */
[----:B------:R-:W-:Y:S01]  /*34b0*/  HFMA2.MMA R113, -RZ, RZ, 0, 0 ;  /* 0x00000000ff717435 */ /* 0x000fe200000001ff */
[-CC-:B------:R-:W-:Y:S02]  /*34c0*/  FFMA.FTZ R204, R204, R251.reuse, R252.reuse ;  /* 0x000000fbcccc7223 */ /* 0x180fe400000100fc */
[----:B------:R-:W-:Y:S02]  /*34d0*/  FFMA.FTZ R208, R208, R251, R252 ;  /* 0x000000fbd0d07223 */ /* 0x000fe400000100fc */
[----:B------:R-:W-:-:S02]  /*34e0*/  FADD.FTZ R204, R209, -R204 ;  /* 0x800000ccd1cc7221 */ /* 0x000fc40000010000 */
[----:B------:R-:W-:Y:S02]  /*34f0*/  FADD.FTZ R208, R213, -R208 ;  /* 0x800000d0d5d07221 */ /* 0x000fe40000010000 */
[----:B------:R-:W-:Y:S02]  /*3500*/  FMUL.FTZ R204, R101, R204 ;  /* 0x000000cc65cc7220 */ /* 0x000fe40000410000 */
[-CC-:B------:R-:W-:Y:S02]  /*3510*/  FFMA.FTZ R207, R207, R251.reuse, R252.reuse ;  /* 0x000000fbcfcf7223 */ /* 0x180fe400000100fc */
[----:B------:R-:W-:Y:S02]  /*3520*/  FFMA.FTZ R203, R203, R251, R252 ;  /* 0x000000fbcbcb7223 */ /* 0x000fe400000100fc */
[----:B------:R-:W-:Y:S02]  /*3530*/  FMUL.FTZ R208, R101, R208 ;  /* 0x000000d065d07220 */ /* 0x000fe40000410000 */
[----:B------:R-:W-:-:S02]  /*3540*/  FADD.FTZ R210, R210, -R207 ;  /* 0x800000cfd2d27221 */ /* 0x000fc40000010000 */
[----:B------:R-:W-:Y:S02]  /*3550*/  FADD.FTZ R206, R206, -R203 ;  /* 0x800000cbcece7221 */ /* 0x000fe40000010000 */
[C---:B------:R-:W-:Y:S02]  /*3560*/  FMUL.FTZ R210, R101.reuse, R210 ;  /* 0x000000d265d27220 */ /* 0x040fe40000410000 */
[----:B------:R-:W-:Y:S02]  /*3570*/  FMUL.FTZ R206, R101, R206 ;  /* 0x000000ce65ce7220 */ /* 0x000fe40000410000 */
[----:B------:R-:W-:-:S04]  /*3580*/  FFMA.FTZ R212, R212, R251, R252 ;  /* 0x000000fbd4d47223 */ /* 0x000fc800000100fc */
[----:B------:R-:W-:Y:S01]  /*3590*/  FADD.FTZ R212, R217, -R212 ;  /* 0x800000d4d9d47221 */ /* 0x000fe20000010000 */
[----:B---3--:R-:W-:Y:S01]  /*35a0*/  @P4 MOV R112, R114 ;  /* 0x0000007200704202 */ /* 0x008fe20000000f00 */
[--C-:B------:R-:W-:Y:S01]  /*35b0*/  @P6 IMAD.MOV.U32 R134, RZ, RZ, R115.reuse ;  /* 0x000000ffff866224 */ /* 0x100fe200078e0073 */
[--C-:B------:R-:W-:Y:S02]  /*35c0*/  @P3 SHF.R.U64 R114, R114, 0x10, R115.reuse ;  /* 0x0000001072723819 */ /* 0x100fe40000001273 */
[----:B------:R-:W-:Y:S01]  /*35d0*/  @P5 SHF.R.U32.HI R135, RZ, 0x10, R115 ;  /* 0x00000010ff875819 */ /* 0x000fe20000011673 */
[----:B------:R-:W-:Y:S02]  /*35e0*/  @P4 HADD2.F32 R112, -RZ, R112.H0_H0 ;  /* 0x20000070ff704230 */ /* 0x000fe40000004100 */
[----:B------:R-:W-:Y:S02]  /*35f0*/  @P3 HADD2.F32 R99, -RZ, R114.H0_H0 ;  /* 0x20000072ff633230 */ /* 0x000fe40000004100 */
[----:B0-----:R-:W-:-:S02]  /*3600*/  @P6 HADD2.F32 R59, -RZ, R134.H0_H0 ;  /* 0x20000086ff3b6230 */ /* 0x001fc40000004100 */
[----:B------:R-:W-:Y:S01]  /*3610*/  @P5 HADD2.F32 R58, -RZ, R135.H0_H0 ;  /* 0x20000087ff3a5230 */ /* 0x000fe20000004100 */
[----:B------:R-:W-:Y:S01]  /*3620*/  @P4 FMUL.FTZ R113, R193, R112 ;  /* 0x00000070c1714220 */ /* 0x000fe20000410000 */
[----:B------:R-:W-:Y:S01]  /*3630*/  MOV R112, RZ ;  /* 0x000000ff00707202 */ /* 0x000fe20000000f00 */
[----:B------:R-:W-:Y:S01]  /*3640*/  CS2R R114, SRZ ;  /* 0x0000000000727805 */ /* 0x000fe2000001ff00 */
[----:B------:R-:W-:Y:S01]  /*3650*/  @P3 FMUL.FTZ R112, R192, R99 ;  /* 0x00000063c0703220 */ /* 0x000fe20000410000 */
[----:B------:R-:W-:Y:S01]  /*3660*/  @P1 SHF.R.U64 R99, R244, 0x10, R245 ;  /* 0x00000010f4631819 */ /* 0x000fe200000012f5 */
[----:B------:R-:W-:Y:S01]  /*3670*/  @P6 FMUL.FTZ R115, R62, R59 ;  /* 0x0000003b3e736220 */ /* 0x000fe20000410000 */
[----:B------:R-:W-:Y:S01]  /*3680*/  IADD3 R62, P6, R111, c[0x0][0x248], RZ ;  /* 0x000092006f3e7a10 */ /* 0x000fe20007fde0ff */
[----:B------:R-:W-:Y:S01]  /*3690*/  @P5 FMUL.FTZ R114, R63, R58 ;  /* 0x0000003a3f725220 */ /* 0x000fe20000410000 */
[----:B------:R-:W-:Y:S02]  /*36a0*/  @P0 IADD3 R58, P4, R111, c[0x0][0x258], RZ ;  /* 0x000096006f3a0a10 */ /* 0x000fe40007f9e0ff */
[----:B------:R-:W-:Y:S01]  /*36b0*/  IADD3 R60, P5, R109, c[0x0][0x170], RZ ;  /* 0x00005c006d3c7a10 */ /* 0x000fe20007fbe0ff */
[----:B------:R-:W-:Y:S01]  /*36c0*/  @P1 HADD2.F32 R99, -RZ, R99.H0_H0 ;  /* 0x20000063ff631230 */ /* 0x000fe20000004100 */
[----:B------:R-:W-:-:S02]  /*36d0*/  @P0 IADD3.X R59, R110, c[0x0][0x25c], RZ, P4, !PT ;  /* 0x000097006e3b0a10 */ /* 0x000fc400027fe4ff */
[----:B------:R-:W-:Y:S02]  /*36e0*/  IADD3.X R63, R110, c[0x0][0x24c], RZ, P6, !PT ;  /* 0x000093006e3f7a10 */ /* 0x000fe400037fe4ff */
[----:B------:R-:W-:Y:S02]  /*36f0*/  IADD3.X R61, R108, c[0x0][0x174], RZ, P5, !PT ;  /* 0x00005d006c3d7a10 */ /* 0x000fe40002ffe4ff */
[----:B------:R-:W-:Y:S02]  /*3700*/  @P1 SHF.R.U32.HI R110, RZ, 0x10, R245 ;  /* 0x00000010ff6e1819 */ /* 0x000fe400000116f5 */
[C---:B------:R-:W-:Y:S02]  /*3710*/  LOP3.LUT P3, RZ, R98.reuse, 0xff, RZ, 0xc0, !PT ;  /* 0x000000ff62ff7812 */ /* 0x040fe4000786c0ff */
[C---:B------:R-:W-:Y:S02]  /*3720*/  LOP3.LUT P4, RZ, R98.reuse, 0xff00, RZ, 0xc0, !PT ;  /* 0x0000ff0062ff7812 */ /* 0x040fe4000788c0ff */
[----:B------:R-:W-:-:S02]  /*3730*/  LOP3.LUT P6, RZ, R98, 0xff0000, RZ, 0xc0, !PT ;  /* 0x00ff000062ff7812 */ /* 0x000fc400078cc0ff */
[----:B------:R-:W-:Y:S02]  /*3740*/  LOP3.LUT P5, RZ, R98, 0xff000000, RZ, 0xc0, !PT ;  /* 0xff00000062ff7812 */ /* 0x000fe400078ac0ff */
[----:B------:R-:W-:Y:S01]  /*3750*/  @P1 MOV R98, R245 ;  /* 0x000000f500621202 */ /* 0x000fe20000000f00 */
[----:B------:R-:W-:Y:S01]  /*3760*/  @P1 FADD.FTZ R204, R204, R99 ;  /* 0x00000063cccc1221 */ /* 0x000fe20000010000 */
[----:B------:R-:W-:-:S03]  /*3770*/  @P1 HADD2.F32 R99, -RZ, R110.H0_H0 ;  /* 0x2000006eff631230 */ /* 0x000fc60000004100 */
[----:B------:R-:W-:Y:S01]  /*3780*/  @P1 HADD2.F32 R111, -RZ, R98.H0_H0 ;  /* 0x20000062ff6f1230 */ /* 0x000fe20000004100 */
[----:B------:R-:W-:Y:S01]  /*3790*/  @P1 MOV R98, R244 ;  /* 0x000000f400621202 */ /* 0x000fe20000000f00 */
[----:B------:R-:W-:Y:S02]  /*37a0*/  @P1 FADD.FTZ R208, R208, R99 ;  /* 0x00000063d0d01221 */ /* 0x000fe40000010000 */
[-C--:B------:R-:W-:Y:S02]  /*37b0*/  FMUL.FTZ R136, R204, R95.reuse ;  /* 0x0000005fcc887220 */ /* 0x080fe40000410000 */
[----:B------:R-:W-:Y:S01]  /*37c0*/  @P1 HADD2.F32 R99, -RZ, R98.H0_H0 ;  /* 0x20000062ff631230 */ /* 0x000fe20000004100 */
[----:B------:R-:W-:Y:S02]  /*37d0*/  FMUL.FTZ R193, R208, R95 ;  /* 0x0000005fd0c17220 */ /* 0x000fe40000410000 */
[----:B------:R-:W-:Y:S02]  /*37e0*/  @P1 FADD.FTZ R210, R210, R111 ;  /* 0x0000006fd2d21221 */ /* 0x000fe40000010000 */
[----:B------:R-:W-:-:S02]  /*37f0*/  @P1 FADD.FTZ R206, R206, R99 ;  /* 0x00000063cece1221 */ /* 0x000fc40000010000 */
[----:B------:R-:W-:Y:S01]  /*3800*/  FMUL.FTZ R193, R193, c[0x0][0x1e8] ;  /* 0x00007a00c1c17a20 */ /* 0x000fe20000410000 */
[----:B------:R-:W-:Y:S01]  /*3810*/  CS2R R110, SRZ ;  /* 0x00000000006e7805 */ /* 0x000fe2000001ff00 */
[----:B------:R-:W-:Y:S02]  /*3820*/  FMUL.FTZ R136, R136, c[0x0][0x1e8] ;  /* 0x00007a0088887a20 */ /* 0x000fe40000410000 */
[-C--:B------:R-:W-:Y:S01]  /*3830*/  FMUL.FTZ R192, R210, R95.reuse ;  /* 0x0000005fd2c07220 */ /* 0x080fe20000410000 */
[----:B------:R-:W-:Y:S01]  /*3840*/  HFMA2.MMA R98, -RZ, RZ, 0, 0 ;  /* 0x00000000ff627435 */ /* 0x000fe200000001ff */
[----:B------:R-:W-:Y:S02]  /*3850*/  FMUL.FTZ R195, R206, R95 ;  /* 0x0000005fcec37220 */ /* 0x000fe40000410000 */
[----:B------:R-:W-:Y:S02]  /*3860*/  @P5 FMUL.FTZ R111, R138, R193 ;  /* 0x000000c18a6f5220 */ /* 0x000fe40000410000 */
[----:B------:R-:W-:Y:S01]  /*3870*/  @P4 FMUL.FTZ R110, R139, R136 ;  /* 0x000000888b6e4220 */ /* 0x000fe20000410000 */
[----:B------:R-:W-:Y:S01]  /*3880*/  @P0 F2FP.PACK_AB R204, RZ, R204 ;  /* 0x000000ccffcc023e */ /* 0x000fe200000000ff */
[----:B------:R-:W-:-:S02]  /*3890*/  FMUL.FTZ R192, R192, c[0x0][0x1e8] ;  /* 0x00007a00c0c07a20 */ /* 0x000fc40000410000 */
[----:B------:R-:W-:Y:S01]  /*38a0*/  FMUL.FTZ R195, R195, c[0x0][0x1e8] ;  /* 0x00007a00c3c37a20 */ /* 0x000fe20000410000 */
[----:B------:R-:W0:Y:S01]  /*38b0*/  F2F.F16.F32 R111, R111 ;  /* 0x0000006f006f7304 */ /* 0x000e220000200800 */
[----:B------:R-:W-:Y:S01]  /*38c0*/  @P6 FMUL.FTZ R98, R167, R192 ;  /* 0x000000c0a7626220 */ /* 0x000fe20000410000 */
[----:B------:R-:W-:Y:S02]  /*38d0*/  @P0 PRMT R188, R204, 0x7610, R188 ;  /* 0x00007610ccbc0816 */ /* 0x000fe400000000bc */
[----:B------:R-:W-:Y:S01]  /*38e0*/  MOV R134, RZ ;  /* 0x000000ff00867202 */ /* 0x000fe20000000f00 */
[----:B------:R-:W-:Y:S01]  /*38f0*/  @P3 FMUL.FTZ R134, R168, R195 ;  /* 0x000000c3a8863220 */ /* 0x000fe20000410000 */
[----:B------:R-:W-:Y:S02]  /*3900*/  @P0 F2FP.PACK_AB R210, RZ, R210 ;  /* 0x000000d2ffd2023e */ /* 0x000fe400000000ff */
[----:B------:R-:W1:Y:S01]  /*3910*/  F2F.F16.F32 R110, R110 ;  /* 0x0000006e006e7304 */ /* 0x000e620000200800 */
[----:B------:R-:W-:-:S02]  /*3920*/  @P0 F2FP.PACK_AB R208, RZ, R208 ;  /* 0x000000d0ffd0023e */ /* 0x000fc400000000ff */
[----:B------:R-:W-:Y:S02]  /*3930*/  @P0 PRMT R190, R210, 0x7610, R190 ;  /* 0x00007610d2be0816 */ /* 0x000fe400000000be */
[----:B------:R-:W-:-:S03]  /*3940*/  @P0 PRMT R191, R208, 0x7610, R191 ;  /* 0x00007610d0bf0816 */ /* 0x000fc600000000bf */
[----:B------:R3:W4:Y:S01]  /*3950*/  F2F.F16.F32 R194, R98 ;  /* 0x0000006200c27304 */ /* 0x0007220000200800 */
[----:B------:R-:W-:-:S07]  /*3960*/  @P0 PRMT R135, R190, 0x5410, R191 ;  /* 0x00005410be870816 */ /* 0x000fce00000000bf */
[----:B------:R-:W4:Y:S01]  /*3970*/  F2F.F16.F32 R197, R134 ;  /* 0x0000008600c57304 */ /* 0x000f220000200800 */
[----:B---3--:R-:W-:Y:S02]  /*3980*/  @P0 LOP3.LUT R98, R188, 0xffff, RZ, 0xc0, !PT ;  /* 0x0000ffffbc620812 */ /* 0x008fe400078ec0ff */
[----:B------:R-:W-:-:S03]  /*3990*/  @P0 F2FP.PACK_AB R206, RZ, R206 ;  /* 0x000000ceffce023e */ /* 0x000fc600000000ff */
[----:B------:R-:W-:Y:S01]  /*39a0*/  @P0 IMAD.WIDE.U32 R98, R98, 0x10000, RZ ;  /* 0x0001000062620825 */ /* 0x000fe200078e00ff */
[----:B------:R-:W-:-:S04]  /*39b0*/  @P0 PRMT R189, R206, 0x7610, R189 ;  /* 0x00007610cebd0816 */ /* 0x000fc800000000bd */
[----:B------:R-:W-:Y:S02]  /*39c0*/  @P0 LOP3.LUT R99, R135, R99, RZ, 0xfc, !PT ;  /* 0x0000006387630212 */ /* 0x000fe400078efcff */
[----:B0-----:R-:W-:Y:S01]  /*39d0*/  SHF.L.U32 R135, R111, 0x10, RZ ;  /* 0x000000106f877819 */ /* 0x001fe200000006ff */
[----:B-1----:R-:W-:Y:S01]  /*39e0*/  IMAD.WIDE.U32 R110, R110, 0x10000, RZ ;  /* 0x000100006e6e7825 */ /* 0x002fe200078e00ff */
[----:B------:R-:W-:-:S04]  /*39f0*/  @P0 LOP3.LUT R98, R98, 0xffff, R189, 0xf8, !PT ;  /* 0x0000ffff62620812 */ /* 0x000fc800078ef8bd */
[----:B----4-:R-:W-:Y:S02]  /*3a00*/  LOP3.LUT R111, R111, R135, R194, 0xfe, !PT ;  /* 0x000000876f6f7212 */ /* 0x010fe400078efec2 */
[----:B------:R-:W-:Y:S01]  /*3a10*/  LOP3.LUT R110, R110, R197, RZ, 0xfc, !PT ;  /* 0x000000c56e6e7212 */ /* 0x000fe200078efcff */
[----:B------:R0:W-:Y:S01]  /*3a20*/  @P0 STG.E.64 [R58.64], R98 ;  /* 0x000000623a000986 */ /* 0x0001e2000c101b04 */
[----:B------:R-:W-:-:S03]  /*3a30*/  @P1 SHF.R.U64 R135, R122, 0x10, R123 ;  /* 0x000000107a871819 */ /* 0x000fc6000000127b */
[----:B------:R1:W-:Y:S02]  /*3a40*/  STG.E.64 [R62.64], R110 ;  /* 0x0000006e3e007986 */ /* 0x0003e4000c101b04 */
[----:B------:R-:W-:Y:S01]  /*3a50*/  @P1 HADD2.F32 R135, -RZ, R135.H0_H0 ;  /* 0x20000087ff871230 */ /* 0x000fe20000004100 */
[----:B------:R-:W-:Y:S01]  /*3a60*/  FFMA.FTZ R218, R218, R251, R252 ;  /* 0x000000fbdada7223 */ /* 0x000fe200000100fc */
[----:B------:R-:W3:Y:S01]  /*3a70*/  LDG.E.64 R60, [R60.64] ;  /* 0x000000043c3c7981 */ /* 0x000ee2000c1e1b00 */
[----:B------:R-:W-:Y:S01]  /*3a80*/  @P1 MOV R134, R123 ;  /* 0x0000007b00861202 */ /* 0x000fe20000000f00 */
[----:B0-----:R-:W-:Y:S02]  /*3a90*/  FMUL.FTZ R98, R101, R212 ;  /* 0x000000d465627220 */ /* 0x001fe40000410000 */
[----:B------:R-:W-:Y:S01]  /*3aa0*/  FADD.FTZ R218, R219, -R218 ;  /* 0x800000dadbda7221 */ /* 0x000fe20000010000 */
[----:B-1----:R-:W-:Y:S01]  /*3ab0*/  @P1 SHF.R.U32.HI R63, RZ, 0x10, R123 ;  /* 0x00000010ff3f1819 */ /* 0x002fe2000001167b */
[----:B------:R-:W-:Y:S01]  /*3ac0*/  @P1 FADD.FTZ R98, R98, R135 ;  /* 0x0000008762621221 */ /* 0x000fe20000010000 */
[----:B------:R-:W-:Y:S01]  /*3ad0*/  CS2R R110, SRZ ;  /* 0x00000000006e7805 */ /* 0x000fe2000001ff00 */
[----:B------:R-:W-:Y:S01]  /*3ae0*/  HFMA2.MMA R135, -RZ, RZ, 0, 0 ;  /* 0x00000000ff877435 */ /* 0x000fe200000001ff */
[----:B------:R-:W-:Y:S01]  /*3af0*/  @P1 HADD2.F32 R197, -RZ, R134.H0_H0 ;  /* 0x20000086ffc51230 */ /* 0x000fe20000004100 */
[----:B------:R-:W-:Y:S01]  /*3b00*/  MOV R134, RZ ;  /* 0x000000ff00867202 */ /* 0x000fe20000000f00 */
[----:B------:R-:W-:Y:S01]  /*3b10*/  @P1 HADD2.F32 R63, -RZ, R63.H0_H0 ;  /* 0x2000003fff3f1230 */ /* 0x000fe20000004100 */
[----:B------:R-:W-:-:S02]  /*3b20*/  FMUL.FTZ R200, R101, R218 ;  /* 0x000000da65c87220 */ /* 0x000fc40000410000 */
[-CC-:B------:R-:W-:Y:S02]  /*3b30*/  FFMA.FTZ R215, R215, R251.reuse, R252.reuse ;  /* 0x000000fbd7d77223 */ /* 0x180fe400000100fc */
[----:B------:R-:W-:Y:S02]  /*3b40*/  FFMA.FTZ R211, R211, R251, R252 ;  /* 0x000000fbd3d37223 */ /* 0x000fe400000100fc */
[----:B------:R-:W-:Y:S01]  /*3b50*/  @P1 FADD.FTZ R200, R200, R63 ;  /* 0x0000003fc8c81221 */ /* 0x000fe20000010000 */
[----:B------:R-:W-:Y:S01]  /*3b60*/  @P1 MOV R63, R122 ;  /* 0x0000007a003f1202 */ /* 0x000fe20000000f00 */
[----:B------:R-:W-:Y:S02]  /*3b70*/  FADD.FTZ R194, R216, -R215 ;  /* 0x800000d7d8c27221 */ /* 0x000fe40000010000 */
[----:B------:R-:W-:Y:S02]  /*3b80*/  FADD.FTZ R214, R214, -R211 ;  /* 0x800000d3d6d67221 */ /* 0x000fe40000010000 */
[C---:B------:R-:W-:Y:S01]  /*3b90*/  FMUL.FTZ R194, R101.reuse, R194 ;  /* 0x000000c265c27220 */ /* 0x040fe20000410000 */
[----:B------:R-:W-:Y:S01]  /*3ba0*/  @P1 HADD2.F32 R99, -RZ, R63.H0_H0 ;  /* 0x2000003fff631230 */ /* 0x000fe20000004100 */
[----:B------:R-:W-:-:S02]  /*3bb0*/  FMUL.FTZ R214, R101, R214 ;  /* 0x000000d665d67220 */ /* 0x000fc40000410000 */
[----:B------:R-:W-:Y:S02]  /*3bc0*/  FMUL.FTZ R196, R98, R95 ;  /* 0x0000005f62c47220 */ /* 0x000fe40000410000 */
[----:B------:R-:W-:Y:S02]  /*3bd0*/  @P1 FADD.FTZ R194, R194, R197 ;  /* 0x000000c5c2c21221 */ /* 0x000fe40000010000 */
[----:B------:R-:W-:Y:S01]  /*3be0*/  @P1 FADD.FTZ R214, R214, R99 ;  /* 0x00000063d6d61221 */ /* 0x000fe20000010000 */
[----:B--2---:R-:W-:Y:S01]  /*3bf0*/  @P3 MOV R58, R56 ;  /* 0x00000038003a3202 */ /* 0x004fe20000000f00 */
[--C-:B------:R-:W-:Y:S01]  /*3c00*/  @P6 IMAD.MOV.U32 R59, RZ, RZ, R57.reuse ;  /* 0x000000ffff3b6224 */ /* 0x100fe200078e0039 */
[--C-:B------:R-:W-:Y:S02]  /*3c10*/  @P4 SHF.R.U64 R62, R56, 0x10, R57.reuse ;  /* 0x00000010383e4819 */ /* 0x100fe40000001239 */
[----:B------:R-:W-:Y:S02]  /*3c20*/  @P5 SHF.R.U32.HI R56, RZ, 0x10, R57 ;  /* 0x00000010ff385819 */ /* 0x000fe40000011639 */
[----:B------:R-:W-:-:S03]  /*3c30*/  @P6 HADD2.F32 R59, -RZ, R59.H0_H0 ;  /* 0x2000003bff3b6230 */ /* 0x000fc60000004100 */
[----:B------:R-:W-:Y:S02]  /*3c40*/  @P5 HADD2.F32 R56, -RZ, R56.H0_H0 ;  /* 0x20000038ff385230 */ /* 0x000fe40000004100 */
[----:B------:R-:W-:Y:S01]  /*3c50*/  @P4 HADD2.F32 R57, -RZ, R62.H0_H0 ;  /* 0x2000003eff394230 */ /* 0x000fe20000004100 */
[----:B------:R-:W-:Y:S01]  /*3c60*/  @P6 FMUL.FTZ R111, R192, R59 ;  /* 0x0000003bc06f6220 */ /* 0x000fe20000410000 */
[----:B------:R-:W-:Y:S01]  /*3c70*/  @P3 HADD2.F32 R58, -RZ, R58.H0_H0 ;  /* 0x2000003aff3a3230 */ /* 0x000fe20000004100 */
[----:B------:R-:W-:Y:S01]  /*3c80*/  @P5 FMUL.FTZ R110, R193, R56 ;  /* 0x00000038c16e5220 */ /* 0x000fe20000410000 */
[----:B------:R-:W-:Y:S01]  /*3c90*/  @P0 IADD3 R56, P6, R109, c[0x0][0x258], RZ ;  /* 0x000096006d380a10 */ /* 0x000fe20007fde0ff */
[----:B------:R-:W-:Y:S02]  /*3ca0*/  @P4 FMUL.FTZ R134, R136, R57 ;  /* 0x0000003988864220 */ /* 0x000fe40000410000 */
[----:B------:R-:W-:Y:S01]  /*3cb0*/  @P3 FMUL.FTZ R135, R195, R58 ;  /* 0x0000003ac3873220 */ /* 0x000fe20000410000 */
[----:B------:R-:W-:-:S02]  /*3cc0*/  @P0 IADD3.X R57, R108, c[0x0][0x25c], RZ, P6, !PT ;  /* 0x000097006c390a10 */ /* 0x000fc400037fe4ff */
[----:B------:R-:W-:Y:S02]  /*3cd0*/  IADD3 R58, P6, R109, c[0x0][0x248], RZ ;  /* 0x000092006d3a7a10 */ /* 0x000fe40007fde0ff */
[----:B------:R-:W-:Y:S02]  /*3ce0*/  LOP3.LUT P5, RZ, R97, 0xff00, RZ, 0xc0, !PT ;  /* 0x0000ff0061ff7812 */ /* 0x000fe400078ac0ff */
[----:B------:R-:W-:Y:S02]  /*3cf0*/  IADD3.X R59, R108, c[0x0][0x24c], RZ, P6, !PT ;  /* 0x000093006c3b7a10 */ /* 0x000fe400037fe4ff */
[----:B------:R-:W-:Y:S02]  /*3d00*/  IADD3 R62, P6, R107, c[0x0][0x170], RZ ;  /* 0x00005c006b3e7a10 */ /* 0x000fe40007fde0ff */
[C---:B------:R-:W-:Y:S02]  /*3d10*/  LOP3.LUT P3, RZ, R97.reuse, 0xff000000, RZ, 0xc0, !PT ;  /* 0xff00000061ff7812 */ /* 0x040fe4000786c0ff */
[----:B------:R-:W-:-:S02]  /*3d20*/  LOP3.LUT P4, RZ, R97, 0xff0000, RZ, 0xc0, !PT ;  /* 0x00ff000061ff7812 */ /* 0x000fc4000788c0ff */
[----:B------:R-:W-:Y:S01]  /*3d30*/  IADD3.X R63, R106, c[0x0][0x174], RZ, P6, !PT ;  /* 0x00005d006a3f7a10 */ /* 0x000fe200037fe4ff */
[----:B------:R-:W-:Y:S01]  /*3d40*/  HFMA2.MMA R109, -RZ, RZ, 0, 0 ;  /* 0x00000000ff6d7435 */ /* 0x000fe200000001ff */
[----:B------:R-:W-:Y:S01]  /*3d50*/  LOP3.LUT P6, RZ, R97, 0xff, RZ, 0xc0, !PT ;  /* 0x000000ff61ff7812 */ /* 0x000fe200078cc0ff */
[-C--:B------:R-:W-:Y:S01]  /*3d60*/  FMUL.FTZ R97, R200, R95.reuse ;  /* 0x0000005fc8617220 */ /* 0x080fe20000410000 */
[----:B------:R-:W-:Y:S01]  /*3d70*/  HFMA2.MMA R99, -RZ, RZ, 0, 0 ;  /* 0x00000000ff637435 */ /* 0x000fe200000001ff */
[----:B------:R-:W-:Y:S02]  /*3d80*/  FMUL.FTZ R196, R196, c[0x0][0x1e8] ;  /* 0x00007a00c4c47a20 */ /* 0x000fe40000410000 */
[-C--:B------:R-:W-:Y:S02]  /*3d90*/  FMUL.FTZ R198, R194, R95.reuse ;  /* 0x0000005fc2c67220 */ /* 0x080fe40000410000 */
[----:B------:R-:W-:Y:S02]  /*3da0*/  FMUL.FTZ R97, R97, c[0x0][0x1e8] ;  /* 0x00007a0061617a20 */ /* 0x000fe40000410000 */
[----:B------:R-:W-:-:S02]  /*3db0*/  FMUL.FTZ R197, R214, R95 ;  /* 0x0000005fd6c57220 */ /* 0x000fc40000410000 */
[----:B------:R-:W-:Y:S02]  /*3dc0*/  @P5 FMUL.FTZ R109, R131, R196 ;  /* 0x000000c4836d5220 */ /* 0x000fe40000410000 */
[----:B------:R-:W-:Y:S02]  /*3dd0*/  FMUL.FTZ R198, R198, c[0x0][0x1e8] ;  /* 0x00007a00c6c67a20 */ /* 0x000fe40000410000 */
[----:B------:R-:W-:Y:S01]  /*3de0*/  @P3 FMUL.FTZ R99, R130, R97 ;  /* 0x0000006182633220 */ /* 0x000fe20000410000 */
[----:B------:R-:W-:Y:S01]  /*3df0*/  MOV R192, RZ ;  /* 0x000000ff00c07202 */ /* 0x000fe20000000f00 */
[----:B------:R-:W-:Y:S01]  /*3e00*/  FMUL.FTZ R197, R197, c[0x0][0x1e8] ;  /* 0x00007a00c5c57a20 */ /* 0x000fe20000410000 */
[----:B------:R-:W0:Y:S01]  /*3e10*/  F2F.F16.F32 R109, R109 ;  /* 0x0000006d006d7304 */ /* 0x000e220000200800 */
[----:B------:R-:W-:Y:S01]  /*3e20*/  @P4 FMUL.FTZ R192, R165, R198 ;  /* 0x000000c6a5c04220 */ /* 0x000fe20000410000 */
[----:B------:R-:W-:Y:S01]  /*3e30*/  MOV R136, RZ ;  /* 0x000000ff00887202 */ /* 0x000fe20000000f00 */
[----:B------:R-:W-:Y:S01]  /*3e40*/  @P6 FMUL.FTZ R136, R166, R197 ;  /* 0x000000c5a6886220 */ /* 0x000fe20000410000 */
[----:B------:R-:W-:-:S04]  /*3e50*/  @P0 F2FP.PACK_AB R98, RZ, R98 ;  /* 0x00000062ff62023e */ /* 0x000fc800000000ff */
[----:B------:R1:W2:Y:S01]  /*3e60*/  F2F.F16.F32 R193, R99 ;  /* 0x0000006300c17304 */ /* 0x0002a20000200800 */
[----:B------:R-:W-:Y:S02]  /*3e70*/  @P0 PRMT R188, R98, 0x7610, R188 ;  /* 0x0000761062bc0816 */ /* 0x000fe400000000bc */
[----:B------:R-:W-:Y:S02]  /*3e80*/  @P0 F2FP.PACK_AB R194, RZ, R194 ;  /* 0x000000c2ffc2023e */ /* 0x000fe400000000ff */
[----:B------:R-:W-:-:S03]  /*3e90*/  @P0 F2FP.PACK_AB R200, RZ, R200 ;  /* 0x000000c8ffc8023e */ /* 0x000fc600000000ff */
[----:B------:R-:W4:Y:S01]  /*3ea0*/  F2F.F16.F32 R192, R192 ;  /* 0x000000c000c07304 */ /* 0x000f220000200800 */
[----:B------:R-:W-:-:S07]  /*3eb0*/  @P0 LOP3.LUT R98, R188, 0xffff, RZ, 0xc0, !PT ;  /* 0x0000ffffbc620812 */ /* 0x000fce00078ec0ff */
[----:B------:R-:W4:Y:S01]  /*3ec0*/  F2F.F16.F32 R195, R136 ;  /* 0x0000008800c37304 */ /* 0x000f220000200800 */
[----:B------:R-:W-:Y:S02]  /*3ed0*/  @P0 PRMT R190, R194, 0x7610, R190 ;  /* 0x00007610c2be0816 */ /* 0x000fe400000000be */
[----:B------:R-:W-:Y:S02]  /*3ee0*/  @P0 PRMT R191, R200, 0x7610, R191 ;  /* 0x00007610c8bf0816 */ /* 0x000fe400000000bf */
[----:B------:R-:W-:Y:S01]  /*3ef0*/  @P0 F2FP.PACK_AB R214, RZ, R214 ;  /* 0x000000d6ffd6023e */ /* 0x000fe200000000ff */
[----:B-1----:R-:W-:Y:S01]  /*3f00*/  @P0 IMAD.WIDE.U32 R98, R98, 0x10000, RZ ;  /* 0x0001000062620825 */ /* 0x002fe200078e00ff */
[----:B------:R-:W-:Y:S02]  /*3f10*/  @P0 PRMT R199, R190, 0x5410, R191 ;  /* 0x00005410bec70816 */ /* 0x000fe400000000bf */
[----:B------:R-:W-:Y:S01]  /*3f20*/  @P0 PRMT R189, R214, 0x7610, R189 ;  /* 0x00007610d6bd0816 */ /* 0x000fe200000000bd */
[----:B0-----:R-:W-:-:S04]  /*3f30*/  IMAD.WIDE.U32 R108, R109, 0x10000, RZ ;  /* 0x000100006d6c7825 */ /* 0x001fc800078e00ff */
[----:B--2---:R-:W-:Y:S01]  /*3f40*/  IMAD.U32 R193, R193, 0x10000, RZ ;  /* 0x00010000c1c17824 */ /* 0x004fe200078e00ff */
[----:B------:R-:W-:Y:S02]  /*3f50*/  @P0 LOP3.LUT R99, R199, R99, RZ, 0xfc, !PT ;  /* 0x00000063c7630212 */ /* 0x000fe400078efcff */
[----:B------:R-:W-:Y:S02]  /*3f60*/  @P0 LOP3.LUT R98, R98, 0xffff, R189, 0xf8, !PT ;  /* 0x0000ffff62620812 */ /* 0x000fe400078ef8bd */
[----:B----4-:R-:W-:Y:S02]  /*3f70*/  LOP3.LUT R109, R109, R193, R192, 0xfe, !PT ;  /* 0x000000c16d6d7212 */ /* 0x010fe400078efec0 */
[----:B------:R-:W-:Y:S01]  /*3f80*/  LOP3.LUT R108, R108, R195, RZ, 0xfc, !PT ;  /* 0x000000c36c6c7212 */ /* 0x000fe200078efcff */
[----:B------:R0:W-:Y:S04]  /*3f90*/  @P0 STG.E.64 [R56.64], R98 ;  /* 0x0000006238000986 */ /* 0x0001e8000c101b04 */
[----:B------:R1:W-:Y:S04]  /*3fa0*/  STG.E.64 [R58.64], R108 ;  /* 0x0000006c3a007986 */ /* 0x0003e8000c101b04 */
[----:B------:R-:W2:Y:S01]  /*3fb0*/  LDG.E.64 R62, [R62.64] ;  /* 0x000000043e3e7981 */ /* 0x000ea2000c1e1b00 */
[----:B------:R-:W-:Y:S01]  /*3fc0*/  FFMA.FTZ R225, R225, R251, R252 ;  /* 0x000000fbe1e17223 */ /* 0x000fe200000100fc */
[----:B------:R-:W-:Y:S01]  /*3fd0*/  CS2R R192, SRZ ;  /* 0x0000000000c07805 */ /* 0x000fe2000001ff00 */
[----:B------:R-:W-:Y:S01]  /*3fe0*/  HFMA2.MMA R195, -RZ, RZ, 0, 0 ;  /* 0x00000000ffc37435 */ /* 0x000fe200000001ff */
[----:B------:R-:W-:-:S02]  /*3ff0*/  MOV R136, RZ ;  /* 0x000000ff00887202 */ /* 0x000fc40000000f00 */
[----:B0-----:R-:W-:Y:S01]  /*4000*/  @P1 MOV R98, R125 ;  /* 0x0000007d00621202 */ /* 0x001fe20000000f00 */
[----:B------:R-:W-:Y:S02]  /*4010*/  FADD.FTZ R224, R224, -R225 ;  /* 0x800000e1e0e07221 */ /* 0x000fe40000010000 */
[-CC-:B------:R-:W-:Y:S02]  /*4020*/  FFMA.FTZ R226, R226, R251.reuse, R252.reuse ;  /* 0x000000fbe2e27223 */ /* 0x180fe400000100fc */
[----:B------:R-:W-:Y:S01]  /*4030*/  FFMA.FTZ R223, R223, R251, R252 ;  /* 0x000000fbdfdf7223 */ /* 0x000fe200000100fc */
[----:B------:R-:W-:Y:S01]  /*4040*/  @P1 HADD2.F32 R99, -RZ, R98.H0_H0 ;  /* 0x20000062ff631230 */ /* 0x000fe20000004100 */
[----:B------:R-:W-:Y:S01]  /*4050*/  FMUL.FTZ R224, R101, R224 ;  /* 0x000000e065e07220 */ /* 0x000fe20000410000 */
[----:B------:R-:W-:Y:S01]  /*4060*/  @P1 SHF.R.U32.HI R98, RZ, 0x10, R125 ;  /* 0x00000010ff621819 */ /* 0x000fe2000001167d */
[----:B------:R-:W-:Y:S02]  /*4070*/  FADD.FTZ R226, R227, -R226 ;  /* 0x800000e2e3e27221 */ /* 0x000fe40000010000 */
[----:B------:R-:W-:-:S02]  /*4080*/  FADD.FTZ R222, R222, -R223 ;  /* 0x800000dfdede7221 */ /* 0x000fc40000010000 */
[----:B------:R-:W-:Y:S01]  /*4090*/  @P1 FADD.FTZ R224, R224, R99 ;  /* 0x00000063e0e01221 */ /* 0x000fe20000010000 */
[----:B------:R-:W-:Y:S01]  /*40a0*/  @P1 HADD2.F32 R99, -RZ, R98.H0_H0 ;  /* 0x20000062ff631230 */ /* 0x000fe20000004100 */
[----:B------:R-:W-:Y:S02]  /*40b0*/  FFMA.FTZ R221, R221, R251, R252 ;  /* 0x000000fbdddd7223 */ /* 0x000fe400000100fc */
[C---:B------:R-:W-:Y:S02]  /*40c0*/  FMUL.FTZ R226, R101.reuse, R226 ;  /* 0x000000e265e27220 */ /* 0x040fe40000410000 */
[----:B------:R-:W-:Y:S02]  /*40d0*/  FMUL.FTZ R222, R101, R222 ;  /* 0x000000de65de7220 */ /* 0x000fe40000410000 */
[----:B------:R-:W-:Y:S02]  /*40e0*/  FADD.FTZ R220, R220, -R221 ;  /* 0x800000dddcdc7221 */ /* 0x000fe40000010000 */
[----:B------:R-:W-:-:S02]  /*40f0*/  @P1 FADD.FTZ R226, R226, R99 ;  /* 0x00000063e2e21221 */ /* 0x000fc40000010000 */
[----:B------:R-:W-:Y:S01]  /*4100*/  FMUL.FTZ R220, R101, R220 ;  /* 0x000000dc65dc7220 */ /* 0x000fe20000410000 */
[----:B------:R-:W-:Y:S01]  /*4110*/  HFMA2.MMA R98, -RZ, RZ, 0, 0 ;  /* 0x00000000ff627435 */ /* 0x000fe200000001ff */
[----:B------:R-:W-:Y:S01]  /*4120*/  FMUL.FTZ R202, R224, R95 ;  /* 0x0000005fe0ca7220 */ /* 0x000fe20000410000 */
[----:B------:R-:W-:Y:S01]  /*4130*/  @P0 F2FP.PACK_AB R224, RZ, R224 ;  /* 0x000000e0ffe0023e */ /* 0x000fe200000000ff */
[--C-:B------:R-:W-:Y:S02]  /*4140*/  FFMA.FTZ R233, R233, R251, R252.reuse ;  /* 0x000000fbe9e97223 */ /* 0x100fe400000100fc */
[----:B------:R-:W-:Y:S01]  /*4150*/  FMUL.FTZ R202, R202, c[0x0][0x1e8] ;  /* 0x00007a00caca7a20 */ /* 0x000fe20000410000 */
[----:B-1----:R-:W-:Y:S01]  /*4160*/  @P1 MOV R108, R127 ;  /* 0x0000007f006c1202 */ /* 0x002fe20000000f00 */
[----:B------:R-:W-:Y:S01]  /*4170*/  FFMA.FTZ R230, R230, R251, R252 ;  /* 0x000000fbe6e67223 */ /* 0x000fe200000100fc */
[----:B------:R-:W-:Y:S02]  /*4180*/  @P1 SHF.R.U64 R99, R126, 0x10, R127 ;  /* 0x000000107e631819 */ /* 0x000fe4000000127f */
[----:B------:R-:W-:Y:S01]  /*4190*/  @P0 PRMT R190, R224, 0x7610, R190 ;  /* 0x00007610e0be0816 */ /* 0x000fe200000000be */
[----:B------:R-:W-:Y:S01]  /*41a0*/  FADD.FTZ R230, R231, -R230 ;  /* 0x800000e6e7e67221 */ /* 0x000fe20000010000 */
[----:B------:R-:W-:-:S02]  /*41b0*/  @P1 HADD2.F32 R109, -RZ, R108.H0_H0 ;  /* 0x2000006cff6d1230 */ /* 0x000fc40000004100 */
[----:B------:R-:W-:Y:S01]  /*41c0*/  @P1 HADD2.F32 R99, -RZ, R99.H0_H0 ;  /* 0x20000063ff631230 */ /* 0x000fe20000004100 */
[----:B------:R-:W-:Y:S02]  /*41d0*/  FMUL.FTZ R108, R101, R230 ;  /* 0x000000e6656c7220 */ /* 0x000fe40000410000 */
[----:B------:R-:W-:Y:S02]  /*41e0*/  FFMA.FTZ R234, R234, R251, R252 ;  /* 0x000000fbeaea7223 */ /* 0x000fe400000100fc */
[----:B------:R-:W-:Y:S02]  /*41f0*/  @P1 FADD.FTZ R108, R108, R99 ;  /* 0x000000636c6c1221 */ /* 0x000fe40000010000 */
[----:B------:R-:W-:Y:S01]  /*4200*/  FADD.FTZ R234, R235, -R234 ;  /* 0x800000eaebea7221 */ /* 0x000fe20000010000 */
[----:B---3--:R-:W-:Y:S02]  /*4210*/  @P6 MOV R194, R60 ;  /* 0x0000003c00c26202 */ /* 0x008fe40000000f00 */
[----:B------:R-:W-:-:S02]  /*4220*/  @P5 SHF.R.U64 R200, R60, 0x10, R61 ;  /* 0x000000103cc85819 */ /* 0x000fc4000000123d */
[----:B------:R-:W-:-:S03]  /*4230*/  @P3 SHF.R.U32.HI R60, RZ, 0x10, R61 ;  /* 0x00000010ff3c3819 */ /* 0x000fc6000001163d */
[----:B------:R-:W-:Y:S02]  /*4240*/  @P5 HADD2.F32 R57, -RZ, R200.H0_H0 ;  /* 0x200000c8ff395230 */ /* 0x000fe40000004100 */
[----:B------:R-:W-:Y:S01]  /*4250*/  @P3 HADD2.F32 R56, -RZ, R60.H0_H0 ;  /* 0x2000003cff383230 */ /* 0x000fe20000004100 */
[----:B------:R-:W-:Y:S01]  /*4260*/  @P4 MOV R199, R61 ;  /* 0x0000003d00c74202 */ /* 0x000fe20000000f00 */
[----:B------:R-:W-:Y:S01]  /*4270*/  @P6 HADD2.F32 R194, -RZ, R194.H0_H0 ;  /* 0x200000c2ffc26230 */ /* 0x000fe20000004100 */
[----:B------:R-:W-:Y:S02]  /*4280*/  @P5 FMUL.FTZ R192, R196, R57 ;  /* 0x00000039c4c05220 */ /* 0x000fe40000410000 */
[----:B------:R-:W-:Y:S01]  /*4290*/  @P3 FMUL.FTZ R136, R97, R56 ;  /* 0x0000003861883220 */ /* 0x000fe20000410000 */
[----:B------:R-:W-:Y:S01]  /*42a0*/  @P0 IADD3 R56, P5, R107, c[0x0][0x258], RZ ;  /* 0x000096006b380a10 */ /* 0x000fe20007fbe0ff */
[----:B------:R-:W-:Y:S01]  /*42b0*/  @P4 HADD2.F32 R199, -RZ, R199.H0_H0 ;  /* 0x200000c7ffc74230 */ /* 0x000fe20000004100 */
[----:B------:R-:W-:Y:S01]  /*42c0*/  @P6 FMUL.FTZ R195, R197, R194 ;  /* 0x000000c2c5c36220 */ /* 0x000fe20000410000 */
[----:B------:R-:W-:-:S02]  /*42d0*/  IADD3 R60, P6, R107, c[0x0][0x248], RZ ;  /* 0x000092006b3c7a10 */ /* 0x000fc40007fde0ff */
[----:B------:R-:W-:Y:S02]  /*42e0*/  @P0 IADD3.X R57, R106, c[0x0][0x25c], RZ, P5, !PT ;  /* 0x000097006a390a10 */ /* 0x000fe40002ffe4ff */
[----:B------:R-:W-:Y:S02]  /*42f0*/  IADD3 R58, P5, R105, c[0x0][0x170], RZ ;  /* 0x00005c00693a7a10 */ /* 0x000fe40007fbe0ff */
[----:B------:R-:W-:Y:S01]  /*4300*/  @P1 SHF.R.U64 R97, R124, 0x10, R125 ;  /* 0x000000107c611819 */ /* 0x000fe2000000127d */
[----:B------:R-:W-:Y:S01]  /*4310*/  @P4 FMUL.FTZ R193, R198, R199 ;  /* 0x000000c7c6c14220 */ /* 0x000fe20000410000 */
[----:B------:R-:W-:Y:S02]  /*4320*/  IADD3.X R61, R106, c[0x0][0x24c], RZ, P6, !PT ;  /* 0x000093006a3d7a10 */ /* 0x000fe400037fe4ff */
[----:B------:R-:W-:Y:S01]  /*4330*/  IADD3.X R59, R104, c[0x0][0x174], RZ, P5, !PT ;  /* 0x00005d00683b7a10 */ /* 0x000fe20002ffe4ff */
[----:B------:R-:W-:Y:S01]  /*4340*/  @P1 HADD2.F32 R97, -RZ, R97.H0_H0 ;  /* 0x20000061ff611230 */ /* 0x000fe20000004100 */
[----:B------:R-:W-:-:S02]  /*4350*/  LOP3.LUT P3, RZ, R96, 0xff, RZ, 0xc0, !PT ;  /* 0x000000ff60ff7812 */ /* 0x000fc4000786c0ff */
[C---:B------:R-:W-:Y:S02]  /*4360*/  LOP3.LUT P4, RZ, R96.reuse, 0xff00, RZ, 0xc0, !PT ;  /* 0x0000ff0060ff7812 */ /* 0x040fe4000788c0ff */
[C---:B------:R-:W-:Y:S02]  /*4370*/  LOP3.LUT P6, RZ, R96.reuse, 0xff0000, RZ, 0xc0, !PT ;  /* 0x00ff000060ff7812 */ /* 0x040fe400078cc0ff */
[----:B------:R-:W-:Y:S02]  /*4380*/  LOP3.LUT P5, RZ, R96, 0xff000000, RZ, 0xc0, !PT ;  /* 0xff00000060ff7812 */ /* 0x000fe400078ac0ff */
[----:B------:R-:W-:Y:S01]  /*4390*/  @P1 MOV R96, R124 ;  /* 0x0000007c00601202 */ /* 0x000fe20000000f00 */
[----:B------:R-:W-:Y:S02]  /*43a0*/  @P1 FADD.FTZ R222, R222, R97 ;  /* 0x00000061dede1221 */ /* 0x000fe40000010000 */
[-C--:B------:R-:W-:Y:S02]  /*43b0*/  FMUL.FTZ R197, R226, R95.reuse ;  /* 0x0000005fe2c57220 */ /* 0x080fe40000410000 */
[----:B------:R-:W-:Y:S01]  /*43c0*/  @P1 HADD2.F32 R97, -RZ, R96.H0_H0 ;  /* 0x20000060ff611230 */ /* 0x000fe20000004100 */
[----:B------:R-:W-:Y:S01]  /*43d0*/  FMUL.FTZ R198, R222, R95 ;  /* 0x0000005fdec67220 */ /* 0x000fe20000410000 */
[----:B------:R-:W-:Y:S01]  /*43e0*/  HFMA2.MMA R96, -RZ, RZ, 0, 0 ;  /* 0x00000000ff607435 */ /* 0x000fe200000001ff */
[----:B------:R-:W-:-:S02]  /*43f0*/  FMUL.FTZ R197, R197, c[0x0][0x1e8] ;  /* 0x00007a00c5c57a20 */ /* 0x000fc40000410000 */
[----:B------:R-:W-:Y:S02]  /*4400*/  @P1 FADD.FTZ R220, R220, R97 ;  /* 0x00000061dcdc1221 */ /* 0x000fe40000010000 */
[----:B------:R-:W-:Y:S02]  /*4410*/  FMUL.FTZ R198, R198, c[0x0][0x1e8] ;  /* 0x00007a00c6c67a20 */ /* 0x000fe40000410000 */
[----:B------:R-:W-:Y:S02]  /*4420*/  FMUL.FTZ R199, R220, R95 ;  /* 0x0000005fdcc77220 */ /* 0x000fe40000410000 */
[----:B------:R-:W-:Y:S01]  /*4430*/  @P5 FMUL.FTZ R98, R120, R197 ;  /* 0x000000c578625220 */ /* 0x000fe20000410000 */
[----:B------:R-:W-:Y:S01]  /*4440*/  @P0 F2FP.PACK_AB R222, RZ, R222 ;  /* 0x000000deffde023e */ /* 0x000fe200000000ff */
[----:B------:R-:W-:Y:S02]  /*4450*/  @P4 FMUL.FTZ R96, R121, R198 ;  /* 0x000000c679604220 */ /* 0x000fe40000410000 */
[----:B------:R-:W-:Y:S01]  /*4460*/  FMUL.FTZ R199, R199, c[0x0][0x1e8] ;  /* 0x00007a00c7c77a20 */ /* 0x000fe20000410000 */
[----:B------:R-:W0:Y:S01]  /*4470*/  F2F.F16.F32 R203, R98 ;  /* 0x0000006200cb7304 */ /* 0x000e220000200800 */
[----:B------:R-:W-:-:S02]  /*4480*/  MOV R107, RZ ;  /* 0x000000ff006b7202 */ /* 0x000fc40000000f00 */
[----:B------:R-:W-:Y:S01]  /*4490*/  @P0 PRMT R188, R222, 0x7610, R188 ;  /* 0x00007610debc0816 */ /* 0x000fe200000000bc */
[----:B------:R-:W-:Y:S01]  /*44a0*/  @P3 FMUL.FTZ R107, R164, R199 ;  /* 0x000000c7a46b3220 */ /* 0x000fe20000410000 */
[----:B------:R-:W-:-:S03]  /*44b0*/  @P0 F2FP.PACK_AB R226, RZ, R226 ;  /* 0x000000e2ffe2023e */ /* 0x000fc600000000ff */
[----:B------:R1:W3:Y:S01]  /*44c0*/  F2F.F16.F32 R194, R96 ;  /* 0x0000006000c27304 */ /* 0x0002e20000200800 */
[----:B------:R-:W-:Y:S02]  /*44d0*/  IMAD.MOV.U32 R97, RZ, RZ, RZ ;  /* 0x000000ffff617224 */ /* 0x000fe400078e00ff */
[----:B------:R-:W-:Y:S01]  /*44e0*/  @P6 FMUL.FTZ R97, R163, R202 ;  /* 0x000000caa3616220 */ /* 0x000fe20000410000 */
[----:B------:R-:W-:Y:S01]  /*44f0*/  @P0 F2FP.PACK_AB R220, RZ, R220 ;  /* 0x000000dcffdc023e */ /* 0x000fe200000000ff */
[----:B------:R-:W-:Y:S01]  /*4500*/  FADD.FTZ R106, R232, -R233 ;  /* 0x800000e9e86a7221 */ /* 0x000fe20000010000 */
[----:B------:R-:W-:Y:S02]  /*4510*/  @P0 PRMT R191, R226, 0x7610, R191 ;  /* 0x00007610e2bf0816 */ /* 0x000fe400000000bf */
[----:B------:R0:W4:Y:S01]  /*4520*/  F2F.F16.F32 R201, R107 ;  /* 0x0000006b00c97304 */ /* 0x0001220000200800 */
[----:B-1----:R-:W-:Y:S01]  /*4530*/  @P0 LOP3.LUT R96, R188, 0xffff, RZ, 0xc0, !PT ;  /* 0x0000ffffbc600812 */ /* 0x002fe200078ec0ff */
[----:B------:R-:W-:Y:S01]  /*4540*/  FMUL.FTZ R106, R101, R106 ;  /* 0x0000006a656a7220 */ /* 0x000fe20000410000 */
[----:B------:R-:W-:-:S02]  /*4550*/  @P0 PRMT R189, R220, 0x7610, R189 ;  /* 0x00007610dcbd0816 */ /* 0x000fc400000000bd */
[----:B------:R-:W-:-:S03]  /*4560*/  @P0 PRMT R205, R190, 0x5410, R191 ;  /* 0x00005410becd0816 */ /* 0x000fc600000000bf */
[----:B------:R1:W4:Y:S01]  /*4570*/  F2F.F16.F32 R196, R97 ;  /* 0x0000006100c47304 */ /* 0x0003220000200800 */
[----:B------:R-:W-:Y:S01]  /*4580*/  @P1 FADD.FTZ R106, R106, R109 ;  /* 0x0000006d6a6a1221 */ /* 0x000fe20000010000 */
[----:B0-----:R-:W-:Y:S01]  /*4590*/  SHF.L.U32 R107, R203, 0x10, RZ ;  /* 0x00000010cb6b7819 */ /* 0x001fe200000006ff */
[----:B---3--:R-:W-:Y:S01]  /*45a0*/  IMAD.WIDE.U32 R98, R194, 0x10000, RZ ;  /* 0x00010000c2627825 */ /* 0x008fe200078e00ff */
[----:B------:R-:W-:-:S03]  /*45b0*/  @P1 SHF.R.U32.HI R109, RZ, 0x10, R127 ;  /* 0x00000010ff6d1819 */ /* 0x000fc6000001167f */
[----:B-1----:R-:W-:-:S05]  /*45c0*/  @P0 IMAD.WIDE.U32 R96, R96, 0x10000, RZ ;  /* 0x0001000060600825 */ /* 0x002fca00078e00ff */
[----:B------:R-:W-:Y:S02]  /*45d0*/  @P0 LOP3.LUT R97, R205, R97, RZ, 0xfc, !PT ;  /* 0x00000061cd610212 */ /* 0x000fe400078efcff */
[----:B------:R-:W-:Y:S01]  /*45e0*/  @P0 LOP3.LUT R96, R96, 0xffff, R189, 0xf8, !PT ;  /* 0x0000ffff60600812 */ /* 0x000fe200078ef8bd */
[----:B------:R-:W-:Y:S01]  /*45f0*/  @P1 HADD2.F32 R109, -RZ, R109.H0_H0 ;  /* 0x2000006dff6d1230 */ /* 0x000fe20000004100 */
[----:B------:R-:W-:Y:S01]  /*4600*/  HFMA2.MMA R194, -RZ, RZ, 0, 0 ;  /* 0x00000000ffc27435 */ /* 0x000fe200000001ff */
[----:B------:R-:W-:Y:S01]  /*4610*/  FMUL.FTZ R200, R101, R234 ;  /* 0x000000ea65c87220 */ /* 0x000fe20000410000 */
[----:B----4-:R-:W-:Y:S01]  /*4620*/  LOP3.LUT R98, R98, R201, RZ, 0xfc, !PT ;  /* 0x000000c962627212 */ /* 0x010fe200078efcff */
[----:B------:R0:W-:Y:S01]  /*4630*/  @P0 STG.E.64 [R56.64], R96 ;  /* 0x0000006038000986 */ /* 0x0001e2000c101b04 */
[----:B------:R-:W-:Y:S01]  /*4640*/  LOP3.LUT R99, R99, R107, R196, 0xfe, !PT ;  /* 0x0000006b63637212 */ /* 0x000fe200078efec4 */
[----:B------:R-:W-:Y:S01]  /*4650*/  @P1 FADD.FTZ R200, R200, R109 ;  /* 0x0000006dc8c81221 */ /* 0x000fe20000010000 */
[----:B------:R-:W-:Y:S01]  /*4660*/  MOV R107, RZ ;  /* 0x000000ff006b7202 */ /* 0x000fe20000000f00 */
[----:B------:R-:W-:Y:S01]  /*4670*/  HFMA2.MMA R109, -RZ, RZ, 0, 0 ;  /* 0x00000000ff6d7435 */ /* 0x000fe200000001ff */
[----:B------:R-:W-:Y:S01]  /*4680*/  IMAD.MOV.U32 R196, RZ, RZ, RZ ;  /* 0x000000ffffc47224 */ /* 0x000fe200078e00ff */
[----:B------:R1:W-:Y:S01]  /*4690*/  STG.E.64 [R60.64], R98 ;  /* 0x000000623c007986 */ /* 0x0003e2000c101b04 */
[----:B------:R-:W-:-:S03]  /*46a0*/  FFMA.FTZ R229, R229, R251, R252 ;  /* 0x000000fbe5e57223 */ /* 0x000fc600000100fc */
[----:B------:R-:W3:Y:S01]  /*46b0*/  LDG.E.64 R58, [R58.64] ;  /* 0x000000043a3a7981 */ /* 0x000ee2000c1e1b00 */
[----:B------:R-:W-:-:S04]  /*46c0*/  FADD.FTZ R228, R228, -R229 ;  /* 0x800000e5e4e47221 */ /* 0x000fc80000010000 */
[----:B------:R-:W-:Y:S01]  /*46d0*/  FMUL.FTZ R228, R101, R228 ;  /* 0x000000e465e47220 */ /* 0x000fe20000410000 */
[----:B0-----:R-:W-:Y:S01]  /*46e0*/  HFMA2.MMA R96, -RZ, RZ, 0, 0 ;  /* 0x00000000ff607435 */ /* 0x001fe200000001ff */
[----:B-1----:R-:W-:Y:S02]  /*46f0*/  MOV R98, RZ ;  /* 0x000000ff00627202 */ /* 0x002fe40000000f00 */
[--C-:B--2---:R-:W-:Y:S02]  /*4700*/  @P4 SHF.R.U64 R204, R62, 0x10, R63.reuse ;  /* 0x000000103ecc4819 */ /* 0x104fe4000000123f */
[----:B------:R-:W-:Y:S02]  /*4710*/  @P6 MOV R203, R63 ;  /* 0x0000003f00cb6202 */ /* 0x000fe40000000f00 */
[----:B------:R-:W-:Y:S02]  /*4720*/  @P5 SHF.R.U32.HI R63, RZ, 0x10, R63 ;  /* 0x00000010ff3f5819 */ /* 0x000fe4000001163f */
[----:B------:R-:W-:Y:S01]  /*4730*/  @P3 MOV R201, R62 ;  /* 0x0000003e00c93202 */ /* 0x000fe20000000f00 */
[----:B------:R-:W-:-:S02]  /*4740*/  @P6 HADD2.F32 R203, -RZ, R203.H0_H0 ;  /* 0x200000cbffcb6230 */ /* 0x000fc40000004100 */
        /* <DEDUP_REMOVED lines=8> */
[----:B------:R-:W-:Y:S01]  /*47d0*/  @P0 IADD3.X R57, R104, c[0x0][0x25c], RZ, P6, !PT ;  /* 0x0000970068390a10 */ /* 0x000fe200037fe4ff */
[----:B------:R-:W-:Y:S01]  /*47e0*/  FMUL.FTZ R62, R108, R95 ;  /* 0x0000005f6c3e7220 */ /* 0x000fe20000410000 */
[----:B------:R-:W-:-:S02]  /*47f0*/  IADD3 R60, P6, R105, c[0x0][0x248], RZ ;  /* 0x00009200693c7a10 */ /* 0x000fc40007fde0ff */
[----:B------:R-:W-:Y:S02]  /*4800*/  @P1 MOV R63, R126 ;  /* 0x0000007e003f1202 */ /* 0x000fe40000000f00 */
[----:B------:R-:W-:Y:S01]  /*4810*/  IADD3.X R61, R104, c[0x0][0x24c], RZ, P6, !PT ;  /* 0x00009300683d7a10 */ /* 0x000fe200037fe4ff */
[----:B------:R-:W-:Y:S01]  /*4820*/  FMUL.FTZ R104, R62, c[0x0][0x1e8] ;  /* 0x00007a003e687a20 */ /* 0x000fe20000410000 */
[C---:B------:R-:W-:Y:S01]  /*4830*/  LOP3.LUT P5, RZ, R94.reuse, 0xff00, RZ, 0xc0, !PT ;  /* 0x0000ff005eff7812 */ /* 0x040fe200078ac0ff */
[----:B------:R-:W-:Y:S01]  /*4840*/  @P1 HADD2.F32 R97, -RZ, R63.H0_H0 ;  /* 0x2000003fff611230 */ /* 0x000fe20000004100 */
[----:B------:R-:W-:Y:S02]  /*4850*/  IADD3 R62, P6, R103, c[0x0][0x170], RZ ;  /* 0x00005c00673e7a10 */ /* 0x000fe40007fde0ff */
[----:B------:R-:W-:Y:S02]  /*4860*/  LOP3.LUT P3, RZ, R94, 0xff000000, RZ, 0xc0, !PT ;  /* 0xff0000005eff7812 */ /* 0x000fe4000786c0ff */
[----:B------:R-:W-:Y:S01]  /*4870*/  IADD3.X R63, R102, c[0x0][0x174], RZ, P6, !PT ;  /* 0x00005d00663f7a10 */ /* 0x000fe200037fe4ff */
[-C--:B------:R-:W-:Y:S01]  /*4880*/  FMUL.FTZ R105, R200, R95.reuse ;  /* 0x0000005fc8697220 */ /* 0x080fe20000410000 */
[----:B------:R-:W-:Y:S01]  /*4890*/  LOP3.LUT P4, RZ, R94, 0xff0000, RZ, 0xc0, !PT ;  /* 0x00ff00005eff7812 */ /* 0x000fe2000788c0ff */
[----:B------:R-:W-:Y:S01]  /*48a0*/  @P1 FADD.FTZ R228, R228, R97 ;  /* 0x00000061e4e41221 */ /* 0x000fe20000010000 */
[----:B------:R-:W-:Y:S01]  /*48b0*/  LOP3.LUT P6, RZ, R94, 0xff, RZ, 0xc0, !PT ;  /* 0x000000ff5eff7812 */ /* 0x000fe200078cc0ff */
[----:B------:R-:W-:Y:S01]  /*48c0*/  HFMA2.MMA R97, -RZ, RZ, 0, 0 ;  /* 0x00000000ff617435 */ /* 0x000fe200000001ff */
[----:B------:R-:W-:-:S02]  /*48d0*/  FMUL.FTZ R198, R106, R95 ;  /* 0x0000005f6ac67220 */ /* 0x000fc40000410000 */
[----:B------:R-:W-:Y:S02]  /*48e0*/  FMUL.FTZ R105, R105, c[0x0][0x1e8] ;  /* 0x00007a0069697a20 */ /* 0x000fe40000410000 */
[----:B------:R-:W-:Y:S02]  /*48f0*/  FMUL.FTZ R197, R228, R95 ;  /* 0x0000005fe4c57220 */ /* 0x000fe40000410000 */
[----:B------:R-:W-:Y:S02]  /*4900*/  @P5 FMUL.FTZ R96, R119, R104 ;  /* 0x0000006877605220 */ /* 0x000fe40000410000 */
[----:B------:R-:W-:Y:S02]  /*4910*/  FMUL.FTZ R198, R198, c[0x0][0x1e8] ;  /* 0x00007a00c6c67a20 */ /* 0x000fe40000410000 */
[----:B------:R-:W-:Y:S02]  /*4920*/  @P3 FMUL.FTZ R97, R118, R105 ;  /* 0x0000006976613220 */ /* 0x000fe40000410000 */
[----:B------:R-:W-:Y:S01]  /*4930*/  FMUL.FTZ R197, R197, c[0x0][0x1e8] ;  /* 0x00007a00c5c57a20 */ /* 0x000fe20000410000 */
[----:B------:R0:W1:Y:S01]  /*4940*/  F2F.F16.F32 R99, R96 ;  /* 0x0000006000637304 */ /* 0x0000620000200800 */
[----:B------:R-:W-:Y:S01]  /*4950*/  MOV R94, RZ ;  /* 0x000000ff005e7202 */ /* 0x000fe20000000f00 */
[----:B------:R-:W-:Y:S01]  /*4960*/  @P4 FMUL.FTZ R98, R161, R198 ;  /* 0x000000c6a1624220 */ /* 0x000fe20000410000 */
[----:B------:R-:W-:Y:S01]  /*4970*/  @P0 F2FP.PACK_AB R108, RZ, R108 ;  /* 0x0000006cff6c023e */ /* 0x000fe200000000ff */
[----:B------:R-:W-:-:S04]  /*4980*/  @P6 FMUL.FTZ R94, R162, R197 ;  /* 0x000000c5a25e6220 */ /* 0x000fc80000410000 */
[----:B------:R2:W4:Y:S01]  /*4990*/  F2F.F16.F32 R199, R97 ;  /* 0x0000006100c77304 */ /* 0x0005220000200800 */
[----:B------:R-:W-:Y:S02]  /*49a0*/  @P0 PRMT R188, R108, 0x7610, R188 ;  /* 0x000076106cbc0816 */ /* 0x000fe400000000bc */
[----:B------:R-:W-:Y:S02]  /*49b0*/  @P0 F2FP.PACK_AB R106, RZ, R106 ;  /* 0x0000006aff6a023e */ /* 0x000fe400000000ff */
[----:B------:R-:W-:-:S03]  /*49c0*/  @P0 F2FP.PACK_AB R200, RZ, R200 ;  /* 0x000000c8ffc8023e */ /* 0x000fc600000000ff */
[----:B------:R1:W1:Y:S01]  /*49d0*/  F2F.F16.F32 R202, R98 ;  /* 0x0000006200ca7304 */ /* 0x0002620000200800 */
[----:B0-----:R-:W-:-:S07]  /*49e0*/  @P0 LOP3.LUT R96, R188, 0xffff, RZ, 0xc0, !PT ;  /* 0x0000ffffbc600812 */ /* 0x001fce00078ec0ff */
[----:B------:R-:W0:Y:S01]  /*49f0*/  F2F.F16.F32 R201, R94 ;  /* 0x0000005e00c97304 */ /* 0x000e220000200800 */
[----:B------:R-:W-:Y:S02]  /*4a00*/  @P0 PRMT R190, R106, 0x7610, R190 ;  /* 0x000076106abe0816 */ /* 0x000fe400000000be */
[----:B------:R-:W-:Y:S02]  /*4a10*/  @P0 PRMT R191, R200, 0x7610, R191 ;  /* 0x00007610c8bf0816 */ /* 0x000fe400000000bf */
[----:B------:R-:W-:Y:S01]  /*4a20*/  @P0 F2FP.PACK_AB R228, RZ, R228 ;  /* 0x000000e4ffe4023e */ /* 0x000fe200000000ff */
[----:B--2---:R-:W-:Y:S01]  /*4a30*/  @P0 IMAD.WIDE.U32 R96, R96, 0x10000, RZ ;  /* 0x0001000060600825 */ /* 0x004fe200078e00ff */
[----:B------:R-:W-:Y:S02]  /*4a40*/  @P0 PRMT R203, R190, 0x5410, R191 ;  /* 0x00005410becb0816 */ /* 0x000fe400000000bf */
[----:B------:R-:W-:Y:S01]  /*4a50*/  @P0 PRMT R189, R228, 0x7610, R189 ;  /* 0x00007610e4bd0816 */ /* 0x000fe200000000bd */
[----:B-1----:R-:W-:Y:S01]  /*4a60*/  IMAD.WIDE.U32 R98, R99, 0x10000, RZ ;  /* 0x0001000063627825 */ /* 0x002fe200078e00ff */
[----:B----4-:R-:W-:-:S02]  /*4a70*/  SHF.L.U32 R199, R199, 0x10, RZ ;  /* 0x00000010c7c77819 */ /* 0x010fc400000006ff */
[----:B------:R-:W-:Y:S02]  /*4a80*/  @P0 LOP3.LUT R97, R203, R97, RZ, 0xfc, !PT ;  /* 0x00000061cb610212 */ /* 0x000fe400078efcff */
[----:B------:R-:W-:Y:S02]  /*4a90*/  @P0 LOP3.LUT R96, R96, 0xffff, R189, 0xf8, !PT ;  /* 0x0000ffff60600812 */ /* 0x000fe400078ef8bd */
[----:B------:R-:W-:Y:S02]  /*4aa0*/  LOP3.LUT R99, R99, R199, R202, 0xfe, !PT ;  /* 0x000000c763637212 */ /* 0x000fe400078efeca */
[----:B0-----:R-:W-:Y:S01]  /*4ab0*/  LOP3.LUT R98, R98, R201, RZ, 0xfc, !PT ;  /* 0x000000c962627212 */ /* 0x001fe200078efcff */
[----:B------:R-:W-:Y:S04]  /*4ac0*/  @P0 STG.E.64 [R56.64], R96 ;  /* 0x0000006038000986 */ /* 0x000fe8000c101b04 */
[----:B------:R0:W-:Y:S04]  /*4ad0*/  STG.E.64 [R60.64], R98 ;  /* 0x000000623c007986 */ /* 0x0001e8000c101b04 */
[----:B------:R-:W2:Y:S01]  /*4ae0*/  LDG.E.64 R62, [R62.64] ;  /* 0x000000043e3e7981 */ /* 0x000ea2000c1e1b00 */
[----:B------:R-:W-:Y:S01]  /*4af0*/  FFMA.FTZ R238, R238, R251, R252 ;  /* 0x000000fbeeee7223 */ /* 0x000fe200000100fc */
[----:B------:R-:W-:-:S03]  /*4b00*/  @P1 SHF.R.U64 R106, R128, 0x10, R129 ;  /* 0x00000010806a1819 */ /* 0x000fc60000001281 */
[----:B------:R-:W-:Y:S02]  /*4b10*/  FADD.FTZ R238, R239, -R238 ;  /* 0x800000eeefee7221 */ /* 0x000fe40000010000 */
[-CC-:B------:R-:W-:Y:S02]  /*4b20*/  FFMA.FTZ R237, R237, R251.reuse, R252.reuse ;  /* 0x000000fbeded7223 */ /* 0x180fe400000100fc */
[----:B------:R-:W-:Y:S01]  /*4b30*/  FMUL.FTZ R238, R101, R238 ;  /* 0x000000ee65ee7220 */ /* 0x000fe20000410000 */
[----:B0-----:R-:W-:Y:S01]  /*4b40*/  @P1 HADD2.F32 R61, -RZ, R106.H0_H0 ;  /* 0x2000006aff3d1230 */ /* 0x001fe20000004100 */
[-CC-:B------:R-:W-:Y:S02]  /*4b50*/  FFMA.FTZ R241, R241, R251.reuse, R252.reuse ;  /* 0x000000fbf1f17223 */ /* 0x180fe400000100fc */
[----:B------:R-:W-:Y:S02]  /*4b60*/  FFMA.FTZ R242, R242, R251, R252 ;  /* 0x000000fbf2f27223 */ /* 0x000fe400000100fc */
[----:B------:R-:W-:-:S02]  /*4b70*/  @P1 IMAD.MOV.U32 R94, RZ, RZ, R128 ;  /* 0x000000ffff5e1224 */ /* 0x000fc400078e0080 */
[----:B------:R-:W-:Y:S02]  /*4b80*/  FADD.FTZ R236, R236, -R237 ;  /* 0x800000edecec7221 */ /* 0x000fe40000010000 */
[----:B------:R-:W-:Y:S01]  /*4b90*/  @P1 FADD.FTZ R238, R238, R61 ;  /* 0x0000003deeee1221 */ /* 0x000fe20000010000 */
[----:B------:R-:W-:Y:S01]  /*4ba0*/  @P1 MOV R61, R129 ;  /* 0x00000081003d1202 */ /* 0x000fe20000000f00 */
[----:B------:R-:W-:Y:S01]  /*4bb0*/  FADD.FTZ R240, R240, -R241 ;  /* 0x800000f1f0f07221 */ /* 0x000fe20000010000 */
[----:B------:R-:W-:Y:S01]  /*4bc0*/  @P1 HADD2.F32 R57, -RZ, R94.H0_H0 ;  /* 0x2000005eff391230 */ /* 0x000fe20000004100 */
[----:B------:R-:W-:Y:S01]  /*4bd0*/  FADD.FTZ R242, R243, -R242 ;  /* 0x800000f2f3f27221 */ /* 0x000fe20000010000 */
[----:B------:R-:W-:Y:S01]  /*4be0*/  @P1 SHF.R.U32.HI R199, RZ, 0x10, R129 ;  /* 0x00000010ffc71819 */ /* 0x000fe20000011681 */
[C---:B------:R-:W-:Y:S02]  /*4bf0*/  FMUL.FTZ R236, R101.reuse, R236 ;  /* 0x000000ec65ec7220 */ /* 0x040fe40000410000 */
[----:B------:R-:W-:-:S02]  /*4c00*/  FMUL.FTZ R240, R101, R240 ;  /* 0x000000f065f07220 */ /* 0x000fc40000410000 */
[----:B------:R-:W-:Y:S01]  /*4c10*/  FMUL.FTZ R242, R101, R242 ;  /* 0x000000f265f27220 */ /* 0x000fe20000410000 */
[----:B------:R-:W-:Y:S01]  /*4c20*/  @P1 HADD2.F32 R101, -RZ, R61.H0_H0 ;  /* 0x2000003dff651230 */ /* 0x000fe20000004100 */
[----:B------:R-:W-:Y:S01]  /*4c30*/  @P1 FADD.FTZ R236, R236, R57 ;  /* 0x00000039ecec1221 */ /* 0x000fe20000010000 */
[----:B------:R-:W-:Y:S01]  /*4c40*/  HFMA2.MMA R57, -RZ, RZ, 0, 0 ;  /* 0x00000000ff397435 */ /* 0x000fe200000001ff */
[----:B------:R-:W-:Y:S01]  /*4c50*/  @P1 HADD2.F32 R199, -RZ, R199.H0_H0 ;  /* 0x200000c7ffc71230 */ /* 0x000fe20000004100 */
[----:B------:R-:W-:Y:S01]  /*4c60*/  HFMA2.MMA R97, -RZ, RZ, 0, 0 ;  /* 0x00000000ff617435 */ /* 0x000fe200000001ff */
[----:B------:R-:W-:Y:S01]  /*4c70*/  @P1 FADD.FTZ R240, R240, R101 ;  /* 0x00000065f0f01221 */ /* 0x000fe20000010000 */
[----:B------:R-:W-:Y:S02]  /*4c80*/  MOV R60, RZ ;  /* 0x000000ff003c7202 */ /* 0x000fe40000000f00 */
[----:B------:R-:W-:Y:S01]  /*4c90*/  @P1 FADD.FTZ R242, R242, R199 ;  /* 0x000000c7f2f21221 */ /* 0x000fe20000010000 */
[----:B------:R-:W-:Y:S01]  /*4ca0*/  LOP3.LUT P1, RZ, R93, 0xff, RZ, 0xc0, !PT ;  /* 0x000000ff5dff7812 */ /* 0x000fe2000782c0ff */
        /* <DEDUP_REMOVED lines=19> */
[----:B------:R-:W-:Y:S01]  /*4de0*/  FADD.FTZ R43, R194, R43 ;  /* 0x0000002bc22b7221 */ /* 0x000fe20000010000 */
[----:B---3--:R-:W-:Y:S02]  /*4df0*/  @P6 MOV R56, R58 ;  /* 0x0000003a00386202 */ /* 0x008fe40000000f00 */
[----:B------:R-:W-:Y:S02]  /*4e00*/  @P5 SHF.R.U64 R58, R58, 0x10, R59 ;  /* 0x000000103a3a5819 */ /* 0x000fe4000000123b */
[----:B------:R-:W-:Y:S01]  /*4e10*/  @P4 MOV R94, R59 ;  /* 0x0000003b005e4202 */ /* 0x000fe20000000f00 */
[----:B------:R-:W-:Y:S02]  /*4e20*/  @P6 HADD2.F32 R56, -RZ, R56.H0_H0 ;  /* 0x20000038ff386230 */ /* 0x000fe40000004100 */
[----:B------:R-:W-:Y:S02]  /*4e30*/  @P5 HADD2.F32 R61, -RZ, R58.H0_H0 ;  /* 0x2000003aff3d5230 */ /* 0x000fe40000004100 */
[----:B------:R-:W-:Y:S01]  /*4e40*/  @P4 HADD2.F32 R99, -RZ, R94.H0_H0 ;  /* 0x2000005eff634230 */ /* 0x000fe20000004100 */
[----:B------:R-:W-:Y:S01]  /*4e50*/  @P6 FMUL.FTZ R57, R197, R56 ;  /* 0x00000038c5396220 */ /* 0x000fe20000410000 */
[C---:B------:R-:W-:Y:S01]  /*4e60*/  LOP3.LUT P6, RZ, R93.reuse, 0xff000000, RZ, 0xc0, !PT ;  /* 0xff0000005dff7812 */ /* 0x040fe200078cc0ff */
[----:B------:R-:W-:Y:S01]  /*4e70*/  @P5 FMUL.FTZ R60, R104, R61 ;  /* 0x0000003d683c5220 */ /* 0x000fe20000410000 */
[----:B------:R-:W-:Y:S01]  /*4e80*/  LOP3.LUT P5, RZ, R93, 0xff0000, RZ, 0xc0, !PT ;  /* 0x00ff00005dff7812 */ /* 0x000fe200078ac0ff */
[----:B------:R-:W-:Y:S01]  /*4e90*/  @P4 FMUL.FTZ R97, R198, R99 ;  /* 0x00000063c6614220 */ /* 0x000fe20000410000 */
[----:B------:R-:W-:-:S02]  /*4ea0*/  @P0 F2FP.PACK_AB R58, RZ, R240 ;  /* 0x000000f0ff3a023e */ /* 0x000fc400000000ff */
[----:B------:R-:W-:Y:S01]  /*4eb0*/  LOP3.LUT P4, RZ, R93, 0xff00, RZ, 0xc0, !PT ;  /* 0x0000ff005dff7812 */ /* 0x000fe2000788c0ff */
[-C--:B------:R-:W-:Y:S01]  /*4ec0*/  FMUL.FTZ R240, R240, R95.reuse ;  /* 0x0000005ff0f07220 */ /* 0x080fe20000410000 */
[----:B------:R-:W-:Y:S01]  /*4ed0*/  @P0 F2FP.PACK_AB R61, RZ, R242 ;  /* 0x000000f2ff3d023e */ /* 0x000fe200000000ff */
[-C--:B------:R-:W-:Y:S01]  /*4ee0*/  FMUL.FTZ R242, R242, R95.reuse ;  /* 0x0000005ff2f27220 */ /* 0x080fe20000410000 */
[----:B------:R-:W-:Y:S01]  /*4ef0*/  @P0 F2FP.PACK_AB R56, RZ, R238 ;  /* 0x000000eeff38023e */ /* 0x000fe200000000ff */
[-C--:B------:R-:W-:Y:S01]  /*4f00*/  FMUL.FTZ R238, R238, R95.reuse ;  /* 0x0000005feeee7220 */ /* 0x080fe20000410000 */
[----:B------:R-:W-:Y:S01]  /*4f10*/  @P0 PRMT R190, R58, 0x7610, R190 ;  /* 0x000076103abe0816 */ /* 0x000fe200000000be */
[----:B------:R-:W-:Y:S01]  /*4f20*/  FMUL.FTZ R95, R236, R95 ;  /* 0x0000005fec5f7220 */ /* 0x000fe20000410000 */
[----:B------:R-:W-:Y:S01]  /*4f30*/  @P3 SHF.R.U32.HI R58, RZ, 0x10, R59 ;  /* 0x00000010ff3a3819 */ /* 0x000fe2000001163b */
[----:B------:R-:W-:Y:S01]  /*4f40*/  HFMA2.MMA R93, -RZ, RZ, 0, 0 ;  /* 0x00000000ff5d7435 */ /* 0x000fe200000001ff */
[----:B------:R-:W-:Y:S01]  /*4f50*/  @P0 PRMT R191, R61, 0x7610, R191 ;  /* 0x000076103dbf0816 */ /* 0x000fe200000000bf */
[----:B------:R-:W-:Y:S01]  /*4f60*/  FMUL.FTZ R240, R240, c[0x0][0x1e8] ;  /* 0x00007a00f0f07a20 */ /* 0x000fe20000410000 */
[----:B------:R-:W-:Y:S01]  /*4f70*/  HFMA2.MMA R61, -RZ, RZ, 0, 0 ;  /* 0x00000000ff3d7435 */ /* 0x000fe200000001ff */
[----:B------:R-:W-:Y:S01]  /*4f80*/  FMUL.FTZ R242, R242, c[0x0][0x1e8] ;  /* 0x00007a00f2f27a20 */ /* 0x000fe20000410000 */
[----:B------:R-:W-:Y:S01]  /*4f90*/  @P3 HADD2.F32 R58, -RZ, R58.H0_H0 ;  /* 0x2000003aff3a3230 */ /* 0x000fe20000004100 */
[----:B------:R-:W-:Y:S01]  /*4fa0*/  FMUL.FTZ R99, R95, c[0x0][0x1e8] ;  /* 0x00007a005f637a20 */ /* 0x000fe20000410000 */
[----:B------:R-:W-:Y:S01]  /*4fb0*/  MOV R95, RZ ;  /* 0x000000ff005f7202 */ /* 0x000fe20000000f00 */
[----:B------:R-:W-:Y:S01]  /*4fc0*/  FMUL.FTZ R238, R238, c[0x0][0x1e8] ;  /* 0x00007a00eeee7a20 */ /* 0x000fe20000410000 */
[----:B------:R-:W-:Y:S01]  /*4fd0*/  @P0 PRMT R188, R56, 0x7610, R188 ;  /* 0x0000761038bc0816 */ /* 0x000fe200000000bc */
[----:B------:R-:W-:-:S02]  /*4fe0*/  @P5 FMUL.FTZ R93, R159, R240 ;  /* 0x000000f09f5d5220 */ /* 0x000fc40000410000 */
[----:B------:R-:W-:Y:S01]  /*4ff0*/  @P6 FMUL.FTZ R95, R116, R242 ;  /* 0x000000f2745f6220 */ /* 0x000fe20000410000 */
[----:B------:R-:W-:Y:S01]  /*5000*/  MOV R59, RZ ;  /* 0x000000ff003b7202 */ /* 0x000fe20000000f00 */
[----:B------:R-:W-:Y:S02]  /*5010*/  IMAD.MOV.U32 R56, RZ, RZ, RZ ;  /* 0x000000ffff387224 */ /* 0x000fe400078e00ff */
[----:B------:R-:W-:Y:S02]  /*5020*/  @P1 FMUL.FTZ R61, R160, R99 ;  /* 0x00000063a03d1220 */ /* 0x000fe40000410000 */
[----:B------:R-:W-:Y:S02]  /*5030*/  @P3 FMUL.FTZ R56, R105, R58 ;  /* 0x0000003a69383220 */ /* 0x000fe40000410000 */
[----:B------:R-:W-:Y:S01]  /*5040*/  @P4 FMUL.FTZ R59, R117, R238 ;  /* 0x000000ee753b4220 */ /* 0x000fe20000410000 */
[----:B------:R-:W0:Y:S01]  /*5050*/  F2F.F16.F32 R93, R93 ;  /* 0x0000005d005d7304 */ /* 0x000e220000200800 */
[----:B------:R-:W-:Y:S01]  /*5060*/  FADD.FTZ R52, R57, R52 ;  /* 0x0000003439347221 */ /* 0x000fe20000010000 */
[----:B------:R-:W-:-:S06]  /*5070*/  HFMA2.MMA R57, -RZ, RZ, 0, 0 ;  /* 0x00000000ff397435 */ /* 0x000fcc00000001ff */
[----:B------:R-:W1:Y:S01]  /*5080*/  F2F.F16.F32 R95, R95 ;  /* 0x0000005f005f7304 */ /* 0x000e620000200800 */
[----:B------:R-:W-:Y:S01]  /*5090*/  FADD.FTZ R45, R60, R45 ;  /* 0x0000002d3c2d7221 */ /* 0x000fe20000010000 */
[----:B------:R-:W-:-:S06]  /*50a0*/  MOV R60, RZ ;  /* 0x000000ff003c7202 */ /* 0x000fcc0000000f00 */
[----:B------:R3:W4:Y:S01]  /*50b0*/  F2F.F16.F32 R101, R61 ;  /* 0x0000003d00657304 */ /* 0x0007220000200800 */
[----:B------:R-:W-:-:S07]  /*50c0*/  @P0 F2FP.PACK_AB R236, RZ, R236 ;  /* 0x000000ecffec023e */ /* 0x000fce00000000ff */
[----:B------:R0:W0:Y:S01]  /*50d0*/  F2F.F16.F32 R98, R59 ;  /* 0x0000003b00627304 */ /* 0x0000220000200800 */
[----:B---3--:R-:W-:Y:S01]  /*50e0*/  HFMA2.MMA R61, -RZ, RZ, 0, 0 ;  /* 0x00000000ff3d7435 */ /* 0x008fe200000001ff */
[----:B------:R-:W-:Y:S01]  /*50f0*/  @P0 PRMT R189, R236, 0x7610, R189 ;  /* 0x00007610ecbd0816 */ /* 0x000fe200000000bd */
[----:B------:R-:W-:Y:S02]  /*5100*/  FADD.FTZ R50, R97, R50 ;  /* 0x0000003261327221 */ /* 0x000fe40000010000 */
[----:B------:R-:W-:Y:S01]  /*5110*/  FADD.FTZ R51, R56, R51 ;  /* 0x0000003338337221 */ /* 0x000fe20000010000 */
[----:B--2---:R-:W-:Y:S02]  /*5120*/  @P4 SHF.R.U64 R96, R62, 0x10, R63 ;  /* 0x000000103e604819 */ /* 0x004fe4000000123f */
[----:B------:R-:W-:Y:S02]  /*5130*/  @P5 MOV R94, R63 ;  /* 0x0000003f005e5202 */ /* 0x000fe40000000f00 */
[----:B------:R-:W-:-:S02]  /*5140*/  @P1 MOV R58, R62 ;  /* 0x0000003e003a1202 */ /* 0x000fc40000000f00 */
[----:B------:R-:W-:Y:S01]  /*5150*/  @P6 SHF.R.U32.HI R63, RZ, 0x10, R63 ;  /* 0x00000010ff3f6819 */ /* 0x000fe2000001163f */
[----:B0-----:R-:W-:Y:S02]  /*5160*/  @P4 HADD2.F32 R59, -RZ, R96.H0_H0 ;  /* 0x20000060ff3b4230 */ /* 0x001fe40000004100 */
[----:B------:R-:W-:Y:S02]  /*5170*/  @P1 HADD2.F32 R58, -RZ, R58.H0_H0 ;  /* 0x2000003aff3a1230 */ /* 0x000fe40000004100 */
[----:B------:R-:W-:Y:S02]  /*5180*/  @P5 HADD2.F32 R94, -RZ, R94.H0_H0 ;  /* 0x2000005eff5e5230 */ /* 0x000fe40000004100 */
[----:B------:R-:W-:Y:S01]  /*5190*/  @P6 HADD2.F32 R63, -RZ, R63.H0_H0 ;  /* 0x2000003fff3f6230 */ /* 0x000fe20000004100 */
[----:B------:R-:W-:Y:S01]  /*51a0*/  MOV R62, RZ ;  /* 0x000000ff003e7202 */ /* 0x000fe20000000f00 */
[----:B------:R-:W-:Y:S02]  /*51b0*/  @P1 FMUL.FTZ R57, R99, R58 ;  /* 0x0000003a63391220 */ /* 0x000fe40000410000 */
[----:B------:R-:W-:-:S02]  /*51c0*/  @P4 FMUL.FTZ R60, R238, R59 ;  /* 0x0000003bee3c4220 */ /* 0x000fc40000410000 */
[----:B------:R-:W-:Y:S02]  /*51d0*/  @P5 FMUL.FTZ R61, R240, R94 ;  /* 0x0000005ef03d5220 */ /* 0x000fe40000410000 */
[----:B------:R-:W-:Y:S02]  /*51e0*/  @P6 FMUL.FTZ R62, R242, R63 ;  /* 0x0000003ff23e6220 */ /* 0x000fe40000410000 */
[----:B------:R-:W-:Y:S02]  /*51f0*/  FADD.FTZ R48, R57, R48 ;  /* 0x0000003039307221 */ /* 0x000fe40000010000 */
[----:B------:R-:W-:Y:S02]  /*5200*/  FADD.FTZ R49, R60, R49 ;  /* 0x000000313c317221 */ /* 0x000fe40000010000 */
[----:B------:R-:W-:Y:S02]  /*5210*/  FADD.FTZ R46, R61, R46 ;  /* 0x0000002e3d2e7221 */ /* 0x000fe40000010000 */
[----:B------:R-:W-:Y:S01]  /*5220*/  FADD.FTZ R47, R62, R47 ;  /* 0x0000002f3e2f7221 */ /* 0x000fe20000010000 */
[----:B------:R-:W-:Y:S05]  /*5230*/  @!P0 BRA `(.L_x_2616) ;  /* 0x0000008000008947 */ /* 0x000fea0003800000 */
[----:B-1--4-:R-:W-:Y:S02]  /*5240*/  LOP3.LUT R56, R188, 0xffff, RZ, 0xc0, !PT ;  /* 0x0000ffffbc387812 */ /* 0x012fe400078ec0ff */
[----:B------:R-:W-:-:S02]  /*5250*/  IADD3 R58, P0, R103, c[0x0][0x258], RZ ;  /* 0x00009600673a7a10 */ /* 0x000fc40007f1e0ff */
[----:B------:R-:W-:Y:S01]  /*5260*/  PRMT R61, R190, 0x5410, R191 ;  /* 0x00005410be3d7816 */ /* 0x000fe200000000bf */
[----:B------:R-:W-:Y:S01]  /*5270*/  IMAD.WIDE.U32 R56, R56, 0x10000, RZ ;  /* 0x0001000038387825 */ /* 0x000fe200078e00ff */
[----:B------:R-:W-:-:S04]  /*5280*/  IADD3.X R59, R102, c[0x0][0x25c], RZ, P0, !PT ;  /* 0x00009700663b7a10 */ /* 0x000fc800007fe4ff */
[----:B------:R-:W-:Y:S02]  /*5290*/  LOP3.LUT R57, R61, R57, RZ, 0xfc, !PT ;  /* 0x000000393d397212 */ /* 0x000fe400078efcff */
[----:B------:R-:W-:-:S05]  /*52a0*/  LOP3.LUT R56, R56, 0xffff, R189, 0xf8, !PT ;  /* 0x0000ffff38387812 */ /* 0x000fca00078ef8bd */
[----:B------:R0:W-:Y:S02]  /*52b0*/  STG.E.64 [R58.64], R56 ;  /* 0x000000383a007986 */ /* 0x0001e4000c101b04 */
.L_x_2616:
[----:B01--4-:R-:W-:Y:S01]  /*52c0*/  IMAD.WIDE.U32 R56, R98, 0x10000, RZ ;  /* 0x0001000062387825 */ /* 0x013fe200078e00ff */
        /* <DEDUP_REMOVED lines=11> */
.L_x_2617:
[----:B------:R-:W-:Y:S01]  /*5380*/  MOV R94, R16 ;  /* 0x00000010005e7202 */ /* 0x000fe20000000f00 */
[----:B------:R-:W-:Y:S01]  /*5390*/  IMAD.MOV.U32 R96, RZ, RZ, R52 ;  /* 0x000000ffff607224 */ /* 0x000fe200078e0034 */
[----:B------:R-:W-:-:S02]  /*53a0*/  MOV R16, R18 ;  /* 0x0000001200107202 */ /* 0x000fc40000000f00 */
[----:B------:R-:W-:Y:S02]  /*53b0*/  MOV R18, R20 ;  /* 0x0000001400127202 */ /* 0x000fe40000000f00 */
        /* <DEDUP_REMOVED lines=37> */
.L_x_2613:
[----:B------:R-:W0:Y:S01]  /*5610*/  S2UR UR6, SR_CTAID.X ;  /* 0x00000000000679c3 */ /* 0x000e220000002500 */
[----:B------:R-:W-:Y:S01]  /*5620*/  HFMA2.MMA R15, -RZ, RZ, 0, 9.5367431640625e-07 ;  /* 0x00000010ff0f7435 */ /* 0x000fe200000001ff */
        /* <DEDUP_REMOVED lines=29> */
.L_x_2614:
[----:B------:R-:W-:Y:S01]  /*5800*/  HFMA2.MMA R61, -RZ, RZ, 0, 9.5367431640625e-07 ;  /* 0x00000010ff3d7435 */ /* 0x000fe200000001ff */
[----:B------:R-:W-:Y:S01]  /*5810*/  MOV R62, R63 ;  /* 0x0000003f003e7202 */ /* 0x000fe20000000f00 */
[----:B------:R-:W-:Y:S01]  /*5820*/  IMAD.MOV.U32 R60, RZ, RZ, 0x1f ;  /* 0x0000001fff3c7424 */ /* 0x000fe200078e00ff */
[----:B------:R-:W-:-:S02]  /*5830*/  MOV R59, 0xffffffff ;  /* 0xffffffff003b7802 */ /* 0x000fc40000000f00 */
[----:B------:R-:W-:Y:S02]  /*5840*/  MOV R56, 0x5860 ;  /* 0x0000586000387802 */ /* 0x000fe40000000f00 */
[----:B-----5:R-:W-:Y:S05]  /*5850*/  CALL.REL.NOINC `($__internal_35_$__cuda_sm70_shflsync_down_p) ;  /* 0x0000046000007944 */ /* 0x020fea0003c00000 */
[----:B-1----:R-:W-:Y:S01]  /*5860*/  MOV R132, R59 ;  /* 0x0000003b00847202 */ /* 0x002fe20000000f00 */
[----:B0-----:R-:W-:Y:S05]  /*5870*/  BRA `(.L_x_2619) ;  /* 0xffffce2000007947 */ /* 0x001fea000383ffff */
.L_x_2615:
[----:B------:R-:W-:Y:S01]  /*5880*/  HFMA2.MMA R61, -RZ, RZ, 0, 9.5367431640625e-07 ;  /* 0x00000010ff3d7435 */ /* 0x000fe200000001ff */
[----:B------:R-:W-:Y:S02]  /*5890*/  MOV R62, R58 ;  /* 0x0000003a003e7202 */ /* 0x000fe40000000f00 */
[----:B------:R-:W-:Y:S02]  /*58a0*/  MOV R60, 0x1f ;  /* 0x0000001f003c7802 */ /* 0x000fe40000000f00 */
[----:B------:R-:W-:Y:S02]  /*58b0*/  MOV R59, 0xffffffff ;  /* 0xffffffff003b7802 */ /* 0x000fe40000000f00 */
[----:B------:R-:W-:Y:S02]  /*58c0*/  MOV R56, 0x58e0 ;  /* 0x000058e000387802 */ /* 0x000fe40000000f00 */
[----:B01---5:R-:W-:Y:S05]  /*58d0*/  CALL.REL.NOINC `($__internal_35_$__cuda_sm70_shflsync_down_p) ;  /* 0x000003e000007944 */ /* 0x023fea0003c00000 */
[----:B------:R-:W-:Y:S01]  /*58e0*/  FADD.FTZ R63, R63, R132 ;  /* 0x000000843f3f7221 */ /* 0x000fe20000010000 */
[----:B0-----:R-:W-:Y:S01]  /*58f0*/  HFMA2.MMA R61, -RZ, RZ, 0, 4.76837158203125e-07 ;  /* 0x00000008ff3d7435 */ /* 0x001fe200000001ff */
[----:B-1----:R-:W-:Y:S01]  /*5900*/  FADD.FTZ R58, R58, R59 ;  /* 0x0000003b3a3a7221 */ /* 0x002fe20000010000 */
[----:B------:R-:W-:Y:S01]  /*5910*/  MOV R60, 0x1f ;  /* 0x0000001f003c7802 */ /* 0x000fe20000000f00 */
[----:B------:R-:W-:Y:S01]  /*5920*/  IMAD.MOV.U32 R59, RZ, RZ, -0x1 ;  /* 0xffffffffff3b7424 */ /* 0x000fe200078e00ff */
[----:B------:R-:W-:-:S02]  /*5930*/  MOV R62, R63 ;  /* 0x0000003f003e7202 */ /* 0x000fc40000000f00 */
[----:B------:R-:W-:Y:S02]  /*5940*/  MOV R56, 0x5960 ;  /* 0x0000596000387802 */ /* 0x000fe40000000f00 */
[----:B------:R-:W-:Y:S05]  /*5950*/  CALL.REL.NOINC `($__internal_35_$__cuda_sm70_shflsync_down_p) ;  /* 0x0000036000007944 */ /* 0x000fea0003c00000 */
[----:B0-----:R-:W-:Y:S01]  /*5960*/  HFMA2.MMA R61, -RZ, RZ, 0, 4.76837158203125e-07 ;  /* 0x00000008ff3d7435 */ /* 0x001fe200000001ff */
[----:B-1----:R-:W-:Y:S02]  /*5970*/  MOV R132, R59 ;  /* 0x0000003b00847202 */ /* 0x002fe40000000f00 */
[----:B------:R-:W-:Y:S02]  /*5980*/  MOV R62, R58 ;  /* 0x0000003a003e7202 */ /* 0x000fe40000000f00 */
[----:B------:R-:W-:Y:S02]  /*5990*/  MOV R60, 0x1f ;  /* 0x0000001f003c7802 */ /* 0x000fe40000000f00 */
[----:B------:R-:W-:Y:S02]  /*59a0*/  MOV R59, 0xffffffff ;  /* 0xffffffff003b7802 */ /* 0x000fe40000000f00 */
[----:B------:R-:W-:Y:S02]  /*59b0*/  MOV R56, 0x59d0 ;  /* 0x000059d000387802 */ /* 0x000fe40000000f00 */
[----:B------:R-:W-:Y:S05]  /*59c0*/  CALL.REL.NOINC `($__internal_35_$__cuda_sm70_shflsync_down_p) ;  /* 0x000002f000007944 */ /* 0x000fea0003c00000 */
[----:B------:R-:W-:Y:S01]  /*59d0*/  FADD.FTZ R63, R132, R63 ;  /* 0x0000003f843f7221 */ /* 0x000fe20000010000 */
[----:B0-----:R-:W-:Y:S01]  /*59e0*/  HFMA2.MMA R61, -RZ, RZ, 0, 2.384185791015625e-07 ;  /* 0x00000004ff3d7435 */ /* 0x001fe200000001ff */
[----:B-1----:R-:W-:Y:S01]  /*59f0*/  FADD.FTZ R58, R58, R59 ;  /* 0x0000003b3a3a7221 */ /* 0x002fe20000010000 */
[----:B------:R-:W-:Y:S01]  /*5a00*/  MOV R60, 0x1f ;  /* 0x0000001f003c7802 */ /* 0x000fe20000000f00 */
[----:B------:R-:W-:Y:S01]  /*5a10*/  IMAD.MOV.U32 R59, RZ, RZ, -0x1 ;  /* 0xffffffffff3b7424 */ /* 0x000fe200078e00ff */
[----:B------:R-:W-:-:S02]  /*5a20*/  MOV R62, R63 ;  /* 0x0000003f003e7202 */ /* 0x000fc40000000f00 */
[----:B------:R-:W-:Y:S02]  /*5a30*/  MOV R56, 0x5a50 ;  /* 0x00005a5000387802 */ /* 0x000fe40000000f00 */
[----:B------:R-:W-:Y:S05]  /*5a40*/  CALL.REL.NOINC `($__internal_35_$__cuda_sm70_shflsync_down_p) ;  /* 0x0000027000007944 */ /* 0x000fea0003c00000 */
[----:B0-----:R-:W-:Y:S01]  /*5a50*/  HFMA2.MMA R61, -RZ, RZ, 0, 2.384185791015625e-07 ;  /* 0x00000004ff3d7435 */ /* 0x001fe200000001ff */
[----:B-1----:R-:W-:Y:S02]  /*5a60*/  MOV R132, R59 ;  /* 0x0000003b00847202 */ /* 0x002fe40000000f00 */
[----:B------:R-:W-:Y:S02]  /*5a70*/  MOV R62, R58 ;  /* 0x0000003a003e7202 */ /* 0x000fe40000000f00 */
[----:B------:R-:W-:Y:S02]  /*5a80*/  MOV R60, 0x1f ;  /* 0x0000001f003c7802 */ /* 0x000fe40000000f00 */
[----:B------:R-:W-:Y:S02]  /*5a90*/  MOV R59, 0xffffffff ;  /* 0xffffffff003b7802 */ /* 0x000fe40000000f00 */
[----:B------:R-:W-:Y:S02]  /*5aa0*/  MOV R56, 0x5ac0 ;  /* 0x00005ac000387802 */ /* 0x000fe40000000f00 */
[----:B------:R-:W-:Y:S05]  /*5ab0*/  CALL.REL.NOINC `($__internal_35_$__cuda_sm70_shflsync_down_p) ;  /* 0x0000020000007944 */ /* 0x000fea0003c00000 */
[----:B------:R-:W-:Y:S01]  /*5ac0*/  FADD.FTZ R63, R132, R63 ;  /* 0x0000003f843f7221 */ /* 0x000fe20000010000 */
[----:B0-----:R-:W-:Y:S01]  /*5ad0*/  HFMA2.MMA R61, -RZ, RZ, 0, 1.1920928955078125e-07 ;  /* 0x00000002ff3d7435 */ /* 0x001fe200000001ff */
[----:B-1----:R-:W-:Y:S01]  /*5ae0*/  FADD.FTZ R58, R58, R59 ;  /* 0x0000003b3a3a7221 */ /* 0x002fe20000010000 */
[----:B------:R-:W-:Y:S01]  /*5af0*/  MOV R60, 0x1f ;  /* 0x0000001f003c7802 */ /* 0x000fe20000000f00 */
[----:B------:R-:W-:Y:S01]  /*5b00*/  IMAD.MOV.U32 R59, RZ, RZ, -0x1 ;  /* 0xffffffffff3b7424 */ /* 0x000fe200078e00ff */
[----:B------:R-:W-:-:S02]  /*5b10*/  MOV R62, R63 ;  /* 0x0000003f003e7202 */ /* 0x000fc40000000f00 */
[----:B------:R-:W-:Y:S02]  /*5b20*/  MOV R56, 0x5b40 ;  /* 0x00005b4000387802 */ /* 0x000fe40000000f00 */
[----:B------:R-:W-:Y:S05]  /*5b30*/  CALL.REL.NOINC `($__internal_35_$__cuda_sm70_shflsync_down_p) ;  /* 0x0000018000007944 */ /* 0x000fea0003c00000 */
[----:B0-----:R-:W-:Y:S01]  /*5b40*/  HFMA2.MMA R61, -RZ, RZ, 0, 1.1920928955078125e-07 ;  /* 0x00000002ff3d7435 */ /* 0x001fe200000001ff */
[----:B-1----:R-:W-:Y:S02]  /*5b50*/  MOV R132, R59 ;  /* 0x0000003b00847202 */ /* 0x002fe40000000f00 */
[----:B------:R-:W-:Y:S02]  /*5b60*/  MOV R62, R58 ;  /* 0x0000003a003e7202 */ /* 0x000fe40000000f00 */
[----:B------:R-:W-:Y:S02]  /*5b70*/  MOV R60, 0x1f ;  /* 0x0000001f003c7802 */ /* 0x000fe40000000f00 */
[----:B------:R-:W-:Y:S02]  /*5b80*/  MOV R59, 0xffffffff ;  /* 0xffffffff003b7802 */ /* 0x000fe40000000f00 */
[----:B------:R-:W-:Y:S02]  /*5b90*/  MOV R56, 0x5bb0 ;  /* 0x00005bb000387802 */ /* 0x000fe40000000f00 */
[----:B------:R-:W-:Y:S05]  /*5ba0*/  CALL.REL.NOINC `($__internal_35_$__cuda_sm70_shflsync_down_p) ;  /* 0x0000011000007944 */ /* 0x000fea0003c00000 */
[----:B------:R-:W-:Y:S01]  /*5bb0*/  FADD.FTZ R132, R132, R63 ;  /* 0x0000003f84847221 */ /* 0x000fe20000010000 */
[----:B0-----:R-:W-:Y:S01]  /*5bc0*/  HFMA2.MMA R61, -RZ, RZ, 0, 5.9604644775390625e-08 ;  /* 0x00000001ff3d7435 */ /* 0x001fe200000001ff */
[----:B-1----:R-:W-:Y:S01]  /*5bd0*/  FADD.FTZ R58, R58, R59 ;  /* 0x0000003b3a3a7221 */ /* 0x002fe20000010000 */
[----:B------:R-:W-:Y:S01]  /*5be0*/  MOV R60, 0x1f ;  /* 0x0000001f003c7802 */ /* 0x000fe20000000f00 */
[----:B------:R-:W-:Y:S01]  /*5bf0*/  IMAD.MOV.U32 R59, RZ, RZ, -0x1 ;  /* 0xffffffffff3b7424 */ /* 0x000fe200078e00ff */
[----:B------:R-:W-:-:S02]  /*5c00*/  MOV R62, R132 ;  /* 0x00000084003e7202 */ /* 0x000fc40000000f00 */
[----:B------:R-:W-:Y:S02]  /*5c10*/  MOV R56, 0x5c30 ;  /* 0x00005c3000387802 */ /* 0x000fe40000000f00 */
[----:B------:R-:W-:Y:S05]  /*5c20*/  CALL.REL.NOINC `($__internal_35_$__cuda_sm70_shflsync_down_p) ;  /* 0x0000009000007944 */ /* 0x000fea0003c00000 */
[----:B0-----:R-:W-:Y:S01]  /*5c30*/  HFMA2.MMA R61, -RZ, RZ, 0, 5.9604644775390625e-08 ;  /* 0x00000001ff3d7435 */ /* 0x001fe200000001ff */
[----:B-1----:R-:W-:Y:S02]  /*5c40*/  MOV R63, R59 ;  /* 0x0000003b003f7202 */ /* 0x002fe40000000f00 */
[----:B------:R-:W-:Y:S02]  /*5c50*/  MOV R62, R58 ;  /* 0x0000003a003e7202 */ /* 0x000fe40000000f00 */
[----:B------:R-:W-:Y:S02]  /*5c60*/  MOV R60, 0x1f ;  /* 0x0000001f003c7802 */ /* 0x000fe40000000f00 */
[----:B------:R-:W-:Y:S02]  /*5c70*/  MOV R59, 0xffffffff ;  /* 0xffffffff003b7802 */ /* 0x000fe40000000f00 */
[----:B------:R-:W-:Y:S02]  /*5c80*/  MOV R56, 0x5ca0 ;  /* 0x00005ca000387802 */ /* 0x000fe40000000f00 */
[----:B------:R-:W-:Y:S05]  /*5c90*/  CALL.REL.NOINC `($__internal_35_$__cuda_sm70_shflsync_down_p) ;  /* 0x0000002000007944 */ /* 0x000fea0003c00000 */
[----:B-1----:R-:W-:Y:S01]  /*5ca0*/  MOV R133, R59 ;  /* 0x0000003b00857202 */ /* 0x002fe20000000f00 */
[----:B0-----:R-:W-:Y:S05]  /*5cb0*/  BRA `(.L_x_2620) ;  /* 0xffffcb0000007947 */ /* 0x001fea000383ffff */
        .weak           $__internal_35_$__cuda_sm70_shflsync_down_p
        .type           $__internal_35_$__cuda_sm70_shflsync_down_p,@function
        .size           $__internal_35_$__cuda_sm70_shflsync_down_p,(.L_x_12911 - $__internal_35_$__cuda_sm70_shflsync_down_p)
$__internal_35_$__cuda_sm70_shflsync_down_p:
[----:B------:R-:W-:Y:S01]  /*5cc0*/  HFMA2.MMA R57, -RZ, RZ, 0, 0 ;  /* 0x00000000ff397435 */ /* 0x000fe200000001ff */
[----:B------:R-:W-:Y:S04]  /*5cd0*/  WARPSYNC R59 ;  /* 0x0000003b00007348 */ /* 0x000fe80003800000 */
[----:B------:R0:W1:Y:S01]  /*5ce0*/  SHFL.DOWN PT, R59, R62, R61, R60 ;  /* 0x0800003d3e3b7389 */ /* 0x00006200000e003c */
[----:B------:R-:W-:Y:S05]  /*5cf0*/  RET.REL.NODEC R56 `(_ZN10layer_norm13ln_bwd_kernelINS_13Kernel_traitsI6__halfS2_S2_S2_fjLj7168ELj1ELj1ELj8ELj8ENS_18Kernel_traits_baseILj7168ES2_S2_S2_S2_fjLj256EEEEELb1ELb1ELb0ELb1EEEvNS_9BwdParamsE) ;  /* 0xffffa30038007950 */ /* 0x000fea0003c3ffff */
.L_x_2621:
        /* <DEDUP_REMOVED lines=16> */
.L_x_12911:


//--------------------- .text._ZN10layer_norm22ln_bwd_finalize_kernelINS_22Kernel_traits_finalizeILj7168E6__halfS2_S2_S2_fjLb1ELj1024ELj4ENS_18Kernel_traits_baseILj7168ES2_S2_S2_S2_fjLj1024EEEEELb1ELb0EEEvNS_9BwdParamsE --------------------------
	.section	.text._ZN10layer_norm22ln_bwd_finalize_kernelINS_22Kernel_traits_finalizeILj7168E6__halfS2_S2_S2_fjLb1ELj1024ELj4ENS_18Kernel_traits_baseILj7168ES2_S2_S2_S2_fjLj1024EEEEELb1ELb0EEEvNS_9BwdParamsE,"ax",@progbits
	.sectioninfo	@"SHI_REGISTERS=32"
	.align	128
        .global         _ZN10layer_norm22ln_bwd_finalize_kernelINS_22Kernel_traits_finalizeILj7168E6__halfS2_S2_S2_fjLb1ELj1024ELj4ENS_18Kernel_traits_baseILj7168ES2_S2_S2_S2_fjLj1024EEEEELb1ELb0EEEvNS_9BwdParamsE
        .type           _ZN10layer_norm22ln_bwd_finalize_kernelINS_22Kernel_traits_finalizeILj7168E6__halfS2_S2_S2_fjLb1ELj1024ELj4ENS_18Kernel_traits_baseILj7168ES2_S2_S2_S2_fjLj1024EEEEELb1ELb0EEEvNS_9BwdParamsE,@function
        .size           _ZN10layer_norm22ln_bwd_finalize_kernelINS_22Kernel_traits_finalizeILj7168E6__halfS2_S2_S2_fjLb1ELj1024ELj4ENS_18Kernel_traits_baseILj7168ES2_S2_S2_S2_fjLj1024EEEEELb1ELb0EEEvNS_9BwdParamsE,(.L_x_12912 - _ZN10layer_norm22ln_bwd_finalize_kernelINS_22Kernel_traits_finalizeILj7168E6__halfS2_S2_S2_fjLb1ELj1024ELj4ENS_18Kernel_traits_baseILj7168ES2_S2_S2_S2_fjLj1024EEEEELb1ELb0EEEvNS_9BwdParamsE)
        .other          _ZN10layer_norm22ln_bwd_finalize_kernelINS_22Kernel_traits_finalizeILj7168E6__halfS2_S2_S2_fjLb1ELj1024ELj4ENS_18Kernel_traits_baseILj7168ES2_S2_S2_S2_fjLj1024EEEEELb1ELb0EEEvNS_9BwdParamsE,@"STO_CUDA_ENTRY STV_DEFAULT"
_ZN10layer_norm22ln_bwd_finalize_kernelINS_22Kernel_traits_finalizeILj7168E6__halfS2_S2_S2_fjLb1ELj1024ELj4ENS_18Kernel_traits_baseILj7168ES2_S2_S2_S2_fjLj1024EEEEELb1ELb0EEEvNS_9BwdParamsE:
.text._ZN10layer_norm22ln_bwd_finalize_kernelINS_22Kernel_traits_finalizeILj7168E6__halfS2_S2_S2_fjLb1ELj1024ELj4ENS_18Kernel_traits_baseILj7168ES2_S2_S2_S2_fjLj1024EEEEELb1ELb0EEEvNS_9BwdParamsE:
        /* <DEDUP_REMOVED lines=19> */
.L_x_2635:
        /* <DEDUP_REMOVED lines=33> */
.L_x_2626:
        /* <DEDUP_REMOVED lines=47> */
.L_x_2625:
[----:B------:R-:W-:Y:S05]  /*0630*/  BSYNC B1 ;  /* 0x0000000000017941 */ /* 0x000fea0003800000 */
.L_x_2624:
        /* <DEDUP_REMOVED lines=29> */
.L_x_2628:
[----:B------:R-:W-:Y:S05]  /*0810*/  BSYNC B1 ;  /* 0x0000000000017941 */ /* 0x000fea0003800000 */
.L_x_2627:
        /* <DEDUP_REMOVED lines=14> */
.L_x_2629:
[----:B------:R-:W-:Y:S05]  /*0900*/  BSYNC B1 ;  /* 0x0000000000017941 */ /* 0x000fea0003800000 */
.L_x_2623:
[----:B------:R-:W-:Y:S05]  /*0910*/  BSYNC B0 ;  /* 0x0000000000007941 */ /* 0x000fea0003800000 */
.L_x_2622:
        /* <DEDUP_REMOVED lines=12> */
.L_x_2636:
        /* <DEDUP_REMOVED lines=27> */
.L_x_2637:
        /* <DEDUP_REMOVED lines=9> */
.L_x_2630:
        /* <DEDUP_REMOVED lines=12> */
[----:B0-----:R-:W-:Y:S01]  /*0ce0*/  F2FP.PACK_AB R15, R9, R8 ;  /* 0x00000008090f723e */ /* 0x001fe200000000ff */
[----:B------:R-:W-:Y:S01]  /*0cf0*/  IMAD.WIDE.U32 R8, R5, R16, c[0x0][0x268] ;  /* 0x00009a0005087625 */ /* 0x000fe200078e0010 */
[----:B-1----:R-:W-:-:S03]  /*0d00*/  F2FP.PACK_AB R17, R11, R10 ;  /* 0x0000000a0b11723e */ /* 0x002fc600000000ff */
[----:B------:R-:W-:Y:S01]  /*0d10*/  IMAD.WIDE.U32 R10, R5, R16, c[0x0][0x260] ;  /* 0x00009800050a7625 */ /* 0x000fe200078e0010 */
[----:B------:R0:W-:Y:S01]  /*0d20*/  STG.E [R8.64], R15 ;  /* 0x0000000f08007986 */ /* 0x0001e2000c101904 */
[----:B--2---:R-:W-:Y:S02]  /*0d30*/  F2FP.PACK_AB R19, R13, R12 ;  /* 0x0000000c0d13723e */ /* 0x004fe400000000ff */
[----:B------:R-:W-:Y:S01]  /*0d40*/  IMAD.WIDE.U32 R12, R5, R16, c[0x0][0x280] ;  /* 0x0000a000050c7625 */ /* 0x000fe200078e0010 */
[----:B------:R0:W-:Y:S04]  /*0d50*/  STG.E [R10.64], R17 ;  /* 0x000000110a007986 */ /* 0x0001e8000c101904 */
[----:B------:R0:W-:Y:S02]  /*0d60*/  STG.E [R12.64], R19 ;  /* 0x000000130c007986 */ /* 0x0001e4000c101904 */
.L_x_2634:
[----:B------:R-:W-:Y:S05]  /*0d70*/  BSYNC B0 ;  /* 0x0000000000007941 */ /* 0x000fea0003800000 */
.L_x_2633:
[C---:B------:R-:W-:Y:S02]  /*0d80*/  ISETP.GT.U32.AND P1, PT, R4.reuse, -0x1c01, PT ;  /* 0xffffe3ff0400780c */ /* 0x040fe40003f24070 */
[----:B------:R-:W-:-:S02]  /*0d90*/  IADD3 R4, R4, 0x1c00, RZ ;  /* 0x00001c0004047810 */ /* 0x000fc40007ffe0ff */
[----:B------:R-:W-:-:S09]  /*0da0*/  IADD3 R5, R5, 0xe00, RZ ;  /* 0x00000e0005057810 */ /* 0x000fd20007ffe0ff */
[----:B01----:R-:W-:Y:S05]  /*0db0*/  @P1 BRA `(.L_x_2635) ;  /* 0xfffff37000001947 */ /* 0x003fea000383ffff */
[----:B------:R-:W-:Y:S05]  /*0dc0*/  EXIT ;  /* 0x000000000000794d */ /* 0x000fea0003800000 */
.L_x_2631:
[----:B------:R-:W-:Y:S01]  /*0dd0*/  HFMA2.MMA R17, -RZ, RZ, 0, 5.9604644775390625e-08 ;  /* 0x00000001ff117435 */ /* 0x000fe200000001ff */
[----:B---3--:R-:W-:Y:S01]  /*0de0*/  MOV R18, R10 ;  /* 0x0000000a00127202 */ /* 0x008fe20000000f00 */
[----:B------:R-:W-:Y:S01]  /*0df0*/  IMAD.MOV.U32 R14, RZ, RZ, 0x1f ;  /* 0x0000001fff0e7424 */ /* 0x000fe200078e00ff */
[----:B------:R-:W-:Y:S02]  /*0e00*/  MOV R19, 0xffffffff ;  /* 0xffffffff00137802 */ /* 0x000fe40000000f00 */
[----:B------:R-:W-:Y:S02]  /*0e10*/  MOV R8, 0xe30 ;  /* 0x00000e3000087802 */ /* 0x000fe40000000f00 */
[----:B012---:R-:W-:Y:S05]  /*0e20*/  CALL.REL.NOINC `($__internal_36_$__cuda_sm70_shflsync_bfly_p) ;  /* 0x0000059000007944 */ /* 0x007fea0003c00000 */
[----:B01----:R-:W-:Y:S05]  /*0e30*/  BRA `(.L_x_2636) ;  /* 0xfffffba000007947 */ /* 0x003fea000383ffff */
.L_x_2632:
[----:B------:R-:W-:Y:S01]  /*0e40*/  HFMA2.MMA R17, -RZ, RZ, 0, 1.1920928955078125e-07 ;  /* 0x00000002ff117435 */ /* 0x000fe200000001ff */
[----:B------:R-:W-:Y:S01]  /*0e50*/  IMAD.MOV.U32 R14, RZ, RZ, 0x1f ;  /* 0x0000001fff0e7424 */ /* 0x000fe200078e00ff */
[----:B------:R-:W-:Y:S02]  /*0e60*/  MOV R19, 0xffffffff ;  /* 0xffffffff00137802 */ /* 0x000fe40000000f00 */
[----:B------:R-:W-:Y:S02]  /*0e70*/  MOV R8, 0xe90 ;  /* 0x00000e9000087802 */ /* 0x000fe40000000f00 */
[----:B0123--:R-:W-:Y:S05]  /*0e80*/  CALL.REL.NOINC `($__internal_36_$__cuda_sm70_shflsync_bfly_p) ;  /* 0x0000053000007944 */ /* 0x00ffea0003c00000 */
[----:B0-----:R-:W-:Y:S01]  /*0e90*/  HFMA2.MMA R17, -RZ, RZ, 0, 2.384185791015625e-07 ;  /* 0x00000004ff117435 */ /* 0x001fe200000001ff */
[----:B-1----:R-:W-:Y:S01]  /*0ea0*/  FADD.FTZ R18, R18, R14 ;  /* 0x0000000e12127221 */ /* 0x002fe20000010000 */
[----:B------:R-:W-:Y:S01]  /*0eb0*/  MOV R19, 0xffffffff ;  /* 0xffffffff00137802 */ /* 0x000fe20000000f00 */
[----:B------:R-:W-:Y:S01]  /*0ec0*/  IMAD.MOV.U32 R14, RZ, RZ, 0x1f ;  /* 0x0000001fff0e7424 */ /* 0x000fe200078e00ff */
[----:B------:R-:W-:-:S02]  /*0ed0*/  MOV R8, 0xef0 ;  /* 0x00000ef000087802 */ /* 0x000fc40000000f00 */
[----:B------:R-:W-:Y:S05]  /*0ee0*/  CALL.REL.NOINC `($__internal_36_$__cuda_sm70_shflsync_bfly_p) ;  /* 0x000004d000007944 */ /* 0x000fea0003c00000 */
[----:B0-----:R-:W-:Y:S01]  /*0ef0*/  HFMA2.MMA R17, -RZ, RZ, 0, 4.76837158203125e-07 ;  /* 0x00000008ff117435 */ /* 0x001fe200000001ff */
[----:B-1----:R-:W-:Y:S01]  /*0f00*/  FADD.FTZ R18, R18, R14 ;  /* 0x0000000e12127221 */ /* 0x002fe20000010000 */
[----:B------:R-:W-:Y:S01]  /*0f10*/  MOV R19, 0xffffffff ;  /* 0xffffffff00137802 */ /* 0x000fe20000000f00 */
[----:B------:R-:W-:Y:S01]  /*0f20*/  IMAD.MOV.U32 R14, RZ, RZ, 0x1f ;  /* 0x0000001fff0e7424 */ /* 0x000fe200078e00ff */
[----:B------:R-:W-:-:S02]  /*0f30*/  MOV R8, 0xf50 ;  /* 0x00000f5000087802 */ /* 0x000fc40000000f00 */
[----:B------:R-:W-:Y:S05]  /*0f40*/  CALL.REL.NOINC `($__internal_36_$__cuda_sm70_shflsync_bfly_p) ;  /* 0x0000047000007944 */ /* 0x000fea0003c00000 */
[----:B-1----:R-:W-:Y:S01]  /*0f50*/  FADD.FTZ R10, R18, R14 ;  /* 0x0000000e120a7221 */ /* 0x002fe20000010000 */
[----:B0-----:R-:W-:Y:S01]  /*0f60*/  HFMA2.MMA R17, -RZ, RZ, 0, 9.5367431640625e-07 ;  /* 0x00000010ff117435 */ /* 0x001fe200000001ff */
[----:B------:R-:W-:Y:S01]  /*0f70*/  IMAD.MOV.U32 R14, RZ, RZ, 0x1f ;  /* 0x0000001fff0e7424 */ /* 0x000fe200078e00ff */
[----:B------:R-:W-:-:S02]  /*0f80*/  MOV R19, 0xffffffff ;  /* 0xffffffff00137802 */ /* 0x000fc40000000f00 */
[----:B------:R-:W-:Y:S02]  /*0f90*/  MOV R18, R10 ;  /* 0x0000000a00127202 */ /* 0x000fe40000000f00 */
[----:B------:R-:W-:Y:S02]  /*0fa0*/  MOV R8, 0xfc0 ;  /* 0x00000fc000087802 */ /* 0x000fe40000000f00 */
[----:B------:R-:W-:Y:S05]  /*0fb0*/  CALL.REL.NOINC `($__internal_36_$__cuda_sm70_shflsync_bfly_p) ;  /* 0x0000040000007944 */ /* 0x000fea0003c00000 */
[----:B0-----:R-:W-:Y:S01]  /*0fc0*/  HFMA2.MMA R17, -RZ, RZ, 0, 5.9604644775390625e-08 ;  /* 0x00000001ff117435 */ /* 0x001fe200000001ff */
[----:B-1----:R-:W-:Y:S01]  /*0fd0*/  IMAD.MOV.U32 R13, RZ, RZ, R14 ;  /* 0x000000ffff0d7224 */ /* 0x002fe200078e000e */
[----:B------:R-:W-:Y:S01]  /*0fe0*/  MOV R18, R15 ;  /* 0x0000000f00127202 */ /* 0x000fe20000000f00 */
[----:B------:R-:W-:Y:S01]  /*0ff0*/  IMAD.MOV.U32 R14, RZ, RZ, 0x1f ;  /* 0x0000001fff0e7424 */ /* 0x000fe200078e00ff */
[----:B------:R-:W-:Y:S02]  /*1000*/  MOV R19, 0xffffffff ;  /* 0xffffffff00137802 */ /* 0x000fe40000000f00 */
[----:B------:R-:W-:Y:S02]  /*1010*/  MOV R8, 0x1030 ;  /* 0x0000103000087802 */ /* 0x000fe40000000f00 */
[----:B------:R-:W-:Y:S05]  /*1020*/  CALL.REL.NOINC `($__internal_36_$__cuda_sm70_shflsync_bfly_p) ;  /* 0x0000039000007944 */ /* 0x000fea0003c00000 */
[----:B0-----:R-:W-:Y:S01]  /*1030*/  HFMA2.MMA R17, -RZ, RZ, 0, 1.1920928955078125e-07 ;  /* 0x00000002ff117435 */ /* 0x001fe200000001ff */
[----:B-1----:R-:W-:Y:S01]  /*1040*/  FADD.FTZ R18, R15, R14 ;  /* 0x0000000e0f127221 */ /* 0x002fe20000010000 */
[----:B------:R-:W-:Y:S01]  /*1050*/  MOV R19, 0xffffffff ;  /* 0xffffffff00137802 */ /* 0x000fe20000000f00 */
[----:B------:R-:W-:Y:S01]  /*1060*/  IMAD.MOV.U32 R14, RZ, RZ, 0x1f ;  /* 0x0000001fff0e7424 */ /* 0x000fe200078e00ff */
[----:B------:R-:W-:-:S02]  /*1070*/  MOV R8, 0x1090 ;  /* 0x0000109000087802 */ /* 0x000fc40000000f00 */
[----:B------:R-:W-:Y:S05]  /*1080*/  CALL.REL.NOINC `($__internal_36_$__cuda_sm70_shflsync_bfly_p) ;  /* 0x0000033000007944 */ /* 0x000fea0003c00000 */
        /* <DEDUP_REMOVED lines=35> */
[----:B------:R-:W-:Y:S01]  /*12c0*/  IMAD.MOV.U32 R19, RZ, RZ, -0x1 ;  /* 0xffffffffff137424 */ /* 0x000fe200078e00ff */
[----:B------:R-:W-:-:S02]  /*12d0*/  MOV R8, 0x12f0 ;  /* 0x000012f000087802 */ /* 0x000fc40000000f00 */
[----:B------:R-:W-:Y:S05]  /*12e0*/  CALL.REL.NOINC `($__internal_36_$__cuda_sm70_shflsync_bfly_p) ;  /* 0x000000d000007944 */ /* 0x000fea0003c00000 */
[----:B0-----:R-:W-:Y:S01]  /*12f0*/  HFMA2.MMA R17, -RZ, RZ, 0, 4.76837158203125e-07 ;  /* 0x00000008ff117435 */ /* 0x001fe200000001ff */
[----:B-1----:R-:W-:Y:S01]  /*1300*/  FADD.FTZ R18, R18, R14 ;  /* 0x0000000e12127221 */ /* 0x002fe20000010000 */
[----:B------:R-:W-:-:S02]  /*1310*/  MOV R14, 0x1f ;  /* 0x0000001f000e7802 */ /* 0x000fc40000000f00 */
[----:B------:R-:W-:Y:S02]  /*1320*/  MOV R19, 0xffffffff ;  /* 0xffffffff00137802 */ /* 0x000fe40000000f00 */
[----:B------:R-:W-:Y:S02]  /*1330*/  MOV R8, 0x1350 ;  /* 0x0000135000087802 */ /* 0x000fe40000000f00 */
[----:B------:R-:W-:Y:S05]  /*1340*/  CALL.REL.NOINC `($__internal_36_$__cuda_sm70_shflsync_bfly_p) ;  /* 0x0000007000007944 */ /* 0x000fea0003c00000 */
[----:B01----:R-:W-:Y:S01]  /*1350*/  FADD.FTZ R18, R18, R14 ;  /* 0x0000000e12127221 */ /* 0x003fe20000010000 */
[----:B------:R-:W-:Y:S01]  /*1360*/  HFMA2.MMA R14, -RZ, RZ, 0, 1.847743988037109375e-06 ;  /* 0x0000001fff0e7435 */ /* 0x000fe200000001ff */
[----:B------:R-:W-:Y:S01]  /*1370*/  IMAD.MOV.U32 R17, RZ, RZ, 0x10 ;  /* 0x00000010ff117424 */ /* 0x000fe200078e00ff */
[----:B------:R-:W-:Y:S02]  /*1380*/  MOV R19, 0xffffffff ;  /* 0xffffffff00137802 */ /* 0x000fe40000000f00 */
[----:B------:R-:W-:Y:S02]  /*1390*/  MOV R8, 0x13b0 ;  /* 0x000013b000087802 */ /* 0x000fe40000000f00 */
[----:B------:R-:W-:Y:S05]  /*13a0*/  CALL.REL.NOINC `($__internal_36_$__cuda_sm70_shflsync_bfly_p) ;  /* 0x0000001000007944 */ /* 0x000fea0003c00000 */
[----:B01----:R-:W-:Y:S05]  /*13b0*/  BRA `(.L_x_2637) ;  /* 0xfffff7d000007947 */ /* 0x003fea000383ffff */
        .weak           $__internal_36_$__cuda_sm70_shflsync_bfly_p
        .type           $__internal_36_$__cuda_sm70_shflsync_bfly_p,@function
        .size           $__internal_36_$__cuda_sm70_shflsync_bfly_p,(.L_x_12912 - $__internal_36_$__cuda_sm70_shflsync_bfly_p)
$__internal_36_$__cuda_sm70_shflsync_bfly_p:
[----:B------:R-:W-:Y:S01]  /*13c0*/  HFMA2.MMA R9, -RZ, RZ, 0, 0 ;  /* 0x00000000ff097435 */ /* 0x000fe200000001ff */
[----:B------:R-:W-:Y:S04]  /*13d0*/  WARPSYNC R19 ;  /* 0x0000001300007348 */ /* 0x000fe80003800000 */
[----:B------:R0:W1:Y:S01]  /*13e0*/  SHFL.BFLY PT, R14, R18, R17, R14 ;  /* 0x0c000011120e7389 */ /* 0x00006200000e000e */
[----:B------:R-:W-:Y:S05]  /*13f0*/  RET.REL.NODEC R8 `(_ZN10layer_norm22ln_bwd_finalize_kernelINS_22Kernel_traits_finalizeILj7168E6__halfS2_S2_S2_fjLb1ELj1024ELj4ENS_18Kernel_traits_baseILj7168ES2_S2_S2_S2_fjLj1024EEEEELb1ELb0EEEvNS_9BwdParamsE) ;  /* 0xffffec0008007950 */ /* 0x000fea0003c3ffff */
.L_x_2638:
        /* <DEDUP_REMOVED lines=16> */
.L_x_12912:


//--------------------- .text._ZN10layer_norm13ln_bwd_kernelINS_13Kernel_traitsI6__halfS2_S2_S2_fjLj7168ELj1ELj1ELj8ELj8ENS_18Kernel_traits_baseILj7168ES2_S2_S2_S2_fjLj256EEEEELb1ELb1ELb1ELb0EEEvNS_9BwdParamsE --------------------------
	.section	.text._ZN10layer_norm13ln_bwd_kernelINS_13Kernel_traitsI6__halfS2_S2_S2_fjLj7168ELj1ELj1ELj8ELj8ENS_18Kernel_traits_baseILj7168ES2_S2_S2_S2_fjLj256EEEEELb1ELb1ELb1ELb0EEEvNS_9BwdParamsE,"ax",@progbits
	.sectioninfo	@"SHI_REGISTERS=255"
	.align	128
        .global         _ZN10layer_norm13ln_bwd_kernelINS_13Kernel_traitsI6__halfS2_S2_S2_fjLj7168ELj1ELj1ELj8ELj8ENS_18Kernel_traits_baseILj7168ES2_S2_S2_S2_fjLj256EEEEELb1ELb1ELb1ELb0EEEvNS_9BwdParamsE
        .type           _ZN10layer_norm13ln_bwd_kernelINS_13Kernel_traitsI6__halfS2_S2_S2_fjLj7168ELj1ELj1ELj8ELj8ENS_18Kernel_traits_baseILj7168ES2_S2_S2_S2_fjLj256EEEEELb1ELb1ELb1ELb0EEEvNS_9BwdParamsE,@function
        .size           _ZN10layer_norm13ln_bwd_kernelINS_13Kernel_traitsI6__halfS2_S2_S2_fjLj7168ELj1ELj1ELj8ELj8ENS_18Kernel_traits_baseILj7168ES2_S2_S2_S2_fjLj256EEEEELb1ELb1ELb1ELb0EEEvNS_9BwdParamsE,(.L_x_12913 - _ZN10layer_norm13ln_bwd_kernelINS_13Kernel_traitsI6__halfS2_S2_S2_fjLj7168ELj1ELj1ELj8ELj8ENS_18Kernel_traits_baseILj7168ES2_S2_S2_S2_fjLj256EEEEELb1ELb1ELb1ELb0EEEvNS_9BwdParamsE)
        .other          _ZN10layer_norm13ln_bwd_kernelINS_13Kernel_traitsI6__halfS2_S2_S2_fjLj7168ELj1ELj1ELj8ELj8ENS_18Kernel_traits_baseILj7168ES2_S2_S2_S2_fjLj256EEEEELb1ELb1ELb1ELb0EEEvNS_9BwdParamsE,@"STO_CUDA_ENTRY STV_DEFAULT"
_ZN10layer_norm13ln_bwd_kernelINS_13Kernel_traitsI6__halfS2_S2_S2_fjLj7168ELj1ELj1ELj8ELj8ENS_18Kernel_traits_baseILj7168ES2_S2_S2_S2_fjLj256EEEEELb1ELb1ELb1ELb0EEEvNS_9BwdParamsE:
.text._ZN10layer_norm13ln_bwd_kernelINS_13Kernel_traitsI6__halfS2_S2_S2_fjLj7168ELj1ELj1ELj8ELj8ENS_18Kernel_traits_baseILj7168ES2_S2_S2_S2_fjLj256EEEEELb1ELb1ELb1ELb0EEEvNS_9BwdParamsE:
        /* <DEDUP_REMOVED lines=21> */
[----:B------:R-:W-:Y:S01]  /*0150*/  @P6 IMAD.WIDE.U32 R12, R0, R17, c[0x0][0x1b0] ;  /* 0x00006c00000c6625 */ /* 0x000fe200078e0011 */
[----:B------:R-:W-:-:S03]  /*0160*/  LOP3.LUT R46, R46, 0xfffffffb, RZ, 0xc0, !PT ;  /* 0xfffffffb2e2e7812 */ /* 0x000fc600078ec0ff */
[C---:B------:R-:W-:Y:S01]  /*0170*/  @P6 IMAD.WIDE.U32 R16, R0.reuse, R17, c[0x0][0x1c8] ;  /* 0x0000720000106625 */ /* 0x040fe200078e0011 */
[----:B------:R-:W-:Y:S01]  /*0180*/  @P6 LOP3.LUT R0, R0, 0x100, RZ, 0xfc, !PT ;  /* 0x0000010000006812 */ /* 0x000fe200078efcff */
[----:B------:R-:W0:Y:S01]  /*0190*/  S2UR UR6, SR_CTAID.X ;  /* 0x00000000000679c3 */ /* 0x000e220000002500 */
[----:B------:R-:W-:Y:S01]  /*01a0*/  @P5 LOP3.LUT R46, R46, 0x4, RZ, 0xfc, !PT ;  /* 0x000000042e2e5812 */ /* 0x000fe200078efcff */
[----:B------:R-:W-:Y:S01]  /*01b0*/  @P3 IMAD.MOV.U32 R47, RZ, RZ, 0x8 ;  /* 0x00000008ff2f3424 */ /* 0x000fe200078e00ff */
[----:B------:R-:W-:Y:S01]  /*01c0*/  @P0 MOV R51, 0x8 ;  /* 0x0000000800330802 */ /* 0x000fe20000000f00 */
[-C--:B------:R-:W-:Y:S01]  /*01d0*/  @P5 IMAD.WIDE.U32 R36, R0, R39.reuse, c[0x0][0x1b0] ;  /* 0x00006c0000245625 */ /* 0x080fe200078e0027 */
[----:B------:R-:W-:Y:S01]  /*01e0*/  LOP3.LUT R46, R46, 0xfffffffd, RZ, 0xc0, !PT ;  /* 0xfffffffd2e2e7812 */ /* 0x000fe200078ec0ff */
[----:B------:R1:W5:Y:S02]  /*01f0*/  @P6 LDG.E.64 R14, [R12.64] ;  /* 0x000000040c0e6981 */ /* 0x000364000c1e1b00 */
[----:B------:R-:W-:Y:S01]  /*0200*/  @P5 IMAD.WIDE.U32 R38, R0, R39, c[0x0][0x1c8] ;  /* 0x0000720000265625 */ /* 0x000fe200078e0027 */
[----:B------:R-:W-:Y:S01]  /*0210*/  @P4 LOP3.LUT R46, R46, 0x2, RZ, 0xfc, !PT ;  /* 0x000000022e2e4812 */ /* 0x000fe200078efcff */
[----:B------:R2:W5:Y:S01]  /*0220*/  @P5 LDG.E.64 R20, [R36.64] ;  /* 0x0000000424145981 */ /* 0x000562000c1e1b00 */
[----:B------:R-:W-:-:S02]  /*0230*/  @P5 IADD3 R0, R0, 0x100, RZ ;  /* 0x0000010000005810 */ /* 0x000fc40007ffe0ff */
[----:B------:R-:W-:Y:S01]  /*0240*/  LOP3.LUT R46, R46, 0xfffffffe, RZ, 0xc0, !PT ;  /* 0xfffffffe2e2e7812 */ /* 0x000fe200078ec0ff */
[----:B------:R2:W5:Y:S02]  /*0250*/  @P5 LDG.E.64 R22, [R38.64] ;  /* 0x0000000426165981 */ /* 0x000564000c1e1b00 */
[-C--:B------:R-:W-:Y:S01]  /*0260*/  @P4 IMAD.WIDE.U32 R40, R0, R43.reuse, c[0x0][0x1b0] ;  /* 0x00006c0000284625 */ /* 0x080fe200078e002b */
[----:B------:R-:W-:Y:S01]  /*0270*/  @P3 LOP3.LUT R46, R46, 0x1, RZ, 0xfc, !PT ;  /* 0x000000012e2e3812 */ /* 0x000fe200078efcff */
[----:B------:R3:W5:Y:S02]  /*0280*/  @P6 LDG.E.64 R18, [R16.64] ;  /* 0x0000000410126981 */ /* 0x000764000c1e1b00 */
[----:B------:R-:W-:Y:S01]  /*0290*/  @P4 IMAD.WIDE.U32 R42, R0, R43, c[0x0][0x1c8] ;  /* 0x00007200002a4625 */ /* 0x000fe200078e002b */
[----:B------:R-:W-:Y:S01]  /*02a0*/  LOP3.LUT R46, R46, 0xffffffef, RZ, 0xc0, !PT ;  /* 0xffffffef2e2e7812 */ /* 0x000fe200078ec0ff */
[----:B------:R4:W5:Y:S01]  /*02b0*/  @P4 LDG.E.64 R24, [R40.64] ;  /* 0x0000000428184981 */ /* 0x000962000c1e1b00 */
[----:B------:R-:W-:-:S02]  /*02c0*/  @P4 IADD3 R0, R0, 0x100, RZ ;  /* 0x0000010000004810 */ /* 0x000fc40007ffe0ff */
[----:B------:R-:W-:Y:S01]  /*02d0*/  @P2 LOP3.LUT R46, R46, 0x10, RZ, 0xfc, !PT ;  /* 0x000000102e2e2812 */ /* 0x000fe200078efcff */
[----:B------:R-:W-:Y:S01]  /*02e0*/  @P1 IMAD.MOV.U32 R55, RZ, RZ, 0x8 ;  /* 0x00000008ff371424 */ /* 0x000fe200078e00ff */
[----:B------:R-:W-:Y:S01]  /*02f0*/  @P2 MOV R9, 0x8 ;  /* 0x0000000800092802 */ /* 0x000fe20000000f00 */
        /* <DEDUP_REMOVED lines=24> */
[----:B------:R-:W-:Y:S01]  /*0480*/  CS2R R44, SRZ ;  /* 0x00000000002c7805 */ /* 0x000fe2000001ff00 */
        /* <DEDUP_REMOVED lines=41> */
[----:B-----5:R-:W-:Y:S01]  /*0720*/  MOV R151, R28 ;  /* 0x0000001c00977202 */ /* 0x020fe20000000f00 */
[--C-:B------:R-:W-:Y:S01]  /*0730*/  IMAD.MOV.U32 R149, RZ, RZ, R29.reuse ;  /* 0x000000ffff957224 */ /* 0x100fe200078e001d */
[--C-:B------:R-:W-:Y:S01]  /*0740*/  SHF.R.U64 R150, R28, 0x10, R29.reuse ;  /* 0x000000101c967819 */ /* 0x100fe2000000121d */
[----:B------:R-:W-:Y:S01]  /*0750*/  IMAD.MOV.U32 R143, RZ, RZ, R32 ;  /* 0x000000ffff8f7224 */ /* 0x000fe200078e0020 */
[----:B------:R-:W-:Y:S01]  /*0760*/  SHF.R.U32.HI R148, RZ, 0x10, R29 ;  /* 0x00000010ff947819 */ /* 0x000fe2000001161d */
[----:B------:R-:W-:Y:S01]  /*0770*/  IMAD.MOV.U32 R137, RZ, RZ, R35 ;  /* 0x000000ffff897224 */ /* 0x000fe200078e0023 */
[----:B------:R-:W-:Y:S01]  /*0780*/  MOV R147, R30 ;  /* 0x0000001e00937202 */ /* 0x000fe20000000f00 */
[----:B------:R-:W-:Y:S01]  /*0790*/  IMAD.MOV.U32 R163, RZ, RZ, R14 ;  /* 0x000000ffffa37224 */ /* 0x000fe200078e000e */
[--C-:B------:R-:W-:Y:S01]  /*07a0*/  SHF.R.U64 R146, R30, 0x10, R31.reuse ;  /* 0x000000101e927819 */ /* 0x100fe2000000121f */
        /* <DEDUP_REMOVED lines=62> */
[----:B------:R-:W-:Y:S01]  /*0b90*/  IMAD.MOV.U32 R11, RZ, RZ, 0x1 ;  /* 0x00000001ff0b7424 */ /* 0x000fe200078e00ff */
        /* <DEDUP_REMOVED lines=42> */
.L_x_2856:
[----:B------:R-:W-:-:S05]  /*0e40*/  MOV R126, 0x4 ;  /* 0x00000004007e7802 */ /* 0x000fca0000000f00 */
        /* <DEDUP_REMOVED lines=20> */
[----:B------:R-:W-:Y:S02]  /*0f90*/  LOP3.LUT P4, RZ, R8, 0xffffff00, RZ, 0xc0, !PT ;  /* 0xffffff0008ff7812 */ /* 0x000fe4000788c0ff */
[----:B------:R-:W-:Y:S02]  /*0fa0*/  MOV R131, RZ ;  /* 0x000000ff00837202 */ /* 0x000fe40000000f00 */
[----:B------:R-:W-:-:S07]  /*0fb0*/  MOV R127, R9 ;  /* 0x00000009007f7202 */ /* 0x000fce0000000f00 */
        /* <DEDUP_REMOVED lines=13> */
.L_x_2643:
[----:B------:R-:W-:Y:S05]  /*1090*/  BSYNC B1 ;  /* 0x0000000000017941 */ /* 0x000fea0003800000 */
.L_x_2642:
        /* <DEDUP_REMOVED lines=11> */
.L_x_2645:
[----:B------:R-:W-:Y:S05]  /*1150*/  BSYNC B1 ;  /* 0x0000000000017941 */ /* 0x000fea0003800000 */
.L_x_2644:
        /* <DEDUP_REMOVED lines=11> */
.L_x_2647:
[----:B------:R-:W-:Y:S05]  /*1210*/  BSYNC B1 ;  /* 0x0000000000017941 */ /* 0x000fea0003800000 */
.L_x_2646:
        /* <DEDUP_REMOVED lines=11> */
.L_x_2649:
[----:B------:R-:W-:Y:S05]  /*12d0*/  BSYNC B1 ;  /* 0x0000000000017941 */ /* 0x000fea0003800000 */
.L_x_2648:
        /* <DEDUP_REMOVED lines=10> */
.L_x_2651:
[----:B------:R-:W-:Y:S05]  /*1380*/  BSYNC B1 ;  /* 0x0000000000017941 */ /* 0x000fea0003800000 */
.L_x_2650:
        /* <DEDUP_REMOVED lines=10> */
.L_x_2653:
[----:B------:R-:W-:Y:S05]  /*1430*/  BSYNC B1 ;  /* 0x0000000000017941 */ /* 0x000fea0003800000 */
.L_x_2652:
        /* <DEDUP_REMOVED lines=11> */
.L_x_2641:
[----:B0----5:R-:W-:Y:S01]  /*14f0*/  ISETP.GE.AND P3, PT, R247, 0x1, PT ;  /* 0x00000001f700780c */ /* 0x021fe20003f66270 */
[----:B------:R-:W-:Y:S01]  /*1500*/  HFMA2.MMA R127, -RZ, RZ, 0, 0 ;  /* 0x00000000ff7f7435 */ /* 0x000fe200000001ff */
[----:B------:R-:W-:Y:S01]  /*1510*/  IADD3 R132, R132, -0x1, RZ ;  /* 0xffffffff84847810 */ /* 0x000fe20007ffe0ff */
[----:B------:R-:W-:Y:S01]  /*1520*/  BSSY B1, `(.L_x_2655) ;  /* 0x0000046000017945 */ /* 0x000fe20003800000 */
[----:B------:R-:W-:Y:S01]  /*1530*/  LOP3.LUT P4, RZ, R8, 0xffffff00, RZ, 0xc0, !PT ;  /* 0xffffff0008ff7812 */ /* 0x000fe2000788c0ff */
[----:B------:R-:W-:Y:S01]  /*1540*/  CS2R R128, SRZ ;  /* 0x0000000000807805 */ /* 0x000fe2000001ff00 */
[----:B------:R-:W-:Y:S01]  /*1550*/  MOV R135, R9 ;  /* 0x0000000900877202 */ /* 0x000fe20000000f00 */
[----:B------:R-:W-:-:S06]  /*1560*/  IMAD R132, R132, c[0x0][0x168], RZ ;  /* 0x00005a0084847a24 */ /* 0x000fcc00078e02ff */
        /* <DEDUP_REMOVED lines=22> */
[--C-:B--2---:R-:W-:Y:S02]  /*16d0*/  SHF.R.U64 R239, R128, 0x10, R129.reuse ;  /* 0x0000001080ef7819 */ /* 0x104fe40000001281 */
[----:B-1----:R-:W-:Y:S02]  /*16e0*/  MOV R186, R129 ;  /* 0x0000008100ba7202 */ /* 0x002fe40000000f00 */
[----:B------:R-:W-:Y:S01]  /*16f0*/  SHF.R.U32.HI R187, RZ, 0x10, R129 ;  /* 0x00000010ffbb7819 */ /* 0x000fe20000011681 */
[----:B---3--:R-:W-:Y:S01]  /*1700*/  HADD2.F32 R129, -RZ, R124.H0_H0 ;  /* 0x2000007cff817230 */ /* 0x008fe20000004100 */
[--C-:B------:R-:W-:Y:S01]  /*1710*/  SHF.R.U64 R242, R124, 0x10, R125.reuse ;  /* 0x000000107cf27819 */ /* 0x100fe2000000127d */
[----:B------:R-:W-:Y:S01]  /*1720*/  IMAD.MOV.U32 R240, RZ, RZ, R128 ;  /* 0x000000fffff07224 */ /* 0x000fe200078e0080 */
[----:B------:R-:W-:Y:S01]  /*1730*/  SHF.R.U32.HI R243, RZ, 0x10, R125 ;  /* 0x00000010fff37819 */ /* 0x000fe2000001167d */
[----:B------:R-:W-:Y:S01]  /*1740*/  HADD2.F32 R241, -RZ, R125.H0_H0 ;  /* 0x2000007dfff17230 */ /* 0x000fe20000004100 */
[----:B0-----:R-:W-:Y:S01]  /*1750*/  FADD.FTZ R135, -R132, R129 ;  /* 0x0000008184877221 */ /* 0x001fe20000010100 */
[----:B------:R-:W-:-:S02]  /*1760*/  HADD2.F32 R125, -RZ, R242.H0_H0 ;  /* 0x200000f2ff7d7230 */ /* 0x000fc40000004100 */
[----:B------:R-:W-:Y:S01]  /*1770*/  HADD2.F32 R243, -RZ, R243.H0_H0 ;  /* 0x200000f3fff37230 */ /* 0x000fe20000004100 */
[----:B------:R-:W-:Y:S01]  /*1780*/  FMUL.FTZ R246, R10, R135 ;  /* 0x000000870af67220 */ /* 0x000fe20000410000 */
[----:B------:R-:W-:Y:S01]  /*1790*/  HADD2.F32 R245, -RZ, R240.H0_H0 ;  /* 0x200000f0fff57230 */ /* 0x000fe20000004100 */
[C---:B------:R-:W-:Y:S01]  /*17a0*/  FADD.FTZ R129, -R132.reuse, R241 ;  /* 0x000000f184817221 */ /* 0x040fe20000010100 */
[----:B------:R-:W-:Y:S01]  /*17b0*/  HADD2.F32 R239, -RZ, R239.H0_H0 ;  /* 0x200000efffef7230 */ /* 0x000fe20000004100 */
[C---:B------:R-:W-:Y:S02]  /*17c0*/  FADD.FTZ R241, -R132.reuse, R125 ;  /* 0x0000007d84f17221 */ /* 0x040fe40000010100 */
[----:B------:R-:W-:Y:S02]  /*17d0*/  FADD.FTZ R125, -R132, R243 ;  /* 0x000000f3847d7221 */ /* 0x000fe40000010100 */
[----:B------:R-:W-:Y:S02]  /*17e0*/  FADD.FTZ R68, R68, R245 ;  /* 0x000000f544447221 */ /* 0x000fe40000010000 */
[----:B------:R-:W-:-:S02]  /*17f0*/  FFMA.FTZ R40, R246, R245, R40 ;  /* 0x000000f5f6287223 */ /* 0x000fc40000010028 */
[----:B------:R-:W-:Y:S01]  /*1800*/  FMUL.FTZ R245, R163, R245 ;  /* 0x000000f5a3f57220 */ /* 0x000fe20000410000 */
[----:B------:R-:W-:Y:S01]  /*1810*/  HADD2.F32 R251, -RZ, R186.H0_H0 ;  /* 0x200000bafffb7230 */ /* 0x000fe20000004100 */
[C---:B------:R-:W-:Y:S02]  /*1820*/  FMUL.FTZ R240, R10.reuse, R125 ;  /* 0x0000007d0af07220 */ /* 0x040fe40000410000 */
[----:B------:R-:W-:Y:S02]  /*1830*/  FMUL.FTZ R244, R10, R241 ;  /* 0x000000f10af47220 */ /* 0x000fe40000410000 */
[----:B------:R-:W-:Y:S02]  /*1840*/  FMUL.FTZ R243, R162, R239 ;  /* 0x000000efa2f37220 */ /* 0x000fe40000410000 */
[----:B------:R-:W-:Y:S02]  /*1850*/  FADD.FTZ R124, RZ, R245 ;  /* 0x000000f5ff7c7221 */ /* 0x000fe40000010000 */
[----:B------:R-:W-:Y:S01]  /*1860*/  FFMA.FTZ R125, R246, R245, RZ ;  /* 0x000000f5f67d7223 */ /* 0x000fe200000100ff */
[----:B------:R-:W-:Y:S01]  /*1870*/  HADD2.F32 R187, -RZ, R187.H0_H0 ;  /* 0x200000bbffbb7230 */ /* 0x000fe20000004100 */
[----:B------:R-:W-:-:S02]  /*1880*/  FMUL.FTZ R242, R10, R129 ;  /* 0x000000810af27220 */ /* 0x000fc40000410000 */
[----:B------:R-:W-:Y:S02]  /*1890*/  FMUL.FTZ R241, R161, R251 ;  /* 0x000000fba1f17220 */ /* 0x000fe40000410000 */
[----:B------:R-:W-:Y:S02]  /*18a0*/  FADD.FTZ R124, R124, R243 ;  /* 0x000000f37c7c7221 */ /* 0x000fe40000010000 */
[C---:B------:R-:W-:Y:S02]  /*18b0*/  FFMA.FTZ R125, R244.reuse, R243, R125 ;  /* 0x000000f3f47d7223 */ /* 0x040fe4000001007d */
[----:B------:R-:W-:Y:S02]  /*18c0*/  FADD.FTZ R69, R69, R239 ;  /* 0x000000ef45457221 */ /* 0x000fe40000010000 */
[----:B------:R-:W-:Y:S02]  /*18d0*/  FFMA.FTZ R41, R244, R239, R41 ;  /* 0x000000eff4297223 */ /* 0x000fe40000010029 */
[----:B------:R-:W-:-:S02]  /*18e0*/  FMUL.FTZ R239, R160, R187 ;  /* 0x000000bba0ef7220 */ /* 0x000fc40000410000 */
[----:B------:R-:W-:Y:S02]  /*18f0*/  FADD.FTZ R124, R124, R241 ;  /* 0x000000f17c7c7221 */ /* 0x000fe40000010000 */
[----:B------:R-:W-:Y:S01]  /*1900*/  FFMA.FTZ R125, R242, R241, R125 ;  /* 0x000000f1f27d7223 */ /* 0x000fe2000001007d */
[----:B------:R-:W-:Y:S01]  /*1910*/  IADD3 R135, R9, 0x100, RZ ;  /* 0x0000010009877810 */ /* 0x000fe20007ffe0ff */
[----:B------:R-:W-:Y:S02]  /*1920*/  FADD.FTZ R70, R70, R251 ;  /* 0x000000fb46467221 */ /* 0x000fe40000010000 */
[----:B------:R-:W-:Y:S02]  /*1930*/  FFMA.FTZ R42, R242, R251, R42 ;  /* 0x000000fbf22a7223 */ /* 0x000fe4000001002a */
[----:B------:R-:W-:Y:S02]  /*1940*/  FADD.FTZ R71, R71, R187 ;  /* 0x000000bb47477221 */ /* 0x000fe40000010000 */
[----:B------:R-:W-:-:S02]  /*1950*/  FFMA.FTZ R43, R240, R187, R43 ;  /* 0x000000bbf02b7223 */ /* 0x000fc4000001002b */
[----:B------:R-:W-:Y:S02]  /*1960*/  FADD.FTZ R129, R124, R239 ;  /* 0x000000ef7c817221 */ /* 0x000fe40000010000 */
[----:B------:R-:W-:Y:S02]  /*1970*/  FFMA.FTZ R128, R240, R239, R125 ;  /* 0x000000eff0807223 */ /* 0x000fe4000001007d */
.L_x_2656:
[----:B------:R-:W-:Y:S05]  /*1980*/  BSYNC B1 ;  /* 0x0000000000017941 */ /* 0x000fea0003800000 */
.L_x_2655:
[----:B------:R-:W-:Y:S01]  /*1990*/  ISETP.GE.U32.AND P3, PT, R8, 0x200, PT ;  /* 0x000002000800780c */ /* 0x000fe20003f66070 */
[----:B------:R-:W-:-:S12]  /*19a0*/  BSSY B1, `(.L_x_2657) ;  /* 0x000003b000017945 */ /* 0x000fd80003800000 */
[----:B------:R-:W-:Y:S05]  /*19b0*/  @!P3 BRA `(.L_x_2658) ;  /* 0x000003900000b947 */ /* 0x000fea0003800000 */
[----:B------:R-:W-:Y:S01]  /*19c0*/  IMAD.WIDE.U32 R186, R133, R130, c[0x0][0x208] ;  /* 0x0000820085ba7625 */ /* 0x000fe200078e0082 */
[----:B------:R-:W-:-:S03]  /*19d0*/  ISETP.NE.U32.AND P3, PT, RZ, c[0x0][0x218], PT ;  /* 0x00008600ff007a0c */ /* 0x000fc60003f65070 */
[CC--:B------:R-:W-:Y:S01]  /*19e0*/  IMAD.WIDE.U32 R124, R135.reuse, R130.reuse, c[0x0][0x188] ;  /* 0x00006200877c7625 */ /* 0x0c0fe200078e0082 */
[----:B------:R-:W-:Y:S01]  /*19f0*/  ISETP.NE.AND.EX P3, PT, RZ, c[0x0][0x21c], PT, P3 ;  /* 0x00008700ff007a0c */ /* 0x000fe20003f65330 */
[----:B------:R-:W2:Y:S04]  /*1a00*/  LDG.E.64 R186, [R186.64] ;  /* 0x00000004baba7981 */ /* 0x000ea8000c1e1b00 */
[----:B------:R-:W3:Y:S08]  /*1a10*/  LDG.E.64 R124, [R124.64] ;  /* 0x000000047c7c7981 */ /* 0x000ef0000c1e1b00 */
[----:B------:R-:W-:-:S05]  /*1a20*/  @P3 IMAD.WIDE.U32 R234, R135, R130, c[0x0][0x218] ;  /* 0x0000860087ea3625 */ /* 0x000fca00078e0082 */
[----:B------:R0:W5:Y:S01]  /*1a30*/  @P3 LDG.E.64 R168, [R234.64] ;  /* 0x00000004eaa83981 */ /* 0x000162000c1e1b00 */
[----:B------:R-:W-:Y:S01]  /*1a40*/  ISETP.NE.AND P3, PT, R164, RZ, PT ;  /* 0x000000ffa400720c */ /* 0x000fe20003f65270 */
[----:B------:R-:W-:-:S03]  /*1a50*/  IMAD.WIDE.U32 R232, R127, R126, c[0x0][0x190] ;  /* 0x000064007fe87625 */ /* 0x000fc600078e007e */
[----:B------:R-:W-:Y:S02]  /*1a60*/  FSEL R132, R131, RZ, !P3 ;  /* 0x000000ff83847208 */ /* 0x000fe40005800000 */
[----:B------:R1:W5:Y:S01]  /*1a70*/  LDG.E R6, [R232.64] ;  /* 0x00000004e8067981 */ /* 0x000362000c1e1900 */
[----:B------:R-:W-:Y:S02]  /*1a80*/  IADD3 R133, R133, 0x100, RZ ;  /* 0x0000010085857810 */ /* 0x000fe40007ffe0ff */
[----:B------:R-:W-:Y:S02]  /*1a90*/  IADD3 R127, R127, 0x100, RZ ;  /* 0x000001007f7f7810 */ /* 0x000fe40007ffe0ff */
[----:B------:R-:W-:Y:S02]  /*1aa0*/  IADD3 R135, R135, 0x100, RZ ;  /* 0x0000010087877810 */ /* 0x000fe40007ffe0ff */
[--C-:B--2---:R-:W-:Y:S01]  /*1ab0*/  SHF.R.U64 R231, R186, 0x10, R187.reuse ;  /* 0x00000010bae77819 */ /* 0x104fe200000012bb */
[--C-:B------:R-:W-:Y:S01]  /*1ac0*/  IMAD.MOV.U32 R134, RZ, RZ, R187.reuse ;  /* 0x000000ffff867224 */ /* 0x100fe200078e00bb */
[----:B0-----:R-:W-:-:S02]  /*1ad0*/  SHF.R.U32.HI R234, RZ, 0x10, R187 ;  /* 0x00000010ffea7819 */ /* 0x001fc400000116bb */
[--C-:B---3--:R-:W-:Y:S01]  /*1ae0*/  SHF.R.U64 R235, R124, 0x10, R125.reuse ;  /* 0x000000107ceb7819 */ /* 0x108fe2000000127d */
[----:B------:R-:W-:Y:S01]  /*1af0*/  HADD2.F32 R187, -RZ, R124.H0_H0 ;  /* 0x2000007cffbb7230 */ /* 0x000fe20000004100 */
[----:B------:R-:W-:Y:S01]  /*1b00*/  MOV R236, R186 ;  /* 0x000000ba00ec7202 */ /* 0x000fe20000000f00 */
[----:B------:R-:W-:Y:S01]  /*1b10*/  HADD2.F32 R237, -RZ, R125.H0_H0 ;  /* 0x2000007dffed7230 */ /* 0x000fe20000004100 */
[----:B------:R-:W-:Y:S01]  /*1b20*/  SHF.R.U32.HI R238, RZ, 0x10, R125 ;  /* 0x00000010ffee7819 */ /* 0x000fe2000001167d */
[----:B------:R-:W-:Y:S01]  /*1b30*/  HADD2.F32 R235, -RZ, R235.H0_H0 ;  /* 0x200000ebffeb7230 */ /* 0x000fe20000004100 */
[C---:B-1----:R-:W-:Y:S02]  /*1b40*/  FADD.FTZ R233, -R132.reuse, R187 ;  /* 0x000000bb84e97221 */ /* 0x042fe40000010100 */
[C---:B------:R-:W-:Y:S01]  /*1b50*/  FADD.FTZ R187, -R132.reuse, R237 ;  /* 0x000000ed84bb7221 */ /* 0x040fe20000010100 */
[----:B------:R-:W-:Y:S01]  /*1b60*/  HADD2.F32 R125, -RZ, R238.H0_H0 ;  /* 0x200000eeff7d7230 */ /* 0x000fe20000004100 */
[----:B------:R-:W-:Y:S01]  /*1b70*/  FADD.FTZ R235, -R132, R235 ;  /* 0x000000eb84eb7221 */ /* 0x000fe20000010100 */
[----:B------:R-:W-:Y:S01]  /*1b80*/  HADD2.F32 R237, -RZ, R236.H0_H0 ;  /* 0x200000ecffed7230 */ /* 0x000fe20000004100 */
[C---:B------:R-:W-:Y:S01]  /*1b90*/  FMUL.FTZ R238, R10.reuse, R233 ;  /* 0x000000e90aee7220 */ /* 0x040fe20000410000 */
[----:B------:R-:W-:Y:S01]  /*1ba0*/  HADD2.F32 R124, -RZ, R231.H0_H0 ;  /* 0x200000e7ff7c7230 */ /* 0x000fe20000004100 */
[----:B------:R-:W-:-:S02]  /*1bb0*/  FMUL.FTZ R236, R10, R235 ;  /* 0x000000eb0aec7220 */ /* 0x000fc40000410000 */
[----:B------:R-:W-:Y:S02]  /*1bc0*/  FADD.FTZ R72, R72, R237 ;  /* 0x000000ed48487221 */ /* 0x000fe40000010000 */
[-C--:B------:R-:W-:Y:S02]  /*1bd0*/  FFMA.FTZ R44, R238, R237.reuse, R44 ;  /* 0x000000edee2c7223 */ /* 0x080fe4000001002c */
[----:B------:R-:W-:Y:S01]  /*1be0*/  FMUL.FTZ R237, R159, R237 ;  /* 0x000000ed9fed7220 */ /* 0x000fe20000410000 */
[----:B------:R-:W-:Y:S01]  /*1bf0*/  HADD2.F32 R251, -RZ, R134.H0_H0 ;  /* 0x20000086fffb7230 */ /* 0x000fe20000004100 */
[----:B------:R-:W-:Y:S02]  /*1c00*/  FADD.FTZ R125, -R132, R125 ;  /* 0x0000007d847d7221 */ /* 0x000fe40000010100 */
[----:B------:R-:W-:Y:S02]  /*1c10*/  FADD.FTZ R73, R73, R124 ;  /* 0x0000007c49497221 */ /* 0x000fe40000010000 */
[----:B------:R-:W-:-:S02]  /*1c20*/  FFMA.FTZ R45, R236, R124, R45 ;  /* 0x0000007cec2d7223 */ /* 0x000fc4000001002d */
        /* <DEDUP_REMOVED lines=18> */
.L_x_2658:
[----:B------:R-:W-:Y:S05]  /*1d50*/  BSYNC B1 ;  /* 0x0000000000017941 */ /* 0x000fea0003800000 */
.L_x_2657:
        /* <DEDUP_REMOVED lines=18> */
[----:B--2---:R-:W-:Y:S02]  /*1e80*/  SHF.R.U64 R198, R186, 0x10, R187 ;  /* 0x00000010bac67819 */ /* 0x004fe400000012bb */
[----:B------:R-:W-:-:S02]  /*1e90*/  MOV R134, R187 ;  /* 0x000000bb00867202 */ /* 0x000fc40000000f00 */
[----:B------:R-:W-:Y:S01]  /*1ea0*/  SHF.R.U32.HI R227, RZ, 0x10, R187 ;  /* 0x00000010ffe37819 */ /* 0x000fe200000116bb */
[----:B---3--:R-:W-:Y:S01]  /*1eb0*/  HADD2.F32 R187, -RZ, R124.H0_H0 ;  /* 0x2000007cffbb7230 */ /* 0x008fe20000004100 */
[--C-:B------:R-:W-:Y:S01]  /*1ec0*/  SHF.R.U64 R195, R124, 0x10, R125.reuse ;  /* 0x000000107cc37819 */ /* 0x100fe2000000127d */
[----:B0-----:R-:W-:Y:S01]  /*1ed0*/  HADD2.F32 R229, -RZ, R125.H0_H0 ;  /* 0x2000007dffe57230 */ /* 0x001fe20000004100 */
[----:B------:R-:W-:Y:S02]  /*1ee0*/  MOV R230, R186 ;  /* 0x000000ba00e67202 */ /* 0x000fe40000000f00 */
[----:B------:R-:W-:Y:S01]  /*1ef0*/  SHF.R.U32.HI R228, RZ, 0x10, R125 ;  /* 0x00000010ffe47819 */ /* 0x000fe2000001167d */
[----:B------:R-:W-:Y:S01]  /*1f00*/  HADD2.F32 R125, -RZ, R195.H0_H0 ;  /* 0x200000c3ff7d7230 */ /* 0x000fe20000004100 */
[C---:B-1----:R-:W-:Y:S01]  /*1f10*/  FADD.FTZ R197, -R132.reuse, R187 ;  /* 0x000000bb84c57221 */ /* 0x042fe20000010100 */
[----:B------:R-:W-:Y:S01]  /*1f20*/  HADD2.F32 R230, -RZ, R230.H0_H0 ;  /* 0x200000e6ffe67230 */ /* 0x000fe20000004100 */
[----:B------:R-:W-:-:S02]  /*1f30*/  FADD.FTZ R195, -R132, R229 ;  /* 0x000000e584c37221 */ /* 0x000fc40000010100 */
[----:B------:R-:W-:Y:S02]  /*1f40*/  FADD.FTZ R187, -R132, R125 ;  /* 0x0000007d84bb7221 */ /* 0x000fe40000010100 */
[----:B------:R-:W-:Y:S01]  /*1f50*/  FMUL.FTZ R197, R10, R197 ;  /* 0x000000c50ac57220 */ /* 0x000fe20000410000 */
[----:B------:R-:W-:Y:S01]  /*1f60*/  HADD2.F32 R251, -RZ, R228.H0_H0 ;  /* 0x200000e4fffb7230 */ /* 0x000fe20000004100 */
[----:B------:R-:W-:Y:S01]  /*1f70*/  FADD.FTZ R76, R76, R230 ;  /* 0x000000e64c4c7221 */ /* 0x000fe20000010000 */
[----:B------:R-:W-:Y:S01]  /*1f80*/  HADD2.F32 R229, -RZ, R198.H0_H0 ;  /* 0x200000c6ffe57230 */ /* 0x000fe20000004100 */
[----:B------:R-:W-:Y:S02]  /*1f90*/  FMUL.FTZ R198, R10, R187 ;  /* 0x000000bb0ac67220 */ /* 0x000fe40000410000 */
[-C--:B------:R-:W-:Y:S02]  /*1fa0*/  FFMA.FTZ R48, R197, R230.reuse, R48 ;  /* 0x000000e6c5307223 */ /* 0x080fe40000010030 */
[----:B------:R-:W-:Y:S01]  /*1fb0*/  FMUL.FTZ R230, R155, R230 ;  /* 0x000000e69be67220 */ /* 0x000fe20000410000 */
[----:B------:R-:W-:Y:S01]  /*1fc0*/  HADD2.F32 R134, -RZ, R134.H0_H0 ;  /* 0x20000086ff867230 */ /* 0x000fe20000004100 */
[----:B------:R-:W-:-:S02]  /*1fd0*/  FADD.FTZ R125, -R132, R251 ;  /* 0x000000fb847d7221 */ /* 0x000fc40000010100 */
        /* <DEDUP_REMOVED lines=15> */
[C---:B------:R-:W-:Y:S02]  /*20d0*/  FFMA.FTZ R128, R195.reuse, R228, R128 ;  /* 0x000000e4c3807223 */ /* 0x040fe40000010080 */
[----:B------:R-:W-:Y:S02]  /*20e0*/  FADD.FTZ R78, R78, R134 ;  /* 0x000000864e4e7221 */ /* 0x000fe40000010000 */
[----:B------:R-:W-:Y:S02]  /*20f0*/  FFMA.FTZ R50, R195, R134, R50 ;  /* 0x00000086c3327223 */ /* 0x000fe40000010032 */
[----:B------:R-:W-:-:S02]  /*2100*/  FADD.FTZ R129, R124, R227 ;  /* 0x000000e37c817221 */ /* 0x000fc40000010000 */
[----:B------:R-:W-:Y:S02]  /*2110*/  FFMA.FTZ R128, R196, R227, R128 ;  /* 0x000000e3c4807223 */ /* 0x000fe40000010080 */
.L_x_2660:
[----:B------:R-:W-:Y:S05]  /*2120*/  BSYNC B1 ;  /* 0x0000000000017941 */ /* 0x000fea0003800000 */
.L_x_2659:
        /* <DEDUP_REMOVED lines=23> */
[----:B------:R-:W-:Y:S01]  /*22a0*/  IMAD.MOV.U32 R226, RZ, RZ, R186 ;  /* 0x000000ffffe27224 */ /* 0x000fe200078e00ba */
[----:B0-----:R-:W-:Y:S01]  /*22b0*/  SHF.R.U32.HI R224, RZ, 0x10, R125 ;  /* 0x00000010ffe07819 */ /* 0x001fe2000001167d */
[----:B------:R-:W-:Y:S01]  /*22c0*/  HADD2.F32 R225, -RZ, R125.H0_H0 ;  /* 0x2000007dffe17230 */ /* 0x000fe20000004100 */
[----:B-1----:R-:W-:Y:S01]  /*22d0*/  FADD.FTZ R193, -R132, R187 ;  /* 0x000000bb84c17221 */ /* 0x002fe20000010100 */
[----:B------:R-:W-:Y:S02]  /*22e0*/  HADD2.F32 R125, -RZ, R191.H0_H0 ;  /* 0x200000bfff7d7230 */ /* 0x000fe40000004100 */
[----:B------:R-:W-:Y:S01]  /*22f0*/  HADD2.F32 R226, -RZ, R226.H0_H0 ;  /* 0x200000e2ffe27230 */ /* 0x000fe20000004100 */
[----:B------:R-:W-:-:S02]  /*2300*/  FMUL.FTZ R193, R10, R193 ;  /* 0x000000c10ac17220 */ /* 0x000fc40000410000 */
[C---:B------:R-:W-:Y:S01]  /*2310*/  FADD.FTZ R187, -R132.reuse, R125 ;  /* 0x0000007d84bb7221 */ /* 0x040fe20000010100 */
[----:B------:R-:W-:Y:S01]  /*2320*/  HADD2.F32 R251, -RZ, R224.H0_H0 ;  /* 0x200000e0fffb7230 */ /* 0x000fe20000004100 */
[----:B------:R-:W-:Y:S01]  /*2330*/  FADD.FTZ R191, -R132, R225 ;  /* 0x000000e184bf7221 */ /* 0x000fe20000010100 */
[----:B------:R-:W-:Y:S01]  /*2340*/  HADD2.F32 R225, -RZ, R194.H0_H0 ;  /* 0x200000c2ffe17230 */ /* 0x000fe20000004100 */
[----:B------:R-:W-:Y:S02]  /*2350*/  FADD.FTZ R80, R80, R226 ;  /* 0x000000e250507221 */ /* 0x000fe40000010000 */
        /* <DEDUP_REMOVED lines=25> */
.L_x_2662:
[----:B------:R-:W-:Y:S05]  /*24f0*/  BSYNC B1 ;  /* 0x0000000000017941 */ /* 0x000fea0003800000 */
.L_x_2661:
[----:B------:R-:W-:Y:S01]  /*2500*/  BSSY B1, `(.L_x_2663) ;  /* 0x000003b000017945 */ /* 0x000fe20003800000 */
[----:B------:R-:W-:Y:S05]  /*2510*/  @!P0 BRA `(.L_x_2664) ;  /* 0x0000039000008947 */ /* 0x000fea0003800000 */
[----:B------:R-:W-:Y:S01]  /*2520*/  IMAD.WIDE.U32 R124, R135, R130, c[0x0][0x188] ;  /* 0x00006200877c7625 */ /* 0x000fe200078e0082 */
[----:B------:R-:W-:-:S03]  /*2530*/  ISETP.NE.U32.AND P3, PT, RZ, c[0x0][0x218], PT ;  /* 0x00008600ff007a0c */ /* 0x000fc60003f65070 */
[-C--:B------:R-:W-:Y:S01]  /*2540*/  IMAD.WIDE.U32 R186, R133, R130.reuse, c[0x0][0x208] ;  /* 0x0000820085ba7625 */ /* 0x080fe200078e0082 */
        /* <DEDUP_REMOVED lines=12> */
[--C-:B--2---:R-:W-:Y:S02]  /*2610*/  SHF.R.U64 R202, R124, 0x10, R125.reuse ;  /* 0x000000107cca7819 */ /* 0x104fe4000000127d */
[----:B------:R-:W-:Y:S01]  /*2620*/  SHF.R.U32.HI R203, RZ, 0x10, R125 ;  /* 0x00000010ffcb7819 */ /* 0x000fe2000001167d */
[----:B------:R-:W-:Y:S01]  /*2630*/  HADD2.F32 R251, -RZ, R125.H0_H0 ;  /* 0x2000007dfffb7230 */ /* 0x000fe20000004100 */
[----:B---3--:R-:W-:Y:S01]  /*2640*/  MOV R204, R186 ;  /* 0x000000ba00cc7202 */ /* 0x008fe20000000f00 */
[--C-:B------:R-:W-:Y:S01]  /*2650*/  IMAD.MOV.U32 R134, RZ, RZ, R187.reuse ;  /* 0x000000ffff867224 */ /* 0x100fe200078e00bb */
[--C-:B------:R-:W-:Y:S01]  /*2660*/  SHF.R.U64 R199, R186, 0x10, R187.reuse ;  /* 0x00000010bac77819 */ /* 0x100fe200000012bb */
[----:B------:R-:W-:Y:S01]  /*2670*/  HADD2.F32 R125, -RZ, R202.H0_H0 ;  /* 0x200000caff7d7230 */ /* 0x000fe20000004100 */
[----:B------:R-:W-:Y:S01]  /*2680*/  SHF.R.U32.HI R205, RZ, 0x10, R187 ;  /* 0x00000010ffcd7819 */ /* 0x000fe200000116bb */
[----:B------:R-:W-:-:S02]  /*2690*/  HADD2.F32 R187, -RZ, R124.H0_H0 ;  /* 0x2000007cffbb7230 */ /* 0x000fc40000004100 */
[----:B------:R-:W-:Y:S01]  /*26a0*/  HADD2.F32 R124, -RZ, R203.H0_H0 ;  /* 0x200000cbff7c7230 */ /* 0x000fe20000004100 */
[C---:B------:R-:W-:Y:S01]  /*26b0*/  FADD.FTZ R203, -R132.reuse, R125 ;  /* 0x0000007d84cb7221 */ /* 0x040fe20000010100 */
[----:B------:R-:W-:Y:S01]  /*26c0*/  HADD2.F32 R204, -RZ, R204.H0_H0 ;  /* 0x200000ccffcc7230 */ /* 0x000fe20000004100 */
[C---:B------:R-:W-:Y:S02]  /*26d0*/  FADD.FTZ R187, -R132.reuse, R187 ;  /* 0x000000bb84bb7221 */ /* 0x040fe40000010100 */
[----:B------:R-:W-:Y:S01]  /*26e0*/  FADD.FTZ R125, -R132, R124 ;  /* 0x0000007c847d7221 */ /* 0x000fe20000010100 */
[----:B------:R-:W-:Y:S01]  /*26f0*/  HADD2.F32 R124, -RZ, R199.H0_H0 ;  /* 0x200000c7ff7c7230 */ /* 0x000fe20000004100 */
[C---:B0-----:R-:W-:Y:S02]  /*2700*/  FMUL.FTZ R200, R10.reuse, R203 ;  /* 0x000000cb0ac87220 */ /* 0x041fe40000410000 */
        /* <DEDUP_REMOVED lines=26> */
.L_x_2664:
[----:B------:R-:W-:Y:S05]  /*28b0*/  BSYNC B1 ;  /* 0x0000000000017941 */ /* 0x000fea0003800000 */
.L_x_2663:
        /* <DEDUP_REMOVED lines=21> */
[----:B------:R-:W-:Y:S01]  /*2a10*/  HADD2.F32 R125, -RZ, R210.H0_H0 ;  /* 0x200000d2ff7d7230 */ /* 0x000fe20000004100 */
[----:B------:R-:W-:-:S02]  /*2a20*/  SHF.R.U64 R207, R186, 0x10, R187 ;  /* 0x00000010bacf7819 */ /* 0x000fc400000012bb */
[----:B------:R-:W-:Y:S02]  /*2a30*/  MOV R134, R187 ;  /* 0x000000bb00867202 */ /* 0x000fe40000000f00 */
[----:B------:R-:W-:Y:S01]  /*2a40*/  SHF.R.U32.HI R213, RZ, 0x10, R187 ;  /* 0x00000010ffd57819 */ /* 0x000fe200000116bb */
[----:B------:R-:W-:Y:S02]  /*2a50*/  HADD2.F32 R187, -RZ, R124.H0_H0 ;  /* 0x2000007cffbb7230 */ /* 0x000fe40000004100 */
[----:B------:R-:W-:Y:S01]  /*2a60*/  HADD2.F32 R124, -RZ, R211.H0_H0 ;  /* 0x200000d3ff7c7230 */ /* 0x000fe20000004100 */
[C---:B------:R-:W-:Y:S01]  /*2a70*/  FADD.FTZ R211, -R132.reuse, R125 ;  /* 0x0000007d84d37221 */ /* 0x040fe20000010100 */
[----:B------:R-:W-:Y:S01]  /*2a80*/  HADD2.F32 R212, -RZ, R212.H0_H0 ;  /* 0x200000d4ffd47230 */ /* 0x000fe20000004100 */
[C---:B------:R-:W-:Y:S02]  /*2a90*/  FADD.FTZ R187, -R132.reuse, R187 ;  /* 0x000000bb84bb7221 */ /* 0x040fe40000010100 */
[----:B------:R-:W-:Y:S01]  /*2aa0*/  FADD.FTZ R125, -R132, R124 ;  /* 0x0000007c847d7221 */ /* 0x000fe20000010100 */
[----:B------:R-:W-:Y:S01]  /*2ab0*/  HADD2.F32 R124, -RZ, R207.H0_H0 ;  /* 0x200000cfff7c7230 */ /* 0x000fe20000004100 */
[----:B0-----:R-:W-:-:S02]  /*2ac0*/  FMUL.FTZ R208, R10, R211 ;  /* 0x000000d30ad07220 */ /* 0x001fc40000410000 */
[----:B------:R-:W-:Y:S02]  /*2ad0*/  FMUL.FTZ R207, R10, R187 ;  /* 0x000000bb0acf7220 */ /* 0x000fe40000410000 */
[----:B------:R-:W-:Y:S01]  /*2ae0*/  FMUL.FTZ R210, R143, R212 ;  /* 0x000000d48fd27220 */ /* 0x000fe20000410000 */
[----:B------:R-:W-:Y:S01]  /*2af0*/  HADD2.F32 R134, -RZ, R134.H0_H0 ;  /* 0x20000086ff867230 */ /* 0x000fe20000004100 */
[----:B------:R-:W-:Y:S02]  /*2b00*/  FADD.FTZ R89, R89, R124 ;  /* 0x0000007c59597221 */ /* 0x000fe40000010000 */
[-C--:B------:R-:W-:Y:S02]  /*2b10*/  FFMA.FTZ R61, R208, R124.reuse, R61 ;  /* 0x0000007cd03d7223 */ /* 0x080fe4000001003d */
[----:B------:R-:W-:Y:S02]  /*2b20*/  FMUL.FTZ R211, R142, R124 ;  /* 0x0000007c8ed37220 */ /* 0x000fe40000410000 */
[----:B------:R-:W-:-:S02]  /*2b30*/  FADD.FTZ R209, -R132, R251 ;  /* 0x000000fb84d17221 */ /* 0x000fc40000010100 */
[----:B------:R-:W-:Y:S02]  /*2b40*/  FADD.FTZ R124, R129, R210 ;  /* 0x000000d2817c7221 */ /* 0x000fe40000010000 */
[C---:B------:R-:W-:Y:S01]  /*2b50*/  FFMA.FTZ R128, R207.reuse, R210, R128 ;  /* 0x000000d2cf807223 */ /* 0x040fe20000010080 */
[----:B------:R-:W-:Y:S01]  /*2b60*/  HADD2.F32 R213, -RZ, R213.H0_H0 ;  /* 0x200000d5ffd57230 */ /* 0x000fe20000004100 */
[----:B------:R-:W-:Y:S02]  /*2b70*/  FADD.FTZ R88, R88, R212 ;  /* 0x000000d458587221 */ /* 0x000fe40000010000 */
[----:B------:R-:W-:Y:S02]  /*2b80*/  FFMA.FTZ R60, R207, R212, R60 ;  /* 0x000000d4cf3c7223 */ /* 0x000fe4000001003c */
        /* <DEDUP_REMOVED lines=14> */
.L_x_2666:
[----:B------:R-:W-:Y:S05]  /*2c70*/  BSYNC B1 ;  /* 0x0000000000017941 */ /* 0x000fea0003800000 */
.L_x_2665:
[----:B------:R-:W-:-:S13]  /*2c80*/  ISETP.GE.U32.AND P3, PT, R8, 0x700, PT ;  /* 0x000007000800780c */ /* 0x000fda0003f66070 */
[----:B------:R-:W-:Y:S05]  /*2c90*/  @!P3 BRA `(.L_x_2654) ;  /* 0x000003600000b947 */ /* 0x000fea0003800000 */
[----:B------:R-:W-:-:S04]  /*2ca0*/  ISETP.NE.U32.AND P3, PT, RZ, c[0x0][0x218], PT ;  /* 0x00008600ff007a0c */ /* 0x000fc80003f65070 */
[----:B------:R-:W-:Y:S01]  /*2cb0*/  ISETP.NE.AND.EX P3, PT, RZ, c[0x0][0x21c], PT, P3 ;  /* 0x00008700ff007a0c */ /* 0x000fe20003f65330 */
[----:B------:R-:W-:-:S04]  /*2cc0*/  IMAD.WIDE.U32 R132, R133, R130, c[0x0][0x208] ;  /* 0x0000820085847625 */ /* 0x000fc800078e0082 */
[----:B------:R-:W-:-:S06]  /*2cd0*/  IMAD.WIDE.U32 R124, R135, R130, c[0x0][0x188] ;  /* 0x00006200877c7625 */ /* 0x000fcc00078e0082 */
[----:B------:R-:W2:Y:S02]  /*2ce0*/  LDG.E.64 R124, [R124.64] ;  /* 0x000000047c7c7981 */ /* 0x000ea4000c1e1b00 */
[----:B------:R-:W-:-:S05]  /*2cf0*/  @P3 IMAD.WIDE.U32 R186, R135, R130, c[0x0][0x218] ;  /* 0x0000860087ba3625 */ /* 0x000fca00078e0082 */
[----:B------:R2:W5:Y:S01]  /*2d00*/  @P3 LDG.E.64 R178, [R186.64] ;  /* 0x00000004bab23981 */ /* 0x000562000c1e1b00 */
[----:B------:R-:W-:-:S04]  /*2d10*/  ISETP.NE.AND P3, PT, R164, RZ, PT ;  /* 0x000000ffa400720c */ /* 0x000fc80003f65270 */
[----:B------:R-:W-:Y:S02]  /*2d20*/  FSEL R134, R131, RZ, !P3 ;  /* 0x000000ff83867208 */ /* 0x000fe40005800000 */
[----:B------:R0:W3:Y:S01]  /*2d30*/  LDG.E.64 R130, [R132.64] ;  /* 0x0000000484827981 */ /* 0x0000e2000c1e1b00 */
[----:B------:R-:W-:-:S05]  /*2d40*/  IMAD.WIDE.U32 R126, R127, R126, c[0x0][0x190] ;  /* 0x000064007f7e7625 */ /* 0x000fca00078e007e */
[----:B------:R1:W5:Y:S01]  /*2d50*/  LDG.E R0, [R126.64] ;  /* 0x000000047e007981 */ /* 0x000362000c1e1900 */
[--C-:B--2---:R-:W-:Y:S01]  /*2d60*/  SHF.R.U64 R186, R124, 0x10, R125.reuse ;  /* 0x000000107cba7819 */ /* 0x104fe2000000127d */
[----:B0-----:R-:W-:Y:S01]  /*2d70*/  HADD2.F32 R133, -RZ, R125.H0_H0 ;  /* 0x2000007dff857230 */ /* 0x001fe20000004100 */
[----:B------:R-:W-:-:S03]  /*2d80*/  SHF.R.U32.HI R187, RZ, 0x10, R125 ;  /* 0x00000010ffbb7819 */ /* 0x000fc6000001167d */
[----:B------:R-:W-:Y:S01]  /*2d90*/  HADD2.F32 R125, -RZ, R186.H0_H0 ;  /* 0x200000baff7d7230 */ /* 0x000fe20000004100 */
[----:B---3--:R-:W-:Y:S01]  /*2da0*/  IMAD.MOV.U32 R215, RZ, RZ, R130 ;  /* 0x000000ffffd77224 */ /* 0x008fe200078e0082 */
[--C-:B------:R-:W-:Y:S02]  /*2db0*/  SHF.R.U64 R219, R130, 0x10, R131.reuse ;  /* 0x0000001082db7819 */ /* 0x100fe40000001283 */
[----:B------:R-:W-:Y:S02]  /*2dc0*/  MOV R135, R131 ;  /* 0x0000008300877202 */ /* 0x000fe40000000f00 */
[----:B------:R-:W-:Y:S01]  /*2dd0*/  SHF.R.U32.HI R130, RZ, 0x10, R131 ;  /* 0x00000010ff827819 */ /* 0x000fe20000011683 */
[----:B------:R-:W-:Y:S01]  /*2de0*/  HADD2.F32 R131, -RZ, R124.H0_H0 ;  /* 0x2000007cff837230 */ /* 0x000fe20000004100 */
[----:B------:R-:W-:Y:S01]  /*2df0*/  FADD.FTZ R125, -R134, R125 ;  /* 0x0000007d867d7221 */ /* 0x000fe20000010100 */
[----:B------:R-:W-:-:S03]  /*2e00*/  HADD2.F32 R218, -RZ, R215.H0_H0 ;  /* 0x200000d7ffda7230 */ /* 0x000fc60000004100 */
[----:B------:R-:W-:Y:S01]  /*2e10*/  FADD.FTZ R131, -R134, R131 ;  /* 0x0000008386837221 */ /* 0x000fe20000010100 */
[----:B------:R-:W-:-:S03]  /*2e20*/  HADD2.F32 R219, -RZ, R219.H0_H0 ;  /* 0x200000dbffdb7230 */ /* 0x000fc60000004100 */
[----:B------:R-:W-:Y:S02]  /*2e30*/  FMUL.FTZ R215, R10, R131 ;  /* 0x000000830ad77220 */ /* 0x000fe40000410000 */
[----:B------:R-:W-:Y:S02]  /*2e40*/  FADD.FTZ R92, R92, R218 ;  /* 0x000000da5c5c7221 */ /* 0x000fe40000010000 */
[----:B------:R-:W-:Y:S02]  /*2e50*/  FMUL.FTZ R216, R10, R125 ;  /* 0x0000007d0ad87220 */ /* 0x000fe40000410000 */
[-C--:B------:R-:W-:Y:S02]  /*2e60*/  FFMA.FTZ R64, R215, R218.reuse, R64 ;  /* 0x000000dad7407223 */ /* 0x080fe40000010040 */
[----:B------:R-:W-:Y:S01]  /*2e70*/  FMUL.FTZ R218, R139, R218 ;  /* 0x000000da8bda7220 */ /* 0x000fe20000410000 */
[----:B------:R-:W-:Y:S01]  /*2e80*/  HADD2.F32 R187, -RZ, R187.H0_H0 ;  /* 0x200000bbffbb7230 */ /* 0x000fe20000004100 */
[----:B------:R-:W-:Y:S01]  /*2e90*/  FADD.FTZ R93, R93, R219 ;  /* 0x000000db5d5d7221 */ /* 0x000fe20000010000 */
[----:B------:R-:W-:Y:S01]  /*2ea0*/  HADD2.F32 R135, -RZ, R135.H0_H0 ;  /* 0x20000087ff877230 */ /* 0x000fe20000004100 */
[----:B------:R-:W-:-:S02]  /*2eb0*/  FFMA.FTZ R65, R216, R219, R65 ;  /* 0x000000dbd8417223 */ /* 0x000fc40000010041 */
[----:B------:R-:W-:Y:S02]  /*2ec0*/  FADD.FTZ R133, -R134, R133 ;  /* 0x0000008586857221 */ /* 0x000fe40000010100 */
[----:B------:R-:W-:Y:S02]  /*2ed0*/  FMUL.FTZ R219, R138, R219 ;  /* 0x000000db8adb7220 */ /* 0x000fe40000410000 */
[----:B------:R-:W-:Y:S02]  /*2ee0*/  FADD.FTZ R124, R129, R218 ;  /* 0x000000da817c7221 */ /* 0x000fe40000010000 */
[----:B------:R-:W-:Y:S01]  /*2ef0*/  FFMA.FTZ R128, R215, R218, R128 ;  /* 0x000000dad7807223 */ /* 0x000fe20000010080 */
[----:B------:R-:W-:Y:S01]  /*2f00*/  HADD2.F32 R130, -RZ, R130.H0_H0 ;  /* 0x20000082ff827230 */ /* 0x000fe20000004100 */
[----:B------:R-:W-:Y:S02]  /*2f10*/  FADD.FTZ R187, -R134, R187 ;  /* 0x000000bb86bb7221 */ /* 0x000fe40000010100 */
[----:B------:R-:W-:-:S02]  /*2f20*/  FMUL.FTZ R217, R10, R133 ;  /* 0x000000850ad97220 */ /* 0x000fc40000410000 */
[----:B------:R-:W-:Y:S02]  /*2f30*/  FMUL.FTZ R220, R137, R135 ;  /* 0x0000008789dc7220 */ /* 0x000fe40000410000 */
[----:B------:R-:W-:Y:S02]  /*2f40*/  FADD.FTZ R125, R124, R219 ;  /* 0x000000db7c7d7221 */ /* 0x000fe40000010000 */
[----:B------:R-:W-:Y:S02]  /*2f50*/  FFMA.FTZ R128, R216, R219, R128 ;  /* 0x000000dbd8807223 */ /* 0x000fe40000010080 */
[----:B------:R-:W-:Y:S02]  /*2f60*/  FMUL.FTZ R222, R10, R187 ;  /* 0x000000bb0ade7220 */ /* 0x000fe40000410000 */
[----:B------:R-:W-:Y:S02]  /*2f70*/  FMUL.FTZ R221, R136, R130 ;  /* 0x0000008288dd7220 */ /* 0x000fe40000410000 */
[----:B------:R-:W-:-:S02]  /*2f80*/  FADD.FTZ R124, R125, R220 ;  /* 0x000000dc7d7c7221 */ /* 0x000fc40000010000 */
[C---:B------:R-:W-:Y:S02]  /*2f90*/  FFMA.FTZ R128, R217.reuse, R220, R128 ;  /* 0x000000dcd9807223 */ /* 0x040fe40000010080 */
[----:B------:R-:W-:Y:S02]  /*2fa0*/  FADD.FTZ R94, R94, R135 ;  /* 0x000000875e5e7221 */ /* 0x000fe40000010000 */
[----:B------:R-:W-:Y:S02]  /*2fb0*/  FFMA.FTZ R66, R217, R135, R66 ;  /* 0x00000087d9427223 */ /* 0x000fe40000010042 */
[----:B------:R-:W-:Y:S02]  /*2fc0*/  FADD.FTZ R95, R95, R130 ;  /* 0x000000825f5f7221 */ /* 0x000fe40000010000 */
[----:B------:R-:W-:Y:S02]  /*2fd0*/  FFMA.FTZ R67, R222, R130, R67 ;  /* 0x00000082de437223 */ /* 0x000fe40000010043 */
[----:B------:R-:W-:-:S02]  /*2fe0*/  FADD.FTZ R129, R124, R221 ;  /* 0x000000dd7c817221 */ /* 0x000fc40000010000 */
[----:B------:R-:W-:Y:S02]  /*2ff0*/  FFMA.FTZ R128, R222, R221, R128 ;  /* 0x000000ddde807223 */ /* 0x000fe40000010080 */
.L_x_2654:
[----:B-1----:R-:W-:Y:S05]  /*3000*/  BSYNC B0 ;  /* 0x0000000000007941 */ /* 0x002fea0003800000 */
.L_x_2640:
[----:B------:R-:W-:Y:S02]  /*3010*/  LOP3.LUT P3, RZ, R11, 0xff, RZ, 0xc0, !PT ;  /* 0x000000ff0bff7812 */ /* 0x000fe4000786c0ff */
[----:B0-----:R-:W-:-:S04]  /*3020*/  SHF.R.U32.HI R126, RZ, 0x5, R180 ;  /* 0x00000005ff7e7819 */ /* 0x001fc800000116b4 */
[----:B------:R-:W-:-:S07]  /*3030*/  LOP3.LUT R248, R126, 0x7fffff8, RZ, 0xc0, !PT ;  /* 0x07fffff87ef87812 */ /* 0x000fce00078ec0ff */
[----:B------:R-:W-:Y:S02]  /*3040*/  @!P3 IADD3 R248, R248, 0x8, RZ ;  /* 0x00000008f8f8b810 */ /* 0x000fe40007ffe0ff */
[----:B------:R-:W-:Y:S01]  /*3050*/  LOP3.LUT P3, RZ, R180, 0x1f, RZ, 0xc0, !PT ;  /* 0x0000001fb4ff7812 */ /* 0x000fe2000786c0ff */
[----:B------:R-:W-:Y:S10]  /*3060*/  BRA.DIV ~URZ, `(.L_x_2667) ;  /* 0x00004f027f007947 */ /* 0x000ff4000b800000 */
[----:B------:R0:W1:Y:S02]  /*3070*/  SHFL.DOWN PT, R134, R129, 0x10, 0x1f ;  /* 0x0a001f0081867f89 */ /* 0x00006400000e0000 */
.L_x_2857:
        /* <DEDUP_REMOVED lines=18> */
.L_x_2858:
[----:B------:R-:W-:Y:S01]  /*31a0*/  @!P3 LOP3.LUT R125, R126, 0x7, RZ, 0xc0, !PT ;  /* 0x000000077e7db812 */ /* 0x000fe200078ec0ff */
[----:B-12---:R-:W-:Y:S01]  /*31b0*/  FADD.FTZ R186, R129, R186 ;  /* 0x000000ba81ba7221 */ /* 0x006fe20000010000 */
[----:B------:R-:W-:Y:S01]  /*31c0*/  WARPSYNC 0xffffffff ;  /* 0xffffffff00007948 */ /* 0x000fe20003800000 */
[----:B0-----:R-:W-:Y:S01]  /*31d0*/  FADD.FTZ R187, R128, R187 ;  /* 0x000000bb80bb7221 */ /* 0x001fe20000010000 */
        /* <DEDUP_REMOVED lines=45> */
.L_x_2672:
[----:B------:R-:W-:Y:S05]  /*34b0*/  BSYNC B1 ;  /* 0x0000000000017941 */ /* 0x000fea0003800000 */
.L_x_2671:
        /* <DEDUP_REMOVED lines=10> */
.L_x_2674:
        /* <DEDUP_REMOVED lines=11> */
.L_x_2675:
[----:B------:R-:W-:Y:S05]  /*3610*/  BSYNC B1 ;  /* 0x0000000000017941 */ /* 0x000fea0003800000 */
.L_x_2673:
[----:B------:R-:W-:Y:S01]  /*3620*/  ISETP.NE.U32.AND P5, PT, RZ, c[0x0][0x258], PT ;  /* 0x00009600ff007a0c */ /* 0x000fe20003fa5070 */
[----:B------:R-:W-:Y:S03]  /*3630*/  BSSY B1, `(.L_x_2676) ;  /* 0x000000e000017945 */ /* 0x000fe60003800000 */
[----:B------:R-:W-:-:S13]  /*3640*/  ISETP.NE.AND.EX P5, PT, RZ, c[0x0][0x25c], PT, P5 ;  /* 0x00009700ff007a0c */ /* 0x000fda0003fa5350 */
[----:B------:R-:W-:Y:S01]  /*3650*/  @P5 F2FP.PACK_AB R131, RZ, R125 ;  /* 0x0000007dff83523e */ /* 0x000fe200000000ff */
[----:B------:R-:W-:Y:S05]  /*3660*/  @!P3 BRA `(.L_x_2677) ;  /* 0x000000a00000b947 */ /* 0x000fea0003800000 */
[----:B-----5:R-:W-:Y:S01]  /*3670*/  LOP3.LUT P6, RZ, R7, 0xff, RZ, 0xc0, !PT ;  /* 0x000000ff07ff7812 */ /* 0x020fe200078cc0ff */
[----:B------:R-:W-:-:S04]  /*3680*/  FMUL.FTZ R125, R125, c[0x0][0x1ec] ;  /* 0x00007b007d7d7a20 */ /* 0x000fc80000410000 */
[----:B------:R-:W-:Y:S02]  /*3690*/  FMUL.FTZ R129, R125, c[0x0][0x1e8] ;  /* 0x00007a007d817a20 */ /* 0x000fe40000410000 */
[----:B------:R-:W-:-:S06]  /*36a0*/  CS2R R124, SRZ ;  /* 0x00000000007c7805 */ /* 0x000fcc000001ff00 */
[----:B------:R-:W-:Y:S01]  /*36b0*/  @P6 FMUL.FTZ R124, R39, R129 ;  /* 0x00000081277c6220 */ /* 0x000fe20000410000 */
[----:B------:R-:W-:-:S04]  /*36c0*/  @P6 HADD2.F32 R128, -RZ, R249.H0_H0 ;  /* 0x200000f9ff806230 */ /* 0x000fc80000004100 */
[----:B------:R-:W-:Y:S01]  /*36d0*/  F2FP.PACK_AB R124, RZ, R124 ;  /* 0x0000007cff7c723e */ /* 0x000fe200000000ff */
[----:B------:R-:W-:-:S03]  /*36e0*/  @P6 FMUL.FTZ R125, R129, R128 ;  /* 0x00000080817d6220 */ /* 0x000fc60000410000 */
[----:B------:R-:W-:Y:S01]  /*36f0*/  PRMT R181, R124, 0x7610, R181 ;  /* 0x000076107cb57816 */ /* 0x000fe200000000b5 */
[----:B------:R-:W-:Y:S02]  /*3700*/  FADD.FTZ R96, R96, R125 ;  /* 0x0000007d60607221 */ /* 0x000fe40000010000 */
.L_x_2677:
[----:B------:R-:W-:Y:S05]  /*3710*/  BSYNC B1 ;  /* 0x0000000000017941 */ /* 0x000fea0003800000 */
.L_x_2676:
[----:B------:R-:W-:Y:S01]  /*3720*/  BSSY B1, `(.L_x_2678) ;  /* 0x0000010000017945 */ /* 0x000fe20003800000 */
[----:B------:R-:W-:Y:S01]  /*3730*/  @P5 PRMT R182, R131, 0x7610, R182 ;  /* 0x0000761083b65816 */ /* 0x000fe200000000b6 */
[----:B------:R-:W-:Y:S05]  /*3740*/  @P2 BRA `(.L_x_2679) ;  /* 0x0000005000002947 */ /* 0x000fea0003800000 */
[----:B------:R-:W-:Y:S01]  /*3750*/  IMAD.MOV.U32 R125, RZ, RZ, RZ ;  /* 0x000000ffff7d7224 */ /* 0x000fe200078e00ff */
[----:B------:R-:W-:Y:S05]  /*3760*/  @!P4 BRA `(.L_x_2680) ;  /* 0x000000b00000c947 */ /* 0x000fea0003800000 */
[----:B-----5:R-:W-:-:S05]  /*3770*/  SHF.R.U64 R125, R166, 0x10, R167 ;  /* 0x00000010a67d7819 */ /* 0x020fca00000012a7 */
[----:B------:R-:W-:Y:S01]  /*3780*/  HADD2.F32 R125, -RZ, R125.H0_H0 ;  /* 0x2000007dff7d7230 */ /* 0x000fe20000004100 */
[----:B------:R-:W-:Y:S05]  /*3790*/  BRA `(.L_x_2680) ;  /* 0x0000008000007947 */ /* 0x000fea0003800000 */
.L_x_2679:
[----:B------:R-:W-:Y:S02]  /*37a0*/  ISETP.NE.AND P6, PT, R164, RZ, PT ;  /* 0x000000ffa400720c */ /* 0x000fe40003fc5270 */
[----:B-----5:R-:W-:Y:S02]  /*37b0*/  @P4 SHF.R.U64 R128, R166, 0x10, R167 ;  /* 0x00000010a6804819 */ /* 0x020fe400000012a7 */
[----:B------:R-:W-:-:S03]  /*37c0*/  FSEL R124, R130, RZ, !P6 ;  /* 0x000000ff827c7208 */ /* 0x000fc60007000000 */
[----:B------:R-:W-:Y:S02]  /*37d0*/  @P4 HADD2.F32 R128, -RZ, R128.H0_H0 ;  /* 0x20000080ff804230 */ /* 0x000fe40000004100 */
[----:B------:R-:W-:-:S04]  /*37e0*/  FFMA.FTZ R124, R244, R127, R124 ;  /* 0x0000007ff47c7223 */ /* 0x000fc8000001007c */
[----:B------:R-:W-:-:S04]  /*37f0*/  FADD.FTZ R125, R243, -R124 ;  /* 0x8000007cf37d7221 */ /* 0x000fc80000010000 */
[----:B------:R-:W-:-:S04]  /*3800*/  FMUL.FTZ R125, R10, R125 ;  /* 0x0000007d0a7d7220 */ /* 0x000fc80000410000 */
[----:B------:R-:W-:Y:S02]  /*3810*/  @P4 FADD.FTZ R125, R125, R128 ;  /* 0x000000807d7d4221 */ /* 0x000fe40000010000 */
.L_x_2680:
[----:B------:R-:W-:Y:S05]  /*3820*/  BSYNC B1 ;  /* 0x0000000000017941 */ /* 0x000fea0003800000 */
.L_x_2678:
[----:B------:R-:W-:Y:S01]  /*3830*/  BSSY B1, `(.L_x_2681) ;  /* 0x000000e000017945 */ /* 0x000fe20003800000 */
[----:B------:R-:W-:Y:S01]  /*3840*/  @P5 F2FP.PACK_AB R131, RZ, R125 ;  /* 0x0000007dff83523e */ /* 0x000fe200000000ff */
[----:B------:R-:W-:Y:S05]  /*3850*/  @!P3 BRA `(.L_x_2682) ;  /* 0x000000b00000b947 */ /* 0x000fea0003800000 */
[----:B-----5:R-:W-:Y:S01]  /*3860*/  LOP3.LUT P6, RZ, R7, 0xff00, RZ, 0xc0, !PT ;  /* 0x0000ff0007ff7812 */ /* 0x020fe200078cc0ff */
[----:B------:R-:W-:Y:S01]  /*3870*/  FMUL.FTZ R125, R125, c[0x0][0x1ec] ;  /* 0x00007b007d7d7a20 */ /* 0x000fe20000410000 */
[----:B------:R-:W-:Y:S01]  /*3880*/  HFMA2.MMA R124, -RZ, RZ, 0, 0 ;  /* 0x00000000ff7c7435 */ /* 0x000fe200000001ff */
[----:B------:R-:W-:Y:S02]  /*3890*/  MOV R128, RZ ;  /* 0x000000ff00807202 */ /* 0x000fe40000000f00 */
[----:B------:R-:W-:-:S08]  /*38a0*/  FMUL.FTZ R129, R125, c[0x0][0x1e8] ;  /* 0x00007a007d817a20 */ /* 0x000fd00000410000 */
[----:B------:R-:W-:Y:S01]  /*38b0*/  @P6 FMUL.FTZ R124, R38, R129 ;  /* 0x00000081267c6220 */ /* 0x000fe20000410000 */
[----:B------:R-:W-:-:S04]  /*38c0*/  @P6 HADD2.F32 R125, -RZ, R250.H0_H0 ;  /* 0x200000faff7d6230 */ /* 0x000fc80000004100 */
[----:B------:R-:W-:Y:S01]  /*38d0*/  F2FP.PACK_AB R124, RZ, R124 ;  /* 0x0000007cff7c723e */ /* 0x000fe200000000ff */
[----:B------:R-:W-:-:S03]  /*38e0*/  @P6 FMUL.FTZ R128, R129, R125 ;  /* 0x0000007d81806220 */ /* 0x000fc60000410000 */
[----:B------:R-:W-:Y:S01]  /*38f0*/  PRMT R183, R124, 0x7610, R183 ;  /* 0x000076107cb77816 */ /* 0x000fe200000000b7 */
[----:B------:R-:W-:Y:S02]  /*3900*/  FADD.FTZ R97, R97, R128 ;  /* 0x0000008061617221 */ /* 0x000fe40000010000 */
.L_x_2682:
[----:B------:R-:W-:Y:S05]  /*3910*/  BSYNC B1 ;  /* 0x0000000000017941 */ /* 0x000fea0003800000 */
.L_x_2681:
[----:B------:R-:W-:Y:S01]  /*3920*/  BSSY B1, `(.L_x_2683) ;  /* 0x000000e000017945 */ /* 0x000fe20003800000 */
[----:B------:R-:W-:Y:S01]  /*3930*/  @P5 PRMT R184, R131, 0x7610, R184 ;  /* 0x0000761083b85816 */ /* 0x000fe200000000b8 */
[----:B------:R-:W-:Y:S05]  /*3940*/  @P2 BRA `(.L_x_2684) ;  /* 0x0000004000002947 */ /* 0x000fea0003800000 */
[----:B------:R-:W-:Y:S01]  /*3950*/  IMAD.MOV.U32 R125, RZ, RZ, RZ ;  /* 0x000000ffff7d7224 */ /* 0x000fe200078e00ff */
[----:B------:R-:W-:Y:S05]  /*3960*/  @!P4 BRA `(.L_x_2685) ;  /* 0x000000900000c947 */ /* 0x000fea0003800000 */
[----:B-----5:R-:W-:Y:S01]  /*3970*/  HADD2.F32 R125, -RZ, R167.H0_H0 ;  /* 0x200000a7ff7d7230 */ /* 0x020fe20000004100 */
[----:B------:R-:W-:Y:S05]  /*3980*/  BRA `(.L_x_2685) ;  /* 0x0000007000007947 */ /* 0x000fea0003800000 */
.L_x_2684:
[----:B------:R-:W-:-:S04]  /*3990*/  ISETP.NE.AND P6, PT, R164, RZ, PT ;  /* 0x000000ffa400720c */ /* 0x000fc80003fc5270 */
[----:B------:R-:W-:-:S05]  /*39a0*/  FSEL R124, R130, RZ, !P6 ;  /* 0x000000ff827c7208 */ /* 0x000fca0007000000 */
[----:B------:R-:W-:-:S04]  /*39b0*/  FFMA.FTZ R124, R242, R127, R124 ;  /* 0x0000007ff27c7223 */ /* 0x000fc8000001007c */
[----:B------:R-:W-:Y:S01]  /*39c0*/  FADD.FTZ R125, R241, -R124 ;  /* 0x8000007cf17d7221 */ /* 0x000fe20000010000 */
[----:B-----5:R-:W-:-:S03]  /*39d0*/  @P4 HADD2.F32 R124, -RZ, R167.H0_H0 ;  /* 0x200000a7ff7c4230 */ /* 0x020fc60000004100 */
[----:B------:R-:W-:-:S04]  /*39e0*/  FMUL.FTZ R125, R10, R125 ;  /* 0x0000007d0a7d7220 */ /* 0x000fc80000410000 */
[----:B------:R-:W-:Y:S02]  /*39f0*/  @P4 FADD.FTZ R125, R125, R124 ;  /* 0x0000007c7d7d4221 */ /* 0x000fe40000010000 */
.L_x_2685:
[----:B------:R-:W-:Y:S05]  /*3a00*/  BSYNC B1 ;  /* 0x0000000000017941 */ /* 0x000fea0003800000 */
.L_x_2683:
[----:B------:R-:W-:Y:S01]  /*3a10*/  BSSY B1, `(.L_x_2686) ;  /* 0x000000d000017945 */ /* 0x000fe20003800000 */
[----:B------:R-:W-:Y:S01]  /*3a20*/  @P5 F2FP.PACK_AB R131, RZ, R125 ;  /* 0x0000007dff83523e */ /* 0x000fe200000000ff */
[----:B------:R-:W-:Y:S05]  /*3a30*/  @!P3 BRA `(.L_x_2687) ;  /* 0x000000a00000b947 */ /* 0x000fea0003800000 */
[----:B-----5:R-:W-:Y:S01]  /*3a40*/  LOP3.LUT P6, RZ, R7, 0xff0000, RZ, 0xc0, !PT ;  /* 0x00ff000007ff7812 */ /* 0x020fe200078cc0ff */
[----:B------:R-:W-:-:S04]  /*3a50*/  FMUL.FTZ R125, R125, c[0x0][0x1ec] ;  /* 0x00007b007d7d7a20 */ /* 0x000fc80000410000 */
[----:B------:R-:W-:Y:S02]  /*3a60*/  FMUL.FTZ R129, R125, c[0x0][0x1e8] ;  /* 0x00007a007d817a20 */ /* 0x000fe40000410000 */
[----:B------:R-:W-:-:S06]  /*3a70*/  CS2R R124, SRZ ;  /* 0x00000000007c7805 */ /* 0x000fcc000001ff00 */
[----:B------:R-:W-:Y:S01]  /*3a80*/  @P6 FMUL.FTZ R124, R37, R129 ;  /* 0x00000081257c6220 */ /* 0x000fe20000410000 */
[----:B------:R-:W-:-:S04]  /*3a90*/  @P6 HADD2.F32 R128, -RZ, R249.H1_H1 ;  /* 0x300000f9ff806230 */ /* 0x000fc80000004100 */
[----:B------:R-:W-:Y:S01]  /*3aa0*/  F2FP.PACK_AB R124, RZ, R124 ;  /* 0x0000007cff7c723e */ /* 0x000fe200000000ff */
[----:B------:R-:W-:-:S03]  /*3ab0*/  @P6 FMUL.FTZ R125, R129, R128 ;  /* 0x00000080817d6220 */ /* 0x000fc60000410000 */
[----:B------:R-:W-:Y:S01]  /*3ac0*/  PRMT R185, R124, 0x7610, R185 ;  /* 0x000076107cb97816 */ /* 0x000fe200000000b9 */
[----:B------:R-:W-:Y:S02]  /*3ad0*/  FADD.FTZ R98, R98, R125 ;  /* 0x0000007d62627221 */ /* 0x000fe40000010000 */
.L_x_2687:
[----:B------:R-:W-:Y:S05]  /*3ae0*/  BSYNC B1 ;  /* 0x0000000000017941 */ /* 0x000fea0003800000 */
.L_x_2686:
[----:B------:R-:W-:Y:S01]  /*3af0*/  BSSY B1, `(.L_x_2688) ;  /* 0x0000010000017945 */ /* 0x000fe20003800000 */
[----:B------:R-:W-:Y:S01]  /*3b00*/  @P5 PRMT R188, R131, 0x7610, R188 ;  /* 0x0000761083bc5816 */ /* 0x000fe200000000bc */
[----:B------:R-:W-:Y:S05]  /*3b10*/  @P2 BRA `(.L_x_2689) ;  /* 0x0000005000002947 */ /* 0x000fea0003800000 */
[----:B------:R-:W-:Y:S01]  /*3b20*/  HFMA2.MMA R125, -RZ, RZ, 0, 0 ;  /* 0x00000000ff7d7435 */ /* 0x000fe200000001ff */
[----:B------:R-:W-:Y:S05]  /*3b30*/  @!P4 BRA `(.L_x_2690) ;  /* 0x000000b00000c947 */ /* 0x000fea0003800000 */
[----:B-----5:R-:W-:-:S05]  /*3b40*/  SHF.R.U32.HI R125, RZ, 0x10, R167 ;  /* 0x00000010ff7d7819 */ /* 0x020fca00000116a7 */
[----:B------:R-:W-:Y:S01]  /*3b50*/  HADD2.F32 R125, -RZ, R125.H0_H0 ;  /* 0x2000007dff7d7230 */ /* 0x000fe20000004100 */
[----:B------:R-:W-:Y:S05]  /*3b60*/  BRA `(.L_x_2690) ;  /* 0x0000008000007947 */ /* 0x000fea0003800000 */
.L_x_2689:
[----:B------:R-:W-:Y:S02]  /*3b70*/  ISETP.NE.AND P6, PT, R164, RZ, PT ;  /* 0x000000ffa400720c */ /* 0x000fe40003fc5270 */
[----:B-----5:R-:W-:Y:S02]  /*3b80*/  @P4 SHF.R.U32.HI R128, RZ, 0x10, R167 ;  /* 0x00000010ff804819 */ /* 0x020fe400000116a7 */
[----:B------:R-:W-:-:S03]  /*3b90*/  FSEL R124, R130, RZ, !P6 ;  /* 0x000000ff827c7208 */ /* 0x000fc60007000000 */
[----:B------:R-:W-:Y:S02]  /*3ba0*/  @P4 HADD2.F32 R128, -RZ, R128.H0_H0 ;  /* 0x20000080ff804230 */ /* 0x000fe40000004100 */
[----:B------:R-:W-:-:S04]  /*3bb0*/  FFMA.FTZ R124, R240, R127, R124 ;  /* 0x0000007ff07c7223 */ /* 0x000fc8000001007c */
[----:B------:R-:W-:-:S04]  /*3bc0*/  FADD.FTZ R125, R239, -R124 ;  /* 0x8000007cef7d7221 */ /* 0x000fc80000010000 */
[----:B------:R-:W-:-:S04]  /*3bd0*/  FMUL.FTZ R125, R10, R125 ;  /* 0x0000007d0a7d7220 */ /* 0x000fc80000410000 */
[----:B------:R-:W-:Y:S02]  /*3be0*/  @P4 FADD.FTZ R125, R125, R128 ;  /* 0x000000807d7d4221 */ /* 0x000fe40000010000 */
.L_x_2690:
[----:B------:R-:W-:Y:S05]  /*3bf0*/  BSYNC B1 ;  /* 0x0000000000017941 */ /* 0x000fea0003800000 */
.L_x_2688:
[----:B------:R-:W-:Y:S01]  /*3c00*/  @P5 F2FP.PACK_AB R124, RZ, R125 ;  /* 0x0000007dff7c523e */ /* 0x000fe200000000ff */
[----:B------:R-:W-:Y:S03]  /*3c10*/  BSSY B1, `(.L_x_2691) ;  /* 0x000000e000017945 */ /* 0x000fe60003800000 */
[----:B------:R-:W-:Y:S01]  /*3c20*/  @P5 PRMT R189, R124, 0x7610, R189 ;  /* 0x000076107cbd5816 */ /* 0x000fe200000000bd */
[----:B------:R-:W-:Y:S05]  /*3c30*/  @!P3 BRA `(.L_x_2692) ;  /* 0x000000b00000b947 */ /* 0x000fea0003800000 */
[----:B-----5:R-:W-:Y:S01]  /*3c40*/  LOP3.LUT P4, RZ, R7, 0xff000000, RZ, 0xc0, !PT ;  /* 0xff00000007ff7812 */ /* 0x020fe2000788c0ff */
[----:B------:R-:W-:Y:S01]  /*3c50*/  FMUL.FTZ R125, R125, c[0x0][0x1ec] ;  /* 0x00007b007d7d7a20 */ /* 0x000fe20000410000 */
[----:B------:R-:W-:Y:S01]  /*3c60*/  MOV R124, RZ ;  /* 0x000000ff007c7202 */ /* 0x000fe20000000f00 */
[----:B------:R-:W-:Y:S02]  /*3c70*/  IMAD.MOV.U32 R128, RZ, RZ, RZ ;  /* 0x000000ffff807224 */ /* 0x000fe400078e00ff */
[----:B------:R-:W-:-:S08]  /*3c80*/  FMUL.FTZ R129, R125, c[0x0][0x1e8] ;  /* 0x00007a007d817a20 */ /* 0x000fd00000410000 */
[----:B------:R-:W-:Y:S01]  /*3c90*/  @P4 FMUL.FTZ R124, R36, R129 ;  /* 0x00000081247c4220 */ /* 0x000fe20000410000 */
[----:B------:R-:W-:-:S04]  /*3ca0*/  @P4 HADD2.F32 R125, -RZ, R250.H1_H1 ;  /* 0x300000faff7d4230 */ /* 0x000fc80000004100 */
[----:B------:R-:W-:Y:S01]  /*3cb0*/  F2FP.PACK_AB R124, RZ, R124 ;  /* 0x0000007cff7c723e */ /* 0x000fe200000000ff */
[----:B------:R-:W-:-:S03]  /*3cc0*/  @P4 FMUL.FTZ R128, R129, R125 ;  /* 0x0000007d81804220 */ /* 0x000fc60000410000 */
[----:B------:R-:W-:Y:S01]  /*3cd0*/  PRMT R190, R124, 0x7610, R190 ;  /* 0x000076107cbe7816 */ /* 0x000fe200000000be */
[----:B------:R-:W-:Y:S02]  /*3ce0*/  FADD.FTZ R99, R99, R128 ;  /* 0x0000008063637221 */ /* 0x000fe40000010000 */
.L_x_2692:
[----:B------:R-:W-:Y:S05]  /*3cf0*/  BSYNC B1 ;  /* 0x0000000000017941 */ /* 0x000fea0003800000 */
.L_x_2691:
        /* <DEDUP_REMOVED lines=9> */
.L_x_2693:
        /* <DEDUP_REMOVED lines=10> */
.L_x_2695:
[----:B------:R-:W-:Y:S05]  /*3e30*/  BSYNC B1 ;  /* 0x0000000000017941 */ /* 0x000fea0003800000 */
.L_x_2694:
[----:B------:R-:W-:Y:S02]  /*3e40*/  IADD3 R9, R9, 0x100, RZ ;  /* 0x0000010009097810 */ /* 0x000fe40007ffe0ff */
[----:B------:R-:W-:Y:S02]  /*3e50*/  IADD3 R126, R126, 0x100, RZ ;  /* 0x000001007e7e7810 */ /* 0x000fe40007ffe0ff */
.L_x_2670:
[----:B------:R-:W-:Y:S05]  /*3e60*/  BSYNC B0 ;  /* 0x0000000000007941 */ /* 0x000fea0003800000 */
.L_x_2669:
        /* <DEDUP_REMOVED lines=14> */
.L_x_2699:
[----:B------:R-:W-:Y:S05]  /*3f50*/  BSYNC B1 ;  /* 0x0000000000017941 */ /* 0x000fea0003800000 */
.L_x_2698:
        /* <DEDUP_REMOVED lines=10> */
.L_x_2701:
        /* <DEDUP_REMOVED lines=9> */
.L_x_2702:
[----:B------:R-:W-:Y:S05]  /*4090*/  BSYNC B1 ;  /* 0x0000000000017941 */ /* 0x000fea0003800000 */
.L_x_2700:
        /* <DEDUP_REMOVED lines=15> */
.L_x_2704:
[----:B------:R-:W-:Y:S05]  /*4190*/  BSYNC B1 ;  /* 0x0000000000017941 */ /* 0x000fea0003800000 */
.L_x_2703:
[----:B------:R-:W-:Y:S01]  /*41a0*/  BSSY B1, `(.L_x_2705) ;  /* 0x000000e000017945 */ /* 0x000fe20003800000 */
[----:B------:R-:W-:Y:S01]  /*41b0*/  @P5 PRMT R182, R131, 0x7610, R182 ;  /* 0x0000761083b65816 */ /* 0x000fe200000000b6 */
[----:B------:R-:W-:Y:S05]  /*41c0*/  @P2 BRA `(.L_x_2706) ;  /* 0x0000005000002947 */ /* 0x000fea0003800000 */
[----:B------:R-:W-:Y:S01]  /*41d0*/  MOV R125, RZ ;  /* 0x000000ff007d7202 */ /* 0x000fe20000000f00 */
[----:B------:R-:W-:Y:S05]  /*41e0*/  @!P4 BRA `(.L_x_2707) ;  /* 0x000000900000c947 */ /* 0x000fea0003800000 */
[----:B-----5:R-:W-:-:S05]  /*41f0*/  SHF.R.U64 R125, R168, 0x10, R169 ;  /* 0x00000010a87d7819 */ /* 0x020fca00000012a9 */
[----:B------:R-:W-:Y:S01]  /*4200*/  HADD2.F32 R125, -RZ, R125.H0_H0 ;  /* 0x2000007dff7d7230 */ /* 0x000fe20000004100 */
[----:B------:R-:W-:Y:S05]  /*4210*/  BRA `(.L_x_2707) ;  /* 0x0000006000007947 */ /* 0x000fea0003800000 */
.L_x_2706:
[----:B------:R-:W-:Y:S01]  /*4220*/  FFMA.FTZ R124, R236, R127, R128 ;  /* 0x0000007fec7c7223 */ /* 0x000fe20000010080 */
[----:B-----5:R-:W-:-:S03]  /*4230*/  @P4 SHF.R.U64 R129, R168, 0x10, R169 ;  /* 0x00000010a8814819 */ /* 0x020fc600000012a9 */
[----:B------:R-:W-:Y:S02]  /*4240*/  FADD.FTZ R125, R235, -R124 ;  /* 0x8000007ceb7d7221 */ /* 0x000fe40000010000 */
[----:B------:R-:W-:Y:S02]  /*4250*/  @P4 HADD2.F32 R124, -RZ, R129.H0_H0 ;  /* 0x20000081ff7c4230 */ /* 0x000fe40000004100 */
[----:B------:R-:W-:-:S04]  /*4260*/  FMUL.FTZ R125, R10, R125 ;  /* 0x0000007d0a7d7220 */ /* 0x000fc80000410000 */
[----:B------:R-:W-:Y:S02]  /*4270*/  @P4 FADD.FTZ R125, R125, R124 ;  /* 0x0000007c7d7d4221 */ /* 0x000fe40000010000 */
.L_x_2707:
[----:B------:R-:W-:Y:S05]  /*4280*/  BSYNC B1 ;  /* 0x0000000000017941 */ /* 0x000fea0003800000 */
.L_x_2705:
[----:B------:R-:W-:Y:S01]  /*4290*/  BSSY B1, `(.L_x_2708) ;  /* 0x000000e000017945 */ /* 0x000fe20003800000 */
[----:B------:R-:W-:Y:S01]  /*42a0*/  @P5 F2FP.PACK_AB R129, RZ, R125 ;  /* 0x0000007dff81523e */ /* 0x000fe200000000ff */
[----:B------:R-:W-:Y:S05]  /*42b0*/  @!P3 BRA `(.L_x_2709) ;  /* 0x000000b00000b947 */ /* 0x000fea0003800000 */
[----:B-----5:R-:W-:Y:S01]  /*42c0*/  LOP3.LUT P6, RZ, R6, 0xff00, RZ, 0xc0, !PT ;  /* 0x0000ff0006ff7812 */ /* 0x020fe200078cc0ff */
[----:B------:R-:W-:Y:S01]  /*42d0*/  FMUL.FTZ R125, R125, c[0x0][0x1ec] ;  /* 0x00007b007d7d7a20 */ /* 0x000fe20000410000 */
[----:B------:R-:W-:Y:S01]  /*42e0*/  HFMA2.MMA R132, -RZ, RZ, 0, 0 ;  /* 0x00000000ff847435 */ /* 0x000fe200000001ff */
[----:B------:R-:W-:Y:S02]  /*42f0*/  IMAD.MOV.U32 R124, RZ, RZ, RZ ;  /* 0x000000ffff7c7224 */ /* 0x000fe400078e00ff */
[----:B------:R-:W-:-:S08]  /*4300*/  FMUL.FTZ R125, R125, c[0x0][0x1e8] ;  /* 0x00007a007d7d7a20 */ /* 0x000fd00000410000 */
[----:B------:R-:W-:Y:S01]  /*4310*/  @P6 FMUL.FTZ R124, R34, R125 ;  /* 0x0000007d227c6220 */ /* 0x000fe20000410000 */
[----:B------:R-:W-:-:S04]  /*4320*/  @P6 HADD2.F32 R134, -RZ, R250.H0_H0 ;  /* 0x200000faff866230 */ /* 0x000fc80000004100 */
[----:B------:R-:W-:Y:S01]  /*4330*/  F2FP.PACK_AB R124, RZ, R124 ;  /* 0x0000007cff7c723e */ /* 0x000fe200000000ff */
[----:B------:R-:W-:-:S03]  /*4340*/  @P6 FMUL.FTZ R132, R134, R125 ;  /* 0x0000007d86846220 */ /* 0x000fc60000410000 */
[----:B------:R-:W-:Y:S01]  /*4350*/  PRMT R183, R124, 0x7610, R183 ;  /* 0x000076107cb77816 */ /* 0x000fe200000000b7 */
[----:B------:R-:W-:Y:S02]  /*4360*/  FADD.FTZ R101, R101, R132 ;  /* 0x0000008465657221 */ /* 0x000fe40000010000 */
.L_x_2709:
[----:B------:R-:W-:Y:S05]  /*4370*/  BSYNC B1 ;  /* 0x0000000000017941 */ /* 0x000fea0003800000 */
.L_x_2708:
[----:B------:R-:W-:Y:S01]  /*4380*/  BSSY B1, `(.L_x_2710) ;  /* 0x000000c000017945 */ /* 0x000fe20003800000 */
[----:B------:R-:W-:Y:S01]  /*4390*/  @P5 PRMT R184, R129, 0x7610, R184 ;  /* 0x0000761081b85816 */ /* 0x000fe200000000b8 */
[----:B------:R-:W-:Y:S05]  /*43a0*/  @P2 BRA `(.L_x_2711) ;  /* 0x0000004000002947 */ /* 0x000fea0003800000 */
[----:B------:R-:W-:Y:S01]  /*43b0*/  MOV R125, RZ ;  /* 0x000000ff007d7202 */ /* 0x000fe20000000f00 */
[----:B------:R-:W-:Y:S05]  /*43c0*/  @!P4 BRA `(.L_x_2712) ;  /* 0x000000700000c947 */ /* 0x000fea0003800000 */
[----:B-----5:R-:W-:Y:S01]  /*43d0*/  HADD2.F32 R125, -RZ, R169.H0_H0 ;  /* 0x200000a9ff7d7230 */ /* 0x020fe20000004100 */
[----:B------:R-:W-:Y:S05]  /*43e0*/  BRA `(.L_x_2712) ;  /* 0x0000005000007947 */ /* 0x000fea0003800000 */
.L_x_2711:
[----:B------:R-:W-:-:S04]  /*43f0*/  FFMA.FTZ R124, R234, R127, R128 ;  /* 0x0000007fea7c7223 */ /* 0x000fc80000010080 */
[----:B------:R-:W-:Y:S01]  /*4400*/  FADD.FTZ R125, R233, -R124 ;  /* 0x8000007ce97d7221 */ /* 0x000fe20000010000 */
[----:B-----5:R-:W-:-:S03]  /*4410*/  @P4 HADD2.F32 R124, -RZ, R169.H0_H0 ;  /* 0x200000a9ff7c4230 */ /* 0x020fc60000004100 */
[----:B------:R-:W-:-:S04]  /*4420*/  FMUL.FTZ R125, R10, R125 ;  /* 0x0000007d0a7d7220 */ /* 0x000fc80000410000 */
[----:B------:R-:W-:Y:S02]  /*4430*/  @P4 FADD.FTZ R125, R125, R124 ;  /* 0x0000007c7d7d4221 */ /* 0x000fe40000010000 */
.L_x_2712:
[----:B------:R-:W-:Y:S05]  /*4440*/  BSYNC B1 ;  /* 0x0000000000017941 */ /* 0x000fea0003800000 */
.L_x_2710:
        /* <DEDUP_REMOVED lines=13> */
.L_x_2714:
[----:B------:R-:W-:Y:S05]  /*4520*/  BSYNC B1 ;  /* 0x0000000000017941 */ /* 0x000fea0003800000 */
.L_x_2713:
[----:B------:R-:W-:Y:S01]  /*4530*/  BSSY B1, `(.L_x_2715) ;  /* 0x000000e000017945 */ /* 0x000fe20003800000 */
[----:B------:R-:W-:Y:S01]  /*4540*/  @P5 PRMT R188, R131, 0x7610, R188 ;  /* 0x0000761083bc5816 */ /* 0x000fe200000000bc */
[----:B------:R-:W-:Y:S05]  /*4550*/  @P2 BRA `(.L_x_2716) ;  /* 0x0000005000002947 */ /* 0x000fea0003800000 */
[----:B------:R-:W-:Y:S01]  /*4560*/  IMAD.MOV.U32 R125, RZ, RZ, RZ ;  /* 0x000000ffff7d7224 */ /* 0x000fe200078e00ff */
[----:B------:R-:W-:Y:S05]  /*4570*/  @!P4 BRA `(.L_x_2717) ;  /* 0x000000900000c947 */ /* 0x000fea0003800000 */
[----:B-----5:R-:W-:-:S05]  /*4580*/  SHF.R.U32.HI R125, RZ, 0x10, R169 ;  /* 0x00000010ff7d7819 */ /* 0x020fca00000116a9 */
[----:B------:R-:W-:Y:S01]  /*4590*/  HADD2.F32 R125, -RZ, R125.H0_H0 ;  /* 0x2000007dff7d7230 */ /* 0x000fe20000004100 */
[----:B------:R-:W-:Y:S05]  /*45a0*/  BRA `(.L_x_2717) ;  /* 0x0000006000007947 */ /* 0x000fea0003800000 */
.L_x_2716:
[----:B------:R-:W-:Y:S01]  /*45b0*/  FFMA.FTZ R128, R232, R127, R128 ;  /* 0x0000007fe8807223 */ /* 0x000fe20000010080 */
[----:B-----5:R-:W-:-:S03]  /*45c0*/  @P4 SHF.R.U32.HI R124, RZ, 0x10, R169 ;  /* 0x00000010ff7c4819 */ /* 0x020fc600000116a9 */
[----:B------:R-:W-:Y:S02]  /*45d0*/  FADD.FTZ R125, R231, -R128 ;  /* 0x80000080e77d7221 */ /* 0x000fe40000010000 */
[----:B------:R-:W-:Y:S02]  /*45e0*/  @P4 HADD2.F32 R124, -RZ, R124.H0_H0 ;  /* 0x2000007cff7c4230 */ /* 0x000fe40000004100 */
[----:B------:R-:W-:-:S04]  /*45f0*/  FMUL.FTZ R125, R10, R125 ;  /* 0x0000007d0a7d7220 */ /* 0x000fc80000410000 */
[----:B------:R-:W-:Y:S02]  /*4600*/  @P4 FADD.FTZ R125, R125, R124 ;  /* 0x0000007c7d7d4221 */ /* 0x000fe40000010000 */
.L_x_2717:
[----:B------:R-:W-:Y:S05]  /*4610*/  BSYNC B1 ;  /* 0x0000000000017941 */ /* 0x000fea0003800000 */
.L_x_2715:
[----:B------:R-:W-:Y:S01]  /*4620*/  @P5 F2FP.PACK_AB R124, RZ, R125 ;  /* 0x0000007dff7c523e */ /* 0x000fe200000000ff */
[----:B------:R-:W-:Y:S03]  /*4630*/  BSSY B1, `(.L_x_2718) ;  /* 0x000000e000017945 */ /* 0x000fe60003800000 */
[----:B------:R-:W-:Y:S01]  /*4640*/  @P5 PRMT R189, R124, 0x7610, R189 ;  /* 0x000076107cbd5816 */ /* 0x000fe200000000bd */
[----:B------:R-:W-:Y:S05]  /*4650*/  @!P3 BRA `(.L_x_2719) ;  /* 0x000000b00000b947 */ /* 0x000fea0003800000 */
[----:B-----5:R-:W-:Y:S01]  /*4660*/  LOP3.LUT P4, RZ, R6, 0xff000000, RZ, 0xc0, !PT ;  /* 0xff00000006ff7812 */ /* 0x020fe2000788c0ff */
[----:B------:R-:W-:Y:S01]  /*4670*/  FMUL.FTZ R125, R125, c[0x0][0x1ec] ;  /* 0x00007b007d7d7a20 */ /* 0x000fe20000410000 */
[----:B------:R-:W-:Y:S01]  /*4680*/  HFMA2.MMA R124, -RZ, RZ, 0, 0 ;  /* 0x00000000ff7c7435 */ /* 0x000fe200000001ff */
[----:B------:R-:W-:Y:S02]  /*4690*/  MOV R128, RZ ;  /* 0x000000ff00807202 */ /* 0x000fe40000000f00 */
[----:B------:R-:W-:-:S08]  /*46a0*/  FMUL.FTZ R125, R125, c[0x0][0x1e8] ;  /* 0x00007a007d7d7a20 */ /* 0x000fd00000410000 */
[----:B------:R-:W-:Y:S01]  /*46b0*/  @P4 FMUL.FTZ R124, R32, R125 ;  /* 0x0000007d207c4220 */ /* 0x000fe20000410000 */
[----:B------:R-:W-:-:S04]  /*46c0*/  @P4 HADD2.F32 R132, -RZ, R250.H1_H1 ;  /* 0x300000faff844230 */ /* 0x000fc80000004100 */
[----:B------:R-:W-:Y:S01]  /*46d0*/  F2FP.PACK_AB R124, RZ, R124 ;  /* 0x0000007cff7c723e */ /* 0x000fe200000000ff */
[----:B------:R-:W-:-:S03]  /*46e0*/  @P4 FMUL.FTZ R128, R132, R125 ;  /* 0x0000007d84804220 */ /* 0x000fc60000410000 */
[----:B------:R-:W-:Y:S01]  /*46f0*/  PRMT R190, R124, 0x7610, R190 ;  /* 0x000076107cbe7816 */ /* 0x000fe200000000be */
[----:B------:R-:W-:Y:S02]  /*4700*/  FADD.FTZ R103, R103, R128 ;  /* 0x0000008067677221 */ /* 0x000fe40000010000 */
.L_x_2719:
[----:B------:R-:W-:Y:S05]  /*4710*/  BSYNC B1 ;  /* 0x0000000000017941 */ /* 0x000fea0003800000 */
.L_x_2718:
        /* <DEDUP_REMOVED lines=9> */
.L_x_2720:
        /* <DEDUP_REMOVED lines=10> */
.L_x_2722:
[----:B------:R-:W-:Y:S05]  /*4850*/  BSYNC B1 ;  /* 0x0000000000017941 */ /* 0x000fea0003800000 */
.L_x_2721:
[----:B------:R-:W-:Y:S02]  /*4860*/  IADD3 R9, R9, 0x100, RZ ;  /* 0x0000010009097810 */ /* 0x000fe40007ffe0ff */
[----:B------:R-:W-:Y:S02]  /*4870*/  IADD3 R126, R126, 0x100, RZ ;  /* 0x000001007e7e7810 */ /* 0x000fe40007ffe0ff */
.L_x_2697:
[----:B------:R-:W-:Y:S05]  /*4880*/  BSYNC B0 ;  /* 0x0000000000007941 */ /* 0x000fea0003800000 */
.L_x_2696:
        /* <DEDUP_REMOVED lines=14> */
.L_x_2726:
[----:B------:R-:W-:Y:S05]  /*4970*/  BSYNC B1 ;  /* 0x0000000000017941 */ /* 0x000fea0003800000 */
.L_x_2725:
        /* <DEDUP_REMOVED lines=10> */
.L_x_2728:
        /* <DEDUP_REMOVED lines=9> */
.L_x_2729:
[----:B------:R-:W-:Y:S05]  /*4ab0*/  BSYNC B1 ;  /* 0x0000000000017941 */ /* 0x000fea0003800000 */
.L_x_2727:
        /* <DEDUP_REMOVED lines=15> */
.L_x_2731:
[----:B------:R-:W-:Y:S05]  /*4bb0*/  BSYNC B1 ;  /* 0x0000000000017941 */ /* 0x000fea0003800000 */
.L_x_2730:
[----:B------:R-:W-:Y:S01]  /*4bc0*/  BSSY B1, `(.L_x_2732) ;  /* 0x000000e000017945 */ /* 0x000fe20003800000 */
[----:B------:R-:W-:Y:S01]  /*4bd0*/  @P5 PRMT R182, R131, 0x7610, R182 ;  /* 0x0000761083b65816 */ /* 0x000fe200000000b6 */
[----:B------:R-:W-:Y:S05]  /*4be0*/  @P2 BRA `(.L_x_2733) ;  /* 0x0000005000002947 */ /* 0x000fea0003800000 */
[----:B------:R-:W-:Y:S01]  /*4bf0*/  HFMA2.MMA R125, -RZ, RZ, 0, 0 ;  /* 0x00000000ff7d7435 */ /* 0x000fe200000001ff */
[----:B------:R-:W-:Y:S05]  /*4c00*/  @!P4 BRA `(.L_x_2734) ;  /* 0x000000900000c947 */ /* 0x000fea0003800000 */
[----:B-----5:R-:W-:-:S05]  /*4c10*/  SHF.R.U64 R125, R170, 0x10, R171 ;  /* 0x00000010aa7d7819 */ /* 0x020fca00000012ab */
[----:B------:R-:W-:Y:S01]  /*4c20*/  HADD2.F32 R125, -RZ, R125.H0_H0 ;  /* 0x2000007dff7d7230 */ /* 0x000fe20000004100 */
[----:B------:R-:W-:Y:S05]  /*4c30*/  BRA `(.L_x_2734) ;  /* 0x0000006000007947 */ /* 0x000fea0003800000 */
.L_x_2733:
[----:B------:R-:W-:Y:S01]  /*4c40*/  FFMA.FTZ R124, R198, R127, R128 ;  /* 0x0000007fc67c7223 */ /* 0x000fe20000010080 */
[----:B-----5:R-:W-:-:S03]  /*4c50*/  @P4 SHF.R.U64 R129, R170, 0x10, R171 ;  /* 0x00000010aa814819 */ /* 0x020fc600000012ab */
[----:B------:R-:W-:Y:S02]  /*4c60*/  FADD.FTZ R125, R229, -R124 ;  /* 0x8000007ce57d7221 */ /* 0x000fe40000010000 */
[----:B------:R-:W-:Y:S02]  /*4c70*/  @P4 HADD2.F32 R124, -RZ, R129.H0_H0 ;  /* 0x20000081ff7c4230 */ /* 0x000fe40000004100 */
[----:B------:R-:W-:-:S04]  /*4c80*/  FMUL.FTZ R125, R10, R125 ;  /* 0x0000007d0a7d7220 */ /* 0x000fc80000410000 */
[----:B------:R-:W-:Y:S02]  /*4c90*/  @P4 FADD.FTZ R125, R125, R124 ;  /* 0x0000007c7d7d4221 */ /* 0x000fe40000010000 */
.L_x_2734:
[----:B------:R-:W-:Y:S05]  /*4ca0*/  BSYNC B1 ;  /* 0x0000000000017941 */ /* 0x000fea0003800000 */
.L_x_2732:
[----:B------:R-:W-:Y:S01]  /*4cb0*/  BSSY B1, `(.L_x_2735) ;  /* 0x000000e000017945 */ /* 0x000fe20003800000 */
[----:B------:R-:W-:Y:S01]  /*4cc0*/  @P5 F2FP.PACK_AB R129, RZ, R125 ;  /* 0x0000007dff81523e */ /* 0x000fe200000000ff */
[----:B------:R-:W-:Y:S05]  /*4cd0*/  @!P3 BRA `(.L_x_2736) ;  /* 0x000000b00000b947 */ /* 0x000fea0003800000 */
[----:B-----5:R-:W-:Y:S01]  /*4ce0*/  LOP3.LUT P6, RZ, R5, 0xff00, RZ, 0xc0, !PT ;  /* 0x0000ff0005ff7812 */ /* 0x020fe200078cc0ff */
[----:B------:R-:W-:Y:S01]  /*4cf0*/  FMUL.FTZ R125, R125, c[0x0][0x1ec] ;  /* 0x00007b007d7d7a20 */ /* 0x000fe20000410000 */
[----:B------:R-:W-:Y:S01]  /*4d00*/  MOV R124, RZ ;  /* 0x000000ff007c7202 */ /* 0x000fe20000000f00 */
        /* <DEDUP_REMOVED lines=8> */
.L_x_2736:
[----:B------:R-:W-:Y:S05]  /*4d90*/  BSYNC B1 ;  /* 0x0000000000017941 */ /* 0x000fea0003800000 */
.L_x_2735:
[----:B------:R-:W-:Y:S01]  /*4da0*/  BSSY B1, `(.L_x_2737) ;  /* 0x000000c000017945 */ /* 0x000fe20003800000 */
[----:B------:R-:W-:Y:S01]  /*4db0*/  @P5 PRMT R184, R129, 0x7610, R184 ;  /* 0x0000761081b85816 */ /* 0x000fe200000000b8 */
[----:B------:R-:W-:Y:S05]  /*4dc0*/  @P2 BRA `(.L_x_2738) ;  /* 0x0000004000002947 */ /* 0x000fea0003800000 */
[----:B------:R-:W-:Y:S01]  /*4dd0*/  HFMA2.MMA R125, -RZ, RZ, 0, 0 ;  /* 0x00000000ff7d7435 */ /* 0x000fe200000001ff */
[----:B------:R-:W-:Y:S05]  /*4de0*/  @!P4 BRA `(.L_x_2739) ;  /* 0x000000700000c947 */ /* 0x000fea0003800000 */
[----:B-----5:R-:W-:Y:S01]  /*4df0*/  HADD2.F32 R125, -RZ, R171.H0_H0 ;  /* 0x200000abff7d7230 */ /* 0x020fe20000004100 */
[----:B------:R-:W-:Y:S05]  /*4e00*/  BRA `(.L_x_2739) ;  /* 0x0000005000007947 */ /* 0x000fea0003800000 */
.L_x_2738:
[----:B------:R-:W-:Y:S01]  /*4e10*/  FFMA.FTZ R125, R195, R127, R128 ;  /* 0x0000007fc37d7223 */ /* 0x000fe20000010080 */
[----:B-----5:R-:W-:-:S03]  /*4e20*/  @P4 HADD2.F32 R124, -RZ, R171.H0_H0 ;  /* 0x200000abff7c4230 */ /* 0x020fc60000004100 */
[----:B------:R-:W-:-:S04]  /*4e30*/  FADD.FTZ R125, R228, -R125 ;  /* 0x8000007de47d7221 */ /* 0x000fc80000010000 */
[----:B------:R-:W-:-:S04]  /*4e40*/  FMUL.FTZ R125, R10, R125 ;  /* 0x0000007d0a7d7220 */ /* 0x000fc80000410000 */
[----:B------:R-:W-:Y:S02]  /*4e50*/  @P4 FADD.FTZ R125, R125, R124 ;  /* 0x0000007c7d7d4221 */ /* 0x000fe40000010000 */
.L_x_2739:
[----:B------:R-:W-:Y:S05]  /*4e60*/  BSYNC B1 ;  /* 0x0000000000017941 */ /* 0x000fea0003800000 */
.L_x_2737:
        /* <DEDUP_REMOVED lines=13> */
.L_x_2741:
[----:B------:R-:W-:Y:S05]  /*4f40*/  BSYNC B1 ;  /* 0x0000000000017941 */ /* 0x000fea0003800000 */
.L_x_2740:
[----:B------:R-:W-:Y:S01]  /*4f50*/  BSSY B1, `(.L_x_2742) ;  /* 0x000000e000017945 */ /* 0x000fe20003800000 */
[----:B------:R-:W-:Y:S01]  /*4f60*/  @P5 PRMT R188, R131, 0x7610, R188 ;  /* 0x0000761083bc5816 */ /* 0x000fe200000000bc */
[----:B------:R-:W-:Y:S05]  /*4f70*/  @P2 BRA `(.L_x_2743) ;  /* 0x0000005000002947 */ /* 0x000fea0003800000 */
[----:B------:R-:W-:Y:S01]  /*4f80*/  MOV R125, RZ ;  /* 0x000000ff007d7202 */ /* 0x000fe20000000f00 */
[----:B------:R-:W-:Y:S05]  /*4f90*/  @!P4 BRA `(.L_x_2744) ;  /* 0x000000900000c947 */ /* 0x000fea0003800000 */
[----:B-----5:R-:W-:-:S05]  /*4fa0*/  SHF.R.U32.HI R125, RZ, 0x10, R171 ;  /* 0x00000010ff7d7819 */ /* 0x020fca00000116ab */
[----:B------:R-:W-:Y:S01]  /*4fb0*/  HADD2.F32 R125, -RZ, R125.H0_H0 ;  /* 0x2000007dff7d7230 */ /* 0x000fe20000004100 */
[----:B------:R-:W-:Y:S05]  /*4fc0*/  BRA `(.L_x_2744) ;  /* 0x0000006000007947 */ /* 0x000fea0003800000 */
.L_x_2743:
[----:B------:R-:W-:Y:S01]  /*4fd0*/  FFMA.FTZ R128, R196, R127, R128 ;  /* 0x0000007fc4807223 */ /* 0x000fe20000010080 */
[----:B-----5:R-:W-:-:S03]  /*4fe0*/  @P4 SHF.R.U32.HI R124, RZ, 0x10, R171 ;  /* 0x00000010ff7c4819 */ /* 0x020fc600000116ab */
[----:B------:R-:W-:Y:S02]  /*4ff0*/  FADD.FTZ R125, R227, -R128 ;  /* 0x80000080e37d7221 */ /* 0x000fe40000010000 */
[----:B------:R-:W-:Y:S02]  /*5000*/  @P4 HADD2.F32 R124, -RZ, R124.H0_H0 ;  /* 0x2000007cff7c4230 */ /* 0x000fe40000004100 */
[----:B------:R-:W-:-:S04]  /*5010*/  FMUL.FTZ R125, R10, R125 ;  /* 0x0000007d0a7d7220 */ /* 0x000fc80000410000 */
[----:B------:R-:W-:Y:S02]  /*5020*/  @P4 FADD.FTZ R125, R125, R124 ;  /* 0x0000007c7d7d4221 */ /* 0x000fe40000010000 */
.L_x_2744:
[----:B------:R-:W-:Y:S05]  /*5030*/  BSYNC B1 ;  /* 0x0000000000017941 */ /* 0x000fea0003800000 */
.L_x_2742:
[----:B------:R-:W-:Y:S01]  /*5040*/  @P5 F2FP.PACK_AB R124, RZ, R125 ;  /* 0x0000007dff7c523e */ /* 0x000fe200000000ff */
        /* <DEDUP_REMOVED lines=14> */
.L_x_2746:
[----:B------:R-:W-:Y:S05]  /*5130*/  BSYNC B1 ;  /* 0x0000000000017941 */ /* 0x000fea0003800000 */
.L_x_2745:
        /* <DEDUP_REMOVED lines=9> */
.L_x_2747:
        /* <DEDUP_REMOVED lines=10> */
.L_x_2749:
[----:B------:R-:W-:Y:S05]  /*5270*/  BSYNC B1 ;  /* 0x0000000000017941 */ /* 0x000fea0003800000 */
.L_x_2748:
[----:B------:R-:W-:Y:S02]  /*5280*/  IADD3 R9, R9, 0x100, RZ ;  /* 0x0000010009097810 */ /* 0x000fe40007ffe0ff */
[----:B------:R-:W-:Y:S02]  /*5290*/  IADD3 R126, R126, 0x100, RZ ;  /* 0x000001007e7e7810 */ /* 0x000fe40007ffe0ff */
.L_x_2724:
[----:B------:R-:W-:Y:S05]  /*52a0*/  BSYNC B0 ;  /* 0x0000000000007941 */ /* 0x000fea0003800000 */
.L_x_2723:
        /* <DEDUP_REMOVED lines=14> */
.L_x_2753:
[----:B------:R-:W-:Y:S05]  /*5390*/  BSYNC B1 ;  /* 0x0000000000017941 */ /* 0x000fea0003800000 */
.L_x_2752:
        /* <DEDUP_REMOVED lines=10> */
.L_x_2755:
        /* <DEDUP_REMOVED lines=9> */
.L_x_2756:
[----:B------:R-:W-:Y:S05]  /*54d0*/  BSYNC B1 ;  /* 0x0000000000017941 */ /* 0x000fea0003800000 */
.L_x_2754:
        /* <DEDUP_REMOVED lines=15> */
.L_x_2758:
[----:B------:R-:W-:Y:S05]  /*55d0*/  BSYNC B1 ;  /* 0x0000000000017941 */ /* 0x000fea0003800000 */
.L_x_2757:
        /* <DEDUP_REMOVED lines=8> */
.L_x_2760:
[----:B------:R-:W-:Y:S01]  /*5660*/  FFMA.FTZ R124, R194, R127, R128 ;  /* 0x0000007fc27c7223 */ /* 0x000fe20000010080 */
[----:B-----5:R-:W-:-:S03]  /*5670*/  @P4 SHF.R.U64 R129, R172, 0x10, R173 ;  /* 0x00000010ac814819 */ /* 0x020fc600000012ad */
[----:B------:R-:W-:Y:S02]  /*5680*/  FADD.FTZ R125, R225, -R124 ;  /* 0x8000007ce17d7221 */ /* 0x000fe40000010000 */
[----:B------:R-:W-:Y:S02]  /*5690*/  @P4 HADD2.F32 R124, -RZ, R129.H0_H0 ;  /* 0x20000081ff7c4230 */ /* 0x000fe40000004100 */
[----:B------:R-:W-:-:S04]  /*56a0*/  FMUL.FTZ R125, R10, R125 ;  /* 0x0000007d0a7d7220 */ /* 0x000fc80000410000 */
[----:B------:R-:W-:Y:S02]  /*56b0*/  @P4 FADD.FTZ R125, R125, R124 ;  /* 0x0000007c7d7d4221 */ /* 0x000fe40000010000 */
.L_x_2761:
[----:B------:R-:W-:Y:S05]  /*56c0*/  BSYNC B1 ;  /* 0x0000000000017941 */ /* 0x000fea0003800000 */
.L_x_2759:
        /* <DEDUP_REMOVED lines=14> */
.L_x_2763:
[----:B------:R-:W-:Y:S05]  /*57b0*/  BSYNC B1 ;  /* 0x0000000000017941 */ /* 0x000fea0003800000 */
.L_x_2762:
[----:B------:R-:W-:Y:S01]  /*57c0*/  BSSY B1, `(.L_x_2764) ;  /* 0x000000c000017945 */ /* 0x000fe20003800000 */
[----:B------:R-:W-:Y:S01]  /*57d0*/  @P5 PRMT R184, R129, 0x7610, R184 ;  /* 0x0000761081b85816 */ /* 0x000fe200000000b8 */
[----:B------:R-:W-:Y:S05]  /*57e0*/  @P2 BRA `(.L_x_2765) ;  /* 0x0000004000002947 */ /* 0x000fea0003800000 */
[----:B------:R-:W-:Y:S01]  /*57f0*/  IMAD.MOV.U32 R125, RZ, RZ, RZ ;  /* 0x000000ffff7d7224 */ /* 0x000fe200078e00ff */
[----:B------:R-:W-:Y:S05]  /*5800*/  @!P4 BRA `(.L_x_2766) ;  /* 0x000000700000c947 */ /* 0x000fea0003800000 */
[----:B-----5:R-:W-:Y:S01]  /*5810*/  HADD2.F32 R125, -RZ, R173.H0_H0 ;  /* 0x200000adff7d7230 */ /* 0x020fe20000004100 */
[----:B------:R-:W-:Y:S05]  /*5820*/  BRA `(.L_x_2766) ;  /* 0x0000005000007947 */ /* 0x000fea0003800000 */
.L_x_2765:
[----:B------:R-:W-:Y:S01]  /*5830*/  FFMA.FTZ R125, R191, R127, R128 ;  /* 0x0000007fbf7d7223 */ /* 0x000fe20000010080 */
[----:B-----5:R-:W-:-:S03]  /*5840*/  @P4 HADD2.F32 R124, -RZ, R173.H0_H0 ;  /* 0x200000adff7c4230 */ /* 0x020fc60000004100 */
[----:B------:R-:W-:-:S04]  /*5850*/  FADD.FTZ R125, R224, -R125 ;  /* 0x8000007de07d7221 */ /* 0x000fc80000010000 */
[----:B------:R-:W-:-:S04]  /*5860*/  FMUL.FTZ R125, R10, R125 ;  /* 0x0000007d0a7d7220 */ /* 0x000fc80000410000 */
[----:B------:R-:W-:Y:S02]  /*5870*/  @P4 FADD.FTZ R125, R125, R124 ;  /* 0x0000007c7d7d4221 */ /* 0x000fe40000010000 */
.L_x_2766:
[----:B------:R-:W-:Y:S05]  /*5880*/  BSYNC B1 ;  /* 0x0000000000017941 */ /* 0x000fea0003800000 */
.L_x_2764:
        /* <DEDUP_REMOVED lines=13> */
.L_x_2768:
[----:B------:R-:W-:Y:S05]  /*5960*/  BSYNC B1 ;  /* 0x0000000000017941 */ /* 0x000fea0003800000 */
.L_x_2767:
        /* <DEDUP_REMOVED lines=8> */
.L_x_2770:
[----:B------:R-:W-:Y:S01]  /*59f0*/  FFMA.FTZ R128, R192, R127, R128 ;  /* 0x0000007fc0807223 */ /* 0x000fe20000010080 */
[----:B-----5:R-:W-:-:S03]  /*5a00*/  @P4 SHF.R.U32.HI R124, RZ, 0x10, R173 ;  /* 0x00000010ff7c4819 */ /* 0x020fc600000116ad */
[----:B------:R-:W-:Y:S02]  /*5a10*/  FADD.FTZ R125, R223, -R128 ;  /* 0x80000080df7d7221 */ /* 0x000fe40000010000 */
[----:B------:R-:W-:Y:S02]  /*5a20*/  @P4 HADD2.F32 R124, -RZ, R124.H0_H0 ;  /* 0x2000007cff7c4230 */ /* 0x000fe40000004100 */
[----:B------:R-:W-:-:S04]  /*5a30*/  FMUL.FTZ R125, R10, R125 ;  /* 0x0000007d0a7d7220 */ /* 0x000fc80000410000 */
[----:B------:R-:W-:Y:S02]  /*5a40*/  @P4 FADD.FTZ R125, R125, R124 ;  /* 0x0000007c7d7d4221 */ /* 0x000fe40000010000 */
.L_x_2771:
[----:B------:R-:W-:Y:S05]  /*5a50*/  BSYNC B1 ;  /* 0x0000000000017941 */ /* 0x000fea0003800000 */
.L_x_2769:
        /* <DEDUP_REMOVED lines=15> */
.L_x_2773:
[----:B------:R-:W-:Y:S05]  /*5b50*/  BSYNC B1 ;  /* 0x0000000000017941 */ /* 0x000fea0003800000 */
.L_x_2772:
        /* <DEDUP_REMOVED lines=9> */
.L_x_2774:
        /* <DEDUP_REMOVED lines=10> */
.L_x_2776:
[----:B------:R-:W-:Y:S05]  /*5c90*/  BSYNC B1 ;  /* 0x0000000000017941 */ /* 0x000fea0003800000 */
.L_x_2775:
[----:B------:R-:W-:Y:S02]  /*5ca0*/  IADD3 R9, R9, 0x100, RZ ;  /* 0x0000010009097810 */ /* 0x000fe40007ffe0ff */
[----:B------:R-:W-:Y:S02]  /*5cb0*/  IADD3 R126, R126, 0x100, RZ ;  /* 0x000001007e7e7810 */ /* 0x000fe40007ffe0ff */
.L_x_2751:
[----:B------:R-:W-:Y:S05]  /*5cc0*/  BSYNC B0 ;  /* 0x0000000000007941 */ /* 0x000fea0003800000 */
.L_x_2750:
        /* <DEDUP_REMOVED lines=13> */
.L_x_2780:
[----:B------:R-:W-:Y:S05]  /*5da0*/  BSYNC B1 ;  /* 0x0000000000017941 */ /* 0x000fea0003800000 */
.L_x_2779:
        /* <DEDUP_REMOVED lines=10> */
.L_x_2782:
        /* <DEDUP_REMOVED lines=9> */
.L_x_2783:
[----:B------:R-:W-:Y:S05]  /*5ee0*/  BSYNC B1 ;  /* 0x0000000000017941 */ /* 0x000fea0003800000 */
.L_x_2781:
        /* <DEDUP_REMOVED lines=15> */
.L_x_2785:
[----:B------:R-:W-:Y:S05]  /*5fe0*/  BSYNC B1 ;  /* 0x0000000000017941 */ /* 0x000fea0003800000 */
.L_x_2784:
        /* <DEDUP_REMOVED lines=8> */
.L_x_2787:
[----:B------:R-:W-:Y:S01]  /*6070*/  FFMA.FTZ R124, R200, R127, R128 ;  /* 0x0000007fc87c7223 */ /* 0x000fe20000010080 */
[----:B-----5:R-:W-:-:S03]  /*6080*/  @P4 SHF.R.U64 R129, R174, 0x10, R175 ;  /* 0x00000010ae814819 */ /* 0x020fc600000012af */
[----:B------:R-:W-:Y:S02]  /*6090*/  FADD.FTZ R125, R203, -R124 ;  /* 0x8000007ccb7d7221 */ /* 0x000fe40000010000 */
[----:B------:R-:W-:Y:S02]  /*60a0*/  @P4 HADD2.F32 R124, -RZ, R129.H0_H0 ;  /* 0x20000081ff7c4230 */ /* 0x000fe40000004100 */
[----:B------:R-:W-:-:S04]  /*60b0*/  FMUL.FTZ R125, R10, R125 ;  /* 0x0000007d0a7d7220 */ /* 0x000fc80000410000 */
[----:B------:R-:W-:Y:S02]  /*60c0*/  @P4 FADD.FTZ R125, R125, R124 ;  /* 0x0000007c7d7d4221 */ /* 0x000fe40000010000 */
.L_x_2788:
[----:B------:R-:W-:Y:S05]  /*60d0*/  BSYNC B1 ;  /* 0x0000000000017941 */ /* 0x000fea0003800000 */
.L_x_2786:
        /* <DEDUP_REMOVED lines=14> */
.L_x_2790:
[----:B------:R-:W-:Y:S05]  /*61c0*/  BSYNC B1 ;  /* 0x0000000000017941 */ /* 0x000fea0003800000 */
.L_x_2789:
[----:B------:R-:W-:Y:S01]  /*61d0*/  BSSY B1, `(.L_x_2791) ;  /* 0x000000c000017945 */ /* 0x000fe20003800000 */
[----:B------:R-:W-:Y:S01]  /*61e0*/  @P5 PRMT R184, R129, 0x7610, R184 ;  /* 0x0000761081b85816 */ /* 0x000fe200000000b8 */
[----:B------:R-:W-:Y:S05]  /*61f0*/  @P2 BRA `(.L_x_2792) ;  /* 0x0000004000002947 */ /* 0x000fea0003800000 */
[----:B------:R-:W-:Y:S01]  /*6200*/  MOV R125, RZ ;  /* 0x000000ff007d7202 */ /* 0x000fe20000000f00 */
[----:B------:R-:W-:Y:S05]  /*6210*/  @!P4 BRA `(.L_x_2793) ;  /* 0x000000700000c947 */ /* 0x000fea0003800000 */
[----:B-----5:R-:W-:Y:S01]  /*6220*/  HADD2.F32 R125, -RZ, R175.H0_H0 ;  /* 0x200000afff7d7230 */ /* 0x020fe20000004100 */
[----:B------:R-:W-:Y:S05]  /*6230*/  BRA `(.L_x_2793) ;  /* 0x0000005000007947 */ /* 0x000fea0003800000 */
.L_x_2792:
[----:B------:R-:W-:Y:S01]  /*6240*/  FFMA.FTZ R125, R201, R127, R128 ;  /* 0x0000007fc97d7223 */ /* 0x000fe20000010080 */
[----:B-----5:R-:W-:-:S03]  /*6250*/  @P4 HADD2.F32 R124, -RZ, R175.H0_H0 ;  /* 0x200000afff7c4230 */ /* 0x020fc60000004100 */
[----:B------:R-:W-:-:S04]  /*6260*/  FADD.FTZ R125, R204, -R125 ;  /* 0x8000007dcc7d7221 */ /* 0x000fc80000010000 */
[----:B------:R-:W-:-:S04]  /*6270*/  FMUL.FTZ R125, R10, R125 ;  /* 0x0000007d0a7d7220 */ /* 0x000fc80000410000 */
[----:B------:R-:W-:Y:S02]  /*6280*/  @P4 FADD.FTZ R125, R125, R124 ;  /* 0x0000007c7d7d4221 */ /* 0x000fe40000010000 */
.L_x_2793:
[----:B------:R-:W-:Y:S05]  /*6290*/  BSYNC B1 ;  /* 0x0000000000017941 */ /* 0x000fea0003800000 */
.L_x_2791:
        /* <DEDUP_REMOVED lines=13> */
.L_x_2795:
[----:B------:R-:W-:Y:S05]  /*6370*/  BSYNC B1 ;  /* 0x0000000000017941 */ /* 0x000fea0003800000 */
.L_x_2794:
        /* <DEDUP_REMOVED lines=8> */
.L_x_2797:
[----:B------:R-:W-:Y:S01]  /*6400*/  FFMA.FTZ R128, R206, R127, R128 ;  /* 0x0000007fce807223 */ /* 0x000fe20000010080 */
[----:B-----5:R-:W-:-:S03]  /*6410*/  @P4 SHF.R.U32.HI R124, RZ, 0x10, R175 ;  /* 0x00000010ff7c4819 */ /* 0x020fc600000116af */
[----:B------:R-:W-:Y:S02]  /*6420*/  FADD.FTZ R125, R205, -R128 ;  /* 0x80000080cd7d7221 */ /* 0x000fe40000010000 */
[----:B------:R-:W-:Y:S02]  /*6430*/  @P4 HADD2.F32 R124, -RZ, R124.H0_H0 ;  /* 0x2000007cff7c4230 */ /* 0x000fe40000004100 */
[----:B------:R-:W-:-:S04]  /*6440*/  FMUL.FTZ R125, R10, R125 ;  /* 0x0000007d0a7d7220 */ /* 0x000fc80000410000 */
[----:B------:R-:W-:Y:S02]  /*6450*/  @P4 FADD.FTZ R125, R125, R124 ;  /* 0x0000007c7d7d4221 */ /* 0x000fe40000010000 */
.L_x_2798:
[----:B------:R-:W-:Y:S05]  /*6460*/  BSYNC B1 ;  /* 0x0000000000017941 */ /* 0x000fea0003800000 */
.L_x_2796:
        /* <DEDUP_REMOVED lines=15> */
.L_x_2800:
[----:B------:R-:W-:Y:S05]  /*6560*/  BSYNC B1 ;  /* 0x0000000000017941 */ /* 0x000fea0003800000 */
.L_x_2799:
        /* <DEDUP_REMOVED lines=9> */
.L_x_2801:
        /* <DEDUP_REMOVED lines=10> */
.L_x_2803:
[----:B------:R-:W-:Y:S05]  /*66a0*/  BSYNC B1 ;  /* 0x0000000000017941 */ /* 0x000fea0003800000 */
.L_x_2802:
[----:B------:R-:W-:Y:S02]  /*66b0*/  IADD3 R9, R9, 0x100, RZ ;  /* 0x0000010009097810 */ /* 0x000fe40007ffe0ff */
[----:B------:R-:W-:Y:S02]  /*66c0*/  IADD3 R126, R126, 0x100, RZ ;  /* 0x000001007e7e7810 */ /* 0x000fe40007ffe0ff */
.L_x_2778:
[----:B------:R-:W-:Y:S05]  /*66d0*/  BSYNC B0 ;  /* 0x0000000000007941 */ /* 0x000fea0003800000 */
.L_x_2777:
        /* <DEDUP_REMOVED lines=13> */
.L_x_2807:
[----:B------:R-:W-:Y:S05]  /*67b0*/  BSYNC B1 ;  /* 0x0000000000017941 */ /* 0x000fea0003800000 */
.L_x_2806:
        /* <DEDUP_REMOVED lines=10> */
.L_x_2809:
        /* <DEDUP_REMOVED lines=9> */
.L_x_2810:
[----:B------:R-:W-:Y:S05]  /*68f0*/  BSYNC B1 ;  /* 0x0000000000017941 */ /* 0x000fea0003800000 */
.L_x_2808:
        /* <DEDUP_REMOVED lines=15> */
.L_x_2812:
[----:B------:R-:W-:Y:S05]  /*69f0*/  BSYNC B1 ;  /* 0x0000000000017941 */ /* 0x000fea0003800000 */
.L_x_2811:
        /* <DEDUP_REMOVED lines=8> */
.L_x_2814:
[----:B------:R-:W-:Y:S01]  /*6a80*/  FFMA.FTZ R124, R208, R127, R128 ;  /* 0x0000007fd07c7223 */ /* 0x000fe20000010080 */
[----:B-----5:R-:W-:-:S03]  /*6a90*/  @P4 SHF.R.U64 R129, R176, 0x10, R177 ;  /* 0x00000010b0814819 */ /* 0x020fc600000012b1 */
[----:B------:R-:W-:Y:S02]  /*6aa0*/  FADD.FTZ R125, R211, -R124 ;  /* 0x8000007cd37d7221 */ /* 0x000fe40000010000 */
[----:B------:R-:W-:Y:S02]  /*6ab0*/  @P4 HADD2.F32 R124, -RZ, R129.H0_H0 ;  /* 0x20000081ff7c4230 */ /* 0x000fe40000004100 */
[----:B------:R-:W-:-:S04]  /*6ac0*/  FMUL.FTZ R125, R10, R125 ;  /* 0x0000007d0a7d7220 */ /* 0x000fc80000410000 */
[----:B------:R-:W-:Y:S02]  /*6ad0*/  @P4 FADD.FTZ R125, R125, R124 ;  /* 0x0000007c7d7d4221 */ /* 0x000fe40000010000 */
.L_x_2815:
[----:B------:R-:W-:Y:S05]  /*6ae0*/  BSYNC B1 ;  /* 0x0000000000017941 */ /* 0x000fea0003800000 */
.L_x_2813:
        /* <DEDUP_REMOVED lines=14> */
.L_x_2817:
[----:B------:R-:W-:Y:S05]  /*6bd0*/  BSYNC B1 ;  /* 0x0000000000017941 */ /* 0x000fea0003800000 */
.L_x_2816:
[----:B------:R-:W-:Y:S01]  /*6be0*/  BSSY B1, `(.L_x_2818) ;  /* 0x000000c000017945 */ /* 0x000fe20003800000 */
[----:B------:R-:W-:Y:S01]  /*6bf0*/  @P5 PRMT R184, R129, 0x7610, R184 ;  /* 0x0000761081b85816 */ /* 0x000fe200000000b8 */
[----:B------:R-:W-:Y:S05]  /*6c00*/  @P2 BRA `(.L_x_2819) ;  /* 0x0000004000002947 */ /* 0x000fea0003800000 */
[----:B------:R-:W-:Y:S01]  /*6c10*/  HFMA2.MMA R125, -RZ, RZ, 0, 0 ;  /* 0x00000000ff7d7435 */ /* 0x000fe200000001ff */
[----:B------:R-:W-:Y:S05]  /*6c20*/  @!P4 BRA `(.L_x_2820) ;  /* 0x000000700000c947 */ /* 0x000fea0003800000 */
[----:B-----5:R-:W-:Y:S01]  /*6c30*/  HADD2.F32 R125, -RZ, R177.H0_H0 ;  /* 0x200000b1ff7d7230 */ /* 0x020fe20000004100 */
[----:B------:R-:W-:Y:S05]  /*6c40*/  BRA `(.L_x_2820) ;  /* 0x0000005000007947 */ /* 0x000fea0003800000 */
.L_x_2819:
[----:B------:R-:W-:Y:S01]  /*6c50*/  FFMA.FTZ R125, R209, R127, R128 ;  /* 0x0000007fd17d7223 */ /* 0x000fe20000010080 */
[----:B-----5:R-:W-:-:S03]  /*6c60*/  @P4 HADD2.F32 R124, -RZ, R177.H0_H0 ;  /* 0x200000b1ff7c4230 */ /* 0x020fc60000004100 */
[----:B------:R-:W-:-:S04]  /*6c70*/  FADD.FTZ R125, R212, -R125 ;  /* 0x8000007dd47d7221 */ /* 0x000fc80000010000 */
[----:B------:R-:W-:-:S04]  /*6c80*/  FMUL.FTZ R125, R10, R125 ;  /* 0x0000007d0a7d7220 */ /* 0x000fc80000410000 */
[----:B------:R-:W-:Y:S02]  /*6c90*/  @P4 FADD.FTZ R125, R125, R124 ;  /* 0x0000007c7d7d4221 */ /* 0x000fe40000010000 */
.L_x_2820:
[----:B------:R-:W-:Y:S05]  /*6ca0*/  BSYNC B1 ;  /* 0x0000000000017941 */ /* 0x000fea0003800000 */
.L_x_2818:
        /* <DEDUP_REMOVED lines=13> */
.L_x_2822:
[----:B------:R-:W-:Y:S05]  /*6d80*/  BSYNC B1 ;  /* 0x0000000000017941 */ /* 0x000fea0003800000 */
.L_x_2821:
        /* <DEDUP_REMOVED lines=8> */
.L_x_2824:
[----:B------:R-:W-:Y:S01]  /*6e10*/  FFMA.FTZ R128, R214, R127, R128 ;  /* 0x0000007fd6807223 */ /* 0x000fe20000010080 */
[----:B-----5:R-:W-:-:S03]  /*6e20*/  @P4 SHF.R.U32.HI R124, RZ, 0x10, R177 ;  /* 0x00000010ff7c4819 */ /* 0x020fc600000116b1 */
[----:B------:R-:W-:Y:S02]  /*6e30*/  FADD.FTZ R125, R213, -R128 ;  /* 0x80000080d57d7221 */ /* 0x000fe40000010000 */
[----:B------:R-:W-:Y:S02]  /*6e40*/  @P4 HADD2.F32 R124, -RZ, R124.H0_H0 ;  /* 0x2000007cff7c4230 */ /* 0x000fe40000004100 */
[----:B------:R-:W-:-:S04]  /*6e50*/  FMUL.FTZ R125, R10, R125 ;  /* 0x0000007d0a7d7220 */ /* 0x000fc80000410000 */
[----:B------:R-:W-:Y:S02]  /*6e60*/  @P4 FADD.FTZ R125, R125, R124 ;  /* 0x0000007c7d7d4221 */ /* 0x000fe40000010000 */
.L_x_2825:
[----:B------:R-:W-:Y:S05]  /*6e70*/  BSYNC B1 ;  /* 0x0000000000017941 */ /* 0x000fea0003800000 */
.L_x_2823:
        /* <DEDUP_REMOVED lines=15> */
.L_x_2827:
[----:B------:R-:W-:Y:S05]  /*6f70*/  BSYNC B1 ;  /* 0x0000000000017941 */ /* 0x000fea0003800000 */
.L_x_2826:
        /* <DEDUP_REMOVED lines=9> */
.L_x_2828:
        /* <DEDUP_REMOVED lines=10> */
.L_x_2830:
[----:B------:R-:W-:Y:S05]  /*70b0*/  BSYNC B1 ;  /* 0x0000000000017941 */ /* 0x000fea0003800000 */
.L_x_2829:
[----:B------:R-:W-:Y:S02]  /*70c0*/  IADD3 R9, R9, 0x100, RZ ;  /* 0x0000010009097810 */ /* 0x000fe40007ffe0ff */
[----:B------:R-:W-:Y:S02]  /*70d0*/  IADD3 R126, R126, 0x100, RZ ;  /* 0x000001007e7e7810 */ /* 0x000fe40007ffe0ff */
.L_x_2805:
[----:B------:R-:W-:Y:S05]  /*70e0*/  BSYNC B0 ;  /* 0x0000000000007941 */ /* 0x000fea0003800000 */
.L_x_2804:
[----:B------:R-:W-:Y:S01]  /*70f0*/  ISETP.GE.U32.AND P4, PT, R8, 0x700, PT ;  /* 0x000007000800780c */ /* 0x000fe20003f86070 */
[----:B------:R-:W-:-:S12]  /*7100*/  BSSY B0, `(.L_x_2831) ;  /* 0x000009c000007945 */ /* 0x000fd80003800000 */
[----:B------:R-:W-:Y:S05]  /*7110*/  @!P4 BRA `(.L_x_2832) ;  /* 0x000009a00000c947 */ /* 0x000fea0003800000 */
[----:B------:R-:W-:Y:S01]  /*7120*/  ISETP.NE.AND P4, PT, R164, RZ, PT ;  /* 0x000000ffa400720c */ /* 0x000fe20003f85270 */
[----:B------:R-:W-:Y:S03]  /*7130*/  BSSY B1, `(.L_x_2833) ;  /* 0x000000a000017945 */ /* 0x000fe60003800000 */
[----:B------:R-:W-:Y:S01]  /*7140*/  FSEL R130, R130, RZ, !P4 ;  /* 0x000000ff82827208 */ /* 0x000fe20006000000 */
        /* <DEDUP_REMOVED lines=8> */
.L_x_2834:
[----:B------:R-:W-:Y:S05]  /*71d0*/  BSYNC B1 ;  /* 0x0000000000017941 */ /* 0x000fea0003800000 */
.L_x_2833:
[----:B------:R-:W-:Y:S01]  /*71e0*/  BSSY B1, `(.L_x_2835) ;  /* 0x0000013000017945 */ /* 0x000fe20003800000 */
        /* <DEDUP_REMOVED lines=9> */
.L_x_2836:
        /* <DEDUP_REMOVED lines=9> */
.L_x_2837:
[----:B------:R-:W-:Y:S05]  /*7310*/  BSYNC B1 ;  /* 0x0000000000017941 */ /* 0x000fea0003800000 */
.L_x_2835:
        /* <DEDUP_REMOVED lines=15> */
.L_x_2839:
[----:B------:R-:W-:Y:S05]  /*7410*/  BSYNC B1 ;  /* 0x0000000000017941 */ /* 0x000fea0003800000 */
.L_x_2838:
        /* <DEDUP_REMOVED lines=8> */
.L_x_2841:
[----:B------:R-:W-:Y:S01]  /*74a0*/  FFMA.FTZ R124, R216, R127, R130 ;  /* 0x0000007fd87c7223 */ /* 0x000fe20000010082 */
[----:B-----5:R-:W-:-:S03]  /*74b0*/  @P4 SHF.R.U64 R128, R178, 0x10, R179 ;  /* 0x00000010b2804819 */ /* 0x020fc600000012b3 */
[----:B------:R-:W-:Y:S02]  /*74c0*/  FADD.FTZ R125, R219, -R124 ;  /* 0x8000007cdb7d7221 */ /* 0x000fe40000010000 */
[----:B------:R-:W-:Y:S02]  /*74d0*/  @P4 HADD2.F32 R128, -RZ, R128.H0_H0 ;  /* 0x20000080ff804230 */ /* 0x000fe40000004100 */
[----:B------:R-:W-:-:S04]  /*74e0*/  FMUL.FTZ R125, R10, R125 ;  /* 0x0000007d0a7d7220 */ /* 0x000fc80000410000 */
[----:B------:R-:W-:Y:S02]  /*74f0*/  @P4 FADD.FTZ R125, R125, R128 ;  /* 0x000000807d7d4221 */ /* 0x000fe40000010000 */
.L_x_2842:
[----:B------:R-:W-:Y:S05]  /*7500*/  BSYNC B1 ;  /* 0x0000000000017941 */ /* 0x000fea0003800000 */
.L_x_2840:
        /* <DEDUP_REMOVED lines=14> */
.L_x_2844:
[----:B------:R-:W-:Y:S05]  /*75f0*/  BSYNC B1 ;  /* 0x0000000000017941 */ /* 0x000fea0003800000 */
.L_x_2843:
[----:B------:R-:W-:Y:S01]  /*7600*/  BSSY B1, `(.L_x_2845) ;  /* 0x000000c000017945 */ /* 0x000fe20003800000 */
[----:B------:R-:W-:Y:S01]  /*7610*/  @P5 PRMT R184, R129, 0x7610, R184 ;  /* 0x0000761081b85816 */ /* 0x000fe200000000b8 */
[----:B------:R-:W-:Y:S05]  /*7620*/  @P2 BRA `(.L_x_2846) ;  /* 0x0000004000002947 */ /* 0x000fea0003800000 */
[----:B------:R-:W-:Y:S01]  /*7630*/  IMAD.MOV.U32 R125, RZ, RZ, RZ ;  /* 0x000000ffff7d7224 */ /* 0x000fe200078e00ff */
[----:B------:R-:W-:Y:S05]  /*7640*/  @!P4 BRA `(.L_x_2847) ;  /* 0x000000700000c947 */ /* 0x000fea0003800000 */
[----:B-----5:R-:W-:Y:S01]  /*7650*/  HADD2.F32 R125, -RZ, R179.H0_H0 ;  /* 0x200000b3ff7d7230 */ /* 0x020fe20000004100 */
[----:B------:R-:W-:Y:S05]  /*7660*/  BRA `(.L_x_2847) ;  /* 0x0000005000007947 */ /* 0x000fea0003800000 */
.L_x_2846:
[----:B------:R-:W-:Y:S01]  /*7670*/  FFMA.FTZ R125, R217, R127, R130 ;  /* 0x0000007fd97d7223 */ /* 0x000fe20000010082 */
[----:B-----5:R-:W-:-:S03]  /*7680*/  @P4 HADD2.F32 R124, -RZ, R179.H0_H0 ;  /* 0x200000b3ff7c4230 */ /* 0x020fc60000004100 */
[----:B------:R-:W-:-:S04]  /*7690*/  FADD.FTZ R125, R220, -R125 ;  /* 0x8000007ddc7d7221 */ /* 0x000fc80000010000 */
[----:B------:R-:W-:-:S04]  /*76a0*/  FMUL.FTZ R125, R10, R125 ;  /* 0x0000007d0a7d7220 */ /* 0x000fc80000410000 */
[----:B------:R-:W-:Y:S02]  /*76b0*/  @P4 FADD.FTZ R125, R125, R124 ;  /* 0x0000007c7d7d4221 */ /* 0x000fe40000010000 */
.L_x_2847:
[----:B------:R-:W-:Y:S05]  /*76c0*/  BSYNC B1 ;  /* 0x0000000000017941 */ /* 0x000fea0003800000 */
.L_x_2845:
        /* <DEDUP_REMOVED lines=13> */
.L_x_2849:
[----:B------:R-:W-:Y:S05]  /*77a0*/  BSYNC B1 ;  /* 0x0000000000017941 */ /* 0x000fea0003800000 */
.L_x_2848:
        /* <DEDUP_REMOVED lines=8> */
.L_x_2851:
[----:B------:R-:W-:Y:S01]  /*7830*/  FFMA.FTZ R130, R222, R127, R130 ;  /* 0x0000007fde827223 */ /* 0x000fe20000010082 */
[----:B-----5:R-:W-:-:S03]  /*7840*/  @P4 SHF.R.U32.HI R124, RZ, 0x10, R179 ;  /* 0x00000010ff7c4819 */ /* 0x020fc600000116b3 */
[----:B------:R-:W-:-:S04]  /*7850*/  FADD.FTZ R125, R221, -R130 ;  /* 0x80000082dd7d7221 */ /* 0x000fc80000010000 */
[----:B------:R-:W-:Y:S01]  /*7860*/  FMUL.FTZ R10, R10, R125 ;  /* 0x0000007d0a0a7220 */ /* 0x000fe20000410000 */
[----:B------:R-:W-:-:S05]  /*7870*/  @P4 HADD2.F32 R125, -RZ, R124.H0_H0 ;  /* 0x2000007cff7d4230 */ /* 0x000fca0000004100 */
[----:B------:R-:W-:Y:S02]  /*7880*/  @P4 FADD.FTZ R10, R10, R125 ;  /* 0x0000007d0a0a4221 */ /* 0x000fe40000010000 */
.L_x_2852:
[----:B------:R-:W-:Y:S05]  /*7890*/  BSYNC B1 ;  /* 0x0000000000017941 */ /* 0x000fea0003800000 */
.L_x_2850:
[----:B------:R-:W-:Y:S01]  /*78a0*/  @P5 F2FP.PACK_AB R124, RZ, R10 ;  /* 0x0000000aff7c523e */ /* 0x000fe200000000ff */
[----:B------:R-:W-:Y:S03]  /*78b0*/  BSSY B1, `(.L_x_2853) ;  /* 0x000000e000017945 */ /* 0x000fe60003800000 */
[----:B------:R-:W-:Y:S01]  /*78c0*/  @P5 PRMT R189, R124, 0x7610, R189 ;  /* 0x000076107cbd5816 */ /* 0x000fe200000000bd */
[----:B------:R-:W-:Y:S05]  /*78d0*/  @!P3 BRA `(.L_x_2854) ;  /* 0x000000b00000b947 */ /* 0x000fea0003800000 */
[----:B-----5:R-:W-:Y:S01]  /*78e0*/  LOP3.LUT P2, RZ, R0, 0xff000000, RZ, 0xc0, !PT ;  /* 0xff00000000ff7812 */ /* 0x020fe2000784c0ff */
[----:B------:R-:W-:Y:S02]  /*78f0*/  FMUL.FTZ R10, R10, c[0x0][0x1ec] ;  /* 0x00007b000a0a7a20 */ /* 0x000fe40000410000 */
[----:B------:R-:W-:Y:S02]  /*7900*/  IMAD.MOV.U32 R124, RZ, RZ, RZ ;  /* 0x000000ffff7c7224 */ /* 0x000fe400078e00ff */
[----:B------:R-:W-:Y:S01]  /*7910*/  FMUL.FTZ R125, R10, c[0x0][0x1e8] ;  /* 0x00007a000a7d7a20 */ /* 0x000fe20000410000 */
[----:B------:R-:W-:-:S07]  /*7920*/  MOV R10, RZ ;  /* 0x000000ff000a7202 */ /* 0x000fce0000000f00 */
[----:B------:R-:W-:Y:S01]  /*7930*/  @P2 FMUL.FTZ R10, R12, R125 ;  /* 0x0000007d0c0a2220 */ /* 0x000fe20000410000 */
[----:B------:R-:W-:-:S04]  /*7940*/  @P2 HADD2.F32 R128, -RZ, R250.H1_H1 ;  /* 0x300000faff802230 */ /* 0x000fc80000004100 */
[----:B------:R-:W-:Y:S01]  /*7950*/  F2FP.PACK_AB R10, RZ, R10 ;  /* 0x0000000aff0a723e */ /* 0x000fe200000000ff */
[----:B------:R-:W-:-:S03]  /*7960*/  @P2 FMUL.FTZ R124, R128, R125 ;  /* 0x0000007d807c2220 */ /* 0x000fc60000410000 */
[----:B------:R-:W-:Y:S01]  /*7970*/  PRMT R190, R10, 0x7610, R190 ;  /* 0x000076100abe7816 */ /* 0x000fe200000000be */
[----:B------:R-:W-:Y:S02]  /*7980*/  FADD.FTZ R123, R123, R124 ;  /* 0x0000007c7b7b7221 */ /* 0x000fe40000010000 */
.L_x_2854:
[----:B------:R-:W-:Y:S05]  /*7990*/  BSYNC B1 ;  /* 0x0000000000017941 */ /* 0x000fea0003800000 */
.L_x_2853:
        /* <DEDUP_REMOVED lines=9> */
.L_x_2855:
        /* <DEDUP_REMOVED lines=9> */
.L_x_2832:
[----:B------:R-:W-:Y:S05]  /*7ac0*/  BSYNC B0 ;  /* 0x0000000000007941 */ /* 0x000fea0003800000 */
.L_x_2831:
[----:B------:R-:W-:Y:S02]  /*7ad0*/  LOP3.LUT P2, RZ, R11, 0xff, RZ, 0xc0, !PT ;  /* 0x000000ff0bff7812 */ /* 0x000fe4000784c0ff */
[----:B------:R-:W-:Y:S02]  /*7ae0*/  IADD3 R165, R165, c[0x0][0x160], RZ ;  /* 0x00005800a5a57a10 */ /* 0x000fe40007ffe0ff */
[----:B------:R-:W-:Y:S02]  /*7af0*/  SEL R11, RZ, 0x1, P2 ;  /* 0x00000001ff0b7807 */ /* 0x000fe40001000000 */
[----:B------:R-:W-:-:S13]  /*7b00*/  ISETP.GE.AND P2, PT, R165, c[0x0][0x164], PT ;  /* 0x00005900a5007a0c */ /* 0x000fda0003f46270 */
[----:B0----5:R-:W-:Y:S01]  /*7b10*/  @P2 CALL.REL.NOINC `(.L_x_2639) ;  /* 0x0000001000002944 */ /* 0x021fe20003c00000 */
[----:B------:R-:W-:Y:S05]  /*7b20*/  BRA `(.L_x_2856) ;  /* 0xffff931000007947 */ /* 0x000fea000383ffff */
.L_x_2639:
[----:B--2---:R-:W0:Y:S01]  /*7b30*/  S2UR UR6, SR_CTAID.X ;  /* 0x00000000000679c3 */ /* 0x004e220000002500 */
        /* <DEDUP_REMOVED lines=67> */
.L_x_2667:
[----:B------:R-:W-:Y:S01]  /*7f70*/  HFMA2.MMA R131, -RZ, RZ, 0, 9.5367431640625e-07 ;  /* 0x00000010ff837435 */ /* 0x000fe200000001ff */
[----:B------:R-:W-:Y:S01]  /*7f80*/  MOV R132, R129 ;  /* 0x0000008100847202 */ /* 0x000fe20000000f00 */
[----:B------:R-:W-:Y:S01]  /*7f90*/  IMAD.MOV.U32 R130, RZ, RZ, 0x1f ;  /* 0x0000001fff827424 */ /* 0x000fe200078e00ff */
[----:B------:R-:W-:-:S02]  /*7fa0*/  MOV R127, 0xffffffff ;  /* 0xffffffff007f7802 */ /* 0x000fc40000000f00 */
[----:B------:R-:W-:Y:S02]  /*7fb0*/  MOV R124, 0x7fd0 ;  /* 0x00007fd0007c7802 */ /* 0x000fe40000000f00 */
[----:B-----5:R-:W-:Y:S05]  /*7fc0*/  CALL.REL.NOINC `($__internal_37_$__cuda_sm70_shflsync_down_p) ;  /* 0x0000046000007944 */ /* 0x020fea0003c00000 */
[----:B-1----:R-:W-:Y:S01]  /*7fd0*/  MOV R134, R127 ;  /* 0x0000007f00867202 */ /* 0x002fe20000000f00 */
[----:B0-----:R-:W-:Y:S05]  /*7fe0*/  BRA `(.L_x_2857) ;  /* 0xffffb09000007947 */ /* 0x001fea000383ffff */
.L_x_2668:
[----:B------:R-:W-:Y:S01]  /*7ff0*/  HFMA2.MMA R131, -RZ, RZ, 0, 9.5367431640625e-07 ;  /* 0x00000010ff837435 */ /* 0x000fe200000001ff */
[----:B------:R-:W-:Y:S01]  /*8000*/  IMAD.MOV.U32 R132, RZ, RZ, R128 ;  /* 0x000000ffff847224 */ /* 0x000fe200078e0080 */
[----:B------:R-:W-:Y:S01]  /*8010*/  MOV R130, 0x1f ;  /* 0x0000001f00827802 */ /* 0x000fe20000000f00 */
[----:B------:R-:W-:Y:S01]  /*8020*/  IMAD.MOV.U32 R127, RZ, RZ, -0x1 ;  /* 0xffffffffff7f7424 */ /* 0x000fe200078e00ff */
[----:B------:R-:W-:Y:S02]  /*8030*/  MOV R124, 0x8050 ;  /* 0x00008050007c7802 */ /* 0x000fe40000000f00 */
[----:B01---5:R-:W-:Y:S05]  /*8040*/  CALL.REL.NOINC `($__internal_37_$__cuda_sm70_shflsync_down_p) ;  /* 0x000003e000007944 */ /* 0x023fea0003c00000 */
[----:B------:R-:W-:Y:S01]  /*8050*/  FADD.FTZ R129, R134, R129 ;  /* 0x0000008186817221 */ /* 0x000fe20000010000 */
[----:B0-----:R-:W-:Y:S01]  /*8060*/  HFMA2.MMA R131, -RZ, RZ, 0, 4.76837158203125e-07 ;  /* 0x00000008ff837435 */ /* 0x001fe200000001ff */
[----:B-1----:R-:W-:Y:S01]  /*8070*/  FADD.FTZ R128, R128, R127 ;  /* 0x0000007f80807221 */ /* 0x002fe20000010000 */
[----:B------:R-:W-:Y:S01]  /*8080*/  MOV R130, 0x1f ;  /* 0x0000001f00827802 */ /* 0x000fe20000000f00 */
[----:B------:R-:W-:Y:S01]  /*8090*/  IMAD.MOV.U32 R127, RZ, RZ, -0x1 ;  /* 0xffffffffff7f7424 */ /* 0x000fe200078e00ff */
[----:B------:R-:W-:-:S02]  /*80a0*/  MOV R132, R129 ;  /* 0x0000008100847202 */ /* 0x000fc40000000f00 */
[----:B------:R-:W-:Y:S02]  /*80b0*/  MOV R124, 0x80d0 ;  /* 0x000080d0007c7802 */ /* 0x000fe40000000f00 */
[----:B------:R-:W-:Y:S05]  /*80c0*/  CALL.REL.NOINC `($__internal_37_$__cuda_sm70_shflsync_down_p) ;  /* 0x0000036000007944 */ /* 0x000fea0003c00000 */
[----:B0-----:R-:W-:Y:S01]  /*80d0*/  HFMA2.MMA R131, -RZ, RZ, 0, 4.76837158203125e-07 ;  /* 0x00000008ff837435 */ /* 0x001fe200000001ff */
[----:B-1----:R-:W-:Y:S01]  /*80e0*/  MOV R134, R127 ;  /* 0x0000007f00867202 */ /* 0x002fe20000000f00 */
[----:B------:R-:W-:Y:S01]  /*80f0*/  IMAD.MOV.U32 R132, RZ, RZ, R128 ;  /* 0x000000ffff847224 */ /* 0x000fe200078e0080 */
[----:B------:R-:W-:Y:S01]  /*8100*/  MOV R130, 0x1f ;  /* 0x0000001f00827802 */ /* 0x000fe20000000f00 */
[----:B------:R-:W-:Y:S01]  /*8110*/  IMAD.MOV.U32 R127, RZ, RZ, -0x1 ;  /* 0xffffffffff7f7424 */ /* 0x000fe200078e00ff */
[----:B------:R-:W-:Y:S02]  /*8120*/  MOV R124, 0x8140 ;  /* 0x00008140007c7802 */ /* 0x000fe40000000f00 */
[----:B------:R-:W-:Y:S05]  /*8130*/  CALL.REL.NOINC `($__internal_37_$__cuda_sm70_shflsync_down_p) ;  /* 0x000002f000007944 */ /* 0x000fea0003c00000 */
[----:B------:R-:W-:Y:S01]  /*8140*/  FADD.FTZ R186, R134, R129 ;  /* 0x0000008186ba7221 */ /* 0x000fe20000010000 */
[----:B0-----:R-:W-:Y:S01]  /*8150*/  HFMA2.MMA R131, -RZ, RZ, 0, 2.384185791015625e-07 ;  /* 0x00000004ff837435 */ /* 0x001fe200000001ff */
[----:B-1----:R-:W-:Y:S01]  /*8160*/  FADD.FTZ R128, R128, R127 ;  /* 0x0000007f80807221 */ /* 0x002fe20000010000 */
[----:B------:R-:W-:Y:S01]  /*8170*/  MOV R130, 0x1f ;  /* 0x0000001f00827802 */ /* 0x000fe20000000f00 */
[----:B------:R-:W-:Y:S01]  /*8180*/  IMAD.MOV.U32 R127, RZ, RZ, -0x1 ;  /* 0xffffffffff7f7424 */ /* 0x000fe200078e00ff */
[----:B------:R-:W-:-:S02]  /*8190*/  MOV R132, R186 ;  /* 0x000000ba00847202 */ /* 0x000fc40000000f00 */
[----:B------:R-:W-:Y:S02]  /*81a0*/  MOV R124, 0x81c0 ;  /* 0x000081c0007c7802 */ /* 0x000fe40000000f00 */
[----:B------:R-:W-:Y:S05]  /*81b0*/  CALL.REL.NOINC `($__internal_37_$__cuda_sm70_shflsync_down_p) ;  /* 0x0000027000007944 */ /* 0x000fea0003c00000 */
[----:B0-----:R-:W-:Y:S01]  /*81c0*/  HFMA2.MMA R131, -RZ, RZ, 0, 2.384185791015625e-07 ;  /* 0x00000004ff837435 */ /* 0x001fe200000001ff */
[----:B-1----:R-:W-:Y:S01]  /*81d0*/  MOV R129, R127 ;  /* 0x0000007f00817202 */ /* 0x002fe20000000f00 */
[----:B------:R-:W-:Y:S01]  /*81e0*/  IMAD.MOV.U32 R132, RZ, RZ, R128 ;  /* 0x000000ffff847224 */ /* 0x000fe200078e0080 */
[----:B------:R-:W-:Y:S01]  /*81f0*/  MOV R130, 0x1f ;  /* 0x0000001f00827802 */ /* 0x000fe20000000f00 */
[----:B------:R-:W-:Y:S01]  /*8200*/  IMAD.MOV.U32 R127, RZ, RZ, -0x1 ;  /* 0xffffffffff7f7424 */ /* 0x000fe200078e00ff */
[----:B------:R-:W-:Y:S02]  /*8210*/  MOV R124, 0x8230 ;  /* 0x00008230007c7802 */ /* 0x000fe40000000f00 */
[----:B------:R-:W-:Y:S05]  /*8220*/  CALL.REL.NOINC `($__internal_37_$__cuda_sm70_shflsync_down_p) ;  /* 0x0000020000007944 */ /* 0x000fea0003c00000 */
[----:B------:R-:W-:Y:S01]  /*8230*/  FADD.FTZ R186, R129, R186 ;  /* 0x000000ba81ba7221 */ /* 0x000fe20000010000 */
[----:B0-----:R-:W-:Y:S01]  /*8240*/  HFMA2.MMA R131, -RZ, RZ, 0, 1.1920928955078125e-07 ;  /* 0x00000002ff837435 */ /* 0x001fe200000001ff */
[----:B-1----:R-:W-:Y:S01]  /*8250*/  FADD.FTZ R128, R128, R127 ;  /* 0x0000007f80807221 */ /* 0x002fe20000010000 */
[----:B------:R-:W-:Y:S01]  /*8260*/  MOV R130, 0x1f ;  /* 0x0000001f00827802 */ /* 0x000fe20000000f00 */
[----:B------:R-:W-:Y:S01]  /*8270*/  IMAD.MOV.U32 R127, RZ, RZ, -0x1 ;  /* 0xffffffffff7f7424 */ /* 0x000fe200078e00ff */
[----:B------:R-:W-:-:S02]  /*8280*/  MOV R132, R186 ;  /* 0x000000ba00847202 */ /* 0x000fc40000000f00 */
[----:B------:R-:W-:Y:S02]  /*8290*/  MOV R124, 0x82b0 ;  /* 0x000082b0007c7802 */ /* 0x000fe40000000f00 */
[----:B------:R-:W-:Y:S05]  /*82a0*/  CALL.REL.NOINC `($__internal_37_$__cuda_sm70_shflsync_down_p) ;  /* 0x0000018000007944 */ /* 0x000fea0003c00000 */
[----:B0-----:R-:W-:Y:S01]  /*82b0*/  HFMA2.MMA R131, -RZ, RZ, 0, 1.1920928955078125e-07 ;  /* 0x00000002ff837435 */ /* 0x001fe200000001ff */
[----:B-1----:R-:W-:Y:S01]  /*82c0*/  MOV R129, R127 ;  /* 0x0000007f00817202 */ /* 0x002fe20000000f00 */
[----:B------:R-:W-:Y:S01]  /*82d0*/  IMAD.MOV.U32 R132, RZ, RZ, R128 ;  /* 0x000000ffff847224 */ /* 0x000fe200078e0080 */
[----:B------:R-:W-:Y:S01]  /*82e0*/  MOV R130, 0x1f ;  /* 0x0000001f00827802 */ /* 0x000fe20000000f00 */
[----:B------:R-:W-:Y:S01]  /*82f0*/  IMAD.MOV.U32 R127, RZ, RZ, -0x1 ;  /* 0xffffffffff7f7424 */ /* 0x000fe200078e00ff */
[----:B------:R-:W-:Y:S02]  /*8300*/  MOV R124, 0x8320 ;  /* 0x00008320007c7802 */ /* 0x000fe40000000f00 */
[----:B------:R-:W-:Y:S05]  /*8310*/  CALL.REL.NOINC `($__internal_37_$__cuda_sm70_shflsync_down_p) ;  /* 0x0000011000007944 */ /* 0x000fea0003c00000 */
[----:B------:R-:W-:Y:S01]  /*8320*/  FADD.FTZ R186, R129, R186 ;  /* 0x000000ba81ba7221 */ /* 0x000fe20000010000 */
[----:B0-----:R-:W-:Y:S01]  /*8330*/  HFMA2.MMA R131, -RZ, RZ, 0, 5.9604644775390625e-08 ;  /* 0x00000001ff837435 */ /* 0x001fe200000001ff */
[----:B-1----:R-:W-:Y:S01]  /*8340*/  FADD.FTZ R187, R128, R127 ;  /* 0x0000007f80bb7221 */ /* 0x002fe20000010000 */
[----:B------:R-:W-:Y:S01]  /*8350*/  MOV R130, 0x1f ;  /* 0x0000001f00827802 */ /* 0x000fe20000000f00 */
[----:B------:R-:W-:Y:S01]  /*8360*/  IMAD.MOV.U32 R127, RZ, RZ, -0x1 ;  /* 0xffffffffff7f7424 */ /* 0x000fe200078e00ff */
[----:B------:R-:W-:-:S02]  /*8370*/  MOV R132, R186 ;  /* 0x000000ba00847202 */ /* 0x000fc40000000f00 */
[----:B------:R-:W-:Y:S02]  /*8380*/  MOV R124, 0x83a0 ;  /* 0x000083a0007c7802 */ /* 0x000fe40000000f00 */
[----:B------:R-:W-:Y:S05]  /*8390*/  CALL.REL.NOINC `($__internal_37_$__cuda_sm70_shflsync_down_p) ;  /* 0x0000009000007944 */ /* 0x000fea0003c00000 */
[----:B0-----:R-:W-:Y:S01]  /*83a0*/  HFMA2.MMA R131, -RZ, RZ, 0, 5.9604644775390625e-08 ;  /* 0x00000001ff837435 */ /* 0x001fe200000001ff */
[----:B-1----:R-:W-:Y:S01]  /*83b0*/  MOV R129, R127 ;  /* 0x0000007f00817202 */ /* 0x002fe20000000f00 */
[----:B------:R-:W-:Y:S01]  /*83c0*/  IMAD.MOV.U32 R132, RZ, RZ, R187 ;  /* 0x000000ffff847224 */ /* 0x000fe200078e00bb */
[----:B------:R-:W-:Y:S01]  /*83d0*/  MOV R130, 0x1f ;  /* 0x0000001f00827802 */ /* 0x000fe20000000f00 */
[----:B------:R-:W-:Y:S01]  /*83e0*/  IMAD.MOV.U32 R127, RZ, RZ, -0x1 ;  /* 0xffffffffff7f7424 */ /* 0x000fe200078e00ff */
[----:B------:R-:W-:Y:S02]  /*83f0*/  MOV R124, 0x8410 ;  /* 0x00008410007c7802 */ /* 0x000fe40000000f00 */
[----:B------:R-:W-:Y:S05]  /*8400*/  CALL.REL.NOINC `($__internal_37_$__cuda_sm70_shflsync_down_p) ;  /* 0x0000002000007944 */ /* 0x000fea0003c00000 */
[----:B-1----:R-:W-:Y:S01]  /*8410*/  MOV R128, R127 ;  /* 0x0000007f00807202 */ /* 0x002fe20000000f00 */
[----:B0-----:R-:W-:Y:S05]  /*8420*/  BRA `(.L_x_2858) ;  /* 0xffffad7000007947 */ /* 0x001fea000383ffff */
        .weak           $__internal_37_$__cuda_sm70_shflsync_down_p
        .type           $__internal_37_$__cuda_sm70_shflsync_down_p,@function
        .size           $__internal_37_$__cuda_sm70_shflsync_down_p,(.L_x_12913 - $__internal_37_$__cuda_sm70_shflsync_down_p)
$__internal_37_$__cuda_sm70_shflsync_down_p:
[----:B------:R-:W-:Y:S01]  /*8430*/  HFMA2.MMA R125, -RZ, RZ, 0, 0 ;  /* 0x00000000ff7d7435 */ /* 0x000fe200000001ff */
[----:B------:R-:W-:Y:S04]  /*8440*/  WARPSYNC R127 ;  /* 0x0000007f00007348 */ /* 0x000fe80003800000 */
[----:B------:R0:W1:Y:S01]  /*8450*/  SHFL.DOWN PT, R127, R132, R131, R130 ;  /* 0x08000083847f7389 */ /* 0x00006200000e0082 */
[----:B------:R-:W-:Y:S05]  /*8460*/  RET.REL.NODEC R124 `(_ZN10layer_norm13ln_bwd_kernelINS_13Kernel_traitsI6__halfS2_S2_S2_fjLj7168ELj1ELj1ELj8ELj8ENS_18Kernel_traits_baseILj7168ES2_S2_S2_S2_fjLj256EEEEELb1ELb1ELb1ELb0EEEvNS_9BwdParamsE) ;  /* 0xffff7b907c007950 */ /* 0x000fea0003c3ffff */
.L_x_2859:
        /* <DEDUP_REMOVED lines=9> */
.L_x_12913:


//--------------------- .text._ZN10layer_norm22ln_bwd_finalize_kernelINS_22Kernel_traits_finalizeILj7168E6__halfS2_S2_S2_fjLb1ELj1024ELj4ENS_18Kernel_traits_baseILj7168ES2_S2_S2_S2_fjLj1024EEEEELb1ELb1EEEvNS_9BwdParamsE --------------------------
	.section	.text._ZN10layer_norm22ln_bwd_finalize_kernelINS_22Kernel_traits_finalizeILj7168E6__halfS2_S2_S2_fjLb1ELj1024ELj4ENS_18Kernel_traits_baseILj7168ES2_S2_S2_S2_fjLj1024EEEEELb1ELb1EEEvNS_9BwdParamsE,"ax",@progbits
	.sectioninfo	@"SHI_REGISTERS=32"
	.align	128
        .global         _ZN10layer_norm22ln_bwd_finalize_kernelINS_22Kernel_traits_finalizeILj7168E6__halfS2_S2_S2_fjLb1ELj1024ELj4ENS_18Kernel_traits_baseILj7168ES2_S2_S2_S2_fjLj1024EEEEELb1ELb1EEEvNS_9BwdParamsE
        .type           _ZN10layer_norm22ln_bwd_finalize_kernelINS_22Kernel_traits_finalizeILj7168E6__halfS2_S2_S2_fjLb1ELj1024ELj4ENS_18Kernel_traits_baseILj7168ES2_S2_S2_S2_fjLj1024EEEEELb1ELb1EEEvNS_9BwdParamsE,@function
        .size           _ZN10layer_norm22ln_bwd_finalize_kernelINS_22Kernel_traits_finalizeILj7168E6__halfS2_S2_S2_fjLb1ELj1024ELj4ENS_18Kernel_traits_baseILj7168ES2_S2_S2_S2_fjLj1024EEEEELb1ELb1EEEvNS_9BwdParamsE,(.L_x_12914 - _ZN10layer_norm22ln_bwd_finalize_kernelINS_22Kernel_traits_finalizeILj7168E6__halfS2_S2_S2_fjLb1ELj1024ELj4ENS_18Kernel_traits_baseILj7168ES2_S2_S2_S2_fjLj1024EEEEELb1ELb1EEEvNS_9BwdParamsE)
        .other          _ZN10layer_norm22ln_bwd_finalize_kernelINS_22Kernel_traits_finalizeILj7168E6__halfS2_S2_S2_fjLb1ELj1024ELj4ENS_18Kernel_traits_baseILj7168ES2_S2_S2_S2_fjLj1024EEEEELb1ELb1EEEvNS_9BwdParamsE,@"STO_CUDA_ENTRY STV_DEFAULT"
_ZN10layer_norm22ln_bwd_finalize_kernelINS_22Kernel_traits_finalizeILj7168E6__halfS2_S2_S2_fjLb1ELj1024ELj4ENS_18Kernel_traits_baseILj7168ES2_S2_S2_S2_fjLj1024EEEEELb1ELb1EEEvNS_9BwdParamsE:
.text._ZN10layer_norm22ln_bwd_finalize_kernelINS_22Kernel_traits_finalizeILj7168E6__halfS2_S2_S2_fjLb1ELj1024ELj4ENS_18Kernel_traits_baseILj7168ES2_S2_S2_S2_fjLj1024EEEEELb1ELb1EEEvNS_9BwdParamsE:
        /* <DEDUP_REMOVED lines=19> */
.L_x_2872:
        /* <DEDUP_REMOVED lines=32> */
.L_x_2864:
        /* <DEDUP_REMOVED lines=47> */
.L_x_2863:
[----:B------:R-:W-:Y:S05]  /*0620*/  BSYNC B1 ;  /* 0x0000000000017941 */ /* 0x000fea0003800000 */
.L_x_2862:
        /* <DEDUP_REMOVED lines=29> */
.L_x_2866:
[----:B------:R-:W-:Y:S05]  /*0800*/  BSYNC B1 ;  /* 0x0000000000017941 */ /* 0x000fea0003800000 */
.L_x_2865:
        /* <DEDUP_REMOVED lines=13> */
.L_x_2861:
[----:B------:R-:W-:Y:S05]  /*08e0*/  BSYNC B0 ;  /* 0x0000000000007941 */ /* 0x000fea0003800000 */
.L_x_2860:
        /* <DEDUP_REMOVED lines=12> */
.L_x_2873:
        /* <DEDUP_REMOVED lines=27> */
.L_x_2874:
        /* <DEDUP_REMOVED lines=9> */
.L_x_2867:
        /* <DEDUP_REMOVED lines=19> */
.L_x_2871:
[----:B------:R-:W-:Y:S05]  /*0d20*/  BSYNC B0 ;  /* 0x0000000000007941 */ /* 0x000fea0003800000 */
.L_x_2870:
[C---:B------:R-:W-:Y:S02]  /*0d30*/  ISETP.GT.U32.AND P1, PT, R4.reuse, -0x1c01, PT ;  /* 0xffffe3ff0400780c */ /* 0x040fe40003f24070 */
[----:B------:R-:W-:-:S02]  /*0d40*/  IADD3 R4, R4, 0x1c00, RZ ;  /* 0x00001c0004047810 */ /* 0x000fc40007ffe0ff */
[----:B------:R-:W-:-:S09]  /*0d50*/  IADD3 R5, R5, 0xe00, RZ ;  /* 0x00000e0005057810 */ /* 0x000fd20007ffe0ff */
[----:B012---:R-:W-:Y:S05]  /*0d60*/  @P1 BRA `(.L_x_2872) ;  /* 0xfffff3c000001947 */ /* 0x007fea000383ffff */
[----:B------:R-:W-:Y:S05]  /*0d70*/  EXIT ;  /* 0x000000000000794d */ /* 0x000fea0003800000 */
.L_x_2868:
[----:B------:R-:W-:Y:S01]  /*0d80*/  HFMA2.MMA R14, -RZ, RZ, 0, 1.847743988037109375e-06 ;  /* 0x0000001fff0e7435 */ /* 0x000fe200000001ff */
[----:B---3--:R-:W-:Y:S01]  /*0d90*/  IMAD.MOV.U32 R18, RZ, RZ, R10 ;  /* 0x000000ffff127224 */ /* 0x008fe200078e000a */
[----:B------:R-:W-:Y:S01]  /*0da0*/  MOV R17, 0x1 ;  /* 0x0000000100117802 */ /* 0x000fe20000000f00 */
[----:B------:R-:W-:Y:S01]  /*0db0*/  IMAD.MOV.U32 R19, RZ, RZ, -0x1 ;  /* 0xffffffffff137424 */ /* 0x000fe200078e00ff */
[----:B------:R-:W-:Y:S02]  /*0dc0*/  MOV R8, 0xde0 ;  /* 0x00000de000087802 */ /* 0x000fe40000000f00 */
[----:B012---:R-:W-:Y:S05]  /*0dd0*/  CALL.REL.NOINC `($__internal_38_$__cuda_sm70_shflsync_bfly_p) ;  /* 0x0000059000007944 */ /* 0x007fea0003c00000 */
[----:B01----:R-:W-:Y:S05]  /*0de0*/  BRA `(.L_x_2873) ;  /* 0xfffffbc000007947 */ /* 0x003fea000383ffff */
.L_x_2869:
[----:B------:R-:W-:Y:S01]  /*0df0*/  HFMA2.MMA R14, -RZ, RZ, 0, 1.847743988037109375e-06 ;  /* 0x0000001fff0e7435 */ /* 0x000fe200000001ff */
[----:B------:R-:W-:Y:S01]  /*0e00*/  MOV R17, 0x2 ;  /* 0x0000000200117802 */ /* 0x000fe20000000f00 */
[----:B------:R-:W-:Y:S01]  /*0e10*/  IMAD.MOV.U32 R19, RZ, RZ, -0x1 ;  /* 0xffffffffff137424 */ /* 0x000fe200078e00ff */
[----:B------:R-:W-:-:S03]  /*0e20*/  MOV R8, 0xe40 ;  /* 0x00000e4000087802 */ /* 0x000fc60000000f00 */
[----:B0123--:R-:W-:Y:S05]  /*0e30*/  CALL.REL.NOINC `($__internal_38_$__cuda_sm70_shflsync_bfly_p) ;  /* 0x0000053000007944 */ /* 0x00ffea0003c00000 */
[----:B01----:R-:W-:Y:S01]  /*0e40*/  FADD.FTZ R18, R18, R14 ;  /* 0x0000000e12127221 */ /* 0x003fe20000010000 */
[----:B------:R-:W-:Y:S01]  /*0e50*/  HFMA2.MMA R14, -RZ, RZ, 0, 1.847743988037109375e-06 ;  /* 0x0000001fff0e7435 */ /* 0x000fe200000001ff */
[----:B------:R-:W-:Y:S01]  /*0e60*/  MOV R17, 0x4 ;  /* 0x0000000400117802 */ /* 0x000fe20000000f00 */
[----:B------:R-:W-:Y:S01]  /*0e70*/  IMAD.MOV.U32 R19, RZ, RZ, -0x1 ;  /* 0xffffffffff137424 */ /* 0x000fe200078e00ff */
[----:B------:R-:W-:-:S03]  /*0e80*/  MOV R8, 0xea0 ;  /* 0x00000ea000087802 */ /* 0x000fc60000000f00 */
[----:B------:R-:W-:Y:S05]  /*0e90*/  CALL.REL.NOINC `($__internal_38_$__cuda_sm70_shflsync_bfly_p) ;  /* 0x000004d000007944 */ /* 0x000fea0003c00000 */
[----:B01----:R-:W-:Y:S01]  /*0ea0*/  FADD.FTZ R18, R18, R14 ;  /* 0x0000000e12127221 */ /* 0x003fe20000010000 */
[----:B------:R-:W-:Y:S01]  /*0eb0*/  HFMA2.MMA R14, -RZ, RZ, 0, 1.847743988037109375e-06 ;  /* 0x0000001fff0e7435 */ /* 0x000fe200000001ff */
[----:B------:R-:W-:Y:S01]  /*0ec0*/  MOV R17, 0x8 ;  /* 0x0000000800117802 */ /* 0x000fe20000000f00 */
[----:B------:R-:W-:Y:S01]  /*0ed0*/  IMAD.MOV.U32 R19, RZ, RZ, -0x1 ;  /* 0xffffffffff137424 */ /* 0x000fe200078e00ff */
[----:B------:R-:W-:-:S03]  /*0ee0*/  MOV R8, 0xf00 ;  /* 0x00000f0000087802 */ /* 0x000fc60000000f00 */
[----:B------:R-:W-:Y:S05]  /*0ef0*/  CALL.REL.NOINC `($__internal_38_$__cuda_sm70_shflsync_bfly_p) ;  /* 0x0000047000007944 */ /* 0x000fea0003c00000 */
[----:B-1----:R-:W-:Y:S01]  /*0f00*/  FADD.FTZ R10, R18, R14 ;  /* 0x0000000e120a7221 */ /* 0x002fe20000010000 */
[----:B------:R-:W-:Y:S01]  /*0f10*/  HFMA2.MMA R14, -RZ, RZ, 0, 1.847743988037109375e-06 ;  /* 0x0000001fff0e7435 */ /* 0x000fe200000001ff */
[----:B0-----:R-:W-:Y:S01]  /*0f20*/  MOV R17, 0x10 ;  /* 0x0000001000117802 */ /* 0x001fe20000000f00 */
[----:B------:R-:W-:Y:S01]  /*0f30*/  IMAD.MOV.U32 R19, RZ, RZ, -0x1 ;  /* 0xffffffffff137424 */ /* 0x000fe200078e00ff */
[----:B------:R-:W-:-:S02]  /*0f40*/  MOV R8, 0xf70 ;  /* 0x00000f7000087802 */ /* 0x000fc40000000f00 */
[----:B------:R-:W-:Y:S02]  /*0f50*/  MOV R18, R10 ;  /* 0x0000000a00127202 */ /* 0x000fe40000000f00 */
[----:B------:R-:W-:Y:S05]  /*0f60*/  CALL.REL.NOINC `($__internal_38_$__cuda_sm70_shflsync_bfly_p) ;  /* 0x0000040000007944 */ /* 0x000fea0003c00000 */
[----:B0-----:R-:W-:Y:S01]  /*0f70*/  HFMA2.MMA R17, -RZ, RZ, 0, 5.9604644775390625e-08 ;  /* 0x00000001ff117435 */ /* 0x001fe200000001ff */
[----:B-1----:R-:W-:Y:S01]  /*0f80*/  MOV R13, R14 ;  /* 0x0000000e000d7202 */ /* 0x002fe20000000f00 */
[----:B------:R-:W-:Y:S01]  /*0f90*/  IMAD.MOV.U32 R18, RZ, RZ, R15 ;  /* 0x000000ffff127224 */ /* 0x000fe200078e000f */
[----:B------:R-:W-:Y:S01]  /*0fa0*/  MOV R14, 0x1f ;  /* 0x0000001f000e7802 */ /* 0x000fe20000000f00 */
[----:B------:R-:W-:Y:S01]  /*0fb0*/  IMAD.MOV.U32 R19, RZ, RZ, -0x1 ;  /* 0xffffffffff137424 */ /* 0x000fe200078e00ff */
[----:B------:R-:W-:Y:S02]  /*0fc0*/  MOV R8, 0xfe0 ;  /* 0x00000fe000087802 */ /* 0x000fe40000000f00 */
[----:B------:R-:W-:Y:S05]  /*0fd0*/  CALL.REL.NOINC `($__internal_38_$__cuda_sm70_shflsync_bfly_p) ;  /* 0x0000039000007944 */ /* 0x000fea0003c00000 */
[----:B0-----:R-:W-:Y:S01]  /*0fe0*/  HFMA2.MMA R17, -RZ, RZ, 0, 1.1920928955078125e-07 ;  /* 0x00000002ff117435 */ /* 0x001fe200000001ff */
[----:B-1----:R-:W-:Y:S01]  /*0ff0*/  FADD.FTZ R18, R15, R14 ;  /* 0x0000000e0f127221 */ /* 0x002fe20000010000 */
[----:B------:R-:W-:Y:S01]  /*1000*/  MOV R14, 0x1f ;  /* 0x0000001f000e7802 */ /* 0x000fe20000000f00 */
[----:B------:R-:W-:Y:S01]  /*1010*/  IMAD.MOV.U32 R19, RZ, RZ, -0x1 ;  /* 0xffffffffff137424 */ /* 0x000fe200078e00ff */
[----:B------:R-:W-:Y:S02]  /*1020*/  MOV R8, 0x1040 ;  /* 0x0000104000087802 */ /* 0x000fe40000000f00 */
[----:B------:R-:W-:Y:S05]  /*1030*/  CALL.REL.NOINC `($__internal_38_$__cuda_sm70_shflsync_bfly_p) ;  /* 0x0000033000007944 */ /* 0x000fea0003c00000 */
[----:B0-----:R-:W-:Y:S01]  /*1040*/  HFMA2.MMA R17, -RZ, RZ, 0, 2.384185791015625e-07 ;  /* 0x00000004ff117435 */ /* 0x001fe200000001ff */
[----:B-1----:R-:W-:Y:S01]  /*1050*/  FADD.FTZ R18, R18, R14 ;  /* 0x0000000e12127221 */ /* 0x002fe20000010000 */
[----:B------:R-:W-:Y:S01]  /*1060*/  MOV R14, 0x1f ;  /* 0x0000001f000e7802 */ /* 0x000fe20000000f00 */
[----:B------:R-:W-:Y:S01]  /*1070*/  IMAD.MOV.U32 R19, RZ, RZ, -0x1 ;  /* 0xffffffffff137424 */ /* 0x000fe200078e00ff */
[----:B------:R-:W-:-:S02]  /*1080*/  MOV R8, 0x10a0 ;  /* 0x000010a000087802 */ /* 0x000fc40000000f00 */
[----:B------:R-:W-:Y:S05]  /*1090*/  CALL.REL.NOINC `($__internal_38_$__cuda_sm70_shflsync_bfly_p) ;  /* 0x000002d000007944 */ /* 0x000fea0003c00000 */
[----:B0-----:R-:W-:Y:S01]  /*10a0*/  HFMA2.MMA R17, -RZ, RZ, 0, 4.76837158203125e-07 ;  /* 0x00000008ff117435 */ /* 0x001fe200000001ff */
[----:B-1----:R-:W-:Y:S01]  /*10b0*/  FADD.FTZ R18, R18, R14 ;  /* 0x0000000e12127221 */ /* 0x002fe20000010000 */
[----:B------:R-:W-:Y:S01]  /*10c0*/  MOV R14, 0x1f ;  /* 0x0000001f000e7802 */ /* 0x000fe20000000f00 */
[----:B------:R-:W-:Y:S01]  /*10d0*/  IMAD.MOV.U32 R19, RZ, RZ, -0x1 ;  /* 0xffffffffff137424 */ /* 0x000fe200078e00ff */
[----:B------:R-:W-:-:S02]  /*10e0*/  MOV R8, 0x1100 ;  /* 0x0000110000087802 */ /* 0x000fc40000000f00 */
[----:B------:R-:W-:Y:S05]  /*10f0*/  CALL.REL.NOINC `($__internal_38_$__cuda_sm70_shflsync_bfly_p) ;  /* 0x0000027000007944 */ /* 0x000fea0003c00000 */
[----:B-1----:R-:W-:Y:S01]  /*1100*/  FADD.FTZ R12, R18, R14 ;  /* 0x0000000e120c7221 */ /* 0x002fe20000010000 */
[----:B0-----:R-:W-:Y:S01]  /*1110*/  HFMA2.MMA R17, -RZ, RZ, 0, 9.5367431640625e-07 ;  /* 0x00000010ff117435 */ /* 0x001fe200000001ff */
[----:B------:R-:W-:Y:S01]  /*1120*/  MOV R14, 0x1f ;  /* 0x0000001f000e7802 */ /* 0x000fe20000000f00 */
[----:B------:R-:W-:Y:S01]  /*1130*/  IMAD.MOV.U32 R19, RZ, RZ, -0x1 ;  /* 0xffffffffff137424 */ /* 0x000fe200078e00ff */
[----:B------:R-:W-:-:S02]  /*1140*/  MOV R8, 0x1170 ;  /* 0x0000117000087802 */ /* 0x000fc40000000f00 */
[----:B------:R-:W-:Y:S02]  /*1150*/  MOV R18, R12 ;  /* 0x0000000c00127202 */ /* 0x000fe40000000f00 */
[----:B------:R-:W-:Y:S05]  /*1160*/  CALL.REL.NOINC `($__internal_38_$__cuda_sm70_shflsync_bfly_p) ;  /* 0x0000020000007944 */ /* 0x000fea0003c00000 */
[----:B-1----:R-:W-:Y:S01]  /*1170*/  MOV R15, R14 ;  /* 0x0000000e000f7202 */ /* 0x002fe20000000f00 */
[----:B------:R-:W-:Y:S01]  /*1180*/  HFMA2.MMA R14, -RZ, RZ, 0, 1.847743988037109375e-06 ;  /* 0x0000001fff0e7435 */ /* 0x000fe200000001ff */
[----:B0-----:R-:W-:Y:S01]  /*1190*/  MOV R18, R11 ;  /* 0x0000000b00127202 */ /* 0x001fe20000000f00 */
[----:B------:R-:W-:Y:S01]  /*11a0*/  IMAD.MOV.U32 R17, RZ, RZ, 0x1 ;  /* 0x00000001ff117424 */ /* 0x000fe200078e00ff */
[----:B------:R-:W-:Y:S02]  /*11b0*/  MOV R19, 0xffffffff ;  /* 0xffffffff00137802 */ /* 0x000fe40000000f00 */
[----:B------:R-:W-:Y:S02]  /*11c0*/  MOV R8, 0x11e0 ;  /* 0x000011e000087802 */ /* 0x000fe40000000f00 */
[----:B------:R-:W-:Y:S05]  /*11d0*/  CALL.REL.NOINC `($__internal_38_$__cuda_sm70_shflsync_bfly_p) ;  /* 0x0000019000007944 */ /* 0x000fea0003c00000 */
[----:B0-----:R-:W-:Y:S01]  /*11e0*/  HFMA2.MMA R17, -RZ, RZ, 0, 1.1920928955078125e-07 ;  /* 0x00000002ff117435 */ /* 0x001fe200000001ff */
[----:B-1----:R-:W-:Y:S01]  /*11f0*/  FADD.FTZ R18, R11, R14 ;  /* 0x0000000e0b127221 */ /* 0x002fe20000010000 */
[----:B------:R-:W-:Y:S01]  /*1200*/  MOV R19, 0xffffffff ;  /* 0xffffffff00137802 */ /* 0x000fe20000000f00 */
[----:B------:R-:W-:Y:S01]  /*1210*/  IMAD.MOV.U32 R14, RZ, RZ, 0x1f ;  /* 0x0000001fff0e7424 */ /* 0x000fe200078e00ff */
[----:B------:R-:W-:-:S02]  /*1220*/  MOV R8, 0x1240 ;  /* 0x0000124000087802 */ /* 0x000fc40000000f00 */
        /* <DEDUP_REMOVED lines=9> */
[----:B------:R-:W-:-:S02]  /*12c0*/  MOV R14, 0x1f ;  /* 0x0000001f000e7802 */ /* 0x000fc40000000f00 */
[----:B------:R-:W-:Y:S02]  /*12d0*/  MOV R19, 0xffffffff ;  /* 0xffffffff00137802 */ /* 0x000fe40000000f00 */
[----:B------:R-:W-:Y:S02]  /*12e0*/  MOV R8, 0x1300 ;  /* 0x0000130000087802 */ /* 0x000fe40000000f00 */
[----:B------:R-:W-:Y:S05]  /*12f0*/  CALL.REL.NOINC `($__internal_38_$__cuda_sm70_shflsync_bfly_p) ;  /* 0x0000007000007944 */ /* 0x000fea0003c00000 */
[----:B01----:R-:W-:Y:S01]  /*1300*/  FADD.FTZ R18, R18, R14 ;  /* 0x0000000e12127221 */ /* 0x003fe20000010000 */
[----:B------:R-:W-:Y:S01]  /*1310*/  HFMA2.MMA R14, -RZ, RZ, 0, 1.847743988037109375e-06 ;  /* 0x0000001fff0e7435 */ /* 0x000fe200000001ff */
[----:B------:R-:W-:Y:S01]  /*1320*/  IMAD.MOV.U32 R17, RZ, RZ, 0x10 ;  /* 0x00000010ff117424 */ /* 0x000fe200078e00ff */
[----:B------:R-:W-:Y:S02]  /*1330*/  MOV R19, 0xffffffff ;  /* 0xffffffff00137802 */ /* 0x000fe40000000f00 */
[----:B------:R-:W-:Y:S02]  /*1340*/  MOV R8, 0x1360 ;  /* 0x0000136000087802 */ /* 0x000fe40000000f00 */
[----:B------:R-:W-:Y:S05]  /*1350*/  CALL.REL.NOINC `($__internal_38_$__cuda_sm70_shflsync_bfly_p) ;  /* 0x0000001000007944 */ /* 0x000fea0003c00000 */
[----:B01----:R-:W-:Y:S05]  /*1360*/  BRA `(.L_x_2874) ;  /* 0xfffff7f000007947 */ /* 0x003fea000383ffff */
        .weak           $__internal_38_$__cuda_sm70_shflsync_bfly_p
        .type           $__internal_38_$__cuda_sm70_shflsync_bfly_p,@function
        .size           $__internal_38_$__cuda_sm70_shflsync_bfly_p,(.L_x_12914 - $__internal_38_$__cuda_sm70_shflsync_bfly_p)
$__internal_38_$__cuda_sm70_shflsync_bfly_p:
[----:B------:R-:W-:Y:S01]  /*1370*/  HFMA2.MMA R9, -RZ, RZ, 0, 0 ;  /* 0x00000000ff097435 */ /* 0x000fe200000001ff */
[----:B------:R-:W-:Y:S04]  /*1380*/  WARPSYNC R19 ;  /* 0x0000001300007348 */ /* 0x000fe80003800000 */
[----:B------:R0:W1:Y:S01]  /*1390*/  SHFL.BFLY PT, R14, R18, R17, R14 ;  /* 0x0c000011120e7389 */ /* 0x00006200000e000e */
[----:B------:R-:W-:Y:S05]  /*13a0*/  RET.REL.NODEC R8 `(_ZN10layer_norm22ln_bwd_finalize_kernelINS_22Kernel_traits_finalizeILj7168E6__halfS2_S2_S2_fjLb1ELj1024ELj4ENS_18Kernel_traits_baseILj7168ES2_S2_S2_S2_fjLj1024EEEEELb1ELb1EEEvNS_9BwdParamsE) ;  /* 0xffffec5008007950 */ /* 0x000fea0003c3ffff */
.L_x_2875:
        /* <DEDUP_REMOVED lines=13> */
.L_x_12914:


//--------------------- .text._ZN10layer_norm13ln_bwd_kernelINS_13Kernel_traitsI6__halfS2_S2_S2_fjLj7168ELj1ELj1ELj8ELj8ENS_18Kernel_traits_baseILj7168ES2_S2_S2_S2_fjLj256EEEEELb1ELb1ELb1ELb1EEEvNS_9BwdParamsE --------------------------
	.section	.text._ZN10layer_norm13ln_bwd_kernelINS_13Kernel_traitsI6__halfS2_S2_S2_fjLj7168ELj1ELj1ELj8ELj8ENS_18Kernel_traits_baseILj7168ES2_S2_S2_S2_fjLj256EEEEELb1ELb1ELb1ELb1EEEvNS_9BwdParamsE,"ax",@progbits
	.sectioninfo	@"SHI_REGISTERS=255"
	.align	128
        .global         _ZN10layer_norm13ln_bwd_kernelINS_13Kernel_traitsI6__halfS2_S2_S2_fjLj7168ELj1ELj1ELj8ELj8ENS_18Kernel_traits_baseILj7168ES2_S2_S2_S2_fjLj256EEEEELb1ELb1ELb1ELb1EEEvNS_9BwdParamsE
        .type           _ZN10layer_norm13ln_bwd_kernelINS_13Kernel_traitsI6__halfS2_S2_S2_fjLj7168ELj1ELj1ELj8ELj8ENS_18Kernel_traits_baseILj7168ES2_S2_S2_S2_fjLj256EEEEELb1ELb1ELb1ELb1EEEvNS_9BwdParamsE,@function
        .size           _ZN10layer_norm13ln_bwd_kernelINS_13Kernel_traitsI6__halfS2_S2_S2_fjLj7168ELj1ELj1ELj8ELj8ENS_18Kernel_traits_baseILj7168ES2_S2_S2_S2_fjLj256EEEEELb1ELb1ELb1ELb1EEEvNS_9BwdParamsE,(.L_x_12915 - _ZN10layer_norm13ln_bwd_kernelINS_13Kernel_traitsI6__halfS2_S2_S2_fjLj7168ELj1ELj1ELj8ELj8ENS_18Kernel_traits_baseILj7168ES2_S2_S2_S2_fjLj256EEEEELb1ELb1ELb1ELb1EEEvNS_9BwdParamsE)
        .other          _ZN10layer_norm13ln_bwd_kernelINS_13Kernel_traitsI6__halfS2_S2_S2_fjLj7168ELj1ELj1ELj8ELj8ENS_18Kernel_traits_baseILj7168ES2_S2_S2_S2_fjLj256EEEEELb1ELb1ELb1ELb1EEEvNS_9BwdParamsE,@"STO_CUDA_ENTRY STV_DEFAULT"
_ZN10layer_norm13ln_bwd_kernelINS_13Kernel_traitsI6__halfS2_S2_S2_fjLj7168ELj1ELj1ELj8ELj8ENS_18Kernel_traits_baseILj7168ES2_S2_S2_S2_fjLj256EEEEELb1ELb1ELb1ELb1EEEvNS_9BwdParamsE:
.text._ZN10layer_norm13ln_bwd_kernelINS_13Kernel_traitsI6__halfS2_S2_S2_fjLj7168ELj1ELj1ELj8ELj8ENS_18Kernel_traits_baseILj7168ES2_S2_S2_S2_fjLj256EEEEELb1ELb1ELb1ELb1EEEvNS_9BwdParamsE:
[----:B------:R-:W-:Y:S02]  /*0000*/  MOV R1, c[0x0][0x28] ;  /* 0x00000a0000017a02 */ /* 0x000fe40000000f00 */
        /* <DEDUP_REMOVED lines=50> */
.L_x_2876:
[----:B------:R-:W-:-:S04]  /*0330*/  SHF.L.U32 R2, R2, 0x3, RZ ;  /* 0x0000000302027819 */ /* 0x000fc800000006ff */
[----:B------:R-:W-:-:S04]  /*0340*/  LOP3.LUT R4, R2, 0x7f8, RZ, 0xc0, !PT ;  /* 0x000007f802047812 */ /* 0x000fc800078ec0ff */
[----:B------:R-:W-:-:S04]  /*0350*/  IADD3 R2, P0, R4, c[0x0][0x1b0], RZ ;  /* 0x00006c0004027a10 */ /* 0x000fc80007f1e0ff */
[----:B------:R-:W-:-:S05]  /*0360*/  IADD3.X R3, RZ, c[0x0][0x1b4], RZ, P0, !PT ;  /* 0x00006d00ff037a10 */ /* 0x000fca00007fe4ff */
[----:B------:R0:W2:Y:S01]  /*0370*/  LDG.E.64 R8, [R2.64] ;  /* 0x0000000402087981 */ /* 0x0000a2000c1e1b00 */
[----:B------:R-:W-:-:S03]  /*0380*/  IADD3 R4, P0, R4, c[0x0][0x1c8], RZ ;  /* 0x0000720004047a10 */ /* 0x000fc60007f1e0ff */
[----:B------:R0:W3:Y:S01]  /*0390*/  LDG.E.64 R232, [R2.64+0x1000] ;  /* 0x0010000402e87981 */ /* 0x0000e2000c1e1b00 */
[----:B------:R-:W-:-:S03]  /*03a0*/  IADD3.X R5, RZ, c[0x0][0x1cc], RZ, P0, !PT ;  /* 0x00007300ff057a10 */ /* 0x000fc600007fe4ff */
[----:B------:R0:W4:Y:S04]  /*03b0*/  LDG.E.64 R228, [R2.64+0x1800] ;  /* 0x0018000402e47981 */ /* 0x000128000c1e1b00 */
[----:B------:R0:W5:Y:S04]  /*03c0*/  LDG.E.64 R224, [R2.64+0x2000] ;  /* 0x0020000402e07981 */ /* 0x000168000c1e1b00 */
[----:B------:R0:W5:Y:S04]  /*03d0*/  LDG.E.64 R220, [R2.64+0x2800] ;  /* 0x0028000402dc7981 */ /* 0x000168000c1e1b00 */
        /* <DEDUP_REMOVED lines=52> */
[----:B--2---:R-:W-:Y:S01]  /*0720*/  SHF.R.U64 R6, R8, 0x10, R9 ;  /* 0x0000001008067819 */ /* 0x004fe20000001209 */
[----:B------:R-:W-:-:S04]  /*0730*/  HADD2.F32 R2, -RZ, R8.H0_H0 ;  /* 0x20000008ff027230 */ /* 0x000fc80000004100 */
[----:B-1----:R-:W-:Y:S01]  /*0740*/  HADD2.F32 R5, -RZ, R6.H0_H0 ;  /* 0x20000006ff057230 */ /* 0x002fe20000004100 */
[----:B------:R0:W-:Y:S04]  /*0750*/  STL [R1+0x4], R2 ;  /* 0x0000040201007387 */ /* 0x0001e80000100800 */
[----:B------:R1:W-:Y:S01]  /*0760*/  STL [R1], R5 ;  /* 0x0000000501007387 */ /* 0x0003e20000100800 */
[----:B---3--:R-:W-:Y:S01]  /*0770*/  SHF.R.U64 R234, R232, 0x10, R233 ;  /* 0x00000010e8ea7819 */ /* 0x008fe200000012e9 */
[----:B------:R-:W-:Y:S01]  /*0780*/  HADD2.F32 R235, -RZ, R232.H0_H0 ;  /* 0x200000e8ffeb7230 */ /* 0x000fe20000004100 */
[----:B----4-:R-:W-:Y:S01]  /*0790*/  SHF.R.U64 R230, R228, 0x10, R229 ;  /* 0x00000010e4e67819 */ /* 0x010fe200000012e5 */
[----:B------:R-:W-:Y:S01]  /*07a0*/  HADD2.F32 R231, -RZ, R228.H0_H0 ;  /* 0x200000e4ffe77230 */ /* 0x000fe20000004100 */
[----:B-----5:R-:W-:Y:S01]  /*07b0*/  SHF.R.U64 R226, R224, 0x10, R225 ;  /* 0x00000010e0e27819 */ /* 0x020fe200000012e1 */
[----:B------:R-:W-:Y:S01]  /*07c0*/  HADD2.F32 R227, -RZ, R224.H0_H0 ;  /* 0x200000e0ffe37230 */ /* 0x000fe20000004100 */
[----:B------:R-:W-:Y:S01]  /*07d0*/  SHF.R.U64 R222, R220, 0x10, R221 ;  /* 0x00000010dcde7819 */ /* 0x000fe200000012dd */
[----:B------:R-:W-:Y:S01]  /*07e0*/  HADD2.F32 R223, -RZ, R220.H0_H0 ;  /* 0x200000dcffdf7230 */ /* 0x000fe20000004100 */
[----:B------:R-:W-:Y:S01]  /*07f0*/  SHF.R.U32.HI R251, RZ, 0x10, R9 ;  /* 0x00000010fffb7819 */ /* 0x000fe20000011609 */
[----:B------:R-:W-:Y:S01]  /*0800*/  HADD2.F32 R219, -RZ, R216.H0_H0 ;  /* 0x200000d8ffdb7230 */ /* 0x000fe20000004100 */
[----:B------:R-:W-:-:S02]  /*0810*/  SHF.R.U64 R218, R216, 0x10, R217 ;  /* 0x00000010d8da7819 */ /* 0x000fc400000012d9 */
[----:B------:R-:W-:Y:S01]  /*0820*/  SHF.R.U32.HI R232, RZ, 0x10, R233 ;  /* 0x00000010ffe87819 */ /* 0x000fe200000116e9 */
[----:B------:R-:W-:Y:S01]  /*0830*/  HADD2.F32 R202, -RZ, R198.H0_H0 ;  /* 0x200000c6ffca7230 */ /* 0x000fe20000004100 */
[----:B------:R-:W-:Y:S02]  /*0840*/  SHF.R.U64 R201, R198, 0x10, R199 ;  /* 0x00000010c6c97819 */ /* 0x000fe400000012c7 */
[----:B------:R-:W-:Y:S01]  /*0850*/  SHF.R.U32.HI R228, RZ, 0x10, R229 ;  /* 0x00000010ffe47819 */ /* 0x000fe200000116e5 */
[----:B------:R-:W-:Y:S01]  /*0860*/  HADD2.F32 R197, -RZ, R194.H0_H0 ;  /* 0x200000c2ffc57230 */ /* 0x000fe20000004100 */
[----:B------:R-:W-:Y:S02]  /*0870*/  SHF.R.U64 R196, R194, 0x10, R195 ;  /* 0x00000010c2c47819 */ /* 0x000fe400000012c3 */
[----:B------:R-:W-:Y:S01]  /*0880*/  SHF.R.U32.HI R224, RZ, 0x10, R225 ;  /* 0x00000010ffe07819 */ /* 0x000fe200000116e1 */
[----:B------:R-:W-:Y:S01]  /*0890*/  HADD2.F32 R193, -RZ, R190.H0_H0 ;  /* 0x200000beffc17230 */ /* 0x000fe20000004100 */
[----:B------:R-:W-:-:S02]  /*08a0*/  SHF.R.U64 R192, R190, 0x10, R191 ;  /* 0x00000010bec07819 */ /* 0x000fc400000012bf */
[----:B------:R-:W-:Y:S02]  /*08b0*/  SHF.R.U32.HI R220, RZ, 0x10, R221 ;  /* 0x00000010ffdc7819 */ /* 0x000fe400000116dd */
[--C-:B------:R-:W-:Y:S02]  /*08c0*/  SHF.R.U64 R249, R12, 0x10, R13.reuse ;  /* 0x000000100cf97819 */ /* 0x100fe4000000120d */
[----:B------:R-:W-:Y:S02]  /*08d0*/  SHF.R.U32.HI R247, RZ, 0x10, R13 ;  /* 0x00000010fff77819 */ /* 0x000fe4000001160d */
[----:B------:R-:W-:Y:S02]  /*08e0*/  SHF.R.U32.HI R216, RZ, 0x10, R217 ;  /* 0x00000010ffd87819 */ /* 0x000fe400000116d9 */
[--C-:B------:R-:W-:Y:S02]  /*08f0*/  SHF.R.U64 R213, R10, 0x10, R11.reuse ;  /* 0x000000100ad57819 */ /* 0x100fe4000000120b */
[----:B------:R-:W-:-:S02]  /*0900*/  SHF.R.U32.HI R211, RZ, 0x10, R11 ;  /* 0x00000010ffd37819 */ /* 0x000fc4000001160b */
[--C-:B------:R-:W-:Y:S02]  /*0910*/  SHF.R.U64 R209, R14, 0x10, R15.reuse ;  /* 0x000000100ed17819 */ /* 0x100fe4000000120f */
[----:B------:R-:W-:Y:S02]  /*0920*/  SHF.R.U32.HI R207, RZ, 0x10, R15 ;  /* 0x00000010ffcf7819 */ /* 0x000fe4000001160f */
[--C-:B------:R-:W-:Y:S02]  /*0930*/  SHF.R.U64 R205, R16, 0x10, R17.reuse ;  /* 0x0000001010cd7819 */ /* 0x100fe40000001211 */
[----:B------:R-:W-:Y:S02]  /*0940*/  SHF.R.U32.HI R203, RZ, 0x10, R17 ;  /* 0x00000010ffcb7819 */ /* 0x000fe40000011611 */
[----:B------:R-:W-:Y:S02]  /*0950*/  SHF.R.U32.HI R198, RZ, 0x10, R199 ;  /* 0x00000010ffc67819 */ /* 0x000fe400000116c7 */
[----:B------:R-:W-:-:S02]  /*0960*/  SHF.R.U32.HI R194, RZ, 0x10, R195 ;  /* 0x00000010ffc27819 */ /* 0x000fc400000116c3 */
[----:B------:R-:W-:Y:S02]  /*0970*/  SHF.R.U32.HI R190, RZ, 0x10, R191 ;  /* 0x00000010ffbe7819 */ /* 0x000fe400000116bf */
[--C-:B------:R-:W-:Y:S02]  /*0980*/  SHF.R.U64 R186, R18, 0x10, R19.reuse ;  /* 0x0000001012ba7819 */ /* 0x100fe40000001213 */
[----:B------:R-:W-:Y:S01]  /*0990*/  SHF.R.U32.HI R4, RZ, 0x10, R19 ;  /* 0x00000010ff047819 */ /* 0x000fe20000011613 */
        /* <DEDUP_REMOVED lines=45> */
[----:B-1----:R-:W-:-:S02]  /*0c70*/  HADD2.F32 R4, -RZ, R4.H0_H0 ;  /* 0x20000004ff047230 */ /* 0x002fc40000004100 */
.L_x_3056:
[----:B------:R-:W-:-:S05]  /*0c80*/  MOV R184, 0x4 ;  /* 0x0000000400b87802 */ /* 0x000fca0000000f00 */
        /* <DEDUP_REMOVED lines=9> */
[----:B------:R-:W-:Y:S02]  /*0d20*/  LEA.HI R124, R125, R124, RZ, 0x2 ;  /* 0x0000007c7d7c7211 */ /* 0x000fe400078f10ff */
[----:B------:R-:W-:Y:S01]  /*0d30*/  MOV R175, 0x8 ;  /* 0x0000000800af7802 */ /* 0x000fe20000000f00 */
        /* <DEDUP_REMOVED lines=21> */
[----:B------:R2:W5:Y:S01]  /*0e90*/  @P0 LDG.E.64 R168, [R126.64] ;  /* 0x000000047ea80981 */ /* 0x000562000c1e1b00 */
[----:B------:R-:W-:-:S02]  /*0ea0*/  MOV R7, RZ ;  /* 0x000000ff00077202 */ /* 0x000fc40000000f00 */
[----:B------:R-:W-:Y:S01]  /*0eb0*/  @P2 LEA.HI.SX32 R7, R8, R183, 0x1e ;  /* 0x000000b708072211 */ /* 0x000fe200078ff2ff */
[----:B------:R3:W5:Y:S01]  /*0ec0*/  @P0 LDG.E.64 R172, [R130.64] ;  /* 0x0000000482ac0981 */ /* 0x000762000c1e1b00 */
[C---:B------:R-:W-:Y:S02]  /*0ed0*/  @P0 IADD3 R8, R6.reuse, 0x400, RZ ;  /* 0x0000040006080810 */ /* 0x040fe40007ffe0ff */
        /* <DEDUP_REMOVED lines=27> */
[----:B------:R-:W-:-:S04]  /*1090*/  HFMA2.MMA R129, -RZ, RZ, 0, 0 ;  /* 0x00000000ff817435 */ /* 0x000fc800000001ff */
[----:B------:R0:W5:Y:S02]  /*10a0*/  LDG.E R7, [R126.64] ;  /* 0x000000047e077981 */ /* 0x000164000c1e1900 */
[----:B0-----:R-:W-:Y:S01]  /*10b0*/  MOV R127, RZ ;  /* 0x000000ff007f7202 */ /* 0x001fe20000000f00 */
[----:B------:R-:W-:Y:S05]  /*10c0*/  BRA `(.L_x_2880) ;  /* 0x000017e000007947 */ /* 0x000fea0003800000 */
.L_x_2879:
[----:B-1----:R-:W-:Y:S01]  /*10d0*/  IADD3 R7, R188, -0x1, RZ ;  /* 0xffffffffbc077810 */ /* 0x002fe20007ffe0ff */
[-C--:B------:R-:W-:Y:S01]  /*10e0*/  IMAD.WIDE.U32 R24, R6, R175.reuse, c[0x0][0x188] ;  /* 0x0000620006187625 */ /* 0x080fe200078e00af */
[----:B-----5:R-:W-:Y:S01]  /*10f0*/  ISETP.GE.AND P0, PT, R174, 0x1, PT ;  /* 0x00000001ae00780c */ /* 0x020fe20003f06270 */
[----:B------:R-:W2:Y:S02]  /*1100*/  LDL R154, [R1] ;  /* 0x00000000019a7983 */ /* 0x000ea40000100800 */
[----:B------:R-:W-:Y:S01]  /*1110*/  IMAD R7, R7, c[0x0][0x168], RZ ;  /* 0x00005a0007077a24 */ /* 0x000fe200078e02ff */
[C---:B------:R-:W-:Y:S01]  /*1120*/  IADD3 R139, R6.reuse, 0x400, RZ ;  /* 0x00000400068b7810 */ /* 0x040fe20007ffe0ff */
[-C--:B------:R-:W-:Y:S01]  /*1130*/  IMAD.WIDE.U32 R26, R189, R175.reuse, c[0x0][0x188] ;  /* 0x00006200bd1a7625 */ /* 0x080fe200078e00af */
[----:B------:R-:W-:Y:S01]  /*1140*/  IADD3 R141, R6, 0x600, RZ ;  /* 0x00000600068d7810 */ /* 0x000fe20007ffe0ff */
        /* <DEDUP_REMOVED lines=12> */
[----:B------:R-:W-:Y:S01]  /*1210*/  IMAD.WIDE.U32 R22, R8, R175, c[0x0][0x208] ;  /* 0x0000820008167625 */ /* 0x000fe200078e00af */
[----:B------:R-:W2:Y:S02]  /*1220*/  LDG.E.64 R28, [R28.64] ;  /* 0x000000041c1c7981 */ /* 0x000ea4000c1e1b00 */
[----:B------:R-:W-:-:S02]  /*1230*/  @P0 SHF.R.S32.HI R38, RZ, 0x1f, R7 ;  /* 0x0000001fff260819 */ /* 0x000fc40000011407 */
[----:B------:R-:W-:Y:S01]  /*1240*/  IADD3 R14, R8, 0x600, RZ ;  /* 0x00000600080e7810 */ /* 0x000fe20007ffe0ff */
[----:B------:R-:W-:Y:S01]  /*1250*/  IMAD.WIDE.U32 R10, R10, R175, c[0x0][0x208] ;  /* 0x000082000a0a7625 */ /* 0x000fe200078e00af */
[----:B------:R-:W-:Y:S01]  /*1260*/  @P0 LEA.HI R38, R38, R7, RZ, 0x2 ;  /* 0x0000000726260211 */ /* 0x000fe200078f10ff */
[----:B------:R-:W-:Y:S01]  /*1270*/  HFMA2.MMA R7, -RZ, RZ, 0, 0 ;  /* 0x00000000ff077435 */ /* 0x000fe200000001ff */
[C---:B------:R-:W-:Y:S01]  /*1280*/  IADD3 R18, R8.reuse, 0x200, RZ ;  /* 0x0000020008127810 */ /* 0x040fe20007ffe0ff */
[----:B------:R-:W2:Y:S01]  /*1290*/  LDG.E.64 R22, [R22.64] ;  /* 0x0000000416167981 */ /* 0x000ea2000c1e1b00 */
[C---:B------:R-:W-:Y:S02]  /*12a0*/  IADD3 R20, R8.reuse, 0x100, RZ ;  /* 0x0000010008147810 */ /* 0x040fe40007ffe0ff */
[----:B------:R-:W-:Y:S01]  /*12b0*/  IADD3 R12, R8, 0x500, RZ ;  /* 0x00000500080c7810 */ /* 0x000fe20007ffe0ff */
[----:B------:R-:W-:Y:S01]  /*12c0*/  IMAD.WIDE.U32 R14, R14, R175, c[0x0][0x208] ;  /* 0x000082000e0e7625 */ /* 0x000fe200078e00af */
[----:B------:R-:W-:Y:S01]  /*12d0*/  @P0 LEA.HI.SX32 R7, R38, R183, 0x1e ;  /* 0x000000b726070211 */ /* 0x000fe200078ff2ff */
[----:B------:R-:W3:Y:S01]  /*12e0*/  LDG.E.64 R10, [R10.64] ;  /* 0x000000040a0a7981 */ /* 0x000ee2000c1e1b00 */
[----:B------:R-:W-:Y:S01]  /*12f0*/  IADD3 R16, R8, 0x300, RZ ;  /* 0x0000030008107810 */ /* 0x000fe20007ffe0ff */
[----:B------:R-:W-:Y:S01]  /*1300*/  IMAD.WIDE R8, R0, R184, c[0x0][0x1a0] ;  /* 0x0000680000087625 */ /* 0x000fe200078e02b8 */
[----:B------:R-:W-:Y:S01]  /*1310*/  IADD3 R133, R7, 0x100, RZ ;  /* 0x0000010007857810 */ /* 0x000fe20007ffe0ff */
[----:B------:R-:W4:Y:S02]  /*1320*/  LDG.E.64 R14, [R14.64] ;  /* 0x000000040e0e7981 */ /* 0x000f24000c1e1b00 */
[-C--:B------:R-:W-:Y:S01]  /*1330*/  IMAD.WIDE.U32 R18, R18, R175.reuse, c[0x0][0x208] ;  /* 0x0000820012127625 */ /* 0x080fe200078e00af */
[----:B------:R-:W-:Y:S01]  /*1340*/  ISETP.NE.U32.AND P0, PT, RZ, c[0x0][0x218], PT ;  /* 0x00008600ff007a0c */ /* 0x000fe20003f05070 */
[----:B------:R0:W4:Y:S02]  /*1350*/  LDG.E R138, [R8.64] ;  /* 0x00000004088a7981 */ /* 0x000124000c1e1900 */
[----:B------:R-:W-:-:S04]  /*1360*/  IMAD.WIDE.U32 R20, R20, R175, c[0x0][0x208] ;  /* 0x0000820014147625 */ /* 0x000fc800078e00af */
[-C--:B------:R-:W-:Y:S01]  /*1370*/  IMAD.WIDE.U32 R12, R12, R175.reuse, c[0x0][0x208] ;  /* 0x000082000c0c7625 */ /* 0x080fe200078e00af */
[----:B------:R-:W4:Y:S03]  /*1380*/  LDG.E.64 R18, [R18.64] ;  /* 0x0000000412127981 */ /* 0x000f26000c1e1b00 */
        /* <DEDUP_REMOVED lines=9> */
[-C--:B0-----:R-:W-:Y:S01]  /*1420*/  IMAD.WIDE.U32 R8, R133, R184.reuse, c[0x0][0x190] ;  /* 0x0000640085087625 */ /* 0x081fe200078e00b8 */
[C---:B------:R-:W-:Y:S01]  /*1430*/  IADD3 R135, R7.reuse, 0x300, RZ ;  /* 0x0000030007877810 */ /* 0x040fe20007ffe0ff */
[----:B------:R-:W4:Y:S01]  /*1440*/  LDG.E.64 R32, [R32.64] ;  /* 0x0000000420207981 */ /* 0x000f22000c1e1b00 */
[C---:B------:R-:W-:Y:S01]  /*1450*/  IADD3 R133, R7.reuse, 0x400, RZ ;  /* 0x0000040007857810 */ /* 0x040fe20007ffe0ff */
[C---:B------:R-:W-:Y:S01]  /*1460*/  IMAD.WIDE.U32 R38, R7.reuse, R184, c[0x0][0x190] ;  /* 0x0000640007267625 */ /* 0x040fe200078e00b8 */
[----:B------:R-:W-:Y:S01]  /*1470*/  IADD3 R7, R7, 0x600, RZ ;  /* 0x0000060007077810 */ /* 0x000fe20007ffe0ff */
[----:B------:R0:W5:Y:S02]  /*1480*/  LDG.E R200, [R8.64] ;  /* 0x0000000408c87981 */ /* 0x000164000c1e1900 */
[----:B------:R-:W-:-:S02]  /*1490*/  IMAD.WIDE.U32 R34, R140, R175, c[0x0][0x188] ;  /* 0x000062008c227625 */ /* 0x000fc400078e00af */
[----:B------:R-:W4:Y:S04]  /*14a0*/  LDG.E.64 R36, [R36.64] ;  /* 0x0000000424247981 */ /* 0x000f28000c1e1b00 */
[----:B------:R1:W5:Y:S01]  /*14b0*/  LDG.E R214, [R38.64] ;  /* 0x0000000426d67981 */ /* 0x000362000c1e1900 */
[----:B0-----:R-:W-:-:S03]  /*14c0*/  IMAD.WIDE.U32 R8, R143, R184, c[0x0][0x190] ;  /* 0x000064008f087625 */ /* 0x001fc600078e00b8 */
[----:B------:R-:W4:Y:S04]  /*14d0*/  LDG.E.64 R34, [R34.64] ;  /* 0x0000000422227981 */ /* 0x000f28000c1e1b00 */
[----:B------:R0:W5:Y:S01]  /*14e0*/  LDG.E R8, [R8.64] ;  /* 0x0000000408087981 */ /* 0x000162000c1e1900 */
[----:B-1----:R-:W-:Y:S01]  /*14f0*/  IMAD.WIDE.U32 R38, R7, R184, c[0x0][0x190] ;  /* 0x0000640007267625 */ /* 0x002fe200078e00b8 */
[----:B------:R-:W1:Y:S02]  /*1500*/  LDC.U8 R238, c[0x0][0x1f0] ;  /* 0x00007c00ffee7b82 */ /* 0x000e640000000000 */
        /* <DEDUP_REMOVED lines=16> */
[----:B--2---:R-:W-:Y:S02]  /*1610*/  MOV R134, R22 ;  /* 0x0000001600867202 */ /* 0x004fe40000000f00 */
[----:B0-----:R-:W-:Y:S02]  /*1620*/  SHF.R.U64 R133, R22, 0x10, R23 ;  /* 0x0000001016857819 */ /* 0x001fe40000001217 */
[----:B------:R-:W-:-:S02]  /*1630*/  MOV R132, R23 ;  /* 0x0000001700847202 */ /* 0x000fc40000000f00 */
[----:B------:R-:W-:Y:S01]  /*1640*/  SHF.R.U32.HI R135, RZ, 0x10, R23 ;  /* 0x00000010ff877819 */ /* 0x000fe20000011617 */
[----:B------:R-:W-:Y:S01]  /*1650*/  @P0 IMAD.WIDE.U32 R22, R140, R175, c[0x0][0x218] ;  /* 0x000086008c160625 */ /* 0x000fe200078e00af */
[--C-:B---3--:R-:W-:Y:S02]  /*1660*/  SHF.R.U64 R143, R10, 0x10, R11.reuse ;  /* 0x000000100a8f7819 */ /* 0x108fe4000000120b */
[----:B------:R-:W-:Y:S02]  /*1670*/  MOV R141, R11 ;  /* 0x0000000b008d7202 */ /* 0x000fe40000000f00 */
[----:B------:R-:W-:Y:S01]  /*1680*/  SHF.R.U32.HI R146, RZ, 0x10, R11 ;  /* 0x00000010ff927819 */ /* 0x000fe2000001160b */
[----:B------:R0:W5:Y:S01]  /*1690*/  @P0 LDG.E.64 R162, [R22.64] ;  /* 0x0000000416a20981 */ /* 0x000162000c1e1b00 */
[----:B------:R-:W-:Y:S02]  /*16a0*/  SHF.R.U64 R11, R24, 0x10, R25 ;  /* 0x00000010180b7819 */ /* 0x000fe40000001219 */
[----:B----4-:R-:W-:-:S02]  /*16b0*/  MOV R148, R14 ;  /* 0x0000000e00947202 */ /* 0x010fc40000000f00 */
[----:B------:R-:W-:Y:S02]  /*16c0*/  SHF.R.U64 R151, R14, 0x10, R15 ;  /* 0x000000100e977819 */ /* 0x000fe4000000120f */
[----:B------:R-:W-:Y:S02]  /*16d0*/  ISETP.NE.AND P0, PT, R238, RZ, PT ;  /* 0x000000ffee00720c */ /* 0x000fe40003f05270 */
[----:B------:R-:W-:Y:S02]  /*16e0*/  SHF.R.U32.HI R14, RZ, 0x10, R27 ;  /* 0x00000010ff0e7819 */ /* 0x000fe4000001161b */
[----:B------:R-:W-:Y:S02]  /*16f0*/  MOV R130, R18 ;  /* 0x0000001200827202 */ /* 0x000fe40000000f00 */
[----:B------:R-:W-:Y:S01]  /*1700*/  SHF.R.U64 R127, R18, 0x10, R19 ;  /* 0x00000010127f7819 */ /* 0x000fe20000001213 */
[----:B------:R-:W-:Y:S01]  /*1710*/  HADD2.F32 R39, -RZ, R11.H0_H0 ;  /* 0x2000000bff277230 */ /* 0x000fe20000004100 */
[----:B------:R-:W-:-:S02]  /*1720*/  MOV R126, R20 ;  /* 0x00000014007e7202 */ /* 0x000fc40000000f00 */
[----:B------:R-:W-:Y:S01]  /*1730*/  SHF.R.U64 R124, R20, 0x10, R21 ;  /* 0x00000010147c7819 */ /* 0x000fe20000001215 */
[----:B------:R-:W-:Y:S01]  /*1740*/  HADD2.F32 R20, -RZ, R27.H0_H0 ;  /* 0x2000001bff147230 */ /* 0x000fe20000004100 */
[--C-:B------:R-:W-:Y:S02]  /*1750*/  SHF.R.U64 R147, R12, 0x10, R13.reuse ;  /* 0x000000100c937819 */ /* 0x100fe4000000120d */
[----:B------:R-:W-:Y:S02]  /*1760*/  MOV R145, R13 ;  /* 0x0000000d00917202 */ /* 0x000fe40000000f00 */
[----:B------:R-:W-:Y:S02]  /*1770*/  SHF.R.U32.HI R150, RZ, 0x10, R13 ;  /* 0x00000010ff967819 */ /* 0x000fe4000001160d */
[----:B------:R-:W-:Y:S02]  /*1780*/  SHF.R.U32.HI R18, RZ, 0x10, R31 ;  /* 0x00000010ff127819 */ /* 0x000fe4000001161f */
[----:B------:R-:W-:-:S02]  /*1790*/  MOV R125, R21 ;  /* 0x00000015007d7202 */ /* 0x000fc40000000f00 */
[----:B-1----:R-:W-:Y:S01]  /*17a0*/  SHF.R.U32.HI R129, RZ, 0x10, R21 ;  /* 0x00000010ff817819 */ /* 0x002fe20000011615 */
[----:B------:R-:W-:Y:S01]  /*17b0*/  HADD2.F32 R21, -RZ, R28.H0_H0 ;  /* 0x2000001cff157230 */ /* 0x000fe20000004100 */
[----:B------:R-:W-:Y:S02]  /*17c0*/  MOV R128, R19 ;  /* 0x0000001300807202 */ /* 0x000fe40000000f00 */
[----:B------:R-:W-:Y:S01]  /*17d0*/  SHF.R.U32.HI R136, RZ, 0x10, R19 ;  /* 0x00000010ff887819 */ /* 0x000fe20000011613 */
[----:B------:R-:W-:Y:S01]  /*17e0*/  HADD2.F32 R19, -RZ, R26.H0_H0 ;  /* 0x2000001aff137230 */ /* 0x000fe20000004100 */
[----:B------:R-:W-:Y:S01]  /*17f0*/  MOV R140, R10 ;  /* 0x0000000a008c7202 */ /* 0x000fe20000000f00 */
[----:B------:R-:W-:Y:S01]  /*1800*/  HADD2.F32 R10, -RZ, R24.H0_H0 ;  /* 0x20000018ff0a7230 */ /* 0x000fe20000004100 */
[----:B------:R-:W-:Y:S02]  /*1810*/  SHF.R.U64 R13, R26, 0x10, R27 ;  /* 0x000000101a0d7819 */ /* 0x000fe4000000121b */
[----:B------:R-:W-:Y:S01]  /*1820*/  FSEL R138, R138, RZ, !P0 ;  /* 0x000000ff8a8a7208 */ /* 0x000fe20004000000 */
[----:B------:R-:W-:Y:S01]  /*1830*/  HADD2.F32 R24, -RZ, R31.H0_H0 ;  /* 0x2000001fff187230 */ /* 0x000fe20000004100 */
[--C-:B------:R-:W-:Y:S01]  /*1840*/  SHF.R.U64 R139, R16, 0x10, R17.reuse ;  /* 0x00000010108b7819 */ /* 0x100fe20000001211 */
[----:B------:R-:W-:Y:S01]  /*1850*/  HADD2.F32 R26, -RZ, R32.H0_H0 ;  /* 0x20000020ff1a7230 */ /* 0x000fe20000004100 */
[----:B------:R-:W-:Y:S01]  /*1860*/  MOV R131, R17 ;  /* 0x0000001100837202 */ /* 0x000fe20000000f00 */
[----:B------:R-:W-:Y:S01]  /*1870*/  HADD2.F32 R155, -RZ, R14.H0_H0 ;  /* 0x2000000eff9b7230 */ /* 0x000fe20000004100 */
[----:B------:R-:W-:-:S02]  /*1880*/  SHF.R.U32.HI R142, RZ, 0x10, R17 ;  /* 0x00000010ff8e7819 */ /* 0x000fc40000011611 */
[----:B------:R-:W-:Y:S02]  /*1890*/  SHF.R.U64 R27, R32, 0x10, R33 ;  /* 0x00000010201b7819 */ /* 0x000fe40000001221 */
[----:B------:R-:W-:Y:S01]  /*18a0*/  SHF.R.U64 R17, R30, 0x10, R31 ;  /* 0x000000101e117819 */ /* 0x000fe2000000121f */
[----:B------:R-:W-:Y:S01]  /*18b0*/  HADD2.F32 R241, -RZ, R18.H0_H0 ;  /* 0x20000012fff17230 */ /* 0x000fe20000004100 */
[--C-:B------:R-:W-:Y:S02]  /*18c0*/  SHF.R.U64 R31, R36, 0x10, R37.reuse ;  /* 0x00000010241f7819 */ /* 0x100fe40000001225 */
[----:B------:R-:W-:Y:S01]  /*18d0*/  SHF.R.U32.HI R32, RZ, 0x10, R37 ;  /* 0x00000010ff207819 */ /* 0x000fe20000011625 */
[----:B------:R-:W-:Y:S01]  /*18e0*/  HADD2.F32 R37, -RZ, R37.H0_H0 ;  /* 0x20000025ff257230 */ /* 0x000fe20000004100 */
[----:B------:R-:W-:Y:S01]  /*18f0*/  MOV R137, R16 ;  /* 0x0000001000897202 */ /* 0x000fe20000000f00 */
[----:B0-----:R-:W-:Y:S01]  /*1900*/  HADD2.F32 R22, -RZ, R29.H0_H0 ;  /* 0x2000001dff167230 */ /* 0x001fe20000004100 */
[----:B------:R-:W-:Y:S01]  /*1910*/  MOV R144, R12 ;  /* 0x0000000c00907202 */ /* 0x000fe20000000f00 */
[----:B------:R-:W-:Y:S01]  /*1920*/  HADD2.F32 R23, -RZ, R30.H0_H0 ;  /* 0x2000001eff177230 */ /* 0x000fe20000004100 */
[----:B------:R-:W-:Y:S01]  /*1930*/  MOV R149, R15 ;  /* 0x0000000f00957202 */ /* 0x000fe20000000f00 */
[----:B------:R-:W-:Y:S01]  /*1940*/  HADD2.F32 R153, -RZ, R13.H0_H0 ;  /* 0x2000000dff997230 */ /* 0x000fe20000004100 */
[----:B------:R-:W-:Y:S01]  /*1950*/  SHF.R.U32.HI R152, RZ, 0x10, R15 ;  /* 0x00000010ff987819 */ /* 0x000fe2000001160f */
[----:B------:R-:W-:Y:S01]  /*1960*/  FADD.FTZ R18, -R138, R39 ;  /* 0x000000278a127221 */ /* 0x000fe20000010100 */
[----:B------:R-:W-:Y:S01]  /*1970*/  SHF.R.U32.HI R12, RZ, 0x10, R25 ;  /* 0x00000010ff0c7819 */ /* 0x000fe20000011619 */
[----:B------:R-:W-:Y:S01]  /*1980*/  HADD2.F32 R25, -RZ, R25.H0_H0 ;  /* 0x20000019ff197230 */ /* 0x000fe20000004100 */
[----:B------:R-:W-:Y:S01]  /*1990*/  SHF.R.U64 R15, R28, 0x10, R29 ;  /* 0x000000101c0f7819 */ /* 0x000fe2000000121d */
[----:B------:R-:W-:Y:S01]  /*19a0*/  FADD.FTZ R14, -R138, R21 ;  /* 0x000000158a0e7221 */ /* 0x000fe20000010100 */
[----:B------:R-:W-:Y:S01]  /*19b0*/  SHF.R.U32.HI R16, RZ, 0x10, R29 ;  /* 0x00000010ff107819 */ /* 0x000fe2000001161d */
[----:B------:R-:W-:Y:S01]  /*19c0*/  HADD2.F32 R39, -RZ, R27.H0_H0 ;  /* 0x2000001bff277230 */ /* 0x000fe20000004100 */
[----:B------:R-:W-:Y:S01]  /*19d0*/  SHF.R.U32.HI R28, RZ, 0x10, R33 ;  /* 0x00000010ff1c7819 */ /* 0x000fe20000011621 */
[----:B------:R-:W-:Y:S01]  /*19e0*/  HADD2.F32 R33, -RZ, R33.H0_H0 ;  /* 0x20000021ff217230 */ /* 0x000fe20000004100 */
[----:B------:R-:W-:Y:S01]  /*19f0*/  SHF.R.U64 R29, R34, 0x10, R35 ;  /* 0x00000010221d7819 */ /* 0x000fe20000001223 */
[C---:B------:R-:W-:Y:S01]  /*1a00*/  FADD.FTZ R21, -R138.reuse, R155 ;  /* 0x0000009b8a157221 */ /* 0x040fe20000010100 */
        /* <DEDUP_REMOVED lines=17> */
[----:B------:R-:W-:-:S02]  /*1b20*/  HADD2.F32 R39, -RZ, R134.H0_H0 ;  /* 0x20000086ff277230 */ /* 0x000fc40000004100 */
[----:B------:R-:W-:Y:S02]  /*1b30*/  HADD2.F32 R175, -RZ, R16.H0_H0 ;  /* 0x20000010ffaf7230 */ /* 0x000fe40000004100 */
[----:B------:R-:W-:Y:S02]  /*1b40*/  HADD2.F32 R239, -RZ, R17.H0_H0 ;  /* 0x20000011ffef7230 */ /* 0x000fe40000004100 */
[----:B------:R-:W-:Y:S02]  /*1b50*/  HADD2.F32 R33, -RZ, R28.H0_H0 ;  /* 0x2000001cff217230 */ /* 0x000fe40000004100 */
[----:B------:R-:W-:Y:S01]  /*1b60*/  HADD2.F32 R35, -RZ, R30.H0_H0 ;  /* 0x2000001eff237230 */ /* 0x000fe20000004100 */
[C---:B------:R-:W-:Y:S01]  /*1b70*/  FADD.FTZ R15, -R138.reuse, R22 ;  /* 0x000000168a0f7221 */ /* 0x040fe20000010100 */
[----:B------:R-:W-:Y:S01]  /*1b80*/  HADD2.F32 R124, -RZ, R124.H0_H0 ;  /* 0x2000007cff7c7230 */ /* 0x000fe20000004100 */
[C---:B------:R-:W-:Y:S01]  /*1b90*/  FADD.FTZ R12, -R138.reuse, R19 ;  /* 0x000000138a0c7221 */ /* 0x040fe20000010100 */
[----:B------:R-:W-:Y:S01]  /*1ba0*/  HADD2.F32 R134, -RZ, R133.H0_H0 ;  /* 0x20000085ff867230 */ /* 0x000fe20000004100 */
[----:B------:R-:W-:Y:S01]  /*1bb0*/  FADD.FTZ R22, -R138, R157 ;  /* 0x0000009d8a167221 */ /* 0x000fe20000010100 */
[----:B------:R-:W-:Y:S01]  /*1bc0*/  HADD2.F32 R125, -RZ, R125.H0_H0 ;  /* 0x2000007dff7d7230 */ /* 0x000fe20000004100 */
[----:B------:R-:W-:-:S02]  /*1bd0*/  FMUL.FTZ R10, R5, R10 ;  /* 0x0000000a050a7220 */ /* 0x000fc40000410000 */
[----:B------:R-:W-:Y:S02]  /*1be0*/  FMUL.FTZ R20, R5, R20 ;  /* 0x0000001405147220 */ /* 0x000fe40000410000 */
[C---:B------:R-:W-:Y:S02]  /*1bf0*/  FADD.FTZ R16, -R138.reuse, R23 ;  /* 0x000000178a107221 */ /* 0x040fe40000010100 */
[C---:B------:R-:W-:Y:S02]  /*1c00*/  FADD.FTZ R17, -R138.reuse, R24 ;  /* 0x000000188a117221 */ /* 0x040fe40000010100 */
[C---:B------:R-:W-:Y:S02]  /*1c10*/  FADD.FTZ R19, -R138.reuse, R25 ;  /* 0x000000198a137221 */ /* 0x040fe40000010100 */
[C---:B------:R-:W-:Y:S02]  /*1c20*/  FADD.FTZ R28, -R138.reuse, R34 ;  /* 0x000000228a1c7221 */ /* 0x040fe40000010100 */
[----:B------:R-:W-:-:S02]  /*1c30*/  FADD.FTZ R30, -R138, R36 ;  /* 0x000000248a1e7221 */ /* 0x000fc40000010100 */
[----:B------:R-:W-:Y:S02]  /*1c40*/  FMUL.FTZ R13, R5, R13 ;  /* 0x0000000d050d7220 */ /* 0x000fe40000410000 */
[----:B------:R-:W-:Y:S01]  /*1c50*/  FMUL.FTZ R38, R38, R39 ;  /* 0x0000002726267220 */ /* 0x000fe20000410000 */
[----:B------:R-:W-:Y:S01]  /*1c60*/  HADD2.F32 R127, -RZ, R127.H0_H0 ;  /* 0x2000007fff7f7230 */ /* 0x000fe20000004100 */
        /* <DEDUP_REMOVED lines=8> */
[----:B------:R-:W-:Y:S01]  /*1cf0*/  FADD.FTZ R37, -R138, R37 ;  /* 0x000000258a257221 */ /* 0x000fe20000010100 */
[----:B------:R-:W-:Y:S01]  /*1d00*/  HADD2.F32 R138, -RZ, R135.H0_H0 ;  /* 0x20000087ff8a7230 */ /* 0x000fe20000004100 */
[----:B------:R-:W-:Y:S01]  /*1d10*/  FMUL.FTZ R22, R5, R22 ;  /* 0x0000001605167220 */ /* 0x000fe20000410000 */
[----:B------:R-:W-:Y:S01]  /*1d20*/  HADD2.F32 R133, -RZ, R132.H0_H0 ;  /* 0x20000084ff857230 */ /* 0x000fe20000004100 */
[----:B------:R-:W-:Y:S01]  /*1d30*/  FADD.FTZ R52, R52, R39 ;  /* 0x0000002734347221 */ /* 0x000fe20000010000 */
[----:B------:R-:W-:Y:S01]  /*1d40*/  HADD2.F32 R153, -RZ, R136.H0_H0 ;  /* 0x20000088ff997230 */ /* 0x000fe20000004100 */
[----:B------:R-:W-:-:S02]  /*1d50*/  FFMA.FTZ R120, R10, R39, R120 ;  /* 0x000000270a787223 */ /* 0x000fc40000010078 */
[----:B------:R-:W-:Y:S02]  /*1d60*/  FADD.FTZ R57, R57, R124 ;  /* 0x0000007c39397221 */ /* 0x000fe40000010000 */
[-C--:B------:R-:W-:Y:S02]  /*1d70*/  FFMA.FTZ R117, R20, R124.reuse, R117 ;  /* 0x0000007c14757223 */ /* 0x080fe40000010075 */
[----:B------:R-:W-:Y:S02]  /*1d80*/  FMUL.FTZ R135, R249, R124 ;  /* 0x0000007cf9877220 */ /* 0x000fe40000410000 */
[----:B------:R-:W-:Y:S02]  /*1d90*/  FMUL.FTZ R39, R154, R134 ;  /* 0x000000869a277220 */ /* 0x000fe40000410000 */
[----:B------:R-:W-:Y:S02]  /*1da0*/  FADD.FTZ R58, R58, R125 ;  /* 0x0000007d3a3a7221 */ /* 0x000fe40000010000 */
[----:B------:R-:W-:-:S02]  /*1db0*/  FFMA.FTZ R118, R13, R125, R118 ;  /* 0x0000007d0d767223 */ /* 0x000fc40000010076 */
[----:B------:R-:W-:Y:S02]  /*1dc0*/  FMUL.FTZ R136, R248, R125 ;  /* 0x0000007df8887220 */ /* 0x000fe40000410000 */
[----:B------:R-:W-:Y:S01]  /*1dd0*/  FADD.FTZ R124, RZ, R38 ;  /* 0x00000026ff7c7221 */ /* 0x000fe20000010000 */
[----:B------:R-:W-:Y:S01]  /*1de0*/  HADD2.F32 R155, -RZ, R139.H0_H0 ;  /* 0x2000008bff9b7230 */ /* 0x000fe20000004100 */
[C---:B------:R-:W-:Y:S02]  /*1df0*/  FMUL.FTZ R18, R5.reuse, R18 ;  /* 0x0000001205127220 */ /* 0x040fe40000410000 */
[----:B------:R-:W-:Y:S01]  /*1e00*/  FFMA.FTZ R125, R10, R38, RZ ;  /* 0x000000260a7d7223 */ /* 0x000fe200000100ff */
[----:B------:R-:W-:Y:S01]  /*1e10*/  HADD2.F32 R126, -RZ, R126.H0_H0 ;  /* 0x2000007eff7e7230 */ /* 0x000fe20000004100 */
[----:B------:R-:W-:Y:S02]  /*1e20*/  FMUL.FTZ R11, R5, R11 ;  /* 0x0000000b050b7220 */ /* 0x000fe40000410000 */
[----:B------:R-:W-:-:S02]  /*1e30*/  FADD.FTZ R61, R61, R127 ;  /* 0x0000007f3d3d7221 */ /* 0x000fc40000010000 */
[-C--:B------:R-:W-:Y:S02]  /*1e40*/  FFMA.FTZ R113, R22, R127.reuse, R113 ;  /* 0x0000007f16717223 */ /* 0x080fe40000010071 */
[----:B------:R-:W-:Y:S02]  /*1e50*/  FMUL.FTZ R139, R234, R127 ;  /* 0x0000007fea8b7220 */ /* 0x000fe40000410000 */
        /* <DEDUP_REMOVED lines=9> */
[----:B------:R-:W-:-:S02]  /*1ef0*/  FADD.FTZ R56, R56, R126 ;  /* 0x0000007e38387221 */ /* 0x000fc40000010000 */
[-C--:B------:R-:W-:Y:S02]  /*1f00*/  FFMA.FTZ R116, R12, R126.reuse, R116 ;  /* 0x0000007e0c747223 */ /* 0x080fe40000010074 */
[----:B------:R-:W-:Y:S02]  /*1f10*/  FMUL.FTZ R134, R250, R126 ;  /* 0x0000007efa867220 */ /* 0x000fe40000410000 */
[----:B------:R-:W-:Y:S02]  /*1f20*/  FADD.FTZ R124, R127, R132 ;  /* 0x000000847f7c7221 */ /* 0x000fe40000010000 */
[----:B------:R-:W-:Y:S02]  /*1f30*/  FMUL.FTZ R19, R5, R19 ;  /* 0x0000001305137220 */ /* 0x000fe40000410000 */
[----:B------:R-:W-:Y:S02]  /*1f40*/  FFMA.FTZ R126, R11, R132, R125 ;  /* 0x000000840b7e7223 */ /* 0x000fe4000001007d */
[----:B------:R-:W-:-:S02]  /*1f50*/  FADD.FTZ R125, R124, R133 ;  /* 0x000000857c7d7221 */ /* 0x000fc40000010000 */
[----:B------:R-:W-:Y:S02]  /*1f60*/  FFMA.FTZ R127, R19, R133, R126 ;  /* 0x00000085137f7223 */ /* 0x000fe4000001007e */
[----:B------:R-:W-:Y:S02]  /*1f70*/  FADD.FTZ R124, R125, R134 ;  /* 0x000000867d7c7221 */ /* 0x000fe40000010000 */
[----:B------:R-:W-:Y:S01]  /*1f80*/  FFMA.FTZ R125, R12, R134, R127 ;  /* 0x000000860c7d7223 */ /* 0x000fe2000001007f */
[----:B------:R-:W-:Y:S01]  /*1f90*/  HADD2.F32 R129, -RZ, R129.H0_H0 ;  /* 0x20000081ff817230 */ /* 0x000fe20000004100 */
[----:B------:R-:W-:Y:S02]  /*1fa0*/  FADD.FTZ R127, R124, R135 ;  /* 0x000000877c7f7221 */ /* 0x000fe40000010000 */
[----:B------:R-:W-:Y:S01]  /*1fb0*/  FFMA.FTZ R125, R20, R135, R125 ;  /* 0x00000087147d7223 */ /* 0x000fe2000001007d */
[----:B------:R-:W-:Y:S01]  /*1fc0*/  HADD2.F32 R130, -RZ, R130.H0_H0 ;  /* 0x20000082ff827230 */ /* 0x000fe20000004100 */
[----:B------:R-:W-:Y:S01]  /*1fd0*/  FADD.FTZ R124, R127, R136 ;  /* 0x000000887f7c7221 */ /* 0x000fe20000010000 */
[----:B------:R-:W-:Y:S01]  /*1fe0*/  HADD2.F32 R154, -RZ, R137.H0_H0 ;  /* 0x20000089ff9a7230 */ /* 0x000fe20000004100 */
[----:B------:R-:W-:-:S02]  /*1ff0*/  FMUL.FTZ R137, R247, R129 ;  /* 0x00000081f7897220 */ /* 0x000fc40000410000 */
[----:B------:R-:W-:Y:S02]  /*2000*/  FMUL.FTZ R21, R5, R21 ;  /* 0x0000001505157220 */ /* 0x000fe40000410000 */
[----:B------:R-:W-:Y:S02]  /*2010*/  FFMA.FTZ R126, R13, R136, R125 ;  /* 0x000000880d7e7223 */ /* 0x000fe4000001007d */
[----:B------:R-:W-:Y:S02]  /*2020*/  FADD.FTZ R55, R55, R138 ;  /* 0x0000008a37377221 */ /* 0x000fe40000010000 */
[----:B------:R-:W-:Y:S02]  /*2030*/  FFMA.FTZ R123, R19, R138, R123 ;  /* 0x0000008a137b7223 */ /* 0x000fe4000001007b */
[----:B------:R-:W-:Y:S02]  /*2040*/  FMUL.FTZ R138, R235, R130 ;  /* 0x00000082eb8a7220 */ /* 0x000fe40000410000 */
[----:B------:R-:W-:-:S02]  /*2050*/  FADD.FTZ R125, R124, R137 ;  /* 0x000000897c7d7221 */ /* 0x000fc40000010000 */
[----:B------:R-:W-:Y:S02]  /*2060*/  FMUL.FTZ R14, R5, R14 ;  /* 0x0000000e050e7220 */ /* 0x000fe40000410000 */
[----:B------:R-:W-:Y:S01]  /*2070*/  FFMA.FTZ R127, R21, R137, R126 ;  /* 0x00000089157f7223 */ /* 0x000fe2000001007e */
[----:B------:R-:W-:Y:S01]  /*2080*/  HADD2.F32 R128, -RZ, R128.H0_H0 ;  /* 0x20000080ff807230 */ /* 0x000fe20000004100 */
[----:B------:R-:W-:Y:S02]  /*2090*/  FADD.FTZ R124, R125, R138 ;  /* 0x0000008a7d7c7221 */ /* 0x000fe40000010000 */
[----:B------:R-:W-:Y:S01]  /*20a0*/  FFMA.FTZ R125, R14, R138, R127 ;  /* 0x0000008a0e7d7223 */ /* 0x000fe2000001007f */
[----:B------:R-:W-:Y:S01]  /*20b0*/  HADD2.F32 R157, -RZ, R140.H0_H0 ;  /* 0x2000008cff9d7230 */ /* 0x000fe20000004100 */
[----:B------:R-:W-:Y:S02]  /*20c0*/  FMUL.FTZ R140, R233, R128 ;  /* 0x00000080e98c7220 */ /* 0x000fe40000410000 */
[----:B------:R-:W-:-:S02]  /*20d0*/  FADD.FTZ R127, R124, R139 ;  /* 0x0000008b7c7f7221 */ /* 0x000fc40000010000 */
[----:B------:R-:W-:Y:S02]  /*20e0*/  FMUL.FTZ R15, R5, R15 ;  /* 0x0000000f050f7220 */ /* 0x000fe40000410000 */
[----:B------:R-:W-:Y:S01]  /*20f0*/  FFMA.FTZ R125, R22, R139, R125 ;  /* 0x0000008b167d7223 */ /* 0x000fe2000001007d */
[----:B------:R-:W-:Y:S01]  /*2100*/  HADD2.F32 R184, -RZ, R141.H0_H0 ;  /* 0x2000008dffb87230 */ /* 0x000fe20000004100 */
[----:B------:R-:W-:Y:S02]  /*2110*/  FMUL.FTZ R141, R232, R153 ;  /* 0x00000099e88d7220 */ /* 0x000fe40000410000 */
[----:B------:R-:W-:Y:S02]  /*2120*/  FADD.FTZ R124, R127, R140 ;  /* 0x0000008c7f7c7221 */ /* 0x000fe40000010000 */
[----:B------:R-:W-:Y:S02]  /*2130*/  FMUL.FTZ R23, R5, R23 ;  /* 0x0000001705177220 */ /* 0x000fe40000410000 */
[----:B------:R-:W-:Y:S01]  /*2140*/  FFMA.FTZ R126, R15, R140, R125 ;  /* 0x0000008c0f7e7223 */ /* 0x000fe2000001007d */
[----:B------:R-:W-:Y:S01]  /*2150*/  HADD2.F32 R156, -RZ, R142.H0_H0 ;  /* 0x2000008eff9c7230 */ /* 0x000fe20000004100 */
[----:B------:R-:W-:-:S02]  /*2160*/  FMUL.FTZ R142, R231, R154 ;  /* 0x0000009ae78e7220 */ /* 0x000fc40000410000 */
[----:B------:R-:W-:Y:S02]  /*2170*/  FADD.FTZ R125, R124, R141 ;  /* 0x0000008d7c7d7221 */ /* 0x000fe40000010000 */
[----:B------:R-:W-:Y:S02]  /*2180*/  FMUL.FTZ R16, R5, R16 ;  /* 0x0000001005107220 */ /* 0x000fe40000410000 */
[----:B------:R-:W-:Y:S01]  /*2190*/  FFMA.FTZ R127, R23, R141, R126 ;  /* 0x0000008d177f7223 */ /* 0x000fe2000001007e */
[----:B------:R-:W-:Y:S01]  /*21a0*/  HADD2.F32 R131, -RZ, R131.H0_H0 ;  /* 0x20000083ff837230 */ /* 0x000fe20000004100 */
[----:B------:R-:W-:Y:S01]  /*21b0*/  FADD.FTZ R124, R125, R142 ;  /* 0x0000008e7d7c7221 */ /* 0x000fe20000010000 */
[----:B------:R-:W-:Y:S01]  /*21c0*/  HADD2.F32 R175, -RZ, R143.H0_H0 ;  /* 0x2000008fffaf7230 */ /* 0x000fe20000004100 */
[----:B------:R-:W-:Y:S02]  /*21d0*/  FMUL.FTZ R143, R230, R155 ;  /* 0x0000009be68f7220 */ /* 0x000fe40000410000 */
[----:B------:R-:W-:-:S02]  /*21e0*/  FMUL.FTZ R24, R5, R24 ;  /* 0x0000001805187220 */ /* 0x000fc40000410000 */
        /* <DEDUP_REMOVED lines=12> */
[----:B------:R-:W-:Y:S02]  /*22b0*/  FMUL.FTZ R146, R227, R157 ;  /* 0x0000009de3927220 */ /* 0x000fe40000410000 */
[----:B------:R-:W-:Y:S02]  /*22c0*/  FADD.FTZ R125, R124, R145 ;  /* 0x000000917c7d7221 */ /* 0x000fe40000010000 */
        /* <DEDUP_REMOVED lines=46> */
[----:B------:R-:W-:Y:S02]  /*25b0*/  FADD.FTZ R124, R125, R154 ;  /* 0x0000009a7d7c7221 */ /* 0x000fe40000010000 */
[----:B------:R-:W-:Y:S02]  /*25c0*/  FMUL.FTZ R36, R5, R36 ;  /* 0x0000002405247220 */ /* 0x000fe40000410000 */
[----:B------:R-:W-:-:S02]  /*25d0*/  FMUL.FTZ R155, R218, R244 ;  /* 0x000000f4da9b7220 */ /* 0x000fc40000410000 */
[----:B------:R-:W-:Y:S02]  /*25e0*/  FFMA.FTZ R125, R30, R154, R127 ;  /* 0x0000009a1e7d7223 */ /* 0x000fe4000001007f */
        /* <DEDUP_REMOVED lines=44> */
.L_x_2880:
[----:B---3--:R-:W-:Y:S05]  /*28b0*/  BSYNC B0 ;  /* 0x0000000000007941 */ /* 0x008fea0003800000 */
.L_x_2878:
        /* <DEDUP_REMOVED lines=8> */
.L_x_3057:
        /* <DEDUP_REMOVED lines=18> */
.L_x_3058:
[----:B------:R-:W-:Y:S01]  /*2a60*/  ISETP.GE.AND P2, PT, R174, 0x1, PT ;  /* 0x00000001ae00780c */ /* 0x000fe20003f46270 */
[----:B------:R-:W3:Y:S01]  /*2a70*/  S2R R130, SR_TID.X ;  /* 0x0000000000827919 */ /* 0x000ee20000002100 */
[----:B-1----:R-:W-:Y:S01]  /*2a80*/  FADD.FTZ R124, R131, R129 ;  /* 0x00000081837c7221 */ /* 0x002fe20000010000 */
[----:B0-----:R-:W-:Y:S01]  /*2a90*/  @!P0 LOP3.LUT R129, R126, 0x7, RZ, 0xc0, !PT ;  /* 0x000000077e818812 */ /* 0x001fe200078ec0ff */
[----:B--2---:R-:W-:Y:S01]  /*2aa0*/  FADD.FTZ R125, R128, R127 ;  /* 0x0000007f807d7221 */ /* 0x004fe20000010000 */
[----:B------:R-:W-:Y:S01]  /*2ab0*/  WARPSYNC 0xffffffff ;  /* 0xffffffff00007948 */ /* 0x000fe20003800000 */
[----:B------:R-:W-:Y:S01]  /*2ac0*/  HFMA2.MMA R184, -RZ, RZ, 0, 0 ;  /* 0x00000000ffb87435 */ /* 0x000fe200000001ff */
[----:B------:R-:W-:-:S05]  /*2ad0*/  @!P0 IADD3 R129, R238, R129, RZ ;  /* 0x00000081ee818210 */ /* 0x000fca0007ffe0ff */
[----:B------:R-:W-:Y:S01]  /*2ae0*/  @!P0 STS.64 [R129.X8+0x7000], R124 ;  /* 0x0070007c81008388 */ /* 0x000fe20000008a00 */
[----:B------:R-:W-:Y:S02]  /*2af0*/  @P2 IADD3 R174, R174, -0x1, RZ ;  /* 0xffffffffaeae2810 */ /* 0x000fe40007ffe0ff */
[----:B------:R-:W-:-:S03]  /*2b00*/  @P2 MOV R175, 0x8 ;  /* 0x0000000800af2802 */ /* 0x000fc60000000f00 */
        /* <DEDUP_REMOVED lines=49> */
.L_x_2884:
        /* <DEDUP_REMOVED lines=9> */
.L_x_2885:
[----:B------:R-:W-:Y:S05]  /*2eb0*/  BSYNC B0 ;  /* 0x0000000000007941 */ /* 0x000fea0003800000 */
.L_x_2883:
        /* <DEDUP_REMOVED lines=15> */
.L_x_2887:
[----:B------:R-:W-:Y:S05]  /*2fb0*/  BSYNC B0 ;  /* 0x0000000000007941 */ /* 0x000fea0003800000 */
.L_x_2886:
        /* <DEDUP_REMOVED lines=8> */
.L_x_2889:
[----:B------:R-:W-:Y:S01]  /*3040*/  FFMA.FTZ R124, R18, R128, R129 ;  /* 0x00000080127c7223 */ /* 0x000fe20000010081 */
[----:B-----5:R-:W-:-:S03]  /*3050*/  @P3 SHF.R.U64 R125, R172, 0x10, R173 ;  /* 0x00000010ac7d3819 */ /* 0x020fc600000012ad */
[----:B------:R-:W-:Y:S02]  /*3060*/  FADD.FTZ R124, R39, -R124 ;  /* 0x8000007c277c7221 */ /* 0x000fe40000010000 */
[----:B------:R-:W-:Y:S02]  /*3070*/  @P3 HADD2.F32 R125, -RZ, R125.H0_H0 ;  /* 0x2000007dff7d3230 */ /* 0x000fe40000004100 */
[----:B------:R-:W-:-:S04]  /*3080*/  FMUL.FTZ R124, R5, R124 ;  /* 0x0000007c057c7220 */ /* 0x000fc80000410000 */
[----:B------:R-:W-:Y:S02]  /*3090*/  @P3 FADD.FTZ R124, R124, R125 ;  /* 0x0000007d7c7c3221 */ /* 0x000fe40000010000 */
.L_x_2890:
[----:B------:R-:W-:Y:S05]  /*30a0*/  BSYNC B0 ;  /* 0x0000000000007941 */ /* 0x000fea0003800000 */
.L_x_2888:
[----:B------:R-:W-:Y:S01]  /*30b0*/  BSSY B0, `(.L_x_2891) ;  /* 0x000000e000007945 */ /* 0x000fe20003800000 */
[----:B------:R-:W-:Y:S01]  /*30c0*/  @P0 F2FP.PACK_AB R127, RZ, R124 ;  /* 0x0000007cff7f023e */ /* 0x000fe200000000ff */
[----:B------:R-:W-:Y:S05]  /*30d0*/  @!P2 BRA `(.L_x_2892) ;  /* 0x000000b00000a947 */ /* 0x000fea0003800000 */
[----:B-----5:R-:W-:Y:S01]  /*30e0*/  LOP3.LUT P4, RZ, R214, 0xff00, RZ, 0xc0, !PT ;  /* 0x0000ff00d6ff7812 */ /* 0x020fe2000788c0ff */
[----:B------:R-:W-:Y:S01]  /*30f0*/  FMUL.FTZ R124, R124, c[0x0][0x1ec] ;  /* 0x00007b007c7c7a20 */ /* 0x000fe20000410000 */
[----:B------:R-:W-:-:S03]  /*3100*/  HFMA2.MMA R126, -RZ, RZ, 0, 0 ;  /* 0x00000000ff7e7435 */ /* 0x000fc600000001ff */
[----:B------:R-:W-:Y:S01]  /*3110*/  FMUL.FTZ R130, R124, c[0x0][0x1e8] ;  /* 0x00007a007c827a20 */ /* 0x000fe20000410000 */
[----:B------:R-:W-:-:S07]  /*3120*/  MOV R124, RZ ;  /* 0x000000ff007c7202 */ /* 0x000fce0000000f00 */
[----:B------:R-:W-:Y:S01]  /*3130*/  @P4 FMUL.FTZ R124, R213, R130 ;  /* 0x00000082d57c4220 */ /* 0x000fe20000410000 */
[----:B------:R-:W-:-:S04]  /*3140*/  @P4 HADD2.F32 R125, -RZ, R237.H0_H0 ;  /* 0x200000edff7d4230 */ /* 0x000fc80000004100 */
[----:B------:R-:W-:Y:S01]  /*3150*/  F2FP.PACK_AB R124, RZ, R124 ;  /* 0x0000007cff7c723e */ /* 0x000fe200000000ff */
[----:B------:R-:W-:-:S03]  /*3160*/  @P4 FMUL.FTZ R126, R130, R125 ;  /* 0x0000007d827e4220 */ /* 0x000fc60000410000 */
[----:B------:R-:W-:Y:S01]  /*3170*/  PRMT R176, R124, 0x7610, R176 ;  /* 0x000076107cb07816 */ /* 0x000fe200000000b0 */
[----:B------:R-:W-:Y:S02]  /*3180*/  FADD.FTZ R81, R81, R126 ;  /* 0x0000007e51517221 */ /* 0x000fe40000010000 */
.L_x_2892:
[----:B------:R-:W-:Y:S05]  /*3190*/  BSYNC B0 ;  /* 0x0000000000007941 */ /* 0x000fea0003800000 */
.L_x_2891:
[----:B------:R-:W-:Y:S01]  /*31a0*/  BSSY B0, `(.L_x_2893) ;  /* 0x000000c000007945 */ /* 0x000fe20003800000 */
[----:B------:R-:W-:Y:S01]  /*31b0*/  @P0 PRMT R177, R127, 0x7610, R177 ;  /* 0x000076107fb10816 */ /* 0x000fe200000000b1 */
[----:B------:R-:W-:Y:S05]  /*31c0*/  @P1 BRA `(.L_x_2894) ;  /* 0x0000004000001947 */ /* 0x000fea0003800000 */
[----:B------:R-:W-:Y:S01]  /*31d0*/  MOV R124, RZ ;  /* 0x000000ff007c7202 */ /* 0x000fe20000000f00 */
[----:B------:R-:W-:Y:S05]  /*31e0*/  @!P3 BRA `(.L_x_2895) ;  /* 0x000000700000b947 */ /* 0x000fea0003800000 */
[----:B-----5:R-:W-:Y:S01]  /*31f0*/  HADD2.F32 R124, -RZ, R173.H0_H0 ;  /* 0x200000adff7c7230 */ /* 0x020fe20000004100 */
[----:B------:R-:W-:Y:S05]  /*3200*/  BRA `(.L_x_2895) ;  /* 0x0000005000007947 */ /* 0x000fea0003800000 */
.L_x_2894:
[----:B------:R-:W-:-:S04]  /*3210*/  FFMA.FTZ R125, R11, R128, R129 ;  /* 0x000000800b7d7223 */ /* 0x000fc80000010081 */
[----:B------:R-:W-:Y:S01]  /*3220*/  FADD.FTZ R124, R132, -R125 ;  /* 0x8000007d847c7221 */ /* 0x000fe20000010000 */
[----:B-----5:R-:W-:-:S03]  /*3230*/  @P3 HADD2.F32 R125, -RZ, R173.H0_H0 ;  /* 0x200000adff7d3230 */ /* 0x020fc60000004100 */
[----:B------:R-:W-:-:S04]  /*3240*/  FMUL.FTZ R124, R5, R124 ;  /* 0x0000007c057c7220 */ /* 0x000fc80000410000 */
[----:B------:R-:W-:Y:S02]  /*3250*/  @P3 FADD.FTZ R124, R124, R125 ;  /* 0x0000007d7c7c3221 */ /* 0x000fe40000010000 */
.L_x_2895:
[----:B------:R-:W-:Y:S05]  /*3260*/  BSYNC B0 ;  /* 0x0000000000007941 */ /* 0x000fea0003800000 */
.L_x_2893:
        /* <DEDUP_REMOVED lines=13> */
.L_x_2897:
[----:B------:R-:W-:Y:S05]  /*3340*/  BSYNC B0 ;  /* 0x0000000000007941 */ /* 0x000fea0003800000 */
.L_x_2896:
        /* <DEDUP_REMOVED lines=8> */
.L_x_2899:
[----:B------:R-:W-:Y:S01]  /*33d0*/  FFMA.FTZ R124, R19, R128, R129 ;  /* 0x00000080137c7223 */ /* 0x000fe20000010081 */
[----:B-----5:R-:W-:-:S03]  /*33e0*/  @P3 SHF.R.U32.HI R125, RZ, 0x10, R173 ;  /* 0x00000010ff7d3819 */ /* 0x020fc600000116ad */
[----:B------:R-:W-:Y:S02]  /*33f0*/  FADD.FTZ R124, R133, -R124 ;  /* 0x8000007c857c7221 */ /* 0x000fe40000010000 */
[----:B------:R-:W-:Y:S02]  /*3400*/  @P3 HADD2.F32 R125, -RZ, R125.H0_H0 ;  /* 0x2000007dff7d3230 */ /* 0x000fe40000004100 */
[----:B------:R-:W-:-:S04]  /*3410*/  FMUL.FTZ R124, R5, R124 ;  /* 0x0000007c057c7220 */ /* 0x000fc80000410000 */
[----:B------:R-:W-:Y:S02]  /*3420*/  @P3 FADD.FTZ R124, R124, R125 ;  /* 0x0000007d7c7c3221 */ /* 0x000fe40000010000 */
.L_x_2900:
[----:B------:R-:W-:Y:S05]  /*3430*/  BSYNC B0 ;  /* 0x0000000000007941 */ /* 0x000fea0003800000 */
.L_x_2898:
[----:B------:R-:W-:Y:S01]  /*3440*/  BSSY B0, `(.L_x_2901) ;  /* 0x000000d000007945 */ /* 0x000fe20003800000 */
[----:B------:R-:W-:Y:S05]  /*3450*/  @!P2 BRA `(.L_x_2902) ;  /* 0x000000b00000a947 */ /* 0x000fea0003800000 */
[----:B-----5:R-:W-:Y:S01]  /*3460*/  LOP3.LUT P4, RZ, R214, 0xff000000, RZ, 0xc0, !PT ;  /* 0xff000000d6ff7812 */ /* 0x020fe2000788c0ff */
[----:B------:R-:W-:Y:S01]  /*3470*/  FMUL.FTZ R125, R124, c[0x0][0x1ec] ;  /* 0x00007b007c7d7a20 */ /* 0x000fe20000410000 */
[----:B------:R-:W-:-:S03]  /*3480*/  HFMA2.MMA R126, -RZ, RZ, 0, 0 ;  /* 0x00000000ff7e7435 */ /* 0x000fc600000001ff */
        /* <DEDUP_REMOVED lines=8> */
.L_x_2902:
[----:B------:R-:W-:Y:S05]  /*3510*/  BSYNC B0 ;  /* 0x0000000000007941 */ /* 0x000fea0003800000 */
.L_x_2901:
        /* <DEDUP_REMOVED lines=11> */
.L_x_2903:
        /* <DEDUP_REMOVED lines=10> */
.L_x_2905:
[----:B------:R-:W-:Y:S05]  /*3670*/  BSYNC B0 ;  /* 0x0000000000007941 */ /* 0x000fea0003800000 */
.L_x_2904:
        /* <DEDUP_REMOVED lines=10> */
.L_x_2907:
[----:B------:R-:W-:Y:S05]  /*3720*/  BSYNC B0 ;  /* 0x0000000000007941 */ /* 0x000fea0003800000 */
.L_x_2906:
[----:B------:R-:W-:Y:S01]  /*3730*/  BSSY B0, `(.L_x_2908) ;  /* 0x000000b000007945 */ /* 0x000fe20003800000 */
[----:B------:R-:W-:Y:S05]  /*3740*/  @P1 BRA `(.L_x_2909) ;  /* 0x0000004000001947 */ /* 0x000fea0003800000 */
[----:B0-----:R-:W-:Y:S01]  /*3750*/  HFMA2.MMA R124, -RZ, RZ, 0, 0 ;  /* 0x00000000ff7c7435 */ /* 0x001fe200000001ff */
[----:B------:R-:W-:Y:S05]  /*3760*/  @!P3 BRA `(.L_x_2910) ;  /* 0x000000700000b947 */ /* 0x000fea0003800000 */
[----:B-----5:R-:W-:Y:S01]  /*3770*/  HADD2.F32 R124, -RZ, R170.H0_H0 ;  /* 0x200000aaff7c7230 */ /* 0x020fe20000004100 */
[----:B------:R-:W-:Y:S05]  /*3780*/  BRA `(.L_x_2910) ;  /* 0x0000005000007947 */ /* 0x000fea0003800000 */
.L_x_2909:
[----:B0-----:R-:W-:-:S04]  /*3790*/  FFMA.FTZ R125, R12, R128, R129 ;  /* 0x000000800c7d7223 */ /* 0x001fc80000010081 */
[----:B------:R-:W-:Y:S01]  /*37a0*/  FADD.FTZ R124, R134, -R125 ;  /* 0x8000007d867c7221 */ /* 0x000fe20000010000 */
[----:B-----5:R-:W-:-:S03]  /*37b0*/  @P3 HADD2.F32 R125, -RZ, R170.H0_H0 ;  /* 0x200000aaff7d3230 */ /* 0x020fc60000004100 */
[----:B------:R-:W-:-:S04]  /*37c0*/  FMUL.FTZ R124, R5, R124 ;  /* 0x0000007c057c7220 */ /* 0x000fc80000410000 */
[----:B------:R-:W-:Y:S02]  /*37d0*/  @P3 FADD.FTZ R124, R124, R125 ;  /* 0x0000007d7c7c3221 */ /* 0x000fe40000010000 */
.L_x_2910:
[----:B------:R-:W-:Y:S05]  /*37e0*/  BSYNC B0 ;  /* 0x0000000000007941 */ /* 0x000fea0003800000 */
.L_x_2908:
        /* <DEDUP_REMOVED lines=13> */
.L_x_2912:
[----:B------:R-:W-:Y:S05]  /*38c0*/  BSYNC B0 ;  /* 0x0000000000007941 */ /* 0x000fea0003800000 */
.L_x_2911:
        /* <DEDUP_REMOVED lines=8> */
.L_x_2914:
[----:B------:R-:W-:Y:S01]  /*3950*/  FFMA.FTZ R124, R20, R128, R129 ;  /* 0x00000080147c7223 */ /* 0x000fe20000010081 */
[----:B-----5:R-:W-:-:S03]  /*3960*/  @P3 SHF.R.U64 R125, R170, 0x10, R171 ;  /* 0x00000010aa7d3819 */ /* 0x020fc600000012ab */
[----:B------:R-:W-:Y:S02]  /*3970*/  FADD.FTZ R124, R135, -R124 ;  /* 0x8000007c877c7221 */ /* 0x000fe40000010000 */
[----:B------:R-:W-:Y:S02]  /*3980*/  @P3 HADD2.F32 R125, -RZ, R125.H0_H0 ;  /* 0x2000007dff7d3230 */ /* 0x000fe40000004100 */
[----:B------:R-:W-:-:S04]  /*3990*/  FMUL.FTZ R124, R5, R124 ;  /* 0x0000007c057c7220 */ /* 0x000fc80000410000 */
[----:B------:R-:W-:Y:S02]  /*39a0*/  @P3 FADD.FTZ R124, R124, R125 ;  /* 0x0000007d7c7c3221 */ /* 0x000fe40000010000 */
.L_x_2915:
[----:B------:R-:W-:Y:S05]  /*39b0*/  BSYNC B0 ;  /* 0x0000000000007941 */ /* 0x000fea0003800000 */
.L_x_2913:
[----:B------:R-:W-:Y:S01]  /*39c0*/  BSSY B0, `(.L_x_2916) ;  /* 0x000000e000007945 */ /* 0x000fe20003800000 */
[----:B------:R-:W-:Y:S01]  /*39d0*/  @P0 F2FP.PACK_AB R127, RZ, R124 ;  /* 0x0000007cff7f023e */ /* 0x000fe200000000ff */
[----:B------:R-:W-:Y:S05]  /*39e0*/  @!P2 BRA `(.L_x_2917) ;  /* 0x000000b00000a947 */ /* 0x000fea0003800000 */
[----:B-----5:R-:W-:Y:S01]  /*39f0*/  LOP3.LUT P4, RZ, R200, 0xff00, RZ, 0xc0, !PT ;  /* 0x0000ff00c8ff7812 */ /* 0x020fe2000788c0ff */
[----:B------:R-:W-:Y:S01]  /*3a00*/  FMUL.FTZ R124, R124, c[0x0][0x1ec] ;  /* 0x00007b007c7c7a20 */ /* 0x000fe20000410000 */
[----:B------:R-:W-:-:S03]  /*3a10*/  MOV R126, RZ ;  /* 0x000000ff007e7202 */ /* 0x000fc60000000f00 */
[----:B------:R-:W-:Y:S01]  /*3a20*/  FMUL.FTZ R130, R124, c[0x0][0x1e8] ;  /* 0x00007a007c827a20 */ /* 0x000fe20000410000 */
[----:B------:R-:W-:-:S07]  /*3a30*/  HFMA2.MMA R124, -RZ, RZ, 0, 0 ;  /* 0x00000000ff7c7435 */ /* 0x000fce00000001ff */
[----:B------:R-:W-:Y:S01]  /*3a40*/  @P4 FMUL.FTZ R124, R209, R130 ;  /* 0x00000082d17c4220 */ /* 0x000fe20000410000 */
[----:B------:R-:W-:-:S04]  /*3a50*/  @P4 HADD2.F32 R125, -RZ, R237.H0_H0 ;  /* 0x200000edff7d4230 */ /* 0x000fc80000004100 */
[----:B------:R-:W-:Y:S01]  /*3a60*/  F2FP.PACK_AB R124, RZ, R124 ;  /* 0x0000007cff7c723e */ /* 0x000fe200000000ff */
[----:B------:R-:W-:-:S03]  /*3a70*/  @P4 FMUL.FTZ R126, R125, R130 ;  /* 0x000000827d7e4220 */ /* 0x000fc60000410000 */
[----:B------:R-:W-:Y:S01]  /*3a80*/  PRMT R176, R124, 0x7610, R176 ;  /* 0x000076107cb07816 */ /* 0x000fe200000000b0 */
[----:B------:R-:W-:Y:S02]  /*3a90*/  FADD.FTZ R85, R85, R126 ;  /* 0x0000007e55557221 */ /* 0x000fe40000010000 */
.L_x_2917:
[----:B------:R-:W-:Y:S05]  /*3aa0*/  BSYNC B0 ;  /* 0x0000000000007941 */ /* 0x000fea0003800000 */
.L_x_2916:
[----:B------:R-:W-:Y:S01]  /*3ab0*/  BSSY B0, `(.L_x_2918) ;  /* 0x000000c000007945 */ /* 0x000fe20003800000 */
[----:B------:R-:W-:Y:S01]  /*3ac0*/  @P0 PRMT R177, R127, 0x7610, R177 ;  /* 0x000076107fb10816 */ /* 0x000fe200000000b1 */
[----:B------:R-:W-:Y:S05]  /*3ad0*/  @P1 BRA `(.L_x_2919) ;  /* 0x0000004000001947 */ /* 0x000fea0003800000 */
[----:B------:R-:W-:Y:S01]  /*3ae0*/  HFMA2.MMA R124, -RZ, RZ, 0, 0 ;  /* 0x00000000ff7c7435 */ /* 0x000fe200000001ff */
[----:B------:R-:W-:Y:S05]  /*3af0*/  @!P3 BRA `(.L_x_2920) ;  /* 0x000000700000b947 */ /* 0x000fea0003800000 */
[----:B-----5:R-:W-:Y:S01]  /*3b00*/  HADD2.F32 R124, -RZ, R171.H0_H0 ;  /* 0x200000abff7c7230 */ /* 0x020fe20000004100 */
[----:B------:R-:W-:Y:S05]  /*3b10*/  BRA `(.L_x_2920) ;  /* 0x0000005000007947 */ /* 0x000fea0003800000 */
.L_x_2919:
[----:B------:R-:W-:-:S04]  /*3b20*/  FFMA.FTZ R125, R13, R128, R129 ;  /* 0x000000800d7d7223 */ /* 0x000fc80000010081 */
[----:B------:R-:W-:Y:S01]  /*3b30*/  FADD.FTZ R124, R136, -R125 ;  /* 0x8000007d887c7221 */ /* 0x000fe20000010000 */
[----:B-----5:R-:W-:-:S03]  /*3b40*/  @P3 HADD2.F32 R125, -RZ, R171.H0_H0 ;  /* 0x200000abff7d3230 */ /* 0x020fc60000004100 */
[----:B------:R-:W-:-:S04]  /*3b50*/  FMUL.FTZ R124, R5, R124 ;  /* 0x0000007c057c7220 */ /* 0x000fc80000410000 */
[----:B------:R-:W-:Y:S02]  /*3b60*/  @P3 FADD.FTZ R124, R124, R125 ;  /* 0x0000007d7c7c3221 */ /* 0x000fe40000010000 */
.L_x_2920:
[----:B------:R-:W-:Y:S05]  /*3b70*/  BSYNC B0 ;  /* 0x0000000000007941 */ /* 0x000fea0003800000 */
.L_x_2918:
        /* <DEDUP_REMOVED lines=13> */
.L_x_2922:
[----:B------:R-:W-:Y:S05]  /*3c50*/  BSYNC B0 ;  /* 0x0000000000007941 */ /* 0x000fea0003800000 */
.L_x_2921:
        /* <DEDUP_REMOVED lines=8> */
.L_x_2924:
[----:B------:R-:W-:Y:S01]  /*3ce0*/  FFMA.FTZ R124, R21, R128, R129 ;  /* 0x00000080157c7223 */ /* 0x000fe20000010081 */
[----:B-----5:R-:W-:-:S03]  /*3cf0*/  @P3 SHF.R.U32.HI R125, RZ, 0x10, R171 ;  /* 0x00000010ff7d3819 */ /* 0x020fc600000116ab */
[----:B------:R-:W-:Y:S02]  /*3d00*/  FADD.FTZ R124, R137, -R124 ;  /* 0x8000007c897c7221 */ /* 0x000fe40000010000 */
[----:B------:R-:W-:Y:S02]  /*3d10*/  @P3 HADD2.F32 R125, -RZ, R125.H0_H0 ;  /* 0x2000007dff7d3230 */ /* 0x000fe40000004100 */
[----:B------:R-:W-:-:S04]  /*3d20*/  FMUL.FTZ R124, R5, R124 ;  /* 0x0000007c057c7220 */ /* 0x000fc80000410000 */
[----:B------:R-:W-:Y:S02]  /*3d30*/  @P3 FADD.FTZ R124, R124, R125 ;  /* 0x0000007d7c7c3221 */ /* 0x000fe40000010000 */
.L_x_2925:
[----:B------:R-:W-:Y:S05]  /*3d40*/  BSYNC B0 ;  /* 0x0000000000007941 */ /* 0x000fea0003800000 */
.L_x_2923:
[----:B------:R-:W-:Y:S01]  /*3d50*/  BSSY B0, `(.L_x_2926) ;  /* 0x000000d000007945 */ /* 0x000fe20003800000 */
[----:B------:R-:W-:Y:S05]  /*3d60*/  @!P2 BRA `(.L_x_2927) ;  /* 0x000000b00000a947 */ /* 0x000fea0003800000 */
[----:B-----5:R-:W-:Y:S01]  /*3d70*/  LOP3.LUT P4, RZ, R200, 0xff000000, RZ, 0xc0, !PT ;  /* 0xff000000c8ff7812 */ /* 0x020fe2000788c0ff */
[----:B------:R-:W-:Y:S01]  /*3d80*/  FMUL.FTZ R125, R124, c[0x0][0x1ec] ;  /* 0x00007b007c7d7a20 */ /* 0x000fe20000410000 */
[----:B------:R-:W-:-:S03]  /*3d90*/  MOV R126, RZ ;  /* 0x000000ff007e7202 */ /* 0x000fc60000000f00 */
[----:B------:R-:W-:Y:S01]  /*3da0*/  FMUL.FTZ R130, R125, c[0x0][0x1e8] ;  /* 0x00007a007d827a20 */ /* 0x000fe20000410000 */
[----:B------:R-:W-:-:S07]  /*3db0*/  HFMA2.MMA R125, -RZ, RZ, 0, 0 ;  /* 0x00000000ff7d7435 */ /* 0x000fce00000001ff */
[----:B------:R-:W-:Y:S01]  /*3dc0*/  @P4 FMUL.FTZ R125, R207, R130 ;  /* 0x00000082cf7d4220 */ /* 0x000fe20000410000 */
[----:B------:R-:W-:-:S04]  /*3dd0*/  @P4 HADD2.F32 R127, -RZ, R237.H1_H1 ;  /* 0x300000edff7f4230 */ /* 0x000fc80000004100 */
[----:B------:R-:W-:Y:S01]  /*3de0*/  F2FP.PACK_AB R125, RZ, R125 ;  /* 0x0000007dff7d723e */ /* 0x000fe200000000ff */
[----:B------:R-:W-:-:S03]  /*3df0*/  @P4 FMUL.FTZ R126, R127, R130 ;  /* 0x000000827f7e4220 */ /* 0x000fc60000410000 */
[----:B------:R-:W-:Y:S01]  /*3e00*/  PRMT R180, R125, 0x7610, R180 ;  /* 0x000076107db47816 */ /* 0x000fe200000000b4 */
[----:B------:R-:W-:Y:S02]  /*3e10*/  FADD.FTZ R87, R87, R126 ;  /* 0x0000007e57577221 */ /* 0x000fe40000010000 */
.L_x_2927:
[----:B------:R-:W-:Y:S05]  /*3e20*/  BSYNC B0 ;  /* 0x0000000000007941 */ /* 0x000fea0003800000 */
.L_x_2926:
        /* <DEDUP_REMOVED lines=11> */
.L_x_2928:
[----:B------:R-:W-:Y:S01]  /*3ee0*/  BSSY B0, `(.L_x_2929) ;  /* 0x000000b000007945 */ /* 0x000fe20003800000 */
[----:B------:R-:W-:Y:S05]  /*3ef0*/  @!P2 BRA `(.L_x_2930) ;  /* 0x000000900000a947 */ /* 0x000fea0003800000 */
[----:B0-----:R-:W-:Y:S02]  /*3f00*/  LOP3.LUT R124, R176, 0xffff, RZ, 0xc0, !PT ;  /* 0x0000ffffb07c7812 */ /* 0x001fe400078ec0ff */
        /* <DEDUP_REMOVED lines=8> */
.L_x_2930:
[----:B------:R-:W-:Y:S05]  /*3f90*/  BSYNC B0 ;  /* 0x0000000000007941 */ /* 0x000fea0003800000 */
.L_x_2929:
        /* <DEDUP_REMOVED lines=10> */
.L_x_2932:
[----:B------:R-:W-:Y:S05]  /*4040*/  BSYNC B0 ;  /* 0x0000000000007941 */ /* 0x000fea0003800000 */
.L_x_2931:
[----:B------:R-:W-:Y:S01]  /*4050*/  BSSY B0, `(.L_x_2933) ;  /* 0x000000b000007945 */ /* 0x000fe20003800000 */
[----:B------:R-:W-:Y:S05]  /*4060*/  @P1 BRA `(.L_x_2934) ;  /* 0x0000004000001947 */ /* 0x000fea0003800000 */
[----:B0-----:R-:W-:Y:S01]  /*4070*/  MOV R124, RZ ;  /* 0x000000ff007c7202 */ /* 0x001fe20000000f00 */
[----:B------:R-:W-:Y:S05]  /*4080*/  @!P3 BRA `(.L_x_2935) ;  /* 0x000000700000b947 */ /* 0x000fea0003800000 */
[----:B-----5:R-:W-:Y:S01]  /*4090*/  HADD2.F32 R124, -RZ, R168.H0_H0 ;  /* 0x200000a8ff7c7230 */ /* 0x020fe20000004100 */
[----:B------:R-:W-:Y:S05]  /*40a0*/  BRA `(.L_x_2935) ;  /* 0x0000005000007947 */ /* 0x000fea0003800000 */
.L_x_2934:
[----:B0-----:R-:W-:-:S04]  /*40b0*/  FFMA.FTZ R125, R14, R128, R129 ;  /* 0x000000800e7d7223 */ /* 0x001fc80000010081 */
[----:B------:R-:W-:Y:S01]  /*40c0*/  FADD.FTZ R124, R138, -R125 ;  /* 0x8000007d8a7c7221 */ /* 0x000fe20000010000 */
[----:B-----5:R-:W-:-:S03]  /*40d0*/  @P3 HADD2.F32 R125, -RZ, R168.H0_H0 ;  /* 0x200000a8ff7d3230 */ /* 0x020fc60000004100 */
[----:B------:R-:W-:-:S04]  /*40e0*/  FMUL.FTZ R124, R5, R124 ;  /* 0x0000007c057c7220 */ /* 0x000fc80000410000 */
[----:B------:R-:W-:Y:S02]  /*40f0*/  @P3 FADD.FTZ R124, R124, R125 ;  /* 0x0000007d7c7c3221 */ /* 0x000fe40000010000 */
.L_x_2935:
[----:B------:R-:W-:Y:S05]  /*4100*/  BSYNC B0 ;  /* 0x0000000000007941 */ /* 0x000fea0003800000 */
.L_x_2933:
        /* <DEDUP_REMOVED lines=13> */
.L_x_2937:
[----:B------:R-:W-:Y:S05]  /*41e0*/  BSYNC B0 ;  /* 0x0000000000007941 */ /* 0x000fea0003800000 */
.L_x_2936:
        /* <DEDUP_REMOVED lines=8> */
.L_x_2939:
[----:B------:R-:W-:Y:S01]  /*4270*/  FFMA.FTZ R124, R22, R128, R129 ;  /* 0x00000080167c7223 */ /* 0x000fe20000010081 */
[----:B-----5:R-:W-:-:S03]  /*4280*/  @P3 SHF.R.U64 R125, R168, 0x10, R169 ;  /* 0x00000010a87d3819 */ /* 0x020fc600000012a9 */
[----:B------:R-:W-:Y:S02]  /*4290*/  FADD.FTZ R124, R139, -R124 ;  /* 0x8000007c8b7c7221 */ /* 0x000fe40000010000 */
[----:B------:R-:W-:Y:S02]  /*42a0*/  @P3 HADD2.F32 R125, -RZ, R125.H0_H0 ;  /* 0x2000007dff7d3230 */ /* 0x000fe40000004100 */
[----:B------:R-:W-:-:S04]  /*42b0*/  FMUL.FTZ R124, R5, R124 ;  /* 0x0000007c057c7220 */ /* 0x000fc80000410000 */
[----:B------:R-:W-:Y:S02]  /*42c0*/  @P3 FADD.FTZ R124, R124, R125 ;  /* 0x0000007d7c7c3221 */ /* 0x000fe40000010000 */
.L_x_2940:
[----:B------:R-:W-:Y:S05]  /*42d0*/  BSYNC B0 ;  /* 0x0000000000007941 */ /* 0x000fea0003800000 */
.L_x_2938:
        /* <DEDUP_REMOVED lines=14> */
.L_x_2942:
[----:B------:R-:W-:Y:S05]  /*43c0*/  BSYNC B0 ;  /* 0x0000000000007941 */ /* 0x000fea0003800000 */
.L_x_2941:
[----:B------:R-:W-:Y:S01]  /*43d0*/  BSSY B0, `(.L_x_2943) ;  /* 0x000000c000007945 */ /* 0x000fe20003800000 */
[----:B------:R-:W-:Y:S01]  /*43e0*/  @P0 PRMT R177, R127, 0x7610, R177 ;  /* 0x000076107fb10816 */ /* 0x000fe200000000b1 */
[----:B------:R-:W-:Y:S05]  /*43f0*/  @P1 BRA `(.L_x_2944) ;  /* 0x0000004000001947 */ /* 0x000fea0003800000 */
[----:B------:R-:W-:Y:S01]  /*4400*/  MOV R124, RZ ;  /* 0x000000ff007c7202 */ /* 0x000fe20000000f00 */
[----:B------:R-:W-:Y:S05]  /*4410*/  @!P3 BRA `(.L_x_2945) ;  /* 0x000000700000b947 */ /* 0x000fea0003800000 */
[----:B-----5:R-:W-:Y:S01]  /*4420*/  HADD2.F32 R124, -RZ, R169.H0_H0 ;  /* 0x200000a9ff7c7230 */ /* 0x020fe20000004100 */
[----:B------:R-:W-:Y:S05]  /*4430*/  BRA `(.L_x_2945) ;  /* 0x0000005000007947 */ /* 0x000fea0003800000 */
.L_x_2944:
[----:B------:R-:W-:-:S04]  /*4440*/  FFMA.FTZ R125, R15, R128, R129 ;  /* 0x000000800f7d7223 */ /* 0x000fc80000010081 */
[----:B------:R-:W-:Y:S01]  /*4450*/  FADD.FTZ R124, R140, -R125 ;  /* 0x8000007d8c7c7221 */ /* 0x000fe20000010000 */
[----:B-----5:R-:W-:-:S03]  /*4460*/  @P3 HADD2.F32 R125, -RZ, R169.H0_H0 ;  /* 0x200000a9ff7d3230 */ /* 0x020fc60000004100 */
[----:B------:R-:W-:-:S04]  /*4470*/  FMUL.FTZ R124, R5, R124 ;  /* 0x0000007c057c7220 */ /* 0x000fc80000410000 */
[----:B------:R-:W-:Y:S02]  /*4480*/  @P3 FADD.FTZ R124, R124, R125 ;  /* 0x0000007d7c7c3221 */ /* 0x000fe40000010000 */
.L_x_2945:
[----:B------:R-:W-:Y:S05]  /*4490*/  BSYNC B0 ;  /* 0x0000000000007941 */ /* 0x000fea0003800000 */
.L_x_2943:
        /* <DEDUP_REMOVED lines=13> */
.L_x_2947:
[----:B------:R-:W-:Y:S05]  /*4570*/  BSYNC B0 ;  /* 0x0000000000007941 */ /* 0x000fea0003800000 */
.L_x_2946:
        /* <DEDUP_REMOVED lines=8> */
.L_x_2949:
[----:B------:R-:W-:Y:S01]  /*4600*/  FFMA.FTZ R124, R23, R128, R129 ;  /* 0x00000080177c7223 */ /* 0x000fe20000010081 */
[----:B-----5:R-:W-:-:S03]  /*4610*/  @P3 SHF.R.U32.HI R125, RZ, 0x10, R169 ;  /* 0x00000010ff7d3819 */ /* 0x020fc600000116a9 */
[----:B------:R-:W-:Y:S02]  /*4620*/  FADD.FTZ R124, R141, -R124 ;  /* 0x8000007c8d7c7221 */ /* 0x000fe40000010000 */
[----:B------:R-:W-:Y:S02]  /*4630*/  @P3 HADD2.F32 R125, -RZ, R125.H0_H0 ;  /* 0x2000007dff7d3230 */ /* 0x000fe40000004100 */
[----:B------:R-:W-:-:S04]  /*4640*/  FMUL.FTZ R124, R5, R124 ;  /* 0x0000007c057c7220 */ /* 0x000fc80000410000 */
[----:B------:R-:W-:Y:S02]  /*4650*/  @P3 FADD.FTZ R124, R124, R125 ;  /* 0x0000007d7c7c3221 */ /* 0x000fe40000010000 */
.L_x_2950:
[----:B------:R-:W-:Y:S05]  /*4660*/  BSYNC B0 ;  /* 0x0000000000007941 */ /* 0x000fea0003800000 */
.L_x_2948:
        /* <DEDUP_REMOVED lines=13> */
.L_x_2952:
[----:B------:R-:W-:Y:S05]  /*4740*/  BSYNC B0 ;  /* 0x0000000000007941 */ /* 0x000fea0003800000 */
.L_x_2951:
        /* <DEDUP_REMOVED lines=11> */
.L_x_2953:
        /* <DEDUP_REMOVED lines=10> */
.L_x_2955:
[----:B------:R-:W-:Y:S05]  /*48a0*/  BSYNC B0 ;  /* 0x0000000000007941 */ /* 0x000fea0003800000 */
.L_x_2954:
[----:B------:R-:W-:Y:S01]  /*48b0*/  BSSY B0, `(.L_x_2956) ;  /* 0x000000a000007945 */ /* 0x000fe20003800000 */
[----:B0-----:R-:W-:Y:S01]  /*48c0*/  IADD3 R126, R184, 0x300, RZ ;  /* 0x00000300b87e7810 */ /* 0x001fe20007ffe0ff */
        /* <DEDUP_REMOVED lines=8> */
.L_x_2957:
[----:B------:R-:W-:Y:S05]  /*4950*/  BSYNC B0 ;  /* 0x0000000000007941 */ /* 0x000fea0003800000 */
.L_x_2956:
[----:B------:R-:W-:Y:S01]  /*4960*/  BSSY B0, `(.L_x_2958) ;  /* 0x000000b000007945 */ /* 0x000fe20003800000 */
[----:B------:R-:W-:Y:S05]  /*4970*/  @P1 BRA `(.L_x_2959) ;  /* 0x0000004000001947 */ /* 0x000fea0003800000 */
[----:B------:R-:W-:Y:S01]  /*4980*/  HFMA2.MMA R124, -RZ, RZ, 0, 0 ;  /* 0x00000000ff7c7435 */ /* 0x000fe200000001ff */
[----:B------:R-:W-:Y:S05]  /*4990*/  @!P3 BRA `(.L_x_2960) ;  /* 0x000000700000b947 */ /* 0x000fea0003800000 */
[----:B-----5:R-:W-:Y:S01]  /*49a0*/  HADD2.F32 R124, -RZ, R166.H0_H0 ;  /* 0x200000a6ff7c7230 */ /* 0x020fe20000004100 */
[----:B------:R-:W-:Y:S05]  /*49b0*/  BRA `(.L_x_2960) ;  /* 0x0000005000007947 */ /* 0x000fea0003800000 */
.L_x_2959:
[----:B------:R-:W-:-:S04]  /*49c0*/  FFMA.FTZ R125, R16, R128, R129 ;  /* 0x00000080107d7223 */ /* 0x000fc80000010081 */
[----:B------:R-:W-:Y:S01]  /*49d0*/  FADD.FTZ R124, R142, -R125 ;  /* 0x8000007d8e7c7221 */ /* 0x000fe20000010000 */
[----:B-----5:R-:W-:-:S03]  /*49e0*/  @P3 HADD2.F32 R125, -RZ, R166.H0_H0 ;  /* 0x200000a6ff7d3230 */ /* 0x020fc60000004100 */
[----:B------:R-:W-:-:S04]  /*49f0*/  FMUL.FTZ R124, R5, R124 ;  /* 0x0000007c057c7220 */ /* 0x000fc80000410000 */
[----:B------:R-:W-:Y:S02]  /*4a00*/  @P3 FADD.FTZ R124, R124, R125 ;  /* 0x0000007d7c7c3221 */ /* 0x000fe40000010000 */
.L_x_2960:
[----:B------:R-:W-:Y:S05]  /*4a10*/  BSYNC B0 ;  /* 0x0000000000007941 */ /* 0x000fea0003800000 */
.L_x_2958:
        /* <DEDUP_REMOVED lines=13> */
.L_x_2962:
[----:B------:R-:W-:Y:S05]  /*4af0*/  BSYNC B0 ;  /* 0x0000000000007941 */ /* 0x000fea0003800000 */
.L_x_2961:
        /* <DEDUP_REMOVED lines=8> */
.L_x_2964:
[----:B------:R-:W-:Y:S01]  /*4b80*/  FFMA.FTZ R124, R24, R128, R129 ;  /* 0x00000080187c7223 */ /* 0x000fe20000010081 */
[----:B-----5:R-:W-:-:S03]  /*4b90*/  @P3 SHF.R.U64 R125, R166, 0x10, R167 ;  /* 0x00000010a67d3819 */ /* 0x020fc600000012a7 */
[----:B------:R-:W-:Y:S02]  /*4ba0*/  FADD.FTZ R124, R143, -R124 ;  /* 0x8000007c8f7c7221 */ /* 0x000fe40000010000 */
[----:B------:R-:W-:Y:S02]  /*4bb0*/  @P3 HADD2.F32 R125, -RZ, R125.H0_H0 ;  /* 0x2000007dff7d3230 */ /* 0x000fe40000004100 */
[----:B------:R-:W-:-:S04]  /*4bc0*/  FMUL.FTZ R124, R5, R124 ;  /* 0x0000007c057c7220 */ /* 0x000fc80000410000 */
[----:B------:R-:W-:Y:S02]  /*4bd0*/  @P3 FADD.FTZ R124, R124, R125 ;  /* 0x0000007d7c7c3221 */ /* 0x000fe40000010000 */
.L_x_2965:
[----:B------:R-:W-:Y:S05]  /*4be0*/  BSYNC B0 ;  /* 0x0000000000007941 */ /* 0x000fea0003800000 */
.L_x_2963:
        /* <DEDUP_REMOVED lines=14> */
.L_x_2967:
[----:B------:R-:W-:Y:S05]  /*4cd0*/  BSYNC B0 ;  /* 0x0000000000007941 */ /* 0x000fea0003800000 */
.L_x_2966:
[----:B------:R-:W-:Y:S01]  /*4ce0*/  BSSY B0, `(.L_x_2968) ;  /* 0x000000c000007945 */ /* 0x000fe20003800000 */
[----:B------:R-:W-:Y:S01]  /*4cf0*/  @P0 PRMT R177, R127, 0x7610, R177 ;  /* 0x000076107fb10816 */ /* 0x000fe200000000b1 */
[----:B------:R-:W-:Y:S05]  /*4d00*/  @P1 BRA `(.L_x_2969) ;  /* 0x0000004000001947 */ /* 0x000fea0003800000 */
[----:B------:R-:W-:Y:S01]  /*4d10*/  HFMA2.MMA R124, -RZ, RZ, 0, 0 ;  /* 0x00000000ff7c7435 */ /* 0x000fe200000001ff */
[----:B------:R-:W-:Y:S05]  /*4d20*/  @!P3 BRA `(.L_x_2970) ;  /* 0x000000700000b947 */ /* 0x000fea0003800000 */
[----:B-----5:R-:W-:Y:S01]  /*4d30*/  HADD2.F32 R124, -RZ, R167.H0_H0 ;  /* 0x200000a7ff7c7230 */ /* 0x020fe20000004100 */
[----:B------:R-:W-:Y:S05]  /*4d40*/  BRA `(.L_x_2970) ;  /* 0x0000005000007947 */ /* 0x000fea0003800000 */
.L_x_2969:
[----:B------:R-:W-:-:S04]  /*4d50*/  FFMA.FTZ R125, R17, R128, R129 ;  /* 0x00000080117d7223 */ /* 0x000fc80000010081 */
[----:B------:R-:W-:Y:S01]  /*4d60*/  FADD.FTZ R124, R144, -R125 ;  /* 0x8000007d907c7221 */ /* 0x000fe20000010000 */
[----:B-----5:R-:W-:-:S03]  /*4d70*/  @P3 HADD2.F32 R125, -RZ, R167.H0_H0 ;  /* 0x200000a7ff7d3230 */ /* 0x020fc60000004100 */
[----:B------:R-:W-:-:S04]  /*4d80*/  FMUL.FTZ R124, R5, R124 ;  /* 0x0000007c057c7220 */ /* 0x000fc80000410000 */
[----:B------:R-:W-:Y:S02]  /*4d90*/  @P3 FADD.FTZ R124, R124, R125 ;  /* 0x0000007d7c7c3221 */ /* 0x000fe40000010000 */
.L_x_2970:
[----:B------:R-:W-:Y:S05]  /*4da0*/  BSYNC B0 ;  /* 0x0000000000007941 */ /* 0x000fea0003800000 */
.L_x_2968:
        /* <DEDUP_REMOVED lines=13> */
.L_x_2972:
[----:B------:R-:W-:Y:S05]  /*4e80*/  BSYNC B0 ;  /* 0x0000000000007941 */ /* 0x000fea0003800000 */
.L_x_2971:
        /* <DEDUP_REMOVED lines=8> */
.L_x_2974:
[----:B------:R-:W-:Y:S01]  /*4f10*/  FFMA.FTZ R124, R25, R128, R129 ;  /* 0x00000080197c7223 */ /* 0x000fe20000010081 */
[----:B-----5:R-:W-:-:S03]  /*4f20*/  @P3 SHF.R.U32.HI R125, RZ, 0x10, R167 ;  /* 0x00000010ff7d3819 */ /* 0x020fc600000116a7 */
[----:B------:R-:W-:Y:S02]  /*4f30*/  FADD.FTZ R124, R145, -R124 ;  /* 0x8000007c917c7221 */ /* 0x000fe40000010000 */
[----:B------:R-:W-:Y:S02]  /*4f40*/  @P3 HADD2.F32 R125, -RZ, R125.H0_H0 ;  /* 0x2000007dff7d3230 */ /* 0x000fe40000004100 */
[----:B------:R-:W-:-:S04]  /*4f50*/  FMUL.FTZ R124, R5, R124 ;  /* 0x0000007c057c7220 */ /* 0x000fc80000410000 */
[----:B------:R-:W-:Y:S02]  /*4f60*/  @P3 FADD.FTZ R124, R124, R125 ;  /* 0x0000007d7c7c3221 */ /* 0x000fe40000010000 */
.L_x_2975:
[----:B------:R-:W-:Y:S05]  /*4f70*/  BSYNC B0 ;  /* 0x0000000000007941 */ /* 0x000fea0003800000 */
.L_x_2973:
        /* <DEDUP_REMOVED lines=13> */
.L_x_2977:
[----:B------:R-:W-:Y:S05]  /*5050*/  BSYNC B0 ;  /* 0x0000000000007941 */ /* 0x000fea0003800000 */
.L_x_2976:
[----:B------:R-:W-:-:S04]  /*5060*/  @P0 F2FP.PACK_AB R124, RZ, R124 ;  /* 0x0000007cff7c023e */ /* 0x000fc800000000ff */
[----:B------:R-:W-:Y:S01]  /*5070*/  @P0 PRMT R181, R124, 0x7610, R181 ;  /* 0x000076107cb50816 */ /* 0x000fe200000000b5 */
[----:B------:R-:W-:Y:S05]  /*5080*/  @!P0 BRA `(.L_x_2978) ;  /* 0x0000008000008947 */ /* 0x000fea0003800000 */
[----:B------:R-:W-:Y:S01]  /*5090*/  LOP3.LUT R124, R177, 0xffff, RZ, 0xc0, !PT ;  /* 0x0000ffffb17c7812 */ /* 0x000fe200078ec0ff */
[----:B-----5:R-:W-:Y:S01]  /*50a0*/  HFMA2.MMA R183, -RZ, RZ, 0, 4.76837158203125e-07 ;  /* 0x00000008ffb77435 */ /* 0x020fe200000001ff */
[----:B------:R-:W-:-:S03]  /*50b0*/  PRMT R127, R179, 0x5410, R181 ;  /* 0x00005410b37f7816 */ /* 0x000fc600000000b5 */
[----:B------:R-:W-:-:S05]  /*50c0*/  IMAD.WIDE.U32 R124, R124, 0x10000, RZ ;  /* 0x000100007c7c7825 */ /* 0x000fca00078e00ff */
[----:B------:R-:W-:Y:S01]  /*50d0*/  LOP3.LUT R125, R127, R125, RZ, 0xfc, !PT ;  /* 0x0000007d7f7d7212 */ /* 0x000fe200078efcff */
[----:B------:R-:W-:Y:S01]  /*50e0*/  IMAD.WIDE.U32 R182, R182, R183, c[0x0][0x258] ;  /* 0x00009600b6b67625 */ /* 0x000fe200078e00b7 */
[----:B------:R-:W-:-:S05]  /*50f0*/  LOP3.LUT R124, R124, 0xffff, R159, 0xf8, !PT ;  /* 0x0000ffff7c7c7812 */ /* 0x000fca00078ef89f */
[----:B------:R0:W-:Y:S02]  /*5100*/  STG.E.64 [R182.64], R124 ;  /* 0x0000007cb6007986 */ /* 0x0001e4000c101b04 */
.L_x_2978:
        /* <DEDUP_REMOVED lines=10> */
.L_x_2980:
[----:B------:R-:W-:Y:S05]  /*51b0*/  BSYNC B0 ;  /* 0x0000000000007941 */ /* 0x000fea0003800000 */
.L_x_2979:
        /* <DEDUP_REMOVED lines=10> */
.L_x_2982:
[----:B------:R-:W-:Y:S05]  /*5260*/  BSYNC B0 ;  /* 0x0000000000007941 */ /* 0x000fea0003800000 */
.L_x_2981:
[----:B------:R-:W-:Y:S01]  /*5270*/  BSSY B0, `(.L_x_2983) ;  /* 0x000000b000007945 */ /* 0x000fe20003800000 */
[----:B------:R-:W-:Y:S05]  /*5280*/  @P1 BRA `(.L_x_2984) ;  /* 0x0000004000001947 */ /* 0x000fea0003800000 */
[----:B0-----:R-:W-:Y:S01]  /*5290*/  MOV R124, RZ ;  /* 0x000000ff007c7202 */ /* 0x001fe20000000f00 */
[----:B------:R-:W-:Y:S05]  /*52a0*/  @!P3 BRA `(.L_x_2985) ;  /* 0x000000700000b947 */ /* 0x000fea0003800000 */
[----:B-----5:R-:W-:Y:S01]  /*52b0*/  HADD2.F32 R124, -RZ, R164.H0_H0 ;  /* 0x200000a4ff7c7230 */ /* 0x020fe20000004100 */
[----:B------:R-:W-:Y:S05]  /*52c0*/  BRA `(.L_x_2985) ;  /* 0x0000005000007947 */ /* 0x000fea0003800000 */
.L_x_2984:
[----:B0-----:R-:W-:-:S04]  /*52d0*/  FFMA.FTZ R125, R26, R128, R129 ;  /* 0x000000801a7d7223 */ /* 0x001fc80000010081 */
[----:B------:R-:W-:Y:S01]  /*52e0*/  FADD.FTZ R124, R146, -R125 ;  /* 0x8000007d927c7221 */ /* 0x000fe20000010000 */
[----:B-----5:R-:W-:-:S03]  /*52f0*/  @P3 HADD2.F32 R125, -RZ, R164.H0_H0 ;  /* 0x200000a4ff7d3230 */ /* 0x020fc60000004100 */
[----:B------:R-:W-:-:S04]  /*5300*/  FMUL.FTZ R124, R5, R124 ;  /* 0x0000007c057c7220 */ /* 0x000fc80000410000 */
[----:B------:R-:W-:Y:S02]  /*5310*/  @P3 FADD.FTZ R124, R124, R125 ;  /* 0x0000007d7c7c3221 */ /* 0x000fe40000010000 */
.L_x_2985:
[----:B------:R-:W-:Y:S05]  /*5320*/  BSYNC B0 ;  /* 0x0000000000007941 */ /* 0x000fea0003800000 */
.L_x_2983:
        /* <DEDUP_REMOVED lines=13> */
.L_x_2987:
[----:B------:R-:W-:Y:S05]  /*5400*/  BSYNC B0 ;  /* 0x0000000000007941 */ /* 0x000fea0003800000 */
.L_x_2986:
        /* <DEDUP_REMOVED lines=8> */
.L_x_2989:
[----:B------:R-:W-:Y:S01]  /*5490*/  FFMA.FTZ R124, R32, R128, R129 ;  /* 0x00000080207c7223 */ /* 0x000fe20000010081 */
[----:B-----5:R-:W-:-:S03]  /*54a0*/  @P3 SHF.R.U64 R125, R164, 0x10, R165 ;  /* 0x00000010a47d3819 */ /* 0x020fc600000012a5 */
[----:B------:R-:W-:Y:S02]  /*54b0*/  FADD.FTZ R124, R147, -R124 ;  /* 0x8000007c937c7221 */ /* 0x000fe40000010000 */
[----:B------:R-:W-:Y:S02]  /*54c0*/  @P3 HADD2.F32 R125, -RZ, R125.H0_H0 ;  /* 0x2000007dff7d3230 */ /* 0x000fe40000004100 */
[----:B------:R-:W-:-:S04]  /*54d0*/  FMUL.FTZ R124, R5, R124 ;  /* 0x0000007c057c7220 */ /* 0x000fc80000410000 */
[----:B------:R-:W-:Y:S02]  /*54e0*/  @P3 FADD.FTZ R124, R124, R125 ;  /* 0x0000007d7c7c3221 */ /* 0x000fe40000010000 */
.L_x_2990:
[----:B------:R-:W-:Y:S05]  /*54f0*/  BSYNC B0 ;  /* 0x0000000000007941 */ /* 0x000fea0003800000 */
.L_x_2988:
        /* <DEDUP_REMOVED lines=14> */
.L_x_2992:
[----:B------:R-:W-:Y:S05]  /*55e0*/  BSYNC B0 ;  /* 0x0000000000007941 */ /* 0x000fea0003800000 */
.L_x_2991:
[----:B------:R-:W-:Y:S01]  /*55f0*/  BSSY B0, `(.L_x_2993) ;  /* 0x000000c000007945 */ /* 0x000fe20003800000 */
[----:B------:R-:W-:Y:S01]  /*5600*/  @P0 PRMT R177, R127, 0x7610, R177 ;  /* 0x000076107fb10816 */ /* 0x000fe200000000b1 */
[----:B------:R-:W-:Y:S05]  /*5610*/  @P1 BRA `(.L_x_2994) ;  /* 0x0000004000001947 */ /* 0x000fea0003800000 */
[----:B------:R-:W-:Y:S01]  /*5620*/  MOV R124, RZ ;  /* 0x000000ff007c7202 */ /* 0x000fe20000000f00 */
[----:B------:R-:W-:Y:S05]  /*5630*/  @!P3 BRA `(.L_x_2995) ;  /* 0x000000700000b947 */ /* 0x000fea0003800000 */
[----:B-----5:R-:W-:Y:S01]  /*5640*/  HADD2.F32 R124, -RZ, R165.H0_H0 ;  /* 0x200000a5ff7c7230 */ /* 0x020fe20000004100 */
[----:B------:R-:W-:Y:S05]  /*5650*/  BRA `(.L_x_2995) ;  /* 0x0000005000007947 */ /* 0x000fea0003800000 */
.L_x_2994:
[----:B------:R-:W-:-:S04]  /*5660*/  FFMA.FTZ R125, R27, R128, R129 ;  /* 0x000000801b7d7223 */ /* 0x000fc80000010081 */
[----:B------:R-:W-:Y:S01]  /*5670*/  FADD.FTZ R124, R148, -R125 ;  /* 0x8000007d947c7221 */ /* 0x000fe20000010000 */
[----:B-----5:R-:W-:-:S03]  /*5680*/  @P3 HADD2.F32 R125, -RZ, R165.H0_H0 ;  /* 0x200000a5ff7d3230 */ /* 0x020fc60000004100 */
[----:B------:R-:W-:-:S04]  /*5690*/  FMUL.FTZ R124, R5, R124 ;  /* 0x0000007c057c7220 */ /* 0x000fc80000410000 */
[----:B------:R-:W-:Y:S02]  /*56a0*/  @P3 FADD.FTZ R124, R124, R125 ;  /* 0x0000007d7c7c3221 */ /* 0x000fe40000010000 */
.L_x_2995:
[----:B------:R-:W-:Y:S05]  /*56b0*/  BSYNC B0 ;  /* 0x0000000000007941 */ /* 0x000fea0003800000 */
.L_x_2993:
        /* <DEDUP_REMOVED lines=13> */
.L_x_2997:
[----:B------:R-:W-:Y:S05]  /*5790*/  BSYNC B0 ;  /* 0x0000000000007941 */ /* 0x000fea0003800000 */
.L_x_2996:
        /* <DEDUP_REMOVED lines=8> */
.L_x_2999:
[----:B------:R-:W-:Y:S01]  /*5820*/  FFMA.FTZ R124, R33, R128, R129 ;  /* 0x00000080217c7223 */ /* 0x000fe20000010081 */
[----:B-----5:R-:W-:-:S03]  /*5830*/  @P3 SHF.R.U32.HI R125, RZ, 0x10, R165 ;  /* 0x00000010ff7d3819 */ /* 0x020fc600000116a5 */
[----:B------:R-:W-:Y:S02]  /*5840*/  FADD.FTZ R124, R149, -R124 ;  /* 0x8000007c957c7221 */ /* 0x000fe40000010000 */
[----:B------:R-:W-:Y:S02]  /*5850*/  @P3 HADD2.F32 R125, -RZ, R125.H0_H0 ;  /* 0x2000007dff7d3230 */ /* 0x000fe40000004100 */
[----:B------:R-:W-:-:S04]  /*5860*/  FMUL.FTZ R124, R5, R124 ;  /* 0x0000007c057c7220 */ /* 0x000fc80000410000 */
[----:B------:R-:W-:Y:S02]  /*5870*/  @P3 FADD.FTZ R124, R124, R125 ;  /* 0x0000007d7c7c3221 */ /* 0x000fe40000010000 */
.L_x_3000:
[----:B------:R-:W-:Y:S05]  /*5880*/  BSYNC B0 ;  /* 0x0000000000007941 */ /* 0x000fea0003800000 */
.L_x_2998:
[----:B------:R-:W-:Y:S01]  /*5890*/  BSSY B0, `(.L_x_3001) ;  /* 0x000000d000007945 */ /* 0x000fe20003800000 */
[----:B------:R-:W-:Y:S05]  /*58a0*/  @!P2 BRA `(.L_x_3002) ;  /* 0x000000b00000a947 */ /* 0x000fea0003800000 */
[----:B-----5:R-:W-:Y:S01]  /*58b0*/  LOP3.LUT P4, RZ, R7, 0xff000000, RZ, 0xc0, !PT ;  /* 0xff00000007ff7812 */ /* 0x020fe2000788c0ff */
[----:B------:R-:W-:Y:S01]  /*58c0*/  FMUL.FTZ R7, R124, c[0x0][0x1ec] ;  /* 0x00007b007c077a20 */ /* 0x000fe20000410000 */
[----:B------:R-:W-:Y:S01]  /*58d0*/  MOV R125, RZ ;  /* 0x000000ff007d7202 */ /* 0x000fe20000000f00 */
[----:B------:R-:W-:Y:S02]  /*58e0*/  HFMA2.MMA R126, -RZ, RZ, 0, 0 ;  /* 0x00000000ff7e7435 */ /* 0x000fe400000001ff */
[----:B------:R-:W-:-:S08]  /*58f0*/  FMUL.FTZ R7, R7, c[0x0][0x1e8] ;  /* 0x00007a0007077a20 */ /* 0x000fd00000410000 */
[----:B------:R-:W-:Y:S01]  /*5900*/  @P4 FMUL.FTZ R125, R194, R7 ;  /* 0x00000007c27d4220 */ /* 0x000fe20000410000 */
[----:B------:R-:W-:-:S04]  /*5910*/  @P4 HADD2.F32 R174, -RZ, R237.H1_H1 ;  /* 0x300000edffae4230 */ /* 0x000fc80000004100 */
[----:B------:R-:W-:Y:S01]  /*5920*/  F2FP.PACK_AB R125, RZ, R125 ;  /* 0x0000007dff7d723e */ /* 0x000fe200000000ff */
[----:B------:R-:W-:-:S03]  /*5930*/  @P4 FMUL.FTZ R126, R174, R7 ;  /* 0x00000007ae7e4220 */ /* 0x000fc60000410000 */
[----:B------:R-:W-:Y:S01]  /*5940*/  PRMT R180, R125, 0x7610, R180 ;  /* 0x000076107db47816 */ /* 0x000fe200000000b4 */
[----:B------:R-:W-:Y:S02]  /*5950*/  FADD.FTZ R99, R99, R126 ;  /* 0x0000007e63637221 */ /* 0x000fe40000010000 */
.L_x_3002:
[----:B------:R-:W-:Y:S05]  /*5960*/  BSYNC B0 ;  /* 0x0000000000007941 */ /* 0x000fea0003800000 */
.L_x_3001:
[----:B------:R-:W-:Y:S02]  /*5970*/  @P0 F2FP.PACK_AB R124, RZ, R124 ;  /* 0x0000007cff7c023e */ /* 0x000fe400000000ff */
        /* <DEDUP_REMOVED lines=12> */
.L_x_3003:
        /* <DEDUP_REMOVED lines=10> */
.L_x_3005:
[----:B------:R-:W-:Y:S05]  /*5ae0*/  BSYNC B0 ;  /* 0x0000000000007941 */ /* 0x000fea0003800000 */
.L_x_3004:
        /* <DEDUP_REMOVED lines=9> */
.L_x_3007:
[----:B------:R-:W-:Y:S05]  /*5b80*/  BSYNC B0 ;  /* 0x0000000000007941 */ /* 0x000fea0003800000 */
.L_x_3006:
[----:B------:R-:W-:Y:S01]  /*5b90*/  BSSY B0, `(.L_x_3008) ;  /* 0x000000b000007945 */ /* 0x000fe20003800000 */
[----:B------:R-:W-:Y:S05]  /*5ba0*/  @P1 BRA `(.L_x_3009) ;  /* 0x0000004000001947 */ /* 0x000fea0003800000 */
[----:B0-----:R-:W-:Y:S01]  /*5bb0*/  HFMA2.MMA R124, -RZ, RZ, 0, 0 ;  /* 0x00000000ff7c7435 */ /* 0x001fe200000001ff */
[----:B------:R-:W-:Y:S05]  /*5bc0*/  @!P3 BRA `(.L_x_3010) ;  /* 0x000000700000b947 */ /* 0x000fea0003800000 */
[----:B------:R-:W-:Y:S01]  /*5bd0*/  HADD2.F32 R124, -RZ, R162.H0_H0 ;  /* 0x200000a2ff7c7230 */ /* 0x000fe20000004100 */
[----:B------:R-:W-:Y:S05]  /*5be0*/  BRA `(.L_x_3010) ;  /* 0x0000005000007947 */ /* 0x000fea0003800000 */
.L_x_3009:
[----:B0-----:R-:W-:-:S04]  /*5bf0*/  FFMA.FTZ R125, R28, R128, R129 ;  /* 0x000000801c7d7223 */ /* 0x001fc80000010081 */
[----:B------:R-:W-:Y:S01]  /*5c00*/  FADD.FTZ R124, R150, -R125 ;  /* 0x8000007d967c7221 */ /* 0x000fe20000010000 */
[----:B------:R-:W-:-:S03]  /*5c10*/  @P3 HADD2.F32 R125, -RZ, R162.H0_H0 ;  /* 0x200000a2ff7d3230 */ /* 0x000fc60000004100 */
[----:B------:R-:W-:-:S04]  /*5c20*/  FMUL.FTZ R124, R5, R124 ;  /* 0x0000007c057c7220 */ /* 0x000fc80000410000 */
[----:B------:R-:W-:Y:S02]  /*5c30*/  @P3 FADD.FTZ R124, R124, R125 ;  /* 0x0000007d7c7c3221 */ /* 0x000fe40000010000 */
.L_x_3010:
[----:B------:R-:W-:Y:S05]  /*5c40*/  BSYNC B0 ;  /* 0x0000000000007941 */ /* 0x000fea0003800000 */
.L_x_3008:
[----:B------:R-:W-:Y:S01]  /*5c50*/  BSSY B0, `(.L_x_3011) ;  /* 0x000000e000007945 */ /* 0x000fe20003800000 */
[----:B------:R-:W-:Y:S01]  /*5c60*/  @P0 F2FP.PACK_AB R126, RZ, R124 ;  /* 0x0000007cff7e023e */ /* 0x000fe200000000ff */
[----:B------:R-:W-:Y:S05]  /*5c70*/  @!P2 BRA `(.L_x_3012) ;  /* 0x000000b00000a947 */ /* 0x000fea0003800000 */
[----:B------:R-:W-:Y:S01]  /*5c80*/  LOP3.LUT P4, RZ, R8, 0xff, RZ, 0xc0, !PT ;  /* 0x000000ff08ff7812 */ /* 0x000fe2000788c0ff */
[----:B------:R-:W-:Y:S01]  /*5c90*/  FMUL.FTZ R124, R124, c[0x0][0x1ec] ;  /* 0x00007b007c7c7a20 */ /* 0x000fe20000410000 */
[----:B------:R-:W-:Y:S01]  /*5ca0*/  MOV R125, RZ ;  /* 0x000000ff007d7202 */ /* 0x000fe20000000f00 */
[----:B------:R-:W-:Y:S02]  /*5cb0*/  HFMA2.MMA R127, -RZ, RZ, 0, 0 ;  /* 0x00000000ff7f7435 */ /* 0x000fe400000001ff */
[----:B------:R-:W-:-:S08]  /*5cc0*/  FMUL.FTZ R124, R124, c[0x0][0x1e8] ;  /* 0x00007a007c7c7a20 */ /* 0x000fd00000410000 */
[----:B------:R-:W-:Y:S01]  /*5cd0*/  @P4 FMUL.FTZ R125, R193, R124 ;  /* 0x0000007cc17d4220 */ /* 0x000fe20000410000 */
[----:B------:R-:W-:-:S04]  /*5ce0*/  @P4 HADD2.F32 R131, -RZ, R236.H0_H0 ;  /* 0x200000ecff834230 */ /* 0x000fc80000004100 */
[----:B------:R-:W-:Y:S01]  /*5cf0*/  F2FP.PACK_AB R125, RZ, R125 ;  /* 0x0000007dff7d723e */ /* 0x000fe200000000ff */
[----:B------:R-:W-:-:S03]  /*5d00*/  @P4 FMUL.FTZ R127, R131, R124 ;  /* 0x0000007c837f4220 */ /* 0x000fc60000410000 */
[----:B------:R-:W-:Y:S01]  /*5d10*/  PRMT R158, R125, 0x7610, R158 ;  /* 0x000076107d9e7816 */ /* 0x000fe2000000009e */
[----:B------:R-:W-:Y:S02]  /*5d20*/  FADD.FTZ R100, R100, R127 ;  /* 0x0000007f64647221 */ /* 0x000fe40000010000 */
.L_x_3012:
[----:B------:R-:W-:Y:S05]  /*5d30*/  BSYNC B0 ;  /* 0x0000000000007941 */ /* 0x000fea0003800000 */
.L_x_3011:
[----:B------:R-:W-:Y:S01]  /*5d40*/  BSSY B0, `(.L_x_3013) ;  /* 0x000000e000007945 */ /* 0x000fe20003800000 */
[----:B------:R-:W-:Y:S01]  /*5d50*/  @P0 PRMT R159, R126, 0x7610, R159 ;  /* 0x000076107e9f0816 */ /* 0x000fe2000000009f */
[----:B------:R-:W-:Y:S05]  /*5d60*/  @P1 BRA `(.L_x_3014) ;  /* 0x0000005000001947 */ /* 0x000fea0003800000 */
[----:B------:R-:W-:Y:S01]  /*5d70*/  MOV R124, RZ ;  /* 0x000000ff007c7202 */ /* 0x000fe20000000f00 */
[----:B------:R-:W-:Y:S05]  /*5d80*/  @!P3 BRA `(.L_x_3015) ;  /* 0x000000900000b947 */ /* 0x000fea0003800000 */
[----:B------:R-:W-:-:S05]  /*5d90*/  SHF.R.U64 R124, R162, 0x10, R163 ;  /* 0x00000010a27c7819 */ /* 0x000fca00000012a3 */
[----:B------:R-:W-:Y:S01]  /*5da0*/  HADD2.F32 R124, -RZ, R124.H0_H0 ;  /* 0x2000007cff7c7230 */ /* 0x000fe20000004100 */
[----:B------:R-:W-:Y:S05]  /*5db0*/  BRA `(.L_x_3015) ;  /* 0x0000006000007947 */ /* 0x000fea0003800000 */
.L_x_3014:
[----:B------:R-:W-:Y:S01]  /*5dc0*/  FFMA.FTZ R124, R34, R128, R129 ;  /* 0x00000080227c7223 */ /* 0x000fe20000010081 */
[----:B------:R-:W-:-:S03]  /*5dd0*/  @P3 SHF.R.U64 R125, R162, 0x10, R163 ;  /* 0x00000010a27d3819 */ /* 0x000fc600000012a3 */
[----:B------:R-:W-:Y:S02]  /*5de0*/  FADD.FTZ R124, R151, -R124 ;  /* 0x8000007c977c7221 */ /* 0x000fe40000010000 */
[----:B------:R-:W-:Y:S02]  /*5df0*/  @P3 HADD2.F32 R125, -RZ, R125.H0_H0 ;  /* 0x2000007dff7d3230 */ /* 0x000fe40000004100 */
[----:B------:R-:W-:-:S04]  /*5e00*/  FMUL.FTZ R124, R5, R124 ;  /* 0x0000007c057c7220 */ /* 0x000fc80000410000 */
[----:B------:R-:W-:Y:S02]  /*5e10*/  @P3 FADD.FTZ R124, R124, R125 ;  /* 0x0000007d7c7c3221 */ /* 0x000fe40000010000 */
.L_x_3015:
[----:B------:R-:W-:Y:S05]  /*5e20*/  BSYNC B0 ;  /* 0x0000000000007941 */ /* 0x000fea0003800000 */
.L_x_3013:
[----:B------:R-:W-:Y:S01]  /*5e30*/  BSSY B0, `(.L_x_3016) ;  /* 0x000000e000007945 */ /* 0x000fe20003800000 */
[----:B------:R-:W-:Y:S01]  /*5e40*/  @P0 F2FP.PACK_AB R130, RZ, R124 ;  /* 0x0000007cff82023e */ /* 0x000fe200000000ff */
[----:B------:R-:W-:Y:S05]  /*5e50*/  @!P2 BRA `(.L_x_3017) ;  /* 0x000000b00000a947 */ /* 0x000fea0003800000 */
[----:B------:R-:W-:Y:S01]  /*5e60*/  LOP3.LUT P4, RZ, R8, 0xff00, RZ, 0xc0, !PT ;  /* 0x0000ff0008ff7812 */ /* 0x000fe2000788c0ff */
        /* <DEDUP_REMOVED lines=10> */
.L_x_3017:
[----:B------:R-:W-:Y:S05]  /*5f10*/  BSYNC B0 ;  /* 0x0000000000007941 */ /* 0x000fea0003800000 */
.L_x_3016:
[----:B------:R-:W-:Y:S01]  /*5f20*/  BSSY B0, `(.L_x_3018) ;  /* 0x000000c000007945 */ /* 0x000fe20003800000 */
[----:B------:R-:W-:Y:S01]  /*5f30*/  @P0 PRMT R177, R130, 0x7610, R177 ;  /* 0x0000761082b10816 */ /* 0x000fe200000000b1 */
[----:B------:R-:W-:Y:S05]  /*5f40*/  @P1 BRA `(.L_x_3019) ;  /* 0x0000004000001947 */ /* 0x000fea0003800000 */
[----:B------:R-:W-:Y:S01]  /*5f50*/  HFMA2.MMA R124, -RZ, RZ, 0, 0 ;  /* 0x00000000ff7c7435 */ /* 0x000fe200000001ff */
[----:B------:R-:W-:Y:S05]  /*5f60*/  @!P3 BRA `(.L_x_3020) ;  /* 0x000000700000b947 */ /* 0x000fea0003800000 */
[----:B------:R-:W-:Y:S01]  /*5f70*/  HADD2.F32 R124, -RZ, R163.H0_H0 ;  /* 0x200000a3ff7c7230 */ /* 0x000fe20000004100 */
[----:B------:R-:W-:Y:S05]  /*5f80*/  BRA `(.L_x_3020) ;  /* 0x0000005000007947 */ /* 0x000fea0003800000 */
.L_x_3019:
[----:B------:R-:W-:-:S04]  /*5f90*/  FFMA.FTZ R125, R29, R128, R129 ;  /* 0x000000801d7d7223 */ /* 0x000fc80000010081 */
[----:B------:R-:W-:Y:S01]  /*5fa0*/  FADD.FTZ R124, R152, -R125 ;  /* 0x8000007d987c7221 */ /* 0x000fe20000010000 */
[----:B------:R-:W-:-:S03]  /*5fb0*/  @P3 HADD2.F32 R125, -RZ, R163.H0_H0 ;  /* 0x200000a3ff7d3230 */ /* 0x000fc60000004100 */
[----:B------:R-:W-:-:S04]  /*5fc0*/  FMUL.FTZ R124, R5, R124 ;  /* 0x0000007c057c7220 */ /* 0x000fc80000410000 */
[----:B------:R-:W-:Y:S02]  /*5fd0*/  @P3 FADD.FTZ R124, R124, R125 ;  /* 0x0000007d7c7c3221 */ /* 0x000fe40000010000 */
.L_x_3020:
[----:B------:R-:W-:Y:S05]  /*5fe0*/  BSYNC B0 ;  /* 0x0000000000007941 */ /* 0x000fea0003800000 */
.L_x_3018:
        /* <DEDUP_REMOVED lines=14> */
.L_x_3022:
[----:B------:R-:W-:Y:S05]  /*60d0*/  BSYNC B0 ;  /* 0x0000000000007941 */ /* 0x000fea0003800000 */
.L_x_3021:
[----:B------:R-:W-:Y:S01]  /*60e0*/  BSSY B0, `(.L_x_3023) ;  /* 0x000000e000007945 */ /* 0x000fe20003800000 */
[----:B------:R-:W-:Y:S01]  /*60f0*/  @P0 PRMT R179, R126, 0x7610, R179 ;  /* 0x000076107eb30816 */ /* 0x000fe200000000b3 */
[----:B------:R-:W-:Y:S05]  /*6100*/  @P1 BRA `(.L_x_3024) ;  /* 0x0000005000001947 */ /* 0x000fea0003800000 */
[----:B------:R-:W-:Y:S01]  /*6110*/  MOV R124, RZ ;  /* 0x000000ff007c7202 */ /* 0x000fe20000000f00 */
[----:B------:R-:W-:Y:S05]  /*6120*/  @!P3 BRA `(.L_x_3025) ;  /* 0x000000900000b947 */ /* 0x000fea0003800000 */
[----:B------:R-:W-:-:S05]  /*6130*/  SHF.R.U32.HI R124, RZ, 0x10, R163 ;  /* 0x00000010ff7c7819 */ /* 0x000fca00000116a3 */
[----:B------:R-:W-:Y:S01]  /*6140*/  HADD2.F32 R124, -RZ, R124.H0_H0 ;  /* 0x2000007cff7c7230 */ /* 0x000fe20000004100 */
[----:B------:R-:W-:Y:S05]  /*6150*/  BRA `(.L_x_3025) ;  /* 0x0000006000007947 */ /* 0x000fea0003800000 */
.L_x_3024:
[----:B------:R-:W-:Y:S01]  /*6160*/  FFMA.FTZ R124, R35, R128, R129 ;  /* 0x00000080237c7223 */ /* 0x000fe20000010081 */
[----:B------:R-:W-:-:S03]  /*6170*/  @P3 SHF.R.U32.HI R125, RZ, 0x10, R163 ;  /* 0x00000010ff7d3819 */ /* 0x000fc600000116a3 */
[----:B------:R-:W-:Y:S02]  /*6180*/  FADD.FTZ R124, R153, -R124 ;  /* 0x8000007c997c7221 */ /* 0x000fe40000010000 */
[----:B------:R-:W-:Y:S02]  /*6190*/  @P3 HADD2.F32 R125, -RZ, R125.H0_H0 ;  /* 0x2000007dff7d3230 */ /* 0x000fe40000004100 */
[----:B------:R-:W-:-:S04]  /*61a0*/  FMUL.FTZ R124, R5, R124 ;  /* 0x0000007c057c7220 */ /* 0x000fc80000410000 */
[----:B------:R-:W-:Y:S02]  /*61b0*/  @P3 FADD.FTZ R124, R124, R125 ;  /* 0x0000007d7c7c3221 */ /* 0x000fe40000010000 */
.L_x_3025:
[----:B------:R-:W-:Y:S05]  /*61c0*/  BSYNC B0 ;  /* 0x0000000000007941 */ /* 0x000fea0003800000 */
.L_x_3023:
[----:B------:R-:W-:Y:S01]  /*61d0*/  @P0 F2FP.PACK_AB R125, RZ, R124 ;  /* 0x0000007cff7d023e */ /* 0x000fe200000000ff */
[----:B------:R-:W-:Y:S01]  /*61e0*/  BSSY B0, `(.L_x_3026) ;  /* 0x000000f000007945 */ /* 0x000fe20003800000 */
[----:B------:R-:W-:Y:S02]  /*61f0*/  IADD3 R184, R184, 0x600, RZ ;  /* 0x00000600b8b87810 */ /* 0x000fe40007ffe0ff */
[----:B------:R-:W-:Y:S01]  /*6200*/  @P0 PRMT R181, R125, 0x7610, R181 ;  /* 0x000076107db50816 */ /* 0x000fe200000000b5 */
[----:B------:R-:W-:Y:S05]  /*6210*/  @!P2 BRA `(.L_x_3027) ;  /* 0x000000b00000a947 */ /* 0x000fea0003800000 */
[----:B------:R-:W-:Y:S01]  /*6220*/  LOP3.LUT P4, RZ, R8, 0xff000000, RZ, 0xc0, !PT ;  /* 0xff00000008ff7812 */ /* 0x000fe2000788c0ff */
[----:B------:R-:W-:Y:S01]  /*6230*/  FMUL.FTZ R124, R124, c[0x0][0x1ec] ;  /* 0x00007b007c7c7a20 */ /* 0x000fe20000410000 */
[----:B------:R-:W-:-:S03]  /*6240*/  HFMA2.MMA R8, -RZ, RZ, 0, 0 ;  /* 0x00000000ff087435 */ /* 0x000fc600000001ff */
[----:B------:R-:W-:Y:S01]  /*6250*/  FMUL.FTZ R125, R124, c[0x0][0x1e8] ;  /* 0x00007a007c7d7a20 */ /* 0x000fe20000410000 */
[----:B------:R-:W-:-:S07]  /*6260*/  MOV R124, RZ ;  /* 0x000000ff007c7202 */ /* 0x000fce0000000f00 */
[----:B------:R-:W-:Y:S01]  /*6270*/  @P4 HADD2.F32 R126, -RZ, R237.H1_H1 ;  /* 0x300000edff7e4230 */ /* 0x000fe20000004100 */
[----:B------:R-:W-:-:S04]  /*6280*/  @P4 FMUL.FTZ R8, R190, R125 ;  /* 0x0000007dbe084220 */ /* 0x000fc80000410000 */
[----:B------:R-:W-:Y:S01]  /*6290*/  @P4 FMUL.FTZ R124, R126, R125 ;  /* 0x0000007d7e7c4220 */ /* 0x000fe20000410000 */
[----:B------:R-:W-:-:S03]  /*62a0*/  F2FP.PACK_AB R8, RZ, R8 ;  /* 0x00000008ff08723e */ /* 0x000fc600000000ff */
[----:B------:R-:W-:Y:S01]  /*62b0*/  FADD.FTZ R103, R103, R124 ;  /* 0x0000007c67677221 */ /* 0x000fe20000010000 */
[----:B------:R-:W-:Y:S02]  /*62c0*/  PRMT R180, R8, 0x7610, R180 ;  /* 0x0000761008b47816 */ /* 0x000fe400000000b4 */
.L_x_3027:
[----:B------:R-:W-:Y:S05]  /*62d0*/  BSYNC B0 ;  /* 0x0000000000007941 */ /* 0x000fea0003800000 */
.L_x_3026:
        /* <DEDUP_REMOVED lines=10> */
.L_x_3028:
        /* <DEDUP_REMOVED lines=10> */
.L_x_3030:
[----:B------:R-:W-:Y:S05]  /*6420*/  BSYNC B0 ;  /* 0x0000000000007941 */ /* 0x000fea0003800000 */
.L_x_3029:
        /* <DEDUP_REMOVED lines=9> */
.L_x_3032:
[----:B------:R-:W-:Y:S05]  /*64c0*/  BSYNC B0 ;  /* 0x0000000000007941 */ /* 0x000fea0003800000 */
.L_x_3031:
[----:B------:R-:W-:Y:S01]  /*64d0*/  BSSY B0, `(.L_x_3033) ;  /* 0x000000b000007945 */ /* 0x000fe20003800000 */
[----:B------:R-:W-:Y:S05]  /*64e0*/  @P1 BRA `(.L_x_3034) ;  /* 0x0000004000001947 */ /* 0x000fea0003800000 */
[----:B------:R-:W-:Y:S01]  /*64f0*/  MOV R8, RZ ;  /* 0x000000ff00087202 */ /* 0x000fe20000000f00 */
[----:B------:R-:W-:Y:S05]  /*6500*/  @!P3 BRA `(.L_x_3035) ;  /* 0x000000700000b947 */ /* 0x000fea0003800000 */
[----:B------:R-:W-:Y:S01]  /*6510*/  HADD2.F32 R8, -RZ, R160.H0_H0 ;  /* 0x200000a0ff087230 */ /* 0x000fe20000004100 */
[----:B------:R-:W-:Y:S05]  /*6520*/  BRA `(.L_x_3035) ;  /* 0x0000005000007947 */ /* 0x000fea0003800000 */
.L_x_3034:
[----:B------:R-:W-:-:S04]  /*6530*/  FFMA.FTZ R7, R30, R128, R129 ;  /* 0x000000801e077223 */ /* 0x000fc80000010081 */
[----:B------:R-:W-:Y:S01]  /*6540*/  FADD.FTZ R8, R154, -R7 ;  /* 0x800000079a087221 */ /* 0x000fe20000010000 */
[----:B------:R-:W-:-:S03]  /*6550*/  @P3 HADD2.F32 R7, -RZ, R160.H0_H0 ;  /* 0x200000a0ff073230 */ /* 0x000fc60000004100 */
[----:B------:R-:W-:-:S04]  /*6560*/  FMUL.FTZ R8, R5, R8 ;  /* 0x0000000805087220 */ /* 0x000fc80000410000 */
[----:B------:R-:W-:Y:S02]  /*6570*/  @P3 FADD.FTZ R8, R8, R7 ;  /* 0x0000000708083221 */ /* 0x000fe40000010000 */
.L_x_3035:
[----:B------:R-:W-:Y:S05]  /*6580*/  BSYNC B0 ;  /* 0x0000000000007941 */ /* 0x000fea0003800000 */
.L_x_3033:
[----:B------:R-:W-:Y:S01]  /*6590*/  BSSY B0, `(.L_x_3036) ;  /* 0x000000e000007945 */ /* 0x000fe20003800000 */
[----:B0-----:R-:W-:Y:S01]  /*65a0*/  @P0 F2FP.PACK_AB R124, RZ, R8 ;  /* 0x00000008ff7c023e */ /* 0x001fe200000000ff */
[----:B------:R-:W-:Y:S05]  /*65b0*/  @!P2 BRA `(.L_x_3037) ;  /* 0x000000b00000a947 */ /* 0x000fea0003800000 */
[----:B------:R-:W-:Y:S01]  /*65c0*/  LOP3.LUT P4, RZ, R9, 0xff, RZ, 0xc0, !PT ;  /* 0x000000ff09ff7812 */ /* 0x000fe2000788c0ff */
[----:B------:R-:W-:Y:S01]  /*65d0*/  FMUL.FTZ R8, R8, c[0x0][0x1ec] ;  /* 0x00007b0008087a20 */ /* 0x000fe20000410000 */
[----:B------:R-:W-:Y:S01]  /*65e0*/  HFMA2.MMA R7, -RZ, RZ, 0, 0 ;  /* 0x00000000ff077435 */ /* 0x000fe200000001ff */
[----:B------:R-:W-:Y:S02]  /*65f0*/  MOV R125, RZ ;  /* 0x000000ff007d7202 */ /* 0x000fe40000000f00 */
[----:B------:R-:W-:-:S08]  /*6600*/  FMUL.FTZ R8, R8, c[0x0][0x1e8] ;  /* 0x00007a0008087a20 */ /* 0x000fd00000410000 */
[----:B------:R-:W-:Y:S01]  /*6610*/  @P4 HADD2.F32 R127, -RZ, R236.H0_H0 ;  /* 0x200000ecff7f4230 */ /* 0x000fe20000004100 */
[----:B------:R-:W-:-:S04]  /*6620*/  @P4 FMUL.FTZ R7, R187, R8 ;  /* 0x00000008bb074220 */ /* 0x000fc80000410000 */
[----:B------:R-:W-:Y:S01]  /*6630*/  @P4 FMUL.FTZ R125, R127, R8 ;  /* 0x000000087f7d4220 */ /* 0x000fe20000410000 */
[----:B------:R-:W-:-:S03]  /*6640*/  F2FP.PACK_AB R7, RZ, R7 ;  /* 0x00000007ff07723e */ /* 0x000fc600000000ff */
[----:B------:R-:W-:Y:S01]  /*6650*/  FADD.FTZ R104, R104, R125 ;  /* 0x0000007d68687221 */ /* 0x000fe20000010000 */
[----:B------:R-:W-:Y:S02]  /*6660*/  PRMT R158, R7, 0x7610, R158 ;  /* 0x00007610079e7816 */ /* 0x000fe4000000009e */
.L_x_3037:
[----:B------:R-:W-:Y:S05]  /*6670*/  BSYNC B0 ;  /* 0x0000000000007941 */ /* 0x000fea0003800000 */
.L_x_3036:
[----:B------:R-:W-:Y:S01]  /*6680*/  BSSY B0, `(.L_x_3038) ;  /* 0x000000e000007945 */ /* 0x000fe20003800000 */
[----:B------:R-:W-:Y:S01]  /*6690*/  @P0 PRMT R159, R124, 0x7610, R159 ;  /* 0x000076107c9f0816 */ /* 0x000fe2000000009f */
[----:B------:R-:W-:Y:S05]  /*66a0*/  @P1 BRA `(.L_x_3039) ;  /* 0x0000005000001947 */ /* 0x000fea0003800000 */
[----:B------:R-:W-:Y:S01]  /*66b0*/  HFMA2.MMA R8, -RZ, RZ, 0, 0 ;  /* 0x00000000ff087435 */ /* 0x000fe200000001ff */
[----:B------:R-:W-:Y:S05]  /*66c0*/  @!P3 BRA `(.L_x_3040) ;  /* 0x000000900000b947 */ /* 0x000fea0003800000 */
[----:B------:R-:W-:-:S05]  /*66d0*/  SHF.R.U64 R8, R160, 0x10, R161 ;  /* 0x00000010a0087819 */ /* 0x000fca00000012a1 */
[----:B------:R-:W-:Y:S01]  /*66e0*/  HADD2.F32 R8, -RZ, R8.H0_H0 ;  /* 0x20000008ff087230 */ /* 0x000fe20000004100 */
[----:B------:R-:W-:Y:S05]  /*66f0*/  BRA `(.L_x_3040) ;  /* 0x0000006000007947 */ /* 0x000fea0003800000 */
.L_x_3039:
[----:B------:R-:W-:Y:S01]  /*6700*/  FFMA.FTZ R8, R36, R128, R129 ;  /* 0x0000008024087223 */ /* 0x000fe20000010081 */
[----:B------:R-:W-:-:S03]  /*6710*/  @P3 SHF.R.U64 R7, R160, 0x10, R161 ;  /* 0x00000010a0073819 */ /* 0x000fc600000012a1 */
[----:B------:R-:W-:Y:S02]  /*6720*/  FADD.FTZ R8, R155, -R8 ;  /* 0x800000089b087221 */ /* 0x000fe40000010000 */
[----:B------:R-:W-:Y:S02]  /*6730*/  @P3 HADD2.F32 R7, -RZ, R7.H0_H0 ;  /* 0x20000007ff073230 */ /* 0x000fe40000004100 */
[----:B------:R-:W-:-:S04]  /*6740*/  FMUL.FTZ R8, R5, R8 ;  /* 0x0000000805087220 */ /* 0x000fc80000410000 */
[----:B------:R-:W-:Y:S02]  /*6750*/  @P3 FADD.FTZ R8, R8, R7 ;  /* 0x0000000708083221 */ /* 0x000fe40000010000 */
.L_x_3040:
[----:B------:R-:W-:Y:S05]  /*6760*/  BSYNC B0 ;  /* 0x0000000000007941 */ /* 0x000fea0003800000 */
.L_x_3038:
[----:B------:R-:W-:Y:S01]  /*6770*/  BSSY B0, `(.L_x_3041) ;  /* 0x000000e000007945 */ /* 0x000fe20003800000 */
[----:B------:R-:W-:Y:S01]  /*6780*/  @P0 F2FP.PACK_AB R126, RZ, R8 ;  /* 0x00000008ff7e023e */ /* 0x000fe200000000ff */
[----:B------:R-:W-:Y:S05]  /*6790*/  @!P2 BRA `(.L_x_3042) ;  /* 0x000000b00000a947 */ /* 0x000fea0003800000 */
[----:B------:R-:W-:Y:S01]  /*67a0*/  LOP3.LUT P4, RZ, R9, 0xff00, RZ, 0xc0, !PT ;  /* 0x0000ff0009ff7812 */ /* 0x000fe2000788c0ff */
[----:B------:R-:W-:Y:S01]  /*67b0*/  FMUL.FTZ R8, R8, c[0x0][0x1ec] ;  /* 0x00007b0008087a20 */ /* 0x000fe20000410000 */
[----:B------:R-:W-:-:S03]  /*67c0*/  MOV R7, RZ ;  /* 0x000000ff00077202 */ /* 0x000fc60000000f00 */
[----:B------:R-:W-:Y:S01]  /*67d0*/  FMUL.FTZ R125, R8, c[0x0][0x1e8] ;  /* 0x00007a00087d7a20 */ /* 0x000fe20000410000 */
[----:B------:R-:W-:-:S07]  /*67e0*/  HFMA2.MMA R8, -RZ, RZ, 0, 0 ;  /* 0x00000000ff087435 */ /* 0x000fce00000001ff */
[----:B------:R-:W-:Y:S01]  /*67f0*/  @P4 HADD2.F32 R124, -RZ, R237.H0_H0 ;  /* 0x200000edff7c4230 */ /* 0x000fe20000004100 */
[----:B------:R-:W-:-:S04]  /*6800*/  @P4 FMUL.FTZ R7, R186, R125 ;  /* 0x0000007dba074220 */ /* 0x000fc80000410000 */
[----:B------:R-:W-:Y:S01]  /*6810*/  @P4 FMUL.FTZ R8, R124, R125 ;  /* 0x0000007d7c084220 */ /* 0x000fe20000410000 */
[----:B------:R-:W-:-:S03]  /*6820*/  F2FP.PACK_AB R7, RZ, R7 ;  /* 0x00000007ff07723e */ /* 0x000fc600000000ff */
[----:B------:R-:W-:Y:S01]  /*6830*/  FADD.FTZ R105, R105, R8 ;  /* 0x0000000869697221 */ /* 0x000fe20000010000 */
[----:B------:R-:W-:Y:S02]  /*6840*/  PRMT R176, R7, 0x7610, R176 ;  /* 0x0000761007b07816 */ /* 0x000fe400000000b0 */
.L_x_3042:
[----:B------:R-:W-:Y:S05]  /*6850*/  BSYNC B0 ;  /* 0x0000000000007941 */ /* 0x000fea0003800000 */
.L_x_3041:
[----:B------:R-:W-:Y:S01]  /*6860*/  BSSY B0, `(.L_x_3043) ;  /* 0x000000c000007945 */ /* 0x000fe20003800000 */
[----:B------:R-:W-:Y:S01]  /*6870*/  @P0 PRMT R177, R126, 0x7610, R177 ;  /* 0x000076107eb10816 */ /* 0x000fe200000000b1 */
[----:B------:R-:W-:Y:S05]  /*6880*/  @P1 BRA `(.L_x_3044) ;  /* 0x0000004000001947 */ /* 0x000fea0003800000 */
[----:B------:R-:W-:Y:S01]  /*6890*/  MOV R8, RZ ;  /* 0x000000ff00087202 */ /* 0x000fe20000000f00 */
[----:B------:R-:W-:Y:S05]  /*68a0*/  @!P3 BRA `(.L_x_3045) ;  /* 0x000000700000b947 */ /* 0x000fea0003800000 */
[----:B------:R-:W-:Y:S01]  /*68b0*/  HADD2.F32 R8, -RZ, R161.H0_H0 ;  /* 0x200000a1ff087230 */ /* 0x000fe20000004100 */
[----:B------:R-:W-:Y:S05]  /*68c0*/  BRA `(.L_x_3045) ;  /* 0x0000005000007947 */ /* 0x000fea0003800000 */
.L_x_3044:
[----:B------:R-:W-:-:S04]  /*68d0*/  FFMA.FTZ R7, R31, R128, R129 ;  /* 0x000000801f077223 */ /* 0x000fc80000010081 */
[----:B------:R-:W-:Y:S01]  /*68e0*/  FADD.FTZ R8, R156, -R7 ;  /* 0x800000079c087221 */ /* 0x000fe20000010000 */
[----:B------:R-:W-:-:S03]  /*68f0*/  @P3 HADD2.F32 R7, -RZ, R161.H0_H0 ;  /* 0x200000a1ff073230 */ /* 0x000fc60000004100 */
[----:B------:R-:W-:-:S04]  /*6900*/  FMUL.FTZ R8, R5, R8 ;  /* 0x0000000805087220 */ /* 0x000fc80000410000 */
[----:B------:R-:W-:Y:S02]  /*6910*/  @P3 FADD.FTZ R8, R8, R7 ;  /* 0x0000000708083221 */ /* 0x000fe40000010000 */
.L_x_3045:
[----:B------:R-:W-:Y:S05]  /*6920*/  BSYNC B0 ;  /* 0x0000000000007941 */ /* 0x000fea0003800000 */
.L_x_3043:
[----:B------:R-:W-:Y:S01]  /*6930*/  BSSY B0, `(.L_x_3046) ;  /* 0x000000e000007945 */ /* 0x000fe20003800000 */
[----:B------:R-:W-:Y:S01]  /*6940*/  @P0 F2FP.PACK_AB R124, RZ, R8 ;  /* 0x00000008ff7c023e */ /* 0x000fe200000000ff */
[----:B------:R-:W-:Y:S05]  /*6950*/  @!P2 BRA `(.L_x_3047) ;  /* 0x000000b00000a947 */ /* 0x000fea0003800000 */
[----:B------:R-:W-:Y:S01]  /*6960*/  LOP3.LUT P4, RZ, R9, 0xff0000, RZ, 0xc0, !PT ;  /* 0x00ff000009ff7812 */ /* 0x000fe2000788c0ff */
[----:B------:R-:W-:Y:S01]  /*6970*/  FMUL.FTZ R8, R8, c[0x0][0x1ec] ;  /* 0x00007b0008087a20 */ /* 0x000fe20000410000 */
[----:B------:R-:W-:Y:S01]  /*6980*/  HFMA2.MMA R7, -RZ, RZ, 0, 0 ;  /* 0x00000000ff077435 */ /* 0x000fe200000001ff */
[----:B------:R-:W-:Y:S02]  /*6990*/  MOV R125, RZ ;  /* 0x000000ff007d7202 */ /* 0x000fe40000000f00 */
[----:B------:R-:W-:-:S08]  /*69a0*/  FMUL.FTZ R127, R8, c[0x0][0x1e8] ;  /* 0x00007a00087f7a20 */ /* 0x000fd00000410000 */
[----:B------:R-:W-:Y:S01]  /*69b0*/  @P4 HADD2.F32 R8, -RZ, R236.H1_H1 ;  /* 0x300000ecff084230 */ /* 0x000fe20000004100 */
[----:B------:R-:W-:-:S04]  /*69c0*/  @P4 FMUL.FTZ R7, R2, R127 ;  /* 0x0000007f02074220 */ /* 0x000fc80000410000 */
[----:B------:R-:W-:Y:S01]  /*69d0*/  @P4 FMUL.FTZ R125, R8, R127 ;  /* 0x0000007f087d4220 */ /* 0x000fe20000410000 */
[----:B------:R-:W-:-:S03]  /*69e0*/  F2FP.PACK_AB R7, RZ, R7 ;  /* 0x00000007ff07723e */ /* 0x000fc600000000ff */
[----:B------:R-:W-:Y:S01]  /*69f0*/  FADD.FTZ R106, R106, R125 ;  /* 0x0000007d6a6a7221 */ /* 0x000fe20000010000 */
[----:B------:R-:W-:Y:S02]  /*6a00*/  PRMT R178, R7, 0x7610, R178 ;  /* 0x0000761007b27816 */ /* 0x000fe400000000b2 */
.L_x_3047:
[----:B------:R-:W-:Y:S05]  /*6a10*/  BSYNC B0 ;  /* 0x0000000000007941 */ /* 0x000fea0003800000 */
.L_x_3046:
[----:B------:R-:W-:Y:S01]  /*6a20*/  BSSY B0, `(.L_x_3048) ;  /* 0x000000e000007945 */ /* 0x000fe20003800000 */
[----:B------:R-:W-:Y:S01]  /*6a30*/  @P0 PRMT R179, R124, 0x7610, R179 ;  /* 0x000076107cb30816 */ /* 0x000fe200000000b3 */
[----:B------:R-:W-:Y:S05]  /*6a40*/  @P1 BRA `(.L_x_3049) ;  /* 0x0000005000001947 */ /* 0x000fea0003800000 */
[----:B------:R-:W-:Y:S01]  /*6a50*/  HFMA2.MMA R5, -RZ, RZ, 0, 0 ;  /* 0x00000000ff057435 */ /* 0x000fe200000001ff */
[----:B------:R-:W-:Y:S05]  /*6a60*/  @!P3 BRA `(.L_x_3050) ;  /* 0x000000900000b947 */ /* 0x000fea0003800000 */
[----:B------:R-:W-:-:S05]  /*6a70*/  SHF.R.U32.HI R5, RZ, 0x10, R161 ;  /* 0x00000010ff057819 */ /* 0x000fca00000116a1 */
[----:B------:R-:W-:Y:S01]  /*6a80*/  HADD2.F32 R5, -RZ, R5.H0_H0 ;  /* 0x20000005ff057230 */ /* 0x000fe20000004100 */
[----:B------:R-:W-:Y:S05]  /*6a90*/  BRA `(.L_x_3050) ;  /* 0x0000006000007947 */ /* 0x000fea0003800000 */
.L_x_3049:
[----:B------:R-:W-:Y:S01]  /*6aa0*/  FFMA.FTZ R128, R37, R128, R129 ;  /* 0x0000008025807223 */ /* 0x000fe20000010081 */
[----:B------:R-:W-:-:S03]  /*6ab0*/  @P3 SHF.R.U32.HI R7, RZ, 0x10, R161 ;  /* 0x00000010ff073819 */ /* 0x000fc600000116a1 */
[----:B------:R-:W-:Y:S02]  /*6ac0*/  FADD.FTZ R128, R157, -R128 ;  /* 0x800000809d807221 */ /* 0x000fe40000010000 */
[----:B------:R-:W-:Y:S02]  /*6ad0*/  @P3 HADD2.F32 R8, -RZ, R7.H0_H0 ;  /* 0x20000007ff083230 */ /* 0x000fe40000004100 */
[----:B------:R-:W-:-:S04]  /*6ae0*/  FMUL.FTZ R5, R5, R128 ;  /* 0x0000008005057220 */ /* 0x000fc80000410000 */
[----:B------:R-:W-:Y:S02]  /*6af0*/  @P3 FADD.FTZ R5, R5, R8 ;  /* 0x0000000805053221 */ /* 0x000fe40000010000 */
.L_x_3050:
[----:B------:R-:W-:Y:S05]  /*6b00*/  BSYNC B0 ;  /* 0x0000000000007941 */ /* 0x000fea0003800000 */
.L_x_3048:
[----:B------:R-:W-:Y:S01]  /*6b10*/  @P0 F2FP.PACK_AB R7, RZ, R5 ;  /* 0x00000005ff07023e */ /* 0x000fe200000000ff */
[----:B------:R-:W-:Y:S03]  /*6b20*/  BSSY B0, `(.L_x_3051) ;  /* 0x000000e000007945 */ /* 0x000fe60003800000 */
[----:B------:R-:W-:Y:S01]  /*6b30*/  @P0 PRMT R181, R7, 0x7610, R181 ;  /* 0x0000761007b50816 */ /* 0x000fe200000000b5 */
[----:B------:R-:W-:Y:S05]  /*6b40*/  @!P2 BRA `(.L_x_3052) ;  /* 0x000000b00000a947 */ /* 0x000fea0003800000 */
[----:B------:R-:W-:Y:S01]  /*6b50*/  LOP3.LUT P1, RZ, R9, 0xff000000, RZ, 0xc0, !PT ;  /* 0xff00000009ff7812 */ /* 0x000fe2000782c0ff */
[----:B------:R-:W-:Y:S01]  /*6b60*/  FMUL.FTZ R5, R5, c[0x0][0x1ec] ;  /* 0x00007b0005057a20 */ /* 0x000fe20000410000 */
[----:B------:R-:W-:Y:S01]  /*6b70*/  MOV R7, RZ ;  /* 0x000000ff00077202 */ /* 0x000fe20000000f00 */
[----:B------:R-:W-:Y:S02]  /*6b80*/  HFMA2.MMA R8, -RZ, RZ, 0, 0 ;  /* 0x00000000ff087435 */ /* 0x000fe400000001ff */
[----:B------:R-:W-:-:S08]  /*6b90*/  FMUL.FTZ R5, R5, c[0x0][0x1e8] ;  /* 0x00007a0005057a20 */ /* 0x000fd00000410000 */
[----:B------:R-:W-:Y:S01]  /*6ba0*/  @P1 HADD2.F32 R124, -RZ, R237.H1_H1 ;  /* 0x300000edff7c1230 */ /* 0x000fe20000004100 */
[----:B------:R-:W-:-:S04]  /*6bb0*/  @P1 FMUL.FTZ R7, R4, R5 ;  /* 0x0000000504071220 */ /* 0x000fc80000410000 */
[----:B------:R-:W-:Y:S01]  /*6bc0*/  @P1 FMUL.FTZ R8, R124, R5 ;  /* 0x000000057c081220 */ /* 0x000fe20000410000 */
[----:B------:R-:W-:-:S03]  /*6bd0*/  F2FP.PACK_AB R7, RZ, R7 ;  /* 0x00000007ff07723e */ /* 0x000fc600000000ff */
[----:B------:R-:W-:Y:S01]  /*6be0*/  FADD.FTZ R107, R107, R8 ;  /* 0x000000086b6b7221 */ /* 0x000fe20000010000 */
[----:B------:R-:W-:Y:S02]  /*6bf0*/  PRMT R180, R7, 0x7610, R180 ;  /* 0x0000761007b47816 */ /* 0x000fe400000000b4 */
.L_x_3052:
[----:B------:R-:W-:Y:S05]  /*6c00*/  BSYNC B0 ;  /* 0x0000000000007941 */ /* 0x000fea0003800000 */
.L_x_3051:
        /* <DEDUP_REMOVED lines=10> */
.L_x_3053:
        /* <DEDUP_REMOVED lines=10> */
.L_x_3055:
[----:B------:R-:W-:Y:S05]  /*6d50*/  BSYNC B0 ;  /* 0x0000000000007941 */ /* 0x000fea0003800000 */
.L_x_3054:
[----:B------:R-:W-:Y:S02]  /*6d60*/  IADD3 R0, R0, c[0x0][0x160], RZ ;  /* 0x0000580000007a10 */ /* 0x000fe40007ffe0ff */
[----:B------:R-:W-:Y:S02]  /*6d70*/  LOP3.LUT P1, RZ, R3, 0xff, RZ, 0xc0, !PT ;  /* 0x000000ff03ff7812 */ /* 0x000fe4000782c0ff */
[----:B------:R-:W-:Y:S02]  /*6d80*/  ISETP.GE.AND P0, PT, R0, c[0x0][0x164], PT ;  /* 0x0000590000007a0c */ /* 0x000fe40003f06270 */
[----:B------:R-:W-:-:S11]  /*6d90*/  SEL R3, RZ, 0x1, P1 ;  /* 0x00000001ff037807 */ /* 0x000fd60000800000 */
[----:B0-----:R-:W-:Y:S01]  /*6da0*/  @P0 CALL.REL.NOINC `(.L_x_2877) ;  /* 0x0000001000000944 */ /* 0x001fe20003c00000 */
[----:B------:R-:W-:Y:S05]  /*6db0*/  BRA `(.L_x_3056) ;  /* 0xffff9ec000007947 */ /* 0x000fea000383ffff */
.L_x_2877:
[----:B------:R-:W0:Y:S01]  /*6dc0*/  S2R R5, SR_TID.X ;  /* 0x0000000000057919 */ /* 0x000e220000002100 */
[----:B------:R-:W1:Y:S01]  /*6dd0*/  S2UR UR6, SR_CTAID.X ;  /* 0x00000000000679c3 */ /* 0x000e620000002500 */
[----:B------:R-:W-:Y:S02]  /*6de0*/  MOV R7, 0x10 ;  /* 0x0000001000077802 */ /* 0x000fe40000000f00 */
        /* <DEDUP_REMOVED lines=29> */
.L_x_2881:
[----:B------:R-:W-:Y:S01]  /*6fc0*/  HFMA2.MMA R128, -RZ, RZ, 0, 9.5367431640625e-07 ;  /* 0x00000010ff807435 */ /* 0x000fe200000001ff */
[----:B------:R-:W-:-:S02]  /*6fd0*/  MOV R125, R129 ;  /* 0x00000081007d7202 */ /* 0x000fc40000000f00 */
[----:B------:R-:W-:Y:S02]  /*6fe0*/  MOV R175, 0x1f ;  /* 0x0000001f00af7802 */ /* 0x000fe40000000f00 */
[----:B------:R-:W-:Y:S02]  /*6ff0*/  MOV R130, 0xffffffff ;  /* 0xffffffff00827802 */ /* 0x000fe40000000f00 */
[----:B------:R-:W-:Y:S02]  /*7000*/  MOV R124, 0x7020 ;  /* 0x00007020007c7802 */ /* 0x000fe40000000f00 */
[----:B-----5:R-:W-:Y:S05]  /*7010*/  CALL.REL.NOINC `($__internal_39_$__cuda_sm70_shflsync_down_p) ;  /* 0x0000045000007944 */ /* 0x020fea0003c00000 */
[----:B-1----:R-:W-:Y:S01]  /*7020*/  MOV R131, R128 ;  /* 0x0000008000837202 */ /* 0x002fe20000000f00 */
[----:B------:R-:W-:Y:S05]  /*7030*/  BRA `(.L_x_3057) ;  /* 0xffffb90000007947 */ /* 0x000fea000383ffff */
.L_x_2882:
[----:B------:R-:W-:Y:S01]  /*7040*/  HFMA2.MMA R128, -RZ, RZ, 0, 9.5367431640625e-07 ;  /* 0x00000010ff807435 */ /* 0x000fe200000001ff */
[----:B------:R-:W-:Y:S02]  /*7050*/  MOV R125, R127 ;  /* 0x0000007f007d7202 */ /* 0x000fe40000000f00 */
[----:B------:R-:W-:Y:S02]  /*7060*/  MOV R175, 0x1f ;  /* 0x0000001f00af7802 */ /* 0x000fe40000000f00 */
[----:B------:R-:W-:-:S02]  /*7070*/  MOV R130, 0xffffffff ;  /* 0xffffffff00827802 */ /* 0x000fc40000000f00 */
[----:B------:R-:W-:Y:S02]  /*7080*/  MOV R124, 0x70a0 ;  /* 0x000070a0007c7802 */ /* 0x000fe40000000f00 */
[----:B01---5:R-:W-:Y:S05]  /*7090*/  CALL.REL.NOINC `($__internal_39_$__cuda_sm70_shflsync_down_p) ;  /* 0x000003d000007944 */ /* 0x023fea0003c00000 */
[----:B------:R-:W-:Y:S01]  /*70a0*/  FADD.FTZ R129, R131, R129 ;  /* 0x0000008183817221 */ /* 0x000fe20000010000 */
[----:B------:R-:W-:Y:S01]  /*70b0*/  MOV R175, 0x1f ;  /* 0x0000001f00af7802 */ /* 0x000fe20000000f00 */
[----:B-1----:R-:W-:Y:S01]  /*70c0*/  FADD.FTZ R127, R127, R128 ;  /* 0x000000807f7f7221 */ /* 0x002fe20000010000 */
[----:B------:R-:W-:Y:S01]  /*70d0*/  HFMA2.MMA R128, -RZ, RZ, 0, 4.76837158203125e-07 ;  /* 0x00000008ff807435 */ /* 0x000fe200000001ff */
[----:B------:R-:W-:Y:S02]  /*70e0*/  MOV R130, 0xffffffff ;  /* 0xffffffff00827802 */ /* 0x000fe40000000f00 */
[----:B------:R-:W-:Y:S02]  /*70f0*/  MOV R125, R129 ;  /* 0x00000081007d7202 */ /* 0x000fe40000000f00 */
[----:B------:R-:W-:Y:S02]  /*7100*/  MOV R124, 0x7120 ;  /* 0x00007120007c7802 */ /* 0x000fe40000000f00 */
[----:B------:R-:W-:Y:S05]  /*7110*/  CALL.REL.NOINC `($__internal_39_$__cuda_sm70_shflsync_down_p) ;  /* 0x0000035000007944 */ /* 0x000fea0003c00000 */
[----:B-1----:R-:W-:Y:S01]  /*7120*/  MOV R131, R128 ;  /* 0x0000008000837202 */ /* 0x002fe20000000f00 */
[----:B------:R-:W-:Y:S01]  /*7130*/  HFMA2.MMA R128, -RZ, RZ, 0, 4.76837158203125e-07 ;  /* 0x00000008ff807435 */ /* 0x000fe200000001ff */
[----:B------:R-:W-:-:S02]  /*7140*/  MOV R125, R127 ;  /* 0x0000007f007d7202 */ /* 0x000fc40000000f00 */
[----:B------:R-:W-:Y:S02]  /*7150*/  MOV R175, 0x1f ;  /* 0x0000001f00af7802 */ /* 0x000fe40000000f00 */
[----:B------:R-:W-:Y:S02]  /*7160*/  MOV R130, 0xffffffff ;  /* 0xffffffff00827802 */ /* 0x000fe40000000f00 */
[----:B------:R-:W-:Y:S02]  /*7170*/  MOV R124, 0x7190 ;  /* 0x00007190007c7802 */ /* 0x000fe40000000f00 */
[----:B------:R-:W-:Y:S05]  /*7180*/  CALL.REL.NOINC `($__internal_39_$__cuda_sm70_shflsync_down_p) ;  /* 0x000002e000007944 */ /* 0x000fea0003c00000 */
[----:B------:R-:W-:Y:S01]  /*7190*/  FADD.FTZ R129, R131, R129 ;  /* 0x0000008183817221 */ /* 0x000fe20000010000 */
[----:B------:R-:W-:Y:S01]  /*71a0*/  MOV R175, 0x1f ;  /* 0x0000001f00af7802 */ /* 0x000fe20000000f00 */
[----:B-1----:R-:W-:Y:S01]  /*71b0*/  FADD.FTZ R127, R127, R128 ;  /* 0x000000807f7f7221 */ /* 0x002fe20000010000 */
[----:B------:R-:W-:Y:S01]  /*71c0*/  HFMA2.MMA R128, -RZ, RZ, 0, 2.384185791015625e-07 ;  /* 0x00000004ff807435 */ /* 0x000fe200000001ff */
[----:B------:R-:W-:Y:S02]  /*71d0*/  MOV R130, 0xffffffff ;  /* 0xffffffff00827802 */ /* 0x000fe40000000f00 */
[----:B------:R-:W-:-:S02]  /*71e0*/  MOV R125, R129 ;  /* 0x00000081007d7202 */ /* 0x000fc40000000f00 */
[----:B------:R-:W-:Y:S02]  /*71f0*/  MOV R124, 0x7210 ;  /* 0x00007210007c7802 */ /* 0x000fe40000000f00 */
[----:B------:R-:W-:Y:S05]  /*7200*/  CALL.REL.NOINC `($__internal_39_$__cuda_sm70_shflsync_down_p) ;  /* 0x0000026000007944 */ /* 0x000fea0003c00000 */
[----:B-1----:R-:W-:Y:S01]  /*7210*/  MOV R131, R128 ;  /* 0x0000008000837202 */ /* 0x002fe20000000f00 */
[----:B------:R-:W-:Y:S01]  /*7220*/  HFMA2.MMA R128, -RZ, RZ, 0, 2.384185791015625e-07 ;  /* 0x00000004ff807435 */ /* 0x000fe200000001ff */
[----:B------:R-:W-:Y:S02]  /*7230*/  MOV R125, R127 ;  /* 0x0000007f007d7202 */ /* 0x000fe40000000f00 */
[----:B------:R-:W-:Y:S02]  /*7240*/  MOV R175, 0x1f ;  /* 0x0000001f00af7802 */ /* 0x000fe40000000f00 */
[----:B------:R-:W-:Y:S02]  /*7250*/  MOV R130, 0xffffffff ;  /* 0xffffffff00827802 */ /* 0x000fe40000000f00 */
[----:B------:R-:W-:Y:S02]  /*7260*/  MOV R124, 0x7280 ;  /* 0x00007280007c7802 */ /* 0x000fe40000000f00 */
[----:B------:R-:W-:Y:S05]  /*7270*/  CALL.REL.NOINC `($__internal_39_$__cuda_sm70_shflsync_down_p) ;  /* 0x000001f000007944 */ /* 0x000fea0003c00000 */
[----:B------:R-:W-:Y:S01]  /*7280*/  FADD.FTZ R129, R131, R129 ;  /* 0x0000008183817221 */ /* 0x000fe20000010000 */
[----:B------:R-:W-:Y:S01]  /*7290*/  MOV R175, 0x1f ;  /* 0x0000001f00af7802 */ /* 0x000fe20000000f00 */
[----:B-1----:R-:W-:Y:S01]  /*72a0*/  FADD.FTZ R127, R127, R128 ;  /* 0x000000807f7f7221 */ /* 0x002fe20000010000 */
[----:B------:R-:W-:Y:S01]  /*72b0*/  HFMA2.MMA R128, -RZ, RZ, 0, 1.1920928955078125e-07 ;  /* 0x00000002ff807435 */ /* 0x000fe200000001ff */
[----:B------:R-:W-:-:S02]  /*72c0*/  MOV R130, 0xffffffff ;  /* 0xffffffff00827802 */ /* 0x000fc40000000f00 */
[----:B------:R-:W-:Y:S02]  /*72d0*/  MOV R125, R129 ;  /* 0x00000081007d7202 */ /* 0x000fe40000000f00 */
[----:B------:R-:W-:Y:S02]  /*72e0*/  MOV R124, 0x7300 ;  /* 0x00007300007c7802 */ /* 0x000fe40000000f00 */
[----:B------:R-:W-:Y:S05]  /*72f0*/  CALL.REL.NOINC `($__internal_39_$__cuda_sm70_shflsync_down_p) ;  /* 0x0000017000007944 */ /* 0x000fea0003c00000 */
[----:B-1----:R-:W-:Y:S01]  /*7300*/  MOV R131, R128 ;  /* 0x0000008000837202 */ /* 0x002fe20000000f00 */
[----:B------:R-:W-:Y:S01]  /*7310*/  HFMA2.MMA R128, -RZ, RZ, 0, 1.1920928955078125e-07 ;  /* 0x00000002ff807435 */ /* 0x000fe200000001ff */
[----:B------:R-:W-:Y:S02]  /*7320*/  MOV R125, R127 ;  /* 0x0000007f007d7202 */ /* 0x000fe40000000f00 */
[----:B------:R-:W-:Y:S02]  /*7330*/  MOV R175, 0x1f ;  /* 0x0000001f00af7802 */ /* 0x000fe40000000f00 */
[----:B------:R-:W-:Y:S02]  /*7340*/  MOV R130, 0xffffffff ;  /* 0xffffffff00827802 */ /* 0x000fe40000000f00 */
[----:B------:R-:W-:-:S02]  /*7350*/  MOV R124, 0x7370 ;  /* 0x00007370007c7802 */ /* 0x000fc40000000f00 */
[----:B------:R-:W-:Y:S05]  /*7360*/  CALL.REL.NOINC `($__internal_39_$__cuda_sm70_shflsync_down_p) ;  /* 0x0000010000007944 */ /* 0x000fea0003c00000 */
[----:B------:R-:W-:Y:S01]  /*7370*/  FADD.FTZ R129, R131, R129 ;  /* 0x0000008183817221 */ /* 0x000fe20000010000 */
[----:B------:R-:W-:Y:S01]  /*7380*/  MOV R175, 0x1f ;  /* 0x0000001f00af7802 */ /* 0x000fe20000000f00 */
[----:B-1----:R-:W-:Y:S01]  /*7390*/  FADD.FTZ R127, R127, R128 ;  /* 0x000000807f7f7221 */ /* 0x002fe20000010000 */
[----:B------:R-:W-:Y:S01]  /*73a0*/  HFMA2.MMA R128, -RZ, RZ, 0, 5.9604644775390625e-08 ;  /* 0x00000001ff807435 */ /* 0x000fe200000001ff */
[----:B------:R-:W-:-:S02]  /*73b0*/  MOV R130, 0xffffffff ;  /* 0xffffffff00827802 */ /* 0x000fc40000000f00 */
[----:B------:R-:W-:Y:S02]  /*73c0*/  MOV R125, R129 ;  /* 0x00000081007d7202 */ /* 0x000fe40000000f00 */
[----:B------:R-:W-:Y:S02]  /*73d0*/  MOV R124, 0x73f0 ;  /* 0x000073f0007c7802 */ /* 0x000fe40000000f00 */
[----:B------:R-:W-:Y:S05]  /*73e0*/  CALL.REL.NOINC `($__internal_39_$__cuda_sm70_shflsync_down_p) ;  /* 0x0000008000007944 */ /* 0x000fea0003c00000 */
[----:B-1----:R-:W-:Y:S01]  /*73f0*/  MOV R131, R128 ;  /* 0x0000008000837202 */ /* 0x002fe20000000f00 */
[----:B------:R-:W-:Y:S01]  /*7400*/  HFMA2.MMA R128, -RZ, RZ, 0, 5.9604644775390625e-08 ;  /* 0x00000001ff807435 */ /* 0x000fe200000001ff */
[----:B------:R-:W-:Y:S02]  /*7410*/  MOV R125, R127 ;  /* 0x0000007f007d7202 */ /* 0x000fe40000000f00 */
[----:B------:R-:W-:Y:S02]  /*7420*/  MOV R175, 0x1f ;  /* 0x0000001f00af7802 */ /* 0x000fe40000000f00 */
[----:B------:R-:W-:Y:S02]  /*7430*/  MOV R130, 0xffffffff ;  /* 0xffffffff00827802 */ /* 0x000fe40000000f00 */
[----:B------:R-:W-:-:S02]  /*7440*/  MOV R124, 0x7460 ;  /* 0x00007460007c7802 */ /* 0x000fc40000000f00 */
[----:B------:R-:W-:Y:S05]  /*7450*/  CALL.REL.NOINC `($__internal_39_$__cuda_sm70_shflsync_down_p) ;  /* 0x0000001000007944 */ /* 0x000fea0003c00000 */
[----:B-1----:R-:W-:Y:S05]  /*7460*/  BRA `(.L_x_3058) ;  /* 0xffffb5f000007947 */ /* 0x002fea000383ffff */
        .weak           $__internal_39_$__cuda_sm70_shflsync_down_p
        .type           $__internal_39_$__cuda_sm70_shflsync_down_p,@function
        .size           $__internal_39_$__cuda_sm70_shflsync_down_p,(.L_x_12915 - $__internal_39_$__cuda_sm70_shflsync_down_p)
$__internal_39_$__cuda_sm70_shflsync_down_p:
[----:B------:R-:W-:Y:S04]  /*7470*/  WARPSYNC R130 ;  /* 0x0000008200007348 */ /* 0x000fe80003800000 */
[----:B------:R0:W1:Y:S02]  /*7480*/  SHFL.DOWN PT, R128, R125, R128, R175 ;  /* 0x080000807d807389 */ /* 0x00006400000e00af */
[----:B0-----:R-:W-:-:S06]  /*7490*/  HFMA2.MMA R125, -RZ, RZ, 0, 0 ;  /* 0x00000000ff7d7435 */ /* 0x001fcc00000001ff */
[----:B------:R-:W-:Y:S05]  /*74a0*/  RET.REL.NODEC R124 `(_ZN10layer_norm13ln_bwd_kernelINS_13Kernel_traitsI6__halfS2_S2_S2_fjLj7168ELj1ELj1ELj8ELj8ENS_18Kernel_traits_baseILj7168ES2_S2_S2_S2_fjLj256EEEEELb1ELb1ELb1ELb1EEEvNS_9BwdParamsE) ;  /* 0xffff8b507c007950 */ /* 0x000fea0003c3ffff */
.L_x_3059:
        /* <DEDUP_REMOVED lines=13> */
.L_x_12915:


//--------------------- .text._ZN10layer_norm13ln_bwd_kernelINS_13Kernel_traitsIf13__nv_bfloat16S2_S2_fjLj7168ELj1ELj1ELj8ELj8ENS_18Kernel_traits_baseILj7168EfS2_S2_S2_fjLj256EEEEELb0ELb0ELb0ELb0EEEvNS_9BwdParamsE --------------------------
	.section	.text._ZN10layer_norm13ln_bwd_kernelINS_13Kernel_traitsIf13__nv_bfloat16S2_S2_fjLj7168ELj1ELj1ELj8ELj8ENS_18Kernel_traits_baseILj7168EfS2_S2_S2_fjLj256EEEEELb0ELb0ELb0ELb0EEEvNS_9BwdParamsE,"ax",@progbits
	.sectioninfo	@"SHI_REGISTERS=190"
	.align	128
        .global         _ZN10layer_norm13ln_bwd_kernelINS_13Kernel_traitsIf13__nv_bfloat16S2_S2_fjLj7168ELj1ELj1ELj8ELj8ENS_18Kernel_traits_baseILj7168EfS2_S2_S2_fjLj256EEEEELb0ELb0ELb0ELb0EEEvNS_9BwdParamsE
        .type           _ZN10layer_norm13ln_bwd_kernelINS_13Kernel_traitsIf13__nv_bfloat16S2_S2_fjLj7168ELj1ELj1ELj8ELj8ENS_18Kernel_traits_baseILj7168EfS2_S2_S2_fjLj256EEEEELb0ELb0ELb0ELb0EEEvNS_9BwdParamsE,@function
        .size           _ZN10layer_norm13ln_bwd_kernelINS_13Kernel_traitsIf13__nv_bfloat16S2_S2_fjLj7168ELj1ELj1ELj8ELj8ENS_18Kernel_traits_baseILj7168EfS2_S2_S2_fjLj256EEEEELb0ELb0ELb0ELb0EEEvNS_9BwdParamsE,(.L_x_12916 - _ZN10layer_norm13ln_bwd_kernelINS_13Kernel_traitsIf13__nv_bfloat16S2_S2_fjLj7168ELj1ELj1ELj8ELj8ENS_18Kernel_traits_baseILj7168EfS2_S2_S2_fjLj256EEEEELb0ELb0ELb0ELb0EEEvNS_9BwdParamsE)
        .other          _ZN10layer_norm13ln_bwd_kernelINS_13Kernel_traitsIf13__nv_bfloat16S2_S2_fjLj7168ELj1ELj1ELj8ELj8ENS_18Kernel_traits_baseILj7168EfS2_S2_S2_fjLj256EEEEELb0ELb0ELb0ELb0EEEvNS_9BwdParamsE,@"STO_CUDA_ENTRY STV_DEFAULT"
_ZN10layer_norm13ln_bwd_kernelINS_13Kernel_traitsIf13__nv_bfloat16S2_S2_fjLj7168ELj1ELj1ELj8ELj8ENS_18Kernel_traits_baseILj7168EfS2_S2_S2_fjLj256EEEEELb0ELb0ELb0ELb0EEEvNS_9BwdParamsE:
.text._ZN10layer_norm13ln_bwd_kernelINS_13Kernel_traitsIf13__nv_bfloat16S2_S2_fjLj7168ELj1ELj1ELj8ELj8ENS_18Kernel_traits_baseILj7168EfS2_S2_S2_fjLj256EEEEELb0ELb0ELb0ELb0EEEvNS_9BwdParamsE:
        /* <DEDUP_REMOVED lines=11> */
[----:B------:R-:W-:Y:S02]  /*00b0*/  P2R R2, PR, RZ, 0x40 ;  /* 0x00000040ff027803 */ /* 0x000fe40000000000 */
[C---:B------:R-:W-:Y:S02]  /*00c0*/  ISETP.GE.U32.AND P1, PT, R0.reuse, 0x300, PT ;  /* 0x000003000000780c */ /* 0x040fe40003f26070 */
[C---:B------:R-:W-:Y:S02]  /*00d0*/  ISETP.GE.U32.AND P2, PT, R0.reuse, 0x400, PT ;  /* 0x000004000000780c */ /* 0x040fe40003f46070 */
[C---:B------:R-:W-:Y:S01]  /*00e0*/  ISETP.GE.U32.AND P3, PT, R0.reuse, 0x500, PT ;  /* 0x000005000000780c */ /* 0x040fe20003f66070 */
[----:B------:R-:W0:Y:S01]  /*00f0*/  S2UR UR6, SR_CTAID.X ;  /* 0x00000000000679c3 */ /* 0x000e220000002500 */
[----:B------:R-:W-:-:S02]  /*0100*/  ISETP.GE.U32.AND P4, PT, R0, 0x600, PT ;  /* 0x000006000000780c */ /* 0x000fc40003f86070 */
[----:B------:R-:W-:Y:S01]  /*0110*/  @P6 MOV R3, 0x10 ;  /* 0x0000001000036802 */ /* 0x000fe20000000f00 */
[----:B------:R-:W-:Y:S01]  /*0120*/  @P0 IMAD.MOV.U32 R7, RZ, RZ, 0x10 ;  /* 0x00000010ff070424 */ /* 0x000fe200078e00ff */
[----:B------:R-:W-:-:S03]  /*0130*/  ISETP.GE.U32.AND P5, PT, R0, 0x700, PT ;  /* 0x000007000000780c */ /* 0x000fc60003fa6070 */
[C---:B------:R-:W-:Y:S01]  /*0140*/  @P6 IMAD.WIDE.U32 R2, R4.reuse, R3, c[0x0][0x1b0] ;  /* 0x00006c0004026625 */ /* 0x040fe200078e0003 */
[----:B------:R-:W-:Y:S02]  /*0150*/  @P6 LOP3.LUT R4, R4, 0x100, RZ, 0xfc, !PT ;  /* 0x0000010004046812 */ /* 0x000fe400078efcff */
[----:B------:R-:W-:Y:S01]  /*0160*/  @P1 MOV R9, 0x10 ;  /* 0x0000001000091802 */ /* 0x000fe20000000f00 */
[----:B------:R-:W-:Y:S01]  /*0170*/  @P2 IMAD.MOV.U32 R11, RZ, RZ, 0x10 ;  /* 0x00000010ff0b2424 */ /* 0x000fe200078e00ff */
[----:B------:R1:W5:Y:S01]  /*0180*/  @P6 LDG.E.128 R84, [R2.64] ;  /* 0x0000000402546981 */ /* 0x000362000c1e1d00 */
[C---:B------:R-:W-:Y:S01]  /*0190*/  @P0 IMAD.WIDE.U32 R6, R4.reuse, R7, c[0x0][0x1b0] ;  /* 0x00006c0004060625 */ /* 0x040fe200078e0007 */
[----:B------:R-:W-:Y:S02]  /*01a0*/  @P0 IADD3 R4, R4, 0x100, RZ ;  /* 0x0000010004040810 */ /* 0x000fe40007ffe0ff */
[----:B------:R-:W-:Y:S01]  /*01b0*/  @P3 MOV R13, 0x10 ;  /* 0x00000010000d3802 */ /* 0x000fe20000000f00 */
[----:B------:R-:W-:Y:S01]  /*01c0*/  @P4 IMAD.MOV.U32 R15, RZ, RZ, 0x10 ;  /* 0x00000010ff0f4424 */ /* 0x000fe200078e00ff */
[----:B------:R-:W-:Y:S01]  /*01d0*/  P2R R5, PR, RZ, 0x20 ;  /* 0x00000020ff057803 */ /* 0x000fe20000000000 */
[C---:B------:R-:W-:Y:S01]  /*01e0*/  @P1 IMAD.WIDE.U32 R8, R4.reuse, R9, c[0x0][0x1b0] ;  /* 0x00006c0004081625 */ /* 0x040fe200078e0009 */
[----:B------:R-:W-:Y:S01]  /*01f0*/  @P1 IADD3 R4, R4, 0x100, RZ ;  /* 0x0000010004041810 */ /* 0x000fe20007ffe0ff */
[----:B------:R2:W5:Y:S01]  /*0200*/  @P0 LDG.E.128 R80, [R6.64] ;  /* 0x0000000406500981 */ /* 0x000562000c1e1d00 */
[----:B------:R-:W-:-:S03]  /*0210*/  @P5 MOV R5, 0x10 ;  /* 0x0000001000055802 */ /* 0x000fc60000000f00 */
[C---:B------:R-:W-:Y:S01]  /*0220*/  @P2 IMAD.WIDE.U32 R10, R4.reuse, R11, c[0x0][0x1b0] ;  /* 0x00006c00040a2625 */ /* 0x040fe200078e000b */
[----:B------:R-:W-:Y:S01]  /*0230*/  @P2 IADD3 R4, R4, 0x100, RZ ;  /* 0x0000010004042810 */ /* 0x000fe20007ffe0ff */
[----:B------:R3:W5:Y:S04]  /*0240*/  @P1 LDG.E.128 R76, [R8.64] ;  /* 0x00000004084c1981 */ /* 0x000768000c1e1d00 */
[C---:B------:R-:W-:Y:S01]  /*0250*/  @P3 IMAD.WIDE.U32 R12, R4.reuse, R13, c[0x0][0x1b0] ;  /* 0x00006c00040c3625 */ /* 0x040fe200078e000d */
[----:B------:R-:W-:Y:S01]  /*0260*/  @P3 IADD3 R4, R4, 0x100, RZ ;  /* 0x0000010004043810 */ /* 0x000fe20007ffe0ff */
[----:B------:R4:W5:Y:S04]  /*0270*/  @P2 LDG.E.128 R72, [R10.64] ;  /* 0x000000040a482981 */ /* 0x000968000c1e1d00 */
[C---:B------:R-:W-:Y:S01]  /*0280*/  @P4 IMAD.WIDE.U32 R14, R4.reuse, R15, c[0x0][0x1b0] ;  /* 0x00006c00040e4625 */ /* 0x040fe200078e000f */
[----:B------:R-:W-:Y:S01]  /*0290*/  @P4 IADD3 R4, R4, 0x100, RZ ;  /* 0x0000010004044810 */ /* 0x000fe20007ffe0ff */
[----:B------:R1:W5:Y:S01]  /*02a0*/  @P3 LDG.E.128 R68, [R12.64] ;  /* 0x000000040c443981 */ /* 0x000362000c1e1d00 */
[----:B0-----:R-:W-:-:S03]  /*02b0*/  LEA.HI R118, R181, UR6, RZ, 0x18 ;  /* 0x00000006b5767c11 */ /* 0x001fc6000f8fc0ff */
[----:B------:R-:W-:Y:S01]  /*02c0*/  @P5 IMAD.WIDE.U32 R4, R4, R5, c[0x0][0x1b0] ;  /* 0x00006c0004045625 */ /* 0x000fe200078e0005 */
[----:B------:R0:W5:Y:S04]  /*02d0*/  @P4 LDG.E.128 R64, [R14.64] ;  /* 0x000000040e404981 */ /* 0x000168000c1e1d00 */
[----:B------:R0:W5:Y:S01]  /*02e0*/  @P5 LDG.E.128 R60, [R4.64] ;  /* 0x00000004043c5981 */ /* 0x000162000c1e1d00 */
        /* <DEDUP_REMOVED lines=25> */
[----:B---3--:R-:W-:Y:S01]  /*0480*/  CS2R R8, SRZ ;  /* 0x0000000000087805 */ /* 0x008fe2000001ff00 */
[----:B----4-:R-:W-:Y:S01]  /*0490*/  CS2R R10, SRZ ;  /* 0x00000000000a7805 */ /* 0x010fe2000001ff00 */
[----:B------:R-:W-:Y:S01]  /*04a0*/  CS2R R4, SRZ ;  /* 0x0000000000047805 */ /* 0x000fe2000001ff00 */
[----:B--2---:R-:W-:Y:S01]  /*04b0*/  CS2R R6, SRZ ;  /* 0x0000000000067805 */ /* 0x004fe2000001ff00 */
[----:B------:R-:W-:Y:S05]  /*04c0*/  @P5 BRA `(.L_x_3060) ;  /* 0x00003cf000005947 */ /* 0x000fea0003800000 */
[----:B------:R-:W0:Y:S01]  /*04d0*/  LDC.U8 R182, c[0x0][0x1f0] ;  /* 0x00007c00ffb67b82 */ /* 0x000e220000000000 */
[----:B------:R-:W-:Y:S01]  /*04e0*/  HFMA2.MMA R57, -RZ, RZ, 0, 0 ;  /* 0x00000000ff397435 */ /* 0x000fe200000001ff */
[----:B------:R-:W-:-:S06]  /*04f0*/  IMAD.MOV.U32 R119, RZ, RZ, 0x1 ;  /* 0x00000001ff777424 */ /* 0x000fcc00078e00ff */
.L_x_3098:
[----:B------:R-:W-:Y:S02]  /*0500*/  ISETP.NE.U32.AND P5, PT, RZ, c[0x0][0x1c0], PT ;  /* 0x00007000ff007a0c */ /* 0x000fe40003fa5070 */
[----:B------:R-:W-:-:S02]  /*0510*/  SHF.R.S32.HI R89, RZ, 0x1f, R118 ;  /* 0x0000001fff597819 */ /* 0x000fc40000011476 */
[----:B------:R-:W-:Y:S02]  /*0520*/  ISETP.NE.AND.EX P5, PT, RZ, c[0x0][0x1c4], PT, P5 ;  /* 0x00007100ff007a0c */ /* 0x000fe40003fa5350 */
[----:B------:R-:W-:Y:S02]  /*0530*/  MOV R97, 0x4 ;  /* 0x0000000400617802 */ /* 0x000fe40000000f00 */
[----:B------:R-:W-:-:S09]  /*0540*/  SHF.R.U32.HI R88, RZ, 0x5, R181 ;  /* 0x00000005ff587819 */ /* 0x000fd200000116b5 */
[C---:B------:R-:W-:Y:S01]  /*0550*/  @P5 LEA R90, P6, R118.reuse, c[0x0][0x1c0], 0x1 ;  /* 0x00007000765a5a11 */ /* 0x040fe200078c08ff */
[-C--:B------:R-:W-:Y:S01]  /*0560*/  IMAD.WIDE R94, R118, R97.reuse, c[0x0][0x1a0] ;  /* 0x00006800765e7625 */ /* 0x080fe200078e0261 */
[----:B------:R-:W-:Y:S02]  /*0570*/  LOP3.LUT R180, R88, 0x7fffff8, RZ, 0xc0, !PT ;  /* 0x07fffff858b47812 */ /* 0x000fe400078ec0ff */
[C---:B------:R-:W-:Y:S01]  /*0580*/  @P5 LEA.HI.X R91, R118.reuse, c[0x0][0x1c4], R89, 0x1, P6 ;  /* 0x00007100765b5a11 */ /* 0x040fe200030f0c59 */
[----:B------:R-:W-:Y:S01]  /*0590*/  IMAD.WIDE R96, R118, R97, c[0x0][0x1a8] ;  /* 0x00006a0076607625 */ /* 0x000fe200078e0261 */
[----:B-----5:R1:W5:Y:S01]  /*05a0*/  LDG.E R89, [R94.64] ;  /* 0x000000045e597981 */ /* 0x020362000c1e1900 */
[----:B------:R-:W-:-:S03]  /*05b0*/  LOP3.LUT P6, RZ, R119, 0xff, RZ, 0xc0, !PT ;  /* 0x000000ff77ff7812 */ /* 0x000fc600078cc0ff */
[----:B------:R2:W3:Y:S04]  /*05c0*/  @P5 LDG.E.U16 R90, [R90.64] ;  /* 0x000000045a5a5981 */ /* 0x0004e8000c1e1500 */
[----:B------:R1:W5:Y:S01]  /*05d0*/  LDG.E R179, [R96.64] ;  /* 0x0000000460b37981 */ /* 0x000362000c1e1900 */
[----:B------:R-:W-:-:S05]  /*05e0*/  IMAD R92, R118, c[0x0][0x168], RZ ;  /* 0x00005a00765c7a24 */ /* 0x000fca00078e02ff */
[----:B------:R-:W-:Y:S02]  /*05f0*/  @!P6 IADD3 R180, R180, 0x8, RZ ;  /* 0x00000008b4b4e810 */ /* 0x000fe40007ffe0ff */
[----:B------:R-:W-:Y:S02]  /*0600*/  LOP3.LUT P6, RZ, R0, 0xffffff00, RZ, 0xc0, !PT ;  /* 0xffffff0000ff7812 */ /* 0x000fe400078cc0ff */
[----:B------:R-:W-:Y:S02]  /*0610*/  SHF.R.S32.HI R93, RZ, 0x1f, R92 ;  /* 0x0000001fff5d7819 */ /* 0x000fe4000001145c */
[----:B------:R-:W-:Y:S02]  /*0620*/  LOP3.LUT R178, R181, 0xff, RZ, 0xc0, !PT ;  /* 0x000000ffb5b27812 */ /* 0x000fe400078ec0ff */
[----:B------:R-:W-:Y:S01]  /*0630*/  LEA.HI R93, R93, R92, RZ, 0x2 ;  /* 0x0000005c5d5d7211 */ /* 0x000fe200078f10ff */
[----:B------:R-:W-:Y:S03]  /*0640*/  BSSY B0, `(.L_x_3061) ;  /* 0x0000040000007945 */ /* 0x000fe60003800000 */
[----:B------:R-:W-:Y:S01]  /*0650*/  LEA.HI.SX32 R178, R93, R178, 0x1e ;  /* 0x000000b25db27211 */ /* 0x000fe200078ff2ff */
[----:B------:R-:W-:Y:S01]  /*0660*/  IMAD.MOV.U32 R177, RZ, RZ, 0x3f800000 ;  /* 0x3f800000ffb17424 */ /* 0x000fe200078e00ff */
[----:B------:R-:W-:Y:S01]  /*0670*/  MOV R92, RZ ;  /* 0x000000ff005c7202 */ /* 0x000fe20000000f00 */
[----:B--2---:R-:W-:Y:S01]  /*0680*/  IMAD.MOV.U32 R91, RZ, RZ, RZ ;  /* 0x000000ffff5b7224 */ /* 0x004fe200078e00ff */
[----:B---3--:R-:W-:Y:S01]  /*0690*/  @P5 PRMT R177, RZ, 0x5410, R90 ;  /* 0x00005410ffb15816 */ /* 0x008fe2000000005a */
[----:B------:R-:W-:Y:S01]  /*06a0*/  IMAD.MOV.U32 R90, RZ, RZ, R178 ;  /* 0x000000ffff5a7224 */ /* 0x000fe200078e00b2 */
[----:B------:R-:W-:Y:S05]  /*06b0*/  @!P6 BRA `(.L_x_3062) ;  /* 0x000003800000e947 */ /* 0x000fea0003800000 */
[----:B-1----:R-:W-:Y:S02]  /*06c0*/  MOV R91, 0x8 ;  /* 0x00000008005b7802 */ /* 0x002fe40000000f00 */
[----:B------:R-:W-:-:S03]  /*06d0*/  LEA R94, P5, R178, c[0x0][0x188], 0x3 ;  /* 0x00006200b25e7a11 */ /* 0x000fc600078a18ff */
[C---:B------:R-:W-:Y:S01]  /*06e0*/  IMAD.WIDE.U32 R90, R178.reuse, R91, c[0x0][0x208] ;  /* 0x00008200b25a7625 */ /* 0x040fe200078e005b */
[----:B------:R-:W-:Y:S02]  /*06f0*/  LEA.HI.X R95, R178, c[0x0][0x18c], RZ, 0x3, P5 ;  /* 0x00006300b25f7a11 */ /* 0x000fe400028f1cff */
[----:B------:R-:W-:-:S03]  /*0700*/  ISETP.NE.U32.AND P5, PT, RZ, c[0x0][0x218], PT ;  /* 0x00008600ff007a0c */ /* 0x000fc60003fa5070 */
[----:B------:R-:W2:Y:S01]  /*0710*/  LDG.E.64 R90, [R90.64] ;  /* 0x000000045a5a7981 */ /* 0x000ea2000c1e1b00 */
[----:B------:R-:W-:-:S03]  /*0720*/  ISETP.NE.AND.EX P5, PT, RZ, c[0x0][0x21c], PT, P5 ;  /* 0x00008700ff007a0c */ /* 0x000fc60003fa5350 */
[----:B------:R-:W3:Y:S10]  /*0730*/  LDG.E.64 R94, [R94.64] ;  /* 0x000000045e5e7981 */ /* 0x000ef4000c1e1b00 */
[----:B------:R-:W-:-:S04]  /*0740*/  @P5 LEA R92, P6, R178, c[0x0][0x218], 0x3 ;  /* 0x00008600b25c5a11 */ /* 0x000fc800078c18ff */
[----:B------:R-:W-:Y:S02]  /*0750*/  @P5 LEA.HI.X R93, R178, c[0x0][0x21c], RZ, 0x3, P6 ;  /* 0x00008700b25d5a11 */ /* 0x000fe400030f1cff */
[----:B0-----:R-:W-:-:S03]  /*0760*/  ISETP.NE.AND P6, PT, R182, RZ, PT ;  /* 0x000000ffb600720c */ /* 0x001fc60003fc5270 */
[----:B------:R0:W5:Y:S02]  /*0770*/  @P5 LDG.E.64 R2, [R92.64] ;  /* 0x000000045c025981 */ /* 0x000164000c1e1b00 */
[----:B-----5:R-:W-:Y:S02]  /*0780*/  FSEL R98, R89, RZ, !P6 ;  /* 0x000000ff59627208 */ /* 0x020fe40007000000 */
[--C-:B--2---:R-:W-:Y:S02]  /*0790*/  SHF.R.U64 R102, R90, 0x10, R91.reuse ;  /* 0x000000105a667819 */ /* 0x104fe4000000125b */
[----:B------:R-:W-:Y:S02]  /*07a0*/  MOV R97, R91 ;  /* 0x0000005b00617202 */ /* 0x000fe40000000f00 */
[----:B------:R-:W-:Y:S01]  /*07b0*/  SHF.R.U32.HI R101, RZ, 0x10, R91 ;  /* 0x00000010ff657819 */ /* 0x000fe2000001165b */
[----:B------:R-:W-:Y:S01]  /*07c0*/  IMAD.MOV.U32 R96, RZ, RZ, R90 ;  /* 0x000000ffff607224 */ /* 0x000fe200078e005a */
[----:B---3--:R-:W-:-:S02]  /*07d0*/  PRMT R91, RZ, 0x5410, R94 ;  /* 0x00005410ff5b7816 */ /* 0x008fc4000000005e */
[----:B------:R-:W-:-:S03]  /*07e0*/  SHF.R.U64 R100, R94, 0x10, R95 ;  /* 0x000000105e647819 */ /* 0x000fc6000000125f */
[----:B------:R-:W-:Y:S01]  /*07f0*/  FADD.FTZ R90, -R98, R91 ;  /* 0x0000005b625a7221 */ /* 0x000fe20000010100 */
[----:B------:R-:W-:Y:S02]  /*0800*/  PRMT R91, RZ, 0x5410, R96 ;  /* 0x00005410ff5b7816 */ /* 0x000fe40000000060 */
[----:B0-----:R-:W-:Y:S01]  /*0810*/  PRMT R93, RZ, 0x5410, R100 ;  /* 0x00005410ff5d7816 */ /* 0x001fe20000000064 */
[----:B------:R-:W-:Y:S01]  /*0820*/  FMUL.FTZ R161, R179, R90 ;  /* 0x0000005ab3a17220 */ /* 0x000fe20000410000 */
[----:B------:R-:W-:Y:S01]  /*0830*/  SHF.R.U32.HI R99, RZ, 0x10, R95 ;  /* 0x00000010ff637819 */ /* 0x000fe2000001165f */
[-C--:B------:R-:W-:Y:S01]  /*0840*/  FMUL.FTZ R164, R84, R91.reuse ;  /* 0x0000005b54a47220 */ /* 0x080fe20000410000 */
[----:B------:R-:W-:Y:S01]  /*0850*/  PRMT R92, RZ, 0x5410, R102 ;  /* 0x00005410ff5c7816 */ /* 0x000fe20000000066 */
[----:B------:R-:W-:Y:S01]  /*0860*/  FADD.FTZ R162, -R98, R93 ;  /* 0x0000005d62a27221 */ /* 0x000fe20000010100 */
[----:B------:R-:W-:Y:S01]  /*0870*/  PRMT R95, RZ, 0x5410, R95 ;  /* 0x00005410ff5f7816 */ /* 0x000fe2000000005f */
[----:B------:R-:W-:Y:S01]  /*0880*/  FADD.FTZ R28, R28, R91 ;  /* 0x0000005b1c1c7221 */ /* 0x000fe20000010000 */
[----:B------:R-:W-:Y:S01]  /*0890*/  PRMT R97, RZ, 0x5410, R97 ;  /* 0x00005410ff617816 */ /* 0x000fe20000000061 */
[----:B------:R-:W-:Y:S01]  /*08a0*/  FFMA.FTZ R56, R161, R91, R56 ;  /* 0x0000005ba1387223 */ /* 0x000fe20000010038 */
[----:B------:R-:W-:Y:S01]  /*08b0*/  PRMT R99, RZ, 0x5410, R99 ;  /* 0x00005410ff637816 */ /* 0x000fe20000000063 */
[----:B------:R-:W-:-:S02]  /*08c0*/  FMUL.FTZ R163, R85, R92 ;  /* 0x0000005c55a37220 */ /* 0x000fc40000410000 */
[----:B------:R-:W-:Y:S02]  /*08d0*/  FADD.FTZ R90, RZ, R164 ;  /* 0x000000a4ff5a7221 */ /* 0x000fe40000010000 */
[----:B------:R-:W-:Y:S02]  /*08e0*/  FADD.FTZ R94, -R98, R95 ;  /* 0x0000005f625e7221 */ /* 0x000fe40000010100 */
[----:B------:R-:W-:Y:S02]  /*08f0*/  FMUL.FTZ R162, R179, R162 ;  /* 0x000000a2b3a27220 */ /* 0x000fe40000410000 */
[----:B------:R-:W-:Y:S01]  /*0900*/  FFMA.FTZ R91, R161, R164, RZ ;  /* 0x000000a4a15b7223 */ /* 0x000fe200000100ff */
[----:B------:R-:W-:Y:S01]  /*0910*/  PRMT R96, RZ, 0x5410, R101 ;  /* 0x00005410ff607816 */ /* 0x000fe20000000065 */
[----:B------:R-:W-:Y:S02]  /*0920*/  FMUL.FTZ R166, R86, R97 ;  /* 0x0000006156a67220 */ /* 0x000fe40000410000 */
[----:B------:R-:W-:-:S02]  /*0930*/  FADD.FTZ R93, R90, R163 ;  /* 0x000000a35a5d7221 */ /* 0x000fc40000010000 */
[----:B------:R-:W-:Y:S02]  /*0940*/  FADD.FTZ R168, -R98, R99 ;  /* 0x0000006362a87221 */ /* 0x000fe40000010100 */
[----:B------:R-:W-:Y:S02]  /*0950*/  FMUL.FTZ R165, R179, R94 ;  /* 0x0000005eb3a57220 */ /* 0x000fe40000410000 */
[C---:B------:R-:W-:Y:S02]  /*0960*/  FFMA.FTZ R91, R162.reuse, R163, R91 ;  /* 0x000000a3a25b7223 */ /* 0x040fe4000001005b */
[----:B------:R-:W-:Y:S02]  /*0970*/  FADD.FTZ R29, R29, R92 ;  /* 0x0000005c1d1d7221 */ /* 0x000fe40000010000 */
[----:B------:R-:W-:Y:S02]  /*0980*/  FFMA.FTZ R57, R162, R92, R57 ;  /* 0x0000005ca2397223 */ /* 0x000fe40000010039 */
[----:B------:R-:W-:-:S02]  /*0990*/  FMUL.FTZ R167, R87, R96 ;  /* 0x0000006057a77220 */ /* 0x000fc40000410000 */
[----:B------:R-:W-:Y:S02]  /*09a0*/  FADD.FTZ R92, R93, R166 ;  /* 0x000000a65d5c7221 */ /* 0x000fe40000010000 */
[----:B------:R-:W-:Y:S02]  /*09b0*/  FMUL.FTZ R168, R179, R168 ;  /* 0x000000a8b3a87220 */ /* 0x000fe40000410000 */
[C---:B------:R-:W-:Y:S01]  /*09c0*/  FFMA.FTZ R93, R165.reuse, R166, R91 ;  /* 0x000000a6a55d7223 */ /* 0x040fe2000001005b */
[----:B------:R-:W-:Y:S01]  /*09d0*/  IADD3 R90, R178, 0x100, RZ ;  /* 0x00000100b25a7810 */ /* 0x000fe20007ffe0ff */
[----:B------:R-:W-:Y:S02]  /*09e0*/  FADD.FTZ R91, R92, R167 ;  /* 0x000000a75c5b7221 */ /* 0x000fe40000010000 */
[----:B------:R-:W-:Y:S02]  /*09f0*/  FADD.FTZ R30, R30, R97 ;  /* 0x000000611e1e7221 */ /* 0x000fe40000010000 */
[----:B------:R-:W-:-:S02]  /*0a00*/  FFMA.FTZ R58, R165, R97, R58 ;  /* 0x00000061a53a7223 */ /* 0x000fc4000001003a */
[----:B------:R-:W-:Y:S02]  /*0a10*/  FADD.FTZ R31, R31, R96 ;  /* 0x000000601f1f7221 */ /* 0x000fe40000010000 */
[C---:B------:R-:W-:Y:S02]  /*0a20*/  FFMA.FTZ R59, R168.reuse, R96, R59 ;  /* 0x00000060a83b7223 */ /* 0x040fe4000001003b */
[----:B------:R-:W-:Y:S02]  /*0a30*/  FFMA.FTZ R92, R168, R167, R93 ;  /* 0x000000a7a85c7223 */ /* 0x000fe4000001005d */
.L_x_3062:
[----:B-1----:R-:W-:Y:S05]  /*0a40*/  BSYNC B0 ;  /* 0x0000000000007941 */ /* 0x002fea0003800000 */
.L_x_3061:
[----:B------:R-:W-:Y:S01]  /*0a50*/  BSSY B0, `(.L_x_3063) ;  /* 0x000003a000007945 */ /* 0x000fe20003800000 */
[----:B------:R-:W-:Y:S05]  /*0a60*/  @!P0 BRA `(.L_x_3064) ;  /* 0x0000038000008947 */ /* 0x000fea0003800000 */
[----:B------:R-:W-:Y:S01]  /*0a70*/  IMAD.MOV.U32 R95, RZ, RZ, 0x8 ;  /* 0x00000008ff5f7424 */ /* 0x000fe200078e00ff */
        /* <DEDUP_REMOVED lines=12> */
[----:B------:R-:W-:Y:S02]  /*0b40*/  IADD3 R90, R90, 0x100, RZ ;  /* 0x000001005a5a7810 */ /* 0x000fe40007ffe0ff */
[----:B--2---:R-:W-:Y:S02]  /*0b50*/  MOV R93, R94 ;  /* 0x0000005e005d7202 */ /* 0x004fe40000000f00 */
[----:B------:R-:W-:Y:S02]  /*0b60*/  SHF.R.U64 R169, R94, 0x10, R95 ;  /* 0x000000105ea97819 */ /* 0x000fe4000000125f */
[----:B---3--:R-:W-:-:S02]  /*0b70*/  SHF.R.U64 R102, R98, 0x10, R99 ;  /* 0x0000001062667819 */ /* 0x008fc40000001263 */
[----:B------:R-:W-:Y:S01]  /*0b80*/  PRMT R94, RZ, 0x5410, R98 ;  /* 0x00005410ff5e7816 */ /* 0x000fe20000000062 */
[----:B------:R-:W-:Y:S01]  /*0b90*/  IMAD.MOV.U32 R100, RZ, RZ, R95 ;  /* 0x000000ffff647224 */ /* 0x000fe200078e005f */
[----:B0-----:R-:W-:Y:S02]  /*0ba0*/  PRMT R96, RZ, 0x5410, R99 ;  /* 0x00005410ff607816 */ /* 0x001fe40000000063 */
[----:B------:R-:W-:Y:S01]  /*0bb0*/  SHF.R.U32.HI R103, RZ, 0x10, R95 ;  /* 0x00000010ff677819 */ /* 0x000fe2000001165f */
[C---:B------:R-:W-:Y:S01]  /*0bc0*/  FADD.FTZ R94, -R176.reuse, R94 ;  /* 0x0000005eb05e7221 */ /* 0x040fe20000010100 */
[----:B------:R-:W-:Y:S02]  /*0bd0*/  PRMT R95, RZ, 0x5410, R102 ;  /* 0x00005410ff5f7816 */ /* 0x000fe40000000066 */
[----:B------:R-:W-:Y:S01]  /*0be0*/  PRMT R93, RZ, 0x5410, R93 ;  /* 0x00005410ff5d7816 */ /* 0x000fe2000000005d */
[C---:B------:R-:W-:Y:S01]  /*0bf0*/  FADD.FTZ R98, -R176.reuse, R96 ;  /* 0x00000060b0627221 */ /* 0x040fe20000010100 */
[----:B------:R-:W-:Y:S01]  /*0c00*/  SHF.R.U32.HI R101, RZ, 0x10, R99 ;  /* 0x00000010ff657819 */ /* 0x000fe20000011663 */
[----:B------:R-:W-:Y:S01]  /*0c10*/  FADD.FTZ R170, -R176, R95 ;  /* 0x0000005fb0aa7221 */ /* 0x000fe20000010100 */
[----:B------:R-:W-:Y:S01]  /*0c20*/  PRMT R96, RZ, 0x5410, R169 ;  /* 0x00005410ff607816 */ /* 0x000fe200000000a9 */
[----:B------:R-:W-:-:S02]  /*0c30*/  FMUL.FTZ R169, R179, R94 ;  /* 0x0000005eb3a97220 */ /* 0x000fc40000410000 */
[----:B------:R-:W-:Y:S01]  /*0c40*/  FMUL.FTZ R172, R80, R93 ;  /* 0x0000005d50ac7220 */ /* 0x000fe20000410000 */
[----:B------:R-:W-:Y:S01]  /*0c50*/  PRMT R97, RZ, 0x5410, R101 ;  /* 0x00005410ff617816 */ /* 0x000fe20000000065 */
[----:B------:R-:W-:Y:S01]  /*0c60*/  FMUL.FTZ R170, R179, R170 ;  /* 0x000000aab3aa7220 */ /* 0x000fe20000410000 */
[----:B------:R-:W-:Y:S01]  /*0c70*/  PRMT R95, RZ, 0x5410, R100 ;  /* 0x00005410ff5f7816 */ /* 0x000fe20000000064 */
[----:B------:R-:W-:Y:S02]  /*0c80*/  FMUL.FTZ R171, R81, R96 ;  /* 0x0000006051ab7220 */ /* 0x000fe40000410000 */
[----:B------:R-:W-:Y:S02]  /*0c90*/  FADD.FTZ R94, R91, R172 ;  /* 0x000000ac5b5e7221 */ /* 0x000fe40000010000 */
[----:B------:R-:W-:Y:S01]  /*0ca0*/  FFMA.FTZ R92, R169, R172, R92 ;  /* 0x000000aca95c7223 */ /* 0x000fe2000001005c */
[----:B------:R-:W-:Y:S01]  /*0cb0*/  PRMT R100, RZ, 0x5410, R103 ;  /* 0x00005410ff647816 */ /* 0x000fe20000000067 */
        /* <DEDUP_REMOVED lines=19> */
.L_x_3064:
[----:B------:R-:W-:Y:S05]  /*0df0*/  BSYNC B0 ;  /* 0x0000000000007941 */ /* 0x000fea0003800000 */
.L_x_3063:
        /* <DEDUP_REMOVED lines=12> */
[----:B0-----:R-:W-:-:S03]  /*0ec0*/  ISETP.NE.AND P6, PT, R182, RZ, PT ;  /* 0x000000ffb600720c */ /* 0x001fc60003fc5270 */
[----:B------:R0:W5:Y:S02]  /*0ed0*/  @P5 LDG.E.64 R106, [R94.64] ;  /* 0x000000045e6a5981 */ /* 0x000164000c1e1b00 */
[----:B-----5:R-:W-:Y:S02]  /*0ee0*/  FSEL R128, R89, RZ, !P6 ;  /* 0x000000ff59807208 */ /* 0x020fe40007000000 */
[----:B------:R-:W-:Y:S02]  /*0ef0*/  IADD3 R90, R90, 0x100, RZ ;  /* 0x000001005a5a7810 */ /* 0x000fe40007ffe0ff */
[--C-:B--2---:R-:W-:Y:S02]  /*0f00*/  SHF.R.U64 R102, R96, 0x10, R97.reuse ;  /* 0x0000001060667819 */ /* 0x104fe40000001261 */
[----:B0-----:R-:W-:Y:S01]  /*0f10*/  PRMT R94, RZ, 0x5410, R96 ;  /* 0x00005410ff5e7816 */ /* 0x001fe20000000060 */
[----:B---3--:R-:W-:Y:S01]  /*0f20*/  IMAD.MOV.U32 R93, RZ, RZ, R98 ;  /* 0x000000ffff5d7224 */ /* 0x008fe200078e0062 */
[----:B------:R-:W-:-:S03]  /*0f30*/  PRMT R96, RZ, 0x5410, R97 ;  /* 0x00005410ff607816 */ /* 0x000fc60000000061 */
[----:B------:R-:W-:Y:S01]  /*0f40*/  FADD.FTZ R94, -R128, R94 ;  /* 0x0000005e805e7221 */ /* 0x000fe20000010100 */
[----:B------:R-:W-:Y:S02]  /*0f50*/  SHF.R.U64 R122, R98, 0x10, R99 ;  /* 0x00000010627a7819 */ /* 0x000fe40000001263 */
[----:B------:R-:W-:Y:S02]  /*0f60*/  PRMT R95, RZ, 0x5410, R102 ;  /* 0x00005410ff5f7816 */ /* 0x000fe40000000066 */
[----:B------:R-:W-:Y:S01]  /*0f70*/  PRMT R93, RZ, 0x5410, R93 ;  /* 0x00005410ff5d7816 */ /* 0x000fe2000000005d */
[C---:B------:R-:W-:Y:S01]  /*0f80*/  FADD.FTZ R98, -R128.reuse, R96 ;  /* 0x0000006080627221 */ /* 0x040fe20000010100 */
[----:B------:R-:W-:Y:S01]  /*0f90*/  MOV R100, R99 ;  /* 0x0000006300647202 */ /* 0x000fe20000000f00 */
[----:B------:R-:W-:Y:S01]  /*0fa0*/  FADD.FTZ R120, -R128, R95 ;  /* 0x0000005f80787221 */ /* 0x000fe20000010100 */
[----:B------:R-:W-:Y:S01]  /*0fb0*/  SHF.R.U32.HI R101, RZ, 0x10, R97 ;  /* 0x00000010ff657819 */ /* 0x000fe20000011661 */
[C---:B------:R-:W-:Y:S01]  /*0fc0*/  FMUL.FTZ R123, R179.reuse, R94 ;  /* 0x0000005eb37b7220 */ /* 0x040fe20000410000 */
[----:B------:R-:W-:Y:S01]  /*0fd0*/  PRMT R96, RZ, 0x5410, R122 ;  /* 0x00005410ff607816 */ /* 0x000fe2000000007a */
[----:B------:R-:W-:Y:S01]  /*0fe0*/  FMUL.FTZ R122, R76, R93 ;  /* 0x0000005d4c7a7220 */ /* 0x000fe20000410000 */
[----:B------:R-:W-:Y:S01]  /*0ff0*/  SHF.R.U32.HI R103, RZ, 0x10, R99 ;  /* 0x00000010ff677819 */ /* 0x000fe20000011663 */
[----:B------:R-:W-:Y:S01]  /*1000*/  FMUL.FTZ R120, R179, R120 ;  /* 0x00000078b3787220 */ /* 0x000fe20000410000 */
[----:B------:R-:W-:Y:S01]  /*1010*/  PRMT R97, RZ, 0x5410, R101 ;  /* 0x00005410ff617816 */ /* 0x000fe20000000065 */
[----:B------:R-:W-:Y:S01]  /*1020*/  FMUL.FTZ R125, R77, R96 ;  /* 0x000000604d7d7220 */ /* 0x000fe20000410000 */
[----:B------:R-:W-:Y:S01]  /*1030*/  PRMT R95, RZ, 0x5410, R100 ;  /* 0x00005410ff5f7816 */ /* 0x000fe20000000064 */
[----:B------:R-:W-:-:S02]  /*1040*/  FADD.FTZ R94, R91, R122 ;  /* 0x0000007a5b5e7221 */ /* 0x000fc40000010000 */
[----:B------:R-:W-:Y:S01]  /*1050*/  FFMA.FTZ R92, R123, R122, R92 ;  /* 0x0000007a7b5c7223 */ /* 0x000fe2000001005c */
[----:B------:R-:W-:Y:S01]  /*1060*/  PRMT R100, RZ, 0x5410, R103 ;  /* 0x00005410ff647816 */ /* 0x000fe20000000067 */
[----:B------:R-:W-:Y:S02]  /*1070*/  FADD.FTZ R128, -R128, R97 ;  /* 0x0000006180807221 */ /* 0x000fe40000010100 */
        /* <DEDUP_REMOVED lines=18> */
.L_x_3066:
[----:B------:R-:W-:Y:S05]  /*11a0*/  BSYNC B0 ;  /* 0x0000000000007941 */ /* 0x000fea0003800000 */
.L_x_3065:
        /* <DEDUP_REMOVED lines=16> */
[----:B--2---:R-:W-:Y:S02]  /*12b0*/  SHF.R.U64 R102, R96, 0x10, R97 ;  /* 0x0000001060667819 */ /* 0x004fe40000001261 */
[----:B0-----:R-:W-:Y:S02]  /*12c0*/  PRMT R94, RZ, 0x5410, R96 ;  /* 0x00005410ff5e7816 */ /* 0x001fe40000000060 */
[----:B---3--:R-:W-:-:S02]  /*12d0*/  MOV R93, R98 ;  /* 0x00000062005d7202 */ /* 0x008fc40000000f00 */
[----:B------:R-:W-:Y:S01]  /*12e0*/  PRMT R96, RZ, 0x5410, R97 ;  /* 0x00005410ff607816 */ /* 0x000fe20000000061 */
[----:B------:R-:W-:Y:S01]  /*12f0*/  FADD.FTZ R94, -R136, R94 ;  /* 0x0000005e885e7221 */ /* 0x000fe20000010100 */
[----:B------:R-:W-:Y:S02]  /*1300*/  SHF.R.U64 R129, R98, 0x10, R99 ;  /* 0x0000001062817819 */ /* 0x000fe40000001263 */
[----:B------:R-:W-:Y:S02]  /*1310*/  PRMT R95, RZ, 0x5410, R102 ;  /* 0x00005410ff5f7816 */ /* 0x000fe40000000066 */
[----:B------:R-:W-:Y:S01]  /*1320*/  PRMT R93, RZ, 0x5410, R93 ;  /* 0x00005410ff5d7816 */ /* 0x000fe2000000005d */
[----:B------:R-:W-:Y:S01]  /*1330*/  IMAD.MOV.U32 R100, RZ, RZ, R99 ;  /* 0x000000ffff647224 */ /* 0x000fe200078e0063 */
[----:B------:R-:W-:Y:S01]  /*1340*/  SHF.R.U32.HI R101, RZ, 0x10, R97 ;  /* 0x00000010ff657819 */ /* 0x000fe20000011661 */
[C---:B------:R-:W-:Y:S01]  /*1350*/  FADD.FTZ R98, -R136.reuse, R96 ;  /* 0x0000006088627221 */ /* 0x040fe20000010100 */
[----:B------:R-:W-:Y:S01]  /*1360*/  PRMT R96, RZ, 0x5410, R129 ;  /* 0x00005410ff607816 */ /* 0x000fe20000000081 */
[----:B------:R-:W-:-:S02]  /*1370*/  FADD.FTZ R130, -R136, R95 ;  /* 0x0000005f88827221 */ /* 0x000fc40000010100 */
[C---:B------:R-:W-:Y:S02]  /*1380*/  FMUL.FTZ R129, R179.reuse, R94 ;  /* 0x0000005eb3817220 */ /* 0x040fe40000410000 */
[----:B------:R-:W-:Y:S01]  /*1390*/  FMUL.FTZ R132, R72, R93 ;  /* 0x0000005d48847220 */ /* 0x000fe20000410000 */
[----:B------:R-:W-:Y:S01]  /*13a0*/  SHF.R.U32.HI R103, RZ, 0x10, R99 ;  /* 0x00000010ff677819 */ /* 0x000fe20000011663 */
[----:B------:R-:W-:Y:S01]  /*13b0*/  FMUL.FTZ R130, R179, R130 ;  /* 0x00000082b3827220 */ /* 0x000fe20000410000 */
[----:B------:R-:W-:Y:S01]  /*13c0*/  PRMT R97, RZ, 0x5410, R101 ;  /* 0x00005410ff617816 */ /* 0x000fe20000000065 */
[----:B------:R-:W-:Y:S01]  /*13d0*/  FMUL.FTZ R131, R73, R96 ;  /* 0x0000006049837220 */ /* 0x000fe20000410000 */
[----:B------:R-:W-:Y:S01]  /*13e0*/  PRMT R95, RZ, 0x5410, R100 ;  /* 0x00005410ff5f7816 */ /* 0x000fe20000000064 */
        /* <DEDUP_REMOVED lines=22> */
.L_x_3068:
[----:B------:R-:W-:Y:S05]  /*1550*/  BSYNC B0 ;  /* 0x0000000000007941 */ /* 0x000fea0003800000 */
.L_x_3067:
        /* <DEDUP_REMOVED lines=28> */
[----:B------:R-:W-:Y:S01]  /*1720*/  FMUL.FTZ R140, R68, R93 ;  /* 0x0000005d448c7220 */ /* 0x000fe20000410000 */
[----:B------:R-:W-:Y:S01]  /*1730*/  PRMT R96, RZ, 0x5410, R137 ;  /* 0x00005410ff607816 */ /* 0x000fe20000000089 */
[C---:B------:R-:W-:Y:S01]  /*1740*/  FMUL.FTZ R137, R179.reuse, R94 ;  /* 0x0000005eb3897220 */ /* 0x040fe20000410000 */
        /* <DEDUP_REMOVED lines=27> */
.L_x_3070:
[----:B------:R-:W-:Y:S05]  /*1900*/  BSYNC B0 ;  /* 0x0000000000007941 */ /* 0x000fea0003800000 */
.L_x_3069:
        /* <DEDUP_REMOVED lines=58> */
.L_x_3072:
[----:B------:R-:W-:Y:S05]  /*1cb0*/  BSYNC B0 ;  /* 0x0000000000007941 */ /* 0x000fea0003800000 */
.L_x_3071:
[----:B------:R-:W-:Y:S01]  /*1cc0*/  ISETP.GE.U32.AND P5, PT, R0, 0x700, PT ;  /* 0x000007000000780c */ /* 0x000fe20003fa6070 */
[----:B------:R-:W-:-:S12]  /*1cd0*/  BSSY B0, `(.L_x_3073) ;  /* 0x0000039000007945 */ /* 0x000fd80003800000 */
[----:B------:R-:W-:Y:S05]  /*1ce0*/  @!P5 BRA `(.L_x_3074) ;  /* 0x000003700000d947 */ /* 0x000fea0003800000 */
[----:B0-----:R-:W-:-:S04]  /*1cf0*/  ISETP.NE.AND P5, PT, R182, RZ, PT ;  /* 0x000000ffb600720c */ /* 0x001fc80003fa5270 */
        /* <DEDUP_REMOVED lines=12> */
[----:B--2---:R-:W-:Y:S01]  /*1dc0*/  IMAD.MOV.U32 R89, RZ, RZ, R94 ;  /* 0x000000ffff597224 */ /* 0x004fe200078e005e */
[----:B------:R-:W-:Y:S02]  /*1dd0*/  SHF.R.U64 R102, R94, 0x10, R95 ;  /* 0x000000105e667819 */ /* 0x000fe4000000125f */
[----:B---3--:R-:W-:Y:S02]  /*1de0*/  PRMT R93, RZ, 0x5410, R98 ;  /* 0x00005410ff5d7816 */ /* 0x008fe40000000062 */
[----:B------:R-:W-:-:S02]  /*1df0*/  PRMT R94, RZ, 0x5410, R99 ;  /* 0x00005410ff5e7816 */ /* 0x000fc40000000063 */
[--C-:B------:R-:W-:Y:S02]  /*1e00*/  SHF.R.U64 R100, R98, 0x10, R99.reuse ;  /* 0x0000001062647819 */ /* 0x100fe40000001263 */
[----:B0-----:R-:W-:Y:S01]  /*1e10*/  SHF.R.U32.HI R97, RZ, 0x10, R99 ;  /* 0x00000010ff617819 */ /* 0x001fe20000011663 */
[C---:B------:R-:W-:Y:S01]  /*1e20*/  FADD.FTZ R96, -R154.reuse, R93 ;  /* 0x0000005d9a607221 */ /* 0x040fe20000010100 */
[----:B------:R-:W-:Y:S01]  /*1e30*/  PRMT R93, RZ, 0x5410, R100 ;  /* 0x00005410ff5d7816 */ /* 0x000fe20000000064 */
[C---:B------:R-:W-:Y:S01]  /*1e40*/  FADD.FTZ R98, -R154.reuse, R94 ;  /* 0x0000005e9a627221 */ /* 0x040fe20000010100 */
[----:B------:R-:W-:Y:S02]  /*1e50*/  PRMT R94, RZ, 0x5410, R97 ;  /* 0x00005410ff5e7816 */ /* 0x000fe40000000061 */
[----:B------:R-:W-:Y:S01]  /*1e60*/  PRMT R89, RZ, 0x5410, R89 ;  /* 0x00005410ff597816 */ /* 0x000fe20000000059 */
[C---:B------:R-:W-:Y:S01]  /*1e70*/  FADD.FTZ R156, -R154.reuse, R93 ;  /* 0x0000005d9a9c7221 */ /* 0x040fe20000010100 */
[----:B------:R-:W-:Y:S01]  /*1e80*/  MOV R90, R95 ;  /* 0x0000005f005a7202 */ /* 0x000fe20000000f00 */
[----:B------:R-:W-:Y:S01]  /*1e90*/  FADD.FTZ R154, -R154, R94 ;  /* 0x0000005e9a9a7221 */ /* 0x000fe20000010100 */
[----:B------:R-:W-:Y:S01]  /*1ea0*/  PRMT R94, RZ, 0x5410, R102 ;  /* 0x00005410ff5e7816 */ /* 0x000fe20000000066 */
[----:B------:R-:W-:-:S02]  /*1eb0*/  FMUL.FTZ R155, R179, R96 ;  /* 0x00000060b39b7220 */ /* 0x000fc40000410000 */
[----:B------:R-:W-:Y:S01]  /*1ec0*/  FMUL.FTZ R158, R60, R89 ;  /* 0x000000593c9e7220 */ /* 0x000fe20000410000 */
[----:B------:R-:W-:Y:S01]  /*1ed0*/  SHF.R.U32.HI R101, RZ, 0x10, R95 ;  /* 0x00000010ff657819 */ /* 0x000fe2000001165f */
[----:B------:R-:W-:Y:S01]  /*1ee0*/  FMUL.FTZ R156, R179, R156 ;  /* 0x0000009cb39c7220 */ /* 0x000fe20000410000 */
[----:B------:R-:W-:Y:S01]  /*1ef0*/  PRMT R93, RZ, 0x5410, R90 ;  /* 0x00005410ff5d7816 */ /* 0x000fe2000000005a */
        /* <DEDUP_REMOVED lines=22> */
.L_x_3074:
[----:B------:R-:W-:Y:S05]  /*2060*/  BSYNC B0 ;  /* 0x0000000000007941 */ /* 0x000fea0003800000 */
.L_x_3073:
[----:B------:R-:W-:Y:S01]  /*2070*/  LOP3.LUT P5, RZ, R181, 0x1f, RZ, 0xc0, !PT ;  /* 0x0000001fb5ff7812 */ /* 0x000fe200078ac0ff */
[----:B------:R-:W-:Y:S10]  /*2080*/  BRA.DIV ~URZ, `(.L_x_3075) ;  /* 0x000024627f007947 */ /* 0x000ff4000b800000 */
[----:B------:R1:W2:Y:S02]  /*2090*/  SHFL.DOWN PT, R90, R91, 0x10, 0x1f ;  /* 0x0a001f005b5a7f89 */ /* 0x0002a400000e0000 */
.L_x_3099:
[----:B------:R-:W-:Y:S05]  /*20a0*/  BRA.DIV ~URZ, `(.L_x_3076) ;  /* 0x000024c27f007947 */ /* 0x000fea000b800000 */
[----:B-----5:R-:W3:Y:S01]  /*20b0*/  SHFL.DOWN PT, R89, R92, 0x10, 0x1f ;  /* 0x0a001f005c597f89 */ /* 0x020ee200000e0000 */
[----:B--2---:R-:W-:-:S05]  /*20c0*/  FADD.FTZ R95, R90, R91 ;  /* 0x0000005b5a5f7221 */ /* 0x004fca0000010000 */
[----:B------:R-:W2:Y:S01]  /*20d0*/  SHFL.DOWN PT, R90, R95, 0x8, 0x1f ;  /* 0x09001f005f5a7f89 */ /* 0x000ea200000e0000 */
[----:B---3--:R-:W-:-:S05]  /*20e0*/  FADD.FTZ R89, R89, R92 ;  /* 0x0000005c59597221 */ /* 0x008fca0000010000 */
[----:B------:R-:W3:Y:S01]  /*20f0*/  SHFL.DOWN PT, R94, R89, 0x8, 0x1f ;  /* 0x09001f00595e7f89 */ /* 0x000ee200000e0000 */
[----:B--2---:R-:W-:-:S05]  /*2100*/  FADD.FTZ R90, R90, R95 ;  /* 0x0000005f5a5a7221 */ /* 0x004fca0000010000 */
[----:B-1----:R-:W1:Y:S01]  /*2110*/  SHFL.DOWN PT, R91, R90, 0x4, 0x1f ;  /* 0x08801f005a5b7f89 */ /* 0x002e6200000e0000 */
[----:B---3--:R-:W-:-:S05]  /*2120*/  FADD.FTZ R94, R89, R94 ;  /* 0x0000005e595e7221 */ /* 0x008fca0000010000 */
        /* <DEDUP_REMOVED lines=9> */
.L_x_3100:
[----:B------:R-:W-:Y:S01]  /*21c0*/  @!P5 LOP3.LUT R91, R88, 0x7, RZ, 0xc0, !PT ;  /* 0x00000007585bd812 */ /* 0x000fe200078ec0ff */
[----:B---3--:R-:W-:Y:S01]  /*21d0*/  FADD.FTZ R186, R89, R92 ;  /* 0x0000005c59ba7221 */ /* 0x008fe20000010000 */
[----:B------:R-:W-:Y:S01]  /*21e0*/  WARPSYNC 0xffffffff ;  /* 0xffffffff00007948 */ /* 0x000fe20003800000 */
[----:B--2---:R-:W-:Y:S01]  /*21f0*/  FADD.FTZ R187, R95, R96 ;  /* 0x000000605fbb7221 */ /* 0x004fe20000010000 */
[----:B------:R-:W-:Y:S01]  /*2200*/  LOP3.LUT P6, RZ, R0, 0xffffff00, RZ, 0xc0, !PT ;  /* 0xffffff0000ff7812 */ /* 0x000fe200078cc0ff */
[----:B------:R-:W-:Y:S01]  /*2210*/  @!P5 IMAD.IADD R184, R180, 0x1, R91 ;  /* 0x00000001b4b8d824 */ /* 0x000fe200078e025b */
[----:B------:R-:W-:Y:S04]  /*2220*/  BSSY B0, `(.L_x_3077) ;  /* 0x000005b000007945 */ /* 0x000fe80003800000 */
[----:B------:R-:W-:Y:S04]  /*2230*/  @!P5 STS.64 [R184.X8+0x7000], R186 ;  /* 0x007000bab800d388 */ /* 0x000fe80000008a00 */
[----:B------:R-:W-:Y:S06]  /*2240*/  BAR.SYNC.DEFER_BLOCKING 0x0 ;  /* 0x0000000000007b1d */ /* 0x000fec0000010000 */
[----:B------:R-:W2:Y:S04]  /*2250*/  LDS.128 R88, [R180.X8+0x7000] ;  /* 0x00700000b4587984 */ /* 0x000ea80000008c00 */
[----:B-1----:R-:W1:Y:S04]  /*2260*/  LDS.128 R92, [R180.X8+0x7010] ;  /* 0x00701000b45c7984 */ /* 0x002e680000008c00 */
[----:B------:R-:W3:Y:S04]  /*2270*/  LDS.128 R96, [R180.X8+0x7020] ;  /* 0x00702000b4607984 */ /* 0x000ee80000008c00 */
[----:B------:R-:W4:Y:S01]  /*2280*/  LDS.128 R100, [R180.X8+0x7030] ;  /* 0x00703000b4647984 */ /* 0x000f220000008c00 */
[----:B--2---:R-:W-:-:S02]  /*2290*/  FADD.FTZ R185, RZ, R88 ;  /* 0x00000058ffb97221 */ /* 0x004fc40000010000 */
        /* <DEDUP_REMOVED lines=16> */
[----:B------:R-:W-:Y:S01]  /*23a0*/  FMUL.FTZ R89, R89, c[0x0][0x1e0] ;  /* 0x0000780059597a20 */ /* 0x000fe20000410000 */
[----:B------:R-:W-:Y:S05]  /*23b0*/  @!P6 BRA `(.L_x_3078) ;  /* 0x000004100000e947 */ /* 0x000fea0003800000 */
[----:B0-----:R-:W-:Y:S01]  /*23c0*/  ISETP.NE.AND P5, PT, R182, RZ, PT ;  /* 0x000000ffb600720c */ /* 0x001fe20003fa5270 */
        /* <DEDUP_REMOVED lines=10> */
[C---:B------:R-:W-:Y:S02]  /*2470*/  FMUL.FTZ R92, R179.reuse, R92 ;  /* 0x0000005cb35c7220 */ /* 0x040fe40000410000 */
[----:B------:R-:W-:Y:S01]  /*2480*/  @P5 MOV R91, R2 ;  /* 0x00000002005b5202 */ /* 0x000fe20000000f00 */
[--C-:B------:R-:W-:Y:S01]  /*2490*/  @P5 IMAD.MOV.U32 R95, RZ, RZ, R3.reuse ;  /* 0x000000ffff5f5224 */ /* 0x100fe200078e0003 */
[----:B------:R-:W-:Y:S01]  /*24a0*/  @P5 SHF.R.U32.HI R97, RZ, 0x10, R3 ;  /* 0x00000010ff615819 */ /* 0x000fe20000011603 */
[----:B------:R-:W-:Y:S01]  /*24b0*/  FADD.FTZ R94, R166, -R93 ;  /* 0x8000005da65e7221 */ /* 0x000fe20000010000 */
[----:B------:R-:W-:Y:S01]  /*24c0*/  @P5 PRMT R91, RZ, 0x5410, R91 ;  /* 0x00005410ff5b5816 */ /* 0x000fe2000000005b */
[----:B------:R-:W-:Y:S02]  /*24d0*/  FFMA.FTZ R96, R168, R89, R96 ;  /* 0x00000059a8607223 */ /* 0x000fe40000010060 */
[----:B------:R-:W-:Y:S02]  /*24e0*/  FMUL.FTZ R94, R179, R94 ;  /* 0x0000005eb35e7220 */ /* 0x000fe40000410000 */
[----:B------:R-:W-:Y:S01]  /*24f0*/  @P5 FADD.FTZ R90, R90, R91 ;  /* 0x0000005b5a5a5221 */ /* 0x000fe20000010000 */
[----:B------:R-:W-:Y:S01]  /*2500*/  @P5 SHF.R.U64 R91, R2, 0x10, R3 ;  /* 0x00000010025b5819 */ /* 0x000fe20000001203 */
[----:B------:R-:W-:-:S03]  /*2510*/  FADD.FTZ R96, R167, -R96 ;  /* 0x80000060a7607221 */ /* 0x000fc60000010000 */
        /* <DEDUP_REMOVED lines=37> */
[----:B------:R-:W-:Y:S02]  /*2770*/  LOP3.LUT R97, R97, R95, RZ, 0xfc, !PT ;  /* 0x0000005f61617212 */ /* 0x000fe400078efcff */
[----:B------:R-:W-:Y:S01]  /*2780*/  LOP3.LUT R96, R94, 0xffff, R117, 0xf8, !PT ;  /* 0x0000ffff5e607812 */ /* 0x000fe200078ef875 */
[----:B------:R-:W-:-:S05]  /*2790*/  IMAD.WIDE.U32 R94, R178, R99, c[0x0][0x258] ;  /* 0x00009600b25e7625 */ /* 0x000fca00078e0063 */
[----:B------:R0:W-:Y:S02]  /*27a0*/  STG.E.64 [R94.64], R96 ;  /* 0x000000605e007986 */ /* 0x0001e4000c101b04 */
.L_x_3079:
[----:B------:R1:W-:Y:S01]  /*27b0*/  STG.E.64 [R92.64], R90 ;  /* 0x0000005a5c007986 */ /* 0x0003e2000c101b04 */
[----:B------:R-:W-:-:S03]  /*27c0*/  IADD3 R178, R178, 0x100, RZ ;  /* 0x00000100b2b27810 */ /* 0x000fc60007ffe0ff */
.L_x_3078:
[----:B------:R-:W-:Y:S05]  /*27d0*/  BSYNC B0 ;  /* 0x0000000000007941 */ /* 0x000fea0003800000 */
.L_x_3077:
[----:B------:R-:W-:Y:S01]  /*27e0*/  BSSY B0, `(.L_x_3080) ;  /* 0x0000043000007945 */ /* 0x000fe20003800000 */
[----:B------:R-:W-:Y:S05]  /*27f0*/  @!P0 BRA `(.L_x_3081) ;  /* 0x0000041000008947 */ /* 0x000fea0003800000 */
[----:B0-----:R-:W-:Y:S01]  /*2800*/  ISETP.NE.AND P5, PT, R182, RZ, PT ;  /* 0x000000ffb600720c */ /* 0x001fe20003fa5270 */
[----:B------:R-:W-:-:S03]  /*2810*/  HFMA2.MMA R99, -RZ, RZ, 0, 4.76837158203125e-07 ;  /* 0x00000008ff637435 */ /* 0x000fc600000001ff */
[----:B------:R-:W-:Y:S02]  /*2820*/  FSEL R96, R88, RZ, !P5 ;  /* 0x000000ff58607208 */ /* 0x000fe40006800000 */
[----:B------:R-:W-:-:S03]  /*2830*/  ISETP.NE.U32.AND P5, PT, RZ, c[0x0][0x218], PT ;  /* 0x00008600ff007a0c */ /* 0x000fc60003fa5070 */
[-CC-:B-1----:R-:W-:Y:S01]  /*2840*/  FFMA.FTZ R91, R169, R89.reuse, R96.reuse ;  /* 0x00000059a95b7223 */ /* 0x182fe20000010060 */
[----:B------:R-:W-:Y:S01]  /*2850*/  ISETP.NE.AND.EX P5, PT, RZ, c[0x0][0x21c], PT, P5 ;  /* 0x00008700ff007a0c */ /* 0x000fe20003fa5350 */
[-C--:B------:R-:W-:Y:S02]  /*2860*/  FFMA.FTZ R92, R170, R89.reuse, R96 ;  /* 0x00000059aa5c7223 */ /* 0x080fe40000010060 */
[----:B------:R-:W-:Y:S02]  /*2870*/  FADD.FTZ R90, R172, -R91 ;  /* 0x8000005bac5a7221 */ /* 0x000fe40000010000 */
[----:B------:R-:W-:Y:S02]  /*2880*/  FADD.FTZ R92, R171, -R92 ;  /* 0x8000005cab5c7221 */ /* 0x000fe40000010000 */
[----:B------:R-:W-:Y:S02]  /*2890*/  FMUL.FTZ R90, R179, R90 ;  /* 0x0000005ab35a7220 */ /* 0x000fe40000410000 */
[----:B------:R-:W-:-:S02]  /*28a0*/  FFMA.FTZ R93, R173, R89, R96 ;  /* 0x00000059ad5d7223 */ /* 0x000fc40000010060 */
[C---:B------:R-:W-:Y:S02]  /*28b0*/  FMUL.FTZ R92, R179.reuse, R92 ;  /* 0x0000005cb35c7220 */ /* 0x040fe40000410000 */
[----:B------:R-:W-:Y:S01]  /*28c0*/  @P5 IMAD.MOV.U32 R91, RZ, RZ, R104 ;  /* 0x000000ffff5b5224 */ /* 0x000fe200078e0068 */
[----:B------:R-:W-:Y:S01]  /*28d0*/  @P5 MOV R95, R105 ;  /* 0x00000069005f5202 */ /* 0x000fe20000000f00 */
[----:B------:R-:W-:Y:S01]  /*28e0*/  FADD.FTZ R94, R174, -R93 ;  /* 0x8000005dae5e7221 */ /* 0x000fe20000010000 */
[----:B------:R-:W-:Y:S01]  /*28f0*/  @P5 SHF.R.U32.HI R97, RZ, 0x10, R105 ;  /* 0x00000010ff615819 */ /* 0x000fe20000011669 */
[----:B------:R-:W-:Y:S01]  /*2900*/  FFMA.FTZ R96, R176, R89, R96 ;  /* 0x00000059b0607223 */ /* 0x000fe20000010060 */
[----:B------:R-:W-:Y:S01]  /*2910*/  @P5 PRMT R91, RZ, 0x5410, R91 ;  /* 0x00005410ff5b5816 */ /* 0x000fe2000000005b */
[----:B------:R-:W-:Y:S02]  /*2920*/  FMUL.FTZ R94, R179, R94 ;  /* 0x0000005eb35e7220 */ /* 0x000fe40000410000 */
[----:B------:R-:W-:-:S02]  /*2930*/  FADD.FTZ R96, R175, -R96 ;  /* 0x80000060af607221 */ /* 0x000fc40000010000 */
[----:B------:R-:W-:Y:S01]  /*2940*/  @P5 FADD.FTZ R90, R90, R91 ;  /* 0x0000005b5a5a5221 */ /* 0x000fe20000010000 */
[----:B------:R-:W-:Y:S01]  /*2950*/  @P5 SHF.R.U64 R91, R104, 0x10, R105 ;  /* 0x00000010685b5819 */ /* 0x000fe20000001269 */
[----:B------:R-:W-:-:S03]  /*2960*/  FMUL.FTZ R96, R179, R96 ;  /* 0x00000060b3607220 */ /* 0x000fc60000410000 */
[----:B------:R-:W-:-:S05]  /*2970*/  @P5 PRMT R91, RZ, 0x5410, R91 ;  /* 0x00005410ff5b5816 */ /* 0x000fca000000005b */
        /* <DEDUP_REMOVED lines=35> */
[----:B------:R-:W-:Y:S02]  /*2bb0*/  LOP3.LUT R97, R97, R95, RZ, 0xfc, !PT ;  /* 0x0000005f61617212 */ /* 0x000fe400078efcff */
[----:B------:R-:W-:Y:S01]  /*2bc0*/  LOP3.LUT R96, R94, 0xffff, R117, 0xf8, !PT ;  /* 0x0000ffff5e607812 */ /* 0x000fe200078ef875 */
[----:B------:R-:W-:-:S05]  /*2bd0*/  IMAD.WIDE.U32 R94, R178, R99, c[0x0][0x258] ;  /* 0x00009600b25e7625 */ /* 0x000fca00078e0063 */
[----:B------:R0:W-:Y:S02]  /*2be0*/  STG.E.64 [R94.64], R96 ;  /* 0x000000605e007986 */ /* 0x0001e4000c101b04 */
.L_x_3082:
[----:B------:R1:W-:Y:S01]  /*2bf0*/  STG.E.64 [R92.64], R90 ;  /* 0x0000005a5c007986 */ /* 0x0003e2000c101b04 */
[----:B------:R-:W-:-:S03]  /*2c00*/  IADD3 R178, R178, 0x100, RZ ;  /* 0x00000100b2b27810 */ /* 0x000fc60007ffe0ff */
.L_x_3081:
[----:B------:R-:W-:Y:S05]  /*2c10*/  BSYNC B0 ;  /* 0x0000000000007941 */ /* 0x000fea0003800000 */
.L_x_3080:
[----:B------:R-:W-:Y:S01]  /*2c20*/  BSSY B0, `(.L_x_3083) ;  /* 0x0000043000007945 */ /* 0x000fe20003800000 */
[----:B------:R-:W-:Y:S05]  /*2c30*/  @!P1 BRA `(.L_x_3084) ;  /* 0x0000041000009947 */ /* 0x000fea0003800000 */
[----:B0-----:R-:W-:Y:S01]  /*2c40*/  ISETP.NE.AND P5, PT, R182, RZ, PT ;  /* 0x000000ffb600720c */ /* 0x001fe20003fa5270 */
[----:B------:R-:W-:-:S03]  /*2c50*/  IMAD.MOV.U32 R99, RZ, RZ, 0x8 ;  /* 0x00000008ff637424 */ /* 0x000fc600078e00ff */
        /* <DEDUP_REMOVED lines=11> */
[--C-:B------:R-:W-:Y:S01]  /*2d10*/  @P5 IMAD.MOV.U32 R95, RZ, RZ, R107.reuse ;  /* 0x000000ffff5f5224 */ /* 0x100fe200078e006b */
[----:B------:R-:W-:Y:S02]  /*2d20*/  @P5 SHF.R.U64 R98, R106, 0x10, R107 ;  /* 0x000000106a625819 */ /* 0x000fe4000000126b */
[----:B------:R-:W-:Y:S02]  /*2d30*/  @P5 PRMT R91, RZ, 0x5410, R91 ;  /* 0x00005410ff5b5816 */ /* 0x000fe4000000005b */
[----:B------:R-:W-:-:S03]  /*2d40*/  @P5 SHF.R.U32.HI R97, RZ, 0x10, R107 ;  /* 0x00000010ff615819 */ /* 0x000fc6000001166b */
[----:B------:R-:W-:Y:S02]  /*2d50*/  @P5 FADD.FTZ R90, R90, R91 ;  /* 0x0000005b5a5a5221 */ /* 0x000fe40000010000 */
[----:B------:R-:W-:Y:S02]  /*2d60*/  FFMA.FTZ R91, R128, R89, R94 ;  /* 0x00000059805b7223 */ /* 0x000fe4000001005e */
[----:B------:R-:W-:Y:S02]  /*2d70*/  FADD.FTZ R94, R124, -R93 ;  /* 0x8000005d7c5e7221 */ /* 0x000fe40000010000 */
[----:B------:R-:W-:Y:S01]  /*2d80*/  FADD.FTZ R96, R126, -R91 ;  /* 0x8000005b7e607221 */ /* 0x000fe20000010000 */
[----:B------:R-:W-:Y:S01]  /*2d90*/  @P5 PRMT R91, RZ, 0x5410, R98 ;  /* 0x00005410ff5b5816 */ /* 0x000fe20000000062 */
[C---:B------:R-:W-:Y:S02]  /*2da0*/  FMUL.FTZ R94, R179.reuse, R94 ;  /* 0x0000005eb35e7220 */ /* 0x040fe40000410000 */
        /* <DEDUP_REMOVED lines=40> */
.L_x_3085:
[----:B------:R1:W-:Y:S01]  /*3030*/  STG.E.64 [R92.64], R90 ;  /* 0x0000005a5c007986 */ /* 0x0003e2000c101b04 */
[----:B------:R-:W-:-:S03]  /*3040*/  IADD3 R178, R178, 0x100, RZ ;  /* 0x00000100b2b27810 */ /* 0x000fc60007ffe0ff */
.L_x_3084:
[----:B------:R-:W-:Y:S05]  /*3050*/  BSYNC B0 ;  /* 0x0000000000007941 */ /* 0x000fea0003800000 */
.L_x_3083:
        /* <DEDUP_REMOVED lines=65> */
.L_x_3088:
[----:B------:R1:W-:Y:S01]  /*3470*/  STG.E.64 [R92.64], R90 ;  /* 0x0000005a5c007986 */ /* 0x0003e2000c101b04 */
[----:B------:R-:W-:-:S03]  /*3480*/  IADD3 R178, R178, 0x100, RZ ;  /* 0x00000100b2b27810 */ /* 0x000fc60007ffe0ff */
.L_x_3087:
[----:B------:R-:W-:Y:S05]  /*3490*/  BSYNC B0 ;  /* 0x0000000000007941 */ /* 0x000fea0003800000 */
.L_x_3086:
        /* <DEDUP_REMOVED lines=65> */
.L_x_3091:
[----:B------:R1:W-:Y:S01]  /*38b0*/  STG.E.64 [R92.64], R90 ;  /* 0x0000005a5c007986 */ /* 0x0003e2000c101b04 */
[----:B------:R-:W-:-:S03]  /*38c0*/  IADD3 R178, R178, 0x100, RZ ;  /* 0x00000100b2b27810 */ /* 0x000fc60007ffe0ff */
.L_x_3090:
[----:B------:R-:W-:Y:S05]  /*38d0*/  BSYNC B0 ;  /* 0x0000000000007941 */ /* 0x000fea0003800000 */
.L_x_3089:
        /* <DEDUP_REMOVED lines=65> */
.L_x_3094:
[----:B------:R1:W-:Y:S01]  /*3cf0*/  STG.E.64 [R92.64], R90 ;  /* 0x0000005a5c007986 */ /* 0x0003e2000c101b04 */
[----:B------:R-:W-:-:S03]  /*3d00*/  IADD3 R178, R178, 0x100, RZ ;  /* 0x00000100b2b27810 */ /* 0x000fc60007ffe0ff */
.L_x_3093:
[----:B------:R-:W-:Y:S05]  /*3d10*/  BSYNC B0 ;  /* 0x0000000000007941 */ /* 0x000fea0003800000 */
.L_x_3092:
[----:B------:R-:W-:Y:S01]  /*3d20*/  ISETP.GE.U32.AND P5, PT, R0, 0x700, PT ;  /* 0x000007000000780c */ /* 0x000fe20003fa6070 */
[----:B------:R-:W-:-:S12]  /*3d30*/  BSSY B0, `(.L_x_3095) ;  /* 0x0000042000007945 */ /* 0x000fd80003800000 */
[----:B------:R-:W-:Y:S05]  /*3d40*/  @!P5 BRA `(.L_x_3096) ;  /* 0x000004000000d947 */ /* 0x000fea0003800000 */
[----:B0-----:R-:W-:-:S04]  /*3d50*/  ISETP.NE.AND P5, PT, R182, RZ, PT ;  /* 0x000000ffb600720c */ /* 0x001fc80003fa5270 */
        /* <DEDUP_REMOVED lines=9> */
[C---:B------:R-:W-:Y:S02]  /*3df0*/  FMUL.FTZ R88, R179.reuse, R88 ;  /* 0x00000058b3587220 */ /* 0x040fe40000410000 */
[----:B------:R-:W-:Y:S01]  /*3e00*/  @P5 MOV R89, R114 ;  /* 0x0000007200595202 */ /* 0x000fe20000000f00 */
[----:B------:R-:W-:Y:S01]  /*3e10*/  FMUL.FTZ R90, R179, R90 ;  /* 0x0000005ab35a7220 */ /* 0x000fe20000410000 */
[--C-:B------:R-:W-:Y:S01]  /*3e20*/  @P5 SHF.R.U64 R95, R114, 0x10, R115.reuse ;  /* 0x00000010725f5819 */ /* 0x100fe20000001273 */
[----:B------:R-:W-:Y:S01]  /*3e30*/  @P5 IMAD.MOV.U32 R91, RZ, RZ, R115 ;  /* 0x000000ffff5b5224 */ /* 0x000fe200078e0073 */
[----:B------:R-:W-:Y:S01]  /*3e40*/  @P5 PRMT R89, RZ, 0x5410, R89 ;  /* 0x00005410ff595816 */ /* 0x000fe20000000059 */
[----:B------:R-:W-:Y:S01]  /*3e50*/  FADD.FTZ R92, R160, -R93 ;  /* 0x8000005da05c7221 */ /* 0x000fe20000010000 */
[----:B------:R-:W-:Y:S01]  /*3e60*/  @P5 SHF.R.U32.HI R93, RZ, 0x10, R115 ;  /* 0x00000010ff5d5819 */ /* 0x000fe20000011673 */
[----:B------:R-:W-:Y:S02]  /*3e70*/  FADD.FTZ R94, R153, -R94 ;  /* 0x8000005e995e7221 */ /* 0x000fe40000010000 */
[----:B------:R-:W-:Y:S01]  /*3e80*/  @P5 FADD.FTZ R88, R88, R89 ;  /* 0x0000005958585221 */ /* 0x000fe20000010000 */
[----:B------:R-:W-:Y:S01]  /*3e90*/  @P5 PRMT R89, RZ, 0x5410, R95 ;  /* 0x00005410ff595816 */ /* 0x000fe2000000005f */
[----:B------:R-:W-:-:S02]  /*3ea0*/  FMUL.FTZ R92, R179, R92 ;  /* 0x0000005cb35c7220 */ /* 0x000fc40000410000 */
        /* <DEDUP_REMOVED lines=19> */
[----:B------:R-:W-:Y:S01]  /*3fe0*/  @P5 PRMT R116, R93, 0x7610, R116 ;  /* 0x000076105d745816 */ /* 0x000fe20000000074 */
[----:B------:R-:W-:Y:S01]  /*3ff0*/  IMAD.MOV.U32 R93, RZ, RZ, 0x8 ;  /* 0x00000008ff5d7424 */ /* 0x000fe200078e00ff */
[----:B------:R-:W-:-:S02]  /*4000*/  @P5 PRMT R121, R95, 0x7610, R121 ;  /* 0x000076105f795816 */ /* 0x000fc40000000079 */
[----:B------:R-:W-:-:S03]  /*4010*/  ISETP.NE.U32.AND P5, PT, RZ, c[0x0][0x258], PT ;  /* 0x00009600ff007a0c */ /* 0x000fc60003fa5070 */
[----:B------:R-:W1:Y:S01]  /*4020*/  F2F.BF16.F32 R91, R94 ;  /* 0x0000005e005b7304 */ /* 0x000e620000202000 */
[----:B------:R-:W-:-:S07]  /*4030*/  ISETP.NE.AND.EX P5, PT, RZ, c[0x0][0x25c], PT, P5 ;  /* 0x00009700ff007a0c */ /* 0x000fce0003fa5350 */
[----:B------:R-:W2:Y:S01]  /*4040*/  F2F.BF16.F32 R92, R92 ;  /* 0x0000005c005c7304 */ /* 0x000ea20000202000 */
[----:B0-----:R-:W-:-:S07]  /*4050*/  IMAD.WIDE.U32 R88, R89, 0x10000, RZ ;  /* 0x0001000059587825 */ /* 0x001fce00078e00ff */
[----:B------:R-:W0:Y:S01]  /*4060*/  F2F.BF16.F32 R177, R177 ;  /* 0x000000b100b17304 */ /* 0x000e220000202000 */
[----:B-1----:R-:W-:-:S04]  /*4070*/  SHF.L.U32 R91, R91, 0x10, RZ ;  /* 0x000000105b5b7819 */ /* 0x002fc800000006ff */
[----:B--2---:R-:W-:Y:S02]  /*4080*/  LOP3.LUT R91, R89, R91, R92, 0xfe, !PT ;  /* 0x0000005b595b7212 */ /* 0x004fe400078efe5c */
[----:B0-----:R-:W-:Y:S01]  /*4090*/  LOP3.LUT R90, R88, R177, RZ, 0xfc, !PT ;  /* 0x000000b1585a7212 */ /* 0x001fe200078efcff */
[----:B------:R-:W-:Y:S01]  /*40a0*/  IMAD.WIDE.U32 R88, R178, R93, c[0x0][0x248] ;  /* 0x00009200b2587625 */ /* 0x000fe200078e005d */
        /* <DEDUP_REMOVED lines=9> */
.L_x_3097:
[----:B------:R1:W-:Y:S02]  /*4140*/  STG.E.64 [R88.64], R90 ;  /* 0x0000005a58007986 */ /* 0x0003e4000c101b04 */
.L_x_3096:
[----:B------:R-:W-:Y:S05]  /*4150*/  BSYNC B0 ;  /* 0x0000000000007941 */ /* 0x000fea0003800000 */
.L_x_3095:
[----:B------:R-:W-:Y:S02]  /*4160*/  LOP3.LUT P5, RZ, R119, 0xff, RZ, 0xc0, !PT ;  /* 0x000000ff77ff7812 */ /* 0x000fe400078ac0ff */
[----:B------:R-:W-:Y:S02]  /*4170*/  IADD3 R118, R118, c[0x0][0x160], RZ ;  /* 0x0000580076767a10 */ /* 0x000fe40007ffe0ff */
[----:B------:R-:W-:Y:S02]  /*4180*/  SEL R119, RZ, 0x1, P5 ;  /* 0x00000001ff777807 */ /* 0x000fe40002800000 */
[----:B------:R-:W-:-:S13]  /*4190*/  ISETP.GE.AND P5, PT, R118, c[0x0][0x164], PT ;  /* 0x0000590076007a0c */ /* 0x000fda0003fa6270 */
[----:B01----:R-:W-:Y:S01]  /*41a0*/  @P5 CALL.REL.NOINC `(.L_x_3060) ;  /* 0x0000001000005944 */ /* 0x003fe20003c00000 */
[----:B------:R-:W-:Y:S05]  /*41b0*/  BRA `(.L_x_3098) ;  /* 0xffffc34000007947 */ /* 0x000fea000383ffff */
.L_x_3060:
[----:B------:R-:W0:Y:S01]  /*41c0*/  S2UR UR6, SR_CTAID.X ;  /* 0x00000000000679c3 */ /* 0x000e220000002500 */
[----:B------:R-:W0:Y:S01]  /*41d0*/  S2R R3, SR_TID.X ;  /* 0x0000000000037919 */ /* 0x000e220000002100 */
[----:B------:R-:W-:Y:S01]  /*41e0*/  LOP3.LUT P5, RZ, R0, 0xffffff00, RZ, 0xc0, !PT ;  /* 0xffffff0000ff7812 */ /* 0x000fe200078ac0ff */
[----:B-----5:R-:W-:Y:S01]  /*41f0*/  @P1 IMAD.MOV.U32 R69, RZ, RZ, 0x10 ;  /* 0x00000010ff451424 */ /* 0x020fe200078e00ff */
        /* <DEDUP_REMOVED lines=14> */
[----:B------:R-:W-:Y:S01]  /*42e0*/  @P5 STG.E.128 [R60.64], R56 ;  /* 0x000000383c005986 */ /* 0x000fe2000c101d04 */
        /* <DEDUP_REMOVED lines=32> */
.L_x_3075:
[----:B------:R-:W-:Y:S01]  /*44f0*/  HFMA2.MMA R98, -RZ, RZ, 0, 9.5367431640625e-07 ;  /* 0x00000010ff627435 */ /* 0x000fe200000001ff */
[----:B------:R-:W-:Y:S01]  /*4500*/  MOV R93, R91 ;  /* 0x0000005b005d7202 */ /* 0x000fe20000000f00 */
[----:B------:R-:W-:Y:S01]  /*4510*/  IMAD.MOV.U32 R97, RZ, RZ, 0x1f ;  /* 0x0000001fff617424 */ /* 0x000fe200078e00ff */
[----:B------:R-:W-:Y:S02]  /*4520*/  MOV R100, 0xffffffff ;  /* 0xffffffff00647802 */ /* 0x000fe40000000f00 */
[----:B------:R-:W-:-:S02]  /*4530*/  MOV R94, 0x4550 ;  /* 0x00004550005e7802 */ /* 0x000fc40000000f00 */
[----:B0----5:R-:W-:Y:S05]  /*4540*/  CALL.REL.NOINC `($__internal_40_$__cuda_sm70_shflsync_down_p) ;  /* 0x0000046000007944 */ /* 0x021fea0003c00000 */
[----:B-1----:R-:W-:Y:S01]  /*4550*/  MOV R90, R93 ;  /* 0x0000005d005a7202 */ /* 0x002fe20000000f00 */
[----:B0-----:R-:W-:Y:S05]  /*4560*/  BRA `(.L_x_3099) ;  /* 0xffffdb3000007947 */ /* 0x001fea000383ffff */
.L_x_3076:
[----:B------:R-:W-:Y:S01]  /*4570*/  HFMA2.MMA R98, -RZ, RZ, 0, 9.5367431640625e-07 ;  /* 0x00000010ff627435 */ /* 0x000fe200000001ff */
[----:B------:R-:W-:Y:S01]  /*4580*/  IMAD.MOV.U32 R93, RZ, RZ, R92 ;  /* 0x000000ffff5d7224 */ /* 0x000fe200078e005c */
[----:B------:R-:W-:Y:S01]  /*4590*/  MOV R97, 0x1f ;  /* 0x0000001f00617802 */ /* 0x000fe20000000f00 */
[----:B------:R-:W-:Y:S01]  /*45a0*/  IMAD.MOV.U32 R100, RZ, RZ, -0x1 ;  /* 0xffffffffff647424 */ /* 0x000fe200078e00ff */
[----:B------:R-:W-:-:S02]  /*45b0*/  MOV R94, 0x45d0 ;  /* 0x000045d0005e7802 */ /* 0x000fc40000000f00 */
[----:B012--5:R-:W-:Y:S05]  /*45c0*/  CALL.REL.NOINC `($__internal_40_$__cuda_sm70_shflsync_down_p) ;  /* 0x000003e000007944 */ /* 0x027fea0003c00000 */
[----:B------:R-:W-:Y:S01]  /*45d0*/  FADD.FTZ R90, R90, R91 ;  /* 0x0000005b5a5a7221 */ /* 0x000fe20000010000 */
[----:B0-----:R-:W-:Y:S01]  /*45e0*/  HFMA2.MMA R98, -RZ, RZ, 0, 4.76837158203125e-07 ;  /* 0x00000008ff627435 */ /* 0x001fe200000001ff */
[----:B-1----:R-:W-:Y:S01]  /*45f0*/  FADD.FTZ R92, R92, R93 ;  /* 0x0000005d5c5c7221 */ /* 0x002fe20000010000 */
[----:B------:R-:W-:Y:S01]  /*4600*/  MOV R97, 0x1f ;  /* 0x0000001f00617802 */ /* 0x000fe20000000f00 */
[----:B------:R-:W-:Y:S01]  /*4610*/  IMAD.MOV.U32 R100, RZ, RZ, -0x1 ;  /* 0xffffffffff647424 */ /* 0x000fe200078e00ff */
[----:B------:R-:W-:-:S02]  /*4620*/  MOV R93, R90 ;  /* 0x0000005a005d7202 */ /* 0x000fc40000000f00 */
[----:B------:R-:W-:Y:S02]  /*4630*/  MOV R94, 0x4650 ;  /* 0x00004650005e7802 */ /* 0x000fe40000000f00 */
[----:B------:R-:W-:Y:S05]  /*4640*/  CALL.REL.NOINC `($__internal_40_$__cuda_sm70_shflsync_down_p) ;  /* 0x0000036000007944 */ /* 0x000fea0003c00000 */
[----:B0-----:R-:W-:Y:S01]  /*4650*/  HFMA2.MMA R98, -RZ, RZ, 0, 4.76837158203125e-07 ;  /* 0x00000008ff627435 */ /* 0x001fe200000001ff */
[----:B-1----:R-:W-:Y:S01]  /*4660*/  MOV R89, R93 ;  /* 0x0000005d00597202 */ /* 0x002fe20000000f00 */
[----:B------:R-:W-:Y:S01]  /*4670*/  IMAD.MOV.U32 R93, RZ, RZ, R92 ;  /* 0x000000ffff5d7224 */ /* 0x000fe200078e005c */
[----:B------:R-:W-:Y:S01]  /*4680*/  MOV R97, 0x1f ;  /* 0x0000001f00617802 */ /* 0x000fe20000000f00 */
[----:B------:R-:W-:Y:S01]  /*4690*/  IMAD.MOV.U32 R100, RZ, RZ, -0x1 ;  /* 0xffffffffff647424 */ /* 0x000fe200078e00ff */
[----:B------:R-:W-:Y:S02]  /*46a0*/  MOV R94, 0x46c0 ;  /* 0x000046c0005e7802 */ /* 0x000fe40000000f00 */
[----:B------:R-:W-:Y:S05]  /*46b0*/  CALL.REL.NOINC `($__internal_40_$__cuda_sm70_shflsync_down_p) ;  /* 0x000002f000007944 */ /* 0x000fea0003c00000 */
[----:B------:R-:W-:Y:S01]  /*46c0*/  FADD.FTZ R90, R89, R90 ;  /* 0x0000005a595a7221 */ /* 0x000fe20000010000 */
[----:B0-----:R-:W-:Y:S01]  /*46d0*/  HFMA2.MMA R98, -RZ, RZ, 0, 2.384185791015625e-07 ;  /* 0x00000004ff627435 */ /* 0x001fe200000001ff */
[----:B-1----:R-:W-:Y:S01]  /*46e0*/  FADD.FTZ R92, R92, R93 ;  /* 0x0000005d5c5c7221 */ /* 0x002fe20000010000 */
[----:B------:R-:W-:Y:S01]  /*46f0*/  MOV R97, 0x1f ;  /* 0x0000001f00617802 */ /* 0x000fe20000000f00 */
[----:B------:R-:W-:Y:S01]  /*4700*/  IMAD.MOV.U32 R100, RZ, RZ, -0x1 ;  /* 0xffffffffff647424 */ /* 0x000fe200078e00ff */
[----:B------:R-:W-:-:S02]  /*4710*/  MOV R93, R90 ;  /* 0x0000005a005d7202 */ /* 0x000fc40000000f00 */
[----:B------:R-:W-:Y:S02]  /*4720*/  MOV R94, 0x4740 ;  /* 0x00004740005e7802 */ /* 0x000fe40000000f00 */
[----:B------:R-:W-:Y:S05]  /*4730*/  CALL.REL.NOINC `($__internal_40_$__cuda_sm70_shflsync_down_p) ;  /* 0x0000027000007944 */ /* 0x000fea0003c00000 */
[----:B0-----:R-:W-:Y:S01]  /*4740*/  HFMA2.MMA R98, -RZ, RZ, 0, 2.384185791015625e-07 ;  /* 0x00000004ff627435 */ /* 0x001fe200000001ff */
[----:B-1----:R-:W-:Y:S01]  /*4750*/  MOV R89, R93 ;  /* 0x0000005d00597202 */ /* 0x002fe20000000f00 */
[----:B------:R-:W-:Y:S01]  /*4760*/  IMAD.MOV.U32 R93, RZ, RZ, R92 ;  /* 0x000000ffff5d7224 */ /* 0x000fe200078e005c */
[----:B------:R-:W-:Y:S01]  /*4770*/  MOV R97, 0x1f ;  /* 0x0000001f00617802 */ /* 0x000fe20000000f00 */
[----:B------:R-:W-:Y:S01]  /*4780*/  IMAD.MOV.U32 R100, RZ, RZ, -0x1 ;  /* 0xffffffffff647424 */ /* 0x000fe200078e00ff */
[----:B------:R-:W-:Y:S02]  /*4790*/  MOV R94, 0x47b0 ;  /* 0x000047b0005e7802 */ /* 0x000fe40000000f00 */
[----:B------:R-:W-:Y:S05]  /*47a0*/  CALL.REL.NOINC `($__internal_40_$__cuda_sm70_shflsync_down_p) ;  /* 0x0000020000007944 */ /* 0x000fea0003c00000 */
[----:B------:R-:W-:Y:S01]  /*47b0*/  FADD.FTZ R90, R89, R90 ;  /* 0x0000005a595a7221 */ /* 0x000fe20000010000 */
[----:B0-----:R-:W-:Y:S01]  /*47c0*/  HFMA2.MMA R98, -RZ, RZ, 0, 1.1920928955078125e-07 ;  /* 0x00000002ff627435 */ /* 0x001fe200000001ff */
[----:B-1----:R-:W-:Y:S01]  /*47d0*/  FADD.FTZ R96, R92, R93 ;  /* 0x0000005d5c607221 */ /* 0x002fe20000010000 */
[----:B------:R-:W-:Y:S01]  /*47e0*/  MOV R97, 0x1f ;  /* 0x0000001f00617802 */ /* 0x000fe20000000f00 */
[----:B------:R-:W-:Y:S01]  /*47f0*/  IMAD.MOV.U32 R100, RZ, RZ, -0x1 ;  /* 0xffffffffff647424 */ /* 0x000fe200078e00ff */
[----:B------:R-:W-:-:S02]  /*4800*/  MOV R93, R90 ;  /* 0x0000005a005d7202 */ /* 0x000fc40000000f00 */
[----:B------:R-:W-:Y:S02]  /*4810*/  MOV R94, 0x4830 ;  /* 0x00004830005e7802 */ /* 0x000fe40000000f00 */
[----:B------:R-:W-:Y:S05]  /*4820*/  CALL.REL.NOINC `($__internal_40_$__cuda_sm70_shflsync_down_p) ;  /* 0x0000018000007944 */ /* 0x000fea0003c00000 */
[----:B0-----:R-:W-:Y:S01]  /*4830*/  HFMA2.MMA R98, -RZ, RZ, 0, 1.1920928955078125e-07 ;  /* 0x00000002ff627435 */ /* 0x001fe200000001ff */
[----:B-1----:R-:W-:Y:S01]  /*4840*/  MOV R89, R93 ;  /* 0x0000005d00597202 */ /* 0x002fe20000000f00 */
[----:B------:R-:W-:Y:S01]  /*4850*/  IMAD.MOV.U32 R93, RZ, RZ, R96 ;  /* 0x000000ffff5d7224 */ /* 0x000fe200078e0060 */
[----:B------:R-:W-:Y:S01]  /*4860*/  MOV R97, 0x1f ;  /* 0x0000001f00617802 */ /* 0x000fe20000000f00 */
[----:B------:R-:W-:Y:S01]  /*4870*/  IMAD.MOV.U32 R100, RZ, RZ, -0x1 ;  /* 0xffffffffff647424 */ /* 0x000fe200078e00ff */
[----:B------:R-:W-:Y:S02]  /*4880*/  MOV R94, 0x48a0 ;  /* 0x000048a0005e7802 */ /* 0x000fe40000000f00 */
[----:B------:R-:W-:Y:S05]  /*4890*/  CALL.REL.NOINC `($__internal_40_$__cuda_sm70_shflsync_down_p) ;  /* 0x0000011000007944 */ /* 0x000fea0003c00000 */
[----:B------:R-:W-:Y:S01]  /*48a0*/  FADD.FTZ R92, R89, R90 ;  /* 0x0000005a595c7221 */ /* 0x000fe20000010000 */
[----:B0-----:R-:W-:Y:S01]  /*48b0*/  HFMA2.MMA R98, -RZ, RZ, 0, 5.9604644775390625e-08 ;  /* 0x00000001ff627435 */ /* 0x001fe200000001ff */
[----:B-1----:R-:W-:Y:S01]  /*48c0*/  FADD.FTZ R96, R96, R93 ;  /* 0x0000005d60607221 */ /* 0x002fe20000010000 */
[----:B------:R-:W-:Y:S01]  /*48d0*/  MOV R97, 0x1f ;  /* 0x0000001f00617802 */ /* 0x000fe20000000f00 */
[----:B------:R-:W-:Y:S01]  /*48e0*/  IMAD.MOV.U32 R100, RZ, RZ, -0x1 ;  /* 0xffffffffff647424 */ /* 0x000fe200078e00ff */
[----:B------:R-:W-:-:S02]  /*48f0*/  MOV R93, R92 ;  /* 0x0000005c005d7202 */ /* 0x000fc40000000f00 */
[----:B------:R-:W-:Y:S02]  /*4900*/  MOV R94, 0x4920 ;  /* 0x00004920005e7802 */ /* 0x000fe40000000f00 */
[----:B------:R-:W-:Y:S05]  /*4910*/  CALL.REL.NOINC `($__internal_40_$__cuda_sm70_shflsync_down_p) ;  /* 0x0000009000007944 */ /* 0x000fea0003c00000 */
[----:B0-----:R-:W-:Y:S01]  /*4920*/  HFMA2.MMA R98, -RZ, RZ, 0, 5.9604644775390625e-08 ;  /* 0x00000001ff627435 */ /* 0x001fe200000001ff */
[----:B-1----:R-:W-:Y:S01]  /*4930*/  MOV R89, R93 ;  /* 0x0000005d00597202 */ /* 0x002fe20000000f00 */
[----:B------:R-:W-:Y:S01]  /*4940*/  IMAD.MOV.U32 R93, RZ, RZ, R96 ;  /* 0x000000ffff5d7224 */ /* 0x000fe200078e0060 */
[----:B------:R-:W-:Y:S01]  /*4950*/  MOV R97, 0x1f ;  /* 0x0000001f00617802 */ /* 0x000fe20000000f00 */
[----:B------:R-:W-:Y:S01]  /*4960*/  IMAD.MOV.U32 R100, RZ, RZ, -0x1 ;  /* 0xffffffffff647424 */ /* 0x000fe200078e00ff */
[----:B------:R-:W-:Y:S02]  /*4970*/  MOV R94, 0x4990 ;  /* 0x00004990005e7802 */ /* 0x000fe40000000f00 */
[----:B------:R-:W-:Y:S05]  /*4980*/  CALL.REL.NOINC `($__internal_40_$__cuda_sm70_shflsync_down_p) ;  /* 0x0000002000007944 */ /* 0x000fea0003c00000 */
[----:B-1----:R-:W-:Y:S01]  /*4990*/  MOV R95, R93 ;  /* 0x0000005d005f7202 */ /* 0x002fe20000000f00 */
[----:B0-----:R-:W-:Y:S05]  /*49a0*/  BRA `(.L_x_3100) ;  /* 0xffffd81000007947 */ /* 0x001fea000383ffff */
        .weak           $__internal_40_$__cuda_sm70_shflsync_down_p
        .type           $__internal_40_$__cuda_sm70_shflsync_down_p,@function
        .size           $__internal_40_$__cuda_sm70_shflsync_down_p,(.L_x_12916 - $__internal_40_$__cuda_sm70_shflsync_down_p)
$__internal_40_$__cuda_sm70_shflsync_down_p:
[----:B------:R-:W-:Y:S01]  /*49b0*/  HFMA2.MMA R95, -RZ, RZ, 0, 0 ;  /* 0x00000000ff5f7435 */ /* 0x000fe200000001ff */
[----:B------:R-:W-:Y:S04]  /*49c0*/  WARPSYNC R100 ;  /* 0x0000006400007348 */ /* 0x000fe80003800000 */
[----:B------:R0:W1:Y:S01]  /*49d0*/  SHFL.DOWN PT, R93, R93, R98, R97 ;  /* 0x080000625d5d7389 */ /* 0x00006200000e0061 */
[----:B------:R-:W-:Y:S05]  /*49e0*/  RET.REL.NODEC R94 `(_ZN10layer_norm13ln_bwd_kernelINS_13Kernel_traitsIf13__nv_bfloat16S2_S2_fjLj7168ELj1ELj1ELj8ELj8ENS_18Kernel_traits_baseILj7168EfS2_S2_S2_fjLj256EEEEELb0ELb0ELb0ELb0EEEvNS_9BwdParamsE) ;  /* 0xffffb6105e007950 */ /* 0x000fea0003c3ffff */
.L_x_3101:
        /* <DEDUP_REMOVED lines=9> */
.L_x_12916:


//--------------------- .text._ZN10layer_norm13ln_bwd_kernelINS_13Kernel_traitsIf13__nv_bfloat16S2_S2_fjLj7168ELj1ELj1ELj8ELj8ENS_18Kernel_traits_baseILj7168EfS2_S2_S2_fjLj256EEEEELb0ELb0ELb0ELb1EEEvNS_9BwdParamsE --------------------------
	.section	.text._ZN10layer_norm13ln_bwd_kernelINS_13Kernel_traitsIf13__nv_bfloat16S2_S2_fjLj7168ELj1ELj1ELj8ELj8ENS_18Kernel_traits_baseILj7168EfS2_S2_S2_fjLj256EEEEELb0ELb0ELb0ELb1EEEvNS_9BwdParamsE,"ax",@progbits
	.sectioninfo	@"SHI_REGISTERS=220"
	.align	128
        .global         _ZN10layer_norm13ln_bwd_kernelINS_13Kernel_traitsIf13__nv_bfloat16S2_S2_fjLj7168ELj1ELj1ELj8ELj8ENS_18Kernel_traits_baseILj7168EfS2_S2_S2_fjLj256EEEEELb0ELb0ELb0ELb1EEEvNS_9BwdParamsE
        .type           _ZN10layer_norm13ln_bwd_kernelINS_13Kernel_traitsIf13__nv_bfloat16S2_S2_fjLj7168ELj1ELj1ELj8ELj8ENS_18Kernel_traits_baseILj7168EfS2_S2_S2_fjLj256EEEEELb0ELb0ELb0ELb1EEEvNS_9BwdParamsE,@function
        .size           _ZN10layer_norm13ln_bwd_kernelINS_13Kernel_traitsIf13__nv_bfloat16S2_S2_fjLj7168ELj1ELj1ELj8ELj8ENS_18Kernel_traits_baseILj7168EfS2_S2_S2_fjLj256EEEEELb0ELb0ELb0ELb1EEEvNS_9BwdParamsE,(.L_x_12917 - _ZN10layer_norm13ln_bwd_kernelINS_13Kernel_traitsIf13__nv_bfloat16S2_S2_fjLj7168ELj1ELj1ELj8ELj8ENS_18Kernel_traits_baseILj7168EfS2_S2_S2_fjLj256EEEEELb0ELb0ELb0ELb1EEEvNS_9BwdParamsE)
        .other          _ZN10layer_norm13ln_bwd_kernelINS_13Kernel_traitsIf13__nv_bfloat16S2_S2_fjLj7168ELj1ELj1ELj8ELj8ENS_18Kernel_traits_baseILj7168EfS2_S2_S2_fjLj256EEEEELb0ELb0ELb0ELb1EEEvNS_9BwdParamsE,@"STO_CUDA_ENTRY STV_DEFAULT"
_ZN10layer_norm13ln_bwd_kernelINS_13Kernel_traitsIf13__nv_bfloat16S2_S2_fjLj7168ELj1ELj1ELj8ELj8ENS_18Kernel_traits_baseILj7168EfS2_S2_S2_fjLj256EEEEELb0ELb0ELb0ELb1EEEvNS_9BwdParamsE:
.text._ZN10layer_norm13ln_bwd_kernelINS_13Kernel_traitsIf13__nv_bfloat16S2_S2_fjLj7168ELj1ELj1ELj8ELj8ENS_18Kernel_traits_baseILj7168EfS2_S2_S2_fjLj256EEEEELb0ELb0ELb0ELb1EEEvNS_9BwdParamsE:
[----:B------:R-:W-:Y:S02]  /*0000*/  MOV R1, c[0x0][0x28] ;  /* 0x00000a0000017a02 */ /* 0x000fe40000000f00 */
[----:B------:R-:W0:Y:S01]  /*0010*/  S2R R131, SR_TID.X ;  /* 0x0000000000837919 */ /* 0x000e220000002100 */
[----:B------:R-:W1:Y:S01]  /*0020*/  S2UR UR4, SR_CTAID.X ;  /* 0x00000000000479c3 */ /* 0x000e620000002500 */
[----:B0-----:R-:W-:-:S04]  /*0030*/  SHF.R.U32.HI R129, RZ, 0x8, R131 ;  /* 0x00000008ff817819 */ /* 0x001fc80000011683 */
[----:B-1----:R-:W-:Y:S01]  /*0040*/  IADD3 R130, R129, UR4, RZ ;  /* 0x0000000481827c10 */ /* 0x002fe2000fffe0ff */
        /* <DEDUP_REMOVED lines=32> */
.L_x_3102:
[----:B------:R-:W-:-:S04]  /*0250*/  SHF.L.U32 R0, R131, 0x4, RZ ;  /* 0x0000000483007819 */ /* 0x000fc800000006ff */
[----:B------:R-:W-:-:S04]  /*0260*/  LOP3.LUT R0, R0, 0xff0, RZ, 0xc0, !PT ;  /* 0x00000ff000007812 */ /* 0x000fc800078ec0ff */
[----:B------:R-:W-:-:S05]  /*0270*/  IADD3 R2, P0, R0, c[0x0][0x1b0], RZ ;  /* 0x00006c0000027a10 */ /* 0x000fca0007f1e0ff */
[----:B------:R-:W-:-:S05]  /*0280*/  IMAD.X R3, RZ, RZ, c[0x0][0x1b4], P0 ;  /* 0x00006d00ff037624 */ /* 0x000fca00000e06ff */
[----:B------:R0:W5:Y:S04]  /*0290*/  LDG.E.128 R28, [R2.64] ;  /* 0x00000004021c7981 */ /* 0x000168000c1e1d00 */
[----:B------:R0:W5:Y:S04]  /*02a0*/  LDG.E.128 R24, [R2.64+0x1000] ;  /* 0x0010000402187981 */ /* 0x000168000c1e1d00 */
[----:B------:R0:W5:Y:S04]  /*02b0*/  LDG.E.128 R20, [R2.64+0x2000] ;  /* 0x0020000402147981 */ /* 0x000168000c1e1d00 */
[----:B------:R0:W5:Y:S04]  /*02c0*/  LDG.E.128 R16, [R2.64+0x3000] ;  /* 0x0030000402107981 */ /* 0x000168000c1e1d00 */
[----:B------:R0:W5:Y:S04]  /*02d0*/  LDG.E.128 R12, [R2.64+0x4000] ;  /* 0x00400004020c7981 */ /* 0x000168000c1e1d00 */
[----:B------:R0:W5:Y:S04]  /*02e0*/  LDG.E.128 R8, [R2.64+0x5000] ;  /* 0x0050000402087981 */ /* 0x000168000c1e1d00 */
[----:B------:R0:W5:Y:S01]  /*02f0*/  LDG.E.128 R4, [R2.64+0x6000] ;  /* 0x0060000402047981 */ /* 0x000162000c1e1d00 */
[----:B------:R-:W-:Y:S01]  /*0300*/  HFMA2.MMA R72, -RZ, RZ, 0, 5.9604644775390625e-08 ;  /* 0x00000001ff487435 */ /* 0x000fe200000001ff */
[----:B------:R-:W-:Y:S01]  /*0310*/  LEA R129, R129, 0x8, 0x3 ;  /* 0x0000000881817811 */ /* 0x000fe200078e18ff */
[----:B------:R-:W-:Y:S01]  /*0320*/  CS2R R126, SRZ ;  /* 0x00000000007e7805 */ /* 0x000fe2000001ff00 */
[----:B------:R-:W-:Y:S01]  /*0330*/  MOV R128, RZ ;  /* 0x000000ff00807202 */ /* 0x000fe20000000f00 */
        /* <DEDUP_REMOVED lines=26> */
[----:B0-----:R-:W-:-:S02]  /*04e0*/  IMAD.MOV.U32 R73, RZ, RZ, RZ ;  /* 0x000000ffff497224 */ /* 0x001fc400078e00ff */
.L_x_3114:
[----:B------:R-:W-:Y:S01]  /*04f0*/  IMAD R0, R130, c[0x0][0x168], RZ ;  /* 0x00005a0082007a24 */ /* 0x000fe200078e02ff */
[----:B------:R-:W-:-:S02]  /*0500*/  LOP3.LUT R32, R131, 0xff, RZ, 0xc0, !PT ;  /* 0x000000ff83207812 */ /* 0x000fc400078ec0ff */
[----:B------:R-:W-:Y:S02]  /*0510*/  MOV R46, 0x8 ;  /* 0x00000008002e7802 */ /* 0x000fe40000000f00 */
[----:B------:R-:W-:Y:S02]  /*0520*/  SHF.R.S32.HI R33, RZ, 0x1f, R0 ;  /* 0x0000001fff217819 */ /* 0x000fe40000011400 */
[----:B------:R-:W-:Y:S02]  /*0530*/  MOV R139, 0x4 ;  /* 0x00000004008b7802 */ /* 0x000fe40000000f00 */
[----:B------:R-:W-:-:S04]  /*0540*/  LEA.HI R33, R33, R0, RZ, 0x2 ;  /* 0x0000000021217211 */ /* 0x000fc800078f10ff */
[----:B------:R-:W-:-:S04]  /*0550*/  LEA.HI.SX32 R153, R33, R32, 0x1e ;  /* 0x0000002021997211 */ /* 0x000fc800078ff2ff */
[C---:B------:R-:W-:Y:S01]  /*0560*/  IADD3 R157, R153.reuse, 0x100, RZ ;  /* 0x00000100999d7810 */ /* 0x040fe20007ffe0ff */
[C---:B------:R-:W-:Y:S01]  /*0570*/  IMAD.SHL.U32 R137, R153.reuse, 0x8, RZ ;  /* 0x0000000899897824 */ /* 0x040fe200078e00ff */
[C---:B------:R-:W-:Y:S01]  /*0580*/  IADD3 R159, R153.reuse, 0x200, RZ ;  /* 0x00000200999f7810 */ /* 0x040fe20007ffe0ff */
[C---:B------:R-:W-:Y:S01]  /*0590*/  IMAD.WIDE.U32 R150, R153.reuse, R46, c[0x0][0x208] ;  /* 0x0000820099967625 */ /* 0x040fe200078e002e */
[----:B------:R-:W-:Y:S02]  /*05a0*/  IADD3 R161, R153, 0x300, RZ ;  /* 0x0000030099a17810 */ /* 0x000fe40007ffe0ff */
[----:B------:R-:W-:Y:S02]  /*05b0*/  SHF.R.U32.HI R175, RZ, 0x1d, R153 ;  /* 0x0000001dffaf7819 */ /* 0x000fe40000011699 */
[----:B------:R-:W-:Y:S02]  /*05c0*/  IADD3 R40, P0, R137, c[0x0][0x188], RZ ;  /* 0x0000620089287a10 */ /* 0x000fe40007f1e0ff */
[----:B------:R-:W-:-:S02]  /*05d0*/  SHF.L.U32 R136, R157, 0x3, RZ ;  /* 0x000000039d887819 */ /* 0x000fc400000006ff */
[----:B------:R-:W-:Y:S02]  /*05e0*/  SHF.L.U32 R70, R159, 0x3, RZ ;  /* 0x000000039f467819 */ /* 0x000fe400000006ff */
[----:B------:R-:W-:Y:S01]  /*05f0*/  IADD3 R163, R153, 0x400, RZ ;  /* 0x0000040099a37810 */ /* 0x000fe20007ffe0ff */
[----:B------:R-:W-:Y:S01]  /*0600*/  IMAD.SHL.U32 R68, R161, 0x8, RZ ;  /* 0x00000008a1447824 */ /* 0x000fe200078e00ff */
[----:B------:R-:W-:Y:S02]  /*0610*/  IADD3.X R41, R175, c[0x0][0x18c], RZ, P0, !PT ;  /* 0x00006300af297a10 */ /* 0x000fe400007fe4ff */
[----:B------:R-:W-:Y:S02]  /*0620*/  IADD3 R167, R153, 0x600, RZ ;  /* 0x0000060099a77810 */ /* 0x000fe40007ffe0ff */
[----:B------:R-:W-:Y:S02]  /*0630*/  SHF.R.U32.HI R71, RZ, 0x1d, R157 ;  /* 0x0000001dff477819 */ /* 0x000fe4000001169d */
[----:B------:R-:W-:-:S02]  /*0640*/  SHF.R.U32.HI R69, RZ, 0x1d, R159 ;  /* 0x0000001dff457819 */ /* 0x000fc4000001169f */
[----:B------:R-:W-:Y:S01]  /*0650*/  IADD3 R165, R153, 0x500, RZ ;  /* 0x0000050099a57810 */ /* 0x000fe20007ffe0ff */
[-C--:B------:R-:W-:Y:S01]  /*0660*/  IMAD.WIDE.U32 R146, R159, R46.reuse, c[0x0][0x208] ;  /* 0x000082009f927625 */ /* 0x080fe200078e002e */
[----:B------:R-:W-:Y:S01]  /*0670*/  IADD3 R36, P0, R136, c[0x0][0x188], RZ ;  /* 0x0000620088247a10 */ /* 0x000fe20007f1e0ff */
[----:B------:R-:W2:Y:S01]  /*0680*/  LDG.E.64 R40, [R40.64] ;  /* 0x0000000428287981 */ /* 0x000ea2000c1e1b00 */
[----:B------:R-:W-:Y:S02]  /*0690*/  IADD3 R34, P1, R70, c[0x0][0x188], RZ ;  /* 0x0000620046227a10 */ /* 0x000fe40007f3e0ff */
[----:B------:R-:W-:Y:S01]  /*06a0*/  SHF.L.U32 R66, R163, 0x3, RZ ;  /* 0x00000003a3427819 */ /* 0x000fe200000006ff */
[----:B------:R-:W-:Y:S01]  /*06b0*/  IMAD.SHL.U32 R62, R167, 0x8, RZ ;  /* 0x00000008a73e7824 */ /* 0x000fe200078e00ff */
[----:B------:R-:W-:Y:S01]  /*06c0*/  IADD3.X R37, R71, c[0x0][0x18c], RZ, P0, !PT ;  /* 0x0000630047257a10 */ /* 0x000fe200007fe4ff */
[----:B------:R-:W-:Y:S01]  /*06d0*/  IMAD.WIDE.U32 R148, R157, R46, c[0x0][0x208] ;  /* 0x000082009d947625 */ /* 0x000fe200078e002e */
[----:B------:R-:W-:Y:S01]  /*06e0*/  IADD3.X R35, R69, c[0x0][0x18c], RZ, P1, !PT ;  /* 0x0000630045237a10 */ /* 0x000fe20000ffe4ff */
[----:B------:R-:W3:Y:S01]  /*06f0*/  LDG.E.64 R146, [R146.64] ;  /* 0x0000000492927981 */ /* 0x000ee2000c1e1b00 */
[----:B------:R-:W-:-:S02]  /*0700*/  SHF.R.U32.HI R67, RZ, 0x1d, R161 ;  /* 0x0000001dff437819 */ /* 0x000fc400000116a1 */
[----:B------:R-:W-:Y:S01]  /*0710*/  SHF.R.U32.HI R65, RZ, 0x1d, R163 ;  /* 0x0000001dff417819 */ /* 0x000fe200000116a3 */
[----:B------:R-:W-:Y:S01]  /*0720*/  IMAD.WIDE R154, R130, R139, c[0x0][0x1a0] ;  /* 0x00006800829a7625 */ /* 0x000fe200078e028b */
[----:B------:R-:W-:Y:S01]  /*0730*/  IADD3 R32, P0, R68, c[0x0][0x188], RZ ;  /* 0x0000620044207a10 */ /* 0x000fe20007f1e0ff */
[----:B------:R-:W4:Y:S01]  /*0740*/  LDG.E.64 R148, [R148.64] ;  /* 0x0000000494947981 */ /* 0x000f22000c1e1b00 */
[----:B------:R-:W-:Y:S02]  /*0750*/  IADD3 R44, P1, R66, c[0x0][0x188], RZ ;  /* 0x00006200422c7a10 */ /* 0x000fe40007f3e0ff */
[----:B------:R-:W-:Y:S01]  /*0760*/  SHF.L.U32 R64, R165, 0x3, RZ ;  /* 0x00000003a5407819 */ /* 0x000fe200000006ff */
[-C--:B------:R-:W-:Y:S01]  /*0770*/  IMAD.WIDE.U32 R140, R163, R46.reuse, c[0x0][0x208] ;  /* 0x00008200a38c7625 */ /* 0x080fe200078e002e */
[----:B------:R-:W-:Y:S01]  /*0780*/  IADD3.X R33, R67, c[0x0][0x18c], RZ, P0, !PT ;  /* 0x0000630043217a10 */ /* 0x000fe200007fe4ff */
[----:B------:R-:W4:Y:S01]  /*0790*/  LDG.E.64 R36, [R36.64] ;  /* 0x0000000424247981 */ /* 0x000f22000c1e1b00 */
[----:B------:R-:W-:Y:S01]  /*07a0*/  IADD3.X R45, R65, c[0x0][0x18c], RZ, P1, !PT ;  /* 0x00006300412d7a10 */ /* 0x000fe20000ffe4ff */
[----:B------:R-:W-:Y:S01]  /*07b0*/  IMAD.WIDE.U32 R142, R161, R46, c[0x0][0x208] ;  /* 0x00008200a18e7625 */ /* 0x000fe200078e002e */
[----:B------:R-:W-:Y:S01]  /*07c0*/  SHF.R.U32.HI R63, RZ, 0x1d, R165 ;  /* 0x0000001dff3f7819 */ /* 0x000fe200000116a5 */
[----:B------:R-:W4:Y:S01]  /*07d0*/  LDG.E.64 R140, [R140.64] ;  /* 0x000000048c8c7981 */ /* 0x000f22000c1e1b00 */
[----:B------:R-:W-:-:S02]  /*07e0*/  IADD3 R38, P0, R64, c[0x0][0x188], RZ ;  /* 0x0000620040267a10 */ /* 0x000fc40007f1e0ff */
[----:B------:R-:W-:Y:S01]  /*07f0*/  SHF.R.U32.HI R0, RZ, 0x1d, R167 ;  /* 0x0000001dff007819 */ /* 0x000fe200000116a7 */
[-C--:B------:R-:W-:Y:S01]  /*0800*/  IMAD.WIDE.U32 R60, R165, R46.reuse, c[0x0][0x208] ;  /* 0x00008200a53c7625 */ /* 0x080fe200078e002e */
[----:B------:R-:W-:Y:S01]  /*0810*/  IADD3 R42, P1, R62, c[0x0][0x188], RZ ;  /* 0x000062003e2a7a10 */ /* 0x000fe20007f3e0ff */
[----:B------:R-:W4:Y:S01]  /*0820*/  LDG.E.64 R142, [R142.64] ;  /* 0x000000048e8e7981 */ /* 0x000f22000c1e1b00 */
[----:B------:R-:W-:Y:S02]  /*0830*/  IADD3.X R39, R63, c[0x0][0x18c], RZ, P0, !PT ;  /* 0x000063003f277a10 */ /* 0x000fe400007fe4ff */
[----:B------:R-:W-:Y:S01]  /*0840*/  IADD3.X R43, R0, c[0x0][0x18c], RZ, P1, !PT ;  /* 0x00006300002b7a10 */ /* 0x000fe20000ffe4ff */
[----:B------:R-:W-:Y:S01]  /*0850*/  IMAD.WIDE.U32 R46, R167, R46, c[0x0][0x208] ;  /* 0x00008200a72e7625 */ /* 0x000fe200078e002e */
[----:B------:R-:W4:Y:S04]  /*0860*/  LDG.E.64 R32, [R32.64] ;  /* 0x0000000420207981 */ /* 0x000f28000c1e1b00 */
[----:B------:R-:W4:Y:S01]  /*0870*/  LDG.E.64 R34, [R34.64] ;  /* 0x0000000422227981 */ /* 0x000f22000c1e1b00 */
[----:B------:R-:W-:-:S03]  /*0880*/  IMAD.WIDE R138, R130, R139, c[0x0][0x1a8] ;  /* 0x00006a00828a7625 */ /* 0x000fc600078e028b */
[----:B------:R0:W4:Y:S04]  /*0890*/  LDG.E R184, [R154.64] ;  /* 0x000000049ab87981 */ /* 0x000128000c1e1900 */
[----:B------:R-:W4:Y:S04]  /*08a0*/  LDG.E.64 R150, [R150.64] ;  /* 0x0000000496967981 */ /* 0x000f28000c1e1b00 */
[----:B------:R-:W4:Y:S04]  /*08b0*/  LDG.E.64 R38, [R38.64] ;  /* 0x0000000426267981 */ /* 0x000f28000c1e1b00 */
[----:B------:R-:W4:Y:S04]  /*08c0*/  LDG.E.64 R42, [R42.64] ;  /* 0x000000042a2a7981 */ /* 0x000f28000c1e1b00 */
[----:B------:R-:W4:Y:S04]  /*08d0*/  LDG.E.64 R60, [R60.64] ;  /* 0x000000043c3c7981 */ /* 0x000f28000c1e1b00 */
[----:B------:R-:W4:Y:S04]  /*08e0*/  LDG.E.64 R46, [R46.64] ;  /* 0x000000042e2e7981 */ /* 0x000f28000c1e1b00 */
        /* <DEDUP_REMOVED lines=9> */
[----:B------:R-:W-:-:S13]  /*0980*/  ISETP.NE.AND.EX P0, PT, RZ, c[0x0][0x21c], PT, P0 ;  /* 0x00008700ff007a0c */ /* 0x000fda0003f05300 */
[----:B------:R-:W-:Y:S02]  /*0990*/  @P0 LEA R152, P3, R153, c[0x0][0x218], 0x3 ;  /* 0x0000860099980a11 */ /* 0x000fe400078618ff */
[----:B------:R-:W-:Y:S02]  /*09a0*/  @P0 LEA R156, P2, R157, c[0x0][0x218], 0x3 ;  /* 0x000086009d9c0a11 */ /* 0x000fe400078418ff */
[----:B------:R-:W-:Y:S02]  /*09b0*/  @P0 LEA.HI.X R153, R153, c[0x0][0x21c], RZ, 0x3, P3 ;  /* 0x0000870099990a11 */ /* 0x000fe400018f1cff */
[----:B0-----:R-:W-:Y:S02]  /*09c0*/  @P0 LEA R154, P3, R159, c[0x0][0x218], 0x3 ;  /* 0x000086009f9a0a11 */ /* 0x001fe400078618ff */
[----:B------:R-:W-:Y:S01]  /*09d0*/  @P0 LEA.HI.X R157, R157, c[0x0][0x21c], RZ, 0x3, P2 ;  /* 0x000087009d9d0a11 */ /* 0x000fe200010f1cff */
[----:B-----5:R0:W5:Y:S01]  /*09e0*/  @P0 LDG.E.64 R2, [R152.64] ;  /* 0x0000000498020981 */ /* 0x020162000c1e1b00 */
[----:B------:R-:W-:-:S02]  /*09f0*/  @P0 LEA R158, P2, R161, c[0x0][0x218], 0x3 ;  /* 0x00008600a19e0a11 */ /* 0x000fc400078418ff */
[----:B------:R-:W-:Y:S01]  /*0a00*/  @P0 LEA.HI.X R155, R159, c[0x0][0x21c], RZ, 0x3, P3 ;  /* 0x000087009f9b0a11 */ /* 0x000fe200018f1cff */
[----:B------:R-:W-:Y:S01]  /*0a10*/  ULDC.U8 UR6, c[0x0][0x1f0] ;  /* 0x00007c0000067ab9 */ /* 0x000fe20000000000 */
[----:B------:R-:W-:Y:S01]  /*0a20*/  @P0 LEA R160, P4, R163, c[0x0][0x218], 0x3 ;  /* 0x00008600a3a00a11 */ /* 0x000fe200078818ff */
[----:B------:R0:W5:Y:S01]  /*0a30*/  @P0 LDG.E.64 R48, [R156.64] ;  /* 0x000000049c300981 */ /* 0x000162000c1e1b00 */
[----:B------:R-:W-:Y:S02]  /*0a40*/  @P0 LEA R162, P3, R165, c[0x0][0x218], 0x3 ;  /* 0x00008600a5a20a11 */ /* 0x000fe400078618ff */
[----:B------:R-:W-:Y:S01]  /*0a50*/  @P0 LEA.HI.X R159, R161, c[0x0][0x21c], RZ, 0x3, P2 ;  /* 0x00008700a19f0a11 */ /* 0x000fe200010f1cff */
[----:B------:R0:W5:Y:S01]  /*0a60*/  @P0 LDG.E.64 R50, [R154.64] ;  /* 0x000000049a320981 */ /* 0x000162000c1e1b00 */
[----:B------:R-:W-:Y:S02]  /*0a70*/  @P0 LEA.HI.X R161, R163, c[0x0][0x21c], RZ, 0x3, P4 ;  /* 0x00008700a3a10a11 */ /* 0x000fe400020f1cff */
[----:B------:R-:W-:Y:S01]  /*0a80*/  @P0 LEA.HI.X R163, R165, c[0x0][0x21c], RZ, 0x3, P3 ;  /* 0x00008700a5a30a11 */ /* 0x000fe200018f1cff */
[----:B------:R0:W5:Y:S01]  /*0a90*/  @P0 LDG.E.64 R52, [R158.64] ;  /* 0x000000049e340981 */ /* 0x000162000c1e1b00 */
[----:B------:R-:W-:-:S03]  /*0aa0*/  @P0 LEA R176, P2, R167, c[0x0][0x218], 0x3 ;  /* 0x00008600a7b00a11 */ /* 0x000fc600078418ff */
[----:B------:R3:W5:Y:S01]  /*0ab0*/  @P0 LDG.E.64 R56, [R162.64] ;  /* 0x00000004a2380981 */ /* 0x000762000c1e1b00 */
[----:B------:R-:W-:Y:S02]  /*0ac0*/  @P0 LEA.HI.X R177, R167, c[0x0][0x21c], RZ, 0x3, P2 ;  /* 0x00008700a7b10a11 */ /* 0x000fe400010f1cff */
[----:B------:R-:W-:Y:S01]  /*0ad0*/  ISETP.NE.AND P2, PT, RZ, UR6, PT ;  /* 0x00000006ff007c0c */ /* 0x000fe2000bf45270 */
[----:B------:R0:W5:Y:S04]  /*0ae0*/  @P0 LDG.E.64 R54, [R160.64] ;  /* 0x00000004a0360981 */ /* 0x000168000c1e1b00 */
[----:B------:R0:W5:Y:S01]  /*0af0*/  @P0 LDG.E.64 R58, [R176.64] ;  /* 0x00000004b03a0981 */ /* 0x000162000c1e1b00 */
[----:B------:R-:W-:Y:S02]  /*0b00*/  SHF.R.U32.HI R186, RZ, 0x8, R131 ;  /* 0x00000008ffba7819 */ /* 0x000fe40000011683 */
[----:B------:R-:W-:-:S02]  /*0b10*/  LOP3.LUT P3, RZ, R72, 0xff, RZ, 0xc0, !PT ;  /* 0x000000ff48ff7812 */ /* 0x000fc4000786c0ff */
[--C-:B---3--:R-:W-:Y:S01]  /*0b20*/  SHF.R.U64 R163, R146, 0x10, R147.reuse ;  /* 0x0000001092a37819 */ /* 0x108fe20000001293 */
[--C-:B------:R-:W-:Y:S01]  /*0b30*/  IMAD.MOV.U32 R162, RZ, RZ, R147.reuse ;  /* 0x000000ffffa27224 */ /* 0x100fe200078e0093 */
[----:B------:R-:W-:Y:S02]  /*0b40*/  SHF.R.U32.HI R164, RZ, 0x10, R147 ;  /* 0x00000010ffa47819 */ /* 0x000fe40000011693 */
[----:B--2---:R-:W-:Y:S02]  /*0b50*/  SHF.R.U64 R147, R40, 0x10, R41 ;  /* 0x0000001028937819 */ /* 0x004fe40000001229 */
[----:B------:R-:W-:Y:S01]  /*0b60*/  MOV R165, R146 ;  /* 0x0000009200a57202 */ /* 0x000fe20000000f00 */
[----:B----4-:R-:W-:Y:S01]  /*0b70*/  IMAD.MOV.U32 R170, RZ, RZ, R148 ;  /* 0x000000ffffaa7224 */ /* 0x010fe200078e0094 */
[----:B------:R-:W-:Y:S02]  /*0b80*/  SHF.R.U64 R168, R148, 0x10, R149 ;  /* 0x0000001094a87819 */ /* 0x000fe40000001295 */
[----:B------:R-:W-:-:S02]  /*0b90*/  PRMT R40, RZ, 0x5410, R40 ;  /* 0x00005410ff287816 */ /* 0x000fc40000000028 */
[--C-:B0-----:R-:W-:Y:S02]  /*0ba0*/  SHF.R.U64 R155, R140, 0x10, R141.reuse ;  /* 0x000000108c9b7819 */ /* 0x101fe4000000128d */
[----:B------:R-:W-:Y:S02]  /*0bb0*/  MOV R153, R141 ;  /* 0x0000008d00997202 */ /* 0x000fe40000000f00 */
[----:B------:R-:W-:Y:S02]  /*0bc0*/  SHF.R.U32.HI R154, RZ, 0x10, R141 ;  /* 0x00000010ff9a7819 */ /* 0x000fe4000001168d */
[----:B------:R-:W-:Y:S02]  /*0bd0*/  SHF.R.U32.HI R141, RZ, 0x10, R41 ;  /* 0x00000010ff8d7819 */ /* 0x000fe40000011629 */
[----:B------:R-:W-:Y:S02]  /*0be0*/  SHF.R.U64 R159, R142, 0x10, R143 ;  /* 0x000000108e9f7819 */ /* 0x000fe4000000128f */
[----:B------:R-:W-:-:S02]  /*0bf0*/  MOV R157, R143 ;  /* 0x0000008f009d7202 */ /* 0x000fc40000000f00 */
[----:B------:R-:W-:Y:S01]  /*0c00*/  SHF.R.U32.HI R158, RZ, 0x10, R143 ;  /* 0x00000010ff9e7819 */ /* 0x000fe2000001168f */
[----:B------:R-:W-:Y:S01]  /*0c10*/  IMAD.MOV.U32 R156, RZ, RZ, R140 ;  /* 0x000000ffff9c7224 */ /* 0x000fe200078e008c */
[--C-:B------:R-:W-:Y:S02]  /*0c20*/  SHF.R.U64 R146, R32, 0x10, R33.reuse ;  /* 0x0000001020927819 */ /* 0x100fe40000001221 */
[----:B------:R-:W-:Y:S02]  /*0c30*/  PRMT R161, RZ, 0x5410, R32 ;  /* 0x00005410ffa17816 */ /* 0x000fe40000000020 */
[--C-:B------:R-:W-:Y:S02]  /*0c40*/  SHF.R.U32.HI R143, RZ, 0x10, R33.reuse ;  /* 0x00000010ff8f7819 */ /* 0x100fe40000011621 */
[----:B------:R-:W-:Y:S02]  /*0c50*/  PRMT R173, RZ, 0x5410, R33 ;  /* 0x00005410ffad7816 */ /* 0x000fe40000000021 */
[----:B------:R-:W-:-:S02]  /*0c60*/  PRMT R41, RZ, 0x5410, R41 ;  /* 0x00005410ff297816 */ /* 0x000fc40000000029 */
[--C-:B------:R-:W-:Y:S02]  /*0c70*/  SHF.R.U64 R182, R36, 0x10, R37.reuse ;  /* 0x0000001024b67819 */ /* 0x100fe40000001225 */
[--C-:B------:R-:W-:Y:S02]  /*0c80*/  SHF.R.U32.HI R180, RZ, 0x10, R37.reuse ;  /* 0x00000010ffb47819 */ /* 0x100fe40000011625 */
[----:B------:R-:W-:Y:S02]  /*0c90*/  PRMT R185, RZ, 0x5410, R37 ;  /* 0x00005410ffb97816 */ /* 0x000fe40000000025 */
[--C-:B------:R-:W-:Y:S02]  /*0ca0*/  SHF.R.U64 R176, R34, 0x10, R35.reuse ;  /* 0x0000001022b07819 */ /* 0x100fe40000001223 */
[--C-:B------:R-:W-:Y:S02]  /*0cb0*/  SHF.R.U32.HI R148, RZ, 0x10, R35.reuse ;  /* 0x00000010ff947819 */ /* 0x100fe40000011623 */
[----:B------:R-:W-:-:S02]  /*0cc0*/  PRMT R167, RZ, 0x5410, R35 ;  /* 0x00005410ffa77816 */ /* 0x000fc40000000023 */
[----:B------:R-:W-:Y:S02]  /*0cd0*/  FSEL R184, R184, RZ, !P2 ;  /* 0x000000ffb8b87208 */ /* 0x000fe40005000000 */
[----:B------:R-:W-:Y:S02]  /*0ce0*/  PRMT R32, RZ, 0x5410, R147 ;  /* 0x00005410ff207816 */ /* 0x000fe40000000093 */
[----:B------:R-:W-:Y:S02]  /*0cf0*/  PRMT R33, RZ, 0x5410, R141 ;  /* 0x00005410ff217816 */ /* 0x000fe4000000008d */
[--C-:B------:R-:W-:Y:S02]  /*0d00*/  SHF.R.U64 R174, R150, 0x10, R151.reuse ;  /* 0x0000001096ae7819 */ /* 0x100fe40000001297 */
[----:B------:R-:W-:Y:S02]  /*0d10*/  MOV R145, R151 ;  /* 0x0000009700917202 */ /* 0x000fe40000000f00 */
[----:B------:R-:W-:-:S02]  /*0d20*/  SHF.R.U32.HI R172, RZ, 0x10, R151 ;  /* 0x00000010ffac7819 */ /* 0x000fc40000011697 */
[----:B------:R-:W-:Y:S02]  /*0d30*/  PRMT R35, RZ, 0x5410, R39 ;  /* 0x00005410ff237816 */ /* 0x000fe40000000027 */
[----:B------:R-:W-:Y:S02]  /*0d40*/  SHF.R.U64 R140, R42, 0x10, R43 ;  /* 0x000000102a8c7819 */ /* 0x000fe4000000122b */
[----:B------:R-:W-:Y:S02]  /*0d50*/  PRMT R37, RZ, 0x5410, R42 ;  /* 0x00005410ff257816 */ /* 0x000fe4000000002a */
[----:B------:R-:W-:Y:S02]  /*0d60*/  MOV R152, R60 ;  /* 0x0000003c00987202 */ /* 0x000fe40000000f00 */
[----:B------:R-:W-:Y:S02]  /*0d70*/  SHF.R.U64 R151, R60, 0x10, R61 ;  /* 0x000000103c977819 */ /* 0x000fe4000000123d */
[----:B------:R-:W-:-:S02]  /*0d80*/  PRMT R42, RZ, 0x5410, R43 ;  /* 0x00005410ff2a7816 */ /* 0x000fc4000000002b */
[----:B------:R-:W-:Y:S02]  /*0d90*/  MOV R178, R150 ;  /* 0x0000009600b27202 */ /* 0x000fe40000000f00 */
[----:B------:R-:W-:Y:S02]  /*0da0*/  MOV R181, R46 ;  /* 0x0000002e00b57202 */ /* 0x000fe40000000f00 */
[----:B------:R-:W-:Y:S02]  /*0db0*/  SHF.R.U64 R60, R46, 0x10, R47 ;  /* 0x000000102e3c7819 */ /* 0x000fe4000000122f */
[----:B------:R-:W-:Y:S02]  /*0dc0*/  SHF.R.U64 R183, R44, 0x10, R45 ;  /* 0x000000102cb77819 */ /* 0x000fe4000000122d */
[----:B------:R-:W-:Y:S01]  /*0dd0*/  PRMT R171, RZ, 0x5410, R44 ;  /* 0x00005410ffab7816 */ /* 0x000fe2000000002c */
[C---:B------:R-:W-:Y:S01]  /*0de0*/  FADD.FTZ R141, -R184.reuse, R40 ;  /* 0x00000028b88d7221 */ /* 0x040fe20000010100 */
[----:B------:R-:W-:Y:S01]  /*0df0*/  MOV R166, R149 ;  /* 0x0000009500a67202 */ /* 0x000fe20000000f00 */
[C---:B------:R-:W-:Y:S01]  /*0e00*/  FADD.FTZ R187, -R184.reuse, R41 ;  /* 0x00000029b8bb7221 */ /* 0x040fe20000010100 */
[----:B------:R-:W-:Y:S01]  /*0e10*/  SHF.R.U32.HI R169, RZ, 0x10, R149 ;  /* 0x00000010ffa97819 */ /* 0x000fe20000011695 */
[----:B------:R-:W-:Y:S01]  /*0e20*/  IMAD.MOV.U32 R149, RZ, RZ, R61 ;  /* 0x000000ffff957224 */ /* 0x000fe200078e003d */
[----:B------:R-:W-:Y:S01]  /*0e30*/  MOV R160, R142 ;  /* 0x0000008e00a07202 */ /* 0x000fe20000000f00 */
[C---:B------:R-:W-:Y:S01]  /*0e40*/  FADD.FTZ R147, -R184.reuse, R32 ;  /* 0x00000020b8937221 */ /* 0x040fe20000010100 */
[----:B------:R-:W-:Y:S01]  /*0e50*/  MOV R177, R47 ;  /* 0x0000002f00b17202 */ /* 0x000fe20000000f00 */
[----:B------:R-:W-:Y:S01]  /*0e60*/  FADD.FTZ R191, -R184, R33 ;  /* 0x00000021b8bf7221 */ /* 0x000fe20000010100 */
[----:B------:R-:W-:-:S02]  /*0e70*/  SHF.R.U32.HI R46, RZ, 0x10, R47 ;  /* 0x00000010ff2e7819 */ /* 0x000fc4000001162f */
[----:B------:R-:W-:Y:S01]  /*0e80*/  SHF.R.U32.HI R44, RZ, 0x10, R43 ;  /* 0x00000010ff2c7819 */ /* 0x000fe2000001162b */
[----:B------:R-:W-:Y:S01]  /*0e90*/  FADD.FTZ R41, -R184, R35 ;  /* 0x00000023b8297221 */ /* 0x000fe20000010100 */
[----:B------:R-:W-:Y:S02]  /*0ea0*/  SHF.R.U32.HI R150, RZ, 0x10, R61 ;  /* 0x00000010ff967819 */ /* 0x000fe4000001163d */
[--C-:B------:R-:W-:Y:S02]  /*0eb0*/  SHF.R.U64 R47, R38, 0x10, R39.reuse ;  /* 0x00000010262f7819 */ /* 0x100fe40000001227 */
[----:B------:R-:W-:Y:S01]  /*0ec0*/  SHF.R.U32.HI R142, RZ, 0x10, R39 ;  /* 0x00000010ff8e7819 */ /* 0x000fe20000011627 */
[----:B------:R-:W-:Y:S01]  /*0ed0*/  FADD.FTZ R35, -R184, R42 ;  /* 0x0000002ab8237221 */ /* 0x000fe20000010100 */
[----:B------:R-:W-:Y:S02]  /*0ee0*/  PRMT R179, RZ, 0x5410, R34 ;  /* 0x00005410ffb37816 */ /* 0x000fe40000000022 */
[----:B-1----:R-:W-:-:S02]  /*0ef0*/  SHF.R.U32.HI R139, RZ, 0x10, R45 ;  /* 0x00000010ff8b7819 */ /* 0x002fc4000001162d */
[----:B------:R-:W-:Y:S02]  /*0f00*/  PRMT R61, RZ, 0x5410, R45 ;  /* 0x00005410ff3d7816 */ /* 0x000fe4000000002d */
[----:B------:R-:W-:Y:S02]  /*0f10*/  PRMT R33, RZ, 0x5410, R180 ;  /* 0x00005410ff217816 */ /* 0x000fe400000000b4 */
[----:B------:R-:W-:Y:S02]  /*0f20*/  PRMT R39, RZ, 0x5410, R143 ;  /* 0x00005410ff277816 */ /* 0x000fe4000000008f */
[----:B------:R-:W-:Y:S02]  /*0f30*/  PRMT R36, RZ, 0x5410, R36 ;  /* 0x00005410ff247816 */ /* 0x000fe40000000024 */
[----:B------:R-:W-:Y:S02]  /*0f40*/  PRMT R45, RZ, 0x5410, R38 ;  /* 0x00005410ff2d7816 */ /* 0x000fe40000000026 */
[----:B------:R-:W-:-:S02]  /*0f50*/  PRMT R34, RZ, 0x5410, R176 ;  /* 0x00005410ff227816 */ /* 0x000fc400000000b0 */
[----:B------:R-:W-:Y:S02]  /*0f60*/  PRMT R143, RZ, 0x5410, R178 ;  /* 0x00005410ff8f7816 */ /* 0x000fe400000000b2 */
[----:B------:R-:W-:Y:S01]  /*0f70*/  PRMT R38, RZ, 0x5410, R146 ;  /* 0x00005410ff267816 */ /* 0x000fe20000000092 */
[C---:B------:R-:W-:Y:S01]  /*0f80*/  FMUL.FTZ R146, R138.reuse, R147 ;  /* 0x000000938a927220 */ /* 0x040fe20000410000 */
[----:B------:R-:W-:Y:S02]  /*0f90*/  PRMT R42, RZ, 0x5410, R44 ;  /* 0x00005410ff2a7816 */ /* 0x000fe4000000002c */
        /* <DEDUP_REMOVED lines=13> */
[----:B------:R-:W-:Y:S01]  /*1070*/  FMUL.FTZ R141, R28, R143 ;  /* 0x0000008f1c8d7220 */ /* 0x000fe20000410000 */
[----:B------:R-:W-:Y:S01]  /*1080*/  PRMT R47, RZ, 0x5410, R47 ;  /* 0x00005410ff2f7816 */ /* 0x000fe2000000002f */
[C---:B------:R-:W-:Y:S01]  /*1090*/  FADD.FTZ R207, -R184.reuse, R38 ;  /* 0x00000026b8cf7221 */ /* 0x040fe20000010100 */
[----:B------:R-:W-:Y:S01]  /*10a0*/  PRMT R43, RZ, 0x5410, R142 ;  /* 0x00005410ff2b7816 */ /* 0x000fe2000000008e */
[C---:B------:R-:W-:Y:S01]  /*10b0*/  FADD.FTZ R211, -R184.reuse, R39 ;  /* 0x00000027b8d37221 */ /* 0x040fe20000010100 */
[----:B------:R-:W-:Y:S01]  /*10c0*/  PRMT R38, RZ, 0x5410, R169 ;  /* 0x00005410ff267816 */ /* 0x000fe200000000a9 */
[----:B------:R-:W-:Y:S01]  /*10d0*/  FADD.FTZ R33, -R184, R42 ;  /* 0x0000002ab8217221 */ /* 0x000fe20000010100 */
[----:B------:R-:W-:Y:S01]  /*10e0*/  PRMT R42, RZ, 0x5410, R164 ;  /* 0x00005410ff2a7816 */ /* 0x000fe200000000a4 */
[----:B------:R-:W-:-:S02]  /*10f0*/  FADD.FTZ R102, R143, R102 ;  /* 0x000000668f667221 */ /* 0x000fc40000010000 */
[----:B------:R-:W-:Y:S01]  /*1100*/  FFMA.FTZ R74, R145, R143, R74 ;  /* 0x0000008f914a7223 */ /* 0x000fe2000001004a */
[----:B------:R-:W-:Y:S01]  /*1110*/  PRMT R169, RZ, 0x5410, R165 ;  /* 0x00005410ffa97816 */ /* 0x000fe200000000a5 */
[----:B------:R-:W-:Y:S01]  /*1120*/  FADD.FTZ R39, -R184, R40 ;  /* 0x00000028b8277221 */ /* 0x000fe20000010100 */
[----:B------:R-:W-:Y:S01]  /*1130*/  PRMT R40, RZ, 0x5410, R163 ;  /* 0x00005410ff287816 */ /* 0x000fe200000000a3 */
[----:B------:R-:W-:Y:S02]  /*1140*/  FADD.FTZ R104, R189, R104 ;  /* 0x00000068bd687221 */ /* 0x000fe40000010000 */
[-C--:B------:R-:W-:Y:S02]  /*1150*/  FFMA.FTZ R76, R147, R189.reuse, R76 ;  /* 0x000000bd934c7223 */ /* 0x080fe4000001004c */
[----:B------:R-:W-:Y:S01]  /*1160*/  FMUL.FTZ R143, R30, R189 ;  /* 0x000000bd1e8f7220 */ /* 0x000fe20000410000 */
[----:B------:R-:W-:Y:S01]  /*1170*/  PRMT R189, RZ, 0x5410, R166 ;  /* 0x00005410ffbd7816 */ /* 0x000fe200000000a6 */
[----:B------:R-:W-:-:S02]  /*1180*/  FMUL.FTZ R164, R138, R197 ;  /* 0x000000c58aa47220 */ /* 0x000fc40000410000 */
[----:B------:R-:W-:Y:S02]  /*1190*/  FMUL.FTZ R142, R29, R174 ;  /* 0x000000ae1d8e7220 */ /* 0x000fe40000410000 */
[----:B------:R-:W-:Y:S02]  /*11a0*/  FADD.FTZ R163, RZ, R141 ;  /* 0x0000008dffa37221 */ /* 0x000fe40000010000 */
[C---:B------:R-:W-:Y:S02]  /*11b0*/  FMUL.FTZ R165, R138.reuse, R179 ;  /* 0x000000b38aa57220 */ /* 0x040fe40000410000 */
[----:B------:R-:W-:Y:S01]  /*11c0*/  FMUL.FTZ R166, R138, R199 ;  /* 0x000000c78aa67220 */ /* 0x000fe20000410000 */
[----:B------:R-:W-:Y:S01]  /*11d0*/  PRMT R215, RZ, 0x5410, R153 ;  /* 0x00005410ffd77816 */ /* 0x000fe20000000099 */
[----:B------:R-:W-:Y:S01]  /*11e0*/  FFMA.FTZ R179, R145, R141, RZ ;  /* 0x0000008d91b37223 */ /* 0x000fe200000100ff */
[----:B------:R-:W-:Y:S01]  /*11f0*/  PRMT R172, RZ, 0x5410, R172 ;  /* 0x00005410ffac7816 */ /* 0x000fe200000000ac */
[C---:B------:R-:W-:Y:S01]  /*1200*/  FADD.FTZ R185, -R184.reuse, R185 ;  /* 0x000000b9b8b97221 */ /* 0x040fe20000010100 */
[----:B------:R-:W-:Y:S01]  /*1210*/  PRMT R187, RZ, 0x5410, R170 ;  /* 0x00005410ffbb7816 */ /* 0x000fe200000000aa */
[C---:B------:R-:W-:Y:S01]  /*1220*/  FADD.FTZ R167, -R184.reuse, R167 ;  /* 0x000000a7b8a77221 */ /* 0x040fe20000010100 */
        /* <DEDUP_REMOVED lines=13> */
[----:B------:R-:W-:Y:S01]  /*1300*/  PRMT R184, RZ, 0x5410, R151 ;  /* 0x00005410ffb87816 */ /* 0x000fe20000000097 */
[----:B------:R-:W-:-:S02]  /*1310*/  FADD.FTZ R107, R38, R107 ;  /* 0x0000006b266b7221 */ /* 0x000fc40000010000 */
[-C--:B------:R-:W-:Y:S02]  /*1320*/  FFMA.FTZ R79, R164, R38.reuse, R79 ;  /* 0x00000026a44f7223 */ /* 0x080fe4000001004f */
[----:B------:R-:W-:Y:S01]  /*1330*/  FMUL.FTZ R153, R27, R38 ;  /* 0x000000261b997220 */ /* 0x000fe20000410000 */
[----:B------:R-:W-:Y:S01]  /*1340*/  PRMT R201, RZ, 0x5410, R162 ;  /* 0x00005410ffc97816 */ /* 0x000fe200000000a2 */
[----:B------:R-:W-:Y:S02]  /*1350*/  FMUL.FTZ R151, R138, R193 ;  /* 0x000000c18a977220 */ /* 0x000fe40000410000 */
[----:B------:R-:W-:Y:S02]  /*1360*/  FADD.FTZ R109, R40, R109 ;  /* 0x0000006d286d7221 */ /* 0x000fe40000010000 */
[-C--:B------:R-:W-:Y:S02]  /*1370*/  FFMA.FTZ R81, R166, R40.reuse, R81 ;  /* 0x00000028a6517223 */ /* 0x080fe40000010051 */
[----:B------:R-:W-:-:S02]  /*1380*/  FMUL.FTZ R157, R21, R40 ;  /* 0x00000028159d7220 */ /* 0x000fc40000410000 */
[----:B------:R-:W-:Y:S01]  /*1390*/  FADD.FTZ R38, R163, R142 ;  /* 0x0000008ea3267221 */ /* 0x000fe20000010000 */
[----:B------:R-:W-:Y:S01]  /*13a0*/  PRMT R162, RZ, 0x5410, R159 ;  /* 0x00005410ffa27816 */ /* 0x000fe2000000009f */
[----:B------:R-:W-:Y:S02]  /*13b0*/  FFMA.FTZ R40, R146, R142, R179 ;  /* 0x0000008e92287223 */ /* 0x000fe400000100b3 */
[C---:B------:R-:W-:Y:S01]  /*13c0*/  FMUL.FTZ R148, R138.reuse, R191 ;  /* 0x000000bf8a947220 */ /* 0x040fe20000410000 */
[----:B------:R-:W-:Y:S01]  /*13d0*/  PRMT R191, RZ, 0x5410, R149 ;  /* 0x00005410ffbf7816 */ /* 0x000fe20000000095 */
[----:B------:R-:W-:Y:S02]  /*13e0*/  FMUL.FTZ R159, R138, R185 ;  /* 0x000000b98a9f7220 */ /* 0x000fe40000410000 */
[----:B------:R-:W-:Y:S02]  /*13f0*/  FMUL.FTZ R140, R31, R172 ;  /* 0x000000ac1f8c7220 */ /* 0x000fe40000410000 */
        /* <DEDUP_REMOVED lines=8> */
[----:B------:R-:W-:Y:S01]  /*1480*/  IMAD.SHL.U32 R32, R186, 0x8, RZ ;  /* 0x00000008ba207824 */ /* 0x000fe200078e00ff */
[----:B------:R-:W-:Y:S01]  /*1490*/  PRMT R186, RZ, 0x5410, R150 ;  /* 0x00005410ffba7816 */ /* 0x000fe20000000096 */
[----:B------:R-:W-:Y:S01]  /*14a0*/  FMUL.FTZ R179, R138, R171 ;  /* 0x000000ab8ab37220 */ /* 0x000fe20000410000 */
[----:B------:R-:W-:Y:S01]  /*14b0*/  PRMT R213, RZ, 0x5410, R156 ;  /* 0x00005410ffd57816 */ /* 0x000fe2000000009c */
[----:B------:R-:W-:Y:S02]  /*14c0*/  FMUL.FTZ R150, R25, R168 ;  /* 0x000000a819967220 */ /* 0x000fe40000410000 */
[----:B------:R-:W-:Y:S02]  /*14d0*/  FADD.FTZ R171, R38, R149 ;  /* 0x0000009526ab7221 */ /* 0x000fe40000010000 */
[C---:B------:R-:W-:Y:S02]  /*14e0*/  FMUL.FTZ R156, R138.reuse, R195 ;  /* 0x000000c38a9c7220 */ /* 0x040fe40000410000 */
[----:B------:R-:W-:Y:S01]  /*14f0*/  FFMA.FTZ R185, R151, R149, R40 ;  /* 0x0000009597b97223 */ /* 0x000fe20000010028 */
[----:B------:R-:W-:Y:S01]  /*1500*/  PRMT R217, RZ, 0x5410, R152 ;  /* 0x00005410ffd97816 */ /* 0x000fe20000000098 */
[----:B------:R-:W-:-:S02]  /*1510*/  FMUL.FTZ R182, R138, R183 ;  /* 0x000000b78ab67220 */ /* 0x000fc40000410000 */
[----:B------:R-:W-:Y:S02]  /*1520*/  FMUL.FTZ R152, R26, R189 ;  /* 0x000000bd1a987220 */ /* 0x000fe40000410000 */
[----:B------:R-:W-:Y:S02]  /*1530*/  FADD.FTZ R183, R171, R150 ;  /* 0x00000096abb77221 */ /* 0x000fe40000010000 */
[----:B------:R-:W-:Y:S02]  /*1540*/  FFMA.FTZ R185, R156, R150, R185 ;  /* 0x000000969cb97223 */ /* 0x000fe400000100b9 */
[----:B------:R-:W-:Y:S02]  /*1550*/  FADD.FTZ R38, R183, R152 ;  /* 0x00000098b7267221 */ /* 0x000fe40000010000 */
[----:B------:R-:W-:Y:S01]  /*1560*/  FFMA.FTZ R40, R159, R152, R185 ;  /* 0x000000989f287223 */ /* 0x000fe200000100b9 */
[----:B------:R-:W-:Y:S01]  /*1570*/  PRMT R176, RZ, 0x5410, R155 ;  /* 0x00005410ffb07816 */ /* 0x000fe2000000009b */
[----:B------:R-:W-:-:S02]  /*1580*/  FMUL.FTZ R155, R20, R169 ;  /* 0x000000a9149b7220 */ /* 0x000fc40000410000 */
[----:B------:R-:W-:Y:S02]  /*1590*/  FADD.FTZ R38, R38, R153 ;  /* 0x0000009926267221 */ /* 0x000fe40000010000 */
[----:B------:R-:W-:Y:S02]  /*15a0*/  FFMA.FTZ R40, R164, R153, R40 ;  /* 0x00000099a4287223 */ /* 0x000fe40000010028 */
[----:B------:R-:W-:Y:S02]  /*15b0*/  FADD.FTZ R38, R38, R155 ;  /* 0x0000009b26267221 */ /* 0x000fe40000010000 */
        /* <DEDUP_REMOVED lines=8> */
[----:B------:R-:W-:Y:S02]  /*1640*/  FADD.FTZ R110, R169, R110 ;  /* 0x0000006ea96e7221 */ /* 0x000fe40000010000 */
[----:B------:R-:W-:Y:S02]  /*1650*/  FFMA.FTZ R82, R165, R169, R82 ;  /* 0x000000a9a5527223 */ /* 0x000fe40000010052 */
[----:B------:R-:W-:-:S02]  /*1660*/  FMUL.FTZ R160, R23, R42 ;  /* 0x0000002a17a07220 */ /* 0x000fc40000410000 */
[----:B------:R-:W-:Y:S02]  /*1670*/  FADD.FTZ R61, R61, R158 ;  /* 0x0000009e3d3d7221 */ /* 0x000fe40000010000 */
[----:B------:R-:W-:Y:S02]  /*1680*/  FMUL.FTZ R169, R138, R203 ;  /* 0x000000cb8aa97220 */ /* 0x000fe40000410000 */
        /* <DEDUP_REMOVED lines=16> */
[----:B------:R-:W-:Y:S01]  /*1790*/  PRMT R178, RZ, 0x5410, R154 ;  /* 0x00005410ffb27816 */ /* 0x000fe2000000009a */
[----:B------:R-:W-:-:S02]  /*17a0*/  FMUL.FTZ R154, R18, R209 ;  /* 0x000000d1129a7220 */ /* 0x000fc40000410000 */
[----:B------:R-:W-:Y:S02]  /*17b0*/  FADD.FTZ R45, R45, R162 ;  /* 0x000000a22d2d7221 */ /* 0x000fe40000010000 */
[----:B------:R-:W-:Y:S02]  /*17c0*/  FMUL.FTZ R173, R138, R173 ;  /* 0x000000ad8aad7220 */ /* 0x000fe40000410000 */
[----:B------:R-:W-:Y:S02]  /*17d0*/  FFMA.FTZ R61, R172, R162, R61 ;  /* 0x000000a2ac3d7223 */ /* 0x000fe4000001003d */
        /* <DEDUP_REMOVED lines=26> */
[----:B------:R-:W-:-:S02]  /*1980*/  FMUL.FTZ R180, R8, R217 ;  /* 0x000000d908b47220 */ /* 0x000fc40000410000 */
[C---:B------:R-:W-:Y:S02]  /*1990*/  FMUL.FTZ R194, R138.reuse, R37 ;  /* 0x000000258ac27220 */ /* 0x040fe40000410000 */
        /* <DEDUP_REMOVED lines=11> */
[----:B------:R-:W-:Y:S01]  /*1a50*/  FADD.FTZ R39, R38, R183 ;  /* 0x000000b726277221 */ /* 0x000fe20000010000 */
[----:B------:R-:W-:Y:S01]  /*1a60*/  PRMT R181, RZ, 0x5410, R181 ;  /* 0x00005410ffb57816 */ /* 0x000fe200000000b5 */
[----:B------:R-:W-:Y:S01]  /*1a70*/  FFMA.FTZ R37, R190, R183, R37 ;  /* 0x000000b7be257223 */ /* 0x000fe20000010025 */
[----:B------:R-:W-:Y:S01]  /*1a80*/  PRMT R36, RZ, 0x5410, R60 ;  /* 0x00005410ff247816 */ /* 0x000fe2000000003c */
        /* <DEDUP_REMOVED lines=33> */
[----:B------:R-:W-:Y:S01]  /*1ca0*/  SEL R200, R129, R32, !P3 ;  /* 0x0000002081c87207 */ /* 0x000fe20005800000 */
[----:B------:R-:W-:Y:S01]  /*1cb0*/  FADD.FTZ R111, R42, R111 ;  /* 0x0000006f2a6f7221 */ /* 0x000fe20000010000 */
[----:B------:R-:W-:Y:S01]  /*1cc0*/  @P1 PRMT R139, RZ, 0x5410, R144 ;  /* 0x00005410ff8b1816 */ /* 0x000fe20000000090 */
        /* <DEDUP_REMOVED lines=19> */
.L_x_3115:
        /* <DEDUP_REMOVED lines=18> */
.L_x_3116:
[----:B------:R-:W-:Y:S01]  /*1f20*/  @!P2 SHF.R.U32.HI R33, RZ, 0x5, R131 ;  /* 0x00000005ff21a819 */ /* 0x000fe20000011683 */
[----:B--2---:R-:W-:Y:S01]  /*1f30*/  FADD.FTZ R60, R60, R37 ;  /* 0x000000253c3c7221 */ /* 0x004fe20000010000 */
[----:B------:R-:W-:Y:S01]  /*1f40*/  ULDC.U8 UR6, c[0x0][0x1f0] ;  /* 0x00007c0000067ab9 */ /* 0x000fe20000000000 */
[----:B-1----:R-:W-:Y:S01]  /*1f50*/  FADD.FTZ R61, R32, R39 ;  /* 0x00000027203d7221 */ /* 0x002fe20000010000 */
[----:B------:R-:W-:Y:S02]  /*1f60*/  @!P2 LOP3.LUT R33, R33, 0x7, RZ, 0xc0, !PT ;  /* 0x000000072121a812 */ /* 0x000fe400078ec0ff */
[----:B------:R-:W-:Y:S01]  /*1f70*/  ISETP.NE.AND P1, PT, RZ, UR6, PT ;  /* 0x00000006ff007c0c */ /* 0x000fe2000bf25270 */
[----:B------:R-:W-:Y:S01]  /*1f80*/  WARPSYNC 0xffffffff ;  /* 0xffffffff00007948 */ /* 0x000fe20003800000 */
[----:B------:R-:W-:-:S05]  /*1f90*/  @!P2 IADD3 R144, R200, R33, RZ ;  /* 0x00000021c890a210 */ /* 0x000fca0007ffe0ff */
[----:B------:R1:W-:Y:S04]  /*1fa0*/  @!P2 STS.64 [R144.X8+0x7000], R60 ;  /* 0x0070003c9000a388 */ /* 0x0003e80000008a00 */
[----:B------:R-:W-:Y:S01]  /*1fb0*/  BAR.SYNC.DEFER_BLOCKING 0x0 ;  /* 0x0000000000007b1d */ /* 0x000fe20000010000 */
[----:B-1---5:R-:W-:-:S04]  /*1fc0*/  @P0 SHF.R.U64 R61, R50, 0x10, R51 ;  /* 0x00000010323d0819 */ /* 0x022fc80000001233 */
[----:B------:R-:W-:Y:S01]  /*1fd0*/  @P0 PRMT R61, RZ, 0x5410, R61 ;  /* 0x00005410ff3d0816 */ /* 0x000fe2000000003d */
        /* <DEDUP_REMOVED lines=14> */
[----:B------:R-:W-:Y:S01]  /*20c0*/  FADD.FTZ R197, R42, R197 ;  /* 0x000000c52ac57221 */ /* 0x000fe20000010000 */
[----:B------:R-:W-:Y:S01]  /*20d0*/  @P0 MOV R42, R50 ;  /* 0x00000032002a0202 */ /* 0x000fe20000000f00 */
[----:B------:R-:W-:Y:S02]  /*20e0*/  FADD.FTZ R32, R43, R32 ;  /* 0x000000202b207221 */ /* 0x000fe40000010000 */
[----:B---3--:R-:W-:-:S02]  /*20f0*/  FADD.FTZ R197, R197, R44 ;  /* 0x0000002cc5c57221 */ /* 0x008fc40000010000 */
[----:B------:R-:W-:Y:S02]  /*2100*/  FADD.FTZ R32, R32, R45 ;  /* 0x0000002d20207221 */ /* 0x000fe40000010000 */
[----:B------:R-:W-:Y:S02]  /*2110*/  FADD.FTZ R46, R46, R197 ;  /* 0x000000c52e2e7221 */ /* 0x000fe40000010000 */
[----:B------:R-:W-:Y:S02]  /*2120*/  FADD.FTZ R32, R47, R32 ;  /* 0x000000202f207221 */ /* 0x000fe40000010000 */
[----:B------:R-:W-:Y:S02]  /*2130*/  FMUL.FTZ R46, R46, c[0x0][0x1e0] ;  /* 0x000078002e2e7a20 */ /* 0x000fe40000410000 */
[----:B------:R-:W-:Y:S02]  /*2140*/  FMUL.FTZ R35, R32, c[0x0][0x1e0] ;  /* 0x0000780020237a20 */ /* 0x000fe40000410000 */
[----:B------:R-:W-:Y:S01]  /*2150*/  @P0 IMAD.MOV.U32 R40, RZ, RZ, R49 ;  /* 0x000000ffff280224 */ /* 0x000fe200078e0031 */
[----:B------:R-:W-:-:S02]  /*2160*/  FSEL R46, R46, RZ, !P1 ;  /* 0x000000ff2e2e7208 */ /* 0x000fc40004800000 */
[----:B------:R-:W-:-:S03]  /*2170*/  ISETP.NE.U32.AND P1, PT, RZ, c[0x0][0x258], PT ;  /* 0x00009600ff007a0c */ /* 0x000fc60003f25070 */
[-CC-:B------:R-:W-:Y:S01]  /*2180*/  FFMA.FTZ R166, R166, R35.reuse, R46.reuse ;  /* 0x00000023a6a67223 */ /* 0x180fe2000001002e */
[----:B------:R-:W-:Y:S01]  /*2190*/  ISETP.NE.AND.EX P1, PT, RZ, c[0x0][0x25c], PT, P1 ;  /* 0x00009700ff007a0c */ /* 0x000fe20003f25310 */
[-C--:B------:R-:W-:Y:S02]  /*21a0*/  FFMA.FTZ R33, R146, R35.reuse, R46 ;  /* 0x0000002392217223 */ /* 0x080fe4000001002e */
[----:B------:R-:W-:Y:S02]  /*21b0*/  FADD.FTZ R157, R157, -R166 ;  /* 0x800000a69d9d7221 */ /* 0x000fe40000010000 */
[--C-:B------:R-:W-:Y:S02]  /*21c0*/  FFMA.FTZ R47, R192, R35, R46.reuse ;  /* 0x00000023c02f7223 */ /* 0x100fe4000001002e */
[----:B------:R-:W-:Y:S02]  /*21d0*/  FMUL.FTZ R146, R138, R157 ;  /* 0x0000009d8a927220 */ /* 0x000fe40000410000 */
[----:B------:R-:W-:-:S02]  /*21e0*/  FFMA.FTZ R32, R145, R35, R46 ;  /* 0x0000002391207223 */ /* 0x000fc4000001002e */
[----:B------:R-:W-:Y:S01]  /*21f0*/  @P0 FADD.FTZ R146, R146, R61 ;  /* 0x0000003d92920221 */ /* 0x000fe20000010000 */
[----:B------:R-:W-:Y:S01]  /*2200*/  @P0 MOV R61, R51 ;  /* 0x00000033003d0202 */ /* 0x000fe20000000f00 */
[-CC-:B------:R-:W-:Y:S02]  /*2210*/  FFMA.FTZ R169, R169, R35.reuse, R46.reuse ;  /* 0x00000023a9a97223 */ /* 0x180fe4000001002e */
[----:B------:R-:W-:Y:S01]  /*2220*/  FADD.FTZ R145, R186, -R47 ;  /* 0x8000002fba917221 */ /* 0x000fe20000010000 */
[----:B------:R-:W-:Y:S01]  /*2230*/  @P0 PRMT R47, RZ, 0x5410, R61 ;  /* 0x00005410ff2f0816 */ /* 0x000fe2000000003d */
[----:B------:R-:W-:Y:S01]  /*2240*/  FFMA.FTZ R41, R156, R35, R46 ;  /* 0x000000239c297223 */ /* 0x000fe2000001002e */
[----:B------:R-:W-:Y:S01]  /*2250*/  @P0 SHF.R.U32.HI R61, RZ, 0x10, R51 ;  /* 0x00000010ff3d0819 */ /* 0x000fe20000011633 */
[----:B------:R-:W-:Y:S02]  /*2260*/  FADD.FTZ R169, R160, -R169 ;  /* 0x800000a9a0a97221 */ /* 0x000fe40000010000 */
[----:B------:R-:W-:Y:S01]  /*2270*/  FADD.FTZ R43, R150, -R41 ;  /* 0x80000029962b7221 */ /* 0x000fe20000010000 */
[----:B------:R-:W-:Y:S01]  /*2280*/  @P0 PRMT R61, RZ, 0x5410, R61 ;  /* 0x00005410ff3d0816 */ /* 0x000fe2000000003d */
[----:B------:R-:W-:-:S02]  /*2290*/  FMUL.FTZ R150, R138, R169 ;  /* 0x000000a98a967220 */ /* 0x000fc40000410000 */
[-CC-:B------:R-:W-:Y:S01]  /*22a0*/  FFMA.FTZ R34, R147, R35.reuse, R46.reuse ;  /* 0x0000002393227223 */ /* 0x180fe2000001002e */
[----:B------:R-:W-:Y:S01]  /*22b0*/  @P0 SHF.R.U64 R147, R52, 0x10, R53 ;  /* 0x0000001034930819 */ /* 0x000fe20000001235 */
[-C--:B------:R-:W-:Y:S02]  /*22c0*/  FFMA.FTZ R36, R151, R35.reuse, R46 ;  /* 0x0000002397247223 */ /* 0x080fe4000001002e */
[----:B------:R-:W-:Y:S02]  /*22d0*/  FADD.FTZ R141, R141, -R32 ;  /* 0x800000208d8d7221 */ /* 0x000fe40000010000 */
[----:B------:R-:W-:Y:S02]  /*22e0*/  @P0 FADD.FTZ R150, R150, R61 ;  /* 0x0000003d96960221 */ /* 0x000fe40000010000 */
[----:B------:R-:W-:Y:S02]  /*22f0*/  FADD.FTZ R143, R143, -R34 ;  /* 0x800000228f8f7221 */ /* 0x000fe40000010000 */
[----:B------:R-:W-:-:S02]  /*2300*/  FFMA.FTZ R170, R170, R35, R46 ;  /* 0x00000023aaaa7223 */ /* 0x000fc4000001002e */
[----:B------:R-:W-:Y:S02]  /*2310*/  FFMA.FTZ R45, R172, R35, R46 ;  /* 0x00000023ac2d7223 */ /* 0x000fe4000001002e */
[----:B------:R-:W-:Y:S02]  /*2320*/  FADD.FTZ R149, R149, -R36 ;  /* 0x8000002495957221 */ /* 0x000fe40000010000 */
[----:B------:R-:W-:Y:S02]  /*2330*/  FMUL.FTZ R32, R138, R141 ;  /* 0x0000008d8a207220 */ /* 0x000fe40000410000 */
[----:B------:R-:W-:Y:S02]  /*2340*/  @P0 IMAD.MOV.U32 R141, RZ, RZ, R52 ;  /* 0x000000ffff8d0224 */ /* 0x000fe400078e0034 */
[----:B------:R-:W-:Y:S02]  /*2350*/  FMUL.FTZ R61, R150, R139 ;  /* 0x0000008b963d7220 */ /* 0x000fe40000410000 */
[----:B------:R-:W-:Y:S01]  /*2360*/  FFMA.FTZ R164, R164, R35, R46 ;  /* 0x00000023a4a47223 */ /* 0x000fe2000001002e */
[----:B------:R-:W-:Y:S01]  /*2370*/  @P0 PRMT R141, RZ, 0x5410, R141 ;  /* 0x00005410ff8d0816 */ /* 0x000fe2000000008d */
[----:B------:R-:W-:-:S02]  /*2380*/  FMUL.FTZ R36, R138, R143 ;  /* 0x0000008f8a247220 */ /* 0x000fc40000410000 */
        /* <DEDUP_REMOVED lines=16> */
[----:B------:R-:W-:Y:S02]  /*2490*/  FFMA.FTZ R198, R198, R35, R46 ;  /* 0x00000023c6c67223 */ /* 0x000fe4000001002e */
[----:B------:R-:W-:-:S02]  /*24a0*/  FADD.FTZ R161, R161, -R170 ;  /* 0x800000aaa1a17221 */ /* 0x000fc40000010000 */
[----:B------:R-:W-:Y:S01]  /*24b0*/  FADD.FTZ R143, R162, -R45 ;  /* 0x8000002da28f7221 */ /* 0x000fe20000010000 */
[----:B------:R-:W-:Y:S01]  /*24c0*/  @P0 SHF.R.U32.HI R45, RZ, 0x10, R49 ;  /* 0x00000010ff2d0819 */ /* 0x000fe20000011631 */
[C---:B------:R-:W-:Y:S02]  /*24d0*/  FMUL.FTZ R46, R138.reuse, R149 ;  /* 0x000000958a2e7220 */ /* 0x040fe40000410000 */
[----:B------:R0:W-:Y:S01]  /*24e0*/  F2F.BF16.F32 R149, R61 ;  /* 0x0000003d00957304 */ /* 0x0001e20000202000 */
[----:B------:R-:W-:Y:S01]  /*24f0*/  FADD.FTZ R153, R153, -R164 ;  /* 0x800000a499997221 */ /* 0x000fe20000010000 */
[----:B------:R-:W-:Y:S01]  /*2500*/  @P0 PRMT R45, RZ, 0x5410, R45 ;  /* 0x00005410ff2d0816 */ /* 0x000fe2000000002d */
[C---:B------:R-:W-:Y:S02]  /*2510*/  FMUL.FTZ R156, R138.reuse, R161 ;  /* 0x000000a18a9c7220 */ /* 0x040fe40000410000 */
[----:B------:R-:W-:Y:S01]  /*2520*/  FMUL.FTZ R164, R138, R143 ;  /* 0x0000008f8aa47220 */ /* 0x000fe20000410000 */
[----:B------:R-:W-:Y:S01]  /*2530*/  @P0 MOV R143, R53 ;  /* 0x00000035008f0202 */ /* 0x000fe20000000f00 */
[----:B------:R-:W-:Y:S01]  /*2540*/  FADD.FTZ R173, R154, -R173 ;  /* 0x800000ad9aad7221 */ /* 0x000fe20000010000 */
[----:B0-----:R-:W-:Y:S01]  /*2550*/  @P0 PRMT R61, RZ, 0x5410, R147 ;  /* 0x00005410ff3d0816 */ /* 0x001fe20000000093 */
[----:B------:R-:W-:Y:S01]  /*2560*/  @P0 FADD.FTZ R156, R156, R141 ;  /* 0x0000008d9c9c0221 */ /* 0x000fe20000010000 */
[----:B------:R-:W-:Y:S01]  /*2570*/  @P0 SHF.R.U32.HI R147, RZ, 0x10, R53 ;  /* 0x00000010ff930819 */ /* 0x000fe20000011635 */
[----:B------:R-:W-:-:S02]  /*2580*/  FMUL.FTZ R172, R138, R173 ;  /* 0x000000ad8aac7220 */ /* 0x000fc40000410000 */
[----:B------:R-:W-:Y:S01]  /*2590*/  @P0 FADD.FTZ R164, R164, R61 ;  /* 0x0000003da4a40221 */ /* 0x000fe20000010000 */
[----:B------:R-:W-:Y:S01]  /*25a0*/  @P0 PRMT R61, RZ, 0x5410, R143 ;  /* 0x00005410ff3d0816 */ /* 0x000fe2000000008f */
[-C--:B------:R-:W-:Y:S01]  /*25b0*/  FMUL.FTZ R141, R156, R139.reuse ;  /* 0x0000008b9c8d7220 */ /* 0x080fe20000410000 */
[----:B------:R-:W-:Y:S01]  /*25c0*/  @P0 MOV R143, R54 ;  /* 0x00000036008f0202 */ /* 0x000fe20000000f00 */
[----:B------:R-:W-:Y:S02]  /*25d0*/  FADD.FTZ R163, R163, -R174 ;  /* 0x800000aea3a37221 */ /* 0x000fe40000010000 */
[----:B------:R-:W-:Y:S01]  /*25e0*/  @P0 FADD.FTZ R172, R172, R61 ;  /* 0x0000003dacac0221 */ /* 0x000fe20000010000 */
[----:B------:R0:W-:Y:S01]  /*25f0*/  F2F.BF16.F32 R151, R141 ;  /* 0x0000008d00977304 */ /* 0x0001e20000202000 */
[----:B------:R-:W-:Y:S02]  /*2600*/  FMUL.FTZ R61, R164, R139 ;  /* 0x0000008ba43d7220 */ /* 0x000fe40000410000 */
[----:B------:R-:W-:-:S02]  /*2610*/  FADD.FTZ R179, R168, -R179 ;  /* 0x800000b3a8b37221 */ /* 0x000fc40000010000 */
[----:B------:R-:W-:Y:S02]  /*2620*/  FADD.FTZ R189, R180, -R189 ;  /* 0x800000bdb4bd7221 */ /* 0x000fe40000010000 */
[C---:B------:R-:W-:Y:S01]  /*2630*/  FMUL.FTZ R144, R138.reuse, R153 ;  /* 0x000000998a907220 */ /* 0x040fe20000410000 */
[----:B0-----:R-:W-:Y:S01]  /*2640*/  @P0 PRMT R141, RZ, 0x5410, R147 ;  /* 0x00005410ff8d0816 */ /* 0x001fe20000000093 */
[C---:B------:R-:W-:Y:S01]  /*2650*/  FMUL.FTZ R180, R138.reuse, R163 ;  /* 0x000000a38ab47220 */ /* 0x040fe20000410000 */
[----:B------:R0:W-:Y:S01]  /*2660*/  F2F.BF16.F32 R153, R61 ;  /* 0x0000003d00997304 */ /* 0x0001e20000202000 */
[----:B------:R-:W-:Y:S01]  /*2670*/  FMUL.FTZ R162, R138, R179 ;  /* 0x000000b38aa27220 */ /* 0x000fe20000410000 */
[----:B------:R-:W-:Y:S01]  /*2680*/  @P0 SHF.R.U64 R147, R54, 0x10, R55 ;  /* 0x0000001036930819 */ /* 0x000fe20000001237 */
[----:B------:R-:W-:Y:S02]  /*2690*/  @P0 FADD.FTZ R180, R180, R141 ;  /* 0x0000008db4b40221 */ /* 0x000fe40000010000 */
[----:B------:R-:W-:-:S02]  /*26a0*/  FADD.FTZ R171, R171, -R182 ;  /* 0x800000b6abab7221 */ /* 0x000fc40000010000 */
[----:B------:R-:W-:Y:S01]  /*26b0*/  FADD.FTZ R185, R176, -R185 ;  /* 0x800000b9b0b97221 */ /* 0x000fe20000010000 */
[----:B0-----:R-:W-:Y:S01]  /*26c0*/  @P0 PRMT R61, RZ, 0x5410, R143 ;  /* 0x00005410ff3d0816 */ /* 0x001fe2000000008f */
[----:B------:R-:W-:Y:S02]  /*26d0*/  FMUL.FTZ R174, R138, R171 ;  /* 0x000000ab8aae7220 */ /* 0x000fe40000410000 */
[----:B------:R-:W-:Y:S02]  /*26e0*/  @P0 IMAD.MOV.U32 R143, RZ, RZ, R55 ;  /* 0x000000ffff8f0224 */ /* 0x000fe400078e0037 */
[----:B------:R-:W-:Y:S02]  /*26f0*/  @P0 FADD.FTZ R162, R162, R61 ;  /* 0x0000003da2a20221 */ /* 0x000fe40000010000 */
[----:B------:R-:W-:Y:S02]  /*2700*/  FMUL.FTZ R61, R180, R139 ;  /* 0x0000008bb43d7220 */ /* 0x000fe40000410000 */
[----:B------:R-:W-:Y:S01]  /*2710*/  FADD.FTZ R155, R155, -R38 ;  /* 0x800000269b9b7221 */ /* 0x000fe20000010000 */
[----:B------:R-:W-:Y:S01]  /*2720*/  @P0 MOV R38, R48 ;  /* 0x0000003000260202 */ /* 0x000fe20000000f00 */
[----:B------:R0:W-:Y:S01]  /*2730*/  F2F.BF16.F32 R157, R61 ;  /* 0x0000003d009d7304 */ /* 0x0001e20000202000 */
[----:B------:R-:W-:-:S02]  /*2740*/  FADD.FTZ R187, R178, -R187 ;  /* 0x800000bbb2bb7221 */ /* 0x000fc40000010000 */
[----:B------:R-:W-:Y:S01]  /*2750*/  FMUL.FTZ R178, R138, R185 ;  /* 0x000000b98ab27220 */ /* 0x000fe20000410000 */
[----:B------:R-:W-:Y:S01]  /*2760*/  @P0 PRMT R41, RZ, 0x5410, R38 ;  /* 0x00005410ff290816 */ /* 0x000fe20000000026 */
[----:B------:R-:W-:Y:S01]  /*2770*/  FMUL.FTZ R141, R172, R139 ;  /* 0x0000008bac8d7220 */ /* 0x000fe20000410000 */
[----:B------:R-:W-:Y:S01]  /*2780*/  @P0 SHF.R.U64 R38, R48, 0x10, R49 ;  /* 0x0000001030260819 */ /* 0x000fe20000001231 */
[----:B------:R-:W-:Y:S01]  /*2790*/  FADD.FTZ R35, R142, -R33 ;  /* 0x800000218e237221 */ /* 0x000fe20000010000 */
[----:B0-----:R-:W-:Y:S01]  /*27a0*/  @P0 PRMT R61, RZ, 0x5410, R147 ;  /* 0x00005410ff3d0816 */ /* 0x001fe20000000093 */
[----:B------:R-:W-:Y:S01]  /*27b0*/  FADD.FTZ R159, R152, -R159 ;  /* 0x8000009f989f7221 */ /* 0x000fe20000010000 */
[----:B------:R-:W-:Y:S01]  /*27c0*/  @P0 SHF.R.U64 R147, R58, 0x10, R59 ;  /* 0x000000103a930819 */ /* 0x000fe2000000123b */
[----:B------:R-:W-:Y:S02]  /*27d0*/  FMUL.FTZ R142, R138, R155 ;  /* 0x0000009b8a8e7220 */ /* 0x000fe40000410000 */
[----:B------:R-:W-:Y:S01]  /*27e0*/  @P0 FADD.FTZ R174, R174, R61 ;  /* 0x0000003daeae0221 */ /* 0x000fe20000010000 */
[----:B------:R-:W-:Y:S01]  /*27f0*/  @P0 PRMT R61, RZ, 0x5410, R143 ;  /* 0x00005410ff3d0816 */ /* 0x000fe2000000008f */
[----:B------:R0:W-:Y:S01]  /*2800*/  F2F.BF16.F32 R155, R141 ;  /* 0x0000008d009b7304 */ /* 0x0001e20000202000 */
[----:B------:R-:W-:Y:S01]  /*2810*/  FMUL.FTZ R168, R138, R145 ;  /* 0x000000918aa87220 */ /* 0x000fe20000410000 */
[----:B------:R-:W-:Y:S01]  /*2820*/  @P0 MOV R143, R56 ;  /* 0x00000038008f0202 */ /* 0x000fe20000000f00 */
[----:B------:R-:W-:Y:S01]  /*2830*/  FADD.FTZ R39, R140, -R37 ;  /* 0x800000258c277221 */ /* 0x000fe20000010000 */
[----:B------:R-:W-:Y:S01]  /*2840*/  @P0 SHF.R.U32.HI R145, RZ, 0x10, R55 ;  /* 0x00000010ff910819 */ /* 0x000fe20000011637 */
[----:B------:R-:W-:-:S02]  /*2850*/  @P0 FADD.FTZ R178, R178, R61 ;  /* 0x0000003db2b20221 */ /* 0x000fc40000010000 */
[-C--:B------:R-:W-:Y:S02]  /*2860*/  FMUL.FTZ R61, R174, R139.reuse ;  /* 0x0000008bae3d7220 */ /* 0x080fe40000410000 */
[----:B0-----:R-:W-:Y:S02]  /*2870*/  FMUL.FTZ R141, R162, R139 ;  /* 0x0000008ba28d7220 */ /* 0x001fe40000410000 */
[C---:B------:R-:W-:Y:S01]  /*2880*/  FMUL.FTZ R140, R138.reuse, R159 ;  /* 0x0000009f8a8c7220 */ /* 0x040fe20000410000 */
[----:B------:R0:W-:Y:S01]  /*2890*/  F2F.BF16.F32 R161, R61 ;  /* 0x0000003d00a17304 */ /* 0x0001e20000202000 */
[----:B------:R-:W-:Y:S02]  /*28a0*/  FMUL.FTZ R160, R138, R189 ;  /* 0x000000bd8aa07220 */ /* 0x000fe40000410000 */
[----:B------:R-:W-:Y:S02]  /*28b0*/  FADD.FTZ R183, R183, -R190 ;  /* 0x800000beb7b77221 */ /* 0x000fe40000010000 */
[----:B------:R-:W-:-:S02]  /*28c0*/  @P0 IMAD.MOV.U32 R33, RZ, RZ, R2 ;  /* 0x000000ffff210224 */ /* 0x000fc400078e0002 */
[C---:B------:R-:W-:Y:S01]  /*28d0*/  FMUL.FTZ R34, R138.reuse, R35 ;  /* 0x000000238a227220 */ /* 0x040fe20000410000 */
[----:B------:R1:W-:Y:S01]  /*28e0*/  F2F.BF16.F32 R159, R141 ;  /* 0x0000008d009f7304 */ /* 0x0003e20000202000 */
[----:B0-----:R-:W-:Y:S01]  /*28f0*/  @P0 PRMT R61, RZ, 0x5410, R143 ;  /* 0x00005410ff3d0816 */ /* 0x001fe2000000008f */
[C---:B------:R-:W-:Y:S01]  /*2900*/  FMUL.FTZ R176, R138.reuse, R187 ;  /* 0x000000bb8ab07220 */ /* 0x040fe20000410000 */
[----:B------:R-:W-:Y:S01]  /*2910*/  @P0 MOV R35, R3 ;  /* 0x0000000300230202 */ /* 0x000fe20000000f00 */
[----:B------:R-:W-:Y:S01]  /*2920*/  FMUL.FTZ R166, R138, R183 ;  /* 0x000000b78aa67220 */ /* 0x000fe20000410000 */
[----:B------:R-:W-:Y:S01]  /*2930*/  @P0 MOV R143, R57 ;  /* 0x00000039008f0202 */ /* 0x000fe20000000f00 */
[----:B------:R-:W-:Y:S01]  /*2940*/  @P0 FADD.FTZ R160, R160, R61 ;  /* 0x0000003da0a00221 */ /* 0x000fe20000010000 */
[----:B------:R-:W-:Y:S01]  /*2950*/  @P0 PRMT R33, RZ, 0x5410, R33 ;  /* 0x00005410ff210816 */ /* 0x000fe20000000021 */
[----:B------:R-:W-:Y:S01]  /*2960*/  FADD.FTZ R193, R184, -R193 ;  /* 0x800000c1b8c17221 */ /* 0x000fe20000010000 */
[----:B-1----:R-:W-:Y:S01]  /*2970*/  @P0 PRMT R141, RZ, 0x5410, R145 ;  /* 0x00005410ff8d0816 */ /* 0x002fe20000000091 */
[----:B------:R-:W-:Y:S01]  /*2980*/  FMUL.FTZ R60, R138, R43 ;  /* 0x0000002b8a3c7220 */ /* 0x000fe20000410000 */
[----:B------:R-:W-:Y:S01]  /*2990*/  @P0 SHF.R.U64 R145, R56, 0x10, R57 ;  /* 0x0000001038910819 */ /* 0x000fe20000001239 */
[----:B------:R-:W-:Y:S01]  /*29a0*/  FMUL.FTZ R170, R138, R193 ;  /* 0x000000c18aaa7220 */ /* 0x000fe20000410000 */
[----:B------:R-:W-:Y:S01]  /*29b0*/  @P0 PRMT R35, RZ, 0x5410, R35 ;  /* 0x00005410ff230816 */ /* 0x000fe20000000023 */
[----:B------:R-:W-:Y:S01]  /*29c0*/  @P0 FADD.FTZ R176, R176, R141 ;  /* 0x0000008db0b00221 */ /* 0x000fe20000010000 */
[----:B------:R-:W-:Y:S01]  /*29d0*/  @P0 PRMT R61, RZ, 0x5410, R145 ;  /* 0x00005410ff3d0816 */ /* 0x000fe20000000091 */
[-C--:B------:R-:W-:Y:S01]  /*29e0*/  FMUL.FTZ R141, R178, R139.reuse ;  /* 0x0000008bb28d7220 */ /* 0x080fe20000410000 */
[----:B------:R-:W-:Y:S01]  /*29f0*/  @P0 SHF.R.U32.HI R145, RZ, 0x10, R57 ;  /* 0x00000010ff910819 */ /* 0x000fe20000011639 */
[----:B------:R-:W-:Y:S01]  /*2a00*/  @P0 FADD.FTZ R32, R32, R33 ;  /* 0x0000002120200221 */ /* 0x000fe20000010000 */
[----:B------:R-:W-:Y:S01]  /*2a10*/  @P0 SHF.R.U64 R33, R2, 0x10, R3 ;  /* 0x0000001002210819 */ /* 0x000fe20000001203 */
[----:B------:R-:W-:Y:S01]  /*2a20*/  @P0 FADD.FTZ R166, R166, R61 ;  /* 0x0000003da6a60221 */ /* 0x000fe20000010000 */
[----:B------:R-:W-:Y:S01]  /*2a30*/  @P0 PRMT R61, RZ, 0x5410, R143 ;  /* 0x00005410ff3d0816 */ /* 0x000fe2000000008f */
[----:B------:R-:W-:Y:S01]  /*2a40*/  @P0 FADD.FTZ R36, R36, R35 ;  /* 0x0000002324240221 */ /* 0x000fe20000010000 */
[----:B------:R-:W-:Y:S01]  /*2a50*/  @P0 SHF.R.U32.HI R35, RZ, 0x10, R3 ;  /* 0x00000010ff230819 */ /* 0x000fe20000011603 */
[----:B------:R0:W-:Y:S01]  /*2a60*/  F2F.BF16.F32 R163, R141 ;  /* 0x0000008d00a37304 */ /* 0x0001e20000202000 */
[----:B------:R-:W-:Y:S01]  /*2a70*/  @P0 IMAD.MOV.U32 R143, RZ, RZ, R58 ;  /* 0x000000ffff8f0224 */ /* 0x000fe200078e003a */
[----:B------:R-:W-:Y:S01]  /*2a80*/  @P0 PRMT R33, RZ, 0x5410, R33 ;  /* 0x00005410ff210816 */ /* 0x000fe20000000021 */
[----:B------:R-:W-:Y:S01]  /*2a90*/  @P0 FADD.FTZ R170, R170, R61 ;  /* 0x0000003daaaa0221 */ /* 0x000fe20000010000 */
[----:B------:R-:W-:Y:S01]  /*2aa0*/  @P0 PRMT R35, RZ, 0x5410, R35 ;  /* 0x00005410ff230816 */ /* 0x000fe20000000023 */
[----:B------:R-:W-:Y:S01]  /*2ab0*/  FMUL.FTZ R61, R176, R139 ;  /* 0x0000008bb03d7220 */ /* 0x000fe20000410000 */
[----:B------:R-:W-:Y:S01]  /*2ac0*/  @P0 PRMT R43, RZ, 0x5410, R38 ;  /* 0x00005410ff2b0816 */ /* 0x000fe20000000026 */
[----:B------:R-:W-:Y:S01]  /*2ad0*/  FMUL.FTZ R44, R138, R39 ;  /* 0x000000278a2c7220 */ /* 0x000fe20000410000 */
[----:B0-----:R-:W-:Y:S01]  /*2ae0*/  @P0 PRMT R141, RZ, 0x5410, R145 ;  /* 0x00005410ff8d0816 */ /* 0x001fe20000000091 */
[----:B------:R-:W-:Y:S01]  /*2af0*/  FADD.FTZ R167, R158, -R167 ;  /* 0x800000a79ea77221 */ /* 0x000fe20000010000 */
[----:B------:R0:W-:Y:S01]  /*2b00*/  F2F.BF16.F32 R165, R61 ;  /* 0x0000003d00a57304 */ /* 0x0001e20000202000 */
[----:B------:R-:W-:Y:S01]  /*2b10*/  @P0 FADD.FTZ R34, R34, R33 ;  /* 0x0000002122220221 */ /* 0x000fe20000010000 */
[----:B------:R-:W-:Y:S01]  /*2b20*/  @P0 SHF.R.U32.HI R145, RZ, 0x10, R59 ;  /* 0x00000010ff910819 */ /* 0x000fe2000001163b */
[----:B------:R-:W-:-:S02]  /*2b30*/  @P0 FADD.FTZ R168, R168, R141 ;  /* 0x0000008da8a80221 */ /* 0x000fc40000010000 */
[----:B------:R-:W-:Y:S02]  /*2b40*/  FMUL.FTZ R141, R160, R139 ;  /* 0x0000008ba08d7220 */ /* 0x000fe40000410000 */
[----:B------:R-:W-:Y:S01]  /*2b50*/  @P0 FADD.FTZ R44, R44, R35 ;  /* 0x000000232c2c0221 */ /* 0x000fe20000010000 */
[----:B0-----:R-:W-:Y:S01]  /*2b60*/  @P0 PRMT R61, RZ, 0x5410, R143 ;  /* 0x00005410ff3d0816 */ /* 0x001fe2000000008f */
[----:B------:R-:W-:Y:S01]  /*2b70*/  @P0 FADD.FTZ R60, R60, R43 ;  /* 0x0000002b3c3c0221 */ /* 0x000fe20000010000 */
[----:B------:R-:W-:Y:S01]  /*2b80*/  @P0 MOV R143, R59 ;  /* 0x0000003b008f0202 */ /* 0x000fe20000000f00 */
[----:B------:R-:W-:Y:S01]  /*2b90*/  @P0 FADD.FTZ R144, R144, R45 ;  /* 0x0000002d90900221 */ /* 0x000fe20000010000 */
[----:B------:R-:W-:Y:S01]  /*2ba0*/  @P0 PRMT R43, RZ, 0x5410, R40 ;  /* 0x00005410ff2b0816 */ /* 0x000fe20000000028 */
[----:B------:R-:W-:Y:S01]  /*2bb0*/  FADD.FTZ R181, R181, -R194 ;  /* 0x800000c2b5b57221 */ /* 0x000fe20000010000 */
[----:B------:R-:W-:Y:S01]  /*2bc0*/  @P0 PRMT R45, RZ, 0x5410, R42 ;  /* 0x00005410ff2d0816 */ /* 0x000fe2000000002a */
[----:B------:R-:W-:-:S02]  /*2bd0*/  FADD.FTZ R177, R177, -R196 ;  /* 0x800000c4b1b17221 */ /* 0x000fc40000010000 */
[----:B------:R-:W-:Y:S02]  /*2be0*/  FMUL.FTZ R148, R138, R167 ;  /* 0x000000a78a947220 */ /* 0x000fe40000410000 */
[----:B------:R0:W-:Y:S01]  /*2bf0*/  F2F.BF16.F32 R167, R141 ;  /* 0x0000008d00a77304 */ /* 0x0001e20000202000 */
[-C--:B------:R-:W-:Y:S01]  /*2c00*/  FMUL.FTZ R33, R34, R139.reuse ;  /* 0x0000008b22217220 */ /* 0x080fe20000410000 */
[----:B------:R-:W-:Y:S01]  /*2c10*/  @P1 F2FP.BF16.PACK_AB R34, RZ, R34 ;  /* 0x00000022ff22123e */ /* 0x000fe200000010ff */
[-C--:B------:R-:W-:Y:S01]  /*2c20*/  FMUL.FTZ R35, R44, R139.reuse ;  /* 0x0000008b2c237220 */ /* 0x080fe20000410000 */
[----:B------:R-:W-:Y:S01]  /*2c30*/  @P1 F2FP.BF16.PACK_AB R44, RZ, R44 ;  /* 0x0000002cff2c123e */ /* 0x000fe200000010ff */
[-C--:B------:R-:W-:Y:S01]  /*2c40*/  FMUL.FTZ R38, R60, R139.reuse ;  /* 0x0000008b3c267220 */ /* 0x080fe20000410000 */
[----:B------:R-:W-:Y:S01]  /*2c50*/  @P1 PRMT R133, R34, 0x7610, R133 ;  /* 0x0000761022851816 */ /* 0x000fe20000000085 */
[----:B------:R-:W-:Y:S01]  /*2c60*/  FMUL.FTZ R40, R144, R139 ;  /* 0x0000008b90287220 */ /* 0x000fe20000410000 */
[----:B------:R-:W-:Y:S01]  /*2c70*/  F2F.BF16.F32 R33, R33 ;  /* 0x0000002100217304 */ /* 0x000fe20000202000 */
[----:B0-----:R-:W-:Y:S01]  /*2c80*/  @P0 PRMT R141, RZ, 0x5410, R143 ;  /* 0x00005410ff8d0816 */ /* 0x001fe2000000008f */
[----:B------:R-:W-:Y:S01]  /*2c90*/  FMUL.FTZ R152, R138, R181 ;  /* 0x000000b58a987220 */ /* 0x000fe20000410000 */
[----:B------:R-:W-:Y:S01]  /*2ca0*/  @P1 PRMT R135, R44, 0x7610, R135 ;  /* 0x000076102c871816 */ /* 0x000fe20000000087 */
[----:B------:R-:W-:-:S02]  /*2cb0*/  FMUL.FTZ R158, R138, R177 ;  /* 0x000000b18a9e7220 */ /* 0x000fc40000410000 */
[----:B------:R-:W-:Y:S02]  /*2cc0*/  @P0 FADD.FTZ R140, R140, R43 ;  /* 0x0000002b8c8c0221 */ /* 0x000fe40000010000 */
[----:B------:R-:W-:Y:S01]  /*2cd0*/  FADD.FTZ R195, R188, -R195 ;  /* 0x800000c3bcc37221 */ /* 0x000fe20000010000 */
[----:B------:R-:W0:Y:S01]  /*2ce0*/  F2F.BF16.F32 R35, R35 ;  /* 0x0000002300237304 */ /* 0x000e220000202000 */
[----:B------:R-:W-:Y:S02]  /*2cf0*/  FADD.FTZ R191, R191, -R198 ;  /* 0x800000c6bfbf7221 */ /* 0x000fe40000010000 */
[-C--:B------:R-:W-:Y:S01]  /*2d00*/  FMUL.FTZ R37, R32, R139.reuse ;  /* 0x0000008b20257220 */ /* 0x080fe20000410000 */
[----:B------:R-:W-:Y:S01]  /*2d10*/  @P1 F2FP.BF16.PACK_AB R32, RZ, R32 ;  /* 0x00000020ff20123e */ /* 0x000fe200000010ff */
[-C--:B------:R-:W-:Y:S01]  /*2d20*/  FMUL.FTZ R39, R36, R139.reuse ;  /* 0x0000008b24277220 */ /* 0x080fe20000410000 */
[----:B------:R-:W-:Y:S01]  /*2d30*/  @P1 F2FP.BF16.PACK_AB R36, RZ, R36 ;  /* 0x00000024ff24123e */ /* 0x000fe200000010ff */
[----:B------:R-:W-:Y:S01]  /*2d40*/  @P0 FADD.FTZ R152, R152, R61 ;  /* 0x0000003d98980221 */ /* 0x000fe20000010000 */
[----:B------:R-:W-:Y:S01]  /*2d50*/  @P0 PRMT R61, RZ, 0x5410, R147 ;  /* 0x00005410ff3d0816 */ /* 0x000fe20000000093 */
[----:B------:R-:W-:Y:S01]  /*2d60*/  @P0 FADD.FTZ R158, R158, R141 ;  /* 0x0000008d9e9e0221 */ /* 0x000fe20000010000 */
[----:B------:R-:W-:Y:S01]  /*2d70*/  @P0 PRMT R141, RZ, 0x5410, R145 ;  /* 0x00005410ff8d0816 */ /* 0x000fe20000000091 */
[-C--:B------:R-:W-:Y:S01]  /*2d80*/  FMUL.FTZ R43, R140, R139.reuse ;  /* 0x0000008b8c2b7220 */ /* 0x080fe20000410000 */
[----:B------:R-:W1:Y:S01]  /*2d90*/  F2F.BF16.F32 R38, R38 ;  /* 0x0000002600267304 */ /* 0x000e620000202000 */
[----:B------:R-:W-:Y:S01]  /*2da0*/  FMUL.FTZ R42, R146, R139 ;  /* 0x0000008b922a7220 */ /* 0x000fe20000410000 */
[----:B------:R-:W-:Y:S01]  /*2db0*/  @P1 PRMT R132, R32, 0x7610, R132 ;  /* 0x0000761020841816 */ /* 0x000fe20000000084 */
[----:B------:R-:W-:Y:S01]  /*2dc0*/  FMUL.FTZ R154, R138, R195 ;  /* 0x000000c38a9a7220 */ /* 0x000fe20000410000 */
[----:B------:R-:W-:Y:S01]  /*2dd0*/  @P1 PRMT R134, R36, 0x7610, R134 ;  /* 0x0000761024861816 */ /* 0x000fe20000000086 */
[----:B------:R-:W-:Y:S01]  /*2de0*/  @P0 FADD.FTZ R46, R46, R41 ;  /* 0x000000292e2e0221 */ /* 0x000fe20000010000 */
[----:B0-----:R-:W-:Y:S01]  /*2df0*/  SHF.L.U32 R36, R35, 0x10, RZ ;  /* 0x0000001023247819 */ /* 0x001fe200000006ff */
[----:B------:R-:W-:Y:S01]  /*2e00*/  @P0 FADD.FTZ R148, R148, R47 ;  /* 0x0000002f94940221 */ /* 0x000fe20000010000 */
[----:B------:R-:W-:Y:S01]  /*2e10*/  F2F.BF16.F32 R40, R40 ;  /* 0x0000002800287304 */ /* 0x000fe20000202000 */
[----:B------:R-:W-:-:S02]  /*2e20*/  FMUL.FTZ R138, R138, R191 ;  /* 0x000000bf8a8a7220 */ /* 0x000fc40000410000 */
[----:B------:R-:W-:Y:S02]  /*2e30*/  @P0 FADD.FTZ R142, R142, R45 ;  /* 0x0000002d8e8e0221 */ /* 0x000fe40000010000 */
[-C--:B------:R-:W-:Y:S02]  /*2e40*/  FMUL.FTZ R41, R46, R139.reuse ;  /* 0x0000008b2e297220 */ /* 0x080fe40000410000 */
[-C--:B------:R-:W-:Y:S01]  /*2e50*/  FMUL.FTZ R47, R148, R139.reuse ;  /* 0x0000008b942f7220 */ /* 0x080fe20000410000 */
[----:B------:R-:W0:Y:S01]  /*2e60*/  F2F.BF16.F32 R37, R37 ;  /* 0x0000002500257304 */ /* 0x000e220000202000 */
[----:B------:R-:W-:Y:S02]  /*2e70*/  @P0 FADD.FTZ R154, R154, R61 ;  /* 0x0000003d9a9a0221 */ /* 0x000fe40000010000 */
[----:B------:R-:W-:Y:S02]  /*2e80*/  @P0 FADD.FTZ R138, R138, R141 ;  /* 0x0000008d8a8a0221 */ /* 0x000fe40000010000 */
[----:B------:R-:W-:-:S02]  /*2e90*/  FMUL.FTZ R45, R142, R139 ;  /* 0x0000008b8e2d7220 */ /* 0x000fc40000410000 */
[-C--:B------:R-:W-:Y:S01]  /*2ea0*/  FMUL.FTZ R61, R166, R139.reuse ;  /* 0x0000008ba63d7220 */ /* 0x080fe20000410000 */
[----:B------:R-:W2:Y:S01]  /*2eb0*/  F2F.BF16.F32 R39, R39 ;  /* 0x0000002700277304 */ /* 0x000ea20000202000 */
[----:B------:R-:W-:Y:S02]  /*2ec0*/  FMUL.FTZ R141, R168, R139 ;  /* 0x0000008ba88d7220 */ /* 0x000fe40000410000 */
[----:B------:R-:W-:-:S04]  /*2ed0*/  IMAD.WIDE.U32 R32, R33, 0x10000, RZ ;  /* 0x0001000021207825 */ /* 0x000fc800078e00ff */
[----:B-1----:R-:W-:Y:S01]  /*2ee0*/  IMAD.WIDE.U32 R34, R38, 0x10000, RZ ;  /* 0x0001000026227825 */ /* 0x002fe200078e00ff */
[----:B------:R-:W1:Y:S01]  /*2ef0*/  F2F.BF16.F32 R43, R43 ;  /* 0x0000002b002b7304 */ /* 0x000e620000202000 */
[----:B0-----:R-:W-:Y:S02]  /*2f00*/  LOP3.LUT R32, R32, R37, RZ, 0xfc, !PT ;  /* 0x0000002520207212 */ /* 0x001fe400078efcff */
[----:B------:R-:W-:-:S05]  /*2f10*/  IMAD.U32 R40, R40, 0x10000, RZ ;  /* 0x0001000028287824 */ /* 0x000fca00078e00ff */
[----:B------:R-:W0:Y:S01]  /*2f20*/  F2F.BF16.F32 R42, R42 ;  /* 0x0000002a002a7304 */ /* 0x000e220000202000 */
[----:B--2---:R-:W-:Y:S01]  /*2f30*/  LOP3.LUT R33, R33, R36, R39, 0xfe, !PT ;  /* 0x0000002421217212 */ /* 0x004fe200078efe27 */
[----:B------:R-:W-:-:S05]  /*2f40*/  IMAD.WIDE.U32 R38, R153, 0x10000, RZ ;  /* 0x0001000099267825 */ /* 0x000fca00078e00ff */
[----:B------:R-:W-:Y:S01]  /*2f50*/  LOP3.LUT R38, R38, R151, RZ, 0xfc, !PT ;  /* 0x0000009726267212 */ /* 0x000fe200078efcff */
[----:B------:R2:W3:Y:S01]  /*2f60*/  F2F.BF16.F32 R143, R61 ;  /* 0x0000003d008f7304 */ /* 0x0004e20000202000 */
[----:B-1----:R-:W-:Y:S02]  /*2f70*/  LOP3.LUT R35, R35, R40, R43, 0xfe, !PT ;  /* 0x0000002823237212 */ /* 0x002fe400078efe2b */
[----:B------:R-:W-:Y:S02]  /*2f80*/  SHF.L.U32 R40, R149, 0x10, RZ ;  /* 0x0000001095287819 */ /* 0x000fe400000006ff */
[----:B------:R-:W-:-:S03]  /*2f90*/  SHF.L.U32 R43, R157, 0x10, RZ ;  /* 0x000000109d2b7819 */ /* 0x000fc600000006ff */
[----:B------:R-:W1:Y:S01]  /*2fa0*/  F2F.BF16.F32 R41, R41 ;  /* 0x0000002900297304 */ /* 0x000e620000202000 */
[----:B--2---:R-:W-:Y:S01]  /*2fb0*/  FMUL.FTZ R61, R170, R139 ;  /* 0x0000008baa3d7220 */ /* 0x004fe20000410000 */
[----:B------:R-:W-:Y:S01]  /*2fc0*/  LOP3.LUT R39, R39, R43, R155, 0xfe, !PT ;  /* 0x0000002b27277212 */ /* 0x000fe200078efe9b */
[----:B0-----:R-:W-:-:S05]  /*2fd0*/  IMAD.WIDE.U32 R36, R42, 0x10000, RZ ;  /* 0x000100002a247825 */ /* 0x001fca00078e00ff */
[----:B------:R-:W0:Y:S01]  /*2fe0*/  F2F.BF16.F32 R47, R47 ;  /* 0x0000002f002f7304 */ /* 0x000e220000202000 */
[----:B---3--:R-:W-:-:S05]  /*2ff0*/  IMAD.WIDE.U32 R42, R143, 0x10000, RZ ;  /* 0x000100008f2a7825 */ /* 0x008fca00078e00ff */
[----:B------:R-:W-:Y:S02]  /*3000*/  LOP3.LUT R42, R42, R167, RZ, 0xfc, !PT ;  /* 0x000000a72a2a7212 */ /* 0x000fe400078efcff */
[----:B------:R-:W2:Y:S01]  /*3010*/  F2F.BF16.F32 R45, R45 ;  /* 0x0000002d002d7304 */ /* 0x000ea20000202000 */
[----:B-1----:R-:W-:-:S07]  /*3020*/  LOP3.LUT R34, R34, R41, RZ, 0xfc, !PT ;  /* 0x0000002922227212 */ /* 0x002fce00078efcff */
[----:B------:R-:W1:Y:S01]  /*3030*/  F2F.BF16.F32 R141, R141 ;  /* 0x0000008d008d7304 */ /* 0x000e620000202000 */
[----:B0-----:R-:W-:Y:S01]  /*3040*/  LOP3.LUT R37, R37, R40, R47, 0xfe, !PT ;  /* 0x0000002825257212 */ /* 0x001fe200078efe2f */
[----:B------:R-:W-:-:S05]  /*3050*/  IMAD.WIDE.U32 R40, R161, 0x10000, RZ ;  /* 0x00010000a1287825 */ /* 0x000fca00078e00ff */
[----:B------:R-:W-:Y:S01]  /*3060*/  LOP3.LUT R40, R40, R159, RZ, 0xfc, !PT ;  /* 0x0000009f28287212 */ /* 0x000fe200078efcff */
[----:B------:R-:W0:Y:S01]  /*3070*/  F2F.BF16.F32 R61, R61 ;  /* 0x0000003d003d7304 */ /* 0x000e220000202000 */
[----:B--2---:R-:W-:Y:S02]  /*3080*/  LOP3.LUT R36, R36, R45, RZ, 0xfc, !PT ;  /* 0x0000002d24247212 */ /* 0x004fe400078efcff */
[----:B------:R-:W-:-:S04]  /*3090*/  SHF.L.U32 R45, R165, 0x10, RZ ;  /* 0x00000010a52d7819 */ /* 0x000fc800000006ff */
[----:B------:R-:W-:Y:S01]  /*30a0*/  LOP3.LUT R41, R41, R45, R163, 0xfe, !PT ;  /* 0x0000002d29297212 */ /* 0x000fe200078efea3 */
[----:B-1----:R-:W-:Y:S01]  /*30b0*/  IMAD.U32 R47, R141, 0x10000, RZ ;  /* 0x000100008d2f7824 */ /* 0x002fe200078e00ff */
[----:B------:R-:W-:-:S04]  /*30c0*/  @P1 F2FP.BF16.PACK_AB R141, RZ, R46 ;  /* 0x0000002eff8d123e */ /* 0x000fc800000010ff */
[----:B0-----:R-:W-:Y:S01]  /*30d0*/  LOP3.LUT R43, R43, R47, R61, 0xfe, !PT ;  /* 0x0000002f2b2b7212 */ /* 0x001fe200078efe3d */
[----:B------:R-:W-:Y:S05]  /*30e0*/  @!P1 BRA `(.L_x_3106) ;  /* 0x0000008000009947 */ /* 0x000fea0003800000 */
[----:B------:R-:W-:Y:S02]  /*30f0*/  LOP3.LUT R46, R133, 0xffff, RZ, 0xc0, !PT ;  /* 0x0000ffff852e7812 */ /* 0x000fe400078ec0ff */
[----:B------:R-:W-:Y:S02]  /*3100*/  IADD3 R44, P0, R137, c[0x0][0x258], RZ ;  /* 0x00009600892c7a10 */ /* 0x000fe40007f1e0ff */
[----:B------:R-:W-:Y:S01]  /*3110*/  PRMT R61, R134, 0x5410, R135 ;  /* 0x00005410863d7816 */ /* 0x000fe20000000087 */
[----:B------:R-:W-:Y:S01]  /*3120*/  IMAD.WIDE.U32 R46, R46, 0x10000, RZ ;  /* 0x000100002e2e7825 */ /* 0x000fe200078e00ff */
[----:B------:R-:W-:-:S04]  /*3130*/  IADD3.X R45, R175, c[0x0][0x25c], RZ, P0, !PT ;  /* 0x00009700af2d7a10 */ /* 0x000fc800007fe4ff */
[----:B------:R-:W-:Y:S02]  /*3140*/  LOP3.LUT R47, R61, R47, RZ, 0xfc, !PT ;  /* 0x0000002f3d2f7212 */ /* 0x000fe400078efcff */
[----:B------:R-:W-:-:S05]  /*3150*/  LOP3.LUT R46, R46, 0xffff, R132, 0xf8, !PT ;  /* 0x0000ffff2e2e7812 */ /* 0x000fca00078ef884 */
[----:B------:R0:W-:Y:S02]  /*3160*/  STG.E.64 [R44.64], R46 ;  /* 0x0000002e2c007986 */ /* 0x0001e4000c101b04 */
.L_x_3106:
[----:B0-----:R-:W-:Y:S02]  /*3170*/  IADD3 R44, P0, R137, c[0x0][0x248], RZ ;  /* 0x00009200892c7a10 */ /* 0x001fe40007f1e0ff */
[----:B------:R-:W-:Y:S02]  /*3180*/  @P1 F2FP.BF16.PACK_AB R60, RZ, R60 ;  /* 0x0000003cff3c123e */ /* 0x000fe400000010ff */
[----:B------:R-:W-:Y:S02]  /*3190*/  IADD3.X R45, R175, c[0x0][0x24c], RZ, P0, !PT ;  /* 0x00009300af2d7a10 */ /* 0x000fe400007fe4ff */
[----:B------:R-:W-:Y:S02]  /*31a0*/  @P1 F2FP.BF16.PACK_AB R140, RZ, R140 ;  /* 0x0000008cff8c123e */ /* 0x000fe400000010ff */
[----:B------:R-:W-:Y:S01]  /*31b0*/  @P1 F2FP.BF16.PACK_AB R144, RZ, R144 ;  /* 0x00000090ff90123e */ /* 0x000fe200000010ff */
[----:B------:R0:W-:Y:S01]  /*31c0*/  STG.E.64 [R44.64], R32 ;  /* 0x000000202c007986 */ /* 0x0001e2000c101b04 */
[----:B------:R-:W-:-:S02]  /*31d0*/  IADD3 R46, P2, R136, c[0x0][0x248], RZ ;  /* 0x00009200882e7a10 */ /* 0x000fc40007f5e0ff */
[----:B------:R-:W-:Y:S02]  /*31e0*/  @P1 PRMT R132, R141, 0x7610, R132 ;  /* 0x000076108d841816 */ /* 0x000fe40000000084 */
[----:B------:R-:W-:Y:S02]  /*31f0*/  @P1 PRMT R133, R60, 0x7610, R133 ;  /* 0x000076103c851816 */ /* 0x000fe40000000085 */
[----:B------:R-:W-:Y:S02]  /*3200*/  @P1 PRMT R134, R140, 0x7610, R134 ;  /* 0x000076108c861816 */ /* 0x000fe40000000086 */
[----:B------:R-:W-:Y:S02]  /*3210*/  @P1 PRMT R135, R144, 0x7610, R135 ;  /* 0x0000761090871816 */ /* 0x000fe40000000087 */
[----:B------:R-:W-:Y:S01]  /*3220*/  IADD3.X R47, R71, c[0x0][0x24c], RZ, P2, !PT ;  /* 0x00009300472f7a10 */ /* 0x000fe200017fe4ff */
[----:B------:R-:W-:Y:S05]  /*3230*/  @!P1 BRA `(.L_x_3107) ;  /* 0x0000008000009947 */ /* 0x000fea0003800000 */
[----:B0-----:R-:W-:Y:S02]  /*3240*/  LOP3.LUT R32, R133, 0xffff, RZ, 0xc0, !PT ;  /* 0x0000ffff85207812 */ /* 0x001fe400078ec0ff */
[----:B------:R-:W-:-:S02]  /*3250*/  IADD3 R136, P0, R136, c[0x0][0x258], RZ ;  /* 0x0000960088887a10 */ /* 0x000fc40007f1e0ff */
[----:B------:R-:W-:Y:S01]  /*3260*/  PRMT R45, R134, 0x5410, R135 ;  /* 0x00005410862d7816 */ /* 0x000fe20000000087 */
[----:B------:R-:W-:Y:S01]  /*3270*/  IMAD.WIDE.U32 R32, R32, 0x10000, RZ ;  /* 0x0001000020207825 */ /* 0x000fe200078e00ff */
[----:B------:R-:W-:-:S04]  /*3280*/  IADD3.X R137, R71, c[0x0][0x25c], RZ, P0, !PT ;  /* 0x0000970047897a10 */ /* 0x000fc800007fe4ff */
[----:B------:R-:W-:Y:S02]  /*3290*/  LOP3.LUT R33, R45, R33, RZ, 0xfc, !PT ;  /* 0x000000212d217212 */ /* 0x000fe400078efcff */
[----:B------:R-:W-:-:S05]  /*32a0*/  LOP3.LUT R32, R32, 0xffff, R132, 0xf8, !PT ;  /* 0x0000ffff20207812 */ /* 0x000fca00078ef884 */
[----:B------:R0:W-:Y:S02]  /*32b0*/  STG.E.64 [R136.64], R32 ;  /* 0x0000002088007986 */ /* 0x0001e4000c101b04 */
.L_x_3107:
[----:B------:R1:W-:Y:S01]  /*32c0*/  STG.E.64 [R46.64], R34 ;  /* 0x000000222e007986 */ /* 0x0003e2000c101b04 */
[----:B------:R-:W-:Y:S02]  /*32d0*/  @P1 F2FP.BF16.PACK_AB R142, RZ, R142 ;  /* 0x0000008eff8e123e */ /* 0x000fe400000010ff */
[----:B------:R-:W-:Y:S02]  /*32e0*/  @P1 F2FP.BF16.PACK_AB R146, RZ, R146 ;  /* 0x00000092ff92123e */ /* 0x000fe400000010ff */
[----:B------:R-:W-:Y:S02]  /*32f0*/  @P1 F2FP.BF16.PACK_AB R148, RZ, R148 ;  /* 0x00000094ff94123e */ /* 0x000fe400000010ff */
[----:B0-----:R-:W-:Y:S02]  /*3300*/  IADD3 R32, P0, R70, c[0x0][0x248], RZ ;  /* 0x0000920046207a10 */ /* 0x001fe40007f1e0ff */
[----:B------:R-:W-:Y:S02]  /*3310*/  @P1 F2FP.BF16.PACK_AB R150, RZ, R150 ;  /* 0x00000096ff96123e */ /* 0x000fe400000010ff */
[----:B------:R-:W-:-:S02]  /*3320*/  @P1 PRMT R132, R142, 0x7610, R132 ;  /* 0x000076108e841816 */ /* 0x000fc40000000084 */
[----:B------:R-:W-:Y:S02]  /*3330*/  @P1 PRMT R133, R146, 0x7610, R133 ;  /* 0x0000761092851816 */ /* 0x000fe40000000085 */
[----:B------:R-:W-:Y:S02]  /*3340*/  @P1 PRMT R134, R148, 0x7610, R134 ;  /* 0x0000761094861816 */ /* 0x000fe40000000086 */
[----:B------:R-:W-:Y:S02]  /*3350*/  IADD3.X R33, R69, c[0x0][0x24c], RZ, P0, !PT ;  /* 0x0000930045217a10 */ /* 0x000fe400007fe4ff */
[----:B------:R-:W-:Y:S01]  /*3360*/  @P1 PRMT R135, R150, 0x7610, R135 ;  /* 0x0000761096871816 */ /* 0x000fe20000000087 */
[----:B------:R-:W-:Y:S05]  /*3370*/  @!P1 BRA `(.L_x_3108) ;  /* 0x0000008000009947 */ /* 0x000fea0003800000 */
[----:B-1----:R-:W-:Y:S02]  /*3380*/  LOP3.LUT R34, R133, 0xffff, RZ, 0xc0, !PT ;  /* 0x0000ffff85227812 */ /* 0x002fe400078ec0ff */
[----:B------:R-:W-:Y:S02]  /*3390*/  IADD3 R70, P0, R70, c[0x0][0x258], RZ ;  /* 0x0000960046467a10 */ /* 0x000fe40007f1e0ff */
[----:B------:R-:W-:Y:S01]  /*33a0*/  PRMT R45, R134, 0x5410, R135 ;  /* 0x00005410862d7816 */ /* 0x000fe20000000087 */
[----:B------:R-:W-:Y:S01]  /*33b0*/  IMAD.WIDE.U32 R34, R34, 0x10000, RZ ;  /* 0x0001000022227825 */ /* 0x000fe200078e00ff */
[----:B------:R-:W-:-:S04]  /*33c0*/  IADD3.X R71, R69, c[0x0][0x25c], RZ, P0, !PT ;  /* 0x0000970045477a10 */ /* 0x000fc800007fe4ff */
[----:B------:R-:W-:Y:S02]  /*33d0*/  LOP3.LUT R35, R45, R35, RZ, 0xfc, !PT ;  /* 0x000000232d237212 */ /* 0x000fe400078efcff */
[----:B------:R-:W-:-:S05]  /*33e0*/  LOP3.LUT R34, R34, 0xffff, R132, 0xf8, !PT ;  /* 0x0000ffff22227812 */ /* 0x000fca00078ef884 */
[----:B------:R0:W-:Y:S02]  /*33f0*/  STG.E.64 [R70.64], R34 ;  /* 0x0000002246007986 */ /* 0x0001e4000c101b04 */
.L_x_3108:
[----:B-1----:R1:W-:Y:S01]  /*3400*/  STG.E.64 [R32.64], R36 ;  /* 0x0000002420007986 */ /* 0x0023e2000c101b04 */
        /* <DEDUP_REMOVED lines=19> */
.L_x_3109:
[----:B-1----:R1:W-:Y:S01]  /*3540*/  STG.E.64 [R34.64], R38 ;  /* 0x0000002622007986 */ /* 0x0023e2000c101b04 */
[-C--:B------:R-:W-:Y:S01]  /*3550*/  FMUL.FTZ R36, R152, R139.reuse ;  /* 0x0000008b98247220 */ /* 0x080fe20000410000 */
[----:B------:R-:W-:Y:S01]  /*3560*/  @P1 F2FP.BF16.PACK_AB R162, RZ, R162 ;  /* 0x000000a2ffa2123e */ /* 0x000fe200000010ff */
[----:B------:R-:W-:Y:S01]  /*3570*/  FMUL.FTZ R37, R154, R139 ;  /* 0x0000008b9a257220 */ /* 0x000fe20000410000 */
[----:B------:R-:W-:Y:S01]  /*3580*/  @P1 F2FP.BF16.PACK_AB R174, RZ, R174 ;  /* 0x000000aeffae123e */ /* 0x000fe200000010ff */
[----:B------:R1:W2:Y:S01]  /*3590*/  F2F.BF16.F32 R45, R36 ;  /* 0x00000024002d7304 */ /* 0x0002a20000202000 */
[----:B------:R-:W-:Y:S02]  /*35a0*/  @P1 F2FP.BF16.PACK_AB R178, RZ, R178 ;  /* 0x000000b2ffb2123e */ /* 0x000fe400000010ff */
[----:B0-----:R-:W-:Y:S02]  /*35b0*/  IADD3 R32, P0, R66, c[0x0][0x248], RZ ;  /* 0x0000920042207a10 */ /* 0x001fe40007f1e0ff */
[----:B------:R-:W-:-:S02]  /*35c0*/  @P1 F2FP.BF16.PACK_AB R176, RZ, R176 ;  /* 0x000000b0ffb0123e */ /* 0x000fc400000010ff */
[----:B------:R-:W-:Y:S02]  /*35d0*/  @P1 PRMT R132, R162, 0x7610, R132 ;  /* 0x00007610a2841816 */ /* 0x000fe40000000084 */
[----:B------:R-:W-:Y:S02]  /*35e0*/  @P1 PRMT R133, R174, 0x7610, R133 ;  /* 0x00007610ae851816 */ /* 0x000fe40000000085 */
[----:B------:R-:W-:Y:S02]  /*35f0*/  @P1 PRMT R134, R178, 0x7610, R134 ;  /* 0x00007610b2861816 */ /* 0x000fe40000000086 */
[----:B------:R-:W-:Y:S02]  /*3600*/  IADD3.X R33, R65, c[0x0][0x24c], RZ, P0, !PT ;  /* 0x0000930041217a10 */ /* 0x000fe400007fe4ff */
[----:B------:R-:W-:Y:S01]  /*3610*/  @P1 PRMT R135, R176, 0x7610, R135 ;  /* 0x00007610b0871816 */ /* 0x000fe20000000087 */
[----:B------:R-:W-:Y:S05]  /*3620*/  @!P1 BRA `(.L_x_3110) ;  /* 0x0000008000009947 */ /* 0x000fea0003800000 */
[----:B-12---:R-:W-:Y:S02]  /*3630*/  LOP3.LUT R34, R133, 0xffff, RZ, 0xc0, !PT ;  /* 0x0000ffff85227812 */ /* 0x006fe400078ec0ff */
[----:B------:R-:W-:-:S02]  /*3640*/  IADD3 R66, P0, R66, c[0x0][0x258], RZ ;  /* 0x0000960042427a10 */ /* 0x000fc40007f1e0ff */
[----:B------:R-:W-:Y:S01]  /*3650*/  PRMT R39, R134, 0x5410, R135 ;  /* 0x0000541086277816 */ /* 0x000fe20000000087 */
[----:B------:R-:W-:Y:S01]  /*3660*/  IMAD.WIDE.U32 R34, R34, 0x10000, RZ ;  /* 0x0001000022227825 */ /* 0x000fe200078e00ff */
[----:B------:R-:W-:-:S04]  /*3670*/  IADD3.X R67, R65, c[0x0][0x25c], RZ, P0, !PT ;  /* 0x0000970041437a10 */ /* 0x000fc800007fe4ff */
[----:B------:R-:W-:Y:S02]  /*3680*/  LOP3.LUT R35, R39, R35, RZ, 0xfc, !PT ;  /* 0x0000002327237212 */ /* 0x000fe400078efcff */
[----:B------:R-:W-:-:S05]  /*3690*/  LOP3.LUT R34, R34, 0xffff, R132, 0xf8, !PT ;  /* 0x0000ffff22227812 */ /* 0x000fca00078ef884 */
[----:B------:R0:W-:Y:S02]  /*36a0*/  STG.E.64 [R66.64], R34 ;  /* 0x0000002242007986 */ /* 0x0001e4000c101b04 */
.L_x_3110:
[----:B-12---:R1:W-:Y:S01]  /*36b0*/  STG.E.64 [R32.64], R40 ;  /* 0x0000002820007986 */ /* 0x0063e2000c101b04 */
[----:B------:R-:W2:Y:S01]  /*36c0*/  F2F.BF16.F32 R37, R37 ;  /* 0x0000002500257304 */ /* 0x000ea20000202000 */
[----:B------:R-:W-:Y:S02]  /*36d0*/  @P1 F2FP.BF16.PACK_AB R160, RZ, R160 ;  /* 0x000000a0ffa0123e */ /* 0x000fe400000010ff */
[----:B------:R-:W-:Y:S02]  /*36e0*/  @P1 F2FP.BF16.PACK_AB R166, RZ, R166 ;  /* 0x000000a6ffa6123e */ /* 0x000fe400000010ff */
        /* <DEDUP_REMOVED lines=17> */
.L_x_3111:
[----:B-12---:R1:W-:Y:S01]  /*3800*/  STG.E.64 [R34.64], R42 ;  /* 0x0000002a22007986 */ /* 0x0063e2000c101b04 */
        /* <DEDUP_REMOVED lines=9> */
[----:B------:R-:W2:Y:S01]  /*38a0*/  F2F.BF16.F32 R139, R139 ;  /* 0x0000008b008b7304 */ /* 0x000ea20000202000 */
[----:B------:R-:W-:Y:S02]  /*38b0*/  @P1 PRMT R134, R158, 0x7610, R134 ;  /* 0x000076109e861816 */ /* 0x000fe40000000086 */
        /* <DEDUP_REMOVED lines=10> */
.L_x_3112:
[----:B-1----:R-:W-:Y:S01]  /*3960*/  IMAD.WIDE.U32 R32, R37, 0x10000, RZ ;  /* 0x0001000025207825 */ /* 0x002fe200078e00ff */
[----:B--2---:R-:W-:Y:S02]  /*3970*/  SHF.L.U32 R35, R139, 0x10, RZ ;  /* 0x000000108b237819 */ /* 0x004fe400000006ff */
[----:B------:R-:W-:Y:S02]  /*3980*/  IADD3 R62, P0, R62, c[0x0][0x248], RZ ;  /* 0x000092003e3e7a10 */ /* 0x000fe40007f1e0ff */
[----:B0-----:R-:W-:Y:S02]  /*3990*/  LOP3.LUT R33, R33, R35, R36, 0xfe, !PT ;  /* 0x0000002321217212 */ /* 0x001fe400078efe24 */
[----:B------:R-:W-:Y:S02]  /*39a0*/  LOP3.LUT R32, R32, R45, RZ, 0xfc, !PT ;  /* 0x0000002d20207212 */ /* 0x000fe400078efcff */
[----:B------:R-:W-:Y:S02]  /*39b0*/  IADD3.X R63, R0, c[0x0][0x24c], RZ, P0, !PT ;  /* 0x00009300003f7a10 */ /* 0x000fe400007fe4ff */
[----:B------:R-:W-:-:S02]  /*39c0*/  IADD3 R130, R130, c[0x0][0x160], RZ ;  /* 0x0000580082827a10 */ /* 0x000fc40007ffe0ff */
[----:B------:R-:W-:Y:S01]  /*39d0*/  LOP3.LUT P1, RZ, R72, 0xff, RZ, 0xc0, !PT ;  /* 0x000000ff48ff7812 */ /* 0x000fe2000782c0ff */
[----:B------:R0:W-:Y:S01]  /*39e0*/  STG.E.64 [R62.64], R32 ;  /* 0x000000203e007986 */ /* 0x0001e2000c101b04 */
[----:B------:R-:W-:Y:S02]  /*39f0*/  ISETP.GE.AND P0, PT, R130, c[0x0][0x164], PT ;  /* 0x0000590082007a0c */ /* 0x000fe40003f06270 */
[----:B------:R-:W-:-:S11]  /*3a00*/  SEL R72, RZ, 0x1, P1 ;  /* 0x00000001ff487807 */ /* 0x000fd60000800000 */
[----:B0-----:R-:W-:Y:S01]  /*3a10*/  @P0 CALL.REL.NOINC `(.L_x_3113) ;  /* 0x0000001000000944 */ /* 0x001fe20003c00000 */
[----:B------:R-:W-:Y:S05]  /*3a20*/  BRA `(.L_x_3114) ;  /* 0xffffcac000007947 */ /* 0x000fea000383ffff */
.L_x_3113:
[----:B------:R-:W-:Y:S01]  /*3a30*/  MOV R72, R74 ;  /* 0x0000004a00487202 */ /* 0x000fe20000000f00 */
[----:B------:R-:W-:Y:S01]  /*3a40*/  IMAD.MOV.U32 R5, RZ, RZ, R101 ;  /* 0x000000ffff057224 */ /* 0x000fe200078e0065 */
[----:B------:R-:W-:Y:S01]  /*3a50*/  MOV R74, R76 ;  /* 0x0000004c004a7202 */ /* 0x000fe20000000f00 */
[----:B------:R-:W-:Y:S01]  /*3a60*/  IMAD.MOV.U32 R76, RZ, RZ, R78 ;  /* 0x000000ffff4c7224 */ /* 0x000fe200078e004e */
[----:B------:R-:W-:Y:S02]  /*3a70*/  MOV R6, R104 ;  /* 0x0000006800067202 */ /* 0x000fe40000000f00 */
[----:B------:R-:W-:Y:S02]  /*3a80*/  MOV R104, R106 ;  /* 0x0000006a00687202 */ /* 0x000fe40000000f00 */
[----:B------:R-:W-:Y:S01]  /*3a90*/  MOV R78, R80 ;  /* 0x00000050004e7202 */ /* 0x000fe20000000f00 */
[----:B------:R-:W-:Y:S01]  /*3aa0*/  IMAD.MOV.U32 R80, RZ, RZ, R82 ;  /* 0x000000ffff507224 */ /* 0x000fe200078e0052 */
[----:B------:R-:W-:-:S02]  /*3ab0*/  MOV R106, R108 ;  /* 0x0000006c006a7202 */ /* 0x000fc40000000f00 */
[----:B------:R-:W-:Y:S02]  /*3ac0*/  MOV R108, R110 ;  /* 0x0000006e006c7202 */ /* 0x000fe40000000f00 */
        /* <DEDUP_REMOVED lines=20> */
.L_x_3103:
[----:B------:R-:W0:Y:S01]  /*3c10*/  S2UR UR6, SR_CTAID.X ;  /* 0x00000000000679c3 */ /* 0x000e220000002500 */
[----:B------:R-:W-:Y:S01]  /*3c20*/  IMAD.MOV.U32 R9, RZ, RZ, 0x10 ;  /* 0x00000010ff097424 */ /* 0x000fe200078e00ff */
[----:B0-----:R-:W-:-:S02]  /*3c30*/  LEA.HI R0, R131, UR6, RZ, 0x18 ;  /* 0x0000000683007c11 */ /* 0x001fc4000f8fc0ff */
        /* <DEDUP_REMOVED lines=20> */
.L_x_3104:
[----:B------:R-:W-:Y:S01]  /*3d80*/  HFMA2.MMA R36, -RZ, RZ, 0, 9.5367431640625e-07 ;  /* 0x00000010ff247435 */ /* 0x000fe200000001ff */
[----:B------:R-:W-:Y:S01]  /*3d90*/  MOV R35, R37 ;  /* 0x0000002500237202 */ /* 0x000fe20000000f00 */
[----:B------:R-:W-:Y:S01]  /*3da0*/  IMAD.MOV.U32 R41, RZ, RZ, -0x1 ;  /* 0xffffffffff297424 */ /* 0x000fe200078e00ff */
[----:B------:R-:W-:-:S02]  /*3db0*/  MOV R38, 0x1f ;  /* 0x0000001f00267802 */ /* 0x000fc40000000f00 */
[----:B------:R-:W-:Y:S02]  /*3dc0*/  MOV R32, 0x3de0 ;  /* 0x00003de000207802 */ /* 0x000fe40000000f00 */
[----:B-----5:R-:W-:Y:S05]  /*3dd0*/  CALL.REL.NOINC `($__internal_41_$__cuda_sm70_shflsync_down_p) ;  /* 0x0000046000007944 */ /* 0x020fea0003c00000 */
[----:B-1----:R-:W-:Y:S01]  /*3de0*/  MOV R34, R35 ;  /* 0x0000002300227202 */ /* 0x002fe20000000f00 */
[----:B0-----:R-:W-:Y:S05]  /*3df0*/  BRA `(.L_x_3115) ;  /* 0xffffe00000007947 */ /* 0x001fea000383ffff */
.L_x_3105:
[----:B------:R-:W-:Y:S01]  /*3e00*/  HFMA2.MMA R36, -RZ, RZ, 0, 9.5367431640625e-07 ;  /* 0x00000010ff247435 */ /* 0x000fe200000001ff */
[----:B------:R-:W-:Y:S01]  /*3e10*/  MOV R35, R39 ;  /* 0x0000002700237202 */ /* 0x000fe20000000f00 */
[----:B------:R-:W-:Y:S01]  /*3e20*/  IMAD.MOV.U32 R38, RZ, RZ, 0x1f ;  /* 0x0000001fff267424 */ /* 0x000fe200078e00ff */
[----:B------:R-:W-:Y:S02]  /*3e30*/  MOV R41, 0xffffffff ;  /* 0xffffffff00297802 */ /* 0x000fe40000000f00 */
[----:B------:R-:W-:Y:S02]  /*3e40*/  MOV R32, 0x3e60 ;  /* 0x00003e6000207802 */ /* 0x000fe40000000f00 */
[----:B01---5:R-:W-:Y:S05]  /*3e50*/  CALL.REL.NOINC `($__internal_41_$__cuda_sm70_shflsync_down_p) ;  /* 0x000003e000007944 */ /* 0x023fea0003c00000 */
[----:B------:R-:W-:Y:S01]  /*3e60*/  FADD.FTZ R37, R37, R34 ;  /* 0x0000002225257221 */ /* 0x000fe20000010000 */
[----:B0-----:R-:W-:Y:S01]  /*3e70*/  HFMA2.MMA R36, -RZ, RZ, 0, 4.76837158203125e-07 ;  /* 0x00000008ff247435 */ /* 0x001fe200000001ff */
[----:B-1----:R-:W-:Y:S01]  /*3e80*/  FADD.FTZ R40, R39, R35 ;  /* 0x0000002327287221 */ /* 0x002fe20000010000 */
[----:B------:R-:W-:Y:S01]  /*3e90*/  MOV R38, 0x1f ;  /* 0x0000001f00267802 */ /* 0x000fe20000000f00 */
[----:B------:R-:W-:Y:S01]  /*3ea0*/  IMAD.MOV.U32 R41, RZ, RZ, -0x1 ;  /* 0xffffffffff297424 */ /* 0x000fe200078e00ff */
[----:B------:R-:W-:-:S02]  /*3eb0*/  MOV R35, R37 ;  /* 0x0000002500237202 */ /* 0x000fc40000000f00 */
[----:B------:R-:W-:Y:S02]  /*3ec0*/  MOV R32, 0x3ee0 ;  /* 0x00003ee000207802 */ /* 0x000fe40000000f00 */
[----:B------:R-:W-:Y:S05]  /*3ed0*/  CALL.REL.NOINC `($__internal_41_$__cuda_sm70_shflsync_down_p) ;  /* 0x0000036000007944 */ /* 0x000fea0003c00000 */
[----:B0-----:R-:W-:Y:S01]  /*3ee0*/  HFMA2.MMA R38, -RZ, RZ, 0, 1.847743988037109375e-06 ;  /* 0x0000001fff267435 */ /* 0x001fe200000001ff */
[----:B-1----:R-:W-:Y:S01]  /*3ef0*/  MOV R34, R35 ;  /* 0x0000002300227202 */ /* 0x002fe20000000f00 */
[----:B------:R-:W-:Y:S01]  /*3f00*/  IMAD.MOV.U32 R36, RZ, RZ, 0x8 ;  /* 0x00000008ff247424 */ /* 0x000fe200078e00ff */
[----:B------:R-:W-:Y:S02]  /*3f10*/  MOV R35, R40 ;  /* 0x0000002800237202 */ /* 0x000fe40000000f00 */
[----:B------:R-:W-:Y:S02]  /*3f20*/  MOV R41, 0xffffffff ;  /* 0xffffffff00297802 */ /* 0x000fe40000000f00 */
[----:B------:R-:W-:Y:S02]  /*3f30*/  MOV R32, 0x3f50 ;  /* 0x00003f5000207802 */ /* 0x000fe40000000f00 */
[----:B------:R-:W-:Y:S05]  /*3f40*/  CALL.REL.NOINC `($__internal_41_$__cuda_sm70_shflsync_down_p) ;  /* 0x000002f000007944 */ /* 0x000fea0003c00000 */
[----:B------:R-:W-:Y:S01]  /*3f50*/  FADD.FTZ R37, R34, R37 ;  /* 0x0000002522257221 */ /* 0x000fe20000010000 */
[----:B0-----:R-:W-:Y:S01]  /*3f60*/  HFMA2.MMA R36, -RZ, RZ, 0, 2.384185791015625e-07 ;  /* 0x00000004ff247435 */ /* 0x001fe200000001ff */
[----:B-1----:R-:W-:Y:S01]  /*3f70*/  FADD.FTZ R40, R40, R35 ;  /* 0x0000002328287221 */ /* 0x002fe20000010000 */
[----:B------:R-:W-:Y:S01]  /*3f80*/  MOV R41, 0xffffffff ;  /* 0xffffffff00297802 */ /* 0x000fe20000000f00 */
[----:B------:R-:W-:Y:S01]  /*3f90*/  IMAD.MOV.U32 R38, RZ, RZ, 0x1f ;  /* 0x0000001fff267424 */ /* 0x000fe200078e00ff */
[----:B------:R-:W-:-:S02]  /*3fa0*/  MOV R35, R37 ;  /* 0x0000002500237202 */ /* 0x000fc40000000f00 */
[----:B------:R-:W-:Y:S02]  /*3fb0*/  MOV R32, 0x3fd0 ;  /* 0x00003fd000207802 */ /* 0x000fe40000000f00 */
[----:B------:R-:W-:Y:S05]  /*3fc0*/  CALL.REL.NOINC `($__internal_41_$__cuda_sm70_shflsync_down_p) ;  /* 0x0000027000007944 */ /* 0x000fea0003c00000 */
[----:B0-----:R-:W-:Y:S01]  /*3fd0*/  HFMA2.MMA R36, -RZ, RZ, 0, 2.384185791015625e-07 ;  /* 0x00000004ff247435 */ /* 0x001fe200000001ff */
[----:B-1----:R-:W-:Y:S01]  /*3fe0*/  MOV R34, R35 ;  /* 0x0000002300227202 */ /* 0x002fe20000000f00 */
[----:B------:R-:W-:Y:S01]  /*3ff0*/  IMAD.MOV.U32 R35, RZ, RZ, R40 ;  /* 0x000000ffff237224 */ /* 0x000fe200078e0028 */
[----:B------:R-:W-:Y:S02]  /*4000*/  MOV R38, 0x1f ;  /* 0x0000001f00267802 */ /* 0x000fe40000000f00 */
[----:B------:R-:W-:Y:S02]  /*4010*/  MOV R41, 0xffffffff ;  /* 0xffffffff00297802 */ /* 0x000fe40000000f00 */
[----:B------:R-:W-:Y:S02]  /*4020*/  MOV R32, 0x4040 ;  /* 0x0000404000207802 */ /* 0x000fe40000000f00 */
[----:B------:R-:W-:Y:S05]  /*4030*/  CALL.REL.NOINC `($__internal_41_$__cuda_sm70_shflsync_down_p) ;  /* 0x0000020000007944 */ /* 0x000fea0003c00000 */
[----:B------:R-:W-:Y:S01]  /*4040*/  FADD.FTZ R37, R34, R37 ;  /* 0x0000002522257221 */ /* 0x000fe20000010000 */
[----:B0-----:R-:W-:Y:S01]  /*4050*/  HFMA2.MMA R38, -RZ, RZ, 0, 1.847743988037109375e-06 ;  /* 0x0000001fff267435 */ /* 0x001fe200000001ff */
[----:B-1----:R-:W-:Y:S01]  /*4060*/  FADD.FTZ R40, R40, R35 ;  /* 0x0000002328287221 */ /* 0x002fe20000010000 */
[----:B------:R-:W-:Y:S01]  /*4070*/  MOV R41, 0xffffffff ;  /* 0xffffffff00297802 */ /* 0x000fe20000000f00 */
[----:B------:R-:W-:Y:S01]  /*4080*/  IMAD.MOV.U32 R36, RZ, RZ, 0x2 ;  /* 0x00000002ff247424 */ /* 0x000fe200078e00ff */
[----:B------:R-:W-:-:S02]  /*4090*/  MOV R35, R37 ;  /* 0x0000002500237202 */ /* 0x000fc40000000f00 */
[----:B------:R-:W-:Y:S02]  /*40a0*/  MOV R32, 0x40c0 ;  /* 0x000040c000207802 */ /* 0x000fe40000000f00 */
[----:B------:R-:W-:Y:S05]  /*40b0*/  CALL.REL.NOINC `($__internal_41_$__cuda_sm70_shflsync_down_p) ;  /* 0x0000018000007944 */ /* 0x000fea0003c00000 */
[----:B0-----:R-:W-:Y:S01]  /*40c0*/  HFMA2.MMA R36, -RZ, RZ, 0, 1.1920928955078125e-07 ;  /* 0x00000002ff247435 */ /* 0x001fe200000001ff */
[----:B-1----:R-:W-:Y:S01]  /*40d0*/  IMAD.MOV.U32 R34, RZ, RZ, R35 ;  /* 0x000000ffff227224 */ /* 0x002fe200078e0023 */
[----:B------:R-:W-:Y:S01]  /*40e0*/  MOV R35, R40 ;  /* 0x0000002800237202 */ /* 0x000fe20000000f00 */
[----:B------:R-:W-:Y:S01]  /*40f0*/  IMAD.MOV.U32 R41, RZ, RZ, -0x1 ;  /* 0xffffffffff297424 */ /* 0x000fe200078e00ff */
[----:B------:R-:W-:Y:S02]  /*4100*/  MOV R38, 0x1f ;  /* 0x0000001f00267802 */ /* 0x000fe40000000f00 */
[----:B------:R-:W-:Y:S02]  /*4110*/  MOV R32, 0x4130 ;  /* 0x0000413000207802 */ /* 0x000fe40000000f00 */
[----:B------:R-:W-:Y:S05]  /*4120*/  CALL.REL.NOINC `($__internal_41_$__cuda_sm70_shflsync_down_p) ;  /* 0x0000011000007944 */ /* 0x000fea0003c00000 */
[----:B------:R-:W-:Y:S01]  /*4130*/  FADD.FTZ R37, R34, R37 ;  /* 0x0000002522257221 */ /* 0x000fe20000010000 */
[----:B0-----:R-:W-:Y:S01]  /*4140*/  HFMA2.MMA R36, -RZ, RZ, 0, 5.9604644775390625e-08 ;  /* 0x00000001ff247435 */ /* 0x001fe200000001ff */
[----:B-1----:R-:W-:Y:S01]  /*4150*/  FADD.FTZ R39, R40, R35 ;  /* 0x0000002328277221 */ /* 0x002fe20000010000 */
[----:B------:R-:W-:Y:S01]  /*4160*/  MOV R38, 0x1f ;  /* 0x0000001f00267802 */ /* 0x000fe20000000f00 */
[----:B------:R-:W-:Y:S01]  /*4170*/  IMAD.MOV.U32 R35, RZ, RZ, R37 ;  /* 0x000000ffff237224 */ /* 0x000fe200078e0025 */
[----:B------:R-:W-:-:S02]  /*4180*/  MOV R41, 0xffffffff ;  /* 0xffffffff00297802 */ /* 0x000fc40000000f00 */
[----:B------:R-:W-:Y:S02]  /*4190*/  MOV R32, 0x41b0 ;  /* 0x000041b000207802 */ /* 0x000fe40000000f00 */
[----:B------:R-:W-:Y:S05]  /*41a0*/  CALL.REL.NOINC `($__internal_41_$__cuda_sm70_shflsync_down_p) ;  /* 0x0000009000007944 */ /* 0x000fea0003c00000 */
[----:B0-----:R-:W-:Y:S01]  /*41b0*/  HFMA2.MMA R36, -RZ, RZ, 0, 5.9604644775390625e-08 ;  /* 0x00000001ff247435 */ /* 0x001fe200000001ff */
[----:B-1----:R-:W-:Y:S01]  /*41c0*/  MOV R60, R35 ;  /* 0x00000023003c7202 */ /* 0x002fe20000000f00 */
[----:B------:R-:W-:Y:S01]  /*41d0*/  IMAD.MOV.U32 R38, RZ, RZ, 0x1f ;  /* 0x0000001fff267424 */ /* 0x000fe200078e00ff */
[----:B------:R-:W-:Y:S02]  /*41e0*/  MOV R35, R39 ;  /* 0x0000002700237202 */ /* 0x000fe40000000f00 */
[----:B------:R-:W-:Y:S02]  /*41f0*/  MOV R41, 0xffffffff ;  /* 0xffffffff00297802 */ /* 0x000fe40000000f00 */
[----:B------:R-:W-:Y:S02]  /*4200*/  MOV R32, 0x4220 ;  /* 0x0000422000207802 */ /* 0x000fe40000000f00 */
[----:B------:R-:W-:Y:S05]  /*4210*/  CALL.REL.NOINC `($__internal_41_$__cuda_sm70_shflsync_down_p) ;  /* 0x0000002000007944 */ /* 0x000fea0003c00000 */
[----:B-1----:R-:W-:Y:S01]  /*4220*/  MOV R32, R35 ;  /* 0x0000002300207202 */ /* 0x002fe20000000f00 */
[----:B0-----:R-:W-:Y:S05]  /*4230*/  BRA `(.L_x_3116) ;  /* 0xffffdce000007947 */ /* 0x001fea000383ffff */
        .weak           $__internal_41_$__cuda_sm70_shflsync_down_p
        .type           $__internal_41_$__cuda_sm70_shflsync_down_p,@function
        .size           $__internal_41_$__cuda_sm70_shflsync_down_p,(.L_x_12917 - $__internal_41_$__cuda_sm70_shflsync_down_p)
$__internal_41_$__cuda_sm70_shflsync_down_p:
[----:B------:R-:W-:Y:S01]  /*4240*/  HFMA2.MMA R33, -RZ, RZ, 0, 0 ;  /* 0x00000000ff217435 */ /* 0x000fe200000001ff */
[----:B------:R-:W-:Y:S04]  /*4250*/  WARPSYNC R41 ;  /* 0x0000002900007348 */ /* 0x000fe80003800000 */
[----:B------:R0:W1:Y:S01]  /*4260*/  SHFL.DOWN PT, R35, R35, R36, R38 ;  /* 0x0800002423237389 */ /* 0x00006200000e0026 */
[----:B------:R-:W-:Y:S05]  /*4270*/  RET.REL.NODEC R32 `(_ZN10layer_norm13ln_bwd_kernelINS_13Kernel_traitsIf13__nv_bfloat16S2_S2_fjLj7168ELj1ELj1ELj8ELj8ENS_18Kernel_traits_baseILj7168EfS2_S2_S2_fjLj256EEEEELb0ELb0ELb0ELb1EEEvNS_9BwdParamsE) ;  /* 0xffffbd8020007950 */ /* 0x000fea0003c3ffff */
.L_x_3117:
        /* <DEDUP_REMOVED lines=16> */
.L_x_12917:


//--------------------- .text._ZN10layer_norm13ln_bwd_kernelINS_13Kernel_traitsIf13__nv_bfloat16S2_S2_fjLj7168ELj1ELj1ELj8ELj8ENS_18Kernel_traits_baseILj7168EfS2_S2_S2_fjLj256EEEEELb0ELb0ELb1ELb0EEEvNS_9BwdParamsE --------------------------
	.section	.text._ZN10layer_norm13ln_bwd_kernelINS_13Kernel_traitsIf13__nv_bfloat16S2_S2_fjLj7168ELj1ELj1ELj8ELj8ENS_18Kernel_traits_baseILj7168EfS2_S2_S2_fjLj256EEEEELb0ELb0ELb1ELb0EEEvNS_9BwdParamsE,"ax",@progbits
	.sectioninfo	@"SHI_REGISTERS=194"
	.align	128
        .global         _ZN10layer_norm13ln_bwd_kernelINS_13Kernel_traitsIf13__nv_bfloat16S2_S2_fjLj7168ELj1ELj1ELj8ELj8ENS_18Kernel_traits_baseILj7168EfS2_S2_S2_fjLj256EEEEELb0ELb0ELb1ELb0EEEvNS_9BwdParamsE
        .type           _ZN10layer_norm13ln_bwd_kernelINS_13Kernel_traitsIf13__nv_bfloat16S2_S2_fjLj7168ELj1ELj1ELj8ELj8ENS_18Kernel_traits_baseILj7168EfS2_S2_S2_fjLj256EEEEELb0ELb0ELb1ELb0EEEvNS_9BwdParamsE,@function
        .size           _ZN10layer_norm13ln_bwd_kernelINS_13Kernel_traitsIf13__nv_bfloat16S2_S2_fjLj7168ELj1ELj1ELj8ELj8ENS_18Kernel_traits_baseILj7168EfS2_S2_S2_fjLj256EEEEELb0ELb0ELb1ELb0EEEvNS_9BwdParamsE,(.L_x_12918 - _ZN10layer_norm13ln_bwd_kernelINS_13Kernel_traitsIf13__nv_bfloat16S2_S2_fjLj7168ELj1ELj1ELj8ELj8ENS_18Kernel_traits_baseILj7168EfS2_S2_S2_fjLj256EEEEELb0ELb0ELb1ELb0EEEvNS_9BwdParamsE)
        .other          _ZN10layer_norm13ln_bwd_kernelINS_13Kernel_traitsIf13__nv_bfloat16S2_S2_fjLj7168ELj1ELj1ELj8ELj8ENS_18Kernel_traits_baseILj7168EfS2_S2_S2_fjLj256EEEEELb0ELb0ELb1ELb0EEEvNS_9BwdParamsE,@"STO_CUDA_ENTRY STV_DEFAULT"
_ZN10layer_norm13ln_bwd_kernelINS_13Kernel_traitsIf13__nv_bfloat16S2_S2_fjLj7168ELj1ELj1ELj8ELj8ENS_18Kernel_traits_baseILj7168EfS2_S2_S2_fjLj256EEEEELb0ELb0ELb1ELb0EEEvNS_9BwdParamsE:
.text._ZN10layer_norm13ln_bwd_kernelINS_13Kernel_traitsIf13__nv_bfloat16S2_S2_fjLj7168ELj1ELj1ELj8ELj8ENS_18Kernel_traits_baseILj7168EfS2_S2_S2_fjLj256EEEEELb0ELb0ELb1ELb0EEEvNS_9BwdParamsE:
        /* <DEDUP_REMOVED lines=11> */
[----:B------:R-:W-:Y:S02]  /*00b0*/  ISETP.GE.U32.AND P4, PT, R0, 0x300, PT ;  /* 0x000003000000780c */ /* 0x000fe40003f86070 */
[----:B------:R-:W-:Y:S02]  /*00c0*/  P2R R2, PR, RZ, 0x40 ;  /* 0x00000040ff027803 */ /* 0x000fe40000000000 */
[----:B------:R-:W-:Y:S02]  /*00d0*/  P2R R2, PR, RZ, 0x20 ;  /* 0x00000020ff027803 */ /* 0x000fe40000000000 */
[----:B------:R-:W-:-:S02]  /*00e0*/  P2R R2, PR, RZ, 0x10 ;  /* 0x00000010ff027803 */ /* 0x000fc40000000000 */
[C---:B------:R-:W-:Y:S01]  /*00f0*/  ISETP.GE.U32.AND P3, PT, R0.reuse, 0x400, PT ;  /* 0x000004000000780c */ /* 0x040fe20003f66070 */
[----:B------:R-:W-:Y:S01]  /*0100*/  @P6 IMAD.MOV.U32 R3, RZ, RZ, 0x10 ;  /* 0x00000010ff036424 */ /* 0x000fe200078e00ff */
[C---:B------:R-:W-:Y:S01]  /*0110*/  ISETP.GE.U32.AND P0, PT, R0.reuse, 0x500, PT ;  /* 0x000005000000780c */ /* 0x040fe20003f06070 */
[----:B------:R-:W-:Y:S01]  /*0120*/  @P5 IMAD.MOV.U32 R7, RZ, RZ, 0x10 ;  /* 0x00000010ff075424 */ /* 0x000fe200078e00ff */
[----:B------:R-:W-:Y:S01]  /*0130*/  ISETP.GE.U32.AND P1, PT, R0, 0x600, PT ;  /* 0x000006000000780c */ /* 0x000fe20003f26070 */
[C---:B------:R-:W-:Y:S01]  /*0140*/  @P6 IMAD.WIDE.U32 R2, R4.reuse, R3, c[0x0][0x1b0] ;  /* 0x00006c0004026625 */ /* 0x040fe200078e0003 */
[----:B------:R-:W-:Y:S01]  /*0150*/  @P6 LOP3.LUT R4, R4, 0x100, RZ, 0xfc, !PT ;  /* 0x0000010004046812 */ /* 0x000fe200078efcff */
[----:B------:R-:W0:Y:S01]  /*0160*/  S2UR UR6, SR_CTAID.X ;  /* 0x00000000000679c3 */ /* 0x000e220000002500 */
[----:B------:R-:W-:Y:S01]  /*0170*/  ISETP.GE.U32.AND P2, PT, R0, 0x700, PT ;  /* 0x000007000000780c */ /* 0x000fe20003f46070 */
[----:B------:R-:W-:Y:S01]  /*0180*/  @P4 IMAD.MOV.U32 R9, RZ, RZ, 0x10 ;  /* 0x00000010ff094424 */ /* 0x000fe200078e00ff */
[----:B------:R1:W5:Y:S01]  /*0190*/  @P6 LDG.E.128 R84, [R2.64] ;  /* 0x0000000402546981 */ /* 0x000362000c1e1d00 */
[C---:B------:R-:W-:Y:S01]  /*01a0*/  @P5 IMAD.WIDE.U32 R6, R4.reuse, R7, c[0x0][0x1b0] ;  /* 0x00006c0004065625 */ /* 0x040fe200078e0007 */
[----:B------:R-:W-:-:S02]  /*01b0*/  @P5 IADD3 R4, R4, 0x100, RZ ;  /* 0x0000010004045810 */ /* 0x000fc40007ffe0ff */
[----:B------:R-:W-:Y:S01]  /*01c0*/  @P3 MOV R11, 0x10 ;  /* 0x00000010000b3802 */ /* 0x000fe20000000f00 */
[----:B------:R-:W-:Y:S01]  /*01d0*/  @P0 IMAD.MOV.U32 R13, RZ, RZ, 0x10 ;  /* 0x00000010ff0d0424 */ /* 0x000fe200078e00ff */
[----:B------:R-:W-:Y:S01]  /*01e0*/  P2R R5, PR, RZ, 0x8 ;  /* 0x00000008ff057803 */ /* 0x000fe20000000000 */
[C---:B------:R-:W-:Y:S01]  /*01f0*/  @P4 IMAD.WIDE.U32 R8, R4.reuse, R9, c[0x0][0x1b0] ;  /* 0x00006c0004084625 */ /* 0x040fe200078e0009 */
[----:B------:R-:W-:Y:S01]  /*0200*/  @P4 IADD3 R4, R4, 0x100, RZ ;  /* 0x0000010004044810 */ /* 0x000fe20007ffe0ff */
[----:B------:R2:W5:Y:S01]  /*0210*/  @P5 LDG.E.128 R80, [R6.64] ;  /* 0x0000000406505981 */ /* 0x000562000c1e1d00 */
[----:B------:R-:W-:Y:S01]  /*0220*/  P2R R5, PR, RZ, 0x4 ;  /* 0x00000004ff057803 */ /* 0x000fe20000000000 */
[----:B------:R-:W-:Y:S02]  /*0230*/  @P1 IMAD.MOV.U32 R15, RZ, RZ, 0x10 ;  /* 0x00000010ff0f1424 */ /* 0x000fe400078e00ff */
[C---:B------:R-:W-:Y:S01]  /*0240*/  @P3 IMAD.WIDE.U32 R10, R4.reuse, R11, c[0x0][0x1b0] ;  /* 0x00006c00040a3625 */ /* 0x040fe200078e000b */
[----:B------:R-:W-:Y:S01]  /*0250*/  @P3 IADD3 R4, R4, 0x100, RZ ;  /* 0x0000010004043810 */ /* 0x000fe20007ffe0ff */
[----:B------:R3:W5:Y:S02]  /*0260*/  @P4 LDG.E.128 R76, [R8.64] ;  /* 0x00000004084c4981 */ /* 0x000764000c1e1d00 */
[----:B------:R-:W-:-:S02]  /*0270*/  @P2 IMAD.MOV.U32 R5, RZ, RZ, 0x10 ;  /* 0x00000010ff052424 */ /* 0x000fc400078e00ff */
        /* <DEDUP_REMOVED lines=41> */
[----:B------:R-:W-:-:S02]  /*0510*/  IMAD.MOV.U32 R117, RZ, RZ, 0x1 ;  /* 0x00000001ff757424 */ /* 0x000fc400078e00ff */
[----:B------:R-:W-:-:S05]  /*0520*/  IMAD.MOV.U32 R57, RZ, RZ, RZ ;  /* 0x000000ffff397224 */ /* 0x000fca00078e00ff */
.L_x_3271:
[----:B------:R-:W-:-:S10]  /*0530*/  HFMA2.MMA R97, -RZ, RZ, 0, 2.384185791015625e-07 ;  /* 0x00000004ff617435 */ /* 0x000fd400000001ff */
[----:B------:R-:W-:-:S05]  /*0540*/  IMAD.WIDE R88, R116, R97, c[0x0][0x1d8] ;  /* 0x0000760074587625 */ /* 0x000fca00078e0261 */
[----:B------:R1:W2:Y:S01]  /*0550*/  LDG.E R98, [R88.64] ;  /* 0x0000000458627981 */ /* 0x0002a2000c1e1900 */
[----:B------:R-:W-:-:S04]  /*0560*/  IMAD.WIDE R92, R116, R97, c[0x0][0x1a0] ;  /* 0x00006800745c7625 */ /* 0x000fc800078e0261 */
[CC--:B------:R-:W-:Y:S01]  /*0570*/  IMAD.WIDE R94, R116.reuse, R97.reuse, c[0x0][0x1a8] ;  /* 0x00006a00745e7625 */ /* 0x0c0fe200078e0261 */
[----:B-----5:R3:W5:Y:S03]  /*0580*/  LDG.E R91, [R92.64] ;  /* 0x000000045c5b7981 */ /* 0x020766000c1e1900 */
        /* <DEDUP_REMOVED lines=10> */
[----:B-1----:R-:W-:Y:S01]  /*0630*/  IMAD.WIDE.U32 R88, R119, R90, c[0x0][0x218] ;  /* 0x0000860077587625 */ /* 0x002fe200078e005a */
[----:B--2---:R-:W-:-:S13]  /*0640*/  ISETP.GT.AND P2, PT, R98, RZ, PT ;  /* 0x000000ff6200720c */ /* 0x004fda0003f44270 */
[----:B------:R-:W-:Y:S05]  /*0650*/  @P2 BRA `(.L_x_3120) ;  /* 0x0000043000002947 */ /* 0x000fea0003800000 */
[----:B---3--:R-:W-:Y:S01]  /*0660*/  LOP3.LUT P3, RZ, R0, 0xffffff00, RZ, 0xc0, !PT ;  /* 0xffffff0000ff7812 */ /* 0x008fe2000786c0ff */
[----:B------:R-:W-:Y:S01]  /*0670*/  BSSY B1, `(.L_x_3121) ;  /* 0x0000008000017945 */ /* 0x000fe20003800000 */
[----:B-----5:R-:W-:-:S11]  /*0680*/  IMAD.MOV.U32 R91, RZ, RZ, R119 ;  /* 0x000000ffff5b7224 */ /* 0x020fd600078e0077 */
[----:B------:R-:W-:Y:S05]  /*0690*/  @!P3 BRA `(.L_x_3122) ;  /* 0x000000500000b947 */ /* 0x000fea0003800000 */
[----:B------:R-:W-:-:S04]  /*06a0*/  ISETP.NE.U32.AND P3, PT, RZ, c[0x0][0x218], PT ;  /* 0x00008600ff007a0c */ /* 0x000fc80003f65070 */
[----:B------:R-:W-:-:S13]  /*06b0*/  ISETP.NE.AND.EX P3, PT, RZ, c[0x0][0x21c], PT, P3 ;  /* 0x00008700ff007a0c */ /* 0x000fda0003f65330 */
[----:B------:R-:W-:Y:S05]  /*06c0*/  @!P3 BRA `(.L_x_3123) ;  /* 0x000000100000b947 */ /* 0x000fea0003800000 */
[----:B------:R1:W5:Y:S02]  /*06d0*/  LDG.E.64 R2, [R88.64] ;  /* 0x0000000458027981 */ /* 0x000364000c1e1b00 */
.L_x_3123:
[----:B------:R-:W-:Y:S02]  /*06e0*/  IADD3 R91, R119, 0x100, RZ ;  /* 0x00000100775b7810 */ /* 0x000fe40007ffe0ff */
.L_x_3122:
[----:B------:R-:W-:Y:S05]  /*06f0*/  BSYNC B1 ;  /* 0x0000000000017941 */ /* 0x000fea0003800000 */
.L_x_3121:
        /* <DEDUP_REMOVED lines=8> */
.L_x_3126:
[----:B------:R-:W-:Y:S02]  /*0780*/  IADD3 R91, R91, 0x100, RZ ;  /* 0x000001005b5b7810 */ /* 0x000fe40007ffe0ff */
.L_x_3125:
[----:B------:R-:W-:Y:S05]  /*0790*/  BSYNC B1 ;  /* 0x0000000000017941 */ /* 0x000fea0003800000 */
.L_x_3124:
        /* <DEDUP_REMOVED lines=8> */
.L_x_3129:
[----:B------:R-:W-:Y:S02]  /*0820*/  IADD3 R91, R91, 0x100, RZ ;  /* 0x000001005b5b7810 */ /* 0x000fe40007ffe0ff */
.L_x_3128:
[----:B------:R-:W-:Y:S05]  /*0830*/  BSYNC B1 ;  /* 0x0000000000017941 */ /* 0x000fea0003800000 */
.L_x_3127:
        /* <DEDUP_REMOVED lines=8> */
.L_x_3132:
[----:B------:R-:W-:Y:S02]  /*08c0*/  IADD3 R91, R91, 0x100, RZ ;  /* 0x000001005b5b7810 */ /* 0x000fe40007ffe0ff */
.L_x_3131:
[----:B------:R-:W-:Y:S05]  /*08d0*/  BSYNC B1 ;  /* 0x0000000000017941 */ /* 0x000fea0003800000 */
.L_x_3130:
[----:B------:R-:W-:Y:S01]  /*08e0*/  BSSY B1, `(.L_x_3133) ;  /* 0x0000008000017945 */ /* 0x000fe20003800000 */
[----:B------:R-:W-:Y:S05]  /*08f0*/  @!P0 BRA `(.L_x_3134) ;  /* 0x0000006000008947 */ /* 0x000fea0003800000 */
[----:B------:R-:W-:-:S04]  /*0900*/  ISETP.NE.U32.AND P3, PT, RZ, c[0x0][0x218], PT ;  /* 0x00008600ff007a0c */ /* 0x000fc80003f65070 */
[----:B------:R-:W-:-:S13]  /*0910*/  ISETP.NE.AND.EX P3, PT, RZ, c[0x0][0x21c], PT, P3 ;  /* 0x00008700ff007a0c */ /* 0x000fda0003f65330 */
[----:B------:R-:W-:Y:S05]  /*0920*/  @!P3 BRA `(.L_x_3135) ;  /* 0x000000200000b947 */ /* 0x000fea0003800000 */
[----:B------:R-:W-:-:S06]  /*0930*/  IMAD.WIDE.U32 R110, R91, R90, c[0x0][0x218] ;  /* 0x000086005b6e7625 */ /* 0x000fcc00078e005a */
[----:B------:R-:W5:Y:S02]  /*0940*/  LDG.E.64 R110, [R110.64] ;  /* 0x000000046e6e7981 */ /* 0x000f64000c1e1b00 */
.L_x_3135:
[----:B------:R-:W-:Y:S02]  /*0950*/  IADD3 R91, R91, 0x100, RZ ;  /* 0x000001005b5b7810 */ /* 0x000fe40007ffe0ff */
.L_x_3134:
[----:B------:R-:W-:Y:S05]  /*0960*/  BSYNC B1 ;  /* 0x0000000000017941 */ /* 0x000fea0003800000 */
.L_x_3133:
[----:B------:R-:W-:Y:S01]  /*0970*/  BSSY B1, `(.L_x_3136) ;  /* 0x0000008000017945 */ /* 0x000fe20003800000 */
[----:B------:R-:W-:Y:S05]  /*0980*/  @!P1 BRA `(.L_x_3137) ;  /* 0x0000006000009947 */ /* 0x000fea0003800000 */
[----:B------:R-:W-:-:S04]  /*0990*/  ISETP.NE.U32.AND P3, PT, RZ, c[0x0][0x218], PT ;  /* 0x00008600ff007a0c */ /* 0x000fc80003f65070 */
[----:B------:R-:W-:-:S13]  /*09a0*/  ISETP.NE.AND.EX P3, PT, RZ, c[0x0][0x21c], PT, P3 ;  /* 0x00008700ff007a0c */ /* 0x000fda0003f65330 */
[----:B------:R-:W-:Y:S05]  /*09b0*/  @!P3 BRA `(.L_x_3138) ;  /* 0x000000200000b947 */ /* 0x000fea0003800000 */
[----:B------:R-:W-:-:S06]  /*09c0*/  IMAD.WIDE.U32 R112, R91, R90, c[0x0][0x218] ;  /* 0x000086005b707625 */ /* 0x000fcc00078e005a */
[----:B------:R-:W5:Y:S02]  /*09d0*/  LDG.E.64 R112, [R112.64] ;  /* 0x0000000470707981 */ /* 0x000f64000c1e1b00 */
.L_x_3138:
[----:B------:R-:W-:Y:S02]  /*09e0*/  IADD3 R91, R91, 0x100, RZ ;  /* 0x000001005b5b7810 */ /* 0x000fe40007ffe0ff */
.L_x_3137:
[----:B------:R-:W-:Y:S05]  /*09f0*/  BSYNC B1 ;  /* 0x0000000000017941 */ /* 0x000fea0003800000 */
.L_x_3136:
[----:B------:R-:W-:Y:S01]  /*0a00*/  ISETP.NE.U32.AND P3, PT, RZ, c[0x0][0x218], PT ;  /* 0x00008600ff007a0c */ /* 0x000fe20003f65070 */
[----:B------:R-:W-:Y:S02]  /*0a10*/  IMAD.MOV.U32 R95, RZ, RZ, RZ ;  /* 0x000000ffff5f7224 */ /* 0x000fe400078e00ff */
[----:B------:R-:W-:Y:S01]  /*0a20*/  IMAD.MOV.U32 R92, RZ, RZ, RZ ;  /* 0x000000ffff5c7224 */ /* 0x000fe200078e00ff */
[----:B------:R-:W-:-:S04]  /*0a30*/  ISETP.NE.AND.EX P3, PT, RZ, c[0x0][0x21c], PT, P3 ;  /* 0x00008700ff007a0c */ /* 0x000fc80003f65330 */
[----:B------:R-:W-:-:S13]  /*0a40*/  ISETP.LT.U32.OR P3, PT, R0, 0x700, !P3 ;  /* 0x000007000000780c */ /* 0x000fda0005f61470 */
[----:B------:R-:W-:Y:S05]  /*0a50*/  @P3 BRA `(.L_x_3139) ;  /* 0x000019a000003947 */ /* 0x000fea0003800000 */
[----:B------:R-:W-:-:S05]  /*0a60*/  IMAD.WIDE.U32 R90, R91, R90, c[0x0][0x218] ;  /* 0x000086005b5a7625 */ /* 0x000fca00078e005a */
[----:B------:R2:W5:Y:S01]  /*0a70*/  LDG.E.64 R114, [R90.64] ;  /* 0x000000045a727981 */ /* 0x000562000c1e1b00 */
[----:B------:R-:W-:Y:S05]  /*0a80*/  BRA `(.L_x_3139) ;  /* 0x0000197000007947 */ /* 0x000fea0003800000 */
.L_x_3120:
[----:B---3--:R-:W-:Y:S01]  /*0a90*/  IADD3 R92, R98, -0x1, RZ ;  /* 0xffffffff625c7810 */ /* 0x008fe20007ffe0ff */
[----:B------:R-:W-:Y:S01]  /*0aa0*/  BSSY B1, `(.L_x_3140) ;  /* 0x000003f000017945 */ /* 0x000fe20003800000 */
[----:B------:R-:W-:Y:S01]  /*0ab0*/  LOP3.LUT P3, RZ, R0, 0xffffff00, RZ, 0xc0, !PT ;  /* 0xffffff0000ff7812 */ /* 0x000fe2000786c0ff */
[----:B------:R-:W-:Y:S02]  /*0ac0*/  IMAD.MOV.U32 R95, RZ, RZ, RZ ;  /* 0x000000ffff5f7224 */ /* 0x000fe400078e00ff */
[----:B------:R-:W-:Y:S02]  /*0ad0*/  IMAD R92, R92, c[0x0][0x168], RZ ;  /* 0x00005a005c5c7a24 */ /* 0x000fe400078e02ff */
[----:B------:R-:W-:-:S03]  /*0ae0*/  IMAD.MOV.U32 R97, RZ, RZ, R119 ;  /* 0x000000ffff617224 */ /* 0x000fc600078e0077 */
[----:B------:R-:W-:-:S04]  /*0af0*/  SHF.R.S32.HI R93, RZ, 0x1f, R92 ;  /* 0x0000001fff5d7819 */ /* 0x000fc8000001145c */
[----:B------:R-:W-:Y:S02]  /*0b00*/  LEA.HI R93, R93, R92, RZ, 0x2 ;  /* 0x0000005c5d5d7211 */ /* 0x000fe400078f10ff */
[----:B------:R-:W-:Y:S02]  /*0b10*/  MOV R92, RZ ;  /* 0x000000ff005c7202 */ /* 0x000fe40000000f00 */
[----:B------:R-:W-:Y:S01]  /*0b20*/  LEA.HI.SX32 R93, R93, R100, 0x1e ;  /* 0x000000645d5d7211 */ /* 0x000fe200078ff2ff */
[----:B------:R-:W-:Y:S05]  /*0b30*/  @!P3 BRA `(.L_x_3141) ;  /* 0x000003500000b947 */ /* 0x000fea0003800000 */
[----:B------:R-:W-:Y:S01]  /*0b40*/  IMAD.WIDE.U32 R94, R119, R90, c[0x0][0x188] ;  /* 0x00006200775e7625 */ /* 0x000fe200078e005a */
[----:B0-----:R-:W-:-:S03]  /*0b50*/  ISETP.NE.AND P3, PT, R186, RZ, PT ;  /* 0x000000ffba00720c */ /* 0x001fc60003f65270 */
        /* <DEDUP_REMOVED lines=12> */
[----:B------:R-:W-:Y:S01]  /*0c20*/  SHF.R.U64 R103, R96, 0x10, R97 ;  /* 0x0000001060677819 */ /* 0x000fe20000001261 */
[----:B------:R-:W-:Y:S01]  /*0c30*/  FADD.FTZ R135, -R99, R94 ;  /* 0x0000005e63877221 */ /* 0x000fe20000010100 */
[----:B------:R-:W-:-:S02]  /*0c40*/  SHF.R.U32.HI R100, RZ, 0x10, R95 ;  /* 0x00000010ff647819 */ /* 0x000fc4000001165f */
[----:B------:R-:W-:Y:S01]  /*0c50*/  PRMT R96, RZ, 0x5410, R95 ;  /* 0x00005410ff607816 */ /* 0x000fe2000000005f */
[----:B------:R-:W-:Y:S01]  /*0c60*/  FADD.FTZ R95, -R99, R88 ;  /* 0x00000058635f7221 */ /* 0x000fe20000010100 */
[----:B------:R-:W-:Y:S01]  /*0c70*/  PRMT R89, RZ, 0x5410, R92 ;  /* 0x00005410ff597816 */ /* 0x000fe2000000005c */
[----:B------:R-:W-:Y:S01]  /*0c80*/  IMAD.MOV.U32 R98, RZ, RZ, R97 ;  /* 0x000000ffff627224 */ /* 0x000fe200078e0061 */
[----:B------:R-:W-:Y:S01]  /*0c90*/  PRMT R88, RZ, 0x5410, R103 ;  /* 0x00005410ff587816 */ /* 0x000fe20000000067 */
[C---:B------:R-:W-:Y:S02]  /*0ca0*/  FMUL.FTZ R135, R118.reuse, R135 ;  /* 0x0000008776877220 */ /* 0x040fe40000410000 */
[----:B------:R-:W-:Y:S02]  /*0cb0*/  FMUL.FTZ R134, R118, R95 ;  /* 0x0000005f76867220 */ /* 0x000fe40000410000 */
[-C--:B------:R-:W-:Y:S01]  /*0cc0*/  FMUL.FTZ R136, R84, R89.reuse ;  /* 0x0000005954887220 */ /* 0x080fe20000410000 */
[----:B------:R-:W-:Y:S01]  /*0cd0*/  SHF.R.U32.HI R102, RZ, 0x10, R97 ;  /* 0x00000010ff667819 */ /* 0x000fe20000011661 */
[----:B------:R-:W-:Y:S01]  /*0ce0*/  FADD.FTZ R28, R28, R89 ;  /* 0x000000591c1c7221 */ /* 0x000fe20000010000 */
[----:B------:R-:W-:Y:S01]  /*0cf0*/  PRMT R100, RZ, 0x5410, R100 ;  /* 0x00005410ff647816 */ /* 0x000fe20000000064 */
[----:B------:R-:W-:Y:S01]  /*0d00*/  FFMA.FTZ R56, R135, R89, R56 ;  /* 0x0000005987387223 */ /* 0x000fe20000010038 */
[----:B------:R-:W-:Y:S01]  /*0d10*/  PRMT R97, RZ, 0x5410, R98 ;  /* 0x00005410ff617816 */ /* 0x000fe20000000062 */
[----:B------:R-:W-:-:S02]  /*0d20*/  FADD.FTZ R29, R29, R88 ;  /* 0x000000581d1d7221 */ /* 0x000fc40000010000 */
[-C--:B------:R-:W-:Y:S02]  /*0d30*/  FFMA.FTZ R57, R134, R88.reuse, R57 ;  /* 0x0000005886397223 */ /* 0x080fe40000010039 */
[----:B------:R-:W-:Y:S02]  /*0d40*/  FMUL.FTZ R139, R85, R88 ;  /* 0x00000058558b7220 */ /* 0x000fe40000410000 */
[----:B------:R-:W-:Y:S02]  /*0d50*/  FADD.FTZ R137, -R99, R96 ;  /* 0x0000006063897221 */ /* 0x000fe40000010100 */
[----:B------:R-:W-:Y:S02]  /*0d60*/  FADD.FTZ R88, RZ, R136 ;  /* 0x00000088ff587221 */ /* 0x000fe40000010000 */
[----:B------:R-:W-:Y:S01]  /*0d70*/  FFMA.FTZ R89, R135, R136, RZ ;  /* 0x0000008887597223 */ /* 0x000fe200000100ff */
        /* <DEDUP_REMOVED lines=11> */
[----:B------:R-:W-:Y:S01]  /*0e30*/  FFMA.FTZ R58, R137, R97, R58 ;  /* 0x00000061893a7223 */ /* 0x000fe2000001003a */
[----:B------:R-:W-:Y:S01]  /*0e40*/  IADD3 R97, R119, 0x100, RZ ;  /* 0x0000010077617810 */ /* 0x000fe20007ffe0ff */
[----:B------:R-:W-:Y:S02]  /*0e50*/  FADD.FTZ R31, R31, R92 ;  /* 0x0000005c1f1f7221 */ /* 0x000fe40000010000 */
[----:B------:R-:W-:-:S02]  /*0e60*/  FFMA.FTZ R59, R140, R92, R59 ;  /* 0x0000005c8c3b7223 */ /* 0x000fc4000001003b */
[----:B------:R-:W-:Y:S02]  /*0e70*/  FADD.FTZ R95, R88, R141 ;  /* 0x0000008d585f7221 */ /* 0x000fe40000010000 */
[----:B------:R-:W-:Y:S02]  /*0e80*/  FFMA.FTZ R92, R140, R141, R89 ;  /* 0x0000008d8c5c7223 */ /* 0x000fe40000010059 */
.L_x_3141:
[----:B------:R-:W-:Y:S05]  /*0e90*/  BSYNC B1 ;  /* 0x0000000000017941 */ /* 0x000fea0003800000 */
.L_x_3140:
[----:B------:R-:W-:Y:S01]  /*0ea0*/  ISETP.GE.U32.AND P3, PT, R0, 0x200, PT ;  /* 0x000002000000780c */ /* 0x000fe20003f66070 */
[----:B------:R-:W-:-:S12]  /*0eb0*/  BSSY B1, `(.L_x_3142) ;  /* 0x0000038000017945 */ /* 0x000fd80003800000 */
        /* <DEDUP_REMOVED lines=18> */
[----:B------:R-:W-:Y:S02]  /*0fe0*/  PRMT R89, RZ, 0x5410, R103 ;  /* 0x00005410ff597816 */ /* 0x000fe40000000067 */
[----:B------:R-:W-:Y:S01]  /*0ff0*/  PRMT R88, RZ, 0x5410, R88 ;  /* 0x00005410ff587816 */ /* 0x000fe20000000058 */
[--C-:B------:R-:W-:Y:S01]  /*1000*/  IMAD.MOV.U32 R96, RZ, RZ, R99.reuse ;  /* 0x000000ffff607224 */ /* 0x100fe200078e0063 */
[----:B------:R-:W-:Y:S01]  /*1010*/  SHF.R.U32.HI R142, RZ, 0x10, R99 ;  /* 0x00000010ff8e7819 */ /* 0x000fe20000011663 */
[C---:B------:R-:W-:Y:S01]  /*1020*/  FADD.FTZ R99, -R147.reuse, R89 ;  /* 0x0000005993637221 */ /* 0x040fe20000010100 */
[----:B------:R-:W-:Y:S01]  /*1030*/  PRMT R89, RZ, 0x5410, R94 ;  /* 0x00005410ff597816 */ /* 0x000fe2000000005e */
[----:B------:R-:W-:Y:S01]  /*1040*/  FADD.FTZ R143, -R147, R88 ;  /* 0x00000058938f7221 */ /* 0x000fe20000010100 */
[----:B0-----:R-:W-:Y:S02]  /*1050*/  PRMT R100, RZ, 0x5410, R102 ;  /* 0x00005410ff647816 */ /* 0x001fe40000000066 */
[----:B------:R-:W-:-:S02]  /*1060*/  PRMT R88, RZ, 0x5410, R144 ;  /* 0x00005410ff587816 */ /* 0x000fc40000000090 */
[----:B------:R-:W-:Y:S01]  /*1070*/  PRMT R94, RZ, 0x5410, R142 ;  /* 0x00005410ff5e7816 */ /* 0x000fe2000000008e */
[C---:B------:R-:W-:Y:S02]  /*1080*/  FMUL.FTZ R142, R118.reuse, R99 ;  /* 0x00000063768e7220 */ /* 0x040fe40000410000 */
[----:B------:R-:W-:Y:S02]  /*1090*/  FMUL.FTZ R143, R118, R143 ;  /* 0x0000008f768f7220 */ /* 0x000fe40000410000 */
[----:B------:R-:W-:Y:S01]  /*10a0*/  FMUL.FTZ R144, R80, R89 ;  /* 0x0000005950907220 */ /* 0x000fe20000410000 */
[----:B------:R-:W-:Y:S01]  /*10b0*/  PRMT R101, RZ, 0x5410, R96 ;  /* 0x00005410ff657816 */ /* 0x000fe20000000060 */
[C---:B------:R-:W-:Y:S02]  /*10c0*/  FADD.FTZ R145, -R147.reuse, R98 ;  /* 0x0000006293917221 */ /* 0x040fe40000010100 */
[----:B------:R-:W-:Y:S02]  /*10d0*/  FADD.FTZ R103, -R147, R100 ;  /* 0x0000006493677221 */ /* 0x000fe40000010100 */
[----:B------:R-:W-:-:S02]  /*10e0*/  FADD.FTZ R25, R25, R88 ;  /* 0x0000005819197221 */ /* 0x000fc40000010000 */
[-C--:B------:R-:W-:Y:S02]  /*10f0*/  FFMA.FTZ R53, R142, R88.reuse, R53 ;  /* 0x000000588e357223 */ /* 0x080fe40000010035 */
[----:B------:R-:W-:Y:S02]  /*1100*/  FMUL.FTZ R147, R81, R88 ;  /* 0x0000005851937220 */ /* 0x000fe40000410000 */
[----:B------:R-:W-:Y:S02]  /*1110*/  FADD.FTZ R88, R95, R144 ;  /* 0x000000905f587221 */ /* 0x000fe40000010000 */
[C---:B------:R-:W-:Y:S02]  /*1120*/  FFMA.FTZ R92, R143.reuse, R144, R92 ;  /* 0x000000908f5c7223 */ /* 0x040fe4000001005c */
        /* <DEDUP_REMOVED lines=16> */
.L_x_3143:
[----:B------:R-:W-:Y:S05]  /*1230*/  BSYNC B1 ;  /* 0x0000000000017941 */ /* 0x000fea0003800000 */
.L_x_3142:
        /* <DEDUP_REMOVED lines=19> */
[----:B------:R-:W-:-:S02]  /*1370*/  PRMT R89, RZ, 0x5410, R150 ;  /* 0x00005410ff597816 */ /* 0x000fc40000000096 */
[--C-:B------:R-:W-:Y:S02]  /*1380*/  SHF.R.U64 R103, R98, 0x10, R99.reuse ;  /* 0x0000001062677819 */ /* 0x100fe40000001263 */
[----:B------:R-:W-:Y:S02]  /*1390*/  SHF.R.U32.HI R102, RZ, 0x10, R99 ;  /* 0x00000010ff667819 */ /* 0x000fe40000011663 */
[----:B------:R-:W-:Y:S02]  /*13a0*/  MOV R94, R98 ;  /* 0x00000062005e7202 */ /* 0x000fe40000000f00 */
        /* <DEDUP_REMOVED lines=34> */
.L_x_3145:
[----:B------:R-:W-:Y:S05]  /*15d0*/  BSYNC B1 ;  /* 0x0000000000017941 */ /* 0x000fea0003800000 */
.L_x_3144:
        /* <DEDUP_REMOVED lines=19> */
[----:B------:R-:W-:Y:S01]  /*1710*/  PRMT R89, RZ, 0x5410, R158 ;  /* 0x00005410ff597816 */ /* 0x000fe2000000009e */
[--C-:B------:R-:W-:Y:S01]  /*1720*/  IMAD.MOV.U32 R96, RZ, RZ, R99.reuse ;  /* 0x000000ffff607224 */ /* 0x100fe200078e0063 */
[----:B------:R-:W-:-:S02]  /*1730*/  SHF.R.U64 R103, R98, 0x10, R99 ;  /* 0x0000001062677819 */ /* 0x000fc40000001263 */
[----:B------:R-:W-:Y:S02]  /*1740*/  SHF.R.U32.HI R102, RZ, 0x10, R99 ;  /* 0x00000010ff667819 */ /* 0x000fe40000011663 */
[----:B------:R-:W-:Y:S01]  /*1750*/  PRMT R99, RZ, 0x5410, R88 ;  /* 0x00005410ff637816 */ /* 0x000fe20000000058 */
[C---:B------:R-:W-:Y:S01]  /*1760*/  FADD.FTZ R161, -R160.reuse, R101 ;  /* 0x00000065a0a17221 */ /* 0x040fe20000010100 */
[----:B------:R-:W-:Y:S01]  /*1770*/  PRMT R163, RZ, 0x5410, R159 ;  /* 0x00005410ffa37816 */ /* 0x000fe2000000009f */
[C---:B------:R-:W-:Y:S01]  /*1780*/  FADD.FTZ R101, -R160.reuse, R89 ;  /* 0x00000059a0657221 */ /* 0x040fe20000010100 */
[----:B------:R-:W-:Y:S01]  /*1790*/  PRMT R89, RZ, 0x5410, R94 ;  /* 0x00005410ff597816 */ /* 0x000fe2000000005e */
[C---:B------:R-:W-:Y:S01]  /*17a0*/  FADD.FTZ R159, -R160.reuse, R99 ;  /* 0x00000063a09f7221 */ /* 0x040fe20000010100 */
[----:B------:R-:W-:Y:S01]  /*17b0*/  PRMT R88, RZ, 0x5410, R103 ;  /* 0x00005410ff587816 */ /* 0x000fe20000000067 */
[----:B------:R-:W-:Y:S02]  /*17c0*/  FADD.FTZ R165, -R160, R163 ;  /* 0x000000a3a0a57221 */ /* 0x000fe40000010100 */
[----:B------:R-:W-:-:S02]  /*17d0*/  FMUL.FTZ R158, R118, R101 ;  /* 0x00000065769e7220 */ /* 0x000fc40000410000 */
[----:B------:R-:W-:Y:S02]  /*17e0*/  FMUL.FTZ R159, R118, R159 ;  /* 0x0000009f769f7220 */ /* 0x000fe40000410000 */
[----:B------:R-:W-:Y:S01]  /*17f0*/  FMUL.FTZ R160, R72, R89 ;  /* 0x0000005948a07220 */ /* 0x000fe20000410000 */
[----:B------:R-:W-:Y:S01]  /*1800*/  PRMT R99, RZ, 0x5410, R96 ;  /* 0x00005410ff637816 */ /* 0x000fe20000000060 */
[----:B------:R-:W-:Y:S02]  /*1810*/  FADD.FTZ R17, R17, R88 ;  /* 0x0000005811117221 */ /* 0x000fe40000010000 */
[-C--:B------:R-:W-:Y:S02]  /*1820*/  FFMA.FTZ R45, R158, R88.reuse, R45 ;  /* 0x000000589e2d7223 */ /* 0x080fe4000001002d */
[----:B------:R-:W-:Y:S02]  /*1830*/  FMUL.FTZ R163, R73, R88 ;  /* 0x0000005849a37220 */ /* 0x000fe40000410000 */
[----:B------:R-:W-:-:S02]  /*1840*/  FADD.FTZ R88, R95, R160 ;  /* 0x000000a05f587221 */ /* 0x000fc40000010000 */
[C---:B------:R-:W-:Y:S01]  /*1850*/  FFMA.FTZ R92, R159.reuse, R160, R92 ;  /* 0x000000a09f5c7223 */ /* 0x040fe2000001005c */
[----:B------:R-:W-:Y:S01]  /*1860*/  PRMT R94, RZ, 0x5410, R102 ;  /* 0x00005410ff5e7816 */ /* 0x000fe20000000066 */
[----:B------:R-:W-:Y:S02]  /*1870*/  FADD.FTZ R16, R16, R89 ;  /* 0x0000005910107221 */ /* 0x000fe40000010000 */
[----:B------:R-:W-:Y:S02]  /*1880*/  FFMA.FTZ R44, R159, R89, R44 ;  /* 0x000000599f2c7223 */ /* 0x000fe4000001002c */
        /* <DEDUP_REMOVED lines=14> */
.L_x_3147:
[----:B------:R-:W-:Y:S05]  /*1970*/  BSYNC B1 ;  /* 0x0000000000017941 */ /* 0x000fea0003800000 */
.L_x_3146:
[----:B------:R-:W-:Y:S01]  /*1980*/  BSSY B1, `(.L_x_3148) ;  /* 0x0000038000017945 */ /* 0x000fe20003800000 */
        /* <DEDUP_REMOVED lines=55> */
.L_x_3149:
[----:B------:R-:W-:Y:S05]  /*1d00*/  BSYNC B1 ;  /* 0x0000000000017941 */ /* 0x000fea0003800000 */
.L_x_3148:
        /* <DEDUP_REMOVED lines=56> */
.L_x_3151:
[----:B------:R-:W-:Y:S05]  /*2090*/  BSYNC B1 ;  /* 0x0000000000017941 */ /* 0x000fea0003800000 */
.L_x_3150:
[----:B------:R-:W-:-:S13]  /*20a0*/  ISETP.GE.U32.AND P3, PT, R0, 0x700, PT ;  /* 0x000007000000780c */ /* 0x000fda0003f66070 */
        /* <DEDUP_REMOVED lines=13> */
[--C-:B------:R-:W-:Y:S02]  /*2180*/  SHF.R.U32.HI R93, RZ, 0x10, R89.reuse ;  /* 0x00000010ff5d7819 */ /* 0x100fe40000011659 */
[----:B------:R-:W-:Y:S01]  /*2190*/  PRMT R89, RZ, 0x5410, R89 ;  /* 0x00005410ff597816 */ /* 0x000fe20000000059 */
[----:B------:R-:W-:Y:S01]  /*21a0*/  FADD.FTZ R127, -R133, R88 ;  /* 0x00000058857f7221 */ /* 0x000fe20000010100 */
[----:B------:R-:W-:Y:S01]  /*21b0*/  PRMT R88, RZ, 0x5410, R94 ;  /* 0x00005410ff587816 */ /* 0x000fe2000000005e */
[----:B---3--:R-:W-:-:S02]  /*21c0*/  IMAD.MOV.U32 R90, RZ, RZ, R98 ;  /* 0x000000ffff5a7224 */ /* 0x008fc400078e0062 */
[C---:B------:R-:W-:Y:S01]  /*21d0*/  FADD.FTZ R131, -R133.reuse, R89 ;  /* 0x0000005985837221 */ /* 0x040fe20000010100 */
[----:B------:R-:W-:Y:S01]  /*21e0*/  PRMT R89, RZ, 0x5410, R93 ;  /* 0x00005410ff597816 */ /* 0x000fe2000000005d */
[----:B------:R-:W-:Y:S01]  /*21f0*/  FADD.FTZ R93, -R133, R88 ;  /* 0x00000058855d7221 */ /* 0x000fe20000010100 */
[----:B------:R-:W-:-:S03]  /*2200*/  SHF.R.U64 R97, R98, 0x10, R99 ;  /* 0x0000001062617819 */ /* 0x000fc60000001263 */
[----:B------:R-:W-:Y:S01]  /*2210*/  FADD.FTZ R133, -R133, R89 ;  /* 0x0000005985857221 */ /* 0x000fe20000010100 */
[----:B------:R-:W-:Y:S01]  /*2220*/  PRMT R89, RZ, 0x5410, R90 ;  /* 0x00005410ff597816 */ /* 0x000fe2000000005a */
[----:B------:R-:W-:Y:S01]  /*2230*/  IMAD.MOV.U32 R91, RZ, RZ, R99 ;  /* 0x000000ffff5b7224 */ /* 0x000fe200078e0063 */
[----:B------:R-:W-:Y:S01]  /*2240*/  PRMT R88, RZ, 0x5410, R97 ;  /* 0x00005410ff587816 */ /* 0x000fe20000000061 */
[C---:B------:R-:W-:Y:S02]  /*2250*/  FMUL.FTZ R126, R118.reuse, R93 ;  /* 0x0000005d767e7220 */ /* 0x040fe40000410000 */
        /* <DEDUP_REMOVED lines=26> */
.L_x_3139:
[----:B0-----:R-:W-:Y:S05]  /*2400*/  BSYNC B0 ;  /* 0x0000000000007941 */ /* 0x001fea0003800000 */
.L_x_3119:
[----:B------:R-:W-:Y:S02]  /*2410*/  LOP3.LUT P3, RZ, R117, 0xff, RZ, 0xc0, !PT ;  /* 0x000000ff75ff7812 */ /* 0x000fe4000786c0ff */
[----:B--2---:R-:W-:-:S04]  /*2420*/  SHF.R.U32.HI R90, RZ, 0x5, R183 ;  /* 0x00000005ff5a7819 */ /* 0x004fc800000116b7 */
[----:B------:R-:W-:-:S07]  /*2430*/  LOP3.LUT R189, R90, 0x7fffff8, RZ, 0xc0, !PT ;  /* 0x07fffff85abd7812 */ /* 0x000fce00078ec0ff */
[----:B------:R-:W-:Y:S02]  /*2440*/  @!P3 IADD3 R189, R189, 0x8, RZ ;  /* 0x00000008bdbdb810 */ /* 0x000fe40007ffe0ff */
[----:B------:R-:W-:Y:S01]  /*2450*/  LOP3.LUT P3, RZ, R183, 0x1f, RZ, 0xc0, !PT ;  /* 0x0000001fb7ff7812 */ /* 0x000fe2000786c0ff */
[----:B------:R-:W-:Y:S10]  /*2460*/  BRA.DIV ~URZ, `(.L_x_3152) ;  /* 0x000037627f007947 */ /* 0x000ff4000b800000 */
[----:B------:R0:W2:Y:S02]  /*2470*/  SHFL.DOWN PT, R94, R95, 0x10, 0x1f ;  /* 0x0a001f005f5e7f89 */ /* 0x0000a400000e0000 */
.L_x_3272:
[----:B------:R-:W-:Y:S05]  /*2480*/  BRA.DIV ~URZ, `(.L_x_3153) ;  /* 0x000037c27f007947 */ /* 0x000fea000b800000 */
[----:B-1----:R-:W1:Y:S01]  /*2490*/  SHFL.DOWN PT, R89, R92, 0x10, 0x1f ;  /* 0x0a001f005c597f89 */ /* 0x002e6200000e0000 */
[----:B0-2---:R-:W-:-:S05]  /*24a0*/  FADD.FTZ R95, R94, R95 ;  /* 0x0000005f5e5f7221 */ /* 0x005fca0000010000 */
[----:B------:R-:W0:Y:S01]  /*24b0*/  SHFL.DOWN PT, R88, R95, 0x8, 0x1f ;  /* 0x09001f005f587f89 */ /* 0x000e2200000e0000 */
[----:B-1----:R-:W-:-:S05]  /*24c0*/  FADD.FTZ R89, R89, R92 ;  /* 0x0000005c59597221 */ /* 0x002fca0000010000 */
[----:B------:R-:W1:Y:S01]  /*24d0*/  SHFL.DOWN PT, R94, R89, 0x8, 0x1f ;  /* 0x09001f00595e7f89 */ /* 0x000e6200000e0000 */
[----:B0-----:R-:W-:-:S05]  /*24e0*/  FADD.FTZ R88, R88, R95 ;  /* 0x0000005f58587221 */ /* 0x001fca0000010000 */
[----:B-----5:R-:W0:Y:S01]  /*24f0*/  SHFL.DOWN PT, R91, R88, 0x4, 0x1f ;  /* 0x08801f00585b7f89 */ /* 0x020e2200000e0000 */
        /* <DEDUP_REMOVED lines=10> */
.L_x_3273:
        /* <DEDUP_REMOVED lines=19> */
[----:B------:R-:W-:Y:S02]  /*26d0*/  FADD.FTZ R191, R90, R191 ;  /* 0x000000bf5abf7221 */ /* 0x000fe40000010000 */
[----:B------:R-:W-:Y:S01]  /*26e0*/  FADD.FTZ R88, R91, R88 ;  /* 0x000000585b587221 */ /* 0x000fe20000010000 */
[----:B------:R-:W-:Y:S01]  /*26f0*/  @P3 LEA.HI R89, R89, R182, RZ, 0x2 ;  /* 0x000000b659593211 */ /* 0x000fe200078f10ff */
[----:B0-----:R-:W-:Y:S01]  /*2700*/  FADD.FTZ R191, R191, R92 ;  /* 0x0000005cbfbf7221 */ /* 0x001fe20000010000 */
[----:B------:R-:W-:Y:S01]  /*2710*/  @P3 LOP3.LUT R92, R183, 0xff, RZ, 0xc0, !PT ;  /* 0x000000ffb75c3812 */ /* 0x000fe200078ec0ff */
        /* <DEDUP_REMOVED lines=26> */
.L_x_3157:
        /* <DEDUP_REMOVED lines=11> */
.L_x_3158:
[----:B------:R-:W-:Y:S05]  /*2970*/  BSYNC B1 ;  /* 0x0000000000017941 */ /* 0x000fea0003800000 */
.L_x_3156:
        /* <DEDUP_REMOVED lines=14> */
.L_x_3160:
        /* <DEDUP_REMOVED lines=8> */
.L_x_3161:
[----:B------:R-:W-:Y:S05]  /*2ae0*/  BSYNC B1 ;  /* 0x0000000000017941 */ /* 0x000fea0003800000 */
.L_x_3159:
        /* <DEDUP_REMOVED lines=11> */
.L_x_3163:
[----:B------:R-:W-:Y:S02]  /*2ba0*/  ISETP.NE.AND P6, PT, R186, RZ, PT ;  /* 0x000000ffba00720c */ /* 0x000fe40003fc5270 */
[----:B------:R-:W-:-:S02]  /*2bb0*/  @P4 PRMT R88, RZ, 0x5410, R3 ;  /* 0x00005410ff584816 */ /* 0x000fc40000000003 */
[----:B------:R-:W-:-:S05]  /*2bc0*/  FSEL R89, R91, RZ, !P6 ;  /* 0x000000ff5b597208 */ /* 0x000fca0007000000 */
[----:B------:R-:W-:-:S04]  /*2bd0*/  FFMA.FTZ R89, R137, R92, R89 ;  /* 0x0000005c89597223 */ /* 0x000fc80000010059 */
[----:B------:R-:W-:-:S04]  /*2be0*/  FADD.FTZ R89, R138, -R89 ;  /* 0x800000598a597221 */ /* 0x000fc80000010000 */
[----:B------:R-:W-:-:S04]  /*2bf0*/  FMUL.FTZ R89, R118, R89 ;  /* 0x0000005976597220 */ /* 0x000fc80000410000 */
[----:B------:R-:W-:Y:S02]  /*2c00*/  @P4 FADD.FTZ R89, R89, R88 ;  /* 0x0000005859594221 */ /* 0x000fe40000010000 */
.L_x_3164:
[----:B------:R-:W-:Y:S05]  /*2c10*/  BSYNC B1 ;  /* 0x0000000000017941 */ /* 0x000fea0003800000 */
.L_x_3162:
        /* <DEDUP_REMOVED lines=12> */
.L_x_3166:
        /* <DEDUP_REMOVED lines=8> */
.L_x_3167:
[----:B------:R-:W-:Y:S05]  /*2d60*/  BSYNC B1 ;  /* 0x0000000000017941 */ /* 0x000fea0003800000 */
.L_x_3165:
        /* <DEDUP_REMOVED lines=14> */
.L_x_3168:
        /* <DEDUP_REMOVED lines=10> */
.L_x_3170:
[----:B------:R-:W-:Y:S05]  /*2ef0*/  BSYNC B1 ;  /* 0x0000000000017941 */ /* 0x000fea0003800000 */
.L_x_3169:
[----:B------:R-:W-:Y:S02]  /*2f00*/  IADD3 R119, R119, 0x100, RZ ;  /* 0x0000010077777810 */ /* 0x000fe40007ffe0ff */
[----:B------:R-:W-:Y:S02]  /*2f10*/  IADD3 R90, R90, 0x100, RZ ;  /* 0x000001005a5a7810 */ /* 0x000fe40007ffe0ff */
.L_x_3155:
[----:B------:R-:W-:Y:S05]  /*2f20*/  BSYNC B0 ;  /* 0x0000000000007941 */ /* 0x000fea0003800000 */
.L_x_3154:
        /* <DEDUP_REMOVED lines=13> */
[----:B------:R-:W-:Y:S01]  /*3000*/  PRMT R89, RZ, 0x5410, R104 ;  /* 0x00005410ff597816 */ /* 0x000fe20000000068 */
[----:B------:R-:W-:Y:S05]  /*3010*/  BRA `(.L_x_3175) ;  /* 0x0000009000007947 */ /* 0x000fea0003800000 */
.L_x_3174:
        /* <DEDUP_REMOVED lines=9> */
.L_x_3175:
[----:B------:R-:W-:Y:S05]  /*30b0*/  BSYNC B1 ;  /* 0x0000000000017941 */ /* 0x000fea0003800000 */
.L_x_3173:
        /* <DEDUP_REMOVED lines=14> */
.L_x_3177:
[----:B------:R-:W-:-:S04]  /*31a0*/  FFMA.FTZ R88, R142, R92, R93 ;  /* 0x0000005c8e587223 */ /* 0x000fc8000001005d */
[----:B------:R-:W-:Y:S01]  /*31b0*/  FADD.FTZ R89, R147, -R88 ;  /* 0x8000005893597221 */ /* 0x000fe20000010000 */
[----:B------:R-:W-:-:S03]  /*31c0*/  @P4 SHF.R.U64 R88, R104, 0x10, R105 ;  /* 0x0000001068584819 */ /* 0x000fc60000001269 */
[----:B------:R-:W-:Y:S01]  /*31d0*/  FMUL.FTZ R89, R118, R89 ;  /* 0x0000005976597220 */ /* 0x000fe20000410000 */
[----:B------:R-:W-:-:S05]  /*31e0*/  @P4 PRMT R88, RZ, 0x5410, R88 ;  /* 0x00005410ff584816 */ /* 0x000fca0000000058 */
[----:B------:R-:W-:Y:S02]  /*31f0*/  @P4 FADD.FTZ R89, R89, R88 ;  /* 0x0000005859594221 */ /* 0x000fe40000010000 */
.L_x_3178:
[----:B------:R-:W-:Y:S05]  /*3200*/  BSYNC B1 ;  /* 0x0000000000017941 */ /* 0x000fea0003800000 */
.L_x_3176:
        /* <DEDUP_REMOVED lines=11> */
.L_x_3180:
[----:B------:R-:W-:Y:S01]  /*32c0*/  FFMA.FTZ R89, R145, R92, R93 ;  /* 0x0000005c91597223 */ /* 0x000fe2000001005d */
[----:B------:R-:W-:-:S03]  /*32d0*/  @P4 PRMT R88, RZ, 0x5410, R105 ;  /* 0x00005410ff584816 */ /* 0x000fc60000000069 */
[----:B------:R-:W-:-:S04]  /*32e0*/  FADD.FTZ R89, R146, -R89 ;  /* 0x8000005992597221 */ /* 0x000fc80000010000 */
[----:B------:R-:W-:-:S04]  /*32f0*/  FMUL.FTZ R89, R118, R89 ;  /* 0x0000005976597220 */ /* 0x000fc80000410000 */
[----:B------:R-:W-:Y:S02]  /*3300*/  @P4 FADD.FTZ R89, R89, R88 ;  /* 0x0000005859594221 */ /* 0x000fe40000010000 */
.L_x_3181:
[----:B------:R-:W-:Y:S05]  /*3310*/  BSYNC B1 ;  /* 0x0000000000017941 */ /* 0x000fea0003800000 */
.L_x_3179:
        /* <DEDUP_REMOVED lines=12> */
.L_x_3183:
[----:B------:R-:W-:-:S04]  /*33e0*/  FFMA.FTZ R88, R148, R92, R93 ;  /* 0x0000005c94587223 */ /* 0x000fc8000001005d */
[----:B------:R-:W-:Y:S01]  /*33f0*/  FADD.FTZ R89, R149, -R88 ;  /* 0x8000005895597221 */ /* 0x000fe20000010000 */
[----:B------:R-:W-:-:S03]  /*3400*/  @P4 SHF.R.U32.HI R88, RZ, 0x10, R105 ;  /* 0x00000010ff584819 */ /* 0x000fc60000011669 */
[----:B------:R-:W-:Y:S01]  /*3410*/  FMUL.FTZ R89, R118, R89 ;  /* 0x0000005976597220 */ /* 0x000fe20000410000 */
[----:B------:R-:W-:-:S05]  /*3420*/  @P4 PRMT R88, RZ, 0x5410, R88 ;  /* 0x00005410ff584816 */ /* 0x000fca0000000058 */
[----:B------:R-:W-:Y:S02]  /*3430*/  @P4 FADD.FTZ R89, R89, R88 ;  /* 0x0000005859594221 */ /* 0x000fe40000010000 */
.L_x_3184:
[----:B------:R-:W-:Y:S05]  /*3440*/  BSYNC B1 ;  /* 0x0000000000017941 */ /* 0x000fea0003800000 */
.L_x_3182:
        /* <DEDUP_REMOVED lines=14> */
.L_x_3185:
        /* <DEDUP_REMOVED lines=10> */
.L_x_3187:
[----:B------:R-:W-:Y:S05]  /*35d0*/  BSYNC B1 ;  /* 0x0000000000017941 */ /* 0x000fea0003800000 */
.L_x_3186:
[----:B------:R-:W-:Y:S02]  /*35e0*/  IADD3 R119, R119, 0x100, RZ ;  /* 0x0000010077777810 */ /* 0x000fe40007ffe0ff */
[----:B------:R-:W-:Y:S02]  /*35f0*/  IADD3 R90, R90, 0x100, RZ ;  /* 0x000001005a5a7810 */ /* 0x000fe40007ffe0ff */
.L_x_3172:
[----:B------:R-:W-:Y:S05]  /*3600*/  BSYNC B0 ;  /* 0x0000000000007941 */ /* 0x000fea0003800000 */
.L_x_3171:
        /* <DEDUP_REMOVED lines=8> */
[----:B0-----:R-:W-:Y:S01]  /*3690*/  HFMA2.MMA R89, -RZ, RZ, 0, 0 ;  /* 0x00000000ff597435 */ /* 0x001fe200000001ff */
[----:B------:R-:W-:-:S04]  /*36a0*/  UISETP.NE.U32.AND UP0, UPT, URZ, UR6, UPT ;  /* 0x000000063f00728c */ /* 0x000fc8000bf05070 */
[----:B------:R-:W-:-:S06]  /*36b0*/  UISETP.NE.AND.EX UP0, UPT, URZ, UR7, UPT, UP0 ;  /* 0x000000073f00728c */ /* 0x000fcc000bf05300 */
[----:B------:R-:W-:-:S13]  /*36c0*/  PLOP3.LUT P4, PT, PT, PT, UP0, 0x80, 0x0 ;  /* 0x000000000000781c */ /* 0x000fda0003f8f008 */
[----:B------:R-:W-:Y:S05]  /*36d0*/  @!P4 BRA `(.L_x_3192) ;  /* 0x000000b00000c947 */ /* 0x000fea0003800000 */
[----:B------:R-:W-:Y:S01]  /*36e0*/  PRMT R89, RZ, 0x5410, R106 ;  /* 0x00005410ff597816 */ /* 0x000fe2000000006a */
[----:B------:R-:W-:Y:S05]  /*36f0*/  BRA `(.L_x_3192) ;  /* 0x0000009000007947 */ /* 0x000fea0003800000 */
.L_x_3191:
        /* <DEDUP_REMOVED lines=9> */
.L_x_3192:
[----:B------:R-:W-:Y:S05]  /*3790*/  BSYNC B1 ;  /* 0x0000000000017941 */ /* 0x000fea0003800000 */
.L_x_3190:
        /* <DEDUP_REMOVED lines=14> */
.L_x_3194:
[----:B------:R-:W-:-:S04]  /*3880*/  FFMA.FTZ R88, R150, R92, R93 ;  /* 0x0000005c96587223 */ /* 0x000fc8000001005d */
[----:B------:R-:W-:Y:S01]  /*3890*/  FADD.FTZ R89, R155, -R88 ;  /* 0x800000589b597221 */ /* 0x000fe20000010000 */
[----:B------:R-:W-:-:S03]  /*38a0*/  @P4 SHF.R.U64 R88, R106, 0x10, R107 ;  /* 0x000000106a584819 */ /* 0x000fc6000000126b */
[----:B------:R-:W-:Y:S01]  /*38b0*/  FMUL.FTZ R89, R118, R89 ;  /* 0x0000005976597220 */ /* 0x000fe20000410000 */
[----:B------:R-:W-:-:S05]  /*38c0*/  @P4 PRMT R88, RZ, 0x5410, R88 ;  /* 0x00005410ff584816 */ /* 0x000fca0000000058 */
[----:B------:R-:W-:Y:S02]  /*38d0*/  @P4 FADD.FTZ R89, R89, R88 ;  /* 0x0000005859594221 */ /* 0x000fe40000010000 */
.L_x_3195:
[----:B------:R-:W-:Y:S05]  /*38e0*/  BSYNC B1 ;  /* 0x0000000000017941 */ /* 0x000fea0003800000 */
.L_x_3193:
        /* <DEDUP_REMOVED lines=11> */
.L_x_3197:
[----:B------:R-:W-:Y:S01]  /*39a0*/  FFMA.FTZ R89, R153, R92, R93 ;  /* 0x0000005c99597223 */ /* 0x000fe2000001005d */
[----:B------:R-:W-:-:S03]  /*39b0*/  @P4 PRMT R88, RZ, 0x5410, R107 ;  /* 0x00005410ff584816 */ /* 0x000fc6000000006b */
[----:B------:R-:W-:-:S04]  /*39c0*/  FADD.FTZ R89, R154, -R89 ;  /* 0x800000599a597221 */ /* 0x000fc80000010000 */
[----:B------:R-:W-:-:S04]  /*39d0*/  FMUL.FTZ R89, R118, R89 ;  /* 0x0000005976597220 */ /* 0x000fc80000410000 */
[----:B------:R-:W-:Y:S02]  /*39e0*/  @P4 FADD.FTZ R89, R89, R88 ;  /* 0x0000005859594221 */ /* 0x000fe40000010000 */
.L_x_3198:
[----:B------:R-:W-:Y:S05]  /*39f0*/  BSYNC B1 ;  /* 0x0000000000017941 */ /* 0x000fea0003800000 */
.L_x_3196:
        /* <DEDUP_REMOVED lines=12> */
.L_x_3200:
[----:B------:R-:W-:-:S04]  /*3ac0*/  FFMA.FTZ R88, R156, R92, R93 ;  /* 0x0000005c9c587223 */ /* 0x000fc8000001005d */
[----:B------:R-:W-:Y:S01]  /*3ad0*/  FADD.FTZ R89, R157, -R88 ;  /* 0x800000589d597221 */ /* 0x000fe20000010000 */
[----:B------:R-:W-:-:S03]  /*3ae0*/  @P4 SHF.R.U32.HI R88, RZ, 0x10, R107 ;  /* 0x00000010ff584819 */ /* 0x000fc6000001166b */
[----:B------:R-:W-:Y:S01]  /*3af0*/  FMUL.FTZ R89, R118, R89 ;  /* 0x0000005976597220 */ /* 0x000fe20000410000 */
[----:B------:R-:W-:-:S05]  /*3b00*/  @P4 PRMT R88, RZ, 0x5410, R88 ;  /* 0x00005410ff584816 */ /* 0x000fca0000000058 */
[----:B------:R-:W-:Y:S02]  /*3b10*/  @P4 FADD.FTZ R89, R89, R88 ;  /* 0x0000005859594221 */ /* 0x000fe40000010000 */
.L_x_3201:
[----:B------:R-:W-:Y:S05]  /*3b20*/  BSYNC B1 ;  /* 0x0000000000017941 */ /* 0x000fea0003800000 */
.L_x_3199:
        /* <DEDUP_REMOVED lines=14> */
.L_x_3202:
        /* <DEDUP_REMOVED lines=10> */
.L_x_3204:
[----:B------:R-:W-:Y:S05]  /*3cb0*/  BSYNC B1 ;  /* 0x0000000000017941 */ /* 0x000fea0003800000 */
.L_x_3203:
[----:B------:R-:W-:Y:S02]  /*3cc0*/  IADD3 R119, R119, 0x100, RZ ;  /* 0x0000010077777810 */ /* 0x000fe40007ffe0ff */
[----:B------:R-:W-:Y:S02]  /*3cd0*/  IADD3 R90, R90, 0x100, RZ ;  /* 0x000001005a5a7810 */ /* 0x000fe40007ffe0ff */
.L_x_3189:
[----:B------:R-:W-:Y:S05]  /*3ce0*/  BSYNC B0 ;  /* 0x0000000000007941 */ /* 0x000fea0003800000 */
.L_x_3188:
        /* <DEDUP_REMOVED lines=15> */
.L_x_3208:
        /* <DEDUP_REMOVED lines=9> */
.L_x_3209:
[----:B------:R-:W-:Y:S05]  /*3e70*/  BSYNC B1 ;  /* 0x0000000000017941 */ /* 0x000fea0003800000 */
.L_x_3207:
        /* <DEDUP_REMOVED lines=14> */
.L_x_3211:
[----:B------:R-:W-:-:S04]  /*3f60*/  FFMA.FTZ R88, R158, R92, R93 ;  /* 0x0000005c9e587223 */ /* 0x000fc8000001005d */
[----:B------:R-:W-:Y:S01]  /*3f70*/  FADD.FTZ R89, R163, -R88 ;  /* 0x80000058a3597221 */ /* 0x000fe20000010000 */
[----:B------:R-:W-:-:S03]  /*3f80*/  @P4 SHF.R.U64 R88, R108, 0x10, R109 ;  /* 0x000000106c584819 */ /* 0x000fc6000000126d */
[----:B------:R-:W-:Y:S01]  /*3f90*/  FMUL.FTZ R89, R118, R89 ;  /* 0x0000005976597220 */ /* 0x000fe20000410000 */
[----:B------:R-:W-:-:S05]  /*3fa0*/  @P4 PRMT R88, RZ, 0x5410, R88 ;  /* 0x00005410ff584816 */ /* 0x000fca0000000058 */
[----:B------:R-:W-:Y:S02]  /*3fb0*/  @P4 FADD.FTZ R89, R89, R88 ;  /* 0x0000005859594221 */ /* 0x000fe40000010000 */
.L_x_3212:
[----:B------:R-:W-:Y:S05]  /*3fc0*/  BSYNC B1 ;  /* 0x0000000000017941 */ /* 0x000fea0003800000 */
.L_x_3210:
        /* <DEDUP_REMOVED lines=11> */
.L_x_3214:
[----:B------:R-:W-:Y:S01]  /*4080*/  FFMA.FTZ R89, R161, R92, R93 ;  /* 0x0000005ca1597223 */ /* 0x000fe2000001005d */
[----:B------:R-:W-:-:S03]  /*4090*/  @P4 PRMT R88, RZ, 0x5410, R109 ;  /* 0x00005410ff584816 */ /* 0x000fc6000000006d */
[----:B------:R-:W-:-:S04]  /*40a0*/  FADD.FTZ R89, R162, -R89 ;  /* 0x80000059a2597221 */ /* 0x000fc80000010000 */
[----:B------:R-:W-:-:S04]  /*40b0*/  FMUL.FTZ R89, R118, R89 ;  /* 0x0000005976597220 */ /* 0x000fc80000410000 */
[----:B------:R-:W-:Y:S02]  /*40c0*/  @P4 FADD.FTZ R89, R89, R88 ;  /* 0x0000005859594221 */ /* 0x000fe40000010000 */
.L_x_3215:
[----:B------:R-:W-:Y:S05]  /*40d0*/  BSYNC B1 ;  /* 0x0000000000017941 */ /* 0x000fea0003800000 */
.L_x_3213:
        /* <DEDUP_REMOVED lines=12> */
.L_x_3217:
[----:B------:R-:W-:-:S04]  /*41a0*/  FFMA.FTZ R88, R164, R92, R93 ;  /* 0x0000005ca4587223 */ /* 0x000fc8000001005d */
[----:B------:R-:W-:Y:S01]  /*41b0*/  FADD.FTZ R89, R165, -R88 ;  /* 0x80000058a5597221 */ /* 0x000fe20000010000 */
[----:B------:R-:W-:-:S03]  /*41c0*/  @P4 SHF.R.U32.HI R88, RZ, 0x10, R109 ;  /* 0x00000010ff584819 */ /* 0x000fc6000001166d */
[----:B------:R-:W-:Y:S01]  /*41d0*/  FMUL.FTZ R89, R118, R89 ;  /* 0x0000005976597220 */ /* 0x000fe20000410000 */
[----:B------:R-:W-:-:S05]  /*41e0*/  @P4 PRMT R88, RZ, 0x5410, R88 ;  /* 0x00005410ff584816 */ /* 0x000fca0000000058 */
[----:B------:R-:W-:Y:S02]  /*41f0*/  @P4 FADD.FTZ R89, R89, R88 ;  /* 0x0000005859594221 */ /* 0x000fe40000010000 */
.L_x_3218:
[----:B------:R-:W-:Y:S05]  /*4200*/  BSYNC B1 ;  /* 0x0000000000017941 */ /* 0x000fea0003800000 */
.L_x_3216:
        /* <DEDUP_REMOVED lines=14> */
.L_x_3219:
        /* <DEDUP_REMOVED lines=10> */
.L_x_3221:
[----:B------:R-:W-:Y:S05]  /*4390*/  BSYNC B1 ;  /* 0x0000000000017941 */ /* 0x000fea0003800000 */
.L_x_3220:
[----:B------:R-:W-:Y:S02]  /*43a0*/  IADD3 R119, R119, 0x100, RZ ;  /* 0x0000010077777810 */ /* 0x000fe40007ffe0ff */
[----:B------:R-:W-:Y:S02]  /*43b0*/  IADD3 R90, R90, 0x100, RZ ;  /* 0x000001005a5a7810 */ /* 0x000fe40007ffe0ff */
.L_x_3206:
[----:B------:R-:W-:Y:S05]  /*43c0*/  BSYNC B0 ;  /* 0x0000000000007941 */ /* 0x000fea0003800000 */
.L_x_3205:
[----:B------:R-:W-:Y:S01]  /*43d0*/  BSSY B0, `(.L_x_3222) ;  /* 0x000006c000007945 */ /* 0x000fe20003800000 */
        /* <DEDUP_REMOVED lines=13> */
.L_x_3225:
        /* <DEDUP_REMOVED lines=9> */
.L_x_3226:
[----:B------:R-:W-:Y:S05]  /*4540*/  BSYNC B1 ;  /* 0x0000000000017941 */ /* 0x000fea0003800000 */
.L_x_3224:
        /* <DEDUP_REMOVED lines=14> */
.L_x_3228:
[----:B------:R-:W-:-:S04]  /*4630*/  FFMA.FTZ R88, R166, R92, R93 ;  /* 0x0000005ca6587223 */ /* 0x000fc8000001005d */
[----:B------:R-:W-:Y:S01]  /*4640*/  FADD.FTZ R89, R171, -R88 ;  /* 0x80000058ab597221 */ /* 0x000fe20000010000 */
[----:B------:R-:W-:-:S03]  /*4650*/  @P4 SHF.R.U64 R88, R110, 0x10, R111 ;  /* 0x000000106e584819 */ /* 0x000fc6000000126f */
[----:B------:R-:W-:Y:S01]  /*4660*/  FMUL.FTZ R89, R118, R89 ;  /* 0x0000005976597220 */ /* 0x000fe20000410000 */
[----:B------:R-:W-:-:S05]  /*4670*/  @P4 PRMT R88, RZ, 0x5410, R88 ;  /* 0x00005410ff584816 */ /* 0x000fca0000000058 */
[----:B------:R-:W-:Y:S02]  /*4680*/  @P4 FADD.FTZ R89, R89, R88 ;  /* 0x0000005859594221 */ /* 0x000fe40000010000 */
.L_x_3229:
[----:B------:R-:W-:Y:S05]  /*4690*/  BSYNC B1 ;  /* 0x0000000000017941 */ /* 0x000fea0003800000 */
.L_x_3227:
        /* <DEDUP_REMOVED lines=11> */
.L_x_3231:
[----:B------:R-:W-:Y:S01]  /*4750*/  FFMA.FTZ R89, R169, R92, R93 ;  /* 0x0000005ca9597223 */ /* 0x000fe2000001005d */
[----:B------:R-:W-:-:S03]  /*4760*/  @P4 PRMT R88, RZ, 0x5410, R111 ;  /* 0x00005410ff584816 */ /* 0x000fc6000000006f */
[----:B------:R-:W-:-:S04]  /*4770*/  FADD.FTZ R89, R170, -R89 ;  /* 0x80000059aa597221 */ /* 0x000fc80000010000 */
[----:B------:R-:W-:-:S04]  /*4780*/  FMUL.FTZ R89, R118, R89 ;  /* 0x0000005976597220 */ /* 0x000fc80000410000 */
[----:B------:R-:W-:Y:S02]  /*4790*/  @P4 FADD.FTZ R89, R89, R88 ;  /* 0x0000005859594221 */ /* 0x000fe40000010000 */
.L_x_3232:
[----:B------:R-:W-:Y:S05]  /*47a0*/  BSYNC B1 ;  /* 0x0000000000017941 */ /* 0x000fea0003800000 */
.L_x_3230:
        /* <DEDUP_REMOVED lines=12> */
.L_x_3234:
[----:B------:R-:W-:-:S04]  /*4870*/  FFMA.FTZ R88, R172, R92, R93 ;  /* 0x0000005cac587223 */ /* 0x000fc8000001005d */
[----:B------:R-:W-:Y:S01]  /*4880*/  FADD.FTZ R89, R173, -R88 ;  /* 0x80000058ad597221 */ /* 0x000fe20000010000 */
[----:B------:R-:W-:-:S03]  /*4890*/  @P4 SHF.R.U32.HI R88, RZ, 0x10, R111 ;  /* 0x00000010ff584819 */ /* 0x000fc6000001166f */
[----:B------:R-:W-:Y:S01]  /*48a0*/  FMUL.FTZ R89, R118, R89 ;  /* 0x0000005976597220 */ /* 0x000fe20000410000 */
[----:B------:R-:W-:-:S05]  /*48b0*/  @P4 PRMT R88, RZ, 0x5410, R88 ;  /* 0x00005410ff584816 */ /* 0x000fca0000000058 */
[----:B------:R-:W-:Y:S02]  /*48c0*/  @P4 FADD.FTZ R89, R89, R88 ;  /* 0x0000005859594221 */ /* 0x000fe40000010000 */
.L_x_3235:
[----:B------:R-:W-:Y:S05]  /*48d0*/  BSYNC B1 ;  /* 0x0000000000017941 */ /* 0x000fea0003800000 */
.L_x_3233:
        /* <DEDUP_REMOVED lines=14> */
.L_x_3236:
        /* <DEDUP_REMOVED lines=10> */
.L_x_3238:
[----:B------:R-:W-:Y:S05]  /*4a60*/  BSYNC B1 ;  /* 0x0000000000017941 */ /* 0x000fea0003800000 */
.L_x_3237:
[----:B------:R-:W-:Y:S02]  /*4a70*/  IADD3 R119, R119, 0x100, RZ ;  /* 0x0000010077777810 */ /* 0x000fe40007ffe0ff */
[----:B------:R-:W-:Y:S02]  /*4a80*/  IADD3 R90, R90, 0x100, RZ ;  /* 0x000001005a5a7810 */ /* 0x000fe40007ffe0ff */
.L_x_3223:
[----:B------:R-:W-:Y:S05]  /*4a90*/  BSYNC B0 ;  /* 0x0000000000007941 */ /* 0x000fea0003800000 */
.L_x_3222:
[----:B------:R-:W-:Y:S01]  /*4aa0*/  BSSY B0, `(.L_x_3239) ;  /* 0x000006c000007945 */ /* 0x000fe20003800000 */
        /* <DEDUP_REMOVED lines=13> */
.L_x_3242:
        /* <DEDUP_REMOVED lines=9> */
.L_x_3243:
[----:B------:R-:W-:Y:S05]  /*4c10*/  BSYNC B1 ;  /* 0x0000000000017941 */ /* 0x000fea0003800000 */
.L_x_3241:
        /* <DEDUP_REMOVED lines=14> */
.L_x_3245:
[----:B------:R-:W-:-:S04]  /*4d00*/  FFMA.FTZ R88, R174, R92, R93 ;  /* 0x0000005cae587223 */ /* 0x000fc8000001005d */
[----:B------:R-:W-:Y:S01]  /*4d10*/  FADD.FTZ R89, R179, -R88 ;  /* 0x80000058b3597221 */ /* 0x000fe20000010000 */
[----:B------:R-:W-:-:S03]  /*4d20*/  @P4 SHF.R.U64 R88, R112, 0x10, R113 ;  /* 0x0000001070584819 */ /* 0x000fc60000001271 */
[----:B------:R-:W-:Y:S01]  /*4d30*/  FMUL.FTZ R89, R118, R89 ;  /* 0x0000005976597220 */ /* 0x000fe20000410000 */
[----:B------:R-:W-:-:S05]  /*4d40*/  @P4 PRMT R88, RZ, 0x5410, R88 ;  /* 0x00005410ff584816 */ /* 0x000fca0000000058 */
[----:B------:R-:W-:Y:S02]  /*4d50*/  @P4 FADD.FTZ R89, R89, R88 ;  /* 0x0000005859594221 */ /* 0x000fe40000010000 */
.L_x_3246:
[----:B------:R-:W-:Y:S05]  /*4d60*/  BSYNC B1 ;  /* 0x0000000000017941 */ /* 0x000fea0003800000 */
.L_x_3244:
        /* <DEDUP_REMOVED lines=11> */
.L_x_3248:
[----:B------:R-:W-:Y:S01]  /*4e20*/  FFMA.FTZ R89, R177, R92, R93 ;  /* 0x0000005cb1597223 */ /* 0x000fe2000001005d */
[----:B------:R-:W-:-:S03]  /*4e30*/  @P4 PRMT R88, RZ, 0x5410, R113 ;  /* 0x00005410ff584816 */ /* 0x000fc60000000071 */
[----:B------:R-:W-:-:S04]  /*4e40*/  FADD.FTZ R89, R178, -R89 ;  /* 0x80000059b2597221 */ /* 0x000fc80000010000 */
[----:B------:R-:W-:-:S04]  /*4e50*/  FMUL.FTZ R89, R118, R89 ;  /* 0x0000005976597220 */ /* 0x000fc80000410000 */
[----:B------:R-:W-:Y:S02]  /*4e60*/  @P4 FADD.FTZ R89, R89, R88 ;  /* 0x0000005859594221 */ /* 0x000fe40000010000 */
.L_x_3249:
[----:B------:R-:W-:Y:S05]  /*4e70*/  BSYNC B1 ;  /* 0x0000000000017941 */ /* 0x000fea0003800000 */
.L_x_3247:
        /* <DEDUP_REMOVED lines=12> */
.L_x_3251:
[----:B------:R-:W-:-:S04]  /*4f40*/  FFMA.FTZ R88, R180, R92, R93 ;  /* 0x0000005cb4587223 */ /* 0x000fc8000001005d */
[----:B------:R-:W-:Y:S01]  /*4f50*/  FADD.FTZ R89, R181, -R88 ;  /* 0x80000058b5597221 */ /* 0x000fe20000010000 */
[----:B------:R-:W-:-:S03]  /*4f60*/  @P4 SHF.R.U32.HI R88, RZ, 0x10, R113 ;  /* 0x00000010ff584819 */ /* 0x000fc60000011671 */
[----:B------:R-:W-:Y:S01]  /*4f70*/  FMUL.FTZ R89, R118, R89 ;  /* 0x0000005976597220 */ /* 0x000fe20000410000 */
[----:B------:R-:W-:-:S05]  /*4f80*/  @P4 PRMT R88, RZ, 0x5410, R88 ;  /* 0x00005410ff584816 */ /* 0x000fca0000000058 */
[----:B------:R-:W-:Y:S02]  /*4f90*/  @P4 FADD.FTZ R89, R89, R88 ;  /* 0x0000005859594221 */ /* 0x000fe40000010000 */
.L_x_3252:
[----:B------:R-:W-:Y:S05]  /*4fa0*/  BSYNC B1 ;  /* 0x0000000000017941 */ /* 0x000fea0003800000 */
.L_x_3250:
        /* <DEDUP_REMOVED lines=14> */
.L_x_3253:
        /* <DEDUP_REMOVED lines=10> */
.L_x_3255:
[----:B------:R-:W-:Y:S05]  /*5130*/  BSYNC B1 ;  /* 0x0000000000017941 */ /* 0x000fea0003800000 */
.L_x_3254:
[----:B------:R-:W-:Y:S02]  /*5140*/  IADD3 R119, R119, 0x100, RZ ;  /* 0x0000010077777810 */ /* 0x000fe40007ffe0ff */
[----:B------:R-:W-:Y:S02]  /*5150*/  IADD3 R90, R90, 0x100, RZ ;  /* 0x000001005a5a7810 */ /* 0x000fe40007ffe0ff */
.L_x_3240:
[----:B------:R-:W-:Y:S05]  /*5160*/  BSYNC B0 ;  /* 0x0000000000007941 */ /* 0x000fea0003800000 */
.L_x_3239:
        /* <DEDUP_REMOVED lines=15> */
.L_x_3259:
        /* <DEDUP_REMOVED lines=9> */
.L_x_3260:
[----:B------:R-:W-:Y:S05]  /*52f0*/  BSYNC B1 ;  /* 0x0000000000017941 */ /* 0x000fea0003800000 */
.L_x_3258:
        /* <DEDUP_REMOVED lines=14> */
.L_x_3262:
[----:B------:R-:W-:-:S04]  /*53e0*/  FFMA.FTZ R88, R126, R92, R91 ;  /* 0x0000005c7e587223 */ /* 0x000fc8000001005b */
[----:B------:R-:W-:Y:S01]  /*53f0*/  FADD.FTZ R89, R129, -R88 ;  /* 0x8000005881597221 */ /* 0x000fe20000010000 */
[----:B------:R-:W-:-:S03]  /*5400*/  @P4 SHF.R.U64 R88, R114, 0x10, R115 ;  /* 0x0000001072584819 */ /* 0x000fc60000001273 */
[----:B------:R-:W-:Y:S01]  /*5410*/  FMUL.FTZ R89, R118, R89 ;  /* 0x0000005976597220 */ /* 0x000fe20000410000 */
[----:B------:R-:W-:-:S05]  /*5420*/  @P4 PRMT R88, RZ, 0x5410, R88 ;  /* 0x00005410ff584816 */ /* 0x000fca0000000058 */
[----:B------:R-:W-:Y:S02]  /*5430*/  @P4 FADD.FTZ R89, R89, R88 ;  /* 0x0000005859594221 */ /* 0x000fe40000010000 */
.L_x_3263:
[----:B------:R-:W-:Y:S05]  /*5440*/  BSYNC B1 ;  /* 0x0000000000017941 */ /* 0x000fea0003800000 */
.L_x_3261:
        /* <DEDUP_REMOVED lines=11> */
.L_x_3265:
[----:B------:R-:W-:Y:S01]  /*5500*/  FFMA.FTZ R89, R131, R92, R91 ;  /* 0x0000005c83597223 */ /* 0x000fe2000001005b */
[----:B------:R-:W-:-:S03]  /*5510*/  @P4 PRMT R88, RZ, 0x5410, R115 ;  /* 0x00005410ff584816 */ /* 0x000fc60000000073 */
[----:B------:R-:W-:-:S04]  /*5520*/  FADD.FTZ R89, R130, -R89 ;  /* 0x8000005982597221 */ /* 0x000fc80000010000 */
[----:B------:R-:W-:-:S04]  /*5530*/  FMUL.FTZ R89, R118, R89 ;  /* 0x0000005976597220 */ /* 0x000fc80000410000 */
[----:B------:R-:W-:Y:S02]  /*5540*/  @P4 FADD.FTZ R89, R89, R88 ;  /* 0x0000005859594221 */ /* 0x000fe40000010000 */
.L_x_3266:
[----:B------:R-:W-:Y:S05]  /*5550*/  BSYNC B1 ;  /* 0x0000000000017941 */ /* 0x000fea0003800000 */
.L_x_3264:
        /* <DEDUP_REMOVED lines=12> */
.L_x_3268:
[----:B------:R-:W-:Y:S01]  /*5620*/  FFMA.FTZ R89, R133, R92, R91 ;  /* 0x0000005c85597223 */ /* 0x000fe2000001005b */
[----:B------:R-:W-:-:S03]  /*5630*/  @P4 SHF.R.U32.HI R88, RZ, 0x10, R115 ;  /* 0x00000010ff584819 */ /* 0x000fc60000011673 */
[----:B------:R-:W-:Y:S01]  /*5640*/  FADD.FTZ R89, R132, -R89 ;  /* 0x8000005984597221 */ /* 0x000fe20000010000 */
[----:B------:R-:W-:-:S03]  /*5650*/  @P4 PRMT R88, RZ, 0x5410, R88 ;  /* 0x00005410ff584816 */ /* 0x000fc60000000058 */
[----:B------:R-:W-:-:S04]  /*5660*/  FMUL.FTZ R89, R118, R89 ;  /* 0x0000005976597220 */ /* 0x000fc80000410000 */
[----:B------:R-:W-:Y:S02]  /*5670*/  @P4 FADD.FTZ R89, R89, R88 ;  /* 0x0000005859594221 */ /* 0x000fe40000010000 */
.L_x_3269:
[----:B------:R-:W-:Y:S05]  /*5680*/  BSYNC B1 ;  /* 0x0000000000017941 */ /* 0x000fea0003800000 */
.L_x_3267:
        /* <DEDUP_REMOVED lines=13> */
.L_x_3270:
        /* <DEDUP_REMOVED lines=10> */
.L_x_3257:
[----:B------:R-:W-:Y:S05]  /*5800*/  BSYNC B0 ;  /* 0x0000000000007941 */ /* 0x000fea0003800000 */
.L_x_3256:
[----:B------:R-:W-:Y:S02]  /*5810*/  LOP3.LUT P2, RZ, R117, 0xff, RZ, 0xc0, !PT ;  /* 0x000000ff75ff7812 */ /* 0x000fe4000784c0ff */
[----:B------:R-:W-:Y:S02]  /*5820*/  IADD3 R116, R116, c[0x0][0x160], RZ ;  /* 0x0000580074747a10 */ /* 0x000fe40007ffe0ff */
[----:B------:R-:W-:Y:S02]  /*5830*/  SEL R117, RZ, 0x1, P2 ;  /* 0x00000001ff757807 */ /* 0x000fe40001000000 */
[----:B------:R-:W-:-:S13]  /*5840*/  ISETP.GE.AND P2, PT, R116, c[0x0][0x164], PT ;  /* 0x0000590074007a0c */ /* 0x000fda0003f46270 */
[----:B0-----:R-:W-:Y:S01]  /*5850*/  @P2 CALL.REL.NOINC `(.L_x_3118) ;  /* 0x0000001000002944 */ /* 0x001fe20003c00000 */
[----:B------:R-:W-:Y:S05]  /*5860*/  BRA `(.L_x_3271) ;  /* 0xffffacc000007947 */ /* 0x000fea000383ffff */
.L_x_3118:
[----:B------:R-:W0:Y:S01]  /*5870*/  S2UR UR6, SR_CTAID.X ;  /* 0x00000000000679c3 */ /* 0x000e220000002500 */
[----:B------:R-:W0:Y:S01]  /*5880*/  S2R R3, SR_TID.X ;  /* 0x0000000000037919 */ /* 0x000e220000002100 */
[C---:B------:R-:W-:Y:S01]  /*5890*/  LOP3.LUT P5, RZ, R0.reuse, 0xffffff00, RZ, 0xc0, !PT ;  /* 0xffffff0000ff7812 */ /* 0x040fe200078ac0ff */
[----:B-----5:R-:W-:Y:S01]  /*58a0*/  @P0 IMAD.MOV.U32 R77, RZ, RZ, 0x10 ;  /* 0x00000010ff4d0424 */ /* 0x020fe200078e00ff */
[C---:B------:R-:W-:Y:S01]  /*58b0*/  ISETP.GE.U32.AND P4, PT, R0.reuse, 0x200, PT ;  /* 0x000002000000780c */ /* 0x040fe20003f86070 */
[----:B------:R-:W-:Y:S01]  /*58c0*/  @P1 IMAD.MOV.U32 R79, RZ, RZ, 0x10 ;  /* 0x00000010ff4f1424 */ /* 0x000fe200078e00ff */
[C---:B------:R-:W-:Y:S02]  /*58d0*/  ISETP.GE.U32.AND P3, PT, R0.reuse, 0x300, PT ;  /* 0x000003000000780c */ /* 0x040fe40003f66070 */
[----:B------:R-:W-:-:S07]  /*58e0*/  ISETP.GE.U32.AND P2, PT, R0, 0x400, PT ;  /* 0x000004000000780c */ /* 0x000fce0003f46070 */
[----:B------:R-:W-:Y:S02]  /*58f0*/  @P5 MOV R61, 0x10 ;  /* 0x00000010003d5802 */ /* 0x000fe40000000f00 */
        /* <DEDUP_REMOVED lines=12> */
[----:B------:R-:W-:Y:S03]  /*59c0*/  @P5 STG.E.128 [R60.64], R56 ;  /* 0x000000383c005986 */ /* 0x000fe6000c101d04 */
        /* <DEDUP_REMOVED lines=32> */
.L_x_3152:
[----:B------:R-:W-:Y:S01]  /*5bd0*/  IMAD.MOV.U32 R93, RZ, RZ, R95 ;  /* 0x000000ffff5d7224 */ /* 0x000fe200078e005f */
[----:B-1----:R-:W-:Y:S01]  /*5be0*/  MOV R88, 0x5c30 ;  /* 0x00005c3000587802 */ /* 0x002fe20000000f00 */
[----:B------:R-:W-:Y:S02]  /*5bf0*/  IMAD.MOV.U32 R98, RZ, RZ, 0x10 ;  /* 0x00000010ff627424 */ /* 0x000fe400078e00ff */
[----:B------:R-:W-:-:S02]  /*5c00*/  IMAD.MOV.U32 R185, RZ, RZ, 0x1f ;  /* 0x0000001fffb97424 */ /* 0x000fc400078e00ff */
[----:B------:R-:W-:Y:S02]  /*5c10*/  IMAD.MOV.U32 R100, RZ, RZ, -0x1 ;  /* 0xffffffffff647424 */ /* 0x000fe400078e00ff */
[----:B-----5:R-:W-:Y:S05]  /*5c20*/  CALL.REL.NOINC `($__internal_42_$__cuda_sm70_shflsync_down_p) ;  /* 0x0000045000007944 */ /* 0x020fea0003c00000 */
[----:B-1----:R-:W-:Y:S01]  /*5c30*/  IMAD.MOV.U32 R94, RZ, RZ, R185 ;  /* 0x000000ffff5e7224 */ /* 0x002fe200078e00b9 */
[----:B0-----:R-:W-:Y:S05]  /*5c40*/  BRA `(.L_x_3272) ;  /* 0xffffc83000007947 */ /* 0x001fea000383ffff */
.L_x_3153:
[----:B------:R-:W-:Y:S01]  /*5c50*/  MOV R93, R92 ;  /* 0x0000005c005d7202 */ /* 0x000fe20000000f00 */
[----:B------:R-:W-:Y:S01]  /*5c60*/  IMAD.MOV.U32 R98, RZ, RZ, 0x10 ;  /* 0x00000010ff627424 */ /* 0x000fe200078e00ff */
[----:B-1----:R-:W-:Y:S01]  /*5c70*/  MOV R88, 0x5cb0 ;  /* 0x00005cb000587802 */ /* 0x002fe20000000f00 */
[----:B------:R-:W-:Y:S02]  /*5c80*/  IMAD.MOV.U32 R185, RZ, RZ, 0x1f ;  /* 0x0000001fffb97424 */ /* 0x000fe400078e00ff */
[----:B------:R-:W-:Y:S02]  /*5c90*/  IMAD.MOV.U32 R100, RZ, RZ, -0x1 ;  /* 0xffffffffff647424 */ /* 0x000fe400078e00ff */
[----:B0-2--5:R-:W-:Y:S05]  /*5ca0*/  CALL.REL.NOINC `($__internal_42_$__cuda_sm70_shflsync_down_p) ;  /* 0x000003d000007944 */ /* 0x025fea0003c00000 */
[----:B------:R-:W-:Y:S01]  /*5cb0*/  FADD.FTZ R94, R94, R95 ;  /* 0x0000005f5e5e7221 */ /* 0x000fe20000010000 */
[----:B0-----:R-:W-:Y:S01]  /*5cc0*/  MOV R100, 0xffffffff ;  /* 0xffffffff00647802 */ /* 0x001fe20000000f00 */
[----:B-1----:R-:W-:Y:S01]  /*5cd0*/  FADD.FTZ R92, R92, R185 ;  /* 0x000000b95c5c7221 */ /* 0x002fe20000010000 */
[----:B------:R-:W-:Y:S01]  /*5ce0*/  MOV R88, 0x5d30 ;  /* 0x00005d3000587802 */ /* 0x000fe20000000f00 */
[----:B------:R-:W-:-:S02]  /*5cf0*/  IMAD.MOV.U32 R98, RZ, RZ, 0x8 ;  /* 0x00000008ff627424 */ /* 0x000fc400078e00ff */
[----:B------:R-:W-:Y:S02]  /*5d00*/  IMAD.MOV.U32 R185, RZ, RZ, 0x1f ;  /* 0x0000001fffb97424 */ /* 0x000fe400078e00ff */
[----:B------:R-:W-:Y:S02]  /*5d10*/  IMAD.MOV.U32 R93, RZ, RZ, R94 ;  /* 0x000000ffff5d7224 */ /* 0x000fe400078e005e */
[----:B------:R-:W-:Y:S05]  /*5d20*/  CALL.REL.NOINC `($__internal_42_$__cuda_sm70_shflsync_down_p) ;  /* 0x0000035000007944 */ /* 0x000fea0003c00000 */
[----:B-1----:R-:W-:Y:S01]  /*5d30*/  IMAD.MOV.U32 R91, RZ, RZ, R185 ;  /* 0x000000ffff5b7224 */ /* 0x002fe200078e00b9 */
[----:B0-----:R-:W-:Y:S01]  /*5d40*/  MOV R100, 0xffffffff ;  /* 0xffffffff00647802 */ /* 0x001fe20000000f00 */
[----:B------:R-:W-:Y:S01]  /*5d50*/  IMAD.MOV.U32 R93, RZ, RZ, R92 ;  /* 0x000000ffff5d7224 */ /* 0x000fe200078e005c */
[----:B------:R-:W-:Y:S01]  /*5d60*/  MOV R88, 0x5da0 ;  /* 0x00005da000587802 */ /* 0x000fe20000000f00 */
[----:B------:R-:W-:Y:S02]  /*5d70*/  IMAD.MOV.U32 R98, RZ, RZ, 0x8 ;  /* 0x00000008ff627424 */ /* 0x000fe400078e00ff */
[----:B------:R-:W-:Y:S02]  /*5d80*/  IMAD.MOV.U32 R185, RZ, RZ, 0x1f ;  /* 0x0000001fffb97424 */ /* 0x000fe400078e00ff */
[----:B------:R-:W-:Y:S05]  /*5d90*/  CALL.REL.NOINC `($__internal_42_$__cuda_sm70_shflsync_down_p) ;  /* 0x000002e000007944 */ /* 0x000fea0003c00000 */
[----:B------:R-:W-:Y:S01]  /*5da0*/  FADD.FTZ R94, R91, R94 ;  /* 0x0000005e5b5e7221 */ /* 0x000fe20000010000 */
[----:B------:R-:W-:Y:S01]  /*5db0*/  MOV R88, 0x5e20 ;  /* 0x00005e2000587802 */ /* 0x000fe20000000f00 */
[----:B-1----:R-:W-:-:S02]  /*5dc0*/  FADD.FTZ R92, R92, R185 ;  /* 0x000000b95c5c7221 */ /* 0x002fc40000010000 */
[----:B0-----:R-:W-:Y:S02]  /*5dd0*/  IMAD.MOV.U32 R98, RZ, RZ, 0x4 ;  /* 0x00000004ff627424 */ /* 0x001fe400078e00ff */
[----:B------:R-:W-:Y:S02]  /*5de0*/  IMAD.MOV.U32 R185, RZ, RZ, 0x1f ;  /* 0x0000001fffb97424 */ /* 0x000fe400078e00ff */
[----:B------:R-:W-:Y:S02]  /*5df0*/  IMAD.MOV.U32 R100, RZ, RZ, -0x1 ;  /* 0xffffffffff647424 */ /* 0x000fe400078e00ff */
[----:B------:R-:W-:Y:S02]  /*5e00*/  IMAD.MOV.U32 R93, RZ, RZ, R94 ;  /* 0x000000ffff5d7224 */ /* 0x000fe400078e005e */
[----:B------:R-:W-:Y:S05]  /*5e10*/  CALL.REL.NOINC `($__internal_42_$__cuda_sm70_shflsync_down_p) ;  /* 0x0000026000007944 */ /* 0x000fea0003c00000 */
[----:B-1----:R-:W-:Y:S01]  /*5e20*/  MOV R91, R185 ;  /* 0x000000b9005b7202 */ /* 0x002fe20000000f00 */
[----:B0-----:R-:W-:Y:S01]  /*5e30*/  IMAD.MOV.U32 R93, RZ, RZ, R92 ;  /* 0x000000ffff5d7224 */ /* 0x001fe200078e005c */
[----:B------:R-:W-:Y:S01]  /*5e40*/  MOV R88, 0x5e90 ;  /* 0x00005e9000587802 */ /* 0x000fe20000000f00 */
[----:B------:R-:W-:Y:S02]  /*5e50*/  IMAD.MOV.U32 R98, RZ, RZ, 0x4 ;  /* 0x00000004ff627424 */ /* 0x000fe400078e00ff */
[----:B------:R-:W-:-:S02]  /*5e60*/  IMAD.MOV.U32 R185, RZ, RZ, 0x1f ;  /* 0x0000001fffb97424 */ /* 0x000fc400078e00ff */
[----:B------:R-:W-:Y:S02]  /*5e70*/  IMAD.MOV.U32 R100, RZ, RZ, -0x1 ;  /* 0xffffffffff647424 */ /* 0x000fe400078e00ff */
[----:B------:R-:W-:Y:S05]  /*5e80*/  CALL.REL.NOINC `($__internal_42_$__cuda_sm70_shflsync_down_p) ;  /* 0x000001f000007944 */ /* 0x000fea0003c00000 */
[----:B------:R-:W-:Y:S01]  /*5e90*/  FADD.FTZ R94, R91, R94 ;  /* 0x0000005e5b5e7221 */ /* 0x000fe20000010000 */
[----:B0-----:R-:W-:Y:S01]  /*5ea0*/  HFMA2.MMA R98, -RZ, RZ, 0, 1.1920928955078125e-07 ;  /* 0x00000002ff627435 */ /* 0x001fe200000001ff */
[----:B-1----:R-:W-:Y:S01]  /*5eb0*/  FADD.FTZ R96, R92, R185 ;  /* 0x000000b95c607221 */ /* 0x002fe20000010000 */
[----:B------:R-:W-:Y:S01]  /*5ec0*/  MOV R88, 0x5f10 ;  /* 0x00005f1000587802 */ /* 0x000fe20000000f00 */
[----:B------:R-:W-:Y:S02]  /*5ed0*/  IMAD.MOV.U32 R185, RZ, RZ, 0x1f ;  /* 0x0000001fffb97424 */ /* 0x000fe400078e00ff */
[----:B------:R-:W-:Y:S02]  /*5ee0*/  IMAD.MOV.U32 R100, RZ, RZ, -0x1 ;  /* 0xffffffffff647424 */ /* 0x000fe400078e00ff */
[----:B------:R-:W-:Y:S02]  /*5ef0*/  IMAD.MOV.U32 R93, RZ, RZ, R94 ;  /* 0x000000ffff5d7224 */ /* 0x000fe400078e005e */
[----:B------:R-:W-:Y:S05]  /*5f00*/  CALL.REL.NOINC `($__internal_42_$__cuda_sm70_shflsync_down_p) ;  /* 0x0000017000007944 */ /* 0x000fea0003c00000 */
[----:B-1----:R-:W-:Y:S01]  /*5f10*/  IMAD.MOV.U32 R91, RZ, RZ, R185 ;  /* 0x000000ffff5b7224 */ /* 0x002fe200078e00b9 */
[----:B0-----:R-:W-:Y:S01]  /*5f20*/  MOV R93, R96 ;  /* 0x00000060005d7202 */ /* 0x001fe20000000f00 */
[----:B------:R-:W-:Y:S01]  /*5f30*/  IMAD.MOV.U32 R98, RZ, RZ, 0x2 ;  /* 0x00000002ff627424 */ /* 0x000fe200078e00ff */
[----:B------:R-:W-:Y:S01]  /*5f40*/  MOV R88, 0x5f80 ;  /* 0x00005f8000587802 */ /* 0x000fe20000000f00 */
[----:B------:R-:W-:-:S02]  /*5f50*/  IMAD.MOV.U32 R185, RZ, RZ, 0x1f ;  /* 0x0000001fffb97424 */ /* 0x000fc400078e00ff */
[----:B------:R-:W-:Y:S02]  /*5f60*/  IMAD.MOV.U32 R100, RZ, RZ, -0x1 ;  /* 0xffffffffff647424 */ /* 0x000fe400078e00ff */
[----:B------:R-:W-:Y:S05]  /*5f70*/  CALL.REL.NOINC `($__internal_42_$__cuda_sm70_shflsync_down_p) ;  /* 0x0000010000007944 */ /* 0x000fea0003c00000 */
[----:B------:R-:W-:Y:S01]  /*5f80*/  FADD.FTZ R92, R91, R94 ;  /* 0x0000005e5b5c7221 */ /* 0x000fe20000010000 */
[----:B------:R-:W-:Y:S01]  /*5f90*/  MOV R88, 0x6000 ;  /* 0x0000600000587802 */ /* 0x000fe20000000f00 */
[----:B-1----:R-:W-:Y:S01]  /*5fa0*/  FADD.FTZ R96, R96, R185 ;  /* 0x000000b960607221 */ /* 0x002fe20000010000 */
[----:B------:R-:W-:Y:S01]  /*5fb0*/  HFMA2.MMA R185, -RZ, RZ, 0, 1.847743988037109375e-06 ;  /* 0x0000001fffb97435 */ /* 0x000fe200000001ff */
[----:B0-----:R-:W-:Y:S02]  /*5fc0*/  IMAD.MOV.U32 R98, RZ, RZ, 0x1 ;  /* 0x00000001ff627424 */ /* 0x001fe400078e00ff */
[----:B------:R-:W-:Y:S02]  /*5fd0*/  IMAD.MOV.U32 R100, RZ, RZ, -0x1 ;  /* 0xffffffffff647424 */ /* 0x000fe400078e00ff */
[----:B------:R-:W-:Y:S02]  /*5fe0*/  IMAD.MOV.U32 R93, RZ, RZ, R92 ;  /* 0x000000ffff5d7224 */ /* 0x000fe400078e005c */
[----:B------:R-:W-:Y:S05]  /*5ff0*/  CALL.REL.NOINC `($__internal_42_$__cuda_sm70_shflsync_down_p) ;  /* 0x0000008000007944 */ /* 0x000fea0003c00000 */
[----:B-1----:R-:W-:Y:S01]  /*6000*/  IMAD.MOV.U32 R95, RZ, RZ, R185 ;  /* 0x000000ffff5f7224 */ /* 0x002fe200078e00b9 */
[----:B0-----:R-:W-:Y:S01]  /*6010*/  MOV R98, 0x1 ;  /* 0x0000000100627802 */ /* 0x001fe20000000f00 */
[----:B------:R-:W-:Y:S01]  /*6020*/  IMAD.MOV.U32 R93, RZ, RZ, R96 ;  /* 0x000000ffff5d7224 */ /* 0x000fe200078e0060 */
[----:B------:R-:W-:Y:S01]  /*6030*/  MOV R88, 0x6070 ;  /* 0x0000607000587802 */ /* 0x000fe20000000f00 */
[----:B------:R-:W-:-:S02]  /*6040*/  IMAD.MOV.U32 R185, RZ, RZ, 0x1f ;  /* 0x0000001fffb97424 */ /* 0x000fc400078e00ff */
[----:B------:R-:W-:Y:S02]  /*6050*/  IMAD.MOV.U32 R100, RZ, RZ, -0x1 ;  /* 0xffffffffff647424 */ /* 0x000fe400078e00ff */
[----:B------:R-:W-:Y:S05]  /*6060*/  CALL.REL.NOINC `($__internal_42_$__cuda_sm70_shflsync_down_p) ;  /* 0x0000001000007944 */ /* 0x000fea0003c00000 */
[----:B01----:R-:W-:Y:S05]  /*6070*/  BRA `(.L_x_3273) ;  /* 0xffffc52000007947 */ /* 0x003fea000383ffff */
        .weak           $__internal_42_$__cuda_sm70_shflsync_down_p
        .type           $__internal_42_$__cuda_sm70_shflsync_down_p,@function
        .size           $__internal_42_$__cuda_sm70_shflsync_down_p,(.L_x_12918 - $__internal_42_$__cuda_sm70_shflsync_down_p)
$__internal_42_$__cuda_sm70_shflsync_down_p:
[----:B------:R-:W-:Y:S01]  /*6080*/  IMAD.MOV.U32 R89, RZ, RZ, 0x0 ;  /* 0x00000000ff597424 */ /* 0x000fe200078e00ff */
[----:B------:R-:W-:Y:S04]  /*6090*/  WARPSYNC R100 ;  /* 0x0000006400007348 */ /* 0x000fe80003800000 */
[----:B------:R0:W1:Y:S01]  /*60a0*/  SHFL.DOWN PT, R185, R93, R98, R185 ;  /* 0x080000625db97389 */ /* 0x00006200000e00b9 */
[----:B------:R-:W-:Y:S05]  /*60b0*/  RET.REL.NODEC R88 `(_ZN10layer_norm13ln_bwd_kernelINS_13Kernel_traitsIf13__nv_bfloat16S2_S2_fjLj7168ELj1ELj1ELj8ELj8ENS_18Kernel_traits_baseILj7168EfS2_S2_S2_fjLj256EEEEELb0ELb0ELb1ELb0EEEvNS_9BwdParamsE) ;  /* 0xffff9f4058007950 */ /* 0x000fea0003c3ffff */
.L_x_3274:
        /* <DEDUP_REMOVED lines=12> */
.L_x_12918:


//--------------------- .text._ZN10layer_norm13ln_bwd_kernelINS_13Kernel_traitsIf13__nv_bfloat16S2_S2_fjLj7168ELj1ELj1ELj8ELj8ENS_18Kernel_traits_baseILj7168EfS2_S2_S2_fjLj256EEEEELb0ELb0ELb1ELb1EEEvNS_9BwdParamsE --------------------------
	.section	.text._ZN10layer_norm13ln_bwd_kernelINS_13Kernel_traitsIf13__nv_bfloat16S2_S2_fjLj7168ELj1ELj1ELj8ELj8ENS_18Kernel_traits_baseILj7168EfS2_S2_S2_fjLj256EEEEELb0ELb0ELb1ELb1EEEvNS_9BwdParamsE,"ax",@progbits
	.sectioninfo	@"SHI_REGISTERS=202"
	.align	128
        .global         _ZN10layer_norm13ln_bwd_kernelINS_13Kernel_traitsIf13__nv_bfloat16S2_S2_fjLj7168ELj1ELj1ELj8ELj8ENS_18Kernel_traits_baseILj7168EfS2_S2_S2_fjLj256EEEEELb0ELb0ELb1ELb1EEEvNS_9BwdParamsE
        .type           _ZN10layer_norm13ln_bwd_kernelINS_13Kernel_traitsIf13__nv_bfloat16S2_S2_fjLj7168ELj1ELj1ELj8ELj8ENS_18Kernel_traits_baseILj7168EfS2_S2_S2_fjLj256EEEEELb0ELb0ELb1ELb1EEEvNS_9BwdParamsE,@function
        .size           _ZN10layer_norm13ln_bwd_kernelINS_13Kernel_traitsIf13__nv_bfloat16S2_S2_fjLj7168ELj1ELj1ELj8ELj8ENS_18Kernel_traits_baseILj7168EfS2_S2_S2_fjLj256EEEEELb0ELb0ELb1ELb1EEEvNS_9BwdParamsE,(.L_x_12919 - _ZN10layer_norm13ln_bwd_kernelINS_13Kernel_traitsIf13__nv_bfloat16S2_S2_fjLj7168ELj1ELj1ELj8ELj8ENS_18Kernel_traits_baseILj7168EfS2_S2_S2_fjLj256EEEEELb0ELb0ELb1ELb1EEEvNS_9BwdParamsE)
        .other          _ZN10layer_norm13ln_bwd_kernelINS_13Kernel_traitsIf13__nv_bfloat16S2_S2_fjLj7168ELj1ELj1ELj8ELj8ENS_18Kernel_traits_baseILj7168EfS2_S2_S2_fjLj256EEEEELb0ELb0ELb1ELb1EEEvNS_9BwdParamsE,@"STO_CUDA_ENTRY STV_DEFAULT"
_ZN10layer_norm13ln_bwd_kernelINS_13Kernel_traitsIf13__nv_bfloat16S2_S2_fjLj7168ELj1ELj1ELj8ELj8ENS_18Kernel_traits_baseILj7168EfS2_S2_S2_fjLj256EEEEELb0ELb0ELb1ELb1EEEvNS_9BwdParamsE:
.text._ZN10layer_norm13ln_bwd_kernelINS_13Kernel_traitsIf13__nv_bfloat16S2_S2_fjLj7168ELj1ELj1ELj8ELj8ENS_18Kernel_traits_baseILj7168EfS2_S2_S2_fjLj256EEEEELb0ELb0ELb1ELb1EEEvNS_9BwdParamsE:
        /* <DEDUP_REMOVED lines=36> */
.L_x_3275:
[----:B------:R-:W-:-:S05]  /*0240*/  IMAD.SHL.U32 R2, R0, 0x10, RZ ;  /* 0x0000001000027824 */ /* 0x000fca00078e00ff */
[----:B------:R-:W-:-:S04]  /*0250*/  LOP3.LUT R2, R2, 0xff0, RZ, 0xc0, !PT ;  /* 0x00000ff002027812 */ /* 0x000fc800078ec0ff */
[----:B------:R-:W-:-:S04]  /*0260*/  IADD3 R2, P0, R2, c[0x0][0x1b0], RZ ;  /* 0x00006c0002027a10 */ /* 0x000fc80007f1e0ff */
[----:B------:R-:W-:-:S05]  /*0270*/  IADD3.X R3, RZ, c[0x0][0x1b4], RZ, P0, !PT ;  /* 0x00006d00ff037a10 */ /* 0x000fca00007fe4ff */
[----:B------:R0:W5:Y:S04]  /*0280*/  LDG.E.128 R28, [R2.64] ;  /* 0x00000004021c7981 */ /* 0x000168000c1e1d00 */
[----:B------:R0:W5:Y:S04]  /*0290*/  LDG.E.128 R24, [R2.64+0x1000] ;  /* 0x0010000402187981 */ /* 0x000168000c1e1d00 */
[----:B------:R0:W5:Y:S04]  /*02a0*/  LDG.E.128 R20, [R2.64+0x2000] ;  /* 0x0020000402147981 */ /* 0x000168000c1e1d00 */
[----:B------:R0:W5:Y:S04]  /*02b0*/  LDG.E.128 R16, [R2.64+0x3000] ;  /* 0x0030000402107981 */ /* 0x000168000c1e1d00 */
[----:B------:R0:W5:Y:S04]  /*02c0*/  LDG.E.128 R12, [R2.64+0x4000] ;  /* 0x00400004020c7981 */ /* 0x000168000c1e1d00 */
[----:B------:R0:W5:Y:S04]  /*02d0*/  LDG.E.128 R8, [R2.64+0x5000] ;  /* 0x0050000402087981 */ /* 0x000168000c1e1d00 */
[----:B------:R0:W5:Y:S01]  /*02e0*/  LDG.E.128 R4, [R2.64+0x6000] ;  /* 0x0060000402047981 */ /* 0x000162000c1e1d00 */
[----:B------:R-:W1:Y:S01]  /*02f0*/  LDC.U8 R118, c[0x0][0x1f0] ;  /* 0x00007c00ff767b82 */ /* 0x000e620000000000 */
        /* <DEDUP_REMOVED lines=28> */
[----:B01----:R-:W-:-:S02]  /*04c0*/  CS2R R32, SRZ ;  /* 0x0000000000207805 */ /* 0x003fc4000001ff00 */
.L_x_3387:
[----:B------:R-:W-:-:S10]  /*04d0*/  HFMA2.MMA R97, -RZ, RZ, 0, 2.384185791015625e-07 ;  /* 0x00000004ff617435 */ /* 0x000fd400000001ff */
        /* <DEDUP_REMOVED lines=8> */
[----:B-----5:R1:W5:Y:S01]  /*0560*/  LDG.E R120, [R88.64] ;  /* 0x0000000458787981 */ /* 0x020362000c1e1900 */
[----:B------:R-:W-:Y:S01]  /*0570*/  LEA.HI R95, R95, R94, RZ, 0x2 ;  /* 0x0000005e5f5f7211 */ /* 0x000fe200078f10ff */
[----:B------:R-:W-:Y:S02]  /*0580*/  IMAD.MOV.U32 R96, RZ, RZ, 0x8 ;  /* 0x00000008ff607424 */ /* 0x000fe400078e00ff */
[----:B------:R3:W5:Y:S01]  /*0590*/  LDG.E R162, [R92.64] ;  /* 0x000000045ca27981 */ /* 0x000762000c1e1900 */
[----:B------:R-:W-:-:S04]  /*05a0*/  LEA.HI.SX32 R121, R95, R98, 0x1e ;  /* 0x000000625f797211 */ /* 0x000fc800078ff2ff */
[C---:B------:R-:W-:Y:S02]  /*05b0*/  IADD3 R129, R121.reuse, 0x100, RZ ;  /* 0x0000010079817810 */ /* 0x040fe40007ffe0ff */
[C---:B------:R-:W-:Y:S02]  /*05c0*/  IADD3 R122, R121.reuse, 0x200, RZ ;  /* 0x00000200797a7810 */ /* 0x040fe40007ffe0ff */
[C---:B------:R-:W-:Y:S01]  /*05d0*/  IADD3 R123, R121.reuse, 0x300, RZ ;  /* 0x00000300797b7810 */ /* 0x040fe20007ffe0ff */
[----:B---3--:R-:W-:-:S04]  /*05e0*/  IMAD.WIDE.U32 R92, R121, R96, c[0x0][0x218] ;  /* 0x00008600795c7625 */ /* 0x008fc800078e0060 */
[----:B------:R-:W-:-:S04]  /*05f0*/  IMAD.WIDE.U32 R94, R129, R96, c[0x0][0x218] ;  /* 0x00008600815e7625 */ /* 0x000fc800078e0060 */
[----:B0-----:R-:W-:-:S04]  /*0600*/  IMAD.WIDE.U32 R90, R122, R96, c[0x0][0x218] ;  /* 0x000086007a5a7625 */ /* 0x001fc800078e0060 */
[----:B-1----:R-:W-:Y:S01]  /*0610*/  IMAD.WIDE.U32 R88, R123, R96, c[0x0][0x218] ;  /* 0x000086007b587625 */ /* 0x002fe200078e0060 */
[----:B--2---:R-:W-:-:S13]  /*0620*/  ISETP.GT.AND P1, PT, R99, RZ, PT ;  /* 0x000000ff6300720c */ /* 0x004fda0003f24270 */
[----:B------:R-:W-:Y:S05]  /*0630*/  @P1 BRA `(.L_x_3278) ;  /* 0x0000015000001947 */ /* 0x000fea0003800000 */
[----:B------:R-:W-:Y:S01]  /*0640*/  ISETP.NE.U32.AND P0, PT, RZ, c[0x0][0x218], PT ;  /* 0x00008600ff007a0c */ /* 0x000fe20003f05070 */
[----:B------:R-:W-:Y:S01]  /*0650*/  IMAD.MOV.U32 R97, RZ, RZ, RZ ;  /* 0x000000ffff617224 */ /* 0x000fe200078e00ff */
[----:B------:R-:W-:Y:S02]  /*0660*/  MOV R98, RZ ;  /* 0x000000ff00627202 */ /* 0x000fe40000000f00 */
        /* <DEDUP_REMOVED lines=15> */
[----:B------:R-:W-:Y:S01]  /*0760*/  MOV R98, RZ ;  /* 0x000000ff00627202 */ /* 0x000fe20000000f00 */
[----:B------:R-:W-:Y:S01]  /*0770*/  IMAD.MOV.U32 R97, RZ, RZ, RZ ;  /* 0x000000ffff617224 */ /* 0x000fe200078e00ff */
[----:B------:R-:W-:Y:S05]  /*0780*/  BRA `(.L_x_3279) ;  /* 0x0000160000007947 */ /* 0x000fea0003800000 */
.L_x_3278:
        /* <DEDUP_REMOVED lines=10> */
[----:B------:R0:W2:Y:S01]  /*0830*/  LDG.E.64 R148, [R98.64] ;  /* 0x0000000462947981 */ /* 0x0000a2000c1e1b00 */
[----:B------:R-:W-:Y:S02]  /*0840*/  IADD3 R133, R139, 0x400, RZ ;  /* 0x000004008b857810 */ /* 0x000fe40007ffe0ff */
[----:B------:R-:W-:Y:S01]  /*0850*/  IMAD.WIDE.U32 R130, R131, R96, c[0x0][0x208] ;  /* 0x0000820083827625 */ /* 0x000fe200078e0060 */
[----:B------:R-:W-:Y:S01]  /*0860*/  IADD3 R141, R139, 0x500, RZ ;  /* 0x000005008b8d7810 */ /* 0x000fe20007ffe0ff */
[----:B------:R1:W3:Y:S02]  /*0870*/  LDG.E.64 R150, [R100.64] ;  /* 0x0000000464967981 */ /* 0x0002e4000c1e1b00 */
[----:B------:R-:W-:-:S04]  /*0880*/  IMAD.WIDE R142, R116, R97, c[0x0][0x1a0] ;  /* 0x00006800748e7625 */ /* 0x000fc800078e0261 */
[-C--:B0-----:R-:W-:Y:S01]  /*0890*/  IMAD.WIDE.U32 R98, R121, R96.reuse, c[0x0][0x188] ;  /* 0x0000620079627625 */ /* 0x081fe200078e0060 */
[----:B------:R0:W4:Y:S01]  /*08a0*/  LDG.E.64 R154, [R130.64] ;  /* 0x00000004829a7981 */ /* 0x000122000c1e1b00 */
[----:B------:R-:W-:Y:S02]  /*08b0*/  IADD3 R139, R139, 0x600, RZ ;  /* 0x000006008b8b7810 */ /* 0x000fe40007ffe0ff */
[-C--:B------:R-:W-:Y:S01]  /*08c0*/  IMAD.WIDE.U32 R102, R103, R96.reuse, c[0x0][0x208] ;  /* 0x0000820067667625 */ /* 0x080fe200078e0060 */
[C---:B------:R-:W-:Y:S01]  /*08d0*/  IADD3 R145, R121.reuse, 0x400, RZ ;  /* 0x0000040079917810 */ /* 0x040fe20007ffe0ff */
[----:B------:R-:W3:Y:S01]  /*08e0*/  LDG.E.64 R98, [R98.64] ;  /* 0x0000000462627981 */ /* 0x000ee2000c1e1b00 */
[----:B------:R-:W-:Y:S01]  /*08f0*/  IADD3 R147, R121, 0x500, RZ ;  /* 0x0000050079937810 */ /* 0x000fe20007ffe0ff */
[-C--:B------:R-:W-:Y:S01]  /*0900*/  IMAD.WIDE.U32 R132, R133, R96.reuse, c[0x0][0x208] ;  /* 0x0000820085847625 */ /* 0x080fe200078e0060 */
[----:B------:R-:W-:Y:S01]  /*0910*/  IADD3 R159, R121, 0x600, RZ ;  /* 0x00000600799f7810 */ /* 0x000fe20007ffe0ff */
[----:B------:R-:W3:Y:S02]  /*0920*/  LDG.E R181, [R142.64] ;  /* 0x000000048eb57981 */ /* 0x000ee4000c1e1900 */
[----:B-1----:R-:W-:-:S02]  /*0930*/  IMAD.WIDE.U32 R100, R129, R96, c[0x0][0x188] ;  /* 0x0000620081647625 */ /* 0x002fc400078e0060 */
[----:B------:R1:W3:Y:S02]  /*0940*/  LDG.E.64 R152, [R102.64] ;  /* 0x0000000466987981 */ /* 0x0002e4000c1e1b00 */
[-C--:B------:R-:W-:Y:S02]  /*0950*/  IMAD.WIDE.U32 R140, R141, R96.reuse, c[0x0][0x208] ;  /* 0x000082008d8c7625 */ /* 0x080fe400078e0060 */
[----:B------:R1:W3:Y:S02]  /*0960*/  LDG.E.64 R156, [R132.64] ;  /* 0x00000004849c7981 */ /* 0x0002e4000c1e1b00 */
[-C--:B0-----:R-:W-:Y:S02]  /*0970*/  IMAD.WIDE.U32 R130, R123, R96.reuse, c[0x0][0x188] ;  /* 0x000062007b827625 */ /* 0x081fe400078e0060 */
[----:B------:R-:W3:Y:S02]  /*0980*/  LDG.E.64 R100, [R100.64] ;  /* 0x0000000464647981 */ /* 0x000ee4000c1e1b00 */
[----:B------:R-:W-:-:S02]  /*0990*/  IMAD.WIDE.U32 R138, R139, R96, c[0x0][0x208] ;  /* 0x000082008b8a7625 */ /* 0x000fc400078e0060 */
[----:B------:R-:W3:Y:S02]  /*09a0*/  LDG.E.64 R140, [R140.64] ;  /* 0x000000048c8c7981 */ /* 0x000ee4000c1e1b00 */
[-C--:B-1----:R-:W-:Y:S02]  /*09b0*/  IMAD.WIDE.U32 R102, R122, R96.reuse, c[0x0][0x188] ;  /* 0x000062007a667625 */ /* 0x082fe400078e0060 */
[----:B------:R-:W3:Y:S02]  /*09c0*/  LDG.E.64 R130, [R130.64] ;  /* 0x0000000482827981 */ /* 0x000ee4000c1e1b00 */
[-C--:B------:R-:W-:Y:S02]  /*09d0*/  IMAD.WIDE.U32 R132, R145, R96.reuse, c[0x0][0x188] ;  /* 0x0000620091847625 */ /* 0x080fe400078e0060 */
[----:B------:R-:W3:Y:S02]  /*09e0*/  LDG.E.64 R138, [R138.64] ;  /* 0x000000048a8a7981 */ /* 0x000ee4000c1e1b00 */
[----:B------:R-:W-:-:S02]  /*09f0*/  IMAD.WIDE.U32 R134, R147, R96, c[0x0][0x188] ;  /* 0x0000620093867625 */ /* 0x000fc400078e0060 */
[----:B------:R-:W3:Y:S02]  /*0a00*/  LDG.E.64 R102, [R102.64] ;  /* 0x0000000466667981 */ /* 0x000ee4000c1e1b00 */
[----:B------:R-:W-:Y:S02]  /*0a10*/  IMAD.WIDE.U32 R136, R159, R96, c[0x0][0x188] ;  /* 0x000062009f887625 */ /* 0x000fe400078e0060 */
[----:B------:R-:W3:Y:S04]  /*0a20*/  LDG.E.64 R132, [R132.64] ;  /* 0x0000000484847981 */ /* 0x000ee8000c1e1b00 */
[----:B------:R-:W3:Y:S04]  /*0a30*/  LDG.E.64 R134, [R134.64] ;  /* 0x0000000486867981 */ /* 0x000ee8000c1e1b00 */
[----:B------:R-:W3:Y:S01]  /*0a40*/  LDG.E.64 R136, [R136.64] ;  /* 0x0000000488887981 */ /* 0x000ee2000c1e1b00 */
        /* <DEDUP_REMOVED lines=13> */
[--C-:B--2---:R-:W-:Y:S01]  /*0b20*/  SHF.R.U64 R160, R148, 0x10, R149.reuse ;  /* 0x0000001094a07819 */ /* 0x104fe20000001295 */
[----:B------:R-:W-:Y:S01]  /*0b30*/  IMAD.MOV.U32 R159, RZ, RZ, R149 ;  /* 0x000000ffff9f7224 */ /* 0x000fe200078e0095 */
[--C-:B----4-:R-:W-:Y:S01]  /*0b40*/  SHF.R.U64 R167, R154, 0x10, R155.reuse ;  /* 0x000000109aa77819 */ /* 0x110fe2000000129b */
[--C-:B0-----:R-:W-:Y:S01]  /*0b50*/  IMAD.MOV.U32 R97, RZ, RZ, R155.reuse ;  /* 0x000000ffff617224 */ /* 0x101fe200078e009b */
[----:B------:R-:W-:Y:S02]  /*0b60*/  SHF.R.U32.HI R165, RZ, 0x10, R155 ;  /* 0x00000010ffa57819 */ /* 0x000fe4000001169b */
[----:B---3--:R-:W-:Y:S02]  /*0b70*/  SHF.R.U64 R155, R98, 0x10, R99 ;  /* 0x00000010629b7819 */ /* 0x008fe40000001263 */
[----:B------:R-:W-:Y:S02]  /*0b80*/  PRMT R98, RZ, 0x5410, R98 ;  /* 0x00005410ff627816 */ /* 0x000fe40000000062 */
[----:B------:R-:W-:-:S02]  /*0b90*/  FSEL R199, R181, RZ, !P0 ;  /* 0x000000ffb5c77208 */ /* 0x000fc40004000000 */
[--C-:B------:R-:W-:Y:S01]  /*0ba0*/  SHF.R.U64 R171, R152, 0x10, R153.reuse ;  /* 0x0000001098ab7819 */ /* 0x100fe20000001299 */
[--C-:B------:R-:W-:Y:S01]  /*0bb0*/  IMAD.MOV.U32 R169, RZ, RZ, R153.reuse ;  /* 0x000000ffffa97224 */ /* 0x100fe200078e0099 */
[----:B------:R-:W-:Y:S02]  /*0bc0*/  SHF.R.U32.HI R170, RZ, 0x10, R153 ;  /* 0x00000010ffaa7819 */ /* 0x000fe40000011699 */
[--C-:B------:R-:W-:Y:S01]  /*0bd0*/  SHF.R.U64 R92, R156, 0x10, R157.reuse ;  /* 0x000000109c5c7819 */ /* 0x100fe2000000129d */
[--C-:B------:R-:W-:Y:S01]  /*0be0*/  IMAD.MOV.U32 R89, RZ, RZ, R157.reuse ;  /* 0x000000ffff597224 */ /* 0x100fe200078e009d */
[----:B------:R-:W-:Y:S01]  /*0bf0*/  SHF.R.U32.HI R91, RZ, 0x10, R157 ;  /* 0x00000010ff5b7819 */ /* 0x000fe2000001169d */
[----:B------:R-:W-:Y:S01]  /*0c00*/  FADD.FTZ R157, -R199, R98 ;  /* 0x00000062c79d7221 */ /* 0x000fe20000010100 */
[----:B------:R-:W-:Y:S02]  /*0c10*/  SHF.R.U32.HI R153, RZ, 0x10, R99 ;  /* 0x00000010ff997819 */ /* 0x000fe40000011663 */
[----:B------:R-:W-:-:S02]  /*0c20*/  SHF.R.U32.HI R161, RZ, 0x10, R101 ;  /* 0x00000010ffa17819 */ /* 0x000fc40000011665 */
[--C-:B------:R-:W-:Y:S01]  /*0c30*/  SHF.R.U64 R90, R140, 0x10, R141.reuse ;  /* 0x000000108c5a7819 */ /* 0x100fe2000000128d */
[--C-:B------:R-:W-:Y:S01]  /*0c40*/  IMAD.MOV.U32 R93, RZ, RZ, R141.reuse ;  /* 0x000000ffff5d7224 */ /* 0x100fe200078e008d */
[----:B------:R-:W-:Y:S02]  /*0c50*/  SHF.R.U32.HI R96, RZ, 0x10, R141 ;  /* 0x00000010ff607819 */ /* 0x000fe4000001168d */
[----:B------:R-:W-:Y:S01]  /*0c60*/  PRMT R99, RZ, 0x5410, R99 ;  /* 0x00005410ff637816 */ /* 0x000fe20000000063 */
[----:B------:R-:W-:Y:S01]  /*0c70*/  IMAD.MOV.U32 R173, RZ, RZ, R151 ;  /* 0x000000ffffad7224 */ /* 0x000fe200078e0097 */
[----:B-1----:R-:W-:Y:S02]  /*0c80*/  MOV R94, R140 ;  /* 0x0000008c005e7202 */ /* 0x002fe40000000f00 */
[--C-:B------:R-:W-:Y:S02]  /*0c90*/  SHF.R.U64 R143, R130, 0x10, R131.reuse ;  /* 0x00000010828f7819 */ /* 0x100fe40000001283 */
[----:B------:R-:W-:-:S02]  /*0ca0*/  SHF.R.U32.HI R141, RZ, 0x10, R131 ;  /* 0x00000010ff8d7819 */ /* 0x000fc40000011683 */
[----:B------:R-:W-:Y:S02]  /*0cb0*/  PRMT R98, RZ, 0x5410, R155 ;  /* 0x00005410ff627816 */ /* 0x000fe4000000009b */
[--C-:B------:R-:W-:Y:S02]  /*0cc0*/  SHF.R.U64 R175, R150, 0x10, R151.reuse ;  /* 0x0000001096af7819 */ /* 0x100fe40000001297 */
[----:B------:R-:W-:Y:S02]  /*0cd0*/  SHF.R.U32.HI R174, RZ, 0x10, R151 ;  /* 0x00000010ffae7819 */ /* 0x000fe40000011697 */
[----:B------:R-:W-:Y:S02]  /*0ce0*/  PRMT R140, RZ, 0x5410, R130 ;  /* 0x00005410ff8c7816 */ /* 0x000fe40000000082 */
[----:B------:R-:W-:Y:S02]  /*0cf0*/  PRMT R131, RZ, 0x5410, R131 ;  /* 0x00005410ff837816 */ /* 0x000fe40000000083 */
[----:B------:R-:W-:-:S02]  /*0d00*/  SHF.R.U64 R151, R100, 0x10, R101 ;  /* 0x0000001064977819 */ /* 0x000fc40000001265 */
[----:B------:R-:W-:Y:S01]  /*0d10*/  PRMT R130, RZ, 0x5410, R161 ;  /* 0x00005410ff827816 */ /* 0x000fe200000000a1 */
[----:B------:R-:W-:Y:S01]  /*0d20*/  IMAD.MOV.U32 R163, RZ, RZ, R139 ;  /* 0x000000ffffa37224 */ /* 0x000fe200078e008b */
[----:B------:R-:W-:Y:S01]  /*0d30*/  SHF.R.U32.HI R158, RZ, 0x10, R149 ;  /* 0x00000010ff9e7819 */ /* 0x000fe20000011695 */
[C---:B------:R-:W-:Y:S01]  /*0d40*/  FADD.FTZ R155, -R199.reuse, R99 ;  /* 0x00000063c79b7221 */ /* 0x040fe20000010100 */
[----:B------:R-:W-:Y:S02]  /*0d50*/  MOV R168, R154 ;  /* 0x0000009a00a87202 */ /* 0x000fe40000000f00 */
[----:B------:R-:W-:Y:S01]  /*0d60*/  MOV R164, R156 ;  /* 0x0000009c00a47202 */ /* 0x000fe20000000f00 */
[----:B------:R-:W-:Y:S01]  /*0d70*/  FADD.FTZ R99, -R199, R98 ;  /* 0x00000062c7637221 */ /* 0x000fe20000010100 */
[--C-:B------:R-:W-:Y:S02]  /*0d80*/  SHF.R.U64 R95, R138, 0x10, R139.reuse ;  /* 0x000000108a5f7819 */ /* 0x100fe4000000128b */
[----:B------:R-:W-:-:S02]  /*0d90*/  SHF.R.U32.HI R88, RZ, 0x10, R139 ;  /* 0x00000010ff587819 */ /* 0x000fc4000001168b */
[--C-:B------:R-:W-:Y:S02]  /*0da0*/  SHF.R.U64 R147, R102, 0x10, R103.reuse ;  /* 0x0000001066937819 */ /* 0x100fe40000001267 */
[----:B------:R-:W-:Y:S02]  /*0db0*/  SHF.R.U32.HI R145, RZ, 0x10, R103 ;  /* 0x00000010ff917819 */ /* 0x000fe40000011667 */
[----:B------:R-:W-:Y:S02]  /*0dc0*/  SHF.R.U64 R179, R132, 0x10, R133 ;  /* 0x0000001084b37819 */ /* 0x000fe40000001285 */
[----:B------:R-:W-:Y:S02]  /*0dd0*/  SHF.R.U32.HI R156, RZ, 0x10, R135 ;  /* 0x00000010ff9c7819 */ /* 0x000fe40000011687 */
[----:B------:R-:W-:Y:S02]  /*0de0*/  SHF.R.U64 R154, R136, 0x10, R137 ;  /* 0x00000010889a7819 */ /* 0x000fe40000001289 */
[----:B------:R-:W-:-:S02]  /*0df0*/  PRMT R149, RZ, 0x5410, R136 ;  /* 0x00005410ff957816 */ /* 0x000fc40000000088 */
[----:B------:R-:W-:Y:S02]  /*0e00*/  PRMT R139, RZ, 0x5410, R102 ;  /* 0x00005410ff8b7816 */ /* 0x000fe40000000066 */
[----:B------:R-:W-:Y:S02]  /*0e10*/  PRMT R103, RZ, 0x5410, R103 ;  /* 0x00005410ff677816 */ /* 0x000fe40000000067 */
[----:B------:R-:W-:Y:S01]  /*0e20*/  PRMT R136, RZ, 0x5410, R143 ;  /* 0x00005410ff887816 */ /* 0x000fe2000000008f */
[C---:B------:R-:W-:Y:S01]  /*0e30*/  FADD.FTZ R143, -R199.reuse, R131 ;  /* 0x00000083c78f7221 */ /* 0x040fe20000010100 */
[----:B------:R-:W-:Y:S01]  /*0e40*/  MOV R178, R148 ;  /* 0x0000009400b27202 */ /* 0x000fe20000000f00 */
[----:B------:R-:W-:Y:S01]  /*0e50*/  FADD.FTZ R131, -R199, R130 ;  /* 0x00000082c7837221 */ /* 0x000fe20000010100 */
[----:B------:R-:W-:Y:S02]  /*0e60*/  MOV R166, R138 ;  /* 0x0000008a00a67202 */ /* 0x000fe40000000f00 */
[----:B------:R-:W-:-:S02]  /*0e70*/  PRMT R102, RZ, 0x5410, R151 ;  /* 0x00005410ff667816 */ /* 0x000fc40000000097 */
[----:B------:R-:W-:Y:S02]  /*0e80*/  PRMT R138, RZ, 0x5410, R100 ;  /* 0x00005410ff8a7816 */ /* 0x000fe40000000064 */
[----:B------:R-:W-:Y:S02]  /*0e90*/  PRMT R101, RZ, 0x5410, R101 ;  /* 0x00005410ff657816 */ /* 0x000fe40000000065 */
[----:B------:R-:W-:Y:S02]  /*0ea0*/  PRMT R144, RZ, 0x5410, R133 ;  /* 0x00005410ff907816 */ /* 0x000fe40000000085 */
[----:B------:R-:W-:Y:S02]  /*0eb0*/  PRMT R142, RZ, 0x5410, R132 ;  /* 0x00005410ff8e7816 */ /* 0x000fe40000000084 */
[----:B------:R-:W-:Y:S02]  /*0ec0*/  SHF.R.U64 R177, R134, 0x10, R135 ;  /* 0x0000001086b17819 */ /* 0x000fe40000001287 */
[----:B------:R-:W-:-:S02]  /*0ed0*/  PRMT R100, RZ, 0x5410, R153 ;  /* 0x00005410ff647816 */ /* 0x000fc40000000099 */
[----:B------:R-:W-:Y:S02]  /*0ee0*/  PRMT R98, RZ, 0x5410, R179 ;  /* 0x00005410ff627816 */ /* 0x000fe400000000b3 */
[----:B------:R-:W-:Y:S01]  /*0ef0*/  PRMT R130, RZ, 0x5410, R156 ;  /* 0x00005410ff827816 */ /* 0x000fe2000000009c */
[----:B-----5:R-:W-:Y:S01]  /*0f00*/  FMUL.FTZ R156, R120, R99 ;  /* 0x00000063789c7220 */ /* 0x020fe20000410000 */
[----:B------:R-:W-:Y:S01]  /*0f10*/  PRMT R132, RZ, 0x5410, R147 ;  /* 0x00005410ff847816 */ /* 0x000fe20000000093 */
[C---:B------:R-:W-:Y:S01]  /*0f20*/  FADD.FTZ R147, -R199.reuse, R103 ;  /* 0x00000067c7937221 */ /* 0x040fe20000010100 */
[----:B------:R-:W-:Y:S01]  /*0f30*/  PRMT R99, RZ, 0x5410, R178 ;  /* 0x00005410ff637816 */ /* 0x000fe200000000b2 */
[C---:B------:R-:W-:Y:S02]  /*0f40*/  FADD.FTZ R139, -R199.reuse, R139 ;  /* 0x0000008bc78b7221 */ /* 0x040fe40000010100 */
[C---:B------:R-:W-:Y:S01]  /*0f50*/  FADD.FTZ R103, -R199.reuse, R102 ;  /* 0x00000066c7677221 */ /* 0x040fe20000010100 */
[----:B------:R-:W-:Y:S01]  /*0f60*/  PRMT R102, RZ, 0x5410, R177 ;  /* 0x00005410ff667816 */ /* 0x000fe200000000b1 */
[----:B------:R-:W-:-:S02]  /*0f70*/  FADD.FTZ R151, -R199, R101 ;  /* 0x00000065c7977221 */ /* 0x000fc40000010100 */
        /* <DEDUP_REMOVED lines=12> */
[----:B------:R-:W-:-:S02]  /*1040*/  FMUL.FTZ R149, R120, R139 ;  /* 0x0000008b78957220 */ /* 0x000fc40000410000 */
[----:B------:R-:W-:Y:S01]  /*1050*/  FMUL.FTZ R158, R28, R99 ;  /* 0x000000631c9e7220 */ /* 0x000fe20000410000 */
[----:B------:R-:W-:Y:S01]  /*1060*/  PRMT R134, RZ, 0x5410, R145 ;  /* 0x00005410ff867816 */ /* 0x000fe20000000091 */
[C---:B------:R-:W-:Y:S01]  /*1070*/  FMUL.FTZ R139, R120.reuse, R179 ;  /* 0x000000b3788b7220 */ /* 0x040fe20000410000 */
[----:B------:R-:W-:Y:S01]  /*1080*/  PRMT R179, RZ, 0x5410, R94 ;  /* 0x00005410ffb37816 */ /* 0x000fe2000000005e */
[C---:B------:R-:W-:Y:S01]  /*1090*/  FMUL.FTZ R157, R120.reuse, R157 ;  /* 0x0000009d789d7220 */ /* 0x040fe20000410000 */
[----:B------:R-:W-:Y:S01]  /*10a0*/  PRMT R94, RZ, 0x5410, R90 ;  /* 0x00005410ff5e7816 */ /* 0x000fe2000000005a */
[C---:B------:R-:W-:Y:S01]  /*10b0*/  FMUL.FTZ R154, R120.reuse, R101 ;  /* 0x00000065789a7220 */ /* 0x040fe20000410000 */
[----:B------:R-:W-:Y:S01]  /*10c0*/  PRMT R101, RZ, 0x5410, R159 ;  /* 0x00005410ff657816 */ /* 0x000fe2000000009f */
[----:B------:R-:W-:Y:S02]  /*10d0*/  FADD.FTZ R145, -R199, R140 ;  /* 0x0000008cc7917221 */ /* 0x000fe40000010100 */
[----:B------:R-:W-:Y:S01]  /*10e0*/  FMUL.FTZ R140, R120, R177 ;  /* 0x000000b1788c7220 */ /* 0x000fe20000410000 */
[----:B------:R-:W-:Y:S01]  /*10f0*/  PRMT R177, RZ, 0x5410, R89 ;  /* 0x00005410ffb17816 */ /* 0x000fe20000000059 */
[----:B------:R-:W-:-:S02]  /*1100*/  FMUL.FTZ R159, R29, R160 ;  /* 0x000000a01d9f7220 */ /* 0x000fc40000410000 */
[----:B------:R-:W-:Y:S01]  /*1110*/  FADD.FTZ R90, RZ, R158 ;  /* 0x0000009eff5a7221 */ /* 0x000fe20000010000 */
[----:B------:R-:W-:Y:S01]  /*1120*/  PRMT R100, RZ, 0x5410, R180 ;  /* 0x00005410ff647816 */ /* 0x000fe200000000b4 */
[----:B------:R-:W-:Y:S01]  /*1130*/  FADD.FTZ R141, -R199, R138 ;  /* 0x0000008ac78d7221 */ /* 0x000fe20000010100 */
[----:B------:R-:W-:Y:S01]  /*1140*/  MOV R176, R150 ;  /* 0x0000009600b07202 */ /* 0x000fe20000000f00 */
[----:B------:R-:W-:Y:S01]  /*1150*/  FFMA.FTZ R89, R157, R158, RZ ;  /* 0x0000009e9d597223 */ /* 0x000fe200000100ff */
[----:B------:R-:W-:Y:S01]  /*1160*/  PRMT R180, RZ, 0x5410, R91 ;  /* 0x00005410ffb47816 */ /* 0x000fe2000000005b */
[----:B------:R-:W-:Y:S02]  /*1170*/  FADD.FTZ R161, -R199, R142 ;  /* 0x0000008ec7a17221 */ /* 0x000fe40000010100 */
[----:B------:R-:W-:Y:S02]  /*1180*/  FADD.FTZ R85, R85, R160 ;  /* 0x000000a055557221 */ /* 0x000fe40000010000 */
[----:B------:R-:W-:-:S02]  /*1190*/  FFMA.FTZ R33, R156, R160, R33 ;  /* 0x000000a09c217223 */ /* 0x000fc40000010021 */
[----:B------:R-:W-:Y:S02]  /*11a0*/  FMUL.FTZ R160, R30, R101 ;  /* 0x000000651ea07220 */ /* 0x000fe40000410000 */
[----:B------:R-:W-:Y:S02]  /*11b0*/  FADD.FTZ R91, R90, R159 ;  /* 0x0000009f5a5b7221 */ /* 0x000fe40000010000 */
[C---:B------:R-:W-:Y:S02]  /*11c0*/  FMUL.FTZ R155, R120.reuse, R155 ;  /* 0x0000009b789b7220 */ /* 0x040fe40000410000 */
[----:B------:R-:W-:Y:S02]  /*11d0*/  FMUL.FTZ R142, R120, R141 ;  /* 0x0000008d788e7220 */ /* 0x000fe40000410000 */
[----:B------:R-:W-:Y:S02]  /*11e0*/  FADD.FTZ R84, R84, R99 ;  /* 0x0000006354547221 */ /* 0x000fe40000010000 */
[----:B------:R-:W-:Y:S01]  /*11f0*/  FFMA.FTZ R32, R157, R99, R32 ;  /* 0x000000639d207223 */ /* 0x000fe20000010020 */
[----:B------:R-:W-:Y:S01]  /*1200*/  PRMT R99, RZ, 0x5410, R176 ;  /* 0x00005410ff637816 */ /* 0x000fe200000000b0 */
[----:B------:R-:W-:-:S02]  /*1210*/  FFMA.FTZ R89, R156, R159, R89 ;  /* 0x0000009f9c597223 */ /* 0x000fc40000010059 */
[----:B------:R-:W-:Y:S02]  /*1220*/  FMUL.FTZ R141, R120, R161 ;  /* 0x000000a1788d7220 */ /* 0x000fe40000410000 */
[-C--:B------:R-:W-:Y:S02]  /*1230*/  FMUL.FTZ R161, R31, R98.reuse ;  /* 0x000000621fa17220 */ /* 0x080fe40000410000 */
[----:B------:R-:W-:Y:S02]  /*1240*/  FADD.FTZ R90, R91, R160 ;  /* 0x000000a05b5a7221 */ /* 0x000fe40000010000 */
[----:B------:R-:W-:Y:S02]  /*1250*/  FADD.FTZ R87, R87, R98 ;  /* 0x0000006257577221 */ /* 0x000fe40000010000 */
[----:B------:R-:W-:Y:S01]  /*1260*/  FFMA.FTZ R35, R154, R98, R35 ;  /* 0x000000629a237223 */ /* 0x000fe20000010023 */
[----:B------:R-:W-:Y:S01]  /*1270*/  PRMT R98, RZ, 0x5410, R175 ;  /* 0x00005410ff627816 */ /* 0x000fe200000000af */
[----:B------:R-:W-:Y:S01]  /*1280*/  FFMA.FTZ R89, R155, R160, R89 ;  /* 0x000000a09b597223 */ /* 0x000fe20000010059 */
[----:B------:R-:W-:Y:S01]  /*1290*/  MOV R172, R152 ;  /* 0x0000009800ac7202 */ /* 0x000fe20000000f00 */
[----:B------:R-:W-:Y:S01]  /*12a0*/  FADD.FTZ R91, R90, R161 ;  /* 0x000000a15a5b7221 */ /* 0x000fe20000010000 */
[----:B------:R-:W-:Y:S01]  /*12b0*/  PRMT R175, RZ, 0x5410, R164 ;  /* 0x00005410ffaf7816 */ /* 0x000fe200000000a4 */
[----:B------:R-:W-:Y:S01]  /*12c0*/  FMUL.FTZ R164, R24, R99 ;  /* 0x0000006318a47220 */ /* 0x000fe20000410000 */
[----:B------:R-:W-:-:S02]  /*12d0*/  SHF.R.U32.HI R152, RZ, 0x10, R137 ;  /* 0x00000010ff987819 */ /* 0x000fc40000011689 */
[----:B------:R-:W-:Y:S01]  /*12e0*/  PRMT R150, RZ, 0x5410, R137 ;  /* 0x00005410ff967816 */ /* 0x000fe20000000089 */
[C---:B------:R-:W-:Y:S01]  /*12f0*/  FADD.FTZ R137, -R199.reuse, R136 ;  /* 0x00000088c7897221 */ /* 0x040fe20000010100 */
[----:B------:R-:W-:Y:S01]  /*1300*/  PRMT R186, RZ, 0x5410, R95 ;  /* 0x00005410ffba7816 */ /* 0x000fe2000000005f */
[C---:B------:R-:W-:Y:S01]  /*1310*/  FADD.FTZ R183, -R199.reuse, R146 ;  /* 0x00000092c7b77221 */ /* 0x040fe20000010100 */
[----:B------:R-:W-:Y:S01]  /*1320*/  PRMT R148, RZ, 0x5410, R135 ;  /* 0x00005410ff947816 */ /* 0x000fe20000000087 */
[----:B------:R-:W-:Y:S01]  /*1330*/  FMUL.FTZ R153, R120, R153 ;  /* 0x0000009978997220 */ /* 0x000fe20000410000 */
[----:B------:R-:W-:Y:S01]  /*1340*/  PRMT R173, RZ, 0x5410, R173 ;  /* 0x00005410ffad7816 */ /* 0x000fe200000000ad */
[----:B------:R-:W-:Y:S01]  /*1350*/  FFMA.FTZ R89, R154, R161, R89 ;  /* 0x000000a19a597223 */ /* 0x000fe20000010059 */
[----:B------:R-:W-:Y:S01]  /*1360*/  PRMT R95, RZ, 0x5410, R163 ;  /* 0x00005410ff5f7816 */ /* 0x000fe200000000a3 */
[----:B------:R-:W-:Y:S01]  /*1370*/  FADD.FTZ R135, -R199, R134 ;  /* 0x00000086c7877221 */ /* 0x000fe20000010100 */
[----:B------:R-:W-:Y:S01]  /*1380*/  PRMT R134, RZ, 0x5410, R152 ;  /* 0x00005410ff867816 */ /* 0x000fe20000000098 */
[----:B------:R-:W-:-:S02]  /*1390*/  FMUL.FTZ R163, R25, R98 ;  /* 0x0000006219a37220 */ /* 0x000fc40000410000 */
[----:B------:R-:W-:Y:S02]  /*13a0*/  FADD.FTZ R90, R91, R164 ;  /* 0x000000a45b5a7221 */ /* 0x000fe40000010000 */
[C---:B------:R-:W-:Y:S01]  /*13b0*/  FMUL.FTZ R144, R120.reuse, R137 ;  /* 0x0000008978907220 */ /* 0x040fe20000410000 */
[----:B------:R-:W-:Y:S01]  /*13c0*/  PRMT R174, RZ, 0x5410, R174 ;  /* 0x00005410ffae7816 */ /* 0x000fe200000000ae */
[C---:B------:R-:W-:Y:S02]  /*13d0*/  FMUL.FTZ R152, R120.reuse, R103 ;  /* 0x0000006778987220 */ /* 0x040fe40000410000 */
[----:B------:R-:W-:Y:S01]  /*13e0*/  FMUL.FTZ R137, R120, R183 ;  /* 0x000000b778897220 */ /* 0x000fe20000410000 */
[----:B------:R-:W-:Y:S01]  /*13f0*/  PRMT R183, RZ, 0x5410, R166 ;  /* 0x00005410ffb77816 */ /* 0x000fe200000000a6 */
[----:B------:R-:W-:Y:S02]  /*1400*/  FFMA.FTZ R89, R153, R164, R89 ;  /* 0x000000a499597223 */ /* 0x000fe40000010059 */
[----:B------:R-:W-:-:S02]  /*1410*/  FMUL.FTZ R166, R26, R173 ;  /* 0x000000ad1aa67220 */ /* 0x000fc40000410000 */
[----:B------:R-:W-:Y:S01]  /*1420*/  FADD.FTZ R91, R90, R163 ;  /* 0x000000a35a5b7221 */ /* 0x000fe20000010000 */
[----:B------:R-:W-:Y:S01]  /*1430*/  PRMT R178, RZ, 0x5410, R165 ;  /* 0x00005410ffb27816 */ /* 0x000fe200000000a5 */
[----:B------:R-:W-:Y:S02]  /*1440*/  FMUL.FTZ R151, R120, R151 ;  /* 0x0000009778977220 */ /* 0x000fe40000410000 */
[----:B------:R-:W-:Y:S02]  /*1450*/  FADD.FTZ R86, R86, R101 ;  /* 0x0000006556567221 */ /* 0x000fe40000010000 */
[----:B------:R-:W-:Y:S01]  /*1460*/  FFMA.FTZ R34, R155, R101, R34 ;  /* 0x000000659b227223 */ /* 0x000fe20000010022 */
[----:B------:R-:W-:Y:S01]  /*1470*/  PRMT R101, RZ, 0x5410, R172 ;  /* 0x00005410ff657816 */ /* 0x000fe200000000ac */
[----:B------:R-:W-:Y:S02]  /*1480*/  FFMA.FTZ R89, R152, R163, R89 ;  /* 0x000000a398597223 */ /* 0x000fe40000010059 */
[----:B------:R-:W-:-:S02]  /*1490*/  FMUL.FTZ R165, R27, R174 ;  /* 0x000000ae1ba57220 */ /* 0x000fc40000410000 */
[----:B------:R-:W-:Y:S02]  /*14a0*/  FADD.FTZ R90, R91, R166 ;  /* 0x000000a65b5a7221 */ /* 0x000fe40000010000 */
[C---:B------:R-:W-:Y:S01]  /*14b0*/  FADD.FTZ R197, -R199.reuse, R150 ;  /* 0x00000096c7c57221 */ /* 0x040fe20000010100 */
[----:B------:R-:W-:Y:S01]  /*14c0*/  PRMT R103, RZ, 0x5410, R168 ;  /* 0x00005410ff677816 */ /* 0x000fe200000000a8 */
[----:B------:R-:W-:Y:S01]  /*14d0*/  FADD.FTZ R181, -R199, R100 ;  /* 0x00000064c7b57221 */ /* 0x000fe20000010100 */
[----:B------:R-:W-:Y:S01]  /*14e0*/  PRMT R100, RZ, 0x5410, R171 ;  /* 0x00005410ff647816 */ /* 0x000fe200000000ab */
[----:B------:R-:W-:Y:S02]  /*14f0*/  FMUL.FTZ R150, R120, R131 ;  /* 0x0000008378967220 */ /* 0x000fe40000410000 */
[----:B------:R-:W-:Y:S02]  /*1500*/  FFMA.FTZ R89, R151, R166, R89 ;  /* 0x000000a697597223 */ /* 0x000fe40000010059 */
[----:B------:R-:W-:-:S02]  /*1510*/  FMUL.FTZ R168, R20, R101 ;  /* 0x0000006514a87220 */ /* 0x000fc40000410000 */
[----:B------:R-:W-:Y:S01]  /*1520*/  FADD.FTZ R91, R90, R165 ;  /* 0x000000a55a5b7221 */ /* 0x000fe20000010000 */
[----:B------:R-:W-:Y:S01]  /*1530*/  PRMT R169, RZ, 0x5410, R169 ;  /* 0x00005410ffa97816 */ /* 0x000fe200000000a9 */
[----:B------:R-:W-:Y:S01]  /*1540*/  FFMA.FTZ R89, R150, R165, R89 ;  /* 0x000000a596597223 */ /* 0x000fe20000010059 */
[----:B------:R-:W-:Y:S01]  /*1550*/  PRMT R176, RZ, 0x5410, R167 ;  /* 0x00005410ffb07816 */ /* 0x000fe200000000a7 */
[----:B------:R-:W-:Y:S02]  /*1560*/  FMUL.FTZ R167, R21, R100 ;  /* 0x0000006415a77220 */ /* 0x000fe40000410000 */
[----:B------:R-:W-:Y:S02]  /*1570*/  FADD.FTZ R90, R91, R168 ;  /* 0x000000a85b5a7221 */ /* 0x000fe40000010000 */
[C---:B------:R-:W-:Y:S02]  /*1580*/  FADD.FTZ R189, -R199.reuse, R148 ;  /* 0x00000094c7bd7221 */ /* 0x040fe40000010100 */
[----:B------:R-:W-:Y:S01]  /*1590*/  FADD.FTZ R185, -R199, R102 ;  /* 0x00000066c7b97221 */ /* 0x000fe20000010100 */
[----:B------:R-:W-:Y:S01]  /*15a0*/  PRMT R102, RZ, 0x5410, R170 ;  /* 0x00005410ff667816 */ /* 0x000fe200000000aa */
[----:B------:R-:W-:-:S02]  /*15b0*/  FMUL.FTZ R148, R120, R133 ;  /* 0x0000008578947220 */ /* 0x000fc40000410000 */
        /* <DEDUP_REMOVED lines=9> */
[----:B------:R-:W-:Y:S02]  /*1650*/  FMUL.FTZ R146, R120, R135 ;  /* 0x0000008778927220 */ /* 0x000fe40000410000 */
        /* <DEDUP_REMOVED lines=45> */
[----:B------:R-:W-:Y:S01]  /*1930*/  FADD.FTZ R91, R90, R177 ;  /* 0x000000b15a5b7221 */ /* 0x000fe20000010000 */
[----:B------:R-:W-:Y:S01]  /*1940*/  PRMT R93, RZ, 0x5410, R93 ;  /* 0x00005410ff5d7816 */ /* 0x000fe2000000005d */
[----:B------:R-:W-:-:S02]  /*1950*/  FFMA.FTZ R89, R138, R177, R89 ;  /* 0x000000b18a597223 */ /* 0x000fc40000010059 */
[----:B------:R-:W-:Y:S02]  /*1960*/  FADD.FTZ R64, R64, R179 ;  /* 0x000000b340407221 */ /* 0x000fe40000010000 */
[----:B------:R-:W-:Y:S02]  /*1970*/  FFMA.FTZ R52, R137, R179, R52 ;  /* 0x000000b389347223 */ /* 0x000fe40000010034 */
[----:B------:R-:W-:Y:S02]  /*1980*/  FMUL.FTZ R179, R9, R94 ;  /* 0x0000005e09b37220 */ /* 0x000fe40000410000 */
[----:B------:R-:W-:Y:S01]  /*1990*/  FADD.FTZ R90, R91, R180 ;  /* 0x000000b45b5a7221 */ /* 0x000fe20000010000 */
[----:B------:R-:W-:Y:S01]  /*19a0*/  PRMT R96, RZ, 0x5410, R96 ;  /* 0x00005410ff607816 */ /* 0x000fe20000000060 */
[----:B------:R-:W-:Y:S02]  /*19b0*/  FMUL.FTZ R136, R120, R185 ;  /* 0x000000b978887220 */ /* 0x000fe40000410000 */
[----:B------:R-:W-:-:S02]  /*19c0*/  FFMA.FTZ R89, R137, R180, R89 ;  /* 0x000000b489597223 */ /* 0x000fc40000010059 */
[----:B------:R-:W-:Y:S02]  /*19d0*/  FMUL.FTZ R182, R10, R93 ;  /* 0x0000005d0ab67220 */ /* 0x000fe40000410000 */
[----:B------:R-:W-:Y:S02]  /*19e0*/  FADD.FTZ R91, R90, R179 ;  /* 0x000000b35a5b7221 */ /* 0x000fe40000010000 */
[C---:B------:R-:W-:Y:S02]  /*19f0*/  FADD.FTZ R191, -R199.reuse, R130 ;  /* 0x00000082c7bf7221 */ /* 0x040fe40000010100 */
[----:B------:R-:W-:Y:S02]  /*1a00*/  FMUL.FTZ R135, R120, R189 ;  /* 0x000000bd78877220 */ /* 0x000fe40000410000 */
[----:B------:R-:W-:Y:S02]  /*1a10*/  FFMA.FTZ R89, R136, R179, R89 ;  /* 0x000000b388597223 */ /* 0x000fe40000010059 */
[----:B------:R-:W-:-:S02]  /*1a20*/  FADD.FTZ R195, -R199, R132 ;  /* 0x00000084c7c37221 */ /* 0x000fc40000010100 */
[----:B------:R-:W-:Y:S02]  /*1a30*/  FMUL.FTZ R181, R11, R96 ;  /* 0x000000600bb57220 */ /* 0x000fe40000410000 */
[----:B------:R-:W-:Y:S02]  /*1a40*/  FADD.FTZ R90, R91, R182 ;  /* 0x000000b65b5a7221 */ /* 0x000fe40000010000 */
[----:B------:R-:W-:Y:S02]  /*1a50*/  FADD.FTZ R199, -R199, R134 ;  /* 0x00000086c7c77221 */ /* 0x000fe40000010100 */
[C---:B------:R-:W-:Y:S02]  /*1a60*/  FMUL.FTZ R134, R120.reuse, R191 ;  /* 0x000000bf78867220 */ /* 0x040fe40000410000 */
        /* <DEDUP_REMOVED lines=11> */
[----:B------:R-:W-:Y:S01]  /*1b20*/  FADD.FTZ R91, R90, R183 ;  /* 0x000000b75a5b7221 */ /* 0x000fe20000010000 */
[----:B------:R-:W-:Y:S01]  /*1b30*/  PRMT R90, RZ, 0x5410, R88 ;  /* 0x00005410ff5a7816 */ /* 0x000fe20000000058 */
[----:B------:R-:W-:Y:S02]  /*1b40*/  FADD.FTZ R61, R61, R186 ;  /* 0x000000ba3d3d7221 */ /* 0x000fe40000010000 */
[----:B------:R-:W-:-:S02]  /*1b50*/  FFMA.FTZ R57, R132, R186, R57 ;  /* 0x000000ba84397223 */ /* 0x000fc40000010039 */
[----:B------:R-:W-:Y:S02]  /*1b60*/  FMUL.FTZ R131, R120, R197 ;  /* 0x000000c578837220 */ /* 0x000fe40000410000 */
[----:B------:R-:W-:Y:S02]  /*1b70*/  FMUL.FTZ R186, R6, R95 ;  /* 0x0000005f06ba7220 */ /* 0x000fe40000410000 */
        /* <DEDUP_REMOVED lines=33> */
.L_x_3279:
[----:B0-----:R-:W-:Y:S05]  /*1d90*/  BSYNC B0 ;  /* 0x0000000000007941 */ /* 0x001fea0003800000 */
.L_x_3277:
[----:B------:R-:W-:Y:S02]  /*1da0*/  LOP3.LUT P2, RZ, R119, 0xff, RZ, 0xc0, !PT ;  /* 0x000000ff77ff7812 */ /* 0x000fe4000784c0ff */
[----:B------:R-:W-:-:S02]  /*1db0*/  SHF.R.U32.HI R90, RZ, 0x5, R0 ;  /* 0x00000005ff5a7819 */ /* 0x000fc40000011600 */
[----:B------:R-:W-:Y:S02]  /*1dc0*/  LOP3.LUT P0, RZ, R0, 0x1f, RZ, 0xc0, !PT ;  /* 0x0000001f00ff7812 */ /* 0x000fe4000780c0ff */
[----:B------:R-:W-:-:S07]  /*1dd0*/  LOP3.LUT R189, R90, 0x7fffff8, RZ, 0xc0, !PT ;  /* 0x07fffff85abd7812 */ /* 0x000fce00078ec0ff */
[----:B------:R-:W-:Y:S01]  /*1de0*/  @!P2 IADD3 R189, R189, 0x8, RZ ;  /* 0x00000008bdbda810 */ /* 0x000fe20007ffe0ff */
[----:B------:R-:W-:Y:S05]  /*1df0*/  BRA.DIV ~URZ, `(.L_x_3280) ;  /* 0x00002ee27f007947 */ /* 0x000fea000b800000 */
[----:B------:R0:W1:Y:S02]  /*1e00*/  SHFL.DOWN PT, R92, R97, 0x10, 0x1f ;  /* 0x0a001f00615c7f89 */ /* 0x00006400000e0000 */
.L_x_3388:
        /* <DEDUP_REMOVED lines=18> */
.L_x_3389:
        /* <DEDUP_REMOVED lines=49> */
.L_x_3283:
        /* <DEDUP_REMOVED lines=9> */
.L_x_3284:
[----:B------:R-:W-:Y:S05]  /*22d0*/  BSYNC B0 ;  /* 0x0000000000007941 */ /* 0x000fea0003800000 */
.L_x_3282:
        /* <DEDUP_REMOVED lines=14> */
.L_x_3286:
[----:B------:R-:W-:-:S04]  /*23c0*/  FFMA.FTZ R88, R156, R94, R93 ;  /* 0x0000005e9c587223 */ /* 0x000fc8000001005d */
[----:B------:R-:W-:Y:S01]  /*23d0*/  FADD.FTZ R89, R159, -R88 ;  /* 0x800000589f597221 */ /* 0x000fe20000010000 */
[----:B------:R-:W-:-:S03]  /*23e0*/  @P3 SHF.R.U64 R88, R108, 0x10, R109 ;  /* 0x000000106c583819 */ /* 0x000fc6000000126d */
[----:B------:R-:W-:Y:S01]  /*23f0*/  FMUL.FTZ R89, R120, R89 ;  /* 0x0000005978597220 */ /* 0x000fe20000410000 */
[----:B------:R-:W-:-:S05]  /*2400*/  @P3 PRMT R88, RZ, 0x5410, R88 ;  /* 0x00005410ff583816 */ /* 0x000fca0000000058 */
[----:B------:R-:W-:Y:S02]  /*2410*/  @P3 FADD.FTZ R89, R89, R88 ;  /* 0x0000005859593221 */ /* 0x000fe40000010000 */
.L_x_3287:
[----:B------:R-:W-:Y:S05]  /*2420*/  BSYNC B0 ;  /* 0x0000000000007941 */ /* 0x000fea0003800000 */
.L_x_3285:
        /* <DEDUP_REMOVED lines=9> */
[----:B------:R-:W-:Y:S01]  /*24c0*/  PRMT R89, RZ, 0x5410, R109 ;  /* 0x00005410ff597816 */ /* 0x000fe2000000006d */
[----:B------:R-:W-:Y:S05]  /*24d0*/  BRA `(.L_x_3290) ;  /* 0x0000005000007947 */ /* 0x000fea0003800000 */
.L_x_3289:
[----:B------:R-:W-:Y:S01]  /*24e0*/  FFMA.FTZ R89, R155, R94, R93 ;  /* 0x0000005e9b597223 */ /* 0x000fe2000001005d */
[----:B------:R-:W-:-:S03]  /*24f0*/  @P3 PRMT R88, RZ, 0x5410, R109 ;  /* 0x00005410ff583816 */ /* 0x000fc6000000006d */
[----:B------:R-:W-:-:S04]  /*2500*/  FADD.FTZ R89, R160, -R89 ;  /* 0x80000059a0597221 */ /* 0x000fc80000010000 */
[----:B------:R-:W-:-:S04]  /*2510*/  FMUL.FTZ R89, R120, R89 ;  /* 0x0000005978597220 */ /* 0x000fc80000410000 */
[----:B------:R-:W-:Y:S02]  /*2520*/  @P3 FADD.FTZ R89, R89, R88 ;  /* 0x0000005859593221 */ /* 0x000fe40000010000 */
.L_x_3290:
[----:B------:R-:W-:Y:S05]  /*2530*/  BSYNC B0 ;  /* 0x0000000000007941 */ /* 0x000fea0003800000 */
.L_x_3288:
        /* <DEDUP_REMOVED lines=12> */
.L_x_3292:
[----:B------:R-:W-:-:S04]  /*2600*/  FFMA.FTZ R88, R154, R94, R93 ;  /* 0x0000005e9a587223 */ /* 0x000fc8000001005d */
[----:B------:R-:W-:Y:S01]  /*2610*/  FADD.FTZ R89, R161, -R88 ;  /* 0x80000058a1597221 */ /* 0x000fe20000010000 */
[----:B------:R-:W-:-:S03]  /*2620*/  @P3 SHF.R.U32.HI R88, RZ, 0x10, R109 ;  /* 0x00000010ff583819 */ /* 0x000fc6000001166d */
[----:B------:R-:W-:Y:S01]  /*2630*/  FMUL.FTZ R89, R120, R89 ;  /* 0x0000005978597220 */ /* 0x000fe20000410000 */
[----:B------:R-:W-:-:S05]  /*2640*/  @P3 PRMT R88, RZ, 0x5410, R88 ;  /* 0x00005410ff583816 */ /* 0x000fca0000000058 */
[----:B------:R-:W-:Y:S02]  /*2650*/  @P3 FADD.FTZ R89, R89, R88 ;  /* 0x0000005859593221 */ /* 0x000fe40000010000 */
.L_x_3293:
[----:B------:R-:W-:Y:S05]  /*2660*/  BSYNC B0 ;  /* 0x0000000000007941 */ /* 0x000fea0003800000 */
.L_x_3291:
        /* <DEDUP_REMOVED lines=14> */
.L_x_3294:
        /* <DEDUP_REMOVED lines=10> */
.L_x_3296:
[----:B------:R-:W-:Y:S05]  /*27f0*/  BSYNC B0 ;  /* 0x0000000000007941 */ /* 0x000fea0003800000 */
.L_x_3295:
[----:B------:R-:W-:Y:S01]  /*2800*/  BSSY B0, `(.L_x_3297) ;  /* 0x000000b000007945 */ /* 0x000fe20003800000 */
[----:B------:R-:W-:Y:S05]  /*2810*/  @P1 BRA `(.L_x_3298) ;  /* 0x0000004000001947 */ /* 0x000fea0003800000 */
[----:B0-----:R-:W-:Y:S01]  /*2820*/  MOV R89, RZ ;  /* 0x000000ff00597202 */ /* 0x001fe20000000f00 */
[----:B------:R-:W-:Y:S05]  /*2830*/  @!P3 BRA `(.L_x_3299) ;  /* 0x000000700000b947 */ /* 0x000fea0003800000 */
[----:B------:R-:W-:Y:S01]  /*2840*/  PRMT R89, RZ, 0x5410, R106 ;  /* 0x00005410ff597816 */ /* 0x000fe2000000006a */
[----:B------:R-:W-:Y:S05]  /*2850*/  BRA `(.L_x_3299) ;  /* 0x0000005000007947 */ /* 0x000fea0003800000 */
.L_x_3298:
[----:B0-----:R-:W-:Y:S01]  /*2860*/  FFMA.FTZ R89, R153, R94, R93 ;  /* 0x0000005e99597223 */ /* 0x001fe2000001005d */
[----:B------:R-:W-:-:S03]  /*2870*/  @P3 PRMT R88, RZ, 0x5410, R106 ;  /* 0x00005410ff583816 */ /* 0x000fc6000000006a */
[----:B------:R-:W-:-:S04]  /*2880*/  FADD.FTZ R89, R164, -R89 ;  /* 0x80000059a4597221 */ /* 0x000fc80000010000 */
[----:B------:R-:W-:-:S04]  /*2890*/  FMUL.FTZ R89, R120, R89 ;  /* 0x0000005978597220 */ /* 0x000fc80000410000 */
[----:B------:R-:W-:Y:S02]  /*28a0*/  @P3 FADD.FTZ R89, R89, R88 ;  /* 0x0000005859593221 */ /* 0x000fe40000010000 */
.L_x_3299:
[----:B------:R-:W-:Y:S05]  /*28b0*/  BSYNC B0 ;  /* 0x0000000000007941 */ /* 0x000fea0003800000 */
.L_x_3297:
        /* <DEDUP_REMOVED lines=9> */
[----:B------:R-:W-:-:S04]  /*2950*/  SHF.R.U64 R89, R106, 0x10, R107 ;  /* 0x000000106a597819 */ /* 0x000fc8000000126b */
[----:B------:R-:W-:Y:S01]  /*2960*/  PRMT R89, RZ, 0x5410, R89 ;  /* 0x00005410ff597816 */ /* 0x000fe20000000059 */
[----:B------:R-:W-:Y:S05]  /*2970*/  BRA `(.L_x_3302) ;  /* 0x0000006000007947 */ /* 0x000fea0003800000 */
.L_x_3301:
[----:B------:R-:W-:-:S04]  /*2980*/  FFMA.FTZ R88, R152, R94, R93 ;  /* 0x0000005e98587223 */ /* 0x000fc8000001005d */
[----:B------:R-:W-:Y:S01]  /*2990*/  FADD.FTZ R89, R163, -R88 ;  /* 0x80000058a3597221 */ /* 0x000fe20000010000 */
[----:B------:R-:W-:-:S03]  /*29a0*/  @P3 SHF.R.U64 R88, R106, 0x10, R107 ;  /* 0x000000106a583819 */ /* 0x000fc6000000126b */
[----:B------:R-:W-:Y:S01]  /*29b0*/  FMUL.FTZ R89, R120, R89 ;  /* 0x0000005978597220 */ /* 0x000fe20000410000 */
[----:B------:R-:W-:-:S05]  /*29c0*/  @P3 PRMT R88, RZ, 0x5410, R88 ;  /* 0x00005410ff583816 */ /* 0x000fca0000000058 */
[----:B------:R-:W-:Y:S02]  /*29d0*/  @P3 FADD.FTZ R89, R89, R88 ;  /* 0x0000005859593221 */ /* 0x000fe40000010000 */
.L_x_3302:
[----:B------:R-:W-:Y:S05]  /*29e0*/  BSYNC B0 ;  /* 0x0000000000007941 */ /* 0x000fea0003800000 */
.L_x_3300:
        /* <DEDUP_REMOVED lines=9> */
[----:B------:R-:W-:Y:S01]  /*2a80*/  PRMT R89, RZ, 0x5410, R107 ;  /* 0x00005410ff597816 */ /* 0x000fe2000000006b */
[----:B------:R-:W-:Y:S05]  /*2a90*/  BRA `(.L_x_3305) ;  /* 0x0000005000007947 */ /* 0x000fea0003800000 */
.L_x_3304:
[----:B------:R-:W-:Y:S01]  /*2aa0*/  FFMA.FTZ R89, R151, R94, R93 ;  /* 0x0000005e97597223 */ /* 0x000fe2000001005d */
[----:B------:R-:W-:-:S03]  /*2ab0*/  @P3 PRMT R88, RZ, 0x5410, R107 ;  /* 0x00005410ff583816 */ /* 0x000fc6000000006b */
[----:B------:R-:W-:-:S04]  /*2ac0*/  FADD.FTZ R89, R166, -R89 ;  /* 0x80000059a6597221 */ /* 0x000fc80000010000 */
[----:B------:R-:W-:-:S04]  /*2ad0*/  FMUL.FTZ R89, R120, R89 ;  /* 0x0000005978597220 */ /* 0x000fc80000410000 */
[----:B------:R-:W-:Y:S02]  /*2ae0*/  @P3 FADD.FTZ R89, R89, R88 ;  /* 0x0000005859593221 */ /* 0x000fe40000010000 */
.L_x_3305:
[----:B------:R-:W-:Y:S05]  /*2af0*/  BSYNC B0 ;  /* 0x0000000000007941 */ /* 0x000fea0003800000 */
.L_x_3303:
        /* <DEDUP_REMOVED lines=12> */
.L_x_3307:
[----:B------:R-:W-:-:S04]  /*2bc0*/  FFMA.FTZ R88, R150, R94, R93 ;  /* 0x0000005e96587223 */ /* 0x000fc8000001005d */
[----:B------:R-:W-:Y:S01]  /*2bd0*/  FADD.FTZ R89, R165, -R88 ;  /* 0x80000058a5597221 */ /* 0x000fe20000010000 */
[----:B------:R-:W-:-:S03]  /*2be0*/  @P3 SHF.R.U32.HI R88, RZ, 0x10, R107 ;  /* 0x00000010ff583819 */ /* 0x000fc6000001166b */
[----:B------:R-:W-:Y:S01]  /*2bf0*/  FMUL.FTZ R89, R120, R89 ;  /* 0x0000005978597220 */ /* 0x000fe20000410000 */
[----:B------:R-:W-:-:S05]  /*2c00*/  @P3 PRMT R88, RZ, 0x5410, R88 ;  /* 0x00005410ff583816 */ /* 0x000fca0000000058 */
[----:B------:R-:W-:Y:S02]  /*2c10*/  @P3 FADD.FTZ R89, R89, R88 ;  /* 0x0000005859593221 */ /* 0x000fe40000010000 */
.L_x_3308:
[----:B------:R-:W-:Y:S05]  /*2c20*/  BSYNC B0 ;  /* 0x0000000000007941 */ /* 0x000fea0003800000 */
.L_x_3306:
[----:B------:R-:W-:Y:S01]  /*2c30*/  @P2 FMUL.FTZ R88, R89, c[0x0][0x1ec] ;  /* 0x00007b0059582a20 */ /* 0x000fe20000410000 */
[----:B------:R-:W-:-:S04]  /*2c40*/  @P0 F2FP.BF16.PACK_AB R89, RZ, R89 ;  /* 0x00000059ff59023e */ /* 0x000fc800000010ff */
[----:B------:R-:W-:Y:S02]  /*2c50*/  @P2 F2FP.BF16.PACK_AB R88, RZ, R88 ;  /* 0x00000058ff58223e */ /* 0x000fe400000010ff */
[----:B------:R-:W-:Y:S02]  /*2c60*/  @P0 PRMT R124, R89, 0x7610, R124 ;  /* 0x00007610597c0816 */ /* 0x000fe4000000007c */
        /* <DEDUP_REMOVED lines=10> */
.L_x_3309:
        /* <DEDUP_REMOVED lines=11> */
.L_x_3311:
[----:B------:R-:W-:Y:S05]  /*2dc0*/  BSYNC B0 ;  /* 0x0000000000007941 */ /* 0x000fea0003800000 */
.L_x_3310:
[----:B------:R-:W-:Y:S01]  /*2dd0*/  BSSY B0, `(.L_x_3312) ;  /* 0x000000b000007945 */ /* 0x000fe20003800000 */
[----:B------:R-:W-:Y:S05]  /*2de0*/  @P1 BRA `(.L_x_3313) ;  /* 0x0000004000001947 */ /* 0x000fea0003800000 */
[----:B0-----:R-:W-:Y:S01]  /*2df0*/  HFMA2.MMA R89, -RZ, RZ, 0, 0 ;  /* 0x00000000ff597435 */ /* 0x001fe200000001ff */
[----:B------:R-:W-:Y:S05]  /*2e00*/  @!P3 BRA `(.L_x_3314) ;  /* 0x000000700000b947 */ /* 0x000fea0003800000 */
[----:B------:R-:W-:Y:S01]  /*2e10*/  PRMT R89, RZ, 0x5410, R104 ;  /* 0x00005410ff597816 */ /* 0x000fe20000000068 */
[----:B------:R-:W-:Y:S05]  /*2e20*/  BRA `(.L_x_3314) ;  /* 0x0000005000007947 */ /* 0x000fea0003800000 */
.L_x_3313:
[----:B0-----:R-:W-:Y:S01]  /*2e30*/  FFMA.FTZ R89, R149, R94, R93 ;  /* 0x0000005e95597223 */ /* 0x001fe2000001005d */
[----:B------:R-:W-:-:S03]  /*2e40*/  @P3 PRMT R88, RZ, 0x5410, R104 ;  /* 0x00005410ff583816 */ /* 0x000fc60000000068 */
[----:B------:R-:W-:-:S04]  /*2e50*/  FADD.FTZ R89, R168, -R89 ;  /* 0x80000059a8597221 */ /* 0x000fc80000010000 */
[----:B------:R-:W-:-:S04]  /*2e60*/  FMUL.FTZ R89, R120, R89 ;  /* 0x0000005978597220 */ /* 0x000fc80000410000 */
[----:B------:R-:W-:Y:S02]  /*2e70*/  @P3 FADD.FTZ R89, R89, R88 ;  /* 0x0000005859593221 */ /* 0x000fe40000010000 */
.L_x_3314:
[----:B------:R-:W-:Y:S05]  /*2e80*/  BSYNC B0 ;  /* 0x0000000000007941 */ /* 0x000fea0003800000 */
.L_x_3312:
        /* <DEDUP_REMOVED lines=12> */
.L_x_3316:
[----:B------:R-:W-:-:S04]  /*2f50*/  FFMA.FTZ R88, R148, R94, R93 ;  /* 0x0000005e94587223 */ /* 0x000fc8000001005d */
[----:B------:R-:W-:Y:S01]  /*2f60*/  FADD.FTZ R89, R167, -R88 ;  /* 0x80000058a7597221 */ /* 0x000fe20000010000 */
[----:B------:R-:W-:-:S03]  /*2f70*/  @P3 SHF.R.U64 R88, R104, 0x10, R105 ;  /* 0x0000001068583819 */ /* 0x000fc60000001269 */
[----:B------:R-:W-:Y:S01]  /*2f80*/  FMUL.FTZ R89, R120, R89 ;  /* 0x0000005978597220 */ /* 0x000fe20000410000 */
[----:B------:R-:W-:-:S05]  /*2f90*/  @P3 PRMT R88, RZ, 0x5410, R88 ;  /* 0x00005410ff583816 */ /* 0x000fca0000000058 */
[----:B------:R-:W-:Y:S02]  /*2fa0*/  @P3 FADD.FTZ R89, R89, R88 ;  /* 0x0000005859593221 */ /* 0x000fe40000010000 */
.L_x_3317:
[----:B------:R-:W-:Y:S05]  /*2fb0*/  BSYNC B0 ;  /* 0x0000000000007941 */ /* 0x000fea0003800000 */
.L_x_3315:
        /* <DEDUP_REMOVED lines=11> */
.L_x_3319:
[----:B------:R-:W-:Y:S01]  /*3070*/  FFMA.FTZ R89, R147, R94, R93 ;  /* 0x0000005e93597223 */ /* 0x000fe2000001005d */
[----:B------:R-:W-:-:S03]  /*3080*/  @P3 PRMT R88, RZ, 0x5410, R105 ;  /* 0x00005410ff583816 */ /* 0x000fc60000000069 */
[----:B------:R-:W-:-:S04]  /*3090*/  FADD.FTZ R89, R170, -R89 ;  /* 0x80000059aa597221 */ /* 0x000fc80000010000 */
[----:B------:R-:W-:-:S04]  /*30a0*/  FMUL.FTZ R89, R120, R89 ;  /* 0x0000005978597220 */ /* 0x000fc80000410000 */
[----:B------:R-:W-:Y:S02]  /*30b0*/  @P3 FADD.FTZ R89, R89, R88 ;  /* 0x0000005859593221 */ /* 0x000fe40000010000 */
.L_x_3320:
[----:B------:R-:W-:Y:S05]  /*30c0*/  BSYNC B0 ;  /* 0x0000000000007941 */ /* 0x000fea0003800000 */
.L_x_3318:
        /* <DEDUP_REMOVED lines=12> */
.L_x_3322:
[----:B------:R-:W-:-:S04]  /*3190*/  FFMA.FTZ R88, R146, R94, R93 ;  /* 0x0000005e92587223 */ /* 0x000fc8000001005d */
[----:B------:R-:W-:Y:S01]  /*31a0*/  FADD.FTZ R89, R169, -R88 ;  /* 0x80000058a9597221 */ /* 0x000fe20000010000 */
[----:B------:R-:W-:-:S03]  /*31b0*/  @P3 SHF.R.U32.HI R88, RZ, 0x10, R105 ;  /* 0x00000010ff583819 */ /* 0x000fc60000011669 */
[----:B------:R-:W-:Y:S01]  /*31c0*/  FMUL.FTZ R89, R120, R89 ;  /* 0x0000005978597220 */ /* 0x000fe20000410000 */
[----:B------:R-:W-:-:S05]  /*31d0*/  @P3 PRMT R88, RZ, 0x5410, R88 ;  /* 0x00005410ff583816 */ /* 0x000fca0000000058 */
[----:B------:R-:W-:Y:S02]  /*31e0*/  @P3 FADD.FTZ R89, R89, R88 ;  /* 0x0000005859593221 */ /* 0x000fe40000010000 */
.L_x_3323:
[----:B------:R-:W-:Y:S05]  /*31f0*/  BSYNC B0 ;  /* 0x0000000000007941 */ /* 0x000fea0003800000 */
.L_x_3321:
        /* <DEDUP_REMOVED lines=14> */
.L_x_3324:
        /* <DEDUP_REMOVED lines=11> */
.L_x_3326:
[----:B------:R-:W-:Y:S05]  /*3390*/  BSYNC B0 ;  /* 0x0000000000007941 */ /* 0x000fea0003800000 */
.L_x_3325:
[----:B------:R-:W-:Y:S01]  /*33a0*/  BSSY B0, `(.L_x_3327) ;  /* 0x000000b000007945 */ /* 0x000fe20003800000 */
[----:B------:R-:W-:Y:S05]  /*33b0*/  @P1 BRA `(.L_x_3328) ;  /* 0x0000004000001947 */ /* 0x000fea0003800000 */
[----:B0-----:R-:W-:Y:S01]  /*33c0*/  MOV R89, RZ ;  /* 0x000000ff00597202 */ /* 0x001fe20000000f00 */
[----:B------:R-:W-:Y:S05]  /*33d0*/  @!P3 BRA `(.L_x_3329) ;  /* 0x000000700000b947 */ /* 0x000fea0003800000 */
[----:B------:R-:W-:Y:S01]  /*33e0*/  PRMT R89, RZ, 0x5410, R2 ;  /* 0x00005410ff597816 */ /* 0x000fe20000000002 */
[----:B------:R-:W-:Y:S05]  /*33f0*/  BRA `(.L_x_3329) ;  /* 0x0000005000007947 */ /* 0x000fea0003800000 */
.L_x_3328:
[----:B0-----:R-:W-:Y:S01]  /*3400*/  FFMA.FTZ R89, R145, R94, R93 ;  /* 0x0000005e91597223 */ /* 0x001fe2000001005d */
[----:B------:R-:W-:-:S03]  /*3410*/  @P3 PRMT R88, RZ, 0x5410, R2 ;  /* 0x00005410ff583816 */ /* 0x000fc60000000002 */
[----:B------:R-:W-:-:S04]  /*3420*/  FADD.FTZ R89, R172, -R89 ;  /* 0x80000059ac597221 */ /* 0x000fc80000010000 */
[----:B------:R-:W-:-:S04]  /*3430*/  FMUL.FTZ R89, R120, R89 ;  /* 0x0000005978597220 */ /* 0x000fc80000410000 */
[----:B------:R-:W-:Y:S02]  /*3440*/  @P3 FADD.FTZ R89, R89, R88 ;  /* 0x0000005859593221 */ /* 0x000fe40000010000 */
.L_x_3329:
[----:B------:R-:W-:Y:S05]  /*3450*/  BSYNC B0 ;  /* 0x0000000000007941 */ /* 0x000fea0003800000 */
.L_x_3327:
        /* <DEDUP_REMOVED lines=12> */
.L_x_3331:
[----:B------:R-:W-:-:S04]  /*3520*/  FFMA.FTZ R88, R144, R94, R93 ;  /* 0x0000005e90587223 */ /* 0x000fc8000001005d */
[----:B------:R-:W-:Y:S01]  /*3530*/  FADD.FTZ R89, R171, -R88 ;  /* 0x80000058ab597221 */ /* 0x000fe20000010000 */
[----:B------:R-:W-:-:S03]  /*3540*/  @P3 SHF.R.U64 R88, R2, 0x10, R3 ;  /* 0x0000001002583819 */ /* 0x000fc60000001203 */
[----:B------:R-:W-:Y:S01]  /*3550*/  FMUL.FTZ R89, R120, R89 ;  /* 0x0000005978597220 */ /* 0x000fe20000410000 */
[----:B------:R-:W-:-:S05]  /*3560*/  @P3 PRMT R88, RZ, 0x5410, R88 ;  /* 0x00005410ff583816 */ /* 0x000fca0000000058 */
[----:B------:R-:W-:Y:S02]  /*3570*/  @P3 FADD.FTZ R89, R89, R88 ;  /* 0x0000005859593221 */ /* 0x000fe40000010000 */
.L_x_3332:
[----:B------:R-:W-:Y:S05]  /*3580*/  BSYNC B0 ;  /* 0x0000000000007941 */ /* 0x000fea0003800000 */
.L_x_3330:
        /* <DEDUP_REMOVED lines=11> */
.L_x_3334:
[----:B------:R-:W-:Y:S01]  /*3640*/  FFMA.FTZ R89, R143, R94, R93 ;  /* 0x0000005e8f597223 */ /* 0x000fe2000001005d */
[----:B------:R-:W-:-:S03]  /*3650*/  @P3 PRMT R88, RZ, 0x5410, R3 ;  /* 0x00005410ff583816 */ /* 0x000fc60000000003 */
[----:B------:R-:W-:-:S04]  /*3660*/  FADD.FTZ R89, R174, -R89 ;  /* 0x80000059ae597221 */ /* 0x000fc80000010000 */
[----:B------:R-:W-:-:S04]  /*3670*/  FMUL.FTZ R89, R120, R89 ;  /* 0x0000005978597220 */ /* 0x000fc80000410000 */
[----:B------:R-:W-:Y:S02]  /*3680*/  @P3 FADD.FTZ R89, R89, R88 ;  /* 0x0000005859593221 */ /* 0x000fe40000010000 */
.L_x_3335:
[----:B------:R-:W-:Y:S05]  /*3690*/  BSYNC B0 ;  /* 0x0000000000007941 */ /* 0x000fea0003800000 */
.L_x_3333:
        /* <DEDUP_REMOVED lines=12> */
.L_x_3337:
[----:B------:R-:W-:-:S04]  /*3760*/  FFMA.FTZ R88, R142, R94, R93 ;  /* 0x0000005e8e587223 */ /* 0x000fc8000001005d */
[----:B------:R-:W-:Y:S01]  /*3770*/  FADD.FTZ R89, R173, -R88 ;  /* 0x80000058ad597221 */ /* 0x000fe20000010000 */
[----:B------:R-:W-:-:S03]  /*3780*/  @P3 SHF.R.U32.HI R88, RZ, 0x10, R3 ;  /* 0x00000010ff583819 */ /* 0x000fc60000011603 */
[----:B------:R-:W-:Y:S01]  /*3790*/  FMUL.FTZ R89, R120, R89 ;  /* 0x0000005978597220 */ /* 0x000fe20000410000 */
[----:B------:R-:W-:-:S05]  /*37a0*/  @P3 PRMT R88, RZ, 0x5410, R88 ;  /* 0x00005410ff583816 */ /* 0x000fca0000000058 */
[----:B------:R-:W-:Y:S02]  /*37b0*/  @P3 FADD.FTZ R89, R89, R88 ;  /* 0x0000005859593221 */ /* 0x000fe40000010000 */
.L_x_3338:
[----:B------:R-:W-:Y:S05]  /*37c0*/  BSYNC B0 ;  /* 0x0000000000007941 */ /* 0x000fea0003800000 */
.L_x_3336:
        /* <DEDUP_REMOVED lines=14> */
.L_x_3339:
        /* <DEDUP_REMOVED lines=11> */
.L_x_3341:
[----:B------:R-:W-:Y:S05]  /*3960*/  BSYNC B0 ;  /* 0x0000000000007941 */ /* 0x000fea0003800000 */
.L_x_3340:
[----:B------:R-:W-:Y:S01]  /*3970*/  BSSY B0, `(.L_x_3342) ;  /* 0x000000b000007945 */ /* 0x000fe20003800000 */
[----:B------:R-:W-:Y:S05]  /*3980*/  @P1 BRA `(.L_x_3343) ;  /* 0x0000004000001947 */ /* 0x000fea0003800000 */
[----:B0-----:R-:W-:Y:S01]  /*3990*/  HFMA2.MMA R89, -RZ, RZ, 0, 0 ;  /* 0x00000000ff597435 */ /* 0x001fe200000001ff */
[----:B------:R-:W-:Y:S05]  /*39a0*/  @!P3 BRA `(.L_x_3344) ;  /* 0x000000700000b947 */ /* 0x000fea0003800000 */
[----:B------:R-:W-:Y:S01]  /*39b0*/  PRMT R89, RZ, 0x5410, R110 ;  /* 0x00005410ff597816 */ /* 0x000fe2000000006e */
[----:B------:R-:W-:Y:S05]  /*39c0*/  BRA `(.L_x_3344) ;  /* 0x0000005000007947 */ /* 0x000fea0003800000 */
.L_x_3343:
[----:B0-----:R-:W-:Y:S01]  /*39d0*/  FFMA.FTZ R89, R141, R94, R93 ;  /* 0x0000005e8d597223 */ /* 0x001fe2000001005d */
[----:B------:R-:W-:-:S03]  /*39e0*/  @P3 PRMT R88, RZ, 0x5410, R110 ;  /* 0x00005410ff583816 */ /* 0x000fc6000000006e */
[----:B------:R-:W-:-:S04]  /*39f0*/  FADD.FTZ R89, R176, -R89 ;  /* 0x80000059b0597221 */ /* 0x000fc80000010000 */
[----:B------:R-:W-:-:S04]  /*3a00*/  FMUL.FTZ R89, R120, R89 ;  /* 0x0000005978597220 */ /* 0x000fc80000410000 */
[----:B------:R-:W-:Y:S02]  /*3a10*/  @P3 FADD.FTZ R89, R89, R88 ;  /* 0x0000005859593221 */ /* 0x000fe40000010000 */
.L_x_3344:
[----:B------:R-:W-:Y:S05]  /*3a20*/  BSYNC B0 ;  /* 0x0000000000007941 */ /* 0x000fea0003800000 */
.L_x_3342:
        /* <DEDUP_REMOVED lines=12> */
.L_x_3346:
[----:B------:R-:W-:-:S04]  /*3af0*/  FFMA.FTZ R88, R140, R94, R93 ;  /* 0x0000005e8c587223 */ /* 0x000fc8000001005d */
[----:B------:R-:W-:Y:S01]  /*3b00*/  FADD.FTZ R89, R175, -R88 ;  /* 0x80000058af597221 */ /* 0x000fe20000010000 */
[----:B------:R-:W-:-:S03]  /*3b10*/  @P3 SHF.R.U64 R88, R110, 0x10, R111 ;  /* 0x000000106e583819 */ /* 0x000fc6000000126f */
[----:B------:R-:W-:Y:S01]  /*3b20*/  FMUL.FTZ R89, R120, R89 ;  /* 0x0000005978597220 */ /* 0x000fe20000410000 */
[----:B------:R-:W-:-:S05]  /*3b30*/  @P3 PRMT R88, RZ, 0x5410, R88 ;  /* 0x00005410ff583816 */ /* 0x000fca0000000058 */
[----:B------:R-:W-:Y:S02]  /*3b40*/  @P3 FADD.FTZ R89, R89, R88 ;  /* 0x0000005859593221 */ /* 0x000fe40000010000 */
.L_x_3347:
[----:B------:R-:W-:Y:S05]  /*3b50*/  BSYNC B0 ;  /* 0x0000000000007941 */ /* 0x000fea0003800000 */
.L_x_3345:
        /* <DEDUP_REMOVED lines=11> */
.L_x_3349:
[----:B------:R-:W-:Y:S01]  /*3c10*/  FFMA.FTZ R89, R139, R94, R93 ;  /* 0x0000005e8b597223 */ /* 0x000fe2000001005d */
[----:B------:R-:W-:-:S03]  /*3c20*/  @P3 PRMT R88, RZ, 0x5410, R111 ;  /* 0x00005410ff583816 */ /* 0x000fc6000000006f */
[----:B------:R-:W-:-:S04]  /*3c30*/  FADD.FTZ R89, R178, -R89 ;  /* 0x80000059b2597221 */ /* 0x000fc80000010000 */
[----:B------:R-:W-:-:S04]  /*3c40*/  FMUL.FTZ R89, R120, R89 ;  /* 0x0000005978597220 */ /* 0x000fc80000410000 */
[----:B------:R-:W-:Y:S02]  /*3c50*/  @P3 FADD.FTZ R89, R89, R88 ;  /* 0x0000005859593221 */ /* 0x000fe40000010000 */
.L_x_3350:
[----:B------:R-:W-:Y:S05]  /*3c60*/  BSYNC B0 ;  /* 0x0000000000007941 */ /* 0x000fea0003800000 */
.L_x_3348:
        /* <DEDUP_REMOVED lines=12> */
.L_x_3352:
[----:B------:R-:W-:-:S04]  /*3d30*/  FFMA.FTZ R88, R138, R94, R93 ;  /* 0x0000005e8a587223 */ /* 0x000fc8000001005d */
[----:B------:R-:W-:Y:S01]  /*3d40*/  FADD.FTZ R89, R177, -R88 ;  /* 0x80000058b1597221 */ /* 0x000fe20000010000 */
[----:B------:R-:W-:-:S03]  /*3d50*/  @P3 SHF.R.U32.HI R88, RZ, 0x10, R111 ;  /* 0x00000010ff583819 */ /* 0x000fc6000001166f */
[----:B------:R-:W-:Y:S01]  /*3d60*/  FMUL.FTZ R89, R120, R89 ;  /* 0x0000005978597220 */ /* 0x000fe20000410000 */
[----:B------:R-:W-:-:S05]  /*3d70*/  @P3 PRMT R88, RZ, 0x5410, R88 ;  /* 0x00005410ff583816 */ /* 0x000fca0000000058 */
[----:B------:R-:W-:Y:S02]  /*3d80*/  @P3 FADD.FTZ R89, R89, R88 ;  /* 0x0000005859593221 */ /* 0x000fe40000010000 */
.L_x_3353:
[----:B------:R-:W-:Y:S05]  /*3d90*/  BSYNC B0 ;  /* 0x0000000000007941 */ /* 0x000fea0003800000 */
.L_x_3351:
        /* <DEDUP_REMOVED lines=15> */
.L_x_3354:
        /* <DEDUP_REMOVED lines=11> */
.L_x_3356:
[----:B------:R-:W-:Y:S05]  /*3f40*/  BSYNC B0 ;  /* 0x0000000000007941 */ /* 0x000fea0003800000 */
.L_x_3355:
[----:B------:R-:W-:Y:S01]  /*3f50*/  BSSY B0, `(.L_x_3357) ;  /* 0x000000b000007945 */ /* 0x000fe20003800000 */
[----:B------:R-:W-:Y:S05]  /*3f60*/  @P1 BRA `(.L_x_3358) ;  /* 0x0000004000001947 */ /* 0x000fea0003800000 */
[----:B0-----:R-:W-:Y:S01]  /*3f70*/  MOV R89, RZ ;  /* 0x000000ff00597202 */ /* 0x001fe20000000f00 */
[----:B------:R-:W-:Y:S05]  /*3f80*/  @!P3 BRA `(.L_x_3359) ;  /* 0x000000700000b947 */ /* 0x000fea0003800000 */
[----:B------:R-:W-:Y:S01]  /*3f90*/  PRMT R89, RZ, 0x5410, R112 ;  /* 0x00005410ff597816 */ /* 0x000fe20000000070 */
[----:B------:R-:W-:Y:S05]  /*3fa0*/  BRA `(.L_x_3359) ;  /* 0x0000005000007947 */ /* 0x000fea0003800000 */
.L_x_3358:
[----:B0-----:R-:W-:Y:S01]  /*3fb0*/  FFMA.FTZ R89, R137, R94, R93 ;  /* 0x0000005e89597223 */ /* 0x001fe2000001005d */
[----:B------:R-:W-:-:S03]  /*3fc0*/  @P3 PRMT R88, RZ, 0x5410, R112 ;  /* 0x00005410ff583816 */ /* 0x000fc60000000070 */
[----:B------:R-:W-:-:S04]  /*3fd0*/  FADD.FTZ R89, R180, -R89 ;  /* 0x80000059b4597221 */ /* 0x000fc80000010000 */
[----:B------:R-:W-:-:S04]  /*3fe0*/  FMUL.FTZ R89, R120, R89 ;  /* 0x0000005978597220 */ /* 0x000fc80000410000 */
[----:B------:R-:W-:Y:S02]  /*3ff0*/  @P3 FADD.FTZ R89, R89, R88 ;  /* 0x0000005859593221 */ /* 0x000fe40000010000 */
.L_x_3359:
[----:B------:R-:W-:Y:S05]  /*4000*/  BSYNC B0 ;  /* 0x0000000000007941 */ /* 0x000fea0003800000 */
.L_x_3357:
        /* <DEDUP_REMOVED lines=12> */
.L_x_3361:
[----:B------:R-:W-:-:S04]  /*40d0*/  FFMA.FTZ R88, R136, R94, R93 ;  /* 0x0000005e88587223 */ /* 0x000fc8000001005d */
[----:B------:R-:W-:Y:S01]  /*40e0*/  FADD.FTZ R89, R179, -R88 ;  /* 0x80000058b3597221 */ /* 0x000fe20000010000 */
[----:B------:R-:W-:-:S03]  /*40f0*/  @P3 SHF.R.U64 R88, R112, 0x10, R113 ;  /* 0x0000001070583819 */ /* 0x000fc60000001271 */
[----:B------:R-:W-:Y:S01]  /*4100*/  FMUL.FTZ R89, R120, R89 ;  /* 0x0000005978597220 */ /* 0x000fe20000410000 */
[----:B------:R-:W-:-:S05]  /*4110*/  @P3 PRMT R88, RZ, 0x5410, R88 ;  /* 0x00005410ff583816 */ /* 0x000fca0000000058 */
[----:B------:R-:W-:Y:S02]  /*4120*/  @P3 FADD.FTZ R89, R89, R88 ;  /* 0x0000005859593221 */ /* 0x000fe40000010000 */
.L_x_3362:
[----:B------:R-:W-:Y:S05]  /*4130*/  BSYNC B0 ;  /* 0x0000000000007941 */ /* 0x000fea0003800000 */
.L_x_3360:
        /* <DEDUP_REMOVED lines=11> */
.L_x_3364:
[----:B------:R-:W-:Y:S01]  /*41f0*/  FFMA.FTZ R89, R135, R94, R93 ;  /* 0x0000005e87597223 */ /* 0x000fe2000001005d */
[----:B------:R-:W-:-:S03]  /*4200*/  @P3 PRMT R88, RZ, 0x5410, R113 ;  /* 0x00005410ff583816 */ /* 0x000fc60000000071 */
[----:B------:R-:W-:-:S04]  /*4210*/  FADD.FTZ R89, R182, -R89 ;  /* 0x80000059b6597221 */ /* 0x000fc80000010000 */
[----:B------:R-:W-:-:S04]  /*4220*/  FMUL.FTZ R89, R120, R89 ;  /* 0x0000005978597220 */ /* 0x000fc80000410000 */
[----:B------:R-:W-:Y:S02]  /*4230*/  @P3 FADD.FTZ R89, R89, R88 ;  /* 0x0000005859593221 */ /* 0x000fe40000010000 */
.L_x_3365:
[----:B------:R-:W-:Y:S05]  /*4240*/  BSYNC B0 ;  /* 0x0000000000007941 */ /* 0x000fea0003800000 */
.L_x_3363:
        /* <DEDUP_REMOVED lines=9> */
[----:B------:R-:W-:-:S04]  /*42e0*/  SHF.R.U32.HI R89, RZ, 0x10, R113 ;  /* 0x00000010ff597819 */ /* 0x000fc80000011671 */
[----:B------:R-:W-:Y:S01]  /*42f0*/  PRMT R89, RZ, 0x5410, R89 ;  /* 0x00005410ff597816 */ /* 0x000fe20000000059 */
[----:B------:R-:W-:Y:S05]  /*4300*/  BRA `(.L_x_3368) ;  /* 0x0000006000007947 */ /* 0x000fea0003800000 */
.L_x_3367:
[----:B------:R-:W-:-:S04]  /*4310*/  FFMA.FTZ R88, R134, R94, R93 ;  /* 0x0000005e86587223 */ /* 0x000fc8000001005d */
[----:B------:R-:W-:Y:S01]  /*4320*/  FADD.FTZ R89, R181, -R88 ;  /* 0x80000058b5597221 */ /* 0x000fe20000010000 */
[----:B------:R-:W-:-:S03]  /*4330*/  @P3 SHF.R.U32.HI R88, RZ, 0x10, R113 ;  /* 0x00000010ff583819 */ /* 0x000fc60000011671 */
[----:B------:R-:W-:Y:S01]  /*4340*/  FMUL.FTZ R89, R120, R89 ;  /* 0x0000005978597220 */ /* 0x000fe20000410000 */
[----:B------:R-:W-:-:S05]  /*4350*/  @P3 PRMT R88, RZ, 0x5410, R88 ;  /* 0x00005410ff583816 */ /* 0x000fca0000000058 */
[----:B------:R-:W-:Y:S02]  /*4360*/  @P3 FADD.FTZ R89, R89, R88 ;  /* 0x0000005859593221 */ /* 0x000fe40000010000 */
.L_x_3368:
[----:B------:R-:W-:Y:S05]  /*4370*/  BSYNC B0 ;  /* 0x0000000000007941 */ /* 0x000fea0003800000 */
.L_x_3366:
        /* <DEDUP_REMOVED lines=15> */
.L_x_3369:
        /* <DEDUP_REMOVED lines=11> */
.L_x_3371:
[----:B------:R-:W-:Y:S05]  /*4520*/  BSYNC B0 ;  /* 0x0000000000007941 */ /* 0x000fea0003800000 */
.L_x_3370:
[----:B------:R-:W-:Y:S01]  /*4530*/  BSSY B0, `(.L_x_3372) ;  /* 0x000000b000007945 */ /* 0x000fe20003800000 */
[----:B------:R-:W-:Y:S05]  /*4540*/  @P1 BRA `(.L_x_3373) ;  /* 0x0000004000001947 */ /* 0x000fea0003800000 */
[----:B0-----:R-:W-:Y:S01]  /*4550*/  MOV R89, RZ ;  /* 0x000000ff00597202 */ /* 0x001fe20000000f00 */
[----:B------:R-:W-:Y:S05]  /*4560*/  @!P3 BRA `(.L_x_3374) ;  /* 0x000000700000b947 */ /* 0x000fea0003800000 */
[----:B------:R-:W-:Y:S01]  /*4570*/  PRMT R89, RZ, 0x5410, R114 ;  /* 0x00005410ff597816 */ /* 0x000fe20000000072 */
[----:B------:R-:W-:Y:S05]  /*4580*/  BRA `(.L_x_3374) ;  /* 0x0000005000007947 */ /* 0x000fea0003800000 */
.L_x_3373:
[----:B0-----:R-:W-:Y:S01]  /*4590*/  FFMA.FTZ R89, R133, R94, R93 ;  /* 0x0000005e85597223 */ /* 0x001fe2000001005d */
[----:B------:R-:W-:-:S03]  /*45a0*/  @P3 PRMT R88, RZ, 0x5410, R114 ;  /* 0x00005410ff583816 */ /* 0x000fc60000000072 */
[----:B------:R-:W-:-:S04]  /*45b0*/  FADD.FTZ R89, R184, -R89 ;  /* 0x80000059b8597221 */ /* 0x000fc80000010000 */
[----:B------:R-:W-:-:S04]  /*45c0*/  FMUL.FTZ R89, R120, R89 ;  /* 0x0000005978597220 */ /* 0x000fc80000410000 */
[----:B------:R-:W-:Y:S02]  /*45d0*/  @P3 FADD.FTZ R89, R89, R88 ;  /* 0x0000005859593221 */ /* 0x000fe40000010000 */
.L_x_3374:
[----:B------:R-:W-:Y:S05]  /*45e0*/  BSYNC B0 ;  /* 0x0000000000007941 */ /* 0x000fea0003800000 */
.L_x_3372:
        /* <DEDUP_REMOVED lines=12> */
.L_x_3376:
[----:B------:R-:W-:-:S04]  /*46b0*/  FFMA.FTZ R88, R132, R94, R93 ;  /* 0x0000005e84587223 */ /* 0x000fc8000001005d */
[----:B------:R-:W-:Y:S01]  /*46c0*/  FADD.FTZ R89, R183, -R88 ;  /* 0x80000058b7597221 */ /* 0x000fe20000010000 */
[----:B------:R-:W-:-:S03]  /*46d0*/  @P3 SHF.R.U64 R88, R114, 0x10, R115 ;  /* 0x0000001072583819 */ /* 0x000fc60000001273 */
[----:B------:R-:W-:Y:S01]  /*46e0*/  FMUL.FTZ R89, R120, R89 ;  /* 0x0000005978597220 */ /* 0x000fe20000410000 */
[----:B------:R-:W-:-:S05]  /*46f0*/  @P3 PRMT R88, RZ, 0x5410, R88 ;  /* 0x00005410ff583816 */ /* 0x000fca0000000058 */
[----:B------:R-:W-:Y:S02]  /*4700*/  @P3 FADD.FTZ R89, R89, R88 ;  /* 0x0000005859593221 */ /* 0x000fe40000010000 */
.L_x_3377:
[----:B------:R-:W-:Y:S05]  /*4710*/  BSYNC B0 ;  /* 0x0000000000007941 */ /* 0x000fea0003800000 */
.L_x_3375:
        /* <DEDUP_REMOVED lines=11> */
.L_x_3379:
[----:B------:R-:W-:Y:S01]  /*47d0*/  FFMA.FTZ R89, R131, R94, R93 ;  /* 0x0000005e83597223 */ /* 0x000fe2000001005d */
[----:B------:R-:W-:-:S03]  /*47e0*/  @P3 PRMT R88, RZ, 0x5410, R115 ;  /* 0x00005410ff583816 */ /* 0x000fc60000000073 */
[----:B------:R-:W-:-:S04]  /*47f0*/  FADD.FTZ R89, R186, -R89 ;  /* 0x80000059ba597221 */ /* 0x000fc80000010000 */
[----:B------:R-:W-:-:S04]  /*4800*/  FMUL.FTZ R89, R120, R89 ;  /* 0x0000005978597220 */ /* 0x000fc80000410000 */
[----:B------:R-:W-:Y:S02]  /*4810*/  @P3 FADD.FTZ R89, R89, R88 ;  /* 0x0000005859593221 */ /* 0x000fe40000010000 */
.L_x_3380:
[----:B------:R-:W-:Y:S05]  /*4820*/  BSYNC B0 ;  /* 0x0000000000007941 */ /* 0x000fea0003800000 */
.L_x_3378:
        /* <DEDUP_REMOVED lines=12> */
.L_x_3382:
[----:B------:R-:W-:Y:S01]  /*48f0*/  FFMA.FTZ R94, R130, R94, R93 ;  /* 0x0000005e825e7223 */ /* 0x000fe2000001005d */
[----:B------:R-:W-:-:S03]  /*4900*/  @P3 SHF.R.U32.HI R88, RZ, 0x10, R115 ;  /* 0x00000010ff583819 */ /* 0x000fc60000011673 */
[----:B------:R-:W-:Y:S01]  /*4910*/  FADD.FTZ R89, R185, -R94 ;  /* 0x8000005eb9597221 */ /* 0x000fe20000010000 */
[----:B------:R-:W-:-:S03]  /*4920*/  @P3 PRMT R88, RZ, 0x5410, R88 ;  /* 0x00005410ff583816 */ /* 0x000fc60000000058 */
[----:B------:R-:W-:-:S04]  /*4930*/  FMUL.FTZ R89, R120, R89 ;  /* 0x0000005978597220 */ /* 0x000fc80000410000 */
[----:B------:R-:W-:Y:S02]  /*4940*/  @P3 FADD.FTZ R89, R89, R88 ;  /* 0x0000005859593221 */ /* 0x000fe40000010000 */
.L_x_3383:
[----:B------:R-:W-:Y:S05]  /*4950*/  BSYNC B0 ;  /* 0x0000000000007941 */ /* 0x000fea0003800000 */
.L_x_3381:
[----:B------:R-:W-:Y:S01]  /*4960*/  @P2 FMUL.FTZ R88, R89, c[0x0][0x1ec] ;  /* 0x00007b0059582a20 */ /* 0x000fe20000410000 */
[----:B------:R-:W-:-:S04]  /*4970*/  @P0 F2FP.BF16.PACK_AB R89, RZ, R89 ;  /* 0x00000059ff59023e */ /* 0x000fc800000010ff */
[----:B------:R-:W-:Y:S02]  /*4980*/  @P2 F2FP.BF16.PACK_AB R93, RZ, R88 ;  /* 0x00000058ff5d223e */ /* 0x000fe400000010ff */
[----:B------:R-:W-:Y:S01]  /*4990*/  @P0 PRMT R124, R89, 0x7610, R124 ;  /* 0x00007610597c0816 */ /* 0x000fe2000000007c */
[----:B------:R-:W-:Y:S05]  /*49a0*/  @!P0 BRA `(.L_x_3384) ;  /* 0x0000009000008947 */ /* 0x000fea0003800000 */
[----:B------:R-:W-:Y:S01]  /*49b0*/  LOP3.LUT R88, R188, 0xffff, RZ, 0xc0, !PT ;  /* 0x0000ffffbc587812 */ /* 0x000fe200078ec0ff */
[----:B------:R-:W-:Y:S01]  /*49c0*/  HFMA2.MMA R94, -RZ, RZ, 0, 4.76837158203125e-07 ;  /* 0x00000008ff5e7435 */ /* 0x000fe200000001ff */
[----:B------:R-:W-:Y:S02]  /*49d0*/  IADD3 R121, R121, 0x600, RZ ;  /* 0x0000060079797810 */ /* 0x000fe40007ffe0ff */
[----:B------:R-:W-:Y:S01]  /*49e0*/  PRMT R91, R127, 0x5410, R124 ;  /* 0x000054107f5b7816 */ /* 0x000fe2000000007c */
[----:B------:R-:W-:-:S05]  /*49f0*/  IMAD.WIDE.U32 R88, R88, 0x10000, RZ ;  /* 0x0001000058587825 */ /* 0x000fca00078e00ff */
[----:B------:R-:W-:Y:S02]  /*4a00*/  LOP3.LUT R91, R91, R89, RZ, 0xfc, !PT ;  /* 0x000000595b5b7212 */ /* 0x000fe400078efcff */
[----:B------:R-:W-:Y:S01]  /*4a10*/  LOP3.LUT R90, R88, 0xffff, R126, 0xf8, !PT ;  /* 0x0000ffff585a7812 */ /* 0x000fe200078ef87e */
[----:B------:R-:W-:-:S05]  /*4a20*/  IMAD.WIDE.U32 R88, R121, R94, c[0x0][0x258] ;  /* 0x0000960079587625 */ /* 0x000fca00078e005e */
[----:B------:R0:W-:Y:S02]  /*4a30*/  STG.E.64 [R88.64], R90 ;  /* 0x0000005a58007986 */ /* 0x0001e4000c101b04 */
.L_x_3384:
[----:B------:R-:W-:Y:S01]  /*4a40*/  BSSY B0, `(.L_x_3385) ;  /* 0x000000c000007945 */ /* 0x000fe20003800000 */
[----:B------:R-:W-:Y:S01]  /*4a50*/  @P2 PRMT R128, R93, 0x7610, R128 ;  /* 0x000076105d802816 */ /* 0x000fe20000000080 */
[----:B------:R-:W-:Y:S05]  /*4a60*/  @!P2 BRA `(.L_x_3386) ;  /* 0x000000900000a947 */ /* 0x000fea0003800000 */
[----:B0-----:R-:W-:Y:S01]  /*4a70*/  LOP3.LUT R88, R187, 0xffff, RZ, 0xc0, !PT ;  /* 0x0000ffffbb587812 */ /* 0x001fe200078ec0ff */
[----:B------:R-:W-:Y:S01]  /*4a80*/  IMAD.MOV.U32 R93, RZ, RZ, 0x8 ;  /* 0x00000008ff5d7424 */ /* 0x000fe200078e00ff */
[----:B------:R-:W-:Y:S02]  /*4a90*/  IADD3 R92, R92, 0x600, RZ ;  /* 0x000006005c5c7810 */ /* 0x000fe40007ffe0ff */
[----:B------:R-:W-:Y:S01]  /*4aa0*/  PRMT R91, R117, 0x5410, R128 ;  /* 0x00005410755b7816 */ /* 0x000fe20000000080 */
[----:B------:R-:W-:-:S05]  /*4ab0*/  IMAD.WIDE.U32 R88, R88, 0x10000, RZ ;  /* 0x0001000058587825 */ /* 0x000fca00078e00ff */
[----:B------:R-:W-:Y:S02]  /*4ac0*/  LOP3.LUT R91, R91, R89, RZ, 0xfc, !PT ;  /* 0x000000595b5b7212 */ /* 0x000fe400078efcff */
[----:B------:R-:W-:Y:S01]  /*4ad0*/  LOP3.LUT R90, R88, 0xffff, R125, 0xf8, !PT ;  /* 0x0000ffff585a7812 */ /* 0x000fe200078ef87d */
[----:B------:R-:W-:-:S05]  /*4ae0*/  IMAD.WIDE.U32 R88, R92, R93, c[0x0][0x248] ;  /* 0x000092005c587625 */ /* 0x000fca00078e005d */
[----:B------:R0:W-:Y:S02]  /*4af0*/  STG.E.64 [R88.64], R90 ;  /* 0x0000005a58007986 */ /* 0x0001e4000c101b04 */
.L_x_3386:
[----:B------:R-:W-:Y:S05]  /*4b00*/  BSYNC B0 ;  /* 0x0000000000007941 */ /* 0x000fea0003800000 */
.L_x_3385:
[----:B------:R-:W-:Y:S02]  /*4b10*/  IADD3 R116, R116, c[0x0][0x160], RZ ;  /* 0x0000580074747a10 */ /* 0x000fe40007ffe0ff */
[----:B------:R-:W-:Y:S02]  /*4b20*/  LOP3.LUT P1, RZ, R119, 0xff, RZ, 0xc0, !PT ;  /* 0x000000ff77ff7812 */ /* 0x000fe4000782c0ff */
[----:B------:R-:W-:Y:S02]  /*4b30*/  ISETP.GE.AND P0, PT, R116, c[0x0][0x164], PT ;  /* 0x0000590074007a0c */ /* 0x000fe40003f06270 */
[----:B------:R-:W-:-:S11]  /*4b40*/  SEL R119, RZ, 0x1, P1 ;  /* 0x00000001ff777807 */ /* 0x000fd60000800000 */
[----:B0-----:R-:W-:Y:S01]  /*4b50*/  @P0 CALL.REL.NOINC `(.L_x_3276) ;  /* 0x0000001000000944 */ /* 0x001fe20003c00000 */
[----:B------:R-:W-:Y:S05]  /*4b60*/  BRA `(.L_x_3387) ;  /* 0xffffb96000007947 */ /* 0x000fea000383ffff */
.L_x_3276:
[----:B------:R-:W0:Y:S01]  /*4b70*/  S2UR UR6, SR_CTAID.X ;  /* 0x00000000000679c3 */ /* 0x000e220000002500 */
[C---:B------:R-:W-:Y:S02]  /*4b80*/  LOP3.LUT R3, R0.reuse, 0xff, RZ, 0xc0, !PT ;  /* 0x000000ff00037812 */ /* 0x040fe400078ec0ff */
[----:B------:R-:W-:Y:S02]  /*4b90*/  MOV R5, 0x10 ;  /* 0x0000001000057802 */ /* 0x000fe40000000f00 */
        /* <DEDUP_REMOVED lines=20> */
.L_x_3280:
[----:B------:R-:W-:Y:S01]  /*4ce0*/  HFMA2.MMA R191, -RZ, RZ, 0, 1.847743988037109375e-06 ;  /* 0x0000001fffbf7435 */ /* 0x000fe200000001ff */
[----:B------:R-:W-:Y:S01]  /*4cf0*/  MOV R93, R97 ;  /* 0x00000061005d7202 */ /* 0x000fe20000000f00 */
[----:B------:R-:W-:Y:S01]  /*4d00*/  IMAD.MOV.U32 R100, RZ, RZ, 0x10 ;  /* 0x00000010ff647424 */ /* 0x000fe200078e00ff */
[----:B------:R-:W-:-:S02]  /*4d10*/  MOV R102, 0xffffffff ;  /* 0xffffffff00667802 */ /* 0x000fc40000000f00 */
[----:B------:R-:W-:Y:S02]  /*4d20*/  MOV R88, 0x4d40 ;  /* 0x00004d4000587802 */ /* 0x000fe40000000f00 */
[----:B-----5:R-:W-:Y:S05]  /*4d30*/  CALL.REL.NOINC `($__internal_43_$__cuda_sm70_shflsync_down_p) ;  /* 0x0000045000007944 */ /* 0x020fea0003c00000 */
[----:B-1----:R-:W-:Y:S01]  /*4d40*/  IMAD.MOV.U32 R92, RZ, RZ, R191 ;  /* 0x000000ffff5c7224 */ /* 0x002fe200078e00bf */
[----:B0-----:R-:W-:Y:S05]  /*4d50*/  BRA `(.L_x_3388) ;  /* 0xffffd0b000007947 */ /* 0x001fea000383ffff */
.L_x_3281:
[----:B------:R-:W-:Y:S01]  /*4d60*/  HFMA2.MMA R100, -RZ, RZ, 0, 9.5367431640625e-07 ;  /* 0x00000010ff647435 */ /* 0x000fe200000001ff */
[----:B------:R-:W-:Y:S01]  /*4d70*/  MOV R93, R98 ;  /* 0x00000062005d7202 */ /* 0x000fe20000000f00 */
[----:B------:R-:W-:Y:S01]  /*4d80*/  IMAD.MOV.U32 R191, RZ, RZ, 0x1f ;  /* 0x0000001fffbf7424 */ /* 0x000fe200078e00ff */
[----:B------:R-:W-:Y:S02]  /*4d90*/  MOV R102, 0xffffffff ;  /* 0xffffffff00667802 */ /* 0x000fe40000000f00 */
[----:B------:R-:W-:Y:S02]  /*4da0*/  MOV R88, 0x4dc0 ;  /* 0x00004dc000587802 */ /* 0x000fe40000000f00 */
[----:B01---5:R-:W-:Y:S05]  /*4db0*/  CALL.REL.NOINC `($__internal_43_$__cuda_sm70_shflsync_down_p) ;  /* 0x000003d000007944 */ /* 0x023fea0003c00000 */
[----:B------:R-:W-:Y:S01]  /*4dc0*/  FADD.FTZ R92, R92, R97 ;  /* 0x000000615c5c7221 */ /* 0x000fe20000010000 */
[----:B0-----:R-:W-:Y:S01]  /*4dd0*/  HFMA2.MMA R100, -RZ, RZ, 0, 4.76837158203125e-07 ;  /* 0x00000008ff647435 */ /* 0x001fe200000001ff */
[----:B-1----:R-:W-:Y:S01]  /*4de0*/  FADD.FTZ R98, R98, R191 ;  /* 0x000000bf62627221 */ /* 0x002fe20000010000 */
[----:B------:R-:W-:Y:S01]  /*4df0*/  MOV R102, 0xffffffff ;  /* 0xffffffff00667802 */ /* 0x000fe20000000f00 */
[----:B------:R-:W-:Y:S01]  /*4e00*/  IMAD.MOV.U32 R191, RZ, RZ, 0x1f ;  /* 0x0000001fffbf7424 */ /* 0x000fe200078e00ff */
[----:B------:R-:W-:-:S02]  /*4e10*/  MOV R93, R92 ;  /* 0x0000005c005d7202 */ /* 0x000fc40000000f00 */
[----:B------:R-:W-:Y:S02]  /*4e20*/  MOV R88, 0x4e40 ;  /* 0x00004e4000587802 */ /* 0x000fe40000000f00 */
[----:B------:R-:W-:Y:S05]  /*4e30*/  CALL.REL.NOINC `($__internal_43_$__cuda_sm70_shflsync_down_p) ;  /* 0x0000035000007944 */ /* 0x000fea0003c00000 */
[----:B0-----:R-:W-:Y:S01]  /*4e40*/  HFMA2.MMA R100, -RZ, RZ, 0, 4.76837158203125e-07 ;  /* 0x00000008ff647435 */ /* 0x001fe200000001ff */
[----:B-1----:R-:W-:Y:S01]  /*4e50*/  IMAD.MOV.U32 R91, RZ, RZ, R191 ;  /* 0x000000ffff5b7224 */ /* 0x002fe200078e00bf */
[----:B------:R-:W-:Y:S01]  /*4e60*/  MOV R93, R98 ;  /* 0x00000062005d7202 */ /* 0x000fe20000000f00 */
[----:B------:R-:W-:Y:S01]  /*4e70*/  IMAD.MOV.U32 R191, RZ, RZ, 0x1f ;  /* 0x0000001fffbf7424 */ /* 0x000fe200078e00ff */
[----:B------:R-:W-:Y:S02]  /*4e80*/  MOV R102, 0xffffffff ;  /* 0xffffffff00667802 */ /* 0x000fe40000000f00 */
[----:B------:R-:W-:Y:S02]  /*4e90*/  MOV R88, 0x4eb0 ;  /* 0x00004eb000587802 */ /* 0x000fe40000000f00 */
[----:B------:R-:W-:Y:S05]  /*4ea0*/  CALL.REL.NOINC `($__internal_43_$__cuda_sm70_shflsync_down_p) ;  /* 0x000002e000007944 */ /* 0x000fea0003c00000 */
[----:B------:R-:W-:Y:S01]  /*4eb0*/  FADD.FTZ R92, R91, R92 ;  /* 0x0000005c5b5c7221 */ /* 0x000fe20000010000 */
[----:B0-----:R-:W-:Y:S01]  /*4ec0*/  HFMA2.MMA R100, -RZ, RZ, 0, 2.384185791015625e-07 ;  /* 0x00000004ff647435 */ /* 0x001fe200000001ff */
[----:B-1----:R-:W-:Y:S01]  /*4ed0*/  FADD.FTZ R98, R98, R191 ;  /* 0x000000bf62627221 */ /* 0x002fe20000010000 */
[----:B------:R-:W-:Y:S01]  /*4ee0*/  MOV R102, 0xffffffff ;  /* 0xffffffff00667802 */ /* 0x000fe20000000f00 */
[----:B------:R-:W-:Y:S01]  /*4ef0*/  IMAD.MOV.U32 R191, RZ, RZ, 0x1f ;  /* 0x0000001fffbf7424 */ /* 0x000fe200078e00ff */
[----:B------:R-:W-:-:S02]  /*4f00*/  MOV R93, R92 ;  /* 0x0000005c005d7202 */ /* 0x000fc40000000f00 */
[----:B------:R-:W-:Y:S02]  /*4f10*/  MOV R88, 0x4f30 ;  /* 0x00004f3000587802 */ /* 0x000fe40000000f00 */
[----:B------:R-:W-:Y:S05]  /*4f20*/  CALL.REL.NOINC `($__internal_43_$__cuda_sm70_shflsync_down_p) ;  /* 0x0000026000007944 */ /* 0x000fea0003c00000 */
[----:B0-----:R-:W-:Y:S01]  /*4f30*/  HFMA2.MMA R100, -RZ, RZ, 0, 2.384185791015625e-07 ;  /* 0x00000004ff647435 */ /* 0x001fe200000001ff */
[----:B-1----:R-:W-:Y:S01]  /*4f40*/  IMAD.MOV.U32 R91, RZ, RZ, R191 ;  /* 0x000000ffff5b7224 */ /* 0x002fe200078e00bf */
[----:B------:R-:W-:Y:S01]  /*4f50*/  MOV R93, R98 ;  /* 0x00000062005d7202 */ /* 0x000fe20000000f00 */
[----:B------:R-:W-:Y:S01]  /*4f60*/  IMAD.MOV.U32 R191, RZ, RZ, 0x1f ;  /* 0x0000001fffbf7424 */ /* 0x000fe200078e00ff */
[----:B------:R-:W-:Y:S02]  /*4f70*/  MOV R102, 0xffffffff ;  /* 0xffffffff00667802 */ /* 0x000fe40000000f00 */
[----:B------:R-:W-:Y:S02]  /*4f80*/  MOV R88, 0x4fa0 ;  /* 0x00004fa000587802 */ /* 0x000fe40000000f00 */
[----:B------:R-:W-:Y:S05]  /*4f90*/  CALL.REL.NOINC `($__internal_43_$__cuda_sm70_shflsync_down_p) ;  /* 0x000001f000007944 */ /* 0x000fea0003c00000 */
[----:B------:R-:W-:Y:S01]  /*4fa0*/  FADD.FTZ R92, R91, R92 ;  /* 0x0000005c5b5c7221 */ /* 0x000fe20000010000 */
[----:B0-----:R-:W-:Y:S01]  /*4fb0*/  HFMA2.MMA R100, -RZ, RZ, 0, 1.1920928955078125e-07 ;  /* 0x00000002ff647435 */ /* 0x001fe200000001ff */
[----:B-1----:R-:W-:Y:S01]  /*4fc0*/  FADD.FTZ R96, R98, R191 ;  /* 0x000000bf62607221 */ /* 0x002fe20000010000 */
[----:B------:R-:W-:Y:S01]  /*4fd0*/  MOV R102, 0xffffffff ;  /* 0xffffffff00667802 */ /* 0x000fe20000000f00 */
[----:B------:R-:W-:Y:S01]  /*4fe0*/  IMAD.MOV.U32 R191, RZ, RZ, 0x1f ;  /* 0x0000001fffbf7424 */ /* 0x000fe200078e00ff */
[----:B------:R-:W-:-:S02]  /*4ff0*/  MOV R93, R92 ;  /* 0x0000005c005d7202 */ /* 0x000fc40000000f00 */
[----:B------:R-:W-:Y:S02]  /*5000*/  MOV R88, 0x5020 ;  /* 0x0000502000587802 */ /* 0x000fe40000000f00 */
[----:B------:R-:W-:Y:S05]  /*5010*/  CALL.REL.NOINC `($__internal_43_$__cuda_sm70_shflsync_down_p) ;  /* 0x0000017000007944 */ /* 0x000fea0003c00000 */
[----:B0-----:R-:W-:Y:S01]  /*5020*/  HFMA2.MMA R100, -RZ, RZ, 0, 1.1920928955078125e-07 ;  /* 0x00000002ff647435 */ /* 0x001fe200000001ff */
[----:B-1----:R-:W-:Y:S01]  /*5030*/  IMAD.MOV.U32 R91, RZ, RZ, R191 ;  /* 0x000000ffff5b7224 */ /* 0x002fe200078e00bf */
[----:B------:R-:W-:Y:S01]  /*5040*/  MOV R93, R96 ;  /* 0x00000060005d7202 */ /* 0x000fe20000000f00 */
[----:B------:R-:W-:Y:S01]  /*5050*/  IMAD.MOV.U32 R191, RZ, RZ, 0x1f ;  /* 0x0000001fffbf7424 */ /* 0x000fe200078e00ff */
[----:B------:R-:W-:Y:S02]  /*5060*/  MOV R102, 0xffffffff ;  /* 0xffffffff00667802 */ /* 0x000fe40000000f00 */
[----:B------:R-:W-:Y:S02]  /*5070*/  MOV R88, 0x5090 ;  /* 0x0000509000587802 */ /* 0x000fe40000000f00 */
[----:B------:R-:W-:Y:S05]  /*5080*/  CALL.REL.NOINC `($__internal_43_$__cuda_sm70_shflsync_down_p) ;  /* 0x0000010000007944 */ /* 0x000fea0003c00000 */
[----:B------:R-:W-:Y:S01]  /*5090*/  FADD.FTZ R94, R91, R92 ;  /* 0x0000005c5b5e7221 */ /* 0x000fe20000010000 */
[----:B0-----:R-:W-:Y:S01]  /*50a0*/  HFMA2.MMA R100, -RZ, RZ, 0, 5.9604644775390625e-08 ;  /* 0x00000001ff647435 */ /* 0x001fe200000001ff */
[----:B-1----:R-:W-:Y:S01]  /*50b0*/  FADD.FTZ R96, R96, R191 ;  /* 0x000000bf60607221 */ /* 0x002fe20000010000 */
[----:B------:R-:W-:Y:S01]  /*50c0*/  MOV R102, 0xffffffff ;  /* 0xffffffff00667802 */ /* 0x000fe20000000f00 */
[----:B------:R-:W-:Y:S01]  /*50d0*/  IMAD.MOV.U32 R191, RZ, RZ, 0x1f ;  /* 0x0000001fffbf7424 */ /* 0x000fe200078e00ff */
[----:B------:R-:W-:-:S02]  /*50e0*/  MOV R93, R94 ;  /* 0x0000005e005d7202 */ /* 0x000fc40000000f00 */
[----:B------:R-:W-:Y:S02]  /*50f0*/  MOV R88, 0x5110 ;  /* 0x0000511000587802 */ /* 0x000fe40000000f00 */
[----:B------:R-:W-:Y:S05]  /*5100*/  CALL.REL.NOINC `($__internal_43_$__cuda_sm70_shflsync_down_p) ;  /* 0x0000008000007944 */ /* 0x000fea0003c00000 */
[----:B0-----:R-:W-:Y:S01]  /*5110*/  HFMA2.MMA R100, -RZ, RZ, 0, 5.9604644775390625e-08 ;  /* 0x00000001ff647435 */ /* 0x001fe200000001ff */
[----:B-1----:R-:W-:Y:S01]  /*5120*/  IMAD.MOV.U32 R95, RZ, RZ, R191 ;  /* 0x000000ffff5f7224 */ /* 0x002fe200078e00bf */
[----:B------:R-:W-:Y:S01]  /*5130*/  MOV R93, R96 ;  /* 0x00000060005d7202 */ /* 0x000fe20000000f00 */
[----:B------:R-:W-:Y:S01]  /*5140*/  IMAD.MOV.U32 R191, RZ, RZ, 0x1f ;  /* 0x0000001fffbf7424 */ /* 0x000fe200078e00ff */
[----:B------:R-:W-:Y:S02]  /*5150*/  MOV R102, 0xffffffff ;  /* 0xffffffff00667802 */ /* 0x000fe40000000f00 */
[----:B------:R-:W-:Y:S02]  /*5160*/  MOV R88, 0x5180 ;  /* 0x0000518000587802 */ /* 0x000fe40000000f00 */
[----:B------:R-:W-:Y:S05]  /*5170*/  CALL.REL.NOINC `($__internal_43_$__cuda_sm70_shflsync_down_p) ;  /* 0x0000001000007944 */ /* 0x000fea0003c00000 */
[----:B01----:R-:W-:Y:S05]  /*5180*/  BRA `(.L_x_3389) ;  /* 0xffffcda000007947 */ /* 0x003fea000383ffff */
        .weak           $__internal_43_$__cuda_sm70_shflsync_down_p
        .type           $__internal_43_$__cuda_sm70_shflsync_down_p,@function
        .size           $__internal_43_$__cuda_sm70_shflsync_down_p,(.L_x_12919 - $__internal_43_$__cuda_sm70_shflsync_down_p)
$__internal_43_$__cuda_sm70_shflsync_down_p:
[----:B------:R-:W-:Y:S01]  /*5190*/  HFMA2.MMA R89, -RZ, RZ, 0, 0 ;  /* 0x00000000ff597435 */ /* 0x000fe200000001ff */
[----:B------:R-:W-:Y:S04]  /*51a0*/  WARPSYNC R102 ;  /* 0x0000006600007348 */ /* 0x000fe80003800000 */
[----:B------:R0:W1:Y:S01]  /*51b0*/  SHFL.DOWN PT, R191, R93, R100, R191 ;  /* 0x080000645dbf7389 */ /* 0x00006200000e00bf */
[----:B------:R-:W-:Y:S05]  /*51c0*/  RET.REL.NODEC R88 `(_ZN10layer_norm13ln_bwd_kernelINS_13Kernel_traitsIf13__nv_bfloat16S2_S2_fjLj7168ELj1ELj1ELj8ELj8ENS_18Kernel_traits_baseILj7168EfS2_S2_S2_fjLj256EEEEELb0ELb0ELb1ELb1EEEvNS_9BwdParamsE) ;  /* 0xffffae3058007950 */ /* 0x000fea0003c3ffff */
.L_x_3390:
        /* <DEDUP_REMOVED lines=11> */
.L_x_12919:


//--------------------- .text._ZN10layer_norm13ln_bwd_kernelINS_13Kernel_traitsIf13__nv_bfloat16S2_S2_fjLj7168ELj1ELj1ELj8ELj8ENS_18Kernel_traits_baseILj7168EfS2_S2_S2_fjLj256EEEEELb0ELb1ELb0ELb0EEEvNS_9BwdParamsE --------------------------
	.section	.text._ZN10layer_norm13ln_bwd_kernelINS_13Kernel_traitsIf13__nv_bfloat16S2_S2_fjLj7168ELj1ELj1ELj8ELj8ENS_18Kernel_traits_baseILj7168EfS2_S2_S2_fjLj256EEEEELb0ELb1ELb0ELb0EEEvNS_9BwdParamsE,"ax",@progbits
	.sectioninfo	@"SHI_REGISTERS=248"
	.align	128
        .global         _ZN10layer_norm13ln_bwd_kernelINS_13Kernel_traitsIf13__nv_bfloat16S2_S2_fjLj7168ELj1ELj1ELj8ELj8ENS_18Kernel_traits_baseILj7168EfS2_S2_S2_fjLj256EEEEELb0ELb1ELb0ELb0EEEvNS_9BwdParamsE
        .type           _ZN10layer_norm13ln_bwd_kernelINS_13Kernel_traitsIf13__nv_bfloat16S2_S2_fjLj7168ELj1ELj1ELj8ELj8ENS_18Kernel_traits_baseILj7168EfS2_S2_S2_fjLj256EEEEELb0ELb1ELb0ELb0EEEvNS_9BwdParamsE,@function
        .size           _ZN10layer_norm13ln_bwd_kernelINS_13Kernel_traitsIf13__nv_bfloat16S2_S2_fjLj7168ELj1ELj1ELj8ELj8ENS_18Kernel_traits_baseILj7168EfS2_S2_S2_fjLj256EEEEELb0ELb1ELb0ELb0EEEvNS_9BwdParamsE,(.L_x_12920 - _ZN10layer_norm13ln_bwd_kernelINS_13Kernel_traitsIf13__nv_bfloat16S2_S2_fjLj7168ELj1ELj1ELj8ELj8ENS_18Kernel_traits_baseILj7168EfS2_S2_S2_fjLj256EEEEELb0ELb1ELb0ELb0EEEvNS_9BwdParamsE)
        .other          _ZN10layer_norm13ln_bwd_kernelINS_13Kernel_traitsIf13__nv_bfloat16S2_S2_fjLj7168ELj1ELj1ELj8ELj8ENS_18Kernel_traits_baseILj7168EfS2_S2_S2_fjLj256EEEEELb0ELb1ELb0ELb0EEEvNS_9BwdParamsE,@"STO_CUDA_ENTRY STV_DEFAULT"
_ZN10layer_norm13ln_bwd_kernelINS_13Kernel_traitsIf13__nv_bfloat16S2_S2_fjLj7168ELj1ELj1ELj8ELj8ENS_18Kernel_traits_baseILj7168EfS2_S2_S2_fjLj256EEEEELb0ELb1ELb0ELb0EEEvNS_9BwdParamsE:
.text._ZN10layer_norm13ln_bwd_kernelINS_13Kernel_traitsIf13__nv_bfloat16S2_S2_fjLj7168ELj1ELj1ELj8ELj8ENS_18Kernel_traits_baseILj7168EfS2_S2_S2_fjLj256EEEEELb0ELb1ELb0ELb0EEEvNS_9BwdParamsE:
        /* <DEDUP_REMOVED lines=18> */
[----:B------:R-:W-:Y:S02]  /*0120*/  P2R R19, PR, RZ, 0x20 ;  /* 0x00000020ff137803 */ /* 0x000fe40000000000 */
[----:B------:R-:W-:Y:S01]  /*0130*/  @P1 MOV R14, 0x10 ;  /* 0x00000010000e1802 */ /* 0x000fe20000000f00 */
[----:B------:R-:W-:Y:S01]  /*0140*/  @P6 IMAD.WIDE.U32 R2, R9, R4, c[0x0][0x1b0] ;  /* 0x00006c0009026625 */ /* 0x000fe200078e0004 */
[----:B------:R-:W-:-:S03]  /*0150*/  ISETP.GE.U32.AND P4, PT, R0, 0x600, PT ;  /* 0x000006000000780c */ /* 0x000fc60003f86070 */
[C---:B------:R-:W-:Y:S01]  /*0160*/  @P6 IMAD.WIDE.U32 R4, R9.reuse, R4, c[0x0][0x1c8] ;  /* 0x0000720009046625 */ /* 0x040fe200078e0004 */
[----:B------:R-:W-:Y:S01]  /*0170*/  @P6 LOP3.LUT R9, R9, 0x100, RZ, 0xfc, !PT ;  /* 0x0000010009096812 */ /* 0x000fe200078efcff */
[----:B------:R-:W0:Y:S01]  /*0180*/  S2UR UR6, SR_CTAID.X ;  /* 0x00000000000679c3 */ /* 0x000e220000002500 */
[----:B------:R-:W-:Y:S01]  /*0190*/  @P3 MOV R22, 0x10 ;  /* 0x0000001000163802 */ /* 0x000fe20000000f00 */
[----:B------:R-:W-:Y:S01]  /*01a0*/  @P2 IMAD.MOV.U32 R18, RZ, RZ, 0x10 ;  /* 0x00000010ff122424 */ /* 0x000fe200078e00ff */
[----:B------:R-:W-:Y:S01]  /*01b0*/  @P5 MOV R28, 0x10 ;  /* 0x00000010001c5802 */ /* 0x000fe20000000f00 */
[CC--:B------:R-:W-:Y:S01]  /*01c0*/  @P0 IMAD.WIDE.U32 R6, R9.reuse, R10.reuse, c[0x0][0x1b0] ;  /* 0x00006c0009060625 */ /* 0x0c0fe200078e000a */
[----:B------:R1:W5:Y:S03]  /*01d0*/  @P6 LDG.E.128 R160, [R2.64] ;  /* 0x0000000402a06981 */ /* 0x000366000c1e1d00 */
[C---:B------:R-:W-:Y:S01]  /*01e0*/  @P0 IMAD.WIDE.U32 R10, R9.reuse, R10, c[0x0][0x1c8] ;  /* 0x00007200090a0625 */ /* 0x040fe200078e000a */
[----:B------:R-:W-:Y:S01]  /*01f0*/  @P0 IADD3 R9, R9, 0x100, RZ ;  /* 0x0000010009090810 */ /* 0x000fe20007ffe0ff */
[----:B------:R2:W5:Y:S04]  /*0200*/  @P6 LDG.E.128 R156, [R4.64] ;  /* 0x00000004049c6981 */ /* 0x000568000c1e1d00 */
        /* <DEDUP_REMOVED lines=13> */
[----:B------:R3:W5:Y:S04]  /*02e0*/  @P3 LDG.E.128 R128, [R20.64] ;  /* 0x0000000414803981 */ /* 0x000768000c1e1d00 */
[----:B------:R3:W5:Y:S01]  /*02f0*/  @P3 LDG.E.128 R124, [R22.64] ;  /* 0x00000004167c3981 */ /* 0x000762000c1e1d00 */
[----:B------:R-:W-:Y:S01]  /*0300*/  @P3 IADD3 R9, R9, 0x100, RZ ;  /* 0x0000010009093810 */ /* 0x000fe20007ffe0ff */
[----:B------:R-:W-:-:S02]  /*0310*/  @P4 IMAD.MOV.U32 R26, RZ, RZ, 0x10 ;  /* 0x00000010ff1a4424 */ /* 0x000fc400078e00ff */
[----:B------:R0:W5:Y:S02]  /*0320*/  @P0 LDG.E.128 R152, [R6.64] ;  /* 0x0000000406980981 */ /* 0x000164000c1e1d00 */
[----:B------:R-:W-:-:S04]  /*0330*/  @P4 IMAD.WIDE.U32 R24, R9, R26, c[0x0][0x1b0] ;  /* 0x00006c0009184625 */ /* 0x000fc800078e001a */
[C---:B------:R-:W-:Y:S01]  /*0340*/  @P4 IMAD.WIDE.U32 R26, R9.reuse, R26, c[0x0][0x1c8] ;  /* 0x00007200091a4625 */ /* 0x040fe200078e001a */
[----:B------:R-:W-:Y:S01]  /*0350*/  @P4 IADD3 R9, R9, 0x100, RZ ;  /* 0x0000010009094810 */ /* 0x000fe20007ffe0ff */
[----:B------:R4:W5:Y:S01]  /*0360*/  @P4 LDG.E.128 R120, [R24.64] ;  /* 0x0000000418784981 */ /* 0x000962000c1e1d00 */
[----:B0-----:R-:W-:-:S03]  /*0370*/  LEA.HI R6, R8, UR6, RZ, 0x18 ;  /* 0x0000000608067c11 */ /* 0x001fc6000f8fc0ff */
[CC--:B--2---:R-:W-:Y:S01]  /*0380*/  @P5 IMAD.WIDE.U32 R4, R9.reuse, R28.reuse, c[0x0][0x1c8] ;  /* 0x0000720009045625 */ /* 0x0c4fe200078e001c */
[----:B------:R0:W5:Y:S03]  /*0390*/  @P4 LDG.E.128 R116, [R26.64] ;  /* 0x000000041a744981 */ /* 0x000166000c1e1d00 */
[----:B-1----:R-:W-:Y:S01]  /*03a0*/  @P5 IMAD.WIDE.U32 R2, R9, R28, c[0x0][0x1b0] ;  /* 0x00006c0009025625 */ /* 0x002fe200078e001c */
        /* <DEDUP_REMOVED lines=43> */
[----:B----4-:R-:W-:Y:S01]  /*0660*/  CS2R R24, SRZ ;  /* 0x0000000000187805 */ /* 0x010fe2000001ff00 */
[----:B0-----:R-:W-:Y:S01]  /*0670*/  CS2R R26, SRZ ;  /* 0x00000000001a7805 */ /* 0x001fe2000001ff00 */
[----:B------:R-:W-:Y:S05]  /*0680*/  @P5 BRA `(.L_x_3391) ;  /* 0x000044a000005947 */ /* 0x000fea0003800000 */
[----:B---3--:R-:W0:Y:S01]  /*0690*/  LDC.U8 R7, c[0x0][0x1f0] ;  /* 0x00007c00ff077b82 */ /* 0x008e220000000000 */
[----:B------:R-:W-:Y:S01]  /*06a0*/  HFMA2.MMA R105, -RZ, RZ, 0, 0 ;  /* 0x00000000ff697435 */ /* 0x000fe200000001ff */
[----:B------:R-:W-:-:S06]  /*06b0*/  IMAD.MOV.U32 R5, RZ, RZ, 0x1 ;  /* 0x00000001ff057424 */ /* 0x000fcc00078e00ff */
.L_x_3429:
        /* <DEDUP_REMOVED lines=41> */
[----:B0-----:R-:W-:Y:S01]  /*0950*/  IADD3 R172, R2, 0x100, RZ ;  /* 0x0000010002ac7810 */ /* 0x001fe20007ffe0ff */
[----:B--2---:R-:W-:Y:S01]  /*0960*/  IMAD.MOV.U32 R169, RZ, RZ, R166 ;  /* 0x000000ffffa97224 */ /* 0x004fe200078e00a6 */
[--C-:B------:R-:W-:Y:S02]  /*0970*/  SHF.R.U64 R178, R166, 0x10, R167.reuse ;  /* 0x00000010a6b27819 */ /* 0x100fe400000012a7 */
[----:B------:R-:W-:Y:S02]  /*0980*/  MOV R170, R167 ;  /* 0x000000a700aa7202 */ /* 0x000fe40000000f00 */
[----:B------:R-:W-:-:S02]  /*0990*/  SHF.R.U32.HI R177, RZ, 0x10, R167 ;  /* 0x00000010ffb17819 */ /* 0x000fc400000116a7 */
[--C-:B---3--:R-:W-:Y:S02]  /*09a0*/  SHF.R.U64 R176, R164, 0x10, R165.reuse ;  /* 0x00000010a4b07819 */ /* 0x108fe400000012a5 */
[----:B------:R-:W-:Y:S02]  /*09b0*/  PRMT R167, RZ, 0x5410, R164 ;  /* 0x00005410ffa77816 */ /* 0x000fe400000000a4 */
[--C-:B------:R-:W-:Y:S02]  /*09c0*/  SHF.R.U32.HI R175, RZ, 0x10, R165.reuse ;  /* 0x00000010ffaf7819 */ /* 0x100fe400000116a5 */
[----:B------:R-:W-:Y:S01]  /*09d0*/  PRMT R173, RZ, 0x5410, R165 ;  /* 0x00005410ffad7816 */ /* 0x000fe200000000a5 */
[C---:B------:R-:W-:Y:S01]  /*09e0*/  FADD.FTZ R164, -R174.reuse, R167 ;  /* 0x000000a7aea47221 */ /* 0x040fe20000010100 */
[----:B------:R-:W-:Y:S02]  /*09f0*/  PRMT R165, RZ, 0x5410, R176 ;  /* 0x00005410ffa57816 */ /* 0x000fe400000000b0 */
[----:B------:R-:W-:Y:S01]  /*0a00*/  PRMT R169, RZ, 0x5410, R169 ;  /* 0x00005410ffa97816 */ /* 0x000fe200000000a9 */
[C---:B------:R-:W-:Y:S01]  /*0a10*/  FADD.FTZ R236, -R174.reuse, R173 ;  /* 0x000000adaeec7221 */ /* 0x040fe20000010100 */
[----:B------:R-:W-:Y:S01]  /*0a20*/  PRMT R166, RZ, 0x5410, R178 ;  /* 0x00005410ffa67816 */ /* 0x000fe200000000b2 */
[----:B------:R-:W-:-:S02]  /*0a30*/  FADD.FTZ R240, -R174, R165 ;  /* 0x000000a5aef07221 */ /* 0x000fc40000010100 */
[C---:B------:R-:W-:Y:S02]  /*0a40*/  FMUL.FTZ R239, R3.reuse, R164 ;  /* 0x000000a403ef7220 */ /* 0x040fe40000410000 */
[----:B------:R-:W-:Y:S01]  /*0a50*/  FMUL.FTZ R238, R160, R169 ;  /* 0x000000a9a0ee7220 */ /* 0x000fe20000410000 */
[----:B------:R-:W-:Y:S01]  /*0a60*/  PRMT R175, RZ, 0x5410, R175 ;  /* 0x00005410ffaf7816 */ /* 0x000fe200000000af */
[C---:B------:R-:W-:Y:S01]  /*0a70*/  FMUL.FTZ R236, R3.reuse, R236 ;  /* 0x000000ec03ec7220 */ /* 0x040fe20000410000 */
[----:B------:R-:W-:Y:S01]  /*0a80*/  PRMT R235, RZ, 0x5410, R170 ;  /* 0x00005410ffeb7816 */ /* 0x000fe200000000aa */
[----:B------:R-:W-:Y:S02]  /*0a90*/  FMUL.FTZ R240, R3, R240 ;  /* 0x000000f003f07220 */ /* 0x000fe40000410000 */
[----:B------:R-:W-:Y:S02]  /*0aa0*/  FMUL.FTZ R237, R161, R166 ;  /* 0x000000a6a1ed7220 */ /* 0x000fe40000410000 */
[----:B------:R-:W-:-:S02]  /*0ab0*/  FADD.FTZ R164, RZ, R238 ;  /* 0x000000eeffa47221 */ /* 0x000fc40000010000 */
[----:B------:R-:W-:Y:S01]  /*0ac0*/  FFMA.FTZ R165, R239, R238, RZ ;  /* 0x000000eeefa57223 */ /* 0x000fe200000100ff */
[----:B------:R-:W-:Y:S01]  /*0ad0*/  PRMT R170, RZ, 0x5410, R177 ;  /* 0x00005410ffaa7816 */ /* 0x000fe200000000b1 */
[----:B------:R-:W-:Y:S02]  /*0ae0*/  FADD.FTZ R234, -R174, R175 ;  /* 0x000000afaeea7221 */ /* 0x000fe40000010100 */
        /* <DEDUP_REMOVED lines=17> */
.L_x_3393:
[----:B-1----:R-:W-:Y:S05]  /*0c00*/  BSYNC B0 ;  /* 0x0000000000007941 */ /* 0x002fea0003800000 */
.L_x_3392:
        /* <DEDUP_REMOVED lines=17> */
[----:B------:R-:W-:Y:S02]  /*0d20*/  PRMT R164, RZ, 0x5410, R164 ;  /* 0x00005410ffa47816 */ /* 0x000fe400000000a4 */
[----:B---3--:R-:W-:-:S02]  /*0d30*/  MOV R173, R166 ;  /* 0x000000a600ad7202 */ /* 0x008fc40000000f00 */
[----:B------:R-:W-:Y:S02]  /*0d40*/  SHF.R.U64 R218, R166, 0x10, R167 ;  /* 0x00000010a6da7819 */ /* 0x000fe400000012a7 */
[--C-:B------:R-:W-:Y:S02]  /*0d50*/  PRMT R166, RZ, 0x5410, R165.reuse ;  /* 0x00005410ffa67816 */ /* 0x100fe400000000a5 */
[----:B------:R-:W-:Y:S01]  /*0d60*/  SHF.R.U32.HI R177, RZ, 0x10, R165 ;  /* 0x00000010ffb17819 */ /* 0x000fe200000116a5 */
[C---:B------:R-:W-:Y:S01]  /*0d70*/  FADD.FTZ R164, -R226.reuse, R164 ;  /* 0x000000a4e2a47221 */ /* 0x040fe20000010100 */
[----:B------:R-:W-:Y:S02]  /*0d80*/  PRMT R165, RZ, 0x5410, R178 ;  /* 0x00005410ffa57816 */ /* 0x000fe400000000b2 */
[----:B------:R-:W-:Y:S01]  /*0d90*/  PRMT R173, RZ, 0x5410, R173 ;  /* 0x00005410ffad7816 */ /* 0x000fe200000000ad */
[----:B------:R-:W-:Y:S02]  /*0da0*/  IMAD.MOV.U32 R176, RZ, RZ, R167 ;  /* 0x000000ffffb07224 */ /* 0x000fe400078e00a7 */
[C---:B------:R-:W-:Y:S01]  /*0db0*/  FADD.FTZ R228, -R226.reuse, R166 ;  /* 0x000000a6e2e47221 */ /* 0x040fe20000010100 */
[----:B------:R-:W-:Y:S01]  /*0dc0*/  PRMT R166, RZ, 0x5410, R218 ;  /* 0x00005410ffa67816 */ /* 0x000fe200000000da */
[----:B------:R-:W-:-:S02]  /*0dd0*/  FADD.FTZ R232, -R226, R165 ;  /* 0x000000a5e2e87221 */ /* 0x000fc40000010100 */
[C---:B------:R-:W-:Y:S02]  /*0de0*/  FMUL.FTZ R231, R3.reuse, R164 ;  /* 0x000000a403e77220 */ /* 0x040fe40000410000 */
[----:B------:R-:W-:Y:S01]  /*0df0*/  FMUL.FTZ R230, R152, R173 ;  /* 0x000000ad98e67220 */ /* 0x000fe20000410000 */
[----:B------:R-:W-:Y:S01]  /*0e00*/  SHF.R.U32.HI R179, RZ, 0x10, R167 ;  /* 0x00000010ffb37819 */ /* 0x000fe200000116a7 */
[C---:B------:R-:W-:Y:S01]  /*0e10*/  FMUL.FTZ R228, R3.reuse, R228 ;  /* 0x000000e403e47220 */ /* 0x040fe20000410000 */
[----:B------:R-:W-:Y:S01]  /*0e20*/  PRMT R227, RZ, 0x5410, R176 ;  /* 0x00005410ffe37816 */ /* 0x000fe200000000b0 */
[----:B------:R-:W-:Y:S01]  /*0e30*/  FMUL.FTZ R232, R3, R232 ;  /* 0x000000e803e87220 */ /* 0x000fe20000410000 */
[----:B------:R-:W-:Y:S01]  /*0e40*/  PRMT R167, RZ, 0x5410, R177 ;  /* 0x00005410ffa77816 */ /* 0x000fe200000000b1 */
[----:B------:R-:W-:Y:S02]  /*0e50*/  FMUL.FTZ R229, R153, R166 ;  /* 0x000000a699e57220 */ /* 0x000fe40000410000 */
[----:B------:R-:W-:-:S02]  /*0e60*/  FADD.FTZ R164, R169, R230 ;  /* 0x000000e6a9a47221 */ /* 0x000fc40000010000 */
[----:B------:R-:W-:Y:S01]  /*0e70*/  FFMA.FTZ R170, R231, R230, R170 ;  /* 0x000000e6e7aa7223 */ /* 0x000fe200000100aa */
[----:B0-----:R-:W-:Y:S01]  /*0e80*/  PRMT R174, RZ, 0x5410, R179 ;  /* 0x00005410ffae7816 */ /* 0x001fe200000000b3 */
[----:B------:R-:W-:Y:S02]  /*0e90*/  FADD.FTZ R74, R74, R227 ;  /* 0x000000e34a4a7221 */ /* 0x000fe40000010000 */
[-C--:B------:R-:W-:Y:S02]  /*0ea0*/  FFMA.FTZ R102, R228, R227.reuse, R102 ;  /* 0x000000e3e4667223 */ /* 0x080fe40000010066 */
[----:B------:R-:W-:Y:S02]  /*0eb0*/  FADD.FTZ R226, -R226, R167 ;  /* 0x000000a7e2e27221 */ /* 0x000fe40000010100 */
        /* <DEDUP_REMOVED lines=15> */
.L_x_3395:
[----:B------:R-:W-:Y:S05]  /*0fb0*/  BSYNC B0 ;  /* 0x0000000000007941 */ /* 0x000fea0003800000 */
.L_x_3394:
        /* <DEDUP_REMOVED lines=16> */
[----:B--2---:R-:W-:Y:S02]  /*10c0*/  SHF.R.U64 R178, R164, 0x10, R165 ;  /* 0x00000010a4b27819 */ /* 0x004fe400000012a5 */
[----:B------:R-:W-:Y:S01]  /*10d0*/  PRMT R164, RZ, 0x5410, R164 ;  /* 0x00005410ffa47816 */ /* 0x000fe200000000a4 */
[----:B---3--:R-:W-:Y:S01]  /*10e0*/  IMAD.MOV.U32 R173, RZ, RZ, R166 ;  /* 0x000000ffffad7224 */ /* 0x008fe200078e00a6 */
[----:B------:R-:W-:-:S02]  /*10f0*/  SHF.R.U64 R215, R166, 0x10, R167 ;  /* 0x00000010a6d77819 */ /* 0x000fc400000012a7 */
[--C-:B------:R-:W-:Y:S02]  /*1100*/  PRMT R166, RZ, 0x5410, R165.reuse ;  /* 0x00005410ffa67816 */ /* 0x100fe400000000a5 */
[----:B------:R-:W-:Y:S01]  /*1110*/  SHF.R.U32.HI R177, RZ, 0x10, R165 ;  /* 0x00000010ffb17819 */ /* 0x000fe200000116a5 */
        /* <DEDUP_REMOVED lines=10> */
[C---:B------:R-:W-:Y:S01]  /*11c0*/  FMUL.FTZ R220, R3.reuse, R220 ;  /* 0x000000dc03dc7220 */ /* 0x040fe20000410000 */
[----:B------:R-:W-:Y:S01]  /*11d0*/  PRMT R217, RZ, 0x5410, R176 ;  /* 0x00005410ffd97816 */ /* 0x000fe200000000b0 */
[----:B------:R-:W-:Y:S01]  /*11e0*/  FMUL.FTZ R224, R3, R224 ;  /* 0x000000e003e07220 */ /* 0x000fe20000410000 */
[----:B------:R-:W-:Y:S01]  /*11f0*/  PRMT R167, RZ, 0x5410, R177 ;  /* 0x00005410ffa77816 */ /* 0x000fe200000000b1 */
[----:B------:R-:W-:Y:S02]  /*1200*/  FMUL.FTZ R221, R145, R166 ;  /* 0x000000a691dd7220 */ /* 0x000fe40000410000 */
[----:B------:R-:W-:Y:S02]  /*1210*/  FADD.FTZ R164, R169, R222 ;  /* 0x000000dea9a47221 */ /* 0x000fe40000010000 */
[----:B------:R-:W-:Y:S01]  /*1220*/  FFMA.FTZ R170, R223, R222, R170 ;  /* 0x000000dedfaa7223 */ /* 0x000fe200000100aa */
[----:B0-----:R-:W-:Y:S01]  /*1230*/  PRMT R174, RZ, 0x5410, R179 ;  /* 0x00005410ffae7816 */ /* 0x001fe200000000b3 */
        /* <DEDUP_REMOVED lines=18> */
.L_x_3397:
[----:B------:R-:W-:Y:S05]  /*1360*/  BSYNC B0 ;  /* 0x0000000000007941 */ /* 0x000fea0003800000 */
.L_x_3396:
        /* <DEDUP_REMOVED lines=58> */
.L_x_3399:
[----:B------:R-:W-:Y:S05]  /*1710*/  BSYNC B0 ;  /* 0x0000000000007941 */ /* 0x000fea0003800000 */
.L_x_3398:
        /* <DEDUP_REMOVED lines=58> */
.L_x_3401:
[----:B------:R-:W-:Y:S05]  /*1ac0*/  BSYNC B0 ;  /* 0x0000000000007941 */ /* 0x000fea0003800000 */
.L_x_3400:
        /* <DEDUP_REMOVED lines=22> */
[----:B------:R-:W-:Y:S02]  /*1c30*/  PRMT R22, RZ, 0x5410, R22 ;  /* 0x00005410ff167816 */ /* 0x000fe40000000016 */
[----:B------:R-:W-:Y:S01]  /*1c40*/  PRMT R21, RZ, 0x5410, R21 ;  /* 0x00005410ff157816 */ /* 0x000fe20000000015 */
[C---:B------:R-:W-:Y:S02]  /*1c50*/  FADD.FTZ R184, -R178.reuse, R23 ;  /* 0x00000017b2b87221 */ /* 0x040fe40000010100 */
[----:B------:R-:W-:-:S02]  /*1c60*/  FADD.FTZ R22, -R178, R22 ;  /* 0x00000016b2167221 */ /* 0x000fc40000010100 */
        /* <DEDUP_REMOVED lines=9> */
[-C--:B------:R-:W-:Y:S01]  /*1d00*/  FFMA.FTZ R85, R184, R164.reuse, R85 ;  /* 0x000000a4b8557223 */ /* 0x080fe20000010055 */
[----:B------:R-:W-:Y:S01]  /*1d10*/  PRMT R173, RZ, 0x5410, R173 ;  /* 0x00005410ffad7816 */ /* 0x000fe200000000ad */
[----:B------:R-:W-:-:S02]  /*1d20*/  FMUL.FTZ R181, R121, R164 ;  /* 0x000000a479b57220 */ /* 0x000fc40000410000 */
[----:B------:R-:W-:Y:S02]  /*1d30*/  FADD.FTZ R164, R169, R182 ;  /* 0x000000b6a9a47221 */ /* 0x000fe40000010000 */
[----:B------:R-:W-:Y:S01]  /*1d40*/  FFMA.FTZ R170, R183, R182, R170 ;  /* 0x000000b6b7aa7223 */ /* 0x000fe200000100aa */
[----:B------:R-:W-:Y:S01]  /*1d50*/  PRMT R174, RZ, 0x5410, R176 ;  /* 0x00005410ffae7816 */ /* 0x000fe200000000b0 */
[----:B0-----:R-:W-:Y:S02]  /*1d60*/  FADD.FTZ R166, -R178, R165 ;  /* 0x000000a5b2a67221 */ /* 0x001fe40000010100 */
        /* <DEDUP_REMOVED lines=16> */
.L_x_3403:
[----:B------:R-:W-:Y:S05]  /*1e70*/  BSYNC B0 ;  /* 0x0000000000007941 */ /* 0x000fea0003800000 */
.L_x_3402:
        /* <DEDUP_REMOVED lines=16> */
[--C-:B---3--:R-:W-:Y:S02]  /*1f80*/  SHF.R.U64 R164, R14, 0x10, R15.reuse ;  /* 0x000000100ea47819 */ /* 0x108fe4000000120f */
[----:B------:R-:W-:Y:S02]  /*1f90*/  PRMT R14, RZ, 0x5410, R14 ;  /* 0x00005410ff0e7816 */ /* 0x000fe4000000000e */
[----:B0-----:R-:W-:-:S02]  /*1fa0*/  SHF.R.U32.HI R19, RZ, 0x10, R15 ;  /* 0x00000010ff137819 */ /* 0x001fc4000001160f */
[----:B------:R-:W-:Y:S01]  /*1fb0*/  PRMT R15, RZ, 0x5410, R15 ;  /* 0x00005410ff0f7816 */ /* 0x000fe2000000000f */
[C---:B------:R-:W-:Y:S01]  /*1fc0*/  FADD.FTZ R18, -R166.reuse, R14 ;  /* 0x0000000ea6127221 */ /* 0x040fe20000010100 */
[----:B------:R-:W-:Y:S01]  /*1fd0*/  PRMT R14, RZ, 0x5410, R164 ;  /* 0x00005410ff0e7816 */ /* 0x000fe200000000a4 */
[----:B--2---:R-:W-:Y:S02]  /*1fe0*/  IMAD.MOV.U32 R13, RZ, RZ, R16 ;  /* 0x000000ffff0d7224 */ /* 0x004fe400078e0010 */
[C---:B------:R-:W-:Y:S01]  /*1ff0*/  FADD.FTZ R164, -R166.reuse, R15 ;  /* 0x0000000fa6a47221 */ /* 0x040fe20000010100 */
[----:B------:R-:W-:Y:S01]  /*2000*/  PRMT R15, RZ, 0x5410, R19 ;  /* 0x00005410ff0f7816 */ /* 0x000fe20000000013 */
[----:B------:R-:W-:Y:S01]  /*2010*/  FADD.FTZ R14, -R166, R14 ;  /* 0x0000000ea60e7221 */ /* 0x000fe20000010100 */
[----:B------:R-:W-:Y:S02]  /*2020*/  SHF.R.U64 R165, R16, 0x10, R17 ;  /* 0x0000001010a57819 */ /* 0x000fe40000001211 */
[----:B------:R-:W-:Y:S01]  /*2030*/  MOV R20, R17 ;  /* 0x0000001100147202 */ /* 0x000fe20000000f00 */
[----:B------:R-:W-:Y:S01]  /*2040*/  FADD.FTZ R166, -R166, R15 ;  /* 0x0000000fa6a67221 */ /* 0x000fe20000010100 */
[----:B------:R-:W-:-:S02]  /*2050*/  PRMT R13, RZ, 0x5410, R13 ;  /* 0x00005410ff0d7816 */ /* 0x000fc4000000000d */
[----:B------:R-:W-:Y:S02]  /*2060*/  PRMT R16, RZ, 0x5410, R165 ;  /* 0x00005410ff107816 */ /* 0x000fe400000000a5 */
[----:B------:R-:W-:Y:S01]  /*2070*/  PRMT R15, RZ, 0x5410, R20 ;  /* 0x00005410ff0f7816 */ /* 0x000fe20000000014 */
[C---:B------:R-:W-:Y:S02]  /*2080*/  FMUL.FTZ R20, R3.reuse, R14 ;  /* 0x0000000e03147220 */ /* 0x040fe40000410000 */
[----:B------:R-:W-:Y:S01]  /*2090*/  FMUL.FTZ R19, R3, R18 ;  /* 0x0000001203137220 */ /* 0x000fe20000410000 */
[----:B------:R-:W-:Y:S01]  /*20a0*/  SHF.R.U32.HI R172, RZ, 0x10, R17 ;  /* 0x00000010ffac7819 */ /* 0x000fe20000011611 */
[----:B------:R-:W-:Y:S02]  /*20b0*/  FMUL.FTZ R18, R108, R13 ;  /* 0x0000000d6c127220 */ /* 0x000fe40000410000 */
        /* <DEDUP_REMOVED lines=22> */
.L_x_3405:
[----:B------:R-:W-:Y:S05]  /*2220*/  BSYNC B0 ;  /* 0x0000000000007941 */ /* 0x000fea0003800000 */
.L_x_3404:
[----:B------:R-:W-:Y:S01]  /*2230*/  LOP3.LUT P5, RZ, R8, 0x1f, RZ, 0xc0, !PT ;  /* 0x0000001f08ff7812 */ /* 0x000fe200078ac0ff */
[----:B------:R-:W-:Y:S10]  /*2240*/  BRA.DIV ~URZ, `(.L_x_3406) ;  /* 0x00002cf27f007947 */ /* 0x000ff4000b800000 */
[----:B------:R1:W2:Y:S02]  /*2250*/  SHFL.DOWN PT, R166, R169, 0x10, 0x1f ;  /* 0x0a001f00a9a67f89 */ /* 0x0002a400000e0000 */
.L_x_3430:
[----:B------:R-:W-:Y:S05]  /*2260*/  BRA.DIV ~URZ, `(.L_x_3407) ;  /* 0x00002d527f007947 */ /* 0x000fea000b800000 */
[----:B------:R-:W3:Y:S01]  /*2270*/  SHFL.DOWN PT, R165, R170, 0x10, 0x1f ;  /* 0x0a001f00aaa57f89 */ /* 0x000ee200000e0000 */
[----:B--2--5:R-:W-:-:S05]  /*2280*/  FADD.FTZ R171, R166, R169 ;  /* 0x000000a9a6ab7221 */ /* 0x024fca0000010000 */
[----:B------:R-:W2:Y:S01]  /*2290*/  SHFL.DOWN PT, R164, R171, 0x8, 0x1f ;  /* 0x09001f00aba47f89 */ /* 0x000ea200000e0000 */
[----:B---3--:R-:W-:-:S05]  /*22a0*/  FADD.FTZ R165, R165, R170 ;  /* 0x000000aaa5a57221 */ /* 0x008fca0000010000 */
[----:B------:R-:W3:Y:S01]  /*22b0*/  SHFL.DOWN PT, R166, R165, 0x8, 0x1f ;  /* 0x09001f00a5a67f89 */ /* 0x000ee200000e0000 */
[----:B--2---:R-:W-:-:S05]  /*22c0*/  FADD.FTZ R164, R164, R171 ;  /* 0x000000aba4a47221 */ /* 0x004fca0000010000 */
[----:B------:R-:W2:Y:S01]  /*22d0*/  SHFL.DOWN PT, R167, R164, 0x4, 0x1f ;  /* 0x08801f00a4a77f89 */ /* 0x000ea200000e0000 */
[----:B---3--:R-:W-:-:S05]  /*22e0*/  FADD.FTZ R166, R165, R166 ;  /* 0x000000a6a5a67221 */ /* 0x008fca0000010000 */
[----:B-1----:R-:W1:Y:S01]  /*22f0*/  SHFL.DOWN PT, R169, R166, 0x4, 0x1f ;  /* 0x08801f00a6a97f89 */ /* 0x002e6200000e0000 */
[----:B--2---:R-:W-:-:S05]  /*2300*/  FADD.FTZ R167, R164, R167 ;  /* 0x000000a7a4a77221 */ /* 0x004fca0000010000 */
[----:B------:R-:W2:Y:S01]  /*2310*/  SHFL.DOWN PT, R170, R167, 0x2, 0x1f ;  /* 0x08401f00a7aa7f89 */ /* 0x000ea200000e0000 */
[----:B-1----:R-:W-:-:S05]  /*2320*/  FADD.FTZ R169, R166, R169 ;  /* 0x000000a9a6a97221 */ /* 0x002fca0000010000 */
[----:B------:R-:W1:Y:S01]  /*2330*/  SHFL.DOWN PT, R172, R169, 0x2, 0x1f ;  /* 0x08401f00a9ac7f89 */ /* 0x000e6200000e0000 */
[----:B--2---:R-:W-:-:S05]  /*2340*/  FADD.FTZ R170, R167, R170 ;  /* 0x000000aaa7aa7221 */ /* 0x004fca0000010000 */
[----:B------:R2:W3:Y:S01]  /*2350*/  SHFL.DOWN PT, R171, R170, 0x1, 0x1f ;  /* 0x08201f00aaab7f89 */ /* 0x0004e200000e0000 */
[----:B-1----:R-:W-:-:S05]  /*2360*/  FADD.FTZ R172, R169, R172 ;  /* 0x000000aca9ac7221 */ /* 0x002fca0000010000 */
[----:B------:R2:W1:Y:S02]  /*2370*/  SHFL.DOWN PT, R219, R172, 0x1, 0x1f ;  /* 0x08201f00acdb7f89 */ /* 0x00046400000e0000 */
.L_x_3431:
[----:B------:R-:W-:Y:S01]  /*2380*/  @!P5 LOP3.LUT R168, R168, 0x7, RZ, 0xc0, !PT ;  /* 0x00000007a8a8d812 */ /* 0x000fe200078ec0ff */
[----:B---3--:R-:W-:Y:S01]  /*2390*/  FADD.FTZ R218, R171, R170 ;  /* 0x000000aaabda7221 */ /* 0x008fe20000010000 */
        /* <DEDUP_REMOVED lines=8> */
[----:B--2---:R-:W2:Y:S04]  /*2420*/  LDS.128 R168, [R241.X8+0x7010] ;  /* 0x00701000f1a87984 */ /* 0x004ea80000008c00 */
[----:B------:R-:W3:Y:S04]  /*2430*/  LDS.128 R172, [R241.X8+0x7020] ;  /* 0x00702000f1ac7984 */ /* 0x000ee80000008c00 */
[----:B------:R-:W4:Y:S01]  /*2440*/  LDS.128 R176, [R241.X8+0x7030] ;  /* 0x00703000f1b07984 */ /* 0x000f220000008c00 */
[----:B-1----:R-:W-:-:S02]  /*2450*/  FADD.FTZ R243, RZ, R164 ;  /* 0x000000a4fff37221 */ /* 0x002fc40000010000 */
[----:B------:R-:W-:Y:S02]  /*2460*/  FADD.FTZ R164, RZ, R165 ;  /* 0x000000a5ffa47221 */ /* 0x000fe40000010000 */
[----:B------:R-:W-:Y:S02]  /*2470*/  FADD.FTZ R243, R166, R243 ;  /* 0x000000f3a6f37221 */ /* 0x000fe40000010000 */
[----:B------:R-:W-:Y:S02]  /*2480*/  FADD.FTZ R164, R167, R164 ;  /* 0x000000a4a7a47221 */ /* 0x000fe40000010000 */
[----:B--2---:R-:W-:Y:S02]  /*2490*/  FADD.FTZ R243, R243, R168 ;  /* 0x000000a8f3f37221 */ /* 0x004fe40000010000 */
        /* <DEDUP_REMOVED lines=80> */
.L_x_3410:
        /* <DEDUP_REMOVED lines=13> */
[----:B------:R-:W-:Y:S01]  /*2a70*/  FFMA.FTZ R51, R48, R178, R51 ;  /* 0x000000b230337223 */ /* 0x000fe20000010033 */
[----:B------:R-:W-:Y:S02]  /*2a80*/  MOV R48, R168 ;  /* 0x000000a800307202 */ /* 0x000fe40000000f00 */
.L_x_3409:
[----:B0-----:R-:W-:Y:S05]  /*2a90*/  BSYNC B0 ;  /* 0x0000000000007941 */ /* 0x001fea0003800000 */
.L_x_3408:
        /* <DEDUP_REMOVED lines=70> */
.L_x_3413:
        /* <DEDUP_REMOVED lines=13> */
[----:B------:R-:W-:Y:S01]  /*2fd0*/  FFMA.FTZ R47, R44, R176, R47 ;  /* 0x000000b02c2f7223 */ /* 0x000fe2000001002f */
[----:B------:R-:W-:Y:S02]  /*2fe0*/  MOV R44, R164 ;  /* 0x000000a4002c7202 */ /* 0x000fe40000000f00 */
.L_x_3412:
[----:B0-----:R-:W-:Y:S05]  /*2ff0*/  BSYNC B0 ;  /* 0x0000000000007941 */ /* 0x001fea0003800000 */
.L_x_3411:
        /* <DEDUP_REMOVED lines=70> */
.L_x_3416:
[----:B0----5:R-:W-:Y:S01]  /*3460*/  MOV R166, R170 ;  /* 0x000000aa00a67202 */ /* 0x021fe20000000f00 */
[----:B------:R0:W-:Y:S01]  /*3470*/  STG.E.64 [R164.64], R172 ;  /* 0x000000aca4007986 */ /* 0x0001e2000c101b04 */
[--C-:B------:R-:W-:Y:S02]  /*3480*/  SHF.R.U64 R169, R170, 0x10, R171.reuse ;  /* 0x00000010aaa97819 */ /* 0x100fe400000012ab */
[----:B------:R-:W-:Y:S02]  /*3490*/  PRMT R166, RZ, 0x5410, R166 ;  /* 0x00005410ffa67816 */ /* 0x000fe400000000a6 */
[----:B------:R-:W-:Y:S02]  /*34a0*/  SHF.R.U32.HI R168, RZ, 0x10, R171 ;  /* 0x00000010ffa87819 */ /* 0x000fe400000116ab */
[----:B------:R-:W-:Y:S01]  /*34b0*/  MOV R167, R171 ;  /* 0x000000ab00a77202 */ /* 0x000fe20000000f00 */
[----:B------:R-:W-:Y:S01]  /*34c0*/  FFMA.FTZ R166, R166, R177, R40 ;  /* 0x000000b1a6a67223 */ /* 0x000fe20000010028 */
[----:B------:R-:W-:-:S02]  /*34d0*/  PRMT R40, RZ, 0x5410, R169 ;  /* 0x00005410ff287816 */ /* 0x000fc400000000a9 */
[----:B------:R-:W-:Y:S02]  /*34e0*/  PRMT R167, RZ, 0x5410, R167 ;  /* 0x00005410ffa77816 */ /* 0x000fe400000000a7 */
[----:B------:R-:W-:Y:S01]  /*34f0*/  IADD3 R2, R2, 0x100, RZ ;  /* 0x0000010002027810 */ /* 0x000fe20007ffe0ff */
[----:B------:R-:W-:Y:S01]  /*3500*/  FFMA.FTZ R41, R40, R178, R41 ;  /* 0x000000b228297223 */ /* 0x000fe20000010029 */
[----:B------:R-:W-:Y:S01]  /*3510*/  PRMT R40, RZ, 0x5410, R168 ;  /* 0x00005410ff287816 */ /* 0x000fe200000000a8 */
[----:B------:R-:W-:-:S04]  /*3520*/  FFMA.FTZ R42, R167, R219, R42 ;  /* 0x000000dba72a7223 */ /* 0x000fc8000001002a */
[----:B------:R-:W-:Y:S02]  /*3530*/  FFMA.FTZ R43, R40, R176, R43 ;  /* 0x000000b0282b7223 */ /* 0x000fe4000001002b */
[----:B------:R-:W-:Y:S02]  /*3540*/  IMAD.MOV.U32 R40, RZ, RZ, R166 ;  /* 0x000000ffff287224 */ /* 0x000fe400078e00a6 */
.L_x_3415:
[----:B0-----:R-:W-:Y:S05]  /*3550*/  BSYNC B0 ;  /* 0x0000000000007941 */ /* 0x001fea0003800000 */
.L_x_3414:
        /* <DEDUP_REMOVED lines=70> */
.L_x_3419:
        /* <DEDUP_REMOVED lines=15> */
.L_x_3418:
[----:B0-----:R-:W-:Y:S05]  /*3ab0*/  BSYNC B0 ;  /* 0x0000000000007941 */ /* 0x001fea0003800000 */
.L_x_3417:
        /* <DEDUP_REMOVED lines=70> */
.L_x_3422:
        /* <DEDUP_REMOVED lines=15> */
.L_x_3421:
[----:B0-----:R-:W-:Y:S05]  /*4010*/  BSYNC B0 ;  /* 0x0000000000007941 */ /* 0x001fea0003800000 */
.L_x_3420:
        /* <DEDUP_REMOVED lines=14> */
[----:B------:R-:W-:Y:S02]  /*4100*/  @P5 IMAD.MOV.U32 R165, RZ, RZ, R208 ;  /* 0x000000ffffa55224 */ /* 0x000fe400078e00d0 */
[----:B------:R-:W-:Y:S02]  /*4110*/  FADD.FTZ R168, R23, -R168 ;  /* 0x800000a817a87221 */ /* 0x000fe40000010000 */
[----:B------:R-:W-:Y:S01]  /*4120*/  FFMA.FTZ R167, R21, R175, R170 ;  /* 0x000000af15a77223 */ /* 0x000fe200000100aa */
[----:B------:R-:W-:Y:S01]  /*4130*/  @P5 PRMT R164, RZ, 0x5410, R165 ;  /* 0x00005410ffa45816 */ /* 0x000fe200000000a5 */
[----:B------:R-:W-:Y:S01]  /*4140*/  FMUL.FTZ R241, R3, R168 ;  /* 0x000000a803f17220 */ /* 0x000fe20000410000 */
[----:B------:R-:W-:Y:S01]  /*4150*/  @P5 MOV R165, R209 ;  /* 0x000000d100a55202 */ /* 0x000fe20000000f00 */
[----:B------:R-:W-:Y:S01]  /*4160*/  FADD.FTZ R166, R22, -R167 ;  /* 0x800000a716a67221 */ /* 0x000fe20000010000 */
[--C-:B------:R-:W-:Y:S01]  /*4170*/  @P5 SHF.R.U32.HI R170, RZ, 0x10, R209.reuse ;  /* 0x00000010ffaa5819 */ /* 0x100fe200000116d1 */
[----:B------:R-:W-:Y:S01]  /*4180*/  @P5 FADD.FTZ R169, R169, R164 ;  /* 0x000000a4a9a95221 */ /* 0x000fe20000010000 */
[----:B------:R-:W-:Y:S01]  /*4190*/  @P5 SHF.R.U64 R164, R208, 0x10, R209 ;  /* 0x00000010d0a45819 */ /* 0x000fe200000012d1 */
[----:B------:R-:W-:-:S03]  /*41a0*/  FMUL.FTZ R243, R3, R166 ;  /* 0x000000a603f37220 */ /* 0x000fc60000410000 */
[----:B------:R-:W-:-:S05]  /*41b0*/  @P5 PRMT R164, RZ, 0x5410, R164 ;  /* 0x00005410ffa45816 */ /* 0x000fca00000000a4 */
[----:B------:R-:W-:Y:S01]  /*41c0*/  @P5 FADD.FTZ R179, R179, R164 ;  /* 0x000000a4b3b35221 */ /* 0x000fe20000010000 */
[----:B------:R-:W-:-:S05]  /*41d0*/  @P5 PRMT R164, RZ, 0x5410, R165 ;  /* 0x00005410ffa45816 */ /* 0x000fca00000000a5 */
[----:B------:R-:W-:Y:S01]  /*41e0*/  @P5 FADD.FTZ R241, R241, R164 ;  /* 0x000000a4f1f15221 */ /* 0x000fe20000010000 */
[----:B------:R-:W-:Y:S01]  /*41f0*/  @P5 PRMT R164, RZ, 0x5410, R170 ;  /* 0x00005410ffa45816 */ /* 0x000fe200000000aa */
        /* <DEDUP_REMOVED lines=40> */
.L_x_3425:
        /* <DEDUP_REMOVED lines=15> */
.L_x_3424:
[----:B0-----:R-:W-:Y:S05]  /*4570*/  BSYNC B0 ;  /* 0x0000000000007941 */ /* 0x001fea0003800000 */
.L_x_3423:
        /* <DEDUP_REMOVED lines=17> */
[----:B------:R-:W-:Y:S01]  /*4690*/  FFMA.FTZ R175, R13, R175, R174 ;  /* 0x000000af0daf7223 */ /* 0x000fe200000100ae */
[----:B------:R-:W-:Y:S01]  /*46a0*/  @P5 PRMT R164, RZ, 0x5410, R166 ;  /* 0x00005410ffa45816 */ /* 0x000fe200000000a6 */
[----:B------:R-:W-:Y:S01]  /*46b0*/  FMUL.FTZ R177, R3, R170 ;  /* 0x000000aa03b17220 */ /* 0x000fe20000410000 */
[----:B------:R-:W-:Y:S01]  /*46c0*/  @P5 MOV R165, R211 ;  /* 0x000000d300a55202 */ /* 0x000fe20000000f00 */
[----:B------:R-:W-:Y:S01]  /*46d0*/  FADD.FTZ R172, R14, -R175 ;  /* 0x800000af0eac7221 */ /* 0x000fe20000010000 */
[----:B------:R-:W-:Y:S01]  /*46e0*/  @P5 SHF.R.U32.HI R166, RZ, 0x10, R211 ;  /* 0x00000010ffa65819 */ /* 0x000fe200000116d3 */
[----:B------:R-:W-:Y:S01]  /*46f0*/  @P5 FADD.FTZ R169, R169, R164 ;  /* 0x000000a4a9a95221 */ /* 0x000fe20000010000 */
[----:B------:R-:W-:Y:S01]  /*4700*/  @P5 PRMT R164, RZ, 0x5410, R167 ;  /* 0x00005410ffa45816 */ /* 0x000fe200000000a7 */
[----:B------:R-:W-:-:S04]  /*4710*/  FMUL.FTZ R3, R3, R172 ;  /* 0x000000ac03037220 */ /* 0x000fc80000410000 */
[----:B------:R-:W-:Y:S01]  /*4720*/  @P5 FADD.FTZ R171, R171, R164 ;  /* 0x000000a4abab5221 */ /* 0x000fe20000010000 */
[----:B------:R-:W-:Y:S01]  /*4730*/  @P5 PRMT R164, RZ, 0x5410, R165 ;  /* 0x00005410ffa45816 */ /* 0x000fe200000000a5 */
[----:B------:R-:W-:-:S04]  /*4740*/  IMAD.MOV.U32 R165, RZ, RZ, 0x8 ;  /* 0x00000008ffa57424 */ /* 0x000fc800078e00ff */
        /* <DEDUP_REMOVED lines=30> */
[----:B-1----:R-:W-:-:S04]  /*4930*/  SHF.L.U32 R171, R176, 0x10, RZ ;  /* 0x00000010b0ab7819 */ /* 0x002fc800000006ff */
        /* <DEDUP_REMOVED lines=11> */
.L_x_3428:
        /* <DEDUP_REMOVED lines=13> */
.L_x_3427:
[----:B0-----:R-:W-:Y:S05]  /*4ac0*/  BSYNC B0 ;  /* 0x0000000000007941 */ /* 0x001fea0003800000 */
.L_x_3426:
[----:B------:R-:W-:Y:S02]  /*4ad0*/  LOP3.LUT P5, RZ, R5, 0xff, RZ, 0xc0, !PT ;  /* 0x000000ff05ff7812 */ /* 0x000fe400078ac0ff */
[----:B------:R-:W-:Y:S02]  /*4ae0*/  IADD3 R6, R6, c[0x0][0x160], RZ ;  /* 0x0000580006067a10 */ /* 0x000fe40007ffe0ff */
[----:B------:R-:W-:Y:S02]  /*4af0*/  SEL R5, RZ, 0x1, P5 ;  /* 0x00000001ff057807 */ /* 0x000fe40002800000 */
[----:B------:R-:W-:-:S13]  /*4b00*/  ISETP.GE.AND P5, PT, R6, c[0x0][0x164], PT ;  /* 0x0000590006007a0c */ /* 0x000fda0003fa6270 */
[----:B------:R-:W-:Y:S01]  /*4b10*/  @P5 CALL.REL.NOINC `(.L_x_3391) ;  /* 0x0000001000005944 */ /* 0x000fe20003c00000 */
[----:B------:R-:W-:Y:S05]  /*4b20*/  BRA `(.L_x_3429) ;  /* 0xffffbb9000007947 */ /* 0x000fea000383ffff */
.L_x_3391:
[----:B---3--:R-:W0:Y:S01]  /*4b30*/  S2UR UR6, SR_CTAID.X ;  /* 0x00000000000679c3 */ /* 0x008e220000002500 */
[----:B------:R-:W0:Y:S01]  /*4b40*/  S2R R3, SR_TID.X ;  /* 0x0000000000037919 */ /* 0x000e220000002100 */
[----:B------:R-:W-:Y:S01]  /*4b50*/  LOP3.LUT P5, RZ, R0, 0xffffff00, RZ, 0xc0, !PT ;  /* 0xffffff0000ff7812 */ /* 0x000fe200078ac0ff */
[----:B------:R-:W-:Y:S01]  /*4b60*/  @P1 IMAD.MOV.U32 R19, RZ, RZ, 0x10 ;  /* 0x00000010ff131424 */ /* 0x000fe200078e00ff */
[----:B------:R-:W-:Y:S02]  /*4b70*/  @P0 MOV R13, 0x10 ;  /* 0x00000010000d0802 */ /* 0x000fe40000000f00 */
[----:B-----5:R-:W-:Y:S02]  /*4b80*/  @P2 MOV R109, 0x10 ;  /* 0x00000010006d2802 */ /* 0x020fe40000000f00 */
[----:B------:R-:W-:-:S07]  /*4b90*/  @P3 MOV R111, 0x10 ;  /* 0x00000010006f3802 */ /* 0x000fce0000000f00 */
        /* <DEDUP_REMOVED lines=18> */
[----:B------:R4:W-:Y:S02]  /*4cc0*/  @P0 STG.E.128 [R10.64], R100 ;  /* 0x000000640a000986 */ /* 0x0009e4000c101d04 */
[----:B0-----:R-:W-:Y:S02]  /*4cd0*/  @P4 IMAD.MOV.U32 R77, RZ, RZ, 0x10 ;  /* 0x00000010ff4d4424 */ /* 0x001fe400078e00ff */
        /* <DEDUP_REMOVED lines=25> */
[C---:B0-----:R-:W-:Y:S01]  /*4e70*/  @P4 IMAD.WIDE.U32 R12, R110.reuse, R77, c[0x0][0x240] ;  /* 0x000090006e0c4625 */ /* 0x041fe200078e004d */
[----:B------:R1:W-:Y:S01]  /*4e80*/  @P4 STG.E.128 [R10.64], R84 ;  /* 0x000000540a004986 */ /* 0x0003e2000c101d04 */
[----:B------:R-:W-:-:S03]  /*4e90*/  @P4 IADD3 R110, R110, 0x100, RZ ;  /* 0x000001006e6e4810 */ /* 0x000fc60007ffe0ff */
[----:B------:R1:W-:Y:S01]  /*4ea0*/  @P4 STG.E.128 [R12.64], R28 ;  /* 0x0000001c0c004986 */ /* 0x0003e2000c101d04 */
[----:B------:R-:W-:Y:S05]  /*4eb0*/  @!P5 EXIT ;  /* 0x000000000000d94d */ /* 0x000fea0003800000 */
[----:B-1----:R-:W-:-:S10]  /*4ec0*/  HFMA2.MMA R7, -RZ, RZ, 0, 9.5367431640625e-07 ;  /* 0x00000010ff077435 */ /* 0x002fd400000001ff */
[----:B------:R-:W-:-:S04]  /*4ed0*/  IMAD.WIDE.U32 R2, R110, R7, c[0x0][0x220] ;  /* 0x000088006e027625 */ /* 0x000fc800078e0007 */
[CC--:B------:R-:W-:Y:S01]  /*4ee0*/  IMAD.WIDE.U32 R4, R110.reuse, R7.reuse, c[0x0][0x228] ;  /* 0x00008a006e047625 */ /* 0x0c0fe200078e0007 */
[----:B------:R-:W-:Y:S03]  /*4ef0*/  STG.E.128 [R2.64], R52 ;  /* 0x0000003402007986 */ /* 0x000fe6000c101d04 */
[----:B------:R-:W-:Y:S01]  /*4f00*/  IMAD.WIDE.U32 R6, R110, R7, c[0x0][0x240] ;  /* 0x000090006e067625 */ /* 0x000fe200078e0007 */
[----:B------:R-:W-:Y:S04]  /*4f10*/  STG.E.128 [R4.64], R80 ;  /* 0x0000005004007986 */ /* 0x000fe8000c101d04 */
[----:B------:R-:W-:Y:S01]  /*4f20*/  STG.E.128 [R6.64], R24 ;  /* 0x0000001806007986 */ /* 0x000fe2000c101d04 */
[----:B------:R-:W-:Y:S05]  /*4f30*/  EXIT ;  /* 0x000000000000794d */ /* 0x000fea0003800000 */
.L_x_3406:
[----:B------:R-:W-:Y:S01]  /*4f40*/  HFMA2.MMA R219, -RZ, RZ, 0, 1.847743988037109375e-06 ;  /* 0x0000001fffdb7435 */ /* 0x000fe200000001ff */
[----:B------:R-:W-:Y:S01]  /*4f50*/  MOV R167, R169 ;  /* 0x000000a900a77202 */ /* 0x000fe20000000f00 */
[----:B------:R-:W-:Y:S01]  /*4f60*/  IMAD.MOV.U32 R174, RZ, RZ, 0x10 ;  /* 0x00000010ffae7424 */ /* 0x000fe200078e00ff */
[----:B------:R-:W-:-:S02]  /*4f70*/  MOV R176, 0xffffffff ;  /* 0xffffffff00b07802 */ /* 0x000fc40000000f00 */
[----:B------:R-:W-:Y:S02]  /*4f80*/  MOV R164, 0x4fa0 ;  /* 0x00004fa000a47802 */ /* 0x000fe40000000f00 */
[----:B0----5:R-:W-:Y:S05]  /*4f90*/  CALL.REL.NOINC `($__internal_44_$__cuda_sm70_shflsync_down_p) ;  /* 0x0000045000007944 */ /* 0x021fea0003c00000 */
[----:B-1----:R-:W-:Y:S01]  /*4fa0*/  IMAD.MOV.U32 R166, RZ, RZ, R219 ;  /* 0x000000ffffa67224 */ /* 0x002fe200078e00db */
[----:B0-----:R-:W-:Y:S05]  /*4fb0*/  BRA `(.L_x_3430) ;  /* 0xffffd2a000007947 */ /* 0x001fea000383ffff */
.L_x_3407:
[----:B------:R-:W-:Y:S01]  /*4fc0*/  HFMA2.MMA R174, -RZ, RZ, 0, 9.5367431640625e-07 ;  /* 0x00000010ffae7435 */ /* 0x000fe200000001ff */
[----:B------:R-:W-:Y:S01]  /*4fd0*/  MOV R167, R170 ;  /* 0x000000aa00a77202 */ /* 0x000fe20000000f00 */
[----:B------:R-:W-:Y:S01]  /*4fe0*/  IMAD.MOV.U32 R219, RZ, RZ, 0x1f ;  /* 0x0000001fffdb7424 */ /* 0x000fe200078e00ff */
[----:B------:R-:W-:Y:S02]  /*4ff0*/  MOV R176, 0xffffffff ;  /* 0xffffffff00b07802 */ /* 0x000fe40000000f00 */
[----:B------:R-:W-:Y:S02]  /*5000*/  MOV R164, 0x5020 ;  /* 0x0000502000a47802 */ /* 0x000fe40000000f00 */
[----:B012--5:R-:W-:Y:S05]  /*5010*/  CALL.REL.NOINC `($__internal_44_$__cuda_sm70_shflsync_down_p) ;  /* 0x000003d000007944 */ /* 0x027fea0003c00000 */
[----:B------:R-:W-:Y:S01]  /*5020*/  FADD.FTZ R169, R166, R169 ;  /* 0x000000a9a6a97221 */ /* 0x000fe20000010000 */
[----:B0-----:R-:W-:Y:S01]  /*5030*/  HFMA2.MMA R174, -RZ, RZ, 0, 4.76837158203125e-07 ;  /* 0x00000008ffae7435 */ /* 0x001fe200000001ff */
[----:B-1----:R-:W-:Y:S01]  /*5040*/  FADD.FTZ R170, R170, R219 ;  /* 0x000000dbaaaa7221 */ /* 0x002fe20000010000 */
[----:B------:R-:W-:Y:S01]  /*5050*/  MOV R176, 0xffffffff ;  /* 0xffffffff00b07802 */ /* 0x000fe20000000f00 */
[----:B------:R-:W-:Y:S01]  /*5060*/  IMAD.MOV.U32 R219, RZ, RZ, 0x1f ;  /* 0x0000001fffdb7424 */ /* 0x000fe200078e00ff */
[----:B------:R-:W-:-:S02]  /*5070*/  MOV R167, R169 ;  /* 0x000000a900a77202 */ /* 0x000fc40000000f00 */
[----:B------:R-:W-:Y:S02]  /*5080*/  MOV R164, 0x50a0 ;  /* 0x000050a000a47802 */ /* 0x000fe40000000f00 */
[----:B------:R-:W-:Y:S05]  /*5090*/  CALL.REL.NOINC `($__internal_44_$__cuda_sm70_shflsync_down_p) ;  /* 0x0000035000007944 */ /* 0x000fea0003c00000 */
[----:B0-----:R-:W-:Y:S01]  /*50a0*/  HFMA2.MMA R174, -RZ, RZ, 0, 4.76837158203125e-07 ;  /* 0x00000008ffae7435 */ /* 0x001fe200000001ff */
[----:B-1----:R-:W-:Y:S01]  /*50b0*/  IMAD.MOV.U32 R166, RZ, RZ, R219 ;  /* 0x000000ffffa67224 */ /* 0x002fe200078e00db */
[----:B------:R-:W-:Y:S01]  /*50c0*/  MOV R167, R170 ;  /* 0x000000aa00a77202 */ /* 0x000fe20000000f00 */
[----:B------:R-:W-:Y:S01]  /*50d0*/  IMAD.MOV.U32 R219, RZ, RZ, 0x1f ;  /* 0x0000001fffdb7424 */ /* 0x000fe200078e00ff */
[----:B------:R-:W-:Y:S02]  /*50e0*/  MOV R176, 0xffffffff ;  /* 0xffffffff00b07802 */ /* 0x000fe40000000f00 */
[----:B------:R-:W-:Y:S02]  /*50f0*/  MOV R164, 0x5110 ;  /* 0x0000511000a47802 */ /* 0x000fe40000000f00 */
[----:B------:R-:W-:Y:S05]  /*5100*/  CALL.REL.NOINC `($__internal_44_$__cuda_sm70_shflsync_down_p) ;  /* 0x000002e000007944 */ /* 0x000fea0003c00000 */
[----:B------:R-:W-:Y:S01]  /*5110*/  FADD.FTZ R169, R166, R169 ;  /* 0x000000a9a6a97221 */ /* 0x000fe20000010000 */
[----:B0-----:R-:W-:Y:S01]  /*5120*/  HFMA2.MMA R174, -RZ, RZ, 0, 2.384185791015625e-07 ;  /* 0x00000004ffae7435 */ /* 0x001fe200000001ff */
[----:B-1----:R-:W-:Y:S01]  /*5130*/  FADD.FTZ R170, R170, R219 ;  /* 0x000000dbaaaa7221 */ /* 0x002fe20000010000 */
[----:B------:R-:W-:Y:S01]  /*5140*/  MOV R176, 0xffffffff ;  /* 0xffffffff00b07802 */ /* 0x000fe20000000f00 */
[----:B------:R-:W-:Y:S01]  /*5150*/  IMAD.MOV.U32 R219, RZ, RZ, 0x1f ;  /* 0x0000001fffdb7424 */ /* 0x000fe200078e00ff */
[----:B------:R-:W-:-:S02]  /*5160*/  MOV R167, R169 ;  /* 0x000000a900a77202 */ /* 0x000fc40000000f00 */
[----:B------:R-:W-:Y:S02]  /*5170*/  MOV R164, 0x5190 ;  /* 0x0000519000a47802 */ /* 0x000fe40000000f00 */
[----:B------:R-:W-:Y:S05]  /*5180*/  CALL.REL.NOINC `($__internal_44_$__cuda_sm70_shflsync_down_p) ;  /* 0x0000026000007944 */ /* 0x000fea0003c00000 */
[----:B0-----:R-:W-:Y:S01]  /*5190*/  HFMA2.MMA R174, -RZ, RZ, 0, 2.384185791015625e-07 ;  /* 0x00000004ffae7435 */ /* 0x001fe200000001ff */
[----:B-1----:R-:W-:Y:S01]  /*51a0*/  IMAD.MOV.U32 R166, RZ, RZ, R219 ;  /* 0x000000ffffa67224 */ /* 0x002fe200078e00db */
[----:B------:R-:W-:Y:S01]  /*51b0*/  MOV R167, R170 ;  /* 0x000000aa00a77202 */ /* 0x000fe20000000f00 */
[----:B------:R-:W-:Y:S01]  /*51c0*/  IMAD.MOV.U32 R219, RZ, RZ, 0x1f ;  /* 0x0000001fffdb7424 */ /* 0x000fe200078e00ff */
[----:B------:R-:W-:Y:S02]  /*51d0*/  MOV R176, 0xffffffff ;  /* 0xffffffff00b07802 */ /* 0x000fe40000000f00 */
[----:B------:R-:W-:Y:S02]  /*51e0*/  MOV R164, 0x5200 ;  /* 0x0000520000a47802 */ /* 0x000fe40000000f00 */
[----:B------:R-:W-:Y:S05]  /*51f0*/  CALL.REL.NOINC `($__internal_44_$__cuda_sm70_shflsync_down_p) ;  /* 0x000001f000007944 */ /* 0x000fea0003c00000 */
[----:B------:R-:W-:Y:S01]  /*5200*/  FADD.FTZ R169, R166, R169 ;  /* 0x000000a9a6a97221 */ /* 0x000fe20000010000 */
[----:B0-----:R-:W-:Y:S01]  /*5210*/  HFMA2.MMA R174, -RZ, RZ, 0, 1.1920928955078125e-07 ;  /* 0x00000002ffae7435 */ /* 0x001fe200000001ff */
[----:B-1----:R-:W-:Y:S01]  /*5220*/  FADD.FTZ R172, R170, R219 ;  /* 0x000000dbaaac7221 */ /* 0x002fe20000010000 */
[----:B------:R-:W-:Y:S01]  /*5230*/  MOV R176, 0xffffffff ;  /* 0xffffffff00b07802 */ /* 0x000fe20000000f00 */
[----:B------:R-:W-:Y:S01]  /*5240*/  IMAD.MOV.U32 R219, RZ, RZ, 0x1f ;  /* 0x0000001fffdb7424 */ /* 0x000fe200078e00ff */
[----:B------:R-:W-:-:S02]  /*5250*/  MOV R167, R169 ;  /* 0x000000a900a77202 */ /* 0x000fc40000000f00 */
[----:B------:R-:W-:Y:S02]  /*5260*/  MOV R164, 0x5280 ;  /* 0x0000528000a47802 */ /* 0x000fe40000000f00 */
[----:B------:R-:W-:Y:S05]  /*5270*/  CALL.REL.NOINC `($__internal_44_$__cuda_sm70_shflsync_down_p) ;  /* 0x0000017000007944 */ /* 0x000fea0003c00000 */
[----:B0-----:R-:W-:Y:S01]  /*5280*/  HFMA2.MMA R174, -RZ, RZ, 0, 1.1920928955078125e-07 ;  /* 0x00000002ffae7435 */ /* 0x001fe200000001ff */
[----:B-1----:R-:W-:Y:S01]  /*5290*/  IMAD.MOV.U32 R166, RZ, RZ, R219 ;  /* 0x000000ffffa67224 */ /* 0x002fe200078e00db */
[----:B------:R-:W-:Y:S01]  /*52a0*/  MOV R167, R172 ;  /* 0x000000ac00a77202 */ /* 0x000fe20000000f00 */
[----:B------:R-:W-:Y:S01]  /*52b0*/  IMAD.MOV.U32 R219, RZ, RZ, 0x1f ;  /* 0x0000001fffdb7424 */ /* 0x000fe200078e00ff */
[----:B------:R-:W-:Y:S02]  /*52c0*/  MOV R176, 0xffffffff ;  /* 0xffffffff00b07802 */ /* 0x000fe40000000f00 */
[----:B------:R-:W-:Y:S02]  /*52d0*/  MOV R164, 0x52f0 ;  /* 0x000052f000a47802 */ /* 0x000fe40000000f00 */
[----:B------:R-:W-:Y:S05]  /*52e0*/  CALL.REL.NOINC `($__internal_44_$__cuda_sm70_shflsync_down_p) ;  /* 0x0000010000007944 */ /* 0x000fea0003c00000 */
[----:B------:R-:W-:Y:S01]  /*52f0*/  FADD.FTZ R170, R166, R169 ;  /* 0x000000a9a6aa7221 */ /* 0x000fe20000010000 */
[----:B0-----:R-:W-:Y:S01]  /*5300*/  HFMA2.MMA R174, -RZ, RZ, 0, 5.9604644775390625e-08 ;  /* 0x00000001ffae7435 */ /* 0x001fe200000001ff */
[----:B-1----:R-:W-:Y:S01]  /*5310*/  FADD.FTZ R172, R172, R219 ;  /* 0x000000dbacac7221 */ /* 0x002fe20000010000 */
[----:B------:R-:W-:Y:S01]  /*5320*/  MOV R176, 0xffffffff ;  /* 0xffffffff00b07802 */ /* 0x000fe20000000f00 */
[----:B------:R-:W-:Y:S01]  /*5330*/  IMAD.MOV.U32 R219, RZ, RZ, 0x1f ;  /* 0x0000001fffdb7424 */ /* 0x000fe200078e00ff */
[----:B------:R-:W-:-:S02]  /*5340*/  MOV R167, R170 ;  /* 0x000000aa00a77202 */ /* 0x000fc40000000f00 */
[----:B------:R-:W-:Y:S02]  /*5350*/  MOV R164, 0x5370 ;  /* 0x0000537000a47802 */ /* 0x000fe40000000f00 */
[----:B------:R-:W-:Y:S05]  /*5360*/  CALL.REL.NOINC `($__internal_44_$__cuda_sm70_shflsync_down_p) ;  /* 0x0000008000007944 */ /* 0x000fea0003c00000 */
[----:B0-----:R-:W-:Y:S01]  /*5370*/  HFMA2.MMA R174, -RZ, RZ, 0, 5.9604644775390625e-08 ;  /* 0x00000001ffae7435 */ /* 0x001fe200000001ff */
[----:B-1----:R-:W-:Y:S01]  /*5380*/  IMAD.MOV.U32 R171, RZ, RZ, R219 ;  /* 0x000000ffffab7224 */ /* 0x002fe200078e00db */
[----:B------:R-:W-:Y:S01]  /*5390*/  MOV R167, R172 ;  /* 0x000000ac00a77202 */ /* 0x000fe20000000f00 */
[----:B------:R-:W-:Y:S01]  /*53a0*/  IMAD.MOV.U32 R219, RZ, RZ, 0x1f ;  /* 0x0000001fffdb7424 */ /* 0x000fe200078e00ff */
[----:B------:R-:W-:Y:S02]  /*53b0*/  MOV R176, 0xffffffff ;  /* 0xffffffff00b07802 */ /* 0x000fe40000000f00 */
[----:B------:R-:W-:Y:S02]  /*53c0*/  MOV R164, 0x53e0 ;  /* 0x000053e000a47802 */ /* 0x000fe40000000f00 */
[----:B------:R-:W-:Y:S05]  /*53d0*/  CALL.REL.NOINC `($__internal_44_$__cuda_sm70_shflsync_down_p) ;  /* 0x0000001000007944 */ /* 0x000fea0003c00000 */
[----:B01----:R-:W-:Y:S05]  /*53e0*/  BRA `(.L_x_3431) ;  /* 0xffffcf9000007947 */ /* 0x003fea000383ffff */
        .weak           $__internal_44_$__cuda_sm70_shflsync_down_p
        .type           $__internal_44_$__cuda_sm70_shflsync_down_p,@function
        .size           $__internal_44_$__cuda_sm70_shflsync_down_p,(.L_x_12920 - $__internal_44_$__cuda_sm70_shflsync_down_p)
$__internal_44_$__cuda_sm70_shflsync_down_p:
[----:B------:R-:W-:Y:S01]  /*53f0*/  HFMA2.MMA R165, -RZ, RZ, 0, 0 ;  /* 0x00000000ffa57435 */ /* 0x000fe200000001ff */
[----:B------:R-:W-:Y:S04]  /*5400*/  WARPSYNC R176 ;  /* 0x000000b000007348 */ /* 0x000fe80003800000 */
[----:B------:R0:W1:Y:S01]  /*5410*/  SHFL.DOWN PT, R219, R167, R174, R219 ;  /* 0x080000aea7db7389 */ /* 0x00006200000e00db */
[----:B------:R-:W-:Y:S05]  /*5420*/  RET.REL.NODEC R164 `(_ZN10layer_norm13ln_bwd_kernelINS_13Kernel_traitsIf13__nv_bfloat16S2_S2_fjLj7168ELj1ELj1ELj8ELj8ENS_18Kernel_traits_baseILj7168EfS2_S2_S2_fjLj256EEEEELb0ELb1ELb0ELb0EEEvNS_9BwdParamsE) ;  /* 0xffffabd0a4007950 */ /* 0x000fea0003c3ffff */
.L_x_3432:
        /* <DEDUP_REMOVED lines=13> */
.L_x_12920:


//--------------------- .text._ZN10layer_norm13ln_bwd_kernelINS_13Kernel_traitsIf13__nv_bfloat16S2_S2_fjLj7168ELj1ELj1ELj8ELj8ENS_18Kernel_traits_baseILj7168EfS2_S2_S2_fjLj256EEEEELb0ELb1ELb0ELb1EEEvNS_9BwdParamsE --------------------------
	.section	.text._ZN10layer_norm13ln_bwd_kernelINS_13Kernel_traitsIf13__nv_bfloat16S2_S2_fjLj7168ELj1ELj1ELj8ELj8ENS_18Kernel_traits_baseILj7168EfS2_S2_S2_fjLj256EEEEELb0ELb1ELb0ELb1EEEvNS_9BwdParamsE,"ax",@progbits
	.sectioninfo	@"SHI_REGISTERS=255"
	.align	128
        .global         _ZN10layer_norm13ln_bwd_kernelINS_13Kernel_traitsIf13__nv_bfloat16S2_S2_fjLj7168ELj1ELj1ELj8ELj8ENS_18Kernel_traits_baseILj7168EfS2_S2_S2_fjLj256EEEEELb0ELb1ELb0ELb1EEEvNS_9BwdParamsE
        .type           _ZN10layer_norm13ln_bwd_kernelINS_13Kernel_traitsIf13__nv_bfloat16S2_S2_fjLj7168ELj1ELj1ELj8ELj8ENS_18Kernel_traits_baseILj7168EfS2_S2_S2_fjLj256EEEEELb0ELb1ELb0ELb1EEEvNS_9BwdParamsE,@function
        .size           _ZN10layer_norm13ln_bwd_kernelINS_13Kernel_traitsIf13__nv_bfloat16S2_S2_fjLj7168ELj1ELj1ELj8ELj8ENS_18Kernel_traits_baseILj7168EfS2_S2_S2_fjLj256EEEEELb0ELb1ELb0ELb1EEEvNS_9BwdParamsE,(.L_x_12921 - _ZN10layer_norm13ln_bwd_kernelINS_13Kernel_traitsIf13__nv_bfloat16S2_S2_fjLj7168ELj1ELj1ELj8ELj8ENS_18Kernel_traits_baseILj7168EfS2_S2_S2_fjLj256EEEEELb0ELb1ELb0ELb1EEEvNS_9BwdParamsE)
        .other          _ZN10layer_norm13ln_bwd_kernelINS_13Kernel_traitsIf13__nv_bfloat16S2_S2_fjLj7168ELj1ELj1ELj8ELj8ENS_18Kernel_traits_baseILj7168EfS2_S2_S2_fjLj256EEEEELb0ELb1ELb0ELb1EEEvNS_9BwdParamsE,@"STO_CUDA_ENTRY STV_DEFAULT"
_ZN10layer_norm13ln_bwd_kernelINS_13Kernel_traitsIf13__nv_bfloat16S2_S2_fjLj7168ELj1ELj1ELj8ELj8ENS_18Kernel_traits_baseILj7168EfS2_S2_S2_fjLj256EEEEELb0ELb1ELb0ELb1EEEvNS_9BwdParamsE:
.text._ZN10layer_norm13ln_bwd_kernelINS_13Kernel_traitsIf13__nv_bfloat16S2_S2_fjLj7168ELj1ELj1ELj8ELj8ENS_18Kernel_traits_baseILj7168EfS2_S2_S2_fjLj256EEEEELb0ELb1ELb0ELb1EEEvNS_9BwdParamsE:
        /* <DEDUP_REMOVED lines=50> */
.L_x_3433:
[----:B------:R-:W-:-:S05]  /*0320*/  IMAD.SHL.U32 R0, R125, 0x10, RZ ;  /* 0x000000107d007824 */ /* 0x000fca00078e00ff */
[----:B------:R-:W-:-:S04]  /*0330*/  LOP3.LUT R0, R0, 0xff0, RZ, 0xc0, !PT ;  /* 0x00000ff000007812 */ /* 0x000fc800078ec0ff */
[C---:B------:R-:W-:Y:S02]  /*0340*/  IADD3 R4, P1, R0.reuse, c[0x0][0x1c8], RZ ;  /* 0x0000720000047a10 */ /* 0x040fe40007f3e0ff */
[----:B------:R-:W-:-:S03]  /*0350*/  IADD3 R2, P0, R0, c[0x0][0x1b0], RZ ;  /* 0x00006c0000027a10 */ /* 0x000fc60007f1e0ff */
[----:B------:R-:W-:Y:S01]  /*0360*/  IMAD.X R5, RZ, RZ, c[0x0][0x1cc], P1 ;  /* 0x00007300ff057624 */ /* 0x000fe200008e06ff */
[----:B------:R-:W-:Y:S01]  /*0370*/  IADD3.X R3, RZ, c[0x0][0x1b4], RZ, P0, !PT ;  /* 0x00006d00ff037a10 */ /* 0x000fe200007fe4ff */
[----:B------:R-:W-:Y:S02]  /*0380*/  HFMA2.MMA R212, -RZ, RZ, 0, 5.9604644775390625e-08 ;  /* 0x00000001ffd47435 */ /* 0x000fe400000001ff */
[----:B------:R-:W-:Y:S01]  /*0390*/  HFMA2.MMA R0, -RZ, RZ, 0, 0 ;  /* 0x00000000ff007435 */ /* 0x000fe200000001ff */
[----:B------:R0:W5:Y:S01]  /*03a0*/  LDG.E.128 R72, [R4.64] ;  /* 0x0000000404487981 */ /* 0x000162000c1e1d00 */
[----:B------:R-:W-:Y:S01]  /*03b0*/  IMAD.MOV.U32 R124, RZ, RZ, RZ ;  /* 0x000000ffff7c7224 */ /* 0x000fe200078e00ff */
[----:B------:R-:W-:Y:S01]  /*03c0*/  CS2R R122, SRZ ;  /* 0x00000000007a7805 */ /* 0x000fe2000001ff00 */
[----:B------:R-:W-:Y:S01]  /*03d0*/  CS2R R120, SRZ ;  /* 0x0000000000787805 */ /* 0x000fe2000001ff00 */
[----:B------:R1:W5:Y:S01]  /*03e0*/  LDG.E.128 R100, [R2.64] ;  /* 0x0000000402647981 */ /* 0x000362000c1e1d00 */
[----:B------:R-:W-:Y:S01]  /*03f0*/  CS2R R46, SRZ ;  /* 0x00000000002e7805 */ /* 0x000fe2000001ff00 */
[----:B------:R-:W-:Y:S01]  /*0400*/  CS2R R44, SRZ ;  /* 0x00000000002c7805 */ /* 0x000fe2000001ff00 */
[----:B------:R-:W-:Y:S01]  /*0410*/  CS2R R42, SRZ ;  /* 0x00000000002a7805 */ /* 0x000fe2000001ff00 */
[----:B------:R1:W5:Y:S01]  /*0420*/  LDG.E.128 R96, [R2.64+0x1000] ;  /* 0x0010000402607981 */ /* 0x000362000c1e1d00 */
        /* <DEDUP_REMOVED lines=38> */
[----:B------:R-:W-:Y:S01]  /*0690*/  MOV R170, RZ ;  /* 0x000000ff00aa7202 */ /* 0x000fe20000000f00 */
[----:B------:R0:W5:Y:S01]  /*06a0*/  LDG.E.128 R52, [R4.64+0x5000] ;  /* 0x0050000404347981 */ /* 0x000162000c1e1d00 */
[----:B------:R-:W-:Y:S01]  /*06b0*/  CS2R R154, SRZ ;  /* 0x00000000009a7805 */ /* 0x000fe2000001ff00 */
[----:B------:R-:W-:Y:S01]  /*06c0*/  CS2R R10, SRZ ;  /* 0x00000000000a7805 */ /* 0x000fe2000001ff00 */
[----:B------:R-:W-:Y:S01]  /*06d0*/  CS2R R8, SRZ ;  /* 0x0000000000087805 */ /* 0x000fe2000001ff00 */
[----:B------:R0:W5:Y:S01]  /*06e0*/  LDG.E.128 R48, [R4.64+0x6000] ;  /* 0x0060000404307981 */ /* 0x000162000c1e1d00 */
[----:B------:R-:W-:Y:S01]  /*06f0*/  CS2R R6, SRZ ;  /* 0x0000000000067805 */ /* 0x000fe2000001ff00 */
[----:B-1----:R-:W-:Y:S01]  /*0700*/  CS2R R2, SRZ ;  /* 0x0000000000027805 */ /* 0x002fe2000001ff00 */
[----:B------:R-:W-:Y:S01]  /*0710*/  IMAD.MOV.U32 R187, RZ, RZ, RZ ;  /* 0x000000ffffbb7224 */ /* 0x000fe200078e00ff */
[----:B0-----:R-:W-:-:S02]  /*0720*/  CS2R R4, SRZ ;  /* 0x0000000000047805 */ /* 0x001fc4000001ff00 */
.L_x_3439:
[----:B------:R-:W-:Y:S01]  /*0730*/  ISETP.NE.U32.AND P0, PT, RZ, c[0x0][0x1c0], PT ;  /* 0x00007000ff007a0c */ /* 0x000fe20003f05070 */
[----:B------:R-:W-:Y:S01]  /*0740*/  IMAD R105, R188, c[0x0][0x168], RZ ;  /* 0x00005a00bc697a24 */ /* 0x000fe200078e02ff */
[----:B------:R-:W-:-:S02]  /*0750*/  LOP3.LUT R107, R125, 0xff, RZ, 0xc0, !PT ;  /* 0x000000ff7d6b7812 */ /* 0x000fc400078ec0ff */
[----:B------:R-:W-:Y:S02]  /*0760*/  ISETP.NE.AND.EX P0, PT, RZ, c[0x0][0x1c4], PT, P0 ;  /* 0x00007100ff007a0c */ /* 0x000fe40003f05300 */
[----:B------:R-:W-:Y:S02]  /*0770*/  SHF.R.S32.HI R106, RZ, 0x1f, R105 ;  /* 0x0000001fff6a7819 */ /* 0x000fe40000011469 */
[----:B------:R-:W-:Y:S02]  /*0780*/  SHF.R.S32.HI R109, RZ, 0x1f, R188 ;  /* 0x0000001fff6d7819 */ /* 0x000fe400000114bc */
[----:B------:R-:W-:Y:S02]  /*0790*/  LEA.HI R106, R106, R105, RZ, 0x2 ;  /* 0x000000696a6a7211 */ /* 0x000fe400078f10ff */
[----:B------:R-:W-:Y:S02]  /*07a0*/  MOV R209, 0x4 ;  /* 0x0000000400d17802 */ /* 0x000fe40000000f00 */
[----:B------:R-:W-:-:S03]  /*07b0*/  LEA.HI.SX32 R217, R106, R107, 0x1e ;  /* 0x0000006b6ad97211 */ /* 0x000fc600078ff2ff */
[C---:B------:R-:W-:Y:S02]  /*07c0*/  @P0 LEA R104, P1, R188.reuse, c[0x0][0x1c0], 0x1 ;  /* 0x00007000bc680a11 */ /* 0x040fe400078208ff */
[C---:B------:R-:W-:Y:S02]  /*07d0*/  IMAD.SHL.U32 R186, R217.reuse, 0x8, RZ ;  /* 0x00000008d9ba7824 */ /* 0x040fe400078e00ff */
[----:B------:R-:W-:Y:S02]  /*07e0*/  @P0 LEA.HI.X R105, R188, c[0x0][0x1c4], R109, 0x1, P1 ;  /* 0x00007100bc690a11 */ /* 0x000fe400008f0c6d */
[C---:B------:R-:W-:Y:S02]  /*07f0*/  IADD3 R215, R217.reuse, 0x100, RZ ;  /* 0x00000100d9d77810 */ /* 0x040fe40007ffe0ff */
[C---:B------:R-:W-:Y:S01]  /*0800*/  IADD3 R213, R217.reuse, 0x200, RZ ;  /* 0x00000200d9d57810 */ /* 0x040fe20007ffe0ff */
[----:B------:R0:W2:Y:S01]  /*0810*/  @P0 LDG.E.U16 R193, [R104.64] ;  /* 0x0000000468c10981 */ /* 0x0000a2000c1e1500 */
[----:B------:R-:W-:-:S02]  /*0820*/  IADD3 R210, R217, 0x300, RZ ;  /* 0x00000300d9d27810 */ /* 0x000fc40007ffe0ff */
[----:B------:R-:W-:Y:S02]  /*0830*/  SHF.R.U32.HI R185, RZ, 0x1d, R217 ;  /* 0x0000001dffb97819 */ /* 0x000fe400000116d9 */
[----:B------:R-:W-:Y:S02]  /*0840*/  SHF.L.U32 R184, R215, 0x3, RZ ;  /* 0x00000003d7b87819 */ /* 0x000fe400000006ff */
[----:B------:R-:W-:Y:S02]  /*0850*/  SHF.L.U32 R182, R213, 0x3, RZ ;  /* 0x00000003d5b67819 */ /* 0x000fe400000006ff */
[----:B------:R-:W-:Y:S02]  /*0860*/  IADD3 R171, R217, 0x400, RZ ;  /* 0x00000400d9ab7810 */ /* 0x000fe40007ffe0ff */
[----:B0-----:R-:W-:Y:S01]  /*0870*/  IADD3 R104, P1, R186, c[0x0][0x188], RZ ;  /* 0x00006200ba687a10 */ /* 0x001fe20007f3e0ff */
[----:B------:R-:W-:Y:S01]  /*0880*/  IMAD.SHL.U32 R180, R210, 0x8, RZ ;  /* 0x00000008d2b47824 */ /* 0x000fe200078e00ff */
[----:B------:R-:W-:-:S02]  /*0890*/  SHF.R.U32.HI R183, RZ, 0x1d, R215 ;  /* 0x0000001dffb77819 */ /* 0x000fc400000116d7 */
[----:B------:R-:W-:Y:S02]  /*08a0*/  IADD3.X R105, R185, c[0x0][0x18c], RZ, P1, !PT ;  /* 0x00006300b9697a10 */ /* 0x000fe40000ffe4ff */
[----:B------:R-:W-:Y:S02]  /*08b0*/  IADD3 R106, P1, R184, c[0x0][0x188], RZ ;  /* 0x00006200b86a7a10 */ /* 0x000fe40007f3e0ff */
[C---:B------:R-:W-:Y:S02]  /*08c0*/  IADD3 R221, R217.reuse, 0x600, RZ ;  /* 0x00000600d9dd7810 */ /* 0x040fe40007ffe0ff */
[----:B------:R-:W-:Y:S02]  /*08d0*/  SHF.R.U32.HI R181, RZ, 0x1d, R213 ;  /* 0x0000001dffb57819 */ /* 0x000fe400000116d5 */
[----:B------:R-:W-:Y:S01]  /*08e0*/  MOV R118, 0x8 ;  /* 0x0000000800767802 */ /* 0x000fe20000000f00 */
[----:B------:R-:W-:Y:S01]  /*08f0*/  IMAD.WIDE R206, R188, R209, c[0x0][0x1a0] ;  /* 0x00006800bcce7625 */ /* 0x000fe200078e02d1 */
[----:B------:R-:W-:Y:S01]  /*0900*/  IADD3 R108, P2, R182, c[0x0][0x188], RZ ;  /* 0x00006200b66c7a10 */ /* 0x000fe20007f5e0ff */
[----:B------:R-:W3:Y:S01]  /*0910*/  LDG.E.64 R104, [R104.64] ;  /* 0x0000000468687981 */ /* 0x000ee2000c1e1b00 */
[----:B------:R-:W-:-:S02]  /*0920*/  IADD3 R211, R217, 0x500, RZ ;  /* 0x00000500d9d37810 */ /* 0x000fc40007ffe0ff */
[----:B------:R-:W-:Y:S02]  /*0930*/  SHF.L.U32 R178, R171, 0x3, RZ ;  /* 0x00000003abb27819 */ /* 0x000fe400000006ff */
[----:B------:R-:W-:Y:S01]  /*0940*/  IADD3.X R107, R183, c[0x0][0x18c], RZ, P1, !PT ;  /* 0x00006300b76b7a10 */ /* 0x000fe20000ffe4ff */
[----:B------:R-:W-:Y:S01]  /*0950*/  IMAD.SHL.U32 R174, R221, 0x8, RZ ;  /* 0x00000008ddae7824 */ /* 0x000fe200078e00ff */
[----:B------:R-:W-:Y:S01]  /*0960*/  SHF.R.U32.HI R179, RZ, 0x1d, R210 ;  /* 0x0000001dffb37819 */ /* 0x000fe200000116d2 */
[----:B------:R-:W-:Y:S01]  /*0970*/  IMAD.WIDE.U32 R204, R217, R118, c[0x0][0x208] ;  /* 0x00008200d9cc7625 */ /* 0x000fe200078e0076 */
[----:B------:R-:W-:Y:S01]  /*0980*/  IADD3 R110, P1, R180, c[0x0][0x188], RZ ;  /* 0x00006200b46e7a10 */ /* 0x000fe20007f3e0ff */
[----:B------:R0:W4:Y:S01]  /*0990*/  LDG.E R220, [R206.64] ;  /* 0x00000004cedc7981 */ /* 0x000122000c1e1900 */
[----:B------:R-:W-:Y:S02]  /*09a0*/  IADD3.X R109, R181, c[0x0][0x18c], RZ, P2, !PT ;  /* 0x00006300b56d7a10 */ /* 0x000fe400017fe4ff */
[----:B------:R-:W-:-:S02]  /*09b0*/  SHF.R.U32.HI R177, RZ, 0x1d, R171 ;  /* 0x0000001dffb17819 */ /* 0x000fc400000116ab */
[C---:B------:R-:W-:Y:S01]  /*09c0*/  SHF.L.U32 R176, R211.reuse, 0x3, RZ ;  /* 0x00000003d3b07819 */ /* 0x040fe200000006ff */
[-C--:B------:R-:W-:Y:S01]  /*09d0*/  IMAD.WIDE.U32 R194, R211, R118.reuse, c[0x0][0x208] ;  /* 0x00008200d3c27625 */ /* 0x080fe200078e0076 */
[----:B------:R-:W-:Y:S01]  /*09e0*/  IADD3 R112, P2, R178, c[0x0][0x188], RZ ;  /* 0x00006200b2707a10 */ /* 0x000fe20007f5e0ff */
[----:B------:R-:W4:Y:S01]  /*09f0*/  LDG.E.64 R204, [R204.64] ;  /* 0x00000004cccc7981 */ /* 0x000f22000c1e1b00 */
[----:B------:R-:W-:Y:S01]  /*0a00*/  IADD3.X R111, R179, c[0x0][0x18c], RZ, P1, !PT ;  /* 0x00006300b36f7a10 */ /* 0x000fe20000ffe4ff */
[-C--:B------:R-:W-:Y:S01]  /*0a10*/  IMAD.WIDE.U32 R196, R171, R118.reuse, c[0x0][0x208] ;  /* 0x00008200abc47625 */ /* 0x080fe200078e0076 */
[----:B------:R-:W-:Y:S01]  /*0a20*/  SHF.R.U32.HI R175, RZ, 0x1d, R211 ;  /* 0x0000001dffaf7819 */ /* 0x000fe200000116d3 */
        /* <DEDUP_REMOVED lines=11> */
[----:B------:R-:W-:Y:S01]  /*0ae0*/  IADD3.X R117, R173, c[0x0][0x18c], RZ, P2, !PT ;  /* 0x00006300ad757a10 */ /* 0x000fe200017fe4ff */
[----:B------:R-:W4:Y:S02]  /*0af0*/  LDG.E.64 R110, [R110.64] ;  /* 0x000000046e6e7981 */ /* 0x000f24000c1e1b00 */
[----:B------:R-:W-:-:S02]  /*0b00*/  IMAD.WIDE.U32 R118, R221, R118, c[0x0][0x208] ;  /* 0x00008200dd767625 */ /* 0x000fc400078e0076 */
[----:B------:R-:W4:Y:S04]  /*0b10*/  LDG.E.64 R200, [R200.64] ;  /* 0x00000004c8c87981 */ /* 0x000f28000c1e1b00 */
[----:B------:R-:W4:Y:S04]  /*0b20*/  LDG.E.64 R198, [R198.64] ;  /* 0x00000004c6c67981 */ /* 0x000f28000c1e1b00 */
[----:B------:R-:W4:Y:S04]  /*0b30*/  LDG.E.64 R112, [R112.64] ;  /* 0x0000000470707981 */ /* 0x000f28000c1e1b00 */
        /* <DEDUP_REMOVED lines=15> */
[----:B------:R-:W-:Y:S01]  /*0c30*/  @P1 LEA R212, P5, R210, c[0x0][0x218], 0x3 ;  /* 0x00008600d2d41a11 */ /* 0x000fe200078a18ff */
[----:B-----5:R1:W5:Y:S01]  /*0c40*/  @P1 LDG.E.64 R156, [R218.64] ;  /* 0x00000004da9c1981 */ /* 0x020362000c1e1b00 */
[----:B------:R-:W-:-:S02]  /*0c50*/  @P1 LEA.HI.X R217, R215, c[0x0][0x21c], RZ, 0x3, P3 ;  /* 0x00008700d7d91a11 */ /* 0x000fc400018f1cff */
[----:B------:R-:W-:Y:S02]  /*0c60*/  @P1 LEA.HI.X R215, R213, c[0x0][0x21c], RZ, 0x3, P4 ;  /* 0x00008700d5d71a11 */ /* 0x000fe400020f1cff */
[----:B------:R-:W-:Y:S01]  /*0c70*/  @P1 LEA.HI.X R213, R210, c[0x0][0x21c], RZ, 0x3, P5 ;  /* 0x00008700d2d51a11 */ /* 0x000fe200028f1cff */
[----:B------:R2:W5:Y:S01]  /*0c80*/  @P1 LDG.E.64 R158, [R216.64] ;  /* 0x00000004d89e1981 */ /* 0x000562000c1e1b00 */
[----:B0-----:R-:W-:Y:S02]  /*0c90*/  @P1 LEA R206, P5, R221, c[0x0][0x218], 0x3 ;  /* 0x00008600ddce1a11 */ /* 0x001fe400078a18ff */
        /* <DEDUP_REMOVED lines=11> */
[----:B------:R-:W-:Y:S02]  /*0d50*/  LOP3.LUT P3, RZ, R125, 0x1f, RZ, 0xc0, !PT ;  /* 0x0000001f7dff7812 */ /* 0x000fe4000786c0ff */
[----:B--2---:R-:W-:Y:S02]  /*0d60*/  @P0 PRMT R171, RZ, 0x5410, R193 ;  /* 0x00005410ffab0816 */ /* 0x004fe400000000c1 */
[----:B------:R-:W-:Y:S02]  /*0d70*/  ISETP.NE.AND P0, PT, RZ, UR6, PT ;  /* 0x00000006ff007c0c */ /* 0x000fe4000bf05270 */
[----:B---3--:R-:W-:-:S02]  /*0d80*/  SHF.R.U64 R224, R104, 0x10, R105 ;  /* 0x0000001068e07819 */ /* 0x008fc40000001269 */
[--C-:B------:R-:W-:Y:S02]  /*0d90*/  SHF.R.U32.HI R248, RZ, 0x10, R105.reuse ;  /* 0x00000010fff87819 */ /* 0x100fe40000011669 */
[----:B------:R-:W-:Y:S02]  /*0da0*/  PRMT R246, RZ, 0x5410, R105 ;  /* 0x00005410fff67816 */ /* 0x000fe40000000069 */
[----:B------:R-:W-:Y:S02]  /*0db0*/  PRMT R104, RZ, 0x5410, R104 ;  /* 0x00005410ff687816 */ /* 0x000fe40000000068 */
[----:B----4-:R-:W-:Y:S02]  /*0dc0*/  FSEL R105, R220, RZ, !P0 ;  /* 0x000000ffdc697208 */ /* 0x010fe40004000000 */
[--C-:B------:R-:W-:Y:S01]  /*0dd0*/  SHF.R.U64 R236, R204, 0x10, R205.reuse ;  /* 0x00000010ccec7819 */ /* 0x100fe200000012cd */
[--C-:B------:R-:W-:Y:S01]  /*0de0*/  IMAD.MOV.U32 R238, RZ, RZ, R205.reuse ;  /* 0x000000ffffee7224 */ /* 0x100fe200078e00cd */
[----:B------:R-:W-:Y:S01]  /*0df0*/  SHF.R.U32.HI R193, RZ, 0x10, R205 ;  /* 0x00000010ffc17819 */ /* 0x000fe200000116cd */
[----:B0-----:R-:W-:Y:S01]  /*0e00*/  IMAD.MOV.U32 R207, RZ, RZ, R194 ;  /* 0x000000ffffcf7224 */ /* 0x001fe200078e00c2 */
[----:B------:R-:W-:-:S02]  /*0e10*/  SHF.R.U64 R205, R194, 0x10, R195 ;  /* 0x00000010c2cd7819 */ /* 0x000fc400000012c3 */
[----:B------:R-:W-:Y:S02]  /*0e20*/  SHF.R.U64 R194, R108, 0x10, R109 ;  /* 0x000000106cc27819 */ /* 0x000fe4000000126d */
[----:B------:R-:W-:Y:S02]  /*0e30*/  PRMT R210, RZ, 0x5410, R108 ;  /* 0x00005410ffd27816 */ /* 0x000fe4000000006c */
[----:B------:R-:W-:Y:S02]  /*0e40*/  MOV R239, R196 ;  /* 0x000000c400ef7202 */ /* 0x000fe40000000f00 */
[----:B------:R-:W-:Y:S02]  /*0e50*/  SHF.R.U64 R228, R196, 0x10, R197 ;  /* 0x00000010c4e47819 */ /* 0x000fe400000012c5 */
[----:B------:R-:W-:Y:S02]  /*0e60*/  SHF.R.U64 R108, R110, 0x10, R111 ;  /* 0x000000106e6c7819 */ /* 0x000fe4000000126f */
[----:B------:R-:W-:Y:S01]  /*0e70*/  PRMT R232, RZ, 0x5410, R110 ;  /* 0x00005410ffe87816 */ /* 0x000fe2000000006e */
[----:B------:R-:W-:Y:S01]  /*0e80*/  IMAD.MOV.U32 R234, RZ, RZ, R200 ;  /* 0x000000ffffea7224 */ /* 0x000fe200078e00c8 */
[----:B------:R-:W-:-:S02]  /*0e90*/  SHF.R.U64 R211, R200, 0x10, R201 ;  /* 0x00000010c8d37819 */ /* 0x000fc400000012c9 */
[----:B------:R-:W-:Y:S02]  /*0ea0*/  MOV R218, R204 ;  /* 0x000000cc00da7202 */ /* 0x000fe40000000f00 */
[----:B------:R-:W-:Y:S02]  /*0eb0*/  MOV R226, R198 ;  /* 0x000000c600e27202 */ /* 0x000fe40000000f00 */
[----:B------:R-:W-:Y:S02]  /*0ec0*/  SHF.R.U64 R219, R198, 0x10, R199 ;  /* 0x00000010c6db7819 */ /* 0x000fe400000012c7 */
[----:B------:R-:W-:Y:S02]  /*0ed0*/  SHF.R.U64 R110, R112, 0x10, R113 ;  /* 0x00000010706e7819 */ /* 0x000fe40000001271 */
[----:B------:R-:W-:Y:S02]  /*0ee0*/  PRMT R196, RZ, 0x5410, R112 ;  /* 0x00005410ffc47816 */ /* 0x000fe40000000070 */
[----:B------:R-:W-:-:S02]  /*0ef0*/  SHF.R.U64 R242, R106, 0x10, R107 ;  /* 0x000000106af27819 */ /* 0x000fc4000000126b */
[----:B------:R-:W-:Y:S02]  /*0f00*/  PRMT R250, RZ, 0x5410, R106 ;  /* 0x00005410fffa7816 */ /* 0x000fe4000000006a */
[----:B------:R-:W-:Y:S02]  /*0f10*/  PRMT R198, RZ, 0x5410, R111 ;  /* 0x00005410ffc67816 */ /* 0x000fe4000000006f */
[--C-:B------:R-:W-:Y:S02]  /*0f20*/  SHF.R.U32.HI R112, RZ, 0x10, R113.reuse ;  /* 0x00000010ff707819 */ /* 0x100fe40000011671 */
[----:B------:R-:W-:Y:S02]  /*0f30*/  PRMT R200, RZ, 0x5410, R113 ;  /* 0x00005410ffc87816 */ /* 0x000fe40000000071 */
[----:B------:R-:W-:Y:S02]  /*0f40*/  MOV R204, R195 ;  /* 0x000000c300cc7202 */ /* 0x000fe40000000f00 */
[----:B------:R-:W-:-:S02]  /*0f50*/  SHF.R.U32.HI R206, RZ, 0x10, R195 ;  /* 0x00000010ffce7819 */ /* 0x000fc400000116c3 */
[----:B------:R-:W-:Y:S02]  /*0f60*/  SHF.R.U32.HI R244, RZ, 0x10, R107 ;  /* 0x00000010fff47819 */ /* 0x000fe4000001166b */
[--C-:B------:R-:W-:Y:S02]  /*0f70*/  SHF.R.U32.HI R106, RZ, 0x10, R109.reuse ;  /* 0x00000010ff6a7819 */ /* 0x100fe4000001166d */
[----:B------:R-:W-:Y:S02]  /*0f80*/  PRMT R214, RZ, 0x5410, R109 ;  /* 0x00005410ffd67816 */ /* 0x000fe4000000006d */
[----:B------:R-:W-:Y:S02]  /*0f90*/  SHF.R.U64 R113, R114, 0x10, R115 ;  /* 0x0000001072717819 */ /* 0x000fe40000001273 */
[----:B-1----:R-:W-:Y:S02]  /*0fa0*/  PRMT R212, RZ, 0x5410, R114 ;  /* 0x00005410ffd47816 */ /* 0x002fe40000000072 */
[----:B------:R-:W-:-:S02]  /*0fb0*/  SHF.R.U32.HI R109, RZ, 0x10, R111 ;  /* 0x00000010ff6d7819 */ /* 0x000fc4000001166f */
[----:B------:R-:W-:Y:S02]  /*0fc0*/  SHF.R.U32.HI R114, RZ, 0x10, R115 ;  /* 0x00000010ff727819 */ /* 0x000fe40000011673 */
[--C-:B------:R-:W-:Y:S02]  /*0fd0*/  SHF.R.U64 R195, R116, 0x10, R117.reuse ;  /* 0x0000001074c37819 */ /* 0x100fe40000001275 */
[----:B------:R-:W-:Y:S02]  /*0fe0*/  PRMT R220, RZ, 0x5410, R116 ;  /* 0x00005410ffdc7816 */ /* 0x000fe40000000074 */
[----:B------:R-:W-:Y:S01]  /*0ff0*/  SHF.R.U32.HI R116, RZ, 0x10, R117 ;  /* 0x00000010ff747819 */ /* 0x000fe20000011675 */
[C---:B------:R-:W-:Y:S01]  /*1000*/  FADD.FTZ R247, -R105.reuse, R198 ;  /* 0x000000c669f77221 */ /* 0x040fe20000010100 */
[----:B------:R-:W-:Y:S01]  /*1010*/  PRMT R216, RZ, 0x5410, R115 ;  /* 0x00005410ffd87816 */ /* 0x000fe20000000073 */
[C---:B------:R-:W-:Y:S01]  /*1020*/  FADD.FTZ R225, -R105.reuse, R196 ;  /* 0x000000c469e17221 */ /* 0x040fe20000010100 */
[----:B------:R-:W-:Y:S01]  /*1030*/  PRMT R224, RZ, 0x5410, R224 ;  /* 0x00005410ffe07816 */ /* 0x000fe200000000e0 */
[----:B------:R-:W-:Y:S01]  /*1040*/  FADD.FTZ R229, -R105, R200 ;  /* 0x000000c869e57221 */ /* 0x000fe20000010100 */
[----:B------:R-:W-:-:S02]  /*1050*/  PRMT R244, RZ, 0x5410, R244 ;  /* 0x00005410fff47816 */ /* 0x000fc400000000f4 */
[----:B------:R-:W-:Y:S02]  /*1060*/  MOV R230, R202 ;  /* 0x000000ca00e67202 */ /* 0x000fe40000000f00 */
[--C-:B------:R-:W-:Y:S02]  /*1070*/  SHF.R.U64 R222, R202, 0x10, R203.reuse ;  /* 0x00000010cade7819 */ /* 0x100fe400000012cb */
[----:B------:R-:W-:Y:S02]  /*1080*/  MOV R217, R203 ;  /* 0x000000cb00d97202 */ /* 0x000fe40000000f00 */
        /* <DEDUP_REMOVED lines=14> */
[----:B------:R-:W-:-:S02]  /*1170*/  MOV R213, R201 ;  /* 0x000000c900d57202 */ /* 0x000fc40000000f00 */
[----:B------:R-:W-:Y:S01]  /*1180*/  SHF.R.U32.HI R215, RZ, 0x10, R201 ;  /* 0x00000010ffd77819 */ /* 0x000fe200000116c9 */
[--C-:B------:R-:W-:Y:S01]  /*1190*/  IMAD.MOV.U32 R201, RZ, RZ, R119.reuse ;  /* 0x000000ffffc97224 */ /* 0x100fe200078e0077 */
[----:B------:R-:W-:Y:S02]  /*11a0*/  MOV R203, R118 ;  /* 0x0000007600cb7202 */ /* 0x000fe40000000f00 */
[--C-:B------:R-:W-:Y:S02]  /*11b0*/  SHF.R.U64 R202, R118, 0x10, R119.reuse ;  /* 0x0000001076ca7819 */ /* 0x100fe40000001277 */
[----:B------:R-:W-:Y:S01]  /*11c0*/  PRMT R116, RZ, 0x5410, R116 ;  /* 0x00005410ff747816 */ /* 0x000fe20000000074 */
[C---:B------:R-:W-:Y:S01]  /*11d0*/  FADD.FTZ R241, -R105.reuse, R220 ;  /* 0x000000dc69f17221 */ /* 0x040fe20000010100 */
[----:B------:R-:W-:Y:S01]  /*11e0*/  SHF.R.U32.HI R118, RZ, 0x10, R119 ;  /* 0x00000010ff767819 */ /* 0x000fe20000011677 */
[C---:B------:R-:W-:Y:S01]  /*11f0*/  FADD.FTZ R119, -R105.reuse, R104 ;  /* 0x0000006869777221 */ /* 0x040fe20000010100 */
[----:B------:R-:W-:Y:S01]  /*1200*/  SHF.R.U32.HI R208, RZ, 0x10, R197 ;  /* 0x00000010ffd07819 */ /* 0x000fe200000116c5 */
[C---:B------:R-:W-:Y:S01]  /*1210*/  FADD.FTZ R115, -R105.reuse, R224 ;  /* 0x000000e069737221 */ /* 0x040fe20000010100 */
[----:B------:R-:W-:Y:S01]  /*1220*/  PRMT R195, RZ, 0x5410, R218 ;  /* 0x00005410ffc37816 */ /* 0x000fe200000000da */
[----:B------:R-:W-:-:S02]  /*1230*/  FADD.FTZ R251, -R105, R232 ;  /* 0x000000e869fb7221 */ /* 0x000fc40000010100 */
[C---:B------:R-:W-:Y:S02]  /*1240*/  FADD.FTZ R233, -R105.reuse, R212 ;  /* 0x000000d469e97221 */ /* 0x040fe40000010100 */
[C---:B------:R-:W-:Y:S02]  /*1250*/  FADD.FTZ R237, -R105.reuse, R216 ;  /* 0x000000d869ed7221 */ /* 0x040fe40000010100 */
[C---:B------:R-:W-:Y:S01]  /*1260*/  FADD.FTZ R220, -R105.reuse, R244 ;  /* 0x000000f469dc7221 */ /* 0x040fe20000010100 */
[----:B------:R-:W-:Y:S01]  /*1270*/  SHF.R.U32.HI R223, RZ, 0x10, R199 ;  /* 0x00000010ffdf7819 */ /* 0x000fe200000116c7 */
        /* <DEDUP_REMOVED lines=16> */
[C---:B------:R-:W-:Y:S01]  /*1380*/  FADD.FTZ R109, -R105.reuse, R200 ;  /* 0x000000c8696d7221 */ /* 0x040fe20000010100 */
[----:B------:R-:W-:Y:S01]  /*1390*/  PRMT R236, RZ, 0x5410, R236 ;  /* 0x00005410ffec7816 */ /* 0x000fe200000000ec */
[----:B------:R-:W-:Y:S01]  /*13a0*/  IMAD.MOV.U32 R221, RZ, RZ, R199 ;  /* 0x000000ffffdd7224 */ /* 0x000fe200078e00c7 */
[----:B------:R-:W-:Y:S01]  /*13b0*/  PRMT R199, RZ, 0x5410, R193 ;  /* 0x00005410ffc77816 */ /* 0x000fe200000000c1 */
[----:B------:R-:W-:Y:S01]  /*13c0*/  FADD.FTZ R105, -R105, R116 ;  /* 0x0000007469697221 */ /* 0x000fe20000010100 */
[----:B------:R-:W-:Y:S01]  /*13d0*/  PRMT R116, RZ, 0x5410, R209 ;  /* 0x00005410ff747816 */ /* 0x000fe200000000d1 */
[----:B------:R-:W-:Y:S01]  /*13e0*/  FMUL.FTZ R194, R172, R119 ;  /* 0x00000077acc27220 */ /* 0x000fe20000410000 */
[----:B------:R-:W-:Y:S01]  /*13f0*/  PRMT R112, RZ, 0x5410, R208 ;  /* 0x00005410ff707816 */ /* 0x000fe200000000d0 */
[----:B------:R-:W-:Y:S01]  /*1400*/  FMUL.FTZ R193, R100, R195 ;  /* 0x000000c364c17220 */ /* 0x000fe20000410000 */
[----:B------:R-:W-:Y:S01]  /*1410*/  MOV R235, R197 ;  /* 0x000000c500eb7202 */ /* 0x000fe20000000f00 */
[----:B------:R-:W-:Y:S01]  /*1420*/  FMUL.FTZ R208, R172, R220 ;  /* 0x000000dcacd07220 */ /* 0x000fe20000410000 */
[----:B------:R-:W-:Y:S01]  /*1430*/  PRMT R197, RZ, 0x5410, R238 ;  /* 0x00005410ffc57816 */ /* 0x000fe200000000ee */
[----:B------:R-:W-:Y:S01]  /*1440*/  FADD.FTZ R170, R195, R170 ;  /* 0x000000aac3aa7221 */ /* 0x000fe20000010000 */
[----:B------:R-:W-:Y:S01]  /*1450*/  PRMT R119, RZ, 0x5410, R207 ;  /* 0x00005410ff777816 */ /* 0x000fe200000000cf */
[----:B------:R-:W-:-:S02]  /*1460*/  FFMA.FTZ R187, R194, R195, R187 ;  /* 0x000000c3c2bb7223 */ /* 0x000fc400000100bb */
[----:B------:R-:W-:Y:S02]  /*1470*/  FMUL.FTZ R198, R172, R111 ;  /* 0x0000006facc67220 */ /* 0x000fe40000410000 */
[----:B------:R-:W-:Y:S02]  /*1480*/  FMUL.FTZ R195, R101, R236 ;  /* 0x000000ec65c37220 */ /* 0x000fe40000410000 */
[----:B------:R-:W-:Y:S02]  /*1490*/  FADD.FTZ R114, RZ, R193 ;  /* 0x000000c1ff727221 */ /* 0x000fe40000010000 */
[----:B------:R-:W-:Y:S02]  /*14a0*/  FADD.FTZ R142, R116, R142 ;  /* 0x0000008e748e7221 */ /* 0x000fe40000010000 */
[-C--:B------:R-:W-:Y:S02]  /*14b0*/  FFMA.FTZ R143, R208, R116.reuse, R143 ;  /* 0x00000074d08f7223 */ /* 0x080fe4000001008f */
[----:B------:R-:W-:-:S02]  /*14c0*/  FMUL.FTZ R207, R99, R116 ;  /* 0x0000007463cf7220 */ /* 0x000fc40000410000 */
[----:B------:R-:W-:Y:S02]  /*14d0*/  FMUL.FTZ R196, R172, R115 ;  /* 0x00000073acc47220 */ /* 0x000fe40000410000 */
[----:B------:R-:W-:Y:S02]  /*14e0*/  FFMA.FTZ R116, R194, R193, RZ ;  /* 0x000000c1c2747223 */ /* 0x000fe400000100ff */
[----:B------:R-:W-:Y:S02]  /*14f0*/  FADD.FTZ R152, R197, R152 ;  /* 0x00000098c5987221 */ /* 0x000fe40000010000 */
[----:B------:R-:W-:Y:S02]  /*1500*/  FMUL.FTZ R200, R172, R107 ;  /* 0x0000006bacc87220 */ /* 0x000fe40000410000 */
        /* <DEDUP_REMOVED lines=9> */
[----:B------:R-:W-:Y:S01]  /*15a0*/  FFMA.FTZ R116, R198, R197, R116 ;  /* 0x000000c5c6747223 */ /* 0x000fe20000010074 */
[----:B------:R-:W-:Y:S01]  /*15b0*/  PRMT R222, RZ, 0x5410, R222 ;  /* 0x00005410ffde7816 */ /* 0x000fe200000000de */
[----:B------:R-:W-:Y:S01]  /*15c0*/  FADD.FTZ R114, R114, R199 ;  /* 0x000000c772727221 */ /* 0x000fe20000010000 */
[----:B------:R-:W-:Y:S01]  /*15d0*/  PRMT R107, RZ, 0x5410, R201 ;  /* 0x00005410ff6b7816 */ /* 0x000fe200000000c9 */
[----:B------:R-:W-:Y:S01]  /*15e0*/  FMUL.FTZ R201, R96, R230 ;  /* 0x000000e660c97220 */ /* 0x000fe20000410000 */
[----:B------:R-:W-:Y:S01]  /*15f0*/  PRMT R106, RZ, 0x5410, R202 ;  /* 0x00005410ff6a7816 */ /* 0x000fe200000000ca */
        /* <DEDUP_REMOVED lines=10> */
[----:B------:R-:W-:Y:S01]  /*16a0*/  FMUL.FTZ R205, R98, R218 ;  /* 0x000000da62cd7220 */ /* 0x000fe20000410000 */
[----:B------:R-:W-:Y:S01]  /*16b0*/  PRMT R108, RZ, 0x5410, R206 ;  /* 0x00005410ff6c7816 */ /* 0x000fe200000000ce */
[----:B------:R-:W-:Y:S01]  /*16c0*/  FADD.FTZ R114, R114, R203 ;  /* 0x000000cb72727221 */ /* 0x000fe20000010000 */
[----:B------:R-:W-:Y:S01]  /*16d0*/  PRMT R209, RZ, 0x5410, R234 ;  /* 0x00005410ffd17816 */ /* 0x000fe200000000ea */
[----:B------:R-:W-:Y:S02]  /*16e0*/  FMUL.FTZ R206, R172, R224 ;  /* 0x000000e0acce7220 */ /* 0x000fe40000410000 */
[----:B------:R-:W-:Y:S02]  /*16f0*/  FFMA.FTZ R116, R204, R203, R116 ;  /* 0x000000cbcc747223 */ /* 0x000fe40000010074 */
[----:B------:R-:W-:-:S02]  /*1700*/  FMUL.FTZ R210, R172, R210 ;  /* 0x000000d2acd27220 */ /* 0x000fc40000410000 */
[----:B------:R-:W-:Y:S01]  /*1710*/  FADD.FTZ R114, R114, R205 ;  /* 0x000000cd72727221 */ /* 0x000fe20000010000 */
[----:B------:R-:W-:Y:S01]  /*1720*/  PRMT R211, RZ, 0x5410, R211 ;  /* 0x00005410ffd37816 */ /* 0x000fe200000000d3 */
[----:B------:R-:W-:Y:S02]  /*1730*/  FFMA.FTZ R116, R206, R205, R116 ;  /* 0x000000cdce747223 */ /* 0x000fe40000010074 */
[----:B------:R-:W-:Y:S02]  /*1740*/  FADD.FTZ R140, R209, R140 ;  /* 0x0000008cd18c7221 */ /* 0x000fe40000010000 */
[-C--:B------:R-:W-:Y:S02]  /*1750*/  FFMA.FTZ R141, R210, R209.reuse, R141 ;  /* 0x000000d1d28d7223 */ /* 0x080fe4000001008d */
[----:B------:R-:W-:Y:S02]  /*1760*/  FMUL.FTZ R212, R172, R212 ;  /* 0x000000d4acd47220 */ /* 0x000fe40000410000 */
[----:B------:R-:W-:-:S02]  /*1770*/  FMUL.FTZ R209, R92, R209 ;  /* 0x000000d15cd17220 */ /* 0x000fc40000410000 */
[----:B------:R-:W-:Y:S01]  /*1780*/  FADD.FTZ R114, R114, R207 ;  /* 0x000000cf72727221 */ /* 0x000fe20000010000 */
[----:B------:R-:W-:Y:S01]  /*1790*/  PRMT R213, RZ, 0x5410, R213 ;  /* 0x00005410ffd57816 */ /* 0x000fe200000000d5 */
[----:B------:R-:W-:Y:S02]  /*17a0*/  FFMA.FTZ R116, R208, R207, R116 ;  /* 0x000000cfd0747223 */ /* 0x000fe40000010074 */
[----:B------:R-:W-:Y:S02]  /*17b0*/  FADD.FTZ R138, R211, R138 ;  /* 0x0000008ad38a7221 */ /* 0x000fe40000010000 */
[----:B------:R-:W-:Y:S02]  /*17c0*/  FMUL.FTZ R214, R172, R214 ;  /* 0x000000d6acd67220 */ /* 0x000fe40000410000 */
[-C--:B------:R-:W-:Y:S02]  /*17d0*/  FFMA.FTZ R139, R212, R211.reuse, R139 ;  /* 0x000000d3d48b7223 */ /* 0x080fe4000001008b */
        /* <DEDUP_REMOVED lines=8> */
[----:B------:R-:W-:Y:S02]  /*1860*/  FADD.FTZ R114, R114, R211 ;  /* 0x000000d372727221 */ /* 0x000fe40000010000 */
[----:B------:R-:W-:Y:S01]  /*1870*/  FFMA.FTZ R116, R212, R211, R116 ;  /* 0x000000d3d4747223 */ /* 0x000fe20000010074 */
[----:B------:R-:W-:Y:S01]  /*1880*/  PRMT R217, RZ, 0x5410, R226 ;  /* 0x00005410ffd97816 */ /* 0x000fe200000000e2 */
[----:B------:R-:W-:Y:S02]  /*1890*/  FADD.FTZ R144, R218, R144 ;  /* 0x00000090da907221 */ /* 0x000fe40000010000 */
[----:B------:R-:W-:Y:S02]  /*18a0*/  FFMA.FTZ R145, R206, R218, R145 ;  /* 0x000000dace917223 */ /* 0x000fe40000010091 */
[----:B------:R-:W-:Y:S02]  /*18b0*/  FADD.FTZ R134, R215, R134 ;  /* 0x00000086d7867221 */ /* 0x000fe40000010000 */
[----:B------:R-:W-:-:S02]  /*18c0*/  FFMA.FTZ R135, R216, R215, R135 ;  /* 0x000000d7d8877223 */ /* 0x000fc40000010087 */
[C---:B------:R-:W-:Y:S02]  /*18d0*/  FMUL.FTZ R232, R172.reuse, R231 ;  /* 0x000000e7ace87220 */ /* 0x040fe40000410000 */
[----:B------:R-:W-:Y:S02]  /*18e0*/  FMUL.FTZ R218, R172, R251 ;  /* 0x000000fbacda7220 */ /* 0x000fe40000410000 */
        /* <DEDUP_REMOVED lines=9> */
[----:B------:R-:W-:Y:S02]  /*1980*/  FMUL.FTZ R220, R172, R249 ;  /* 0x000000f9acdc7220 */ /* 0x000fe40000410000 */
[----:B------:R-:W-:-:S02]  /*1990*/  FADD.FTZ R112, R114, R215 ;  /* 0x000000d772707221 */ /* 0x000fc40000010000 */
[----:B------:R-:W-:Y:S02]  /*19a0*/  FMUL.FTZ R217, R88, R217 ;  /* 0x000000d958d97220 */ /* 0x000fe40000410000 */
[----:B------:R-:W-:Y:S01]  /*19b0*/  FFMA.FTZ R114, R216, R215, R116 ;  /* 0x000000d7d8727223 */ /* 0x000fe20000010074 */
[----:B------:R-:W-:Y:S01]  /*19c0*/  PRMT R221, RZ, 0x5410, R221 ;  /* 0x00005410ffdd7816 */ /* 0x000fe200000000dd */
[----:B------:R-:W-:Y:S02]  /*19d0*/  FADD.FTZ R146, R222, R146 ;  /* 0x00000092de927221 */ /* 0x000fe40000010000 */
[----:B------:R-:W-:Y:S02]  /*19e0*/  FFMA.FTZ R147, R204, R222, R147 ;  /* 0x000000decc937223 */ /* 0x000fe40000010093 */
[----:B------:R-:W-:Y:S02]  /*19f0*/  FADD.FTZ R130, R219, R130 ;  /* 0x00000082db827221 */ /* 0x000fe40000010000 */
[----:B------:R-:W-:-:S02]  /*1a00*/  FMUL.FTZ R222, R172, R247 ;  /* 0x000000f7acde7220 */ /* 0x000fc40000410000 */
[-C--:B------:R-:W-:Y:S02]  /*1a10*/  FFMA.FTZ R131, R220, R219.reuse, R131 ;  /* 0x000000dbdc837223 */ /* 0x080fe40000010083 */
[----:B------:R-:W-:Y:S02]  /*1a20*/  FMUL.FTZ R219, R89, R219 ;  /* 0x000000db59db7220 */ /* 0x000fe40000410000 */
[----:B------:R-:W-:Y:S02]  /*1a30*/  FADD.FTZ R112, R112, R217 ;  /* 0x000000d970707221 */ /* 0x000fe40000010000 */
[----:B------:R-:W-:Y:S01]  /*1a40*/  FFMA.FTZ R114, R218, R217, R114 ;  /* 0x000000d9da727223 */ /* 0x000fe20000010072 */
[----:B------:R-:W-:Y:S01]  /*1a50*/  PRMT R223, RZ, 0x5410, R223 ;  /* 0x00005410ffdf7816 */ /* 0x000fe200000000df */
[----:B------:R-:W-:Y:S02]  /*1a60*/  FADD.FTZ R128, R221, R128 ;  /* 0x00000080dd807221 */ /* 0x000fe40000010000 */
[----:B------:R-:W-:-:S02]  /*1a70*/  FFMA.FTZ R129, R222, R221, R129 ;  /* 0x000000ddde817223 */ /* 0x000fc40000010081 */
[----:B------:R-:W-:Y:S01]  /*1a80*/  FMUL.FTZ R224, R172, R243 ;  /* 0x000000f3ace07220 */ /* 0x000fe20000410000 */
[----:B------:R-:W-:Y:S01]  /*1a90*/  PRMT R235, RZ, 0x5410, R235 ;  /* 0x00005410ffeb7816 */ /* 0x000fe200000000eb */
        /* <DEDUP_REMOVED lines=20> */
[----:B------:R-:W-:Y:S02]  /*1be0*/  FADD.FTZ R17, R110, R17 ;  /* 0x000000116e117221 */ /* 0x000fe40000010000 */
[-C--:B------:R-:W-:Y:S02]  /*1bf0*/  FFMA.FTZ R5, R236, R110.reuse, R5 ;  /* 0x0000006eec057223 */ /* 0x080fe40000010005 */
[----:B------:R-:W-:Y:S02]  /*1c00*/  FMUL.FTZ R235, R81, R110 ;  /* 0x0000006e51eb7220 */ /* 0x000fe40000410000 */
[C---:B------:R-:W-:Y:S02]  /*1c10*/  FMUL.FTZ R237, R172.reuse, R237 ;  /* 0x000000edaced7220 */ /* 0x040fe40000410000 */
[----:B------:R-:W-:-:S02]  /*1c20*/  FMUL.FTZ R225, R172, R225 ;  /* 0x000000e1ace17220 */ /* 0x000fc40000410000 */
[----:B------:R-:W-:Y:S02]  /*1c30*/  FMUL.FTZ R226, R84, R239 ;  /* 0x000000ef54e27220 */ /* 0x000fe40000410000 */
[----:B------:R-:W-:Y:S02]  /*1c40*/  FADD.FTZ R117, R112, R223 ;  /* 0x000000df70757221 */ /* 0x000fe40000010000 */
[----:B------:R-:W-:Y:S02]  /*1c50*/  FFMA.FTZ R110, R224, R223, R114 ;  /* 0x000000dfe06e7223 */ /* 0x000fe40000010072 */
[----:B------:R-:W-:Y:S02]  /*1c60*/  FADD.FTZ R13, R228, R13 ;  /* 0x0000000de40d7221 */ /* 0x000fe40000010000 */
[----:B------:R-:W-:Y:S02]  /*1c70*/  FFMA.FTZ R0, R227, R228, R0 ;  /* 0x000000e4e3007223 */ /* 0x000fe40000010000 */
[----:B------:R-:W-:-:S02]  /*1c80*/  FADD.FTZ R20, R115, R20 ;  /* 0x0000001473147221 */ /* 0x000fc40000010000 */
[-C--:B------:R-:W-:Y:S02]  /*1c90*/  FFMA.FTZ R8, R237, R115.reuse, R8 ;  /* 0x00000073ed087223 */ /* 0x080fe40000010008 */
[----:B------:R-:W-:Y:S02]  /*1ca0*/  FMUL.FTZ R238, R82, R115 ;  /* 0x0000007352ee7220 */ /* 0x000fe40000410000 */
        /* <DEDUP_REMOVED lines=54> */
.L_x_3440:
        /* <DEDUP_REMOVED lines=18> */
.L_x_3441:
        /* <DEDUP_REMOVED lines=13> */
[----:B------:R-:W-:-:S04]  /*2200*/  @!P2 IADD3 R104, R104, 0x8, RZ ;  /* 0x000000086868a810 */ /* 0x000fc80007ffe0ff */
[----:B------:R-:W-:Y:S01]  /*2210*/  SHF.L.U32 R249, R104, 0x3, RZ ;  /* 0x0000000368f97819 */ /* 0x000fe200000006ff */
        /* <DEDUP_REMOVED lines=10> */
[----:B0-----:R-:W-:Y:S01]  /*22c0*/  FADD.FTZ R251, R251, R108 ;  /* 0x0000006cfbfb7221 */ /* 0x001fe20000010000 */
[----:B------:R-:W-:Y:S01]  /*22d0*/  @P1 SHF.R.U64 R108, R156, 0x10, R157 ;  /* 0x000000109c6c1819 */ /* 0x000fe2000000129d */
[----:B------:R-:W-:Y:S02]  /*22e0*/  FADD.FTZ R104, R104, R109 ;  /* 0x0000006d68687221 */ /* 0x000fe40000010000 */
[----:B------:R-:W-:-:S02]  /*22f0*/  FADD.FTZ R251, R110, R251 ;  /* 0x000000fb6efb7221 */ /* 0x000fc40000010000 */
[----:B------:R-:W-:Y:S01]  /*2300*/  FADD.FTZ R104, R111, R104 ;  /* 0x000000686f687221 */ /* 0x000fe20000010000 */
[----:B------:R-:W-:Y:S01]  /*2310*/  @P1 PRMT R111, RZ, 0x5410, R106 ;  /* 0x00005410ff6f1816 */ /* 0x000fe2000000006a */
[----:B--2---:R-:W-:Y:S01]  /*2320*/  FADD.FTZ R251, R251, R112 ;  /* 0x00000070fbfb7221 */ /* 0x004fe20000010000 */
[----:B------:R-:W-:Y:S01]  /*2330*/  @P1 SHF.R.U32.HI R112, RZ, 0x10, R157 ;  /* 0x00000010ff701819 */ /* 0x000fe2000001169d */
[----:B------:R-:W-:Y:S01]  /*2340*/  FADD.FTZ R104, R104, R113 ;  /* 0x0000007168687221 */ /* 0x000fe20000010000 */
[----:B------:R-:W-:Y:S01]  /*2350*/  @P1 SHF.R.U64 R113, R158, 0x10, R159 ;  /* 0x000000109e711819 */ /* 0x000fe2000000129f */
[----:B------:R-:W-:Y:S02]  /*2360*/  FADD.FTZ R251, R114, R251 ;  /* 0x000000fb72fb7221 */ /* 0x000fe40000010000 */
[----:B------:R-:W-:Y:S01]  /*2370*/  FADD.FTZ R104, R115, R104 ;  /* 0x0000006873687221 */ /* 0x000fe20000010000 */
[----:B------:R-:W-:Y:S01]  /*2380*/  @P1 SHF.R.U32.HI R115, RZ, 0x10, R161 ;  /* 0x00000010ff731819 */ /* 0x000fe200000116a1 */
        /* <DEDUP_REMOVED lines=13> */
[----:B------:R-:W-:Y:S02]  /*2460*/  FADD.FTZ R195, R195, -R196 ;  /* 0x800000c4c3c37221 */ /* 0x000fe40000010000 */
[----:B------:R-:W-:Y:S01]  /*2470*/  FMUL.FTZ R104, R172, R193 ;  /* 0x000000c1ac687220 */ /* 0x000fe20000410000 */
[----:B------:R-:W-:Y:S01]  /*2480*/  @P1 SHF.R.U32.HI R193, RZ, 0x10, R163 ;  /* 0x00000010ffc11819 */ /* 0x000fe200000116a3 */
[----:B------:R-:W-:-:S02]  /*2490*/  FFMA.FTZ R198, R198, R116, R117 ;  /* 0x00000074c6c67223 */ /* 0x000fc40000010075 */
[----:B------:R-:W-:Y:S01]  /*24a0*/  @P1 FADD.FTZ R104, R104, R111 ;  /* 0x0000006f68681221 */ /* 0x000fe20000010000 */
[----:B------:R-:W-:Y:S01]  /*24b0*/  @P1 PRMT R111, RZ, 0x5410, R108 ;  /* 0x00005410ff6f1816 */ /* 0x000fe2000000006c */
[----:B------:R-:W-:Y:S02]  /*24c0*/  FFMA.FTZ R200, R200, R116, R117 ;  /* 0x00000074c8c87223 */ /* 0x000fe40000010075 */
[----:B------:R-:W-:Y:S01]  /*24d0*/  FMUL.FTZ R106, R172, R195 ;  /* 0x000000c3ac6a7220 */ /* 0x000fe20000410000 */
[----:B------:R-:W-:Y:S01]  /*24e0*/  @P0 F2FP.BF16.PACK_AB R196, RZ, R104 ;  /* 0x00000068ffc4023e */ /* 0x000fe200000010ff */
[----:B------:R-:W-:Y:S02]  /*24f0*/  FADD.FTZ R197, R197, -R198 ;  /* 0x800000c6c5c57221 */ /* 0x000fe40000010000 */
[----:B------:R-:W-:Y:S01]  /*2500*/  FADD.FTZ R105, R199, -R200 ;  /* 0x800000c8c7697221 */ /* 0x000fe20000010000 */
[----:B------:R-:W-:Y:S01]  /*2510*/  @P0 PRMT R189, R196, 0x7610, R189 ;  /* 0x00007610c4bd0816 */ /* 0x000fe200000000bd */
[----:B------:R-:W-:Y:S01]  /*2520*/  @P1 FADD.FTZ R106, R106, R111 ;  /* 0x0000006f6a6a1221 */ /* 0x000fe20000010000 */
[----:B------:R-:W-:Y:S01]  /*2530*/  @P1 PRMT R111, RZ, 0x5410, R110 ;  /* 0x00005410ff6f1816 */ /* 0x000fe2000000006e */
[----:B------:R-:W-:-:S02]  /*2540*/  FMUL.FTZ R108, R172, R197 ;  /* 0x000000c5ac6c7220 */ /* 0x000fc40000410000 */
[----:B------:R-:W-:Y:S02]  /*2550*/  FFMA.FTZ R202, R202, R116, R117 ;  /* 0x00000074caca7223 */ /* 0x000fe40000010075 */
[----:B------:R-:W-:Y:S01]  /*2560*/  FMUL.FTZ R110, R172, R105 ;  /* 0x00000069ac6e7220 */ /* 0x000fe20000410000 */
[----:B------:R-:W-:Y:S01]  /*2570*/  @P1 PRMT R105, RZ, 0x5410, R112 ;  /* 0x00005410ff691816 */ /* 0x000fe20000000070 */
[----:B------:R-:W-:Y:S01]  /*2580*/  @P1 FADD.FTZ R108, R108, R111 ;  /* 0x0000006f6c6c1221 */ /* 0x000fe20000010000 */
[----:B------:R-:W-:Y:S01]  /*2590*/  @P1 MOV R111, R158 ;  /* 0x0000009e006f1202 */ /* 0x000fe20000000f00 */
[----:B------:R-:W-:Y:S02]  /*25a0*/  FADD.FTZ R109, R201, -R202 ;  /* 0x800000cac96d7221 */ /* 0x000fe40000010000 */
[-C--:B------:R-:W-:Y:S02]  /*25b0*/  FFMA.FTZ R204, R204, R116.reuse, R117 ;  /* 0x00000074cccc7223 */ /* 0x080fe40000010075 */
[----:B------:R-:W-:Y:S01]  /*25c0*/  @P1 FADD.FTZ R110, R110, R105 ;  /* 0x000000696e6e1221 */ /* 0x000fe20000010000 */
[----:B------:R-:W-:Y:S01]  /*25d0*/  @P1 PRMT R105, RZ, 0x5410, R111 ;  /* 0x00005410ff691816 */ /* 0x000fe2000000006f */
[----:B------:R-:W-:Y:S01]  /*25e0*/  FMUL.FTZ R112, R172, R109 ;  /* 0x0000006dac707220 */ /* 0x000fe20000410000 */
[----:B------:R-:W-:Y:S01]  /*25f0*/  @P1 MOV R109, R159 ;  /* 0x0000009f006d1202 */ /* 0x000fe20000000f00 */
[----:B------:R-:W-:Y:S01]  /*2600*/  FADD.FTZ R203, R203, -R204 ;  /* 0x800000cccbcb7221 */ /* 0x000fe20000010000 */
[----:B------:R-:W-:Y:S01]  /*2610*/  @P1 SHF.R.U32.HI R111, RZ, 0x10, R159 ;  /* 0x00000010ff6f1819 */ /* 0x000fe2000001169f */
[----:B------:R-:W-:-:S02]  /*2620*/  FFMA.FTZ R206, R206, R116, R117 ;  /* 0x00000074cece7223 */ /* 0x000fc40000010075 */
[----:B------:R-:W-:Y:S01]  /*2630*/  @P1 FADD.FTZ R112, R112, R105 ;  /* 0x0000006970701221 */ /* 0x000fe20000010000 */
[----:B------:R-:W-:Y:S01]  /*2640*/  @P1 PRMT R105, RZ, 0x5410, R113 ;  /* 0x00005410ff691816 */ /* 0x000fe20000000071 */
[----:B------:R-:W-:Y:S01]  /*2650*/  FMUL.FTZ R114, R172, R203 ;  /* 0x000000cbac727220 */ /* 0x000fe20000410000 */
[----:B------:R-:W-:Y:S01]  /*2660*/  @P1 MOV R113, R162 ;  /* 0x000000a200711202 */ /* 0x000fe20000000f00 */
[----:B------:R-:W-:Y:S02]  /*2670*/  FADD.FTZ R205, R205, -R206 ;  /* 0x800000cecdcd7221 */ /* 0x000fe40000010000 */
[----:B------:R-:W-:Y:S02]  /*2680*/  FFMA.FTZ R208, R208, R116, R117 ;  /* 0x00000074d0d07223 */ /* 0x000fe40000010075 */
[----:B------:R-:W-:Y:S01]  /*2690*/  @P1 FADD.FTZ R114, R114, R105 ;  /* 0x0000006972721221 */ /* 0x000fe20000010000 */
[----:B------:R-:W-:Y:S01]  /*26a0*/  @P1 PRMT R105, RZ, 0x5410, R109 ;  /* 0x00005410ff691816 */ /* 0x000fe2000000006d */
[----:B------:R-:W-:-:S02]  /*26b0*/  FMUL.FTZ R118, R172, R205 ;  /* 0x000000cdac767220 */ /* 0x000fc40000410000 */
[----:B------:R-:W-:Y:S02]  /*26c0*/  FADD.FTZ R207, R207, -R208 ;  /* 0x800000d0cfcf7221 */ /* 0x000fe40000010000 */
[-C--:B------:R-:W-:Y:S02]  /*26d0*/  FFMA.FTZ R210, R210, R116.reuse, R117 ;  /* 0x00000074d2d27223 */ /* 0x080fe40000010075 */
[----:B------:R-:W-:Y:S01]  /*26e0*/  @P1 FADD.FTZ R118, R118, R105 ;  /* 0x0000006976761221 */ /* 0x000fe20000010000 */
[----:B------:R-:W-:Y:S01]  /*26f0*/  @P1 PRMT R105, RZ, 0x5410, R111 ;  /* 0x00005410ff691816 */ /* 0x000fe2000000006f */
[----:B------:R-:W-:Y:S01]  /*2700*/  FMUL.FTZ R194, R172, R207 ;  /* 0x000000cfacc27220 */ /* 0x000fe20000410000 */
[----:B------:R-:W-:Y:S01]  /*2710*/  @P1 SHF.R.U64 R111, R160, 0x10, R161 ;  /* 0x00000010a06f1819 */ /* 0x000fe200000012a1 */
[----:B------:R-:W-:Y:S02]  /*2720*/  @P1 IMAD.MOV.U32 R109, RZ, RZ, R160 ;  /* 0x000000ffff6d1224 */ /* 0x000fe400078e00a0 */
[----:B------:R-:W-:-:S02]  /*2730*/  FFMA.FTZ R214, R214, R116, R117 ;  /* 0x00000074d6d67223 */ /* 0x000fc40000010075 */
[----:B------:R-:W-:Y:S02]  /*2740*/  FADD.FTZ R209, R209, -R210 ;  /* 0x800000d2d1d17221 */ /* 0x000fe40000010000 */
[-C--:B------:R-:W-:Y:S02]  /*2750*/  FFMA.FTZ R212, R212, R116.reuse, R117 ;  /* 0x00000074d4d47223 */ /* 0x080fe40000010075 */
[----:B------:R-:W-:Y:S01]  /*2760*/  @P1 FADD.FTZ R194, R194, R105 ;  /* 0x00000069c2c21221 */ /* 0x000fe20000010000 */
[----:B------:R-:W-:Y:S01]  /*2770*/  @P1 PRMT R105, RZ, 0x5410, R109 ;  /* 0x00005410ff691816 */ /* 0x000fe2000000006d */
[----:B------:R-:W-:Y:S02]  /*2780*/  FADD.FTZ R213, R213, -R214 ;  /* 0x800000d6d5d57221 */ /* 0x000fe40000010000 */
[----:B------:R-:W-:Y:S02]  /*2790*/  FMUL.FTZ R214, R172, R209 ;  /* 0x000000d1acd67220 */ /* 0x000fe40000410000 */
[----:B------:R-:W-:-:S02]  /*27a0*/  FFMA.FTZ R224, R224, R116, R117 ;  /* 0x00000074e0e07223 */ /* 0x000fc40000010075 */
[----:B------:R-:W-:Y:S02]  /*27b0*/  FADD.FTZ R211, R211, -R212 ;  /* 0x800000d4d3d37221 */ /* 0x000fe40000010000 */
[----:B------:R-:W-:Y:S01]  /*27c0*/  @P1 FADD.FTZ R214, R214, R105 ;  /* 0x00000069d6d61221 */ /* 0x000fe20000010000 */
[----:B------:R-:W-:Y:S01]  /*27d0*/  @P1 PRMT R105, RZ, 0x5410, R111 ;  /* 0x00005410ff691816 */ /* 0x000fe2000000006f */
[----:B------:R-:W-:Y:S02]  /*27e0*/  FADD.FTZ R223, R223, -R224 ;  /* 0x800000e0dfdf7221 */ /* 0x000fe40000010000 */
[----:B------:R-:W-:Y:S02]  /*27f0*/  FMUL.FTZ R224, R172, R211 ;  /* 0x000000d3ace07220 */ /* 0x000fe40000410000 */
[----:B------:R-:W-:Y:S02]  /*2800*/  FFMA.FTZ R216, R216, R116, R117 ;  /* 0x00000074d8d87223 */ /* 0x000fe40000010075 */
[----:B------:R-:W-:Y:S01]  /*2810*/  @P1 FADD.FTZ R224, R224, R105 ;  /* 0x00000069e0e01221 */ /* 0x000fe20000010000 */
[----:B------:R-:W-:Y:S01]  /*2820*/  @P1 MOV R105, R161 ;  /* 0x000000a100691202 */ /* 0x000fe20000000f00 */
[----:B------:R-:W-:-:S02]  /*2830*/  FMUL.FTZ R200, R172, R213 ;  /* 0x000000d5acc87220 */ /* 0x000fc40000410000 */
[-C--:B------:R-:W-:Y:S01]  /*2840*/  FFMA.FTZ R220, R220, R116.reuse, R117 ;  /* 0x00000074dcdc7223 */ /* 0x080fe20000010075 */
[----:B------:R-:W-:Y:S01]  /*2850*/  @P1 PRMT R105, RZ, 0x5410, R105 ;  /* 0x00005410ff691816 */ /* 0x000fe20000000069 */
[----:B------:R-:W-:Y:S02]  /*2860*/  FADD.FTZ R215, R215, -R216 ;  /* 0x800000d8d7d77221 */ /* 0x000fe40000010000 */
[----:B------:R-:W-:Y:S02]  /*2870*/  FFMA.FTZ R218, R218, R116, R117 ;  /* 0x00000074dada7223 */ /* 0x000fe40000010075 */
[----:B------:R-:W-:Y:S01]  /*2880*/  @P1 FADD.FTZ R200, R200, R105 ;  /* 0x00000069c8c81221 */ /* 0x000fe20000010000 */
[----:B------:R-:W-:Y:S01]  /*2890*/  @P1 PRMT R105, RZ, 0x5410, R115 ;  /* 0x00005410ff691816 */ /* 0x000fe20000000073 */
[----:B------:R-:W-:Y:S01]  /*28a0*/  FADD.FTZ R219, R219, -R220 ;  /* 0x800000dcdbdb7221 */ /* 0x000fe20000010000 */
[----:B------:R-:W-:Y:S01]  /*28b0*/  @P1 SHF.R.U64 R115, R162, 0x10, R163 ;  /* 0x00000010a2731819 */ /* 0x000fe200000012a3 */
[----:B------:R-:W-:-:S02]  /*28c0*/  FMUL.FTZ R220, R172, R215 ;  /* 0x000000d7acdc7220 */ /* 0x000fc40000410000 */
[----:B------:R-:W-:Y:S02]  /*28d0*/  FADD.FTZ R217, R217, -R218 ;  /* 0x800000dad9d97221 */ /* 0x000fe40000010000 */
[----:B------:R-:W-:Y:S01]  /*28e0*/  @P1 FADD.FTZ R220, R220, R105 ;  /* 0x00000069dcdc1221 */ /* 0x000fe20000010000 */
[----:B------:R-:W-:Y:S01]  /*28f0*/  @P1 PRMT R105, RZ, 0x5410, R113 ;  /* 0x00005410ff691816 */ /* 0x000fe20000000071 */
[----:B------:R-:W-:Y:S02]  /*2900*/  FMUL.FTZ R212, R172, R217 ;  /* 0x000000d9acd47220 */ /* 0x000fe40000410000 */
[----:B------:R-:W-:Y:S02]  /*2910*/  FFMA.FTZ R222, R222, R116, R117 ;  /* 0x00000074dede7223 */ /* 0x000fe40000010075 */
[----:B------:R-:W-:Y:S01]  /*2920*/  @P1 FADD.FTZ R212, R212, R105 ;  /* 0x00000069d4d41221 */ /* 0x000fe20000010000 */
[----:B------:R-:W-:Y:S01]  /*2930*/  @P1 PRMT R105, RZ, 0x5410, R115 ;  /* 0x00005410ff691816 */ /* 0x000fe20000000073 */
[----:B------:R-:W-:-:S02]  /*2940*/  @P1 IMAD.MOV.U32 R115, RZ, RZ, R163 ;  /* 0x000000ffff731224 */ /* 0x000fc400078e00a3 */
[----:B------:R-:W-:Y:S02]  /*2950*/  FADD.FTZ R221, R221, -R222 ;  /* 0x800000dedddd7221 */ /* 0x000fe40000010000 */
[----:B------:R-:W-:Y:S01]  /*2960*/  FMUL.FTZ R208, R106, R171 ;  /* 0x000000ab6ad07220 */ /* 0x000fe20000410000 */
[----:B------:R-:W-:Y:S01]  /*2970*/  @P1 PRMT R115, RZ, 0x5410, R115 ;  /* 0x00005410ff731816 */ /* 0x000fe20000000073 */
[C---:B------:R-:W-:Y:S01]  /*2980*/  FMUL.FTZ R216, R172.reuse, R219 ;  /* 0x000000dbacd87220 */ /* 0x040fe20000410000 */
[----:B------:R-:W-:Y:S01]  /*2990*/  @P0 F2FP.BF16.PACK_AB R106, RZ, R106 ;  /* 0x0000006aff6a023e */ /* 0x000fe200000010ff */
[----:B------:R-:W-:Y:S02]  /*29a0*/  FMUL.FTZ R218, R172, R221 ;  /* 0x000000ddacda7220 */ /* 0x000fe40000410000 */
[-C--:B------:R-:W-:Y:S01]  /*29b0*/  FMUL.FTZ R206, R110, R171.reuse ;  /* 0x000000ab6ece7220 */ /* 0x080fe20000410000 */
[----:B------:R-:W-:Y:S01]  /*29c0*/  @P0 PRMT R190, R106, 0x7610, R190 ;  /* 0x000076106abe0816 */ /* 0x000fe200000000be */
[----:B------:R-:W-:Y:S01]  /*29d0*/  FMUL.FTZ R109, R73, R208 ;  /* 0x000000d0496d7220 */ /* 0x000fe20000410000 */
[----:B------:R-:W-:Y:S01]  /*29e0*/  @P0 F2FP.BF16.PACK_AB R110, RZ, R110 ;  /* 0x0000006eff6e023e */ /* 0x000fe200000010ff */
[----:B------:R-:W-:Y:S01]  /*29f0*/  @P1 FADD.FTZ R216, R216, R105 ;  /* 0x00000069d8d81221 */ /* 0x000fe20000010000 */
[----:B------:R-:W-:Y:S01]  /*2a00*/  @P0 LOP3.LUT R106, R190, 0xffff, RZ, 0xc0, !PT ;  /* 0x0000ffffbe6a0812 */ /* 0x000fe200078ec0ff */
[-C--:B------:R-:W-:Y:S01]  /*2a10*/  FMUL.FTZ R204, R114, R171.reuse ;  /* 0x000000ab72cc7220 */ /* 0x080fe20000410000 */
[----:B------:R-:W-:Y:S01]  /*2a20*/  @P0 F2FP.BF16.PACK_AB R114, RZ, R114 ;  /* 0x00000072ff72023e */ /* 0x000fe200000010ff */
[----:B------:R-:W-:Y:S01]  /*2a30*/  @P1 FADD.FTZ R218, R218, R115 ;  /* 0x00000073dada1221 */ /* 0x000fe20000010000 */
[----:B------:R-:W-:Y:S01]  /*2a40*/  @P1 PRMT R115, RZ, 0x5410, R193 ;  /* 0x00005410ff731816 */ /* 0x000fe200000000c1 */
[-C--:B------:R-:W-:Y:S01]  /*2a50*/  FMUL.FTZ R202, R194, R171.reuse ;  /* 0x000000abc2ca7220 */ /* 0x080fe20000410000 */
[----:B------:R-:W-:Y:S01]  /*2a60*/  F2F.BF16.F32 R109, R109 ;  /* 0x0000006d006d7304 */ /* 0x000fe20000202000 */
[-C--:B------:R-:W-:Y:S01]  /*2a70*/  FMUL.FTZ R205, R104, R171.reuse ;  /* 0x000000ab68cd7220 */ /* 0x080fe20000410000 */
[----:B------:R-:W-:Y:S01]  /*2a80*/  @P1 MOV R193, R164 ;  /* 0x000000a400c11202 */ /* 0x000fe20000000f00 */
[----:B------:R-:W-:Y:S01]  /*2a90*/  FMUL.FTZ R105, R75, R206 ;  /* 0x000000ce4b697220 */ /* 0x000fe20000410000 */
[----:B------:R-:W-:Y:S01]  /*2aa0*/  @P0 PRMT R192, R110, 0x7610, R192 ;  /* 0x000076106ec00816 */ /* 0x000fe200000000c0 */
[----:B------:R-:W-:Y:S01]  /*2ab0*/  FMUL.FTZ R209, R108, R171 ;  /* 0x000000ab6cd17220 */ /* 0x000fe20000410000 */
[----:B------:R-:W-:Y:S01]  /*2ac0*/  @P0 F2FP.BF16.PACK_AB R108, RZ, R108 ;  /* 0x0000006cff6c023e */ /* 0x000fe200000010ff */
[----:B------:R-:W-:Y:S01]  /*2ad0*/  FMUL.FTZ R222, R172, R223 ;  /* 0x000000dfacde7220 */ /* 0x000fe20000410000 */
[----:B------:R-:W-:Y:S01]  /*2ae0*/  @P0 PRMT R190, R114, 0x7610, R190 ;  /* 0x0000761072be0816 */ /* 0x000fe200000000be */
[----:B------:R-:W-:Y:S01]  /*2af0*/  FFMA.FTZ R107, R225, R116, R117 ;  /* 0x00000074e16b7223 */ /* 0x000fe20000010075 */
[----:B------:R-:W0:Y:S01]  /*2b00*/  F2F.BF16.F32 R105, R105 ;  /* 0x0000006900697304 */ /* 0x000e220000202000 */
[----:B------:R-:W-:Y:S01]  /*2b10*/  FMUL.FTZ R207, R118, R171 ;  /* 0x000000ab76cf7220 */ /* 0x000fe20000410000 */
[----:B------:R-:W-:Y:S01]  /*2b20*/  @P0 PRMT R191, R108, 0x7610, R191 ;  /* 0x000076106cbf0816 */ /* 0x000fe200000000bf */
[----:B------:R-:W-:Y:S01]  /*2b30*/  FMUL.FTZ R119, R69, R204 ;  /* 0x000000cc45777220 */ /* 0x000fe20000410000 */
[----:B------:R-:W-:Y:S01]  /*2b40*/  @P0 F2FP.BF16.PACK_AB R118, RZ, R118 ;  /* 0x00000076ff76023e */ /* 0x000fe200000010ff */
[----:B------:R-:W-:Y:S01]  /*2b50*/  FMUL.FTZ R104, R71, R202 ;  /* 0x000000ca47687220 */ /* 0x000fe20000410000 */
[----:B------:R-:W-:Y:S01]  /*2b60*/  @P0 F2FP.BF16.PACK_AB R194, RZ, R194 ;  /* 0x000000c2ffc2023e */ /* 0x000fe200000010ff */
[----:B------:R-:W-:Y:S01]  /*2b70*/  FMUL.FTZ R111, R72, R205 ;  /* 0x000000cd486f7220 */ /* 0x000fe20000410000 */
[----:B------:R1:W2:Y:S01]  /*2b80*/  F2F.BF16.F32 R195, R119 ;  /* 0x0000007700c37304 */ /* 0x0002a20000202000 */
[----:B------:R-:W-:-:S02]  /*2b90*/  FMUL.FTZ R113, R74, R209 ;  /* 0x000000d14a717220 */ /* 0x000fc40000410000 */
[----:B------:R-:W-:Y:S02]  /*2ba0*/  @P1 FADD.FTZ R222, R222, R115 ;  /* 0x00000073dede1221 */ /* 0x000fe40000010000 */
[----:B------:R-:W-:Y:S02]  /*2bb0*/  FADD.FTZ R107, R226, -R107 ;  /* 0x8000006be26b7221 */ /* 0x000fe40000010000 */
[----:B------:R-:W-:Y:S01]  /*2bc0*/  FMUL.FTZ R115, R70, R207 ;  /* 0x000000cf46737220 */ /* 0x000fe20000410000 */
[----:B------:R2:W3:Y:S01]  /*2bd0*/  F2F.BF16.F32 R196, R104 ;  /* 0x0000006800c47304 */ /* 0x0004e20000202000 */
[----:B------:R-:W-:Y:S01]  /*2be0*/  FMUL.FTZ R198, R172, R107 ;  /* 0x0000006bacc67220 */ /* 0x000fe20000410000 */
[----:B------:R-:W-:Y:S01]  /*2bf0*/  @P1 PRMT R107, RZ, 0x5410, R193 ;  /* 0x00005410ff6b1816 */ /* 0x000fe200000000c1 */
[----:B------:R-:W-:Y:S01]  /*2c00*/  FMUL.FTZ R203, R112, R171 ;  /* 0x000000ab70cb7220 */ /* 0x000fe20000410000 */
[----:B0-----:R-:W-:Y:S01]  /*2c10*/  SHF.L.U32 R110, R105, 0x10, RZ ;  /* 0x00000010696e7819 */ /* 0x001fe200000006ff */
[----:B------:R-:W-:Y:S01]  /*2c20*/  IMAD.WIDE.U32 R108, R109, 0x10000, RZ ;  /* 0x000100006d6c7825 */ /* 0x000fe200078e00ff */
[----:B-1----:R-:W-:-:S02]  /*2c30*/  @P0 PRMT R119, R191, 0x5410, R192 ;  /* 0x00005410bf770816 */ /* 0x002fc400000000c0 */
[----:B------:R-:W0:Y:S01]  /*2c40*/  F2F.BF16.F32 R111, R111 ;  /* 0x0000006f006f7304 */ /* 0x000e220000202000 */
[----:B------:R-:W-:Y:S01]  /*2c50*/  @P1 FADD.FTZ R198, R198, R107 ;  /* 0x0000006bc6c61221 */ /* 0x000fe20000010000 */
[----:B------:R-:W-:Y:S01]  /*2c60*/  @P0 PRMT R191, R118, 0x7610, R191 ;  /* 0x0000761076bf0816 */ /* 0x000fe200000000bf */
[----:B------:R-:W-:Y:S01]  /*2c70*/  FMUL.FTZ R107, R68, R203 ;  /* 0x000000cb446b7220 */ /* 0x000fe20000410000 */
[----:B------:R-:W-:Y:S01]  /*2c80*/  @P0 PRMT R192, R194, 0x7610, R192 ;  /* 0x00007610c2c00816 */ /* 0x000fe200000000c0 */
[----:B--2---:R-:W-:-:S03]  /*2c90*/  IMAD.WIDE.U32 R104, R195, 0x10000, RZ ;  /* 0x00010000c3687825 */ /* 0x004fc600078e00ff */
[----:B------:R-:W1:Y:S01]  /*2ca0*/  F2F.BF16.F32 R113, R113 ;  /* 0x0000007100717304 */ /* 0x000e620000202000 */
[----:B---3--:R-:W-:Y:S02]  /*2cb0*/  IMAD.U32 R114, R196, 0x10000, RZ ;  /* 0x00010000c4727824 */ /* 0x008fe400078e00ff */
[----:B------:R-:W-:Y:S02]  /*2cc0*/  FMUL.FTZ R210, R220, R171 ;  /* 0x000000abdcd27220 */ /* 0x000fe40000410000 */
[-CC-:B------:R-:W-:Y:S02]  /*2cd0*/  FFMA.FTZ R199, R227, R116.reuse, R117.reuse ;  /* 0x00000074e3c77223 */ /* 0x180fe40000010075 */
[----:B------:R-:W-:Y:S01]  /*2ce0*/  FFMA.FTZ R232, R232, R116, R117 ;  /* 0x00000074e8e87223 */ /* 0x000fe20000010075 */
[----:B------:R-:W2:Y:S01]  /*2cf0*/  F2F.BF16.F32 R115, R115 ;  /* 0x0000007300737304 */ /* 0x000ea20000202000 */
[----:B0-----:R-:W-:Y:S01]  /*2d00*/  LOP3.LUT R108, R108, R111, RZ, 0xfc, !PT ;  /* 0x0000006f6c6c7212 */ /* 0x001fe200078efcff */
[----:B------:R-:W-:-:S02]  /*2d10*/  FMUL.FTZ R211, R200, R171 ;  /* 0x000000abc8d37220 */ /* 0x000fc40000410000 */
[----:B------:R-:W-:-:S04]  /*2d20*/  FFMA.FTZ R201, R229, R116, R117 ;  /* 0x00000074e5c97223 */ /* 0x000fc80000010075 */
[----:B------:R0:W3:Y:S01]  /*2d30*/  F2F.BF16.F32 R193, R107 ;  /* 0x0000006b00c17304 */ /* 0x0000e20000202000 */
[----:B-1----:R-:W-:Y:S01]  /*2d40*/  LOP3.LUT R109, R109, R110, R113, 0xfe, !PT ;  /* 0x0000006e6d6d7212 */ /* 0x002fe200078efe71 */
[----:B------:R-:W-:Y:S01]  /*2d50*/  FADD.FTZ R199, R228, -R199 ;  /* 0x800000c7e4c77221 */ /* 0x000fe20000010000 */
[----:B------:R-:W-:Y:S01]  /*2d60*/  @P0 LOP3.LUT R196, R190, 0xffff, RZ, 0xc0, !PT ;  /* 0x0000ffffbec40812 */ /* 0x000fe200078ec0ff */
[----:B------:R-:W-:Y:S02]  /*2d70*/  FMUL.FTZ R226, R216, R171 ;  /* 0x000000abd8e27220 */ /* 0x000fe40000410000 */
[----:B------:R-:W-:Y:S01]  /*2d80*/  FADD.FTZ R231, R231, -R232 ;  /* 0x800000e8e7e77221 */ /* 0x000fe20000010000 */
[----:B--2---:R-:W-:Y:S01]  /*2d90*/  LOP3.LUT R105, R105, R114, R115, 0xfe, !PT ;  /* 0x0000007269697212 */ /* 0x004fe200078efe73 */
[----:B0-----:R-:W-:Y:S01]  /*2da0*/  @P0 IMAD.WIDE.U32 R106, R106, 0x10000, RZ ;  /* 0x000100006a6a0825 */ /* 0x001fe200078e00ff */
[----:B------:R-:W-:-:S03]  /*2db0*/  @P0 IADD3 R114, P4, R186, c[0x0][0x258], RZ ;  /* 0x00009600ba720a10 */ /* 0x000fc60007f9e0ff */
[----:B------:R-:W-:Y:S01]  /*2dc0*/  FMUL.FTZ R219, R66, R211 ;  /* 0x000000d342db7220 */ /* 0x000fe20000410000 */
[----:B------:R-:W-:Y:S01]  /*2dd0*/  @P0 LOP3.LUT R111, R119, R107, RZ, 0xfc, !PT ;  /* 0x0000006b776f0212 */ /* 0x000fe200078efcff */
[-C--:B------:R-:W-:Y:S01]  /*2de0*/  FMUL.FTZ R213, R212, R171.reuse ;  /* 0x000000abd4d57220 */ /* 0x080fe20000410000 */
[----:B------:R-:W-:Y:S01]  /*2df0*/  @P0 LOP3.LUT R110, R106, 0xffff, R189, 0xf8, !PT ;  /* 0x0000ffff6a6e0812 */ /* 0x000fe200078ef8bd */
[----:B------:R-:W-:Y:S01]  /*2e00*/  FADD.FTZ R201, R230, -R201 ;  /* 0x800000c9e6c97221 */ /* 0x000fe20000010000 */
[----:B------:R-:W-:Y:S02]  /*2e10*/  @P0 F2FP.BF16.PACK_AB R107, RZ, R112 ;  /* 0x00000070ff6b023e */ /* 0x000fe400000010ff */
[C---:B------:R-:W-:Y:S02]  /*2e20*/  IADD3 R112, P3, R186.reuse, c[0x0][0x170], RZ ;  /* 0x00005c00ba707a10 */ /* 0x040fe40007f7e0ff */
[----:B------:R-:W-:Y:S01]  /*2e30*/  IADD3 R106, P5, R186, c[0x0][0x248], RZ ;  /* 0x00009200ba6a7a10 */ /* 0x000fe20007fbe0ff */
[----:B------:R-:W-:Y:S01]  /*2e40*/  FMUL.FTZ R186, R224, R171 ;  /* 0x000000abe0ba7220 */ /* 0x000fe20000410000 */
[----:B------:R-:W-:-:S02]  /*2e50*/  @P0 PRMT R189, R107, 0x7610, R189 ;  /* 0x000076106bbd0816 */ /* 0x000fc400000000bd */
[----:B------:R-:W-:Y:S01]  /*2e60*/  IADD3.X R113, R185, c[0x0][0x174], RZ, P3, !PT ;  /* 0x00005d00b9717a10 */ /* 0x000fe20001ffe4ff */
[----:B------:R-:W-:Y:S01]  /*2e70*/  FMUL.FTZ R215, R65, R186 ;  /* 0x000000ba41d77220 */ /* 0x000fe20000410000 */
[C---:B------:R-:W-:Y:S02]  /*2e80*/  @P0 IADD3.X R115, R185.reuse, c[0x0][0x25c], RZ, P4, !PT ;  /* 0x00009700b9730a10 */ /* 0x040fe400027fe4ff */
[----:B------:R-:W-:Y:S01]  /*2e90*/  IADD3.X R107, R185, c[0x0][0x24c], RZ, P5, !PT ;  /* 0x00009300b96b7a10 */ /* 0x000fe20002ffe4ff */
[----:B------:R-:W-:Y:S01]  /*2ea0*/  FMUL.FTZ R185, R67, R210 ;  /* 0x000000d243b97220 */ /* 0x000fe20000410000 */
[----:B---3--:R-:W-:Y:S01]  /*2eb0*/  LOP3.LUT R104, R104, R193, RZ, 0xfc, !PT ;  /* 0x000000c168687212 */ /* 0x008fe200078efcff */
[----:B------:R-:W0:Y:S01]  /*2ec0*/  F2F.BF16.F32 R215, R215 ;  /* 0x000000d700d77304 */ /* 0x000e220000202000 */
[----:B------:R-:W-:Y:S01]  /*2ed0*/  FMUL.FTZ R193, R214, R171 ;  /* 0x000000abd6c17220 */ /* 0x000fe20000410000 */
[----:B------:R-:W2:Y:S03]  /*2ee0*/  LDG.E.64 R112, [R112.64] ;  /* 0x0000000470707981 */ /* 0x000ea6000c1e1b00 */
[----:B------:R-:W-:-:S03]  /*2ef0*/  FMUL.FTZ R217, R64, R193 ;  /* 0x000000c140d97220 */ /* 0x000fc60000410000 */
[----:B------:R-:W1:Y:S01]  /*2f00*/  F2F.BF16.F32 R221, R185 ;  /* 0x000000b900dd7304 */ /* 0x000e620000202000 */
[----:B------:R3:W-:Y:S01]  /*2f10*/  @P0 STG.E.64 [R114.64], R110 ;  /* 0x0000006e72000986 */ /* 0x0007e2000c101b04 */
[----:B------:R-:W-:-:S03]  /*2f20*/  IADD3 R118, P3, R184, c[0x0][0x170], RZ ;  /* 0x00005c00b8767a10 */ /* 0x000fc60007f7e0ff */
[----:B------:R0:W-:Y:S03]  /*2f30*/  STG.E.64 [R106.64], R108 ;  /* 0x0000006c6a007986 */ /* 0x0001e6000c101b04 */
[----:B------:R-:W-:Y:S08]  /*2f40*/  F2F.BF16.F32 R217, R217 ;  /* 0x000000d900d97304 */ /* 0x000ff00000202000 */
[----:B---3--:R3:W4:Y:S01]  /*2f50*/  F2F.BF16.F32 R114, R219 ;  /* 0x000000db00727304 */ /* 0x0087220000202000 */
[----:B------:R-:W-:Y:S01]  /*2f60*/  IADD3.X R119, R183, c[0x0][0x174], RZ, P3, !PT ;  /* 0x00005d00b7777a10 */ /* 0x000fe20001ffe4ff */
[----:B0-----:R-:W-:Y:S01]  /*2f70*/  IMAD.WIDE.U32 R108, R215, 0x10000, RZ ;  /* 0x00010000d76c7825 */ /* 0x001fe200078e00ff */
[----:B-1----:R-:W-:-:S03]  /*2f80*/  SHF.L.U32 R115, R221, 0x10, RZ ;  /* 0x00000010dd737819 */ /* 0x002fc600000006ff */
[----:B------:R-:W-:Y:S01]  /*2f90*/  @P0 IMAD.WIDE.U32 R196, R196, 0x10000, RZ ;  /* 0x00010000c4c40825 */ /* 0x000fe200078e00ff */
[----:B---3--:R-:W-:Y:S01]  /*2fa0*/  @P1 SHF.R.U64 R219, R164, 0x10, R165 ;  /* 0x00000010a4db1819 */ /* 0x008fe200000012a5 */
[----:B------:R0:W3:Y:S01]  /*2fb0*/  LDG.E.64 R106, [R118.64] ;  /* 0x00000004766a7981 */ /* 0x0000e2000c1e1b00 */
[----:B------:R-:W-:Y:S02]  /*2fc0*/  @P0 IADD3 R194, P3, R184, c[0x0][0x258], RZ ;  /* 0x00009600b8c20a10 */ /* 0x000fe40007f7e0ff */
[----:B------:R-:W-:Y:S02]  /*2fd0*/  @P0 PRMT R111, R191, 0x5410, R192 ;  /* 0x00005410bf6f0816 */ /* 0x000fe400000000c0 */
[----:B----4-:R-:W-:Y:S02]  /*2fe0*/  LOP3.LUT R115, R109, R115, R114, 0xfe, !PT ;  /* 0x000000736d737212 */ /* 0x010fe400078efe72 */
[----:B------:R-:W-:Y:S01]  /*2ff0*/  @P1 PRMT R109, RZ, 0x5410, R219 ;  /* 0x00005410ff6d1816 */ /* 0x000fe200000000db */
[----:B------:R-:W-:-:S02]  /*3000*/  FMUL.FTZ R232, R222, R171 ;  /* 0x000000abdee87220 */ /* 0x000fc40000410000 */
[----:B0-----:R-:W-:Y:S01]  /*3010*/  FMUL.FTZ R118, R172, R199 ;  /* 0x000000c7ac767220 */ /* 0x001fe20000410000 */
[----:B------:R-:W-:Y:S01]  /*3020*/  @P0 LOP3.LUT R110, R196, 0xffff, R189, 0xf8, !PT ;  /* 0x0000ffffc46e0812 */ /* 0x000fe200078ef8bd */
[----:B------:R-:W-:Y:S01]  /*3030*/  FMUL.FTZ R196, R61, R226 ;  /* 0x000000e23dc47220 */ /* 0x000fe20000410000 */
[----:B------:R-:W-:Y:S01]  /*3040*/  @P0 IADD3.X R195, R183, c[0x0][0x25c], RZ, P3, !PT ;  /* 0x00009700b7c30a10 */ /* 0x000fe20001ffe4ff */
[----:B------:R-:W-:Y:S01]  /*3050*/  FMUL.FTZ R215, R218, R171 ;  /* 0x000000abdad77220 */ /* 0x000fe20000410000 */
[----:B------:R-:W-:Y:S01]  /*3060*/  @P0 LOP3.LUT R111, R111, R197, RZ, 0xfc, !PT ;  /* 0x000000c56f6f0212 */ /* 0x000fe200078efcff */
[----:B------:R-:W-:Y:S01]  /*3070*/  @P1 FADD.FTZ R118, R118, R109 ;  /* 0x0000006d76761221 */ /* 0x000fe20000010000 */
[----:B------:R-:W-:Y:S01]  /*3080*/  @P1 MOV R197, R165 ;  /* 0x000000a500c51202 */ /* 0x000fe20000000f00 */
[----:B------:R-:W-:Y:S01]  /*3090*/  FMUL.FTZ R109, R63, R232 ;  /* 0x000000e83f6d7220 */ /* 0x000fe20000410000 */
[----:B------:R-:W-:Y:S01]  /*30a0*/  LOP3.LUT R114, R108, R217, RZ, 0xfc, !PT ;  /* 0x000000d96c727212 */ /* 0x000fe200078efcff */
[----:B------:R-:W-:Y:S01]  /*30b0*/  FMUL.FTZ R108, R62, R215 ;  /* 0x000000d73e6c7220 */ /* 0x000fe20000410000 */
[----:B------:R0:W-:Y:S01]  /*30c0*/  @P0 STG.E.64 [R194.64], R110 ;  /* 0x0000006ec2000986 */ /* 0x0001e2000c101b04 */
[----:B------:R-:W-:Y:S01]  /*30d0*/  FMUL.FTZ R228, R118, R171 ;  /* 0x000000ab76e47220 */ /* 0x000fe20000410000 */
[----:B------:R-:W-:Y:S01]  /*30e0*/  F2F.BF16.F32 R196, R196 ;  /* 0x000000c400c47304 */ /* 0x000fe20000202000 */
[----:B------:R-:W-:Y:S01]  /*30f0*/  FMUL.FTZ R185, R60, R213 ;  /* 0x000000d53cb97220 */ /* 0x000fe20000410000 */
[----:B------:R-:W-:Y:S01]  /*3100*/  @P1 PRMT R119, RZ, 0x5410, R197 ;  /* 0x00005410ff771816 */ /* 0x000fe200000000c5 */
[----:B------:R-:W-:-:S05]  /*3110*/  FMUL.FTZ R219, R198, R171 ;  /* 0x000000abc6db7220 */ /* 0x000fca0000410000 */
[----:B------:R1:W4:Y:S01]  /*3120*/  F2F.BF16.F32 R199, R109 ;  /* 0x0000006d00c77304 */ /* 0x0003220000202000 */
[----:B0-----:R-:W-:Y:S01]  /*3130*/  @P1 SHF.R.U32.HI R110, RZ, 0x10, R165 ;  /* 0x00000010ff6e1819 */ /* 0x001fe200000116a5 */
[----:B------:R-:W-:-:S06]  /*3140*/  FMUL.FTZ R194, R172, R201 ;  /* 0x000000c9acc27220 */ /* 0x000fcc0000410000 */
[----:B------:R0:W4:Y:S01]  /*3150*/  F2F.BF16.F32 R111, R108 ;  /* 0x0000006c006f7304 */ /* 0x0001220000202000 */
[----:B-1----:R-:W-:Y:S01]  /*3160*/  @P1 PRMT R109, RZ, 0x5410, R110 ;  /* 0x00005410ff6d1816 */ /* 0x002fe2000000006e */
[----:B------:R-:W-:Y:S02]  /*3170*/  @P1 FADD.FTZ R194, R194, R119 ;  /* 0x00000077c2c21221 */ /* 0x000fe40000010000 */
[----:B------:R-:W-:Y:S02]  /*3180*/  FMUL.FTZ R250, R172, R231 ;  /* 0x000000e7acfa7220 */ /* 0x000fe40000410000 */
[----:B------:R-:W-:Y:S02]  /*3190*/  FMUL.FTZ R119, R56, R219 ;  /* 0x000000db38777220 */ /* 0x000fe40000410000 */
[----:B0-----:R-:W-:Y:S01]  /*31a0*/  FMUL.FTZ R108, R57, R228 ;  /* 0x000000e4396c7220 */ /* 0x001fe20000410000 */
[----:B------:R-:W0:Y:S01]  /*31b0*/  F2F.BF16.F32 R185, R185 ;  /* 0x000000b900b97304 */ /* 0x000e220000202000 */
[----:B------:R-:W-:-:S07]  /*31c0*/  @P1 FADD.FTZ R250, R250, R109 ;  /* 0x0000006dfafa1221 */ /* 0x000fce0000010000 */
[----:B------:R1:W0:Y:S01]  /*31d0*/  F2F.BF16.F32 R201, R108 ;  /* 0x0000006c00c97304 */ /* 0x0002220000202000 */
[----:B------:R-:W-:Y:S02]  /*31e0*/  FMUL.FTZ R230, R250, R171 ;  /* 0x000000abfae67220 */ /* 0x000fe40000410000 */
[----:B----4-:R-:W-:-:S05]  /*31f0*/  IMAD.U32 R110, R199, 0x10000, RZ ;  /* 0x00010000c76e7824 */ /* 0x010fca00078e00ff */
[----:B------:R-:W4:Y:S01]  /*3200*/  F2F.BF16.F32 R119, R119 ;  /* 0x0000007700777304 */ /* 0x000f220000202000 */
[----:B-1----:R-:W-:-:S04]  /*3210*/  IMAD.WIDE.U32 R108, R196, 0x10000, RZ ;  /* 0x00010000c46c7825 */ /* 0x002fc800078e00ff */
[----:B------:R-:W-:Y:S02]  /*3220*/  FMUL.FTZ R217, R194, R171 ;  /* 0x000000abc2d97220 */ /* 0x000fe40000410000 */
[----:B------:R-:W-:Y:S01]  /*3230*/  FMUL.FTZ R197, R59, R230 ;  /* 0x000000e63bc57220 */ /* 0x000fe20000410000 */
[----:B------:R-:W-:Y:S01]  /*3240*/  LOP3.LUT R111, R109, R110, R111, 0xfe, !PT ;  /* 0x0000006e6d6f7212 */ /* 0x000fe200078efe6f */
[----:B------:R-:W-:Y:S01]  /*3250*/  FMUL.FTZ R195, R58, R217 ;  /* 0x000000d93ac37220 */ /* 0x000fe20000410000 */
[----:B0-----:R-:W-:Y:S01]  /*3260*/  LOP3.LUT R110, R108, R185, RZ, 0xfc, !PT ;  /* 0x000000b96c6e7212 */ /* 0x001fe200078efcff */
[----:B------:R-:W-:Y:S02]  /*3270*/  IMAD.WIDE.U32 R108, R201, 0x10000, RZ ;  /* 0x00010000c96c7825 */ /* 0x000fe400078e00ff */
[----:B------:R-:W0:Y:S02]  /*3280*/  F2F.BF16.F32 R197, R197 ;  /* 0x000000c500c57304 */ /* 0x000e240000202000 */
[----:B------:R-:W-:Y:S01]  /*3290*/  FFMA.FTZ R233, R233, R116, R117 ;  /* 0x00000074e9e97223 */ /* 0x000fe20000010075 */
[----:B----4-:R-:W-:-:S02]  /*32a0*/  LOP3.LUT R108, R108, R119, RZ, 0xfc, !PT ;  /* 0x000000776c6c7212 */ /* 0x010fc400078efcff */
[----:B------:R-:W-:-:S03]  /*32b0*/  @P1 MOV R119, R166 ;  /* 0x000000a600771202 */ /* 0x000fc60000000f00 */
[----:B------:R-:W1:Y:S01]  /*32c0*/  F2F.BF16.F32 R195, R195 ;  /* 0x000000c300c37304 */ /* 0x000e620000202000 */
[----:B------:R-:W-:Y:S01]  /*32d0*/  FADD.FTZ R233, R234, -R233 ;  /* 0x800000e9eae97221 */ /* 0x000fe20000010000 */
[----:B------:R-:W-:Y:S01]  /*32e0*/  @P1 PRMT R119, RZ, 0x5410, R119 ;  /* 0x00005410ff771816 */ /* 0x000fe20000000077 */
[-CC-:B------:R-:W-:Y:S02]  /*32f0*/  FFMA.FTZ R236, R236, R116.reuse, R117.reuse ;  /* 0x00000074ecec7223 */ /* 0x180fe40000010075 */
[----:B------:R-:W-:Y:S02]  /*3300*/  FMUL.FTZ R234, R172, R233 ;  /* 0x000000e9acea7220 */ /* 0x000fe40000410000 */
[-C--:B------:R-:W-:Y:S01]  /*3310*/  FFMA.FTZ R240, R240, R116.reuse, R117 ;  /* 0x00000074f0f07223 */ /* 0x080fe20000010075 */
[----:B0-----:R-:W-:Y:S01]  /*3320*/  SHF.L.U32 R185, R197, 0x10, RZ ;  /* 0x00000010c5b97819 */ /* 0x001fe200000006ff */
[----:B------:R-:W-:Y:S01]  /*3330*/  @P1 FADD.FTZ R234, R234, R119 ;  /* 0x00000077eaea1221 */ /* 0x000fe20000010000 */
[--C-:B------:R-:W-:Y:S01]  /*3340*/  @P1 SHF.R.U64 R119, R166, 0x10, R167.reuse ;  /* 0x00000010a6771819 */ /* 0x100fe200000012a7 */
[----:B------:R-:W-:Y:S01]  /*3350*/  FADD.FTZ R235, R235, -R236 ;  /* 0x800000ecebeb7221 */ /* 0x000fe20000010000 */
[----:B------:R-:W-:Y:S01]  /*3360*/  @P1 SHF.R.U32.HI R196, RZ, 0x10, R167 ;  /* 0x00000010ffc41819 */ /* 0x000fe200000116a7 */
[----:B------:R-:W-:Y:S01]  /*3370*/  FADD.FTZ R199, R239, -R240 ;  /* 0x800000f0efc77221 */ /* 0x000fe20000010000 */
[----:B------:R-:W-:Y:S01]  /*3380*/  @P1 PRMT R119, RZ, 0x5410, R119 ;  /* 0x00005410ff771816 */ /* 0x000fe20000000077 */
[----:B------:R-:W-:Y:S01]  /*3390*/  FFMA.FTZ R237, R237, R116, R117 ;  /* 0x00000074eded7223 */ /* 0x000fe20000010075 */
[----:B-1----:R-:W-:Y:S01]  /*33a0*/  LOP3.LUT R109, R109, R185, R195, 0xfe, !PT ;  /* 0x000000b96d6d7212 */ /* 0x002fe200078efec3 */
[----:B------:R-:W-:Y:S01]  /*33b0*/  FMUL.FTZ R252, R172, R235 ;  /* 0x000000ebacfc7220 */ /* 0x000fe20000410000 */
[----:B------:R-:W-:Y:S01]  /*33c0*/  @P1 PRMT R196, RZ, 0x5410, R196 ;  /* 0x00005410ffc41816 */ /* 0x000fe200000000c4 */
[----:B------:R-:W-:-:S02]  /*33d0*/  @P1 IMAD.MOV.U32 R185, RZ, RZ, R167 ;  /* 0x000000ffffb91224 */ /* 0x000fc400078e00a7 */
[----:B------:R-:W-:Y:S02]  /*33e0*/  FMUL.FTZ R199, R172, R199 ;  /* 0x000000c7acc77220 */ /* 0x000fe40000410000 */
[----:B------:R-:W-:Y:S02]  /*33f0*/  FADD.FTZ R237, R238, -R237 ;  /* 0x800000edeeed7221 */ /* 0x000fe40000010000 */
[----:B------:R-:W-:Y:S01]  /*3400*/  @P1 FADD.FTZ R252, R252, R119 ;  /* 0x00000077fcfc1221 */ /* 0x000fe20000010000 */
[----:B------:R-:W-:Y:S01]  /*3410*/  @P1 PRMT R119, RZ, 0x5410, R185 ;  /* 0x00005410ff771816 */ /* 0x000fe200000000b9 */
[----:B------:R-:W-:Y:S01]  /*3420*/  @P1 FADD.FTZ R199, R199, R196 ;  /* 0x000000c4c7c71221 */ /* 0x000fe20000010000 */
[----:B------:R-:W-:Y:S01]  /*3430*/  @P0 F2FP.BF16.PACK_AB R185, RZ, R200 ;  /* 0x000000c8ffb9023e */ /* 0x000fe200000010ff */
[----:B------:R-:W-:Y:S02]  /*3440*/  FMUL.FTZ R240, R172, R237 ;  /* 0x000000edacf07220 */ /* 0x000fe40000410000 */
[----:B------:R-:W-:-:S02]  /*3450*/  FMUL.FTZ R238, R199, R171 ;  /* 0x000000abc7ee7220 */ /* 0x000fc40000410000 */
[-C--:B------:R-:W-:Y:S01]  /*3460*/  FMUL.FTZ R236, R252, R171.reuse ;  /* 0x000000abfcec7220 */ /* 0x080fe20000410000 */
[----:B------:R-:W-:Y:S01]  /*3470*/  @P0 PRMT R191, R185, 0x7610, R191 ;  /* 0x00007610b9bf0816 */ /* 0x000fe200000000bf */
[----:B------:R-:W-:Y:S01]  /*3480*/  @P1 FADD.FTZ R240, R240, R119 ;  /* 0x00000077f0f01221 */ /* 0x000fe20000010000 */
[----:B------:R-:W-:Y:S01]  /*3490*/  @P0 F2FP.BF16.PACK_AB R224, RZ, R224 ;  /* 0x000000e0ffe0023e */ /* 0x000fe200000010ff */
[----:B------:R-:W-:Y:S02]  /*34a0*/  FMUL.FTZ R185, R55, R238 ;  /* 0x000000ee37b97220 */ /* 0x000fe40000410000 */
[----:B------:R-:W-:Y:S02]  /*34b0*/  FMUL.FTZ R119, R53, R236 ;  /* 0x000000ec35777220 */ /* 0x000fe40000410000 */
[----:B------:R-:W-:Y:S01]  /*34c0*/  FMUL.FTZ R227, R240, R171 ;  /* 0x000000abf0e37220 */ /* 0x000fe20000410000 */
[----:B------:R-:W-:Y:S01]  /*34d0*/  @P0 PRMT R190, R224, 0x7610, R190 ;  /* 0x00007610e0be0816 */ /* 0x000fe200000000be */
[----:B------:R0:W1:Y:S01]  /*34e0*/  F2F.BF16.F32 R200, R119 ;  /* 0x0000007700c87304 */ /* 0x0000620000202000 */
[----:B------:R-:W-:-:S02]  /*34f0*/  @P0 F2FP.BF16.PACK_AB R214, RZ, R214 ;  /* 0x000000d6ffd6023e */ /* 0x000fc400000010ff */
[----:B------:R-:W-:-:S05]  /*3500*/  @P0 LOP3.LUT R196, R190, 0xffff, RZ, 0xc0, !PT ;  /* 0x0000ffffbec40812 */ /* 0x000fca00078ec0ff */
[----:B------:R-:W4:Y:S01]  /*3510*/  F2F.BF16.F32 R185, R185 ;  /* 0x000000b900b97304 */ /* 0x000f220000202000 */
[----:B0-----:R-:W-:Y:S01]  /*3520*/  FMUL.FTZ R119, R54, R227 ;  /* 0x000000e336777220 */ /* 0x001fe20000410000 */
[----:B------:R-:W-:Y:S02]  /*3530*/  @P0 F2FP.BF16.PACK_AB R220, RZ, R220 ;  /* 0x000000dcffdc023e */ /* 0x000fe400000010ff */
[----:B------:R-:W-:Y:S02]  /*3540*/  @P0 PRMT R189, R214, 0x7610, R189 ;  /* 0x00007610d6bd0816 */ /* 0x000fe400000000bd */
[----:B------:R-:W-:Y:S02]  /*3550*/  @P0 F2FP.BF16.PACK_AB R216, RZ, R216 ;  /* 0x000000d8ffd8023e */ /* 0x000fe400000010ff */
[----:B------:R0:W1:Y:S01]  /*3560*/  F2F.BF16.F32 R195, R119 ;  /* 0x0000007700c37304 */ /* 0x0000620000202000 */
[----:B------:R-:W-:Y:S02]  /*3570*/  @P0 F2FP.BF16.PACK_AB R214, RZ, R118 ;  /* 0x00000076ffd6023e */ /* 0x000fe400000010ff */
[----:B------:R-:W-:-:S02]  /*3580*/  @P0 PRMT R192, R220, 0x7610, R192 ;  /* 0x00007610dcc00816 */ /* 0x000fc400000000c0 */
[----:B------:R-:W-:Y:S01]  /*3590*/  @P0 PRMT R190, R216, 0x7610, R190 ;  /* 0x00007610d8be0816 */ /* 0x000fe200000000be */
[----:B0-----:R-:W-:Y:S01]  /*35a0*/  @P0 IMAD.WIDE.U32 R118, R196, 0x10000, RZ ;  /* 0x00010000c4760825 */ /* 0x001fe200078e00ff */
[----:B------:R-:W-:Y:S02]  /*35b0*/  @P0 F2FP.BF16.PACK_AB R218, RZ, R218 ;  /* 0x000000daffda023e */ /* 0x000fe400000010ff */
[----:B------:R-:W-:Y:S02]  /*35c0*/  @P0 F2FP.BF16.PACK_AB R222, RZ, R222 ;  /* 0x000000deffde023e */ /* 0x000fe400000010ff */
[----:B------:R-:W-:Y:S02]  /*35d0*/  @P0 LOP3.LUT R196, R118, 0xffff, R189, 0xf8, !PT ;  /* 0x0000ffff76c40812 */ /* 0x000fe400078ef8bd */
[----:B------:R-:W-:Y:S02]  /*35e0*/  @P0 PRMT R197, R191, 0x5410, R192 ;  /* 0x00005410bfc50816 */ /* 0x000fe400000000c0 */
[----:B------:R-:W-:Y:S01]  /*35f0*/  @P0 LOP3.LUT R118, R190, 0xffff, RZ, 0xc0, !PT ;  /* 0x0000ffffbe760812 */ /* 0x000fe200078ec0ff */
[----:B-1----:R-:W-:Y:S01]  /*3600*/  IMAD.WIDE.U32 R200, R200, 0x10000, RZ ;  /* 0x00010000c8c87825 */ /* 0x002fe200078e00ff */
[----:B------:R-:W-:-:S02]  /*3610*/  @P0 F2FP.BF16.PACK_AB R212, RZ, R212 ;  /* 0x000000d4ffd4023e */ /* 0x000fc400000010ff */
[----:B----4-:R-:W-:Y:S02]  /*3620*/  SHF.L.U32 R185, R185, 0x10, RZ ;  /* 0x00000010b9b97819 */ /* 0x010fe400000006ff */
[----:B------:R-:W-:Y:S02]  /*3630*/  @P0 PRMT R191, R218, 0x7610, R191 ;  /* 0x00007610dabf0816 */ /* 0x000fe400000000bf */
[----:B------:R-:W-:Y:S02]  /*3640*/  @P0 PRMT R192, R222, 0x7610, R192 ;  /* 0x00007610dec00816 */ /* 0x000fe400000000c0 */
[----:B------:R-:W-:Y:S01]  /*3650*/  @P0 LOP3.LUT R197, R197, R119, RZ, 0xfc, !PT ;  /* 0x00000077c5c50212 */ /* 0x000fe200078efcff */
[----:B------:R-:W-:Y:S01]  /*3660*/  @P0 IMAD.WIDE.U32 R118, R118, 0x10000, RZ ;  /* 0x0001000076760825 */ /* 0x000fe200078e00ff */
[----:B------:R-:W-:Y:S02]  /*3670*/  @P0 F2FP.BF16.PACK_AB R194, RZ, R194 ;  /* 0x000000c2ffc2023e */ /* 0x000fe400000010ff */
[----:B------:R-:W-:-:S02]  /*3680*/  @P0 PRMT R189, R212, 0x7610, R189 ;  /* 0x00007610d4bd0816 */ /* 0x000fc400000000bd */
[----:B------:R-:W-:Y:S02]  /*3690*/  LOP3.LUT R185, R201, R185, R195, 0xfe, !PT ;  /* 0x000000b9c9b97212 */ /* 0x000fe400078efec3 */
[----:B------:R-:W-:Y:S02]  /*36a0*/  @P0 PRMT R190, R214, 0x7610, R190 ;  /* 0x00007610d6be0816 */ /* 0x000fe400000000be */
[----:B------:R-:W-:Y:S02]  /*36b0*/  @P0 F2FP.BF16.PACK_AB R250, RZ, R250 ;  /* 0x000000fafffa023e */ /* 0x000fe400000010ff */
[----:B------:R-:W-:Y:S02]  /*36c0*/  @P0 PRMT R195, R191, 0x5410, R192 ;  /* 0x00005410bfc30816 */ /* 0x000fe400000000c0 */
[----:B------:R-:W-:Y:S02]  /*36d0*/  @P0 F2FP.BF16.PACK_AB R198, RZ, R198 ;  /* 0x000000c6ffc6023e */ /* 0x000fe400000010ff */
[----:B------:R-:W-:-:S02]  /*36e0*/  @P0 PRMT R191, R194, 0x7610, R191 ;  /* 0x00007610c2bf0816 */ /* 0x000fc400000000bf */
[--C-:B------:R-:W-:Y:S02]  /*36f0*/  @P0 LOP3.LUT R194, R118, 0xffff, R189.reuse, 0xf8, !PT ;  /* 0x0000ffff76c20812 */ /* 0x100fe400078ef8bd */
[----:B------:R-:W-:Y:S02]  /*3700*/  @P0 LOP3.LUT R118, R190, 0xffff, RZ, 0xc0, !PT ;  /* 0x0000ffffbe760812 */ /* 0x000fe400078ec0ff */
[----:B------:R-:W-:Y:S02]  /*3710*/  @P0 PRMT R192, R250, 0x7610, R192 ;  /* 0x00007610fac00816 */ /* 0x000fe400000000c0 */
[----:B------:R-:W-:Y:S02]  /*3720*/  @P0 PRMT R189, R198, 0x7610, R189 ;  /* 0x00007610c6bd0816 */ /* 0x000fe400000000bd */
[----:B------:R-:W-:Y:S02]  /*3730*/  @P0 F2FP.BF16.PACK_AB R198, RZ, R199 ;  /* 0x000000c7ffc6023e */ /* 0x000fe400000010ff */
[----:B------:R-:W-:Y:S01]  /*3740*/  @P0 LOP3.LUT R195, R195, R119, RZ, 0xfc, !PT ;  /* 0x00000077c3c30212 */ /* 0x000fe200078efcff */
[----:B------:R-:W-:Y:S01]  /*3750*/  @P0 IMAD.WIDE.U32 R118, R118, 0x10000, RZ ;  /* 0x0001000076760825 */ /* 0x000fe200078e00ff */
[----:B------:R-:W-:-:S02]  /*3760*/  @P0 PRMT R199, R191, 0x5410, R192 ;  /* 0x00005410bfc70816 */ /* 0x000fc400000000c0 */
[----:B------:R-:W-:Y:S02]  /*3770*/  @P0 PRMT R192, R198, 0x7610, R192 ;  /* 0x00007610c6c00816 */ /* 0x000fe400000000c0 */
[----:B------:R-:W-:Y:S02]  /*3780*/  IADD3 R198, P4, R184, c[0x0][0x248], RZ ;  /* 0x00009200b8c67a10 */ /* 0x000fe40007f9e0ff */
[----:B------:R-:W-:Y:S02]  /*3790*/  IADD3 R220, P3, R182, c[0x0][0x170], RZ ;  /* 0x00005c00b6dc7a10 */ /* 0x000fe40007f7e0ff */
[----:B------:R-:W-:Y:S02]  /*37a0*/  @P0 LOP3.LUT R119, R199, R119, RZ, 0xfc, !PT ;  /* 0x00000077c7770212 */ /* 0x000fe400078efcff */
[----:B------:R-:W-:Y:S02]  /*37b0*/  IADD3.X R199, R183, c[0x0][0x24c], RZ, P4, !PT ;  /* 0x00009300b7c77a10 */ /* 0x000fe400027fe4ff */
[----:B------:R-:W-:-:S03]  /*37c0*/  IADD3.X R221, R181, c[0x0][0x174], RZ, P3, !PT ;  /* 0x00005d00b5dd7a10 */ /* 0x000fc60001ffe4ff */
[----:B------:R0:W-:Y:S04]  /*37d0*/  STG.E.64 [R198.64], R104 ;  /* 0x00000068c6007986 */ /* 0x0001e8000c101b04 */
[----:B------:R-:W4:Y:S01]  /*37e0*/  LDG.E.64 R220, [R220.64] ;  /* 0x00000004dcdc7981 */ /* 0x000f22000c1e1b00 */
[C---:B------:R-:W-:Y:S02]  /*37f0*/  @P0 IADD3 R222, P5, R182.reuse, c[0x0][0x258], RZ ;  /* 0x00009600b6de0a10 */ /* 0x040fe40007fbe0ff */
[----:B------:R-:W-:Y:S02]  /*3800*/  IADD3 R182, P4, R182, c[0x0][0x248], RZ ;  /* 0x00009200b6b67a10 */ /* 0x000fe40007f9e0ff */
[----:B------:R-:W-:Y:S02]  /*3810*/  IADD3 R224, P3, R180, c[0x0][0x170], RZ ;  /* 0x00005c00b4e07a10 */ /* 0x000fe40007f7e0ff */
[----:B------:R-:W-:-:S02]  /*3820*/  @P0 IADD3.X R223, R181, c[0x0][0x25c], RZ, P5, !PT ;  /* 0x00009700b5df0a10 */ /* 0x000fc40002ffe4ff */
[----:B------:R-:W-:Y:S02]  /*3830*/  IADD3.X R183, R181, c[0x0][0x24c], RZ, P4, !PT ;  /* 0x00009300b5b77a10 */ /* 0x000fe400027fe4ff */
[----:B------:R-:W-:Y:S01]  /*3840*/  IADD3.X R225, R179, c[0x0][0x174], RZ, P3, !PT ;  /* 0x00005d00b3e17a10 */ /* 0x000fe20001ffe4ff */
[----:B------:R1:W-:Y:S01]  /*3850*/  @P0 STG.E.64 [R222.64], R196 ;  /* 0x000000c4de000986 */ /* 0x0003e2000c101b04 */
[----:B------:R-:W-:-:S03]  /*3860*/  @P0 IADD3 R250, P4, R180, c[0x0][0x258], RZ ;  /* 0x00009600b4fa0a10 */ /* 0x000fc60007f9e0ff */
[----:B------:R1:W-:Y:S01]  /*3870*/  STG.E.64 [R182.64], R114 ;  /* 0x00000072b6007986 */ /* 0x0003e2000c101b04 */
[----:B------:R-:W-:-:S03]  /*3880*/  IADD3 R180, P5, R180, c[0x0][0x248], RZ ;  /* 0x00009200b4b47a10 */ /* 0x000fc60007fbe0ff */
[----:B------:R-:W4:Y:S01]  /*3890*/  LDG.E.64 R224, [R224.64] ;  /* 0x00000004e0e07981 */ /* 0x000f22000c1e1b00 */
[C---:B------:R-:W-:Y:S02]  /*38a0*/  IADD3.X R181, R179.reuse, c[0x0][0x24c], RZ, P5, !PT ;  /* 0x00009300b3b57a10 */ /* 0x040fe40002ffe4ff */
[----:B0-----:R-:W-:Y:S02]  /*38b0*/  IADD3 R104, P5, R178, c[0x0][0x170], RZ ;  /* 0x00005c00b2687a10 */ /* 0x001fe40007fbe0ff */
[----:B------:R-:W-:Y:S02]  /*38c0*/  @P0 IADD3.X R251, R179, c[0x0][0x25c], RZ, P4, !PT ;  /* 0x00009700b3fb0a10 */ /* 0x000fe400027fe4ff */
[----:B------:R-:W-:-:S03]  /*38d0*/  IADD3.X R105, R177, c[0x0][0x174], RZ, P5, !PT ;  /* 0x00005d00b1697a10 */ /* 0x000fc60002ffe4ff */
[----:B------:R-:W-:Y:S04]  /*38e0*/  @P0 STG.E.64 [R250.64], R194 ;  /* 0x000000c2fa000986 */ /* 0x000fe8000c101b04 */
[----:B------:R0:W-:Y:S04]  /*38f0*/  STG.E.64 [R180.64], R110 ;  /* 0x0000006eb4007986 */ /* 0x0001e8000c101b04 */
[----:B------:R-:W4:Y:S01]  /*3900*/  LDG.E.64 R104, [R104.64] ;  /* 0x0000000468687981 */ /* 0x000f22000c1e1b00 */
[C---:B-1----:R-:W-:Y:S02]  /*3910*/  @P0 IADD3 R196, P4, R178.reuse, c[0x0][0x258], RZ ;  /* 0x00009600b2c40a10 */ /* 0x042fe40007f9e0ff */
[----:B------:R-:W-:Y:S01]  /*3920*/  IADD3 R198, P3, R178, c[0x0][0x248], RZ ;  /* 0x00009200b2c67a10 */ /* 0x000fe20007f7e0ff */
[----:B------:R-:W-:Y:S01]  /*3930*/  FMUL.FTZ R183, R234, R171 ;  /* 0x000000abeab77220 */ /* 0x000fe20000410000 */
[----:B------:R-:W-:-:S02]  /*3940*/  IADD3 R178, P5, R176, c[0x0][0x170], RZ ;  /* 0x00005c00b0b27a10 */ /* 0x000fc40007fbe0ff */
[----:B------:R-:W-:Y:S02]  /*3950*/  @P0 LOP3.LUT R118, R118, 0xffff, R189, 0xf8, !PT ;  /* 0x0000ffff76760812 */ /* 0x000fe400078ef8bd */
[C---:B------:R-:W-:Y:S01]  /*3960*/  @P0 IADD3.X R197, R177.reuse, c[0x0][0x25c], RZ, P4, !PT ;  /* 0x00009700b1c50a10 */ /* 0x040fe200027fe4ff */
[----:B------:R-:W-:Y:S01]  /*3970*/  FMUL.FTZ R182, R52, R183 ;  /* 0x000000b734b67220 */ /* 0x000fe20000410000 */
[----:B------:R-:W-:Y:S02]  /*3980*/  IADD3.X R199, R177, c[0x0][0x24c], RZ, P3, !PT ;  /* 0x00009300b1c77a10 */ /* 0x000fe40001ffe4ff */
[----:B------:R-:W-:Y:S01]  /*3990*/  IADD3.X R179, R175, c[0x0][0x174], RZ, P5, !PT ;  /* 0x00005d00afb37a10 */ /* 0x000fe20002ffe4ff */
[----:B------:R-:W-:Y:S01]  /*39a0*/  @P0 STG.E.64 [R196.64], R118 ;  /* 0x00000076c4000986 */ /* 0x000fe2000c101b04 */
[----:B------:R-:W-:Y:S01]  /*39b0*/  @P0 F2FP.BF16.PACK_AB R252, RZ, R252 ;  /* 0x000000fcfffc023e */ /* 0x000fe200000010ff */
[----:B0-----:R-:W0:Y:S02]  /*39c0*/  F2F.BF16.F32 R111, R182 ;  /* 0x000000b6006f7304 */ /* 0x001e240000202000 */
[----:B------:R1:W-:Y:S01]  /*39d0*/  STG.E.64 [R198.64], R108 ;  /* 0x0000006cc6007986 */ /* 0x0003e2000c101b04 */
[----:B------:R-:W-:-:S03]  /*39e0*/  @P0 PRMT R190, R252, 0x7610, R190 ;  /* 0x00007610fcbe0816 */ /* 0x000fc600000000be */
[----:B------:R-:W4:Y:S01]  /*39f0*/  LDG.E.64 R178, [R178.64] ;  /* 0x00000004b2b27981 */ /* 0x000f22000c1e1b00 */
[----:B------:R-:W-:Y:S02]  /*3a00*/  @P0 F2FP.BF16.PACK_AB R240, RZ, R240 ;  /* 0x000000f0fff0023e */ /* 0x000fe400000010ff */
[----:B------:R-:W-:Y:S02]  /*3a10*/  @P0 LOP3.LUT R114, R190, 0xffff, RZ, 0xc0, !PT ;  /* 0x0000ffffbe720812 */ /* 0x000fe400078ec0ff */
[----:B------:R-:W-:Y:S02]  /*3a20*/  @P0 PRMT R191, R240, 0x7610, R191 ;  /* 0x00007610f0bf0816 */ /* 0x000fe400000000bf */
[----:B------:R-:W-:Y:S01]  /*3a30*/  @P0 F2FP.BF16.PACK_AB R201, RZ, R234 ;  /* 0x000000eaffc9023e */ /* 0x000fe200000010ff */
[----:B------:R-:W-:Y:S01]  /*3a40*/  @P0 IMAD.WIDE.U32 R114, R114, 0x10000, RZ ;  /* 0x0001000072720825 */ /* 0x000fe200078e00ff */
[----:B------:R-:W-:Y:S02]  /*3a50*/  IADD3 R110, P4, R176, c[0x0][0x248], RZ ;  /* 0x00009200b06e7a10 */ /* 0x000fe40007f9e0ff */
[----:B------:R-:W-:-:S02]  /*3a60*/  @P0 PRMT R189, R201, 0x7610, R189 ;  /* 0x00007610c9bd0816 */ /* 0x000fc400000000bd */
[----:B------:R-:W-:Y:S02]  /*3a70*/  @P0 IADD3 R176, P3, R176, c[0x0][0x258], RZ ;  /* 0x00009600b0b00a10 */ /* 0x000fe40007f7e0ff */
[----:B------:R-:W-:Y:S02]  /*3a80*/  @P0 PRMT R181, R191, 0x5410, R192 ;  /* 0x00005410bfb50816 */ /* 0x000fe400000000c0 */
[----:B------:R-:W-:Y:S02]  /*3a90*/  IADD3 R180, P5, R174, c[0x0][0x170], RZ ;  /* 0x00005c00aeb47a10 */ /* 0x000fe40007fbe0ff */
[----:B------:R-:W-:Y:S02]  /*3aa0*/  @P0 IADD3.X R177, R175, c[0x0][0x25c], RZ, P3, !PT ;  /* 0x00009700afb10a10 */ /* 0x000fe40001ffe4ff */
[----:B------:R-:W-:Y:S02]  /*3ab0*/  @P0 LOP3.LUT R115, R181, R115, RZ, 0xfc, !PT ;  /* 0x00000073b5730212 */ /* 0x000fe400078efcff */
[----:B------:R-:W-:-:S02]  /*3ac0*/  @P0 LOP3.LUT R114, R114, 0xffff, R189, 0xf8, !PT ;  /* 0x0000ffff72720812 */ /* 0x000fc400078ef8bd */
        /* <DEDUP_REMOVED lines=10> */
[----:B------:R-:W-:Y:S01]  /*3b70*/  @P1 PRMT R109, RZ, 0x5410, R109 ;  /* 0x00005410ff6d1816 */ /* 0x000fe2000000006d */
[-CC-:B------:R-:W-:Y:S02]  /*3b80*/  FFMA.FTZ R241, R241, R116.reuse, R117.reuse ;  /* 0x00000074f1f17223 */ /* 0x180fe40000010075 */
[----:B------:R-:W-:Y:S01]  /*3b90*/  FFMA.FTZ R116, R248, R116, R117 ;  /* 0x00000074f8747223 */ /* 0x000fe20000010075 */
[----:B0-----:R-:W-:Y:S01]  /*3ba0*/  @P1 MOV R111, R169 ;  /* 0x000000a9006f1202 */ /* 0x001fe20000000f00 */
[----:B------:R-:W-:Y:S02]  /*3bb0*/  FMUL.FTZ R110, R172, R243 ;  /* 0x000000f3ac6e7220 */ /* 0x000fe40000410000 */
[----:B------:R-:W-:Y:S02]  /*3bc0*/  FADD.FTZ R245, R246, -R245 ;  /* 0x800000f5f6f57221 */ /* 0x000fe40000010000 */
[----:B------:R-:W-:Y:S01]  /*3bd0*/  @P1 FADD.FTZ R110, R110, R109 ;  /* 0x0000006d6e6e1221 */ /* 0x000fe20000010000 */
[----:B------:R-:W-:Y:S01]  /*3be0*/  @P1 PRMT R109, RZ, 0x5410, R111 ;  /* 0x00005410ff6d1816 */ /* 0x000fe2000000006f */
[----:B------:R-:W-:Y:S01]  /*3bf0*/  FADD.FTZ R247, R247, -R116 ;  /* 0x80000074f7f77221 */ /* 0x000fe20000010000 */
[----:B------:R-:W-:Y:S01]  /*3c00*/  @P1 SHF.R.U32.HI R115, RZ, 0x10, R169 ;  /* 0x00000010ff731819 */ /* 0x000fe200000116a9 */
[----:B------:R-:W-:-:S02]  /*3c10*/  FMUL.FTZ R116, R172, R245 ;  /* 0x000000f5ac747220 */ /* 0x000fc40000410000 */
[----:B------:R-:W-:Y:S01]  /*3c20*/  FADD.FTZ R241, R242, -R241 ;  /* 0x800000f1f2f17221 */ /* 0x000fe20000010000 */
[----:B------:R-:W-:Y:S01]  /*3c30*/  @P0 F2FP.BF16.PACK_AB R111, RZ, R110 ;  /* 0x0000006eff6f023e */ /* 0x000fe200000010ff */
[----:B------:R-:W-:Y:S01]  /*3c40*/  @P1 FADD.FTZ R116, R116, R109 ;  /* 0x0000006d74741221 */ /* 0x000fe20000010000 */
[----:B------:R-:W-:Y:S01]  /*3c50*/  @P1 PRMT R109, RZ, 0x5410, R115 ;  /* 0x00005410ff6d1816 */ /* 0x000fe20000000073 */
[C---:B------:R-:W-:Y:S02]  /*3c60*/  FMUL.FTZ R114, R172.reuse, R241 ;  /* 0x000000f1ac727220 */ /* 0x040fe40000410000 */
[----:B------:R-:W-:Y:S01]  /*3c70*/  FMUL.FTZ R172, R172, R247 ;  /* 0x000000f7acac7220 */ /* 0x000fe20000410000 */
[----:B------:R-:W-:Y:S02]  /*3c80*/  @P0 PRMT R190, R111, 0x7610, R190 ;  /* 0x000076106fbe0816 */ /* 0x000fe400000000be */
[----:B------:R-:W-:Y:S01]  /*3c90*/  @P0 F2FP.BF16.PACK_AB R111, RZ, R116 ;  /* 0x00000074ff6f023e */ /* 0x000fe200000010ff */
[----:B------:R-:W-:-:S03]  /*3ca0*/  @P1 FADD.FTZ R172, R172, R109 ;  /* 0x0000006dacac1221 */ /* 0x000fc60000010000 */
[----:B------:R-:W-:Y:S02]  /*3cb0*/  @P0 PRMT R191, R111, 0x7610, R191 ;  /* 0x000076106fbf0816 */ /* 0x000fe400000000bf */
[----:B--2---:R-:W-:Y:S02]  /*3cc0*/  MOV R111, R112 ;  /* 0x00000070006f7202 */ /* 0x004fe40000000f00 */
[----:B------:R-:W-:Y:S02]  /*3cd0*/  @P0 F2FP.BF16.PACK_AB R115, RZ, R172 ;  /* 0x000000acff73023e */ /* 0x000fe400000010ff */
[----:B------:R-:W-:Y:S02]  /*3ce0*/  PRMT R111, RZ, 0x5410, R111 ;  /* 0x00005410ff6f7816 */ /* 0x000fe4000000006f */
[----:B------:R-:W-:Y:S02]  /*3cf0*/  @P0 PRMT R192, R115, 0x7610, R192 ;  /* 0x0000761073c00816 */ /* 0x000fe400000000c0 */
[--C-:B------:R-:W-:Y:S01]  /*3d00*/  SHF.R.U64 R115, R112, 0x10, R113.reuse ;  /* 0x0000001070737819 */ /* 0x100fe20000001271 */
[----:B------:R-:W-:Y:S01]  /*3d10*/  FFMA.FTZ R26, R111, R205, R26 ;  /* 0x000000cd6f1a7223 */ /* 0x000fe2000001001a */
[----:B------:R-:W-:-:S02]  /*3d20*/  SHF.R.U32.HI R112, RZ, 0x10, R113 ;  /* 0x00000010ff707819 */ /* 0x000fc40000011671 */
[----:B------:R-:W-:-:S05]  /*3d30*/  PRMT R111, RZ, 0x5410, R115 ;  /* 0x00005410ff6f7816 */ /* 0x000fca0000000073 */
[----:B------:R-:W-:Y:S01]  /*3d40*/  FFMA.FTZ R25, R111, R208, R25 ;  /* 0x000000d06f197223 */ /* 0x000fe20000010019 */
[----:B------:R-:W-:Y:S01]  /*3d50*/  PRMT R111, RZ, 0x5410, R112 ;  /* 0x00005410ff6f7816 */ /* 0x000fe20000000070 */
[----:B---3--:R-:W-:Y:S01]  /*3d60*/  IMAD.MOV.U32 R112, RZ, RZ, R106 ;  /* 0x000000ffff707224 */ /* 0x008fe200078e006a */
[----:B------:R-:W-:-:S03]  /*3d70*/  SHF.R.U64 R106, R106, 0x10, R107 ;  /* 0x000000106a6a7819 */ /* 0x000fc6000000126b */
[----:B------:R-:W-:Y:S01]  /*3d80*/  FFMA.FTZ R27, R111, R206, R27 ;  /* 0x000000ce6f1b7223 */ /* 0x000fe2000001001b */
[----:B------:R-:W-:Y:S02]  /*3d90*/  PRMT R106, RZ, 0x5410, R106 ;  /* 0x00005410ff6a7816 */ /* 0x000fe4000000006a */
[----:B------:R-:W-:Y:S02]  /*3da0*/  MOV R111, R107 ;  /* 0x0000006b006f7202 */ /* 0x000fe40000000f00 */
[----:B------:R-:W-:Y:S01]  /*3db0*/  SHF.R.U32.HI R107, RZ, 0x10, R107 ;  /* 0x00000010ff6b7819 */ /* 0x000fe2000001166b */
[----:B------:R-:W-:-:S03]  /*3dc0*/  FFMA.FTZ R29, R106, R204, R29 ;  /* 0x000000cc6a1d7223 */ /* 0x000fc6000001001d */
[----:B------:R-:W-:Y:S02]  /*3dd0*/  PRMT R106, RZ, 0x5410, R107 ;  /* 0x00005410ff6a7816 */ /* 0x000fe4000000006b */
[----:B------:R-:W-:-:S03]  /*3de0*/  PRMT R112, RZ, 0x5410, R112 ;  /* 0x00005410ff707816 */ /* 0x000fc60000000070 */
[----:B------:R-:W-:Y:S02]  /*3df0*/  FFMA.FTZ R31, R106, R202, R31 ;  /* 0x000000ca6a1f7223 */ /* 0x000fe4000001001f */
[----:B------:R-:W-:Y:S01]  /*3e00*/  FFMA.FTZ R30, R112, R203, R30 ;  /* 0x000000cb701e7223 */ /* 0x000fe2000001001e */
[----:B------:R-:W-:Y:S01]  /*3e10*/  PRMT R111, RZ, 0x5410, R111 ;  /* 0x00005410ff6f7816 */ /* 0x000fe2000000006f */
[----:B------:R-:W-:-:S04]  /*3e20*/  @P1 IMAD.MOV.U32 R108, RZ, RZ, R168 ;  /* 0x000000ffff6c1224 */ /* 0x000fc800078e00a8 */
[----:B------:R-:W-:Y:S01]  /*3e30*/  FFMA.FTZ R32, R111, R207, R32 ;  /* 0x000000cf6f207223 */ /* 0x000fe20000010020 */
[----:B------:R-:W-:Y:S01]  /*3e40*/  @P1 PRMT R109, RZ, 0x5410, R108 ;  /* 0x00005410ff6d1816 */ /* 0x000fe2000000006c */
[----:B------:R-:W-:-:S04]  /*3e50*/  FMUL.FTZ R110, R110, R171 ;  /* 0x000000ab6e6e7220 */ /* 0x000fc80000410000 */
[----:B------:R-:W-:Y:S02]  /*3e60*/  @P1 FADD.FTZ R114, R114, R109 ;  /* 0x0000006d72721221 */ /* 0x000fe40000010000 */
[-C--:B------:R-:W-:Y:S02]  /*3e70*/  FMUL.FTZ R109, R116, R171.reuse ;  /* 0x000000ab746d7220 */ /* 0x080fe40000410000 */
[-C--:B------:R-:W-:Y:S02]  /*3e80*/  FMUL.FTZ R108, R172, R171.reuse ;  /* 0x000000abac6c7220 */ /* 0x080fe40000410000 */
[----:B------:R-:W-:Y:S01]  /*3e90*/  FMUL.FTZ R171, R114, R171 ;  /* 0x000000ab72ab7220 */ /* 0x000fe20000410000 */
[----:B------:R-:W-:-:S04]  /*3ea0*/  @P0 F2FP.BF16.PACK_AB R114, RZ, R114 ;  /* 0x00000072ff72023e */ /* 0x000fc800000010ff */
[----:B------:R-:W-:Y:S02]  /*3eb0*/  @P0 PRMT R189, R114, 0x7610, R189 ;  /* 0x0000761072bd0816 */ /* 0x000fe400000000bd */
[----:B------:R-:W-:-:S04]  /*3ec0*/  MOV R114, R113 ;  /* 0x0000007100727202 */ /* 0x000fc80000000f00 */
[----:B------:R-:W-:-:S05]  /*3ed0*/  PRMT R114, RZ, 0x5410, R114 ;  /* 0x00005410ff727816 */ /* 0x000fca0000000072 */
[----:B------:R-:W-:Y:S01]  /*3ee0*/  FFMA.FTZ R28, R114, R209, R28 ;  /* 0x000000d1721c7223 */ /* 0x000fe2000001001c */
[--C-:B----4-:R-:W-:Y:S02]  /*3ef0*/  SHF.R.U64 R106, R220, 0x10, R221.reuse ;  /* 0x00000010dc6a7819 */ /* 0x110fe400000012dd */
[----:B------:R-:W-:Y:S02]  /*3f00*/  SHF.R.U32.HI R112, RZ, 0x10, R221 ;  /* 0x00000010ff707819 */ /* 0x000fe400000116dd */
[----:B------:R-:W-:-:S05]  /*3f10*/  PRMT R106, RZ, 0x5410, R106 ;  /* 0x00005410ff6a7816 */ /* 0x000fca000000006a */
[----:B------:R-:W-:Y:S01]  /*3f20*/  FFMA.FTZ R33, R106, R186, R33 ;  /* 0x000000ba6a217223 */ /* 0x000fe20000010021 */
[----:B------:R-:W-:Y:S02]  /*3f30*/  PRMT R106, RZ, 0x5410, R112 ;  /* 0x00005410ff6a7816 */ /* 0x000fe40000000070 */
[----:B------:R-:W-:-:S03]  /*3f40*/  MOV R107, R220 ;  /* 0x000000dc006b7202 */ /* 0x000fc60000000f00 */
[----:B------:R-:W-:Y:S01]  /*3f50*/  FFMA.FTZ R35, R106, R210, R35 ;  /* 0x000000d26a237223 */ /* 0x000fe20000010023 */
[----:B------:R-:W-:Y:S02]  /*3f60*/  SHF.R.U64 R106, R224, 0x10, R225 ;  /* 0x00000010e06a7819 */ /* 0x000fe400000012e1 */
[----:B------:R-:W-:Y:S02]  /*3f70*/  PRMT R107, RZ, 0x5410, R107 ;  /* 0x00005410ff6b7816 */ /* 0x000fe4000000006b */
[----:B------:R-:W-:Y:S02]  /*3f80*/  PRMT R106, RZ, 0x5410, R106 ;  /* 0x00005410ff6a7816 */ /* 0x000fe4000000006a */
[----:B------:R-:W-:Y:S01]  /*3f90*/  SHF.R.U32.HI R112, RZ, 0x10, R225 ;  /* 0x00000010ff707819 */ /* 0x000fe200000116e1 */
[----:B------:R-:W-:Y:S02]  /*3fa0*/  FFMA.FTZ R34, R107, R193, R34 ;  /* 0x000000c16b227223 */ /* 0x000fe40000010022 */
[----:B------:R-:W-:Y:S01]  /*3fb0*/  FFMA.FTZ R37, R106, R226, R37 ;  /* 0x000000e26a257223 */ /* 0x000fe20000010025 */
[----:B------:R-:W-:-:S02]  /*3fc0*/  PRMT R106, RZ, 0x5410, R112 ;  /* 0x00005410ff6a7816 */ /* 0x000fc40000000070 */
[----:B------:R-:W-:-:S03]  /*3fd0*/  MOV R107, R224 ;  /* 0x000000e0006b7202 */ /* 0x000fc60000000f00 */
[----:B------:R-:W-:Y:S01]  /*3fe0*/  FFMA.FTZ R39, R106, R232, R39 ;  /* 0x000000e86a277223 */ /* 0x000fe20000010027 */
[----:B------:R-:W-:Y:S01]  /*3ff0*/  PRMT R107, RZ, 0x5410, R107 ;  /* 0x00005410ff6b7816 */ /* 0x000fe2000000006b */
[----:B------:R-:W-:Y:S01]  /*4000*/  IMAD.MOV.U32 R106, RZ, RZ, R104 ;  /* 0x000000ffff6a7224 */ /* 0x000fe200078e0068 */
[----:B------:R-:W-:Y:S01]  /*4010*/  SHF.R.U64 R104, R104, 0x10, R105 ;  /* 0x0000001068687819 */ /* 0x000fe20000001269 */
[----:B------:R-:W-:Y:S02]  /*4020*/  IMAD.MOV.U32 R111, RZ, RZ, R221 ;  /* 0x000000ffff6f7224 */ /* 0x000fe400078e00dd */
[----:B------:R-:W-:Y:S01]  /*4030*/  FFMA.FTZ R38, R107, R213, R38 ;  /* 0x000000d56b267223 */ /* 0x000fe20000010026 */
[----:B------:R-:W-:Y:S02]  /*4040*/  PRMT R104, RZ, 0x5410, R104 ;  /* 0x00005410ff687816 */ /* 0x000fe40000000068 */
[----:B------:R-:W-:Y:S02]  /*4050*/  MOV R107, R105 ;  /* 0x00000069006b7202 */ /* 0x000fe40000000f00 */
[----:B------:R-:W-:-:S02]  /*4060*/  SHF.R.U32.HI R105, RZ, 0x10, R105 ;  /* 0x00000010ff697819 */ /* 0x000fc40000011669 */
[----:B------:R-:W-:Y:S01]  /*4070*/  PRMT R111, RZ, 0x5410, R111 ;  /* 0x00005410ff6f7816 */ /* 0x000fe2000000006f */
[----:B------:R-:W-:Y:S01]  /*4080*/  FFMA.FTZ R41, R104, R228, R41 ;  /* 0x000000e468297223 */ /* 0x000fe20000010029 */
[----:B------:R-:W-:-:S03]  /*4090*/  PRMT R104, RZ, 0x5410, R105 ;  /* 0x00005410ff687816 */ /* 0x000fc60000000069 */
[----:B------:R-:W-:Y:S01]  /*40a0*/  FFMA.FTZ R36, R111, R211, R36 ;  /* 0x000000d36f247223 */ /* 0x000fe20000010024 */
[----:B------:R-:W-:Y:S01]  /*40b0*/  MOV R111, R225 ;  /* 0x000000e1006f7202 */ /* 0x000fe20000000f00 */
[----:B------:R-:W-:-:S03]  /*40c0*/  FFMA.FTZ R43, R104, R230, R43 ;  /* 0x000000e6682b7223 */ /* 0x000fc6000001002b */
[----:B------:R-:W-:Y:S02]  /*40d0*/  PRMT R111, RZ, 0x5410, R111 ;  /* 0x00005410ff6f7816 */ /* 0x000fe4000000006f */
[----:B------:R-:W-:Y:S02]  /*40e0*/  MOV R104, R178 ;  /* 0x000000b200687202 */ /* 0x000fe40000000f00 */
[----:B------:R-:W-:Y:S02]  /*40f0*/  SHF.R.U64 R112, R178, 0x10, R179 ;  /* 0x00000010b2707819 */ /* 0x000fe400000012b3 */
[----:B------:R-:W-:Y:S01]  /*4100*/  PRMT R104, RZ, 0x5410, R104 ;  /* 0x00005410ff687816 */ /* 0x000fe20000000068 */
[----:B------:R-:W-:Y:S02]  /*4110*/  FFMA.FTZ R40, R111, R215, R40 ;  /* 0x000000d76f287223 */ /* 0x000fe40000010028 */
[----:B------:R-:W-:Y:S02]  /*4120*/  FMUL.FTZ R111, R48, R171 ;  /* 0x000000ab306f7220 */ /* 0x000fe40000410000 */
[----:B------:R-:W-:Y:S01]  /*4130*/  FFMA.FTZ R46, R104, R183, R46 ;  /* 0x000000b7682e7223 */ /* 0x000fe2000001002e */
[----:B------:R-:W-:Y:S01]  /*4140*/  PRMT R104, RZ, 0x5410, R112 ;  /* 0x00005410ff687816 */ /* 0x000fe20000000070 */
[----:B------:R0:W1:Y:S01]  /*4150*/  F2F.BF16.F32 R113, R111 ;  /* 0x0000006f00717304 */ /* 0x0000620000202000 */
[----:B------:R-:W-:-:S03]  /*4160*/  PRMT R106, RZ, 0x5410, R106 ;  /* 0x00005410ff6a7816 */ /* 0x000fc6000000006a */
[----:B------:R-:W-:Y:S01]  /*4170*/  FFMA.FTZ R45, R104, R236, R45 ;  /* 0x000000ec682d7223 */ /* 0x000fe2000001002d */
[----:B0-----:R-:W-:-:S04]  /*4180*/  SHF.R.U32.HI R111, RZ, 0x10, R179 ;  /* 0x00000010ff6f7819 */ /* 0x001fc800000116b3 */
[----:B------:R-:W-:Y:S01]  /*4190*/  PRMT R104, RZ, 0x5410, R111 ;  /* 0x00005410ff687816 */ /* 0x000fe2000000006f */
[----:B------:R-:W-:Y:S01]  /*41a0*/  FFMA.FTZ R42, R106, R219, R42 ;  /* 0x000000db6a2a7223 */ /* 0x000fe2000001002a */
[----:B------:R-:W-:Y:S01]  /*41b0*/  PRMT R107, RZ, 0x5410, R107 ;  /* 0x00005410ff6b7816 */ /* 0x000fe2000000006b */
[----:B------:R-:W-:Y:S02]  /*41c0*/  FMUL.FTZ R106, R49, R110 ;  /* 0x0000006e316a7220 */ /* 0x000fe40000410000 */
[----:B------:R-:W-:Y:S02]  /*41d0*/  FFMA.FTZ R47, R104, R238, R47 ;  /* 0x000000ee682f7223 */ /* 0x000fe4000001002f */
[----:B------:R-:W-:Y:S01]  /*41e0*/  IMAD.MOV.U32 R105, RZ, RZ, R179 ;  /* 0x000000ffff697224 */ /* 0x000fe200078e00b3 */
[----:B------:R0:W2:Y:S01]  /*41f0*/  F2F.BF16.F32 R114, R106 ;  /* 0x0000006a00727304 */ /* 0x0000a20000202000 */
[----:B------:R-:W-:Y:S01]  /*4200*/  MOV R104, R180 ;  /* 0x000000b400687202 */ /* 0x000fe20000000f00 */
[----:B------:R-:W-:-:S02]  /*4210*/  FFMA.FTZ R44, R107, R217, R44 ;  /* 0x000000d96b2c7223 */ /* 0x000fc4000001002c */
[----:B------:R-:W-:Y:S02]  /*4220*/  PRMT R105, RZ, 0x5410, R105 ;  /* 0x00005410ff697816 */ /* 0x000fe40000000069 */
[----:B------:R-:W-:Y:S01]  /*4230*/  PRMT R104, RZ, 0x5410, R104 ;  /* 0x00005410ff687816 */ /* 0x000fe20000000068 */
[----:B0-----:R-:W-:Y:S01]  /*4240*/  FMUL.FTZ R106, R51, R108 ;  /* 0x0000006c336a7220 */ /* 0x001fe20000410000 */
[----:B------:R-:W-:Y:S01]  /*4250*/  SHF.R.U64 R111, R180, 0x10, R181 ;  /* 0x00000010b46f7819 */ /* 0x000fe200000012b5 */
[----:B------:R-:W-:Y:S02]  /*4260*/  FMUL.FTZ R107, R50, R109 ;  /* 0x0000006d326b7220 */ /* 0x000fe40000410000 */
[----:B------:R-:W0:Y:S01]  /*4270*/  F2F.BF16.F32 R112, R106 ;  /* 0x0000006a00707304 */ /* 0x000e220000202000 */
[----:B------:R-:W-:Y:S01]  /*4280*/  FFMA.FTZ R122, R104, R171, R122 ;  /* 0x000000ab687a7223 */ /* 0x000fe2000001007a */
[----:B------:R-:W-:Y:S01]  /*4290*/  PRMT R104, RZ, 0x5410, R111 ;  /* 0x00005410ff687816 */ /* 0x000fe2000000006f */
[----:B------:R-:W-:Y:S01]  /*42a0*/  FFMA.FTZ R120, R105, R227, R120 ;  /* 0x000000e369787223 */ /* 0x000fe20000010078 */
[----:B------:R-:W-:-:S04]  /*42b0*/  MOV R105, R181 ;  /* 0x000000b500697202 */ /* 0x000fc80000000f00 */
        /* <DEDUP_REMOVED lines=16> */
.L_x_3437:
[----:B012-4-:R-:W-:Y:S01]  /*43c0*/  IMAD.WIDE.U32 R104, R114, 0x10000, RZ ;  /* 0x0001000072687825 */ /* 0x017fe200078e00ff */
[----:B------:R-:W-:Y:S02]  /*43d0*/  IADD3 R174, P0, R174, c[0x0][0x248], RZ ;  /* 0x00009200aeae7a10 */ /* 0x000fe40007f1e0ff */
[----:B------:R-:W-:Y:S01]  /*43e0*/  IADD3 R188, R188, c[0x0][0x160], RZ ;  /* 0x00005800bcbc7a10 */ /* 0x000fe20007ffe0ff */
[----:B------:R-:W-:Y:S01]  /*43f0*/  IMAD.U32 R107, R112, 0x10000, RZ ;  /* 0x00010000706b7824 */ /* 0x000fe200078e00ff */
[----:B------:R-:W-:Y:S02]  /*4400*/  LOP3.LUT R104, R104, R113, RZ, 0xfc, !PT ;  /* 0x0000007168687212 */ /* 0x000fe400078efcff */
[----:B------:R-:W-:Y:S02]  /*4410*/  IADD3.X R175, R173, c[0x0][0x24c], RZ, P0, !PT ;  /* 0x00009300adaf7a10 */ /* 0x000fe400007fe4ff */
[----:B------:R-:W-:Y:S02]  /*4420*/  LOP3.LUT R105, R105, R107, R115, 0xfe, !PT ;  /* 0x0000006b69697212 */ /* 0x000fe400078efe73 */
[----:B------:R-:W-:-:S02]  /*4430*/  ISETP.GE.AND P0, PT, R188, c[0x0][0x164], PT ;  /* 0x00005900bc007a0c */ /* 0x000fc40003f06270 */
[----:B------:R-:W-:Y:S01]  /*4440*/  SEL R212, RZ, 0x1, P2 ;  /* 0x00000001ffd47807 */ /* 0x000fe20001000000 */
[----:B------:R0:W-:Y:S10]  /*4450*/  STG.E.64 [R174.64], R104 ;  /* 0x00000068ae007986 */ /* 0x0001f4000c101b04 */
[----:B0-----:R-:W-:Y:S01]  /*4460*/  @P0 CALL.REL.NOINC `(.L_x_3438) ;  /* 0x0000001000000944 */ /* 0x001fe20003c00000 */
[----:B------:R-:W-:Y:S05]  /*4470*/  BRA `(.L_x_3439) ;  /* 0xffffc2b000007947 */ /* 0x000fea000383ffff */
.L_x_3438:
        /* <DEDUP_REMOVED lines=62> */
.L_x_3434:
        /* <DEDUP_REMOVED lines=31> */
.L_x_3435:
[----:B------:R-:W-:Y:S01]  /*4a50*/  HFMA2.MMA R113, -RZ, RZ, 0, 9.5367431640625e-07 ;  /* 0x00000010ff717435 */ /* 0x000fe200000001ff */
[----:B------:R-:W-:Y:S01]  /*4a60*/  MOV R106, R110 ;  /* 0x0000006e006a7202 */ /* 0x000fe20000000f00 */
[----:B------:R-:W-:Y:S01]  /*4a70*/  IMAD.MOV.U32 R108, RZ, RZ, 0x1f ;  /* 0x0000001fff6c7424 */ /* 0x000fe200078e00ff */
[----:B------:R-:W-:-:S02]  /*4a80*/  MOV R115, 0xffffffff ;  /* 0xffffffff00737802 */ /* 0x000fc40000000f00 */
[----:B------:R-:W-:Y:S02]  /*4a90*/  MOV R104, 0x4ab0 ;  /* 0x00004ab000687802 */ /* 0x000fe40000000f00 */
[----:B-----5:R-:W-:Y:S05]  /*4aa0*/  CALL.REL.NOINC `($__internal_45_$__cuda_sm70_shflsync_down_p) ;  /* 0x0000046000007944 */ /* 0x020fea0003c00000 */
[----:B-1----:R-:W-:Y:S01]  /*4ab0*/  MOV R107, R106 ;  /* 0x0000006a006b7202 */ /* 0x002fe20000000f00 */
[----:B0-----:R-:W-:Y:S05]  /*4ac0*/  BRA `(.L_x_3440) ;  /* 0xffffd54000007947 */ /* 0x001fea000383ffff */
.L_x_3436:
[----:B------:R-:W-:Y:S01]  /*4ad0*/  HFMA2.MMA R113, -RZ, RZ, 0, 9.5367431640625e-07 ;  /* 0x00000010ff717435 */ /* 0x000fe200000001ff */
[----:B------:R-:W-:Y:S01]  /*4ae0*/  IMAD.MOV.U32 R106, RZ, RZ, R109 ;  /* 0x000000ffff6a7224 */ /* 0x000fe200078e006d */
[----:B------:R-:W-:Y:S01]  /*4af0*/  MOV R108, 0x1f ;  /* 0x0000001f006c7802 */ /* 0x000fe20000000f00 */
[----:B------:R-:W-:Y:S01]  /*4b00*/  IMAD.MOV.U32 R115, RZ, RZ, -0x1 ;  /* 0xffffffffff737424 */ /* 0x000fe200078e00ff */
[----:B------:R-:W-:Y:S02]  /*4b10*/  MOV R104, 0x4b30 ;  /* 0x00004b3000687802 */ /* 0x000fe40000000f00 */
[----:B01---5:R-:W-:Y:S05]  /*4b20*/  CALL.REL.NOINC `($__internal_45_$__cuda_sm70_shflsync_down_p) ;  /* 0x000003e000007944 */ /* 0x023fea0003c00000 */
[----:B------:R-:W-:Y:S01]  /*4b30*/  FADD.FTZ R110, R110, R107 ;  /* 0x0000006b6e6e7221 */ /* 0x000fe20000010000 */
[----:B0-----:R-:W-:Y:S01]  /*4b40*/  HFMA2.MMA R113, -RZ, RZ, 0, 4.76837158203125e-07 ;  /* 0x00000008ff717435 */ /* 0x001fe200000001ff */
[----:B-1----:R-:W-:Y:S01]  /*4b50*/  FADD.FTZ R109, R109, R106 ;  /* 0x0000006a6d6d7221 */ /* 0x002fe20000010000 */
[----:B------:R-:W-:Y:S01]  /*4b60*/  MOV R108, 0x1f ;  /* 0x0000001f006c7802 */ /* 0x000fe20000000f00 */
[----:B------:R-:W-:Y:S01]  /*4b70*/  IMAD.MOV.U32 R115, RZ, RZ, -0x1 ;  /* 0xffffffffff737424 */ /* 0x000fe200078e00ff */
[----:B------:R-:W-:-:S02]  /*4b80*/  MOV R106, R110 ;  /* 0x0000006e006a7202 */ /* 0x000fc40000000f00 */
[----:B------:R-:W-:Y:S02]  /*4b90*/  MOV R104, 0x4bb0 ;  /* 0x00004bb000687802 */ /* 0x000fe40000000f00 */
[----:B------:R-:W-:Y:S05]  /*4ba0*/  CALL.REL.NOINC `($__internal_45_$__cuda_sm70_shflsync_down_p) ;  /* 0x0000036000007944 */ /* 0x000fea0003c00000 */
[----:B0-----:R-:W-:Y:S01]  /*4bb0*/  HFMA2.MMA R113, -RZ, RZ, 0, 4.76837158203125e-07 ;  /* 0x00000008ff717435 */ /* 0x001fe200000001ff */
[----:B-1----:R-:W-:Y:S01]  /*4bc0*/  MOV R107, R106 ;  /* 0x0000006a006b7202 */ /* 0x002fe20000000f00 */
[----:B------:R-:W-:Y:S01]  /*4bd0*/  IMAD.MOV.U32 R106, RZ, RZ, R109 ;  /* 0x000000ffff6a7224 */ /* 0x000fe200078e006d */
[----:B------:R-:W-:Y:S01]  /*4be0*/  MOV R108, 0x1f ;  /* 0x0000001f006c7802 */ /* 0x000fe20000000f00 */
[----:B------:R-:W-:Y:S01]  /*4bf0*/  IMAD.MOV.U32 R115, RZ, RZ, -0x1 ;  /* 0xffffffffff737424 */ /* 0x000fe200078e00ff */
[----:B------:R-:W-:Y:S02]  /*4c00*/  MOV R104, 0x4c20 ;  /* 0x00004c2000687802 */ /* 0x000fe40000000f00 */
[----:B------:R-:W-:Y:S05]  /*4c10*/  CALL.REL.NOINC `($__internal_45_$__cuda_sm70_shflsync_down_p) ;  /* 0x000002f000007944 */ /* 0x000fea0003c00000 */
[----:B------:R-:W-:Y:S01]  /*4c20*/  FADD.FTZ R110, R107, R110 ;  /* 0x0000006e6b6e7221 */ /* 0x000fe20000010000 */
[----:B0-----:R-:W-:Y:S01]  /*4c30*/  HFMA2.MMA R113, -RZ, RZ, 0, 2.384185791015625e-07 ;  /* 0x00000004ff717435 */ /* 0x001fe200000001ff */
[----:B-1----:R-:W-:Y:S01]  /*4c40*/  FADD.FTZ R109, R109, R106 ;  /* 0x0000006a6d6d7221 */ /* 0x002fe20000010000 */
[----:B------:R-:W-:Y:S01]  /*4c50*/  MOV R108, 0x1f ;  /* 0x0000001f006c7802 */ /* 0x000fe20000000f00 */
[----:B------:R-:W-:Y:S01]  /*4c60*/  IMAD.MOV.U32 R115, RZ, RZ, -0x1 ;  /* 0xffffffffff737424 */ /* 0x000fe200078e00ff */
[----:B------:R-:W-:-:S02]  /*4c70*/  MOV R106, R110 ;  /* 0x0000006e006a7202 */ /* 0x000fc40000000f00 */
[----:B------:R-:W-:Y:S02]  /*4c80*/  MOV R104, 0x4ca0 ;  /* 0x00004ca000687802 */ /* 0x000fe40000000f00 */
[----:B------:R-:W-:Y:S05]  /*4c90*/  CALL.REL.NOINC `($__internal_45_$__cuda_sm70_shflsync_down_p) ;  /* 0x0000027000007944 */ /* 0x000fea0003c00000 */
[----:B0-----:R-:W-:Y:S01]  /*4ca0*/  HFMA2.MMA R113, -RZ, RZ, 0, 2.384185791015625e-07 ;  /* 0x00000004ff717435 */ /* 0x001fe200000001ff */
[----:B-1----:R-:W-:Y:S01]  /*4cb0*/  MOV R107, R106 ;  /* 0x0000006a006b7202 */ /* 0x002fe20000000f00 */
[----:B------:R-:W-:Y:S01]  /*4cc0*/  IMAD.MOV.U32 R106, RZ, RZ, R109 ;  /* 0x000000ffff6a7224 */ /* 0x000fe200078e006d */
[----:B------:R-:W-:Y:S01]  /*4cd0*/  MOV R108, 0x1f ;  /* 0x0000001f006c7802 */ /* 0x000fe20000000f00 */
[----:B------:R-:W-:Y:S01]  /*4ce0*/  IMAD.MOV.U32 R115, RZ, RZ, -0x1 ;  /* 0xffffffffff737424 */ /* 0x000fe200078e00ff */
[----:B------:R-:W-:Y:S02]  /*4cf0*/  MOV R104, 0x4d10 ;  /* 0x00004d1000687802 */ /* 0x000fe40000000f00 */
[----:B------:R-:W-:Y:S05]  /*4d00*/  CALL.REL.NOINC `($__internal_45_$__cuda_sm70_shflsync_down_p) ;  /* 0x0000020000007944 */ /* 0x000fea0003c00000 */
[----:B------:R-:W-:Y:S01]  /*4d10*/  FADD.FTZ R110, R107, R110 ;  /* 0x0000006e6b6e7221 */ /* 0x000fe20000010000 */
[----:B0-----:R-:W-:Y:S01]  /*4d20*/  HFMA2.MMA R113, -RZ, RZ, 0, 1.1920928955078125e-07 ;  /* 0x00000002ff717435 */ /* 0x001fe200000001ff */
[----:B-1----:R-:W-:Y:S01]  /*4d30*/  FADD.FTZ R111, R109, R106 ;  /* 0x0000006a6d6f7221 */ /* 0x002fe20000010000 */
[----:B------:R-:W-:Y:S01]  /*4d40*/  MOV R108, 0x1f ;  /* 0x0000001f006c7802 */ /* 0x000fe20000000f00 */
[----:B------:R-:W-:Y:S01]  /*4d50*/  IMAD.MOV.U32 R115, RZ, RZ, -0x1 ;  /* 0xffffffffff737424 */ /* 0x000fe200078e00ff */
[----:B------:R-:W-:-:S02]  /*4d60*/  MOV R106, R110 ;  /* 0x0000006e006a7202 */ /* 0x000fc40000000f00 */
[----:B------:R-:W-:Y:S02]  /*4d70*/  MOV R104, 0x4d90 ;  /* 0x00004d9000687802 */ /* 0x000fe40000000f00 */
[----:B------:R-:W-:Y:S05]  /*4d80*/  CALL.REL.NOINC `($__internal_45_$__cuda_sm70_shflsync_down_p) ;  /* 0x0000018000007944 */ /* 0x000fea0003c00000 */
[----:B0-----:R-:W-:Y:S01]  /*4d90*/  HFMA2.MMA R113, -RZ, RZ, 0, 1.1920928955078125e-07 ;  /* 0x00000002ff717435 */ /* 0x001fe200000001ff */
[----:B-1----:R-:W-:Y:S01]  /*4da0*/  MOV R107, R106 ;  /* 0x0000006a006b7202 */ /* 0x002fe20000000f00 */
[----:B------:R-:W-:Y:S01]  /*4db0*/  IMAD.MOV.U32 R106, RZ, RZ, R111 ;  /* 0x000000ffff6a7224 */ /* 0x000fe200078e006f */
[----:B------:R-:W-:Y:S01]  /*4dc0*/  MOV R108, 0x1f ;  /* 0x0000001f006c7802 */ /* 0x000fe20000000f00 */
[----:B------:R-:W-:Y:S01]  /*4dd0*/  IMAD.MOV.U32 R115, RZ, RZ, -0x1 ;  /* 0xffffffffff737424 */ /* 0x000fe200078e00ff */
[----:B------:R-:W-:Y:S02]  /*4de0*/  MOV R104, 0x4e00 ;  /* 0x00004e0000687802 */ /* 0x000fe40000000f00 */
[----:B------:R-:W-:Y:S05]  /*4df0*/  CALL.REL.NOINC `($__internal_45_$__cuda_sm70_shflsync_down_p) ;  /* 0x0000011000007944 */ /* 0x000fea0003c00000 */
[----:B------:R-:W-:Y:S01]  /*4e00*/  FADD.FTZ R109, R107, R110 ;  /* 0x0000006e6b6d7221 */ /* 0x000fe20000010000 */
[----:B0-----:R-:W-:Y:S01]  /*4e10*/  HFMA2.MMA R113, -RZ, RZ, 0, 5.9604644775390625e-08 ;  /* 0x00000001ff717435 */ /* 0x001fe200000001ff */
[----:B-1----:R-:W-:Y:S01]  /*4e20*/  FADD.FTZ R111, R111, R106 ;  /* 0x0000006a6f6f7221 */ /* 0x002fe20000010000 */
[----:B------:R-:W-:Y:S01]  /*4e30*/  MOV R108, 0x1f ;  /* 0x0000001f006c7802 */ /* 0x000fe20000000f00 */
[----:B------:R-:W-:Y:S01]  /*4e40*/  IMAD.MOV.U32 R115, RZ, RZ, -0x1 ;  /* 0xffffffffff737424 */ /* 0x000fe200078e00ff */
[----:B------:R-:W-:-:S02]  /*4e50*/  MOV R106, R109 ;  /* 0x0000006d006a7202 */ /* 0x000fc40000000f00 */
[----:B------:R-:W-:Y:S02]  /*4e60*/  MOV R104, 0x4e80 ;  /* 0x00004e8000687802 */ /* 0x000fe40000000f00 */
[----:B------:R-:W-:Y:S05]  /*4e70*/  CALL.REL.NOINC `($__internal_45_$__cuda_sm70_shflsync_down_p) ;  /* 0x0000009000007944 */ /* 0x000fea0003c00000 */
[----:B0-----:R-:W-:Y:S01]  /*4e80*/  HFMA2.MMA R113, -RZ, RZ, 0, 5.9604644775390625e-08 ;  /* 0x00000001ff717435 */ /* 0x001fe200000001ff */
[----:B-1----:R-:W-:Y:S01]  /*4e90*/  MOV R116, R106 ;  /* 0x0000006a00747202 */ /* 0x002fe20000000f00 */
[----:B------:R-:W-:Y:S01]  /*4ea0*/  IMAD.MOV.U32 R106, RZ, RZ, R111 ;  /* 0x000000ffff6a7224 */ /* 0x000fe200078e006f */
[----:B------:R-:W-:Y:S01]  /*4eb0*/  MOV R108, 0x1f ;  /* 0x0000001f006c7802 */ /* 0x000fe20000000f00 */
[----:B------:R-:W-:Y:S01]  /*4ec0*/  IMAD.MOV.U32 R115, RZ, RZ, -0x1 ;  /* 0xffffffffff737424 */ /* 0x000fe200078e00ff */
[----:B------:R-:W-:Y:S02]  /*4ed0*/  MOV R104, 0x4ef0 ;  /* 0x00004ef000687802 */ /* 0x000fe40000000f00 */
[----:B------:R-:W-:Y:S05]  /*4ee0*/  CALL.REL.NOINC `($__internal_45_$__cuda_sm70_shflsync_down_p) ;  /* 0x0000002000007944 */ /* 0x000fea0003c00000 */
[----:B-1----:R-:W-:Y:S01]  /*4ef0*/  MOV R104, R106 ;  /* 0x0000006a00687202 */ /* 0x002fe20000000f00 */
[----:B0-----:R-:W-:Y:S05]  /*4f00*/  BRA `(.L_x_3441) ;  /* 0xffffd22000007947 */ /* 0x001fea000383ffff */
        .weak           $__internal_45_$__cuda_sm70_shflsync_down_p
        .type           $__internal_45_$__cuda_sm70_shflsync_down_p,@function
        .size           $__internal_45_$__cuda_sm70_shflsync_down_p,(.L_x_12921 - $__internal_45_$__cuda_sm70_shflsync_down_p)
$__internal_45_$__cuda_sm70_shflsync_down_p:
[----:B------:R-:W-:Y:S01]  /*4f10*/  HFMA2.MMA R105, -RZ, RZ, 0, 0 ;  /* 0x00000000ff697435 */ /* 0x000fe200000001ff */
[----:B------:R-:W-:Y:S04]  /*4f20*/  WARPSYNC R115 ;  /* 0x0000007300007348 */ /* 0x000fe80003800000 */
[----:B------:R0:W1:Y:S01]  /*4f30*/  SHFL.DOWN PT, R106, R106, R113, R108 ;  /* 0x080000716a6a7389 */ /* 0x00006200000e006c */
[----:B------:R-:W-:Y:S05]  /*4f40*/  RET.REL.NODEC R104 `(_ZN10layer_norm13ln_bwd_kernelINS_13Kernel_traitsIf13__nv_bfloat16S2_S2_fjLj7168ELj1ELj1ELj8ELj8ENS_18Kernel_traits_baseILj7168EfS2_S2_S2_fjLj256EEEEELb0ELb1ELb0ELb1EEEvNS_9BwdParamsE) ;  /* 0xffffb0b068007950 */ /* 0x000fea0003c3ffff */
.L_x_3442:
        /* <DEDUP_REMOVED lines=11> */
.L_x_12921:


//--------------------- .text._ZN10layer_norm13ln_bwd_kernelINS_13Kernel_traitsIf13__nv_bfloat16S2_S2_fjLj7168ELj1ELj1ELj8ELj8ENS_18Kernel_traits_baseILj7168EfS2_S2_S2_fjLj256EEEEELb0ELb1ELb1ELb0EEEvNS_9BwdParamsE --------------------------
	.section	.text._ZN10layer_norm13ln_bwd_kernelINS_13Kernel_traitsIf13__nv_bfloat16S2_S2_fjLj7168ELj1ELj1ELj8ELj8ENS_18Kernel_traits_baseILj7168EfS2_S2_S2_fjLj256EEEEELb0ELb1ELb1ELb0EEEvNS_9BwdParamsE,"ax",@progbits
	.sectioninfo	@"SHI_REGISTERS=252"
	.align	128
        .global         _ZN10layer_norm13ln_bwd_kernelINS_13Kernel_traitsIf13__nv_bfloat16S2_S2_fjLj7168ELj1ELj1ELj8ELj8ENS_18Kernel_traits_baseILj7168EfS2_S2_S2_fjLj256EEEEELb0ELb1ELb1ELb0EEEvNS_9BwdParamsE
        .type           _ZN10layer_norm13ln_bwd_kernelINS_13Kernel_traitsIf13__nv_bfloat16S2_S2_fjLj7168ELj1ELj1ELj8ELj8ENS_18Kernel_traits_baseILj7168EfS2_S2_S2_fjLj256EEEEELb0ELb1ELb1ELb0EEEvNS_9BwdParamsE,@function
        .size           _ZN10layer_norm13ln_bwd_kernelINS_13Kernel_traitsIf13__nv_bfloat16S2_S2_fjLj7168ELj1ELj1ELj8ELj8ENS_18Kernel_traits_baseILj7168EfS2_S2_S2_fjLj256EEEEELb0ELb1ELb1ELb0EEEvNS_9BwdParamsE,(.L_x_12922 - _ZN10layer_norm13ln_bwd_kernelINS_13Kernel_traitsIf13__nv_bfloat16S2_S2_fjLj7168ELj1ELj1ELj8ELj8ENS_18Kernel_traits_baseILj7168EfS2_S2_S2_fjLj256EEEEELb0ELb1ELb1ELb0EEEvNS_9BwdParamsE)
        .other          _ZN10layer_norm13ln_bwd_kernelINS_13Kernel_traitsIf13__nv_bfloat16S2_S2_fjLj7168ELj1ELj1ELj8ELj8ENS_18Kernel_traits_baseILj7168EfS2_S2_S2_fjLj256EEEEELb0ELb1ELb1ELb0EEEvNS_9BwdParamsE,@"STO_CUDA_ENTRY STV_DEFAULT"
_ZN10layer_norm13ln_bwd_kernelINS_13Kernel_traitsIf13__nv_bfloat16S2_S2_fjLj7168ELj1ELj1ELj8ELj8ENS_18Kernel_traits_baseILj7168EfS2_S2_S2_fjLj256EEEEELb0ELb1ELb1ELb0EEEvNS_9BwdParamsE:
.text._ZN10layer_norm13ln_bwd_kernelINS_13Kernel_traitsIf13__nv_bfloat16S2_S2_fjLj7168ELj1ELj1ELj8ELj8ENS_18Kernel_traits_baseILj7168EfS2_S2_S2_fjLj256EEEEELb0ELb1ELb1ELb0EEEvNS_9BwdParamsE:
[----:B------:R-:W-:Y:S02]  /*0000*/  IMAD.MOV.U32 R1, RZ, RZ, c[0x0][0x28] ;  /* 0x00000a00ff017624 */ /* 0x000fe400078e00ff */
[----:B------:R-:W0:Y:S01]  /*0010*/  S2R R0, SR_TID.X ;  /* 0x0000000000007919 */ /* 0x000e220000002100 */
[----:B------:R-:W-:Y:S01]  /*0020*/  IMAD.MOV.U32 R2, RZ, RZ, c[0x0][0x168] ;  /* 0x00005a00ff027624 */ /* 0x000fe200078e00ff */
[----:B------:R-:W-:Y:S01]  /*0030*/  LOP3.LUT R20, R20, 0xfffffff7, RZ, 0xc0, !PT ;  /* 0xfffffff714147812 */ /* 0x000fe200078ec0ff */
        /* <DEDUP_REMOVED lines=17> */
[----:B------:R-:W-:-:S02]  /*0150*/  LOP3.LUT R20, R20, 0xfffffffb, RZ, 0xc0, !PT ;  /* 0xfffffffb14147812 */ /* 0x000fc400078ec0ff */
[----:B------:R-:W-:Y:S01]  /*0160*/  @P3 MOV R18, 0x10 ;  /* 0x0000001000123802 */ /* 0x000fe20000000f00 */
[C---:B------:R-:W-:Y:S01]  /*0170*/  @P6 IMAD.WIDE.U32 R6, R3.reuse, R6, c[0x0][0x1c8] ;  /* 0x0000720003066625 */ /* 0x040fe200078e0006 */
[----:B------:R-:W-:Y:S01]  /*0180*/  @P5 LOP3.LUT R20, R20, 0x4, RZ, 0xfc, !PT ;  /* 0x0000000414145812 */ /* 0x000fe200078efcff */
[----:B------:R-:W0:Y:S01]  /*0190*/  S2UR UR6, SR_CTAID.X ;  /* 0x00000000000679c3 */ /* 0x000e220000002500 */
[----:B------:R-:W-:Y:S01]  /*01a0*/  @P6 LOP3.LUT R3, R3, 0x100, RZ, 0xfc, !PT ;  /* 0x0000010003036812 */ /* 0x000fe200078efcff */
[----:B------:R-:W-:Y:S01]  /*01b0*/  @P4 IMAD.MOV.U32 R14, RZ, RZ, 0x10 ;  /* 0x00000010ff0e4424 */ /* 0x000fe200078e00ff */
[----:B------:R-:W-:Y:S01]  /*01c0*/  LOP3.LUT R20, R20, 0xfffffffd, RZ, 0xc0, !PT ;  /* 0xfffffffd14147812 */ /* 0x000fe200078ec0ff */
[----:B------:R-:W-:Y:S01]  /*01d0*/  @P0 IMAD.MOV.U32 R22, RZ, RZ, 0x10 ;  /* 0x00000010ff160424 */ /* 0x000fe200078e00ff */
[----:B------:R1:W5:Y:S01]  /*01e0*/  @P6 LDG.E.128 R28, [R4.64] ;  /* 0x00000004041c6981 */ /* 0x000362000c1e1d00 */
[----:B------:R-:W-:Y:S01]  /*01f0*/  @P5 IMAD.WIDE.U32 R8, R3, R10, c[0x0][0x1b0] ;  /* 0x00006c0003085625 */ /* 0x000fe200078e000a */
[----:B------:R-:W-:-:S02]  /*0200*/  @P4 LOP3.LUT R20, R20, 0x2, RZ, 0xfc, !PT ;  /* 0x0000000214144812 */ /* 0x000fc400078efcff */
[----:B------:R2:W5:Y:S01]  /*0210*/  @P6 LDG.E.128 R32, [R6.64] ;  /* 0x0000000406206981 */ /* 0x000562000c1e1d00 */
[C---:B------:R-:W-:Y:S01]  /*0220*/  @P5 IMAD.WIDE.U32 R10, R3.reuse, R10, c[0x0][0x1c8] ;  /* 0x00007200030a5625 */ /* 0x040fe200078e000a */
[----:B------:R-:W-:Y:S02]  /*0230*/  @P5 IADD3 R3, R3, 0x100, RZ ;  /* 0x0000010003035810 */ /* 0x000fe40007ffe0ff */
[----:B------:R-:W-:Y:S01]  /*0240*/  LOP3.LUT R20, R20, 0xfffffffe, RZ, 0xc0, !PT ;  /* 0xfffffffe14147812 */ /* 0x000fe200078ec0ff */
[----:B------:R-:W-:Y:S01]  /*0250*/  @P1 IMAD.MOV.U32 R26, RZ, RZ, 0x10 ;  /* 0x00000010ff1a1424 */ /* 0x000fe200078e00ff */
[----:B------:R3:W5:Y:S01]  /*0260*/  @P5 LDG.E.128 R36, [R8.64] ;  /* 0x0000000408245981 */ /* 0x000762000c1e1d00 */
[CC--:B------:R-:W-:Y:S01]  /*0270*/  @P4 IMAD.WIDE.U32 R12, R3.reuse, R14.reuse, c[0x0][0x1b0] ;  /* 0x00006c00030c4625 */ /* 0x0c0fe200078e000e */
[----:B------:R-:W-:Y:S02]  /*0280*/  @P3 LOP3.LUT R20, R20, 0x1, RZ, 0xfc, !PT ;  /* 0x0000000114143812 */ /* 0x000fe400078efcff */
[----:B------:R3:W5:Y:S01]  /*0290*/  @P5 LDG.E.128 R40, [R10.64] ;  /* 0x000000040a285981 */ /* 0x000762000c1e1d00 */
[C---:B------:R-:W-:Y:S01]  /*02a0*/  @P4 IMAD.WIDE.U32 R14, R3.reuse, R14, c[0x0][0x1c8] ;  /* 0x00007200030e4625 */ /* 0x040fe200078e000e */
[----:B------:R-:W-:-:S02]  /*02b0*/  @P4 IADD3 R3, R3, 0x100, RZ ;  /* 0x0000010003034810 */ /* 0x000fc40007ffe0ff */
[----:B------:R-:W-:Y:S01]  /*02c0*/  LOP3.LUT R20, R20, 0xffffffef, RZ, 0xc0, !PT ;  /* 0xffffffef14147812 */ /* 0x000fe200078ec0ff */
[----:B------:R3:W5:Y:S02]  /*02d0*/  @P4 LDG.E.128 R44, [R12.64] ;  /* 0x000000040c2c4981 */ /* 0x000764000c1e1d00 */
[CC--:B------:R-:W-:Y:S01]  /*02e0*/  @P3 IMAD.WIDE.U32 R16, R3.reuse, R18.reuse, c[0x0][0x1b0] ;  /* 0x00006c0003103625 */ /* 0x0c0fe200078e0012 */
[----:B------:R-:W-:Y:S01]  /*02f0*/  @P2 LOP3.LUT R20, R20, 0x10, RZ, 0xfc, !PT ;  /* 0x0000001014142812 */ /* 0x000fe200078efcff */
[----:B------:R3:W5:Y:S02]  /*0300*/  @P4 LDG.E.128 R48, [R14.64] ;  /* 0x000000040e304981 */ /* 0x000764000c1e1d00 */
        /* <DEDUP_REMOVED lines=14> */
[----:B------:R-:W-:-:S04]  /*03f0*/  @P2 IMAD.MOV.U32 R84, RZ, RZ, 0x10 ;  /* 0x00000010ff542424 */ /* 0x000fc800078e00ff */
[----:B-1----:R-:W-:-:S04]  /*0400*/  @P2 IMAD.WIDE.U32 R4, R3, R84, c[0x0][0x1b0] ;  /* 0x00006c0003042625 */ /* 0x002fc800078e0054 */
[----:B--2---:R-:W-:Y:S01]  /*0410*/  @P2 IMAD.WIDE.U32 R6, R3, R84, c[0x0][0x1c8] ;  /* 0x0000720003062625 */ /* 0x004fe200078e0054 */
[----:B------:R0:W5:Y:S04]  /*0420*/  @P2 LDG.E.128 R80, [R4.64] ;  /* 0x0000000404502981 */ /* 0x000168000c1e1d00 */
[----:B------:R3:W5:Y:S01]  /*0430*/  @P2 LDG.E.128 R76, [R6.64] ;  /* 0x00000004064c2981 */ /* 0x000762000c1e1d00 */
[----:B0-----:R-:W-:-:S04]  /*0440*/  LEA.HI R5, R0, UR6, RZ, 0x18 ;  /* 0x0000000600057c11 */ /* 0x001fc8000f8fc0ff */
        /* <DEDUP_REMOVED lines=45> */
[----:B------:R-:W-:Y:S01]  /*0720*/  HFMA2.MMA R85, -RZ, RZ, 0, 0 ;  /* 0x00000000ff557435 */ /* 0x000fe200000001ff */
[----:B------:R-:W-:-:S06]  /*0730*/  IMAD.MOV.U32 R6, RZ, RZ, 0x1 ;  /* 0x00000001ff067424 */ /* 0x000fcc00078e00ff */
.L_x_3610:
[----:B------:R-:W-:-:S04]  /*0740*/  IMAD.MOV.U32 R168, RZ, RZ, 0x4 ;  /* 0x00000004ffa87424 */ /* 0x000fc800078e00ff */
[----:B------:R-:W-:-:S05]  /*0750*/  IMAD.WIDE R170, R5, R168, c[0x0][0x1d8] ;  /* 0x0000760005aa7625 */ /* 0x000fca00078e02a8 */
[----:B------:R1:W2:Y:S01]  /*0760*/  LDG.E R172, [R170.64] ;  /* 0x00000004aaac7981 */ /* 0x0002a2000c1e1900 */
[----:B------:R-:W-:-:S04]  /*0770*/  IMAD.WIDE R176, R5, R168, c[0x0][0x1a0] ;  /* 0x0000680005b07625 */ /* 0x000fc800078e02a8 */
[CC--:B------:R-:W-:Y:S02]  /*0780*/  IMAD.WIDE R174, R5.reuse, R168.reuse, c[0x0][0x1a8] ;  /* 0x00006a0005ae7625 */ /* 0x0c0fe400078e02a8 */
[----:B-----5:R3:W5:Y:S02]  /*0790*/  LDG.E R176, [R176.64] ;  /* 0x00000004b0b07981 */ /* 0x020764000c1e1900 */
        /* <DEDUP_REMOVED lines=11> */
[----:B-1----:R-:W-:Y:S01]  /*0850*/  IMAD.WIDE.U32 R170, R240, R173, c[0x0][0x218] ;  /* 0x00008600f0aa7625 */ /* 0x002fe200078e00ad */
[----:B--2---:R-:W-:-:S13]  /*0860*/  ISETP.GT.AND P2, PT, R172, RZ, PT ;  /* 0x000000ffac00720c */ /* 0x004fda0003f44270 */
[----:B------:R-:W-:Y:S05]  /*0870*/  @P2 BRA `(.L_x_3445) ;  /* 0x0000043000002947 */ /* 0x000fea0003800000 */
[----:B---3--:R-:W-:Y:S01]  /*0880*/  LOP3.LUT P3, RZ, R2, 0xffffff00, RZ, 0xc0, !PT ;  /* 0xffffff0002ff7812 */ /* 0x008fe2000786c0ff */
[----:B------:R-:W-:Y:S01]  /*0890*/  BSSY B1, `(.L_x_3446) ;  /* 0x0000008000017945 */ /* 0x000fe20003800000 */
[----:B------:R-:W-:-:S11]  /*08a0*/  IMAD.MOV.U32 R168, RZ, RZ, R8 ;  /* 0x000000ffffa87224 */ /* 0x000fd600078e0008 */
[----:B------:R-:W-:Y:S05]  /*08b0*/  @!P3 BRA `(.L_x_3447) ;  /* 0x000000500000b947 */ /* 0x000fea0003800000 */
[----:B------:R-:W-:-:S04]  /*08c0*/  ISETP.NE.U32.AND P3, PT, RZ, c[0x0][0x218], PT ;  /* 0x00008600ff007a0c */ /* 0x000fc80003f65070 */
[----:B------:R-:W-:-:S13]  /*08d0*/  ISETP.NE.AND.EX P3, PT, RZ, c[0x0][0x21c], PT, P3 ;  /* 0x00008700ff007a0c */ /* 0x000fda0003f65330 */
[----:B------:R-:W-:Y:S05]  /*08e0*/  @!P3 BRA `(.L_x_3448) ;  /* 0x000000100000b947 */ /* 0x000fea0003800000 */
[----:B------:R1:W5:Y:S02]  /*08f0*/  LDG.E.64 R206, [R170.64] ;  /* 0x00000004aace7981 */ /* 0x000364000c1e1b00 */
.L_x_3448:
[----:B------:R-:W-:Y:S02]  /*0900*/  IADD3 R168, R8, 0x100, RZ ;  /* 0x0000010008a87810 */ /* 0x000fe40007ffe0ff */
.L_x_3447:
[----:B------:R-:W-:Y:S05]  /*0910*/  BSYNC B1 ;  /* 0x0000000000017941 */ /* 0x000fea0003800000 */
.L_x_3446:
        /* <DEDUP_REMOVED lines=8> */
.L_x_3451:
[----:B------:R-:W-:Y:S02]  /*09a0*/  IADD3 R168, R168, 0x100, RZ ;  /* 0x00000100a8a87810 */ /* 0x000fe40007ffe0ff */
.L_x_3450:
[----:B------:R-:W-:Y:S05]  /*09b0*/  BSYNC B1 ;  /* 0x0000000000017941 */ /* 0x000fea0003800000 */
.L_x_3449:
        /* <DEDUP_REMOVED lines=8> */
.L_x_3454:
[----:B------:R-:W-:Y:S02]  /*0a40*/  IADD3 R168, R168, 0x100, RZ ;  /* 0x00000100a8a87810 */ /* 0x000fe40007ffe0ff */
.L_x_3453:
[----:B------:R-:W-:Y:S05]  /*0a50*/  BSYNC B1 ;  /* 0x0000000000017941 */ /* 0x000fea0003800000 */
.L_x_3452:
        /* <DEDUP_REMOVED lines=8> */
.L_x_3457:
[----:B------:R-:W-:Y:S02]  /*0ae0*/  IADD3 R168, R168, 0x100, RZ ;  /* 0x00000100a8a87810 */ /* 0x000fe40007ffe0ff */
.L_x_3456:
[----:B------:R-:W-:Y:S05]  /*0af0*/  BSYNC B1 ;  /* 0x0000000000017941 */ /* 0x000fea0003800000 */
.L_x_3455:
[----:B------:R-:W-:Y:S01]  /*0b00*/  BSSY B1, `(.L_x_3458) ;  /* 0x0000008000017945 */ /* 0x000fe20003800000 */
[----:B------:R-:W-:Y:S05]  /*0b10*/  @!P0 BRA `(.L_x_3459) ;  /* 0x0000006000008947 */ /* 0x000fea0003800000 */
[----:B------:R-:W-:-:S04]  /*0b20*/  ISETP.NE.U32.AND P3, PT, RZ, c[0x0][0x218], PT ;  /* 0x00008600ff007a0c */ /* 0x000fc80003f65070 */
[----:B------:R-:W-:-:S13]  /*0b30*/  ISETP.NE.AND.EX P3, PT, RZ, c[0x0][0x21c], PT, P3 ;  /* 0x00008700ff007a0c */ /* 0x000fda0003f65330 */
[----:B------:R-:W-:Y:S05]  /*0b40*/  @!P3 BRA `(.L_x_3460) ;  /* 0x000000200000b947 */ /* 0x000fea0003800000 */
[----:B------:R-:W-:-:S06]  /*0b50*/  IMAD.WIDE.U32 R198, R168, R173, c[0x0][0x218] ;  /* 0x00008600a8c67625 */ /* 0x000fcc00078e00ad */
[----:B------:R-:W5:Y:S02]  /*0b60*/  LDG.E.64 R198, [R198.64] ;  /* 0x00000004c6c67981 */ /* 0x000f64000c1e1b00 */
.L_x_3460:
[----:B------:R-:W-:Y:S02]  /*0b70*/  IADD3 R168, R168, 0x100, RZ ;  /* 0x00000100a8a87810 */ /* 0x000fe40007ffe0ff */
.L_x_3459:
[----:B------:R-:W-:Y:S05]  /*0b80*/  BSYNC B1 ;  /* 0x0000000000017941 */ /* 0x000fea0003800000 */
.L_x_3458:
[----:B------:R-:W-:Y:S01]  /*0b90*/  BSSY B1, `(.L_x_3461) ;  /* 0x0000008000017945 */ /* 0x000fe20003800000 */
[----:B------:R-:W-:Y:S05]  /*0ba0*/  @!P1 BRA `(.L_x_3462) ;  /* 0x0000006000009947 */ /* 0x000fea0003800000 */
[----:B------:R-:W-:-:S04]  /*0bb0*/  ISETP.NE.U32.AND P3, PT, RZ, c[0x0][0x218], PT ;  /* 0x00008600ff007a0c */ /* 0x000fc80003f65070 */
[----:B------:R-:W-:-:S13]  /*0bc0*/  ISETP.NE.AND.EX P3, PT, RZ, c[0x0][0x21c], PT, P3 ;  /* 0x00008700ff007a0c */ /* 0x000fda0003f65330 */
[----:B------:R-:W-:Y:S05]  /*0bd0*/  @!P3 BRA `(.L_x_3463) ;  /* 0x000000200000b947 */ /* 0x000fea0003800000 */
[----:B------:R-:W-:-:S06]  /*0be0*/  IMAD.WIDE.U32 R196, R168, R173, c[0x0][0x218] ;  /* 0x00008600a8c47625 */ /* 0x000fcc00078e00ad */
[----:B------:R-:W5:Y:S02]  /*0bf0*/  LDG.E.64 R196, [R196.64] ;  /* 0x00000004c4c47981 */ /* 0x000f64000c1e1b00 */
.L_x_3463:
[----:B------:R-:W-:Y:S02]  /*0c00*/  IADD3 R168, R168, 0x100, RZ ;  /* 0x00000100a8a87810 */ /* 0x000fe40007ffe0ff */
.L_x_3462:
[----:B------:R-:W-:Y:S05]  /*0c10*/  BSYNC B1 ;  /* 0x0000000000017941 */ /* 0x000fea0003800000 */
.L_x_3461:
        /* <DEDUP_REMOVED lines=9> */
.L_x_3445:
[----:B---3--:R-:W-:Y:S01]  /*0cb0*/  IADD3 R168, R172, -0x1, RZ ;  /* 0xffffffffaca87810 */ /* 0x008fe20007ffe0ff */
        /* <DEDUP_REMOVED lines=21> */
[----:B------:R-:W-:Y:S02]  /*0e10*/  PRMT R168, RZ, 0x5410, R168 ;  /* 0x00005410ffa87816 */ /* 0x000fe400000000a8 */
[----:B0-----:R-:W-:Y:S02]  /*0e20*/  PRMT R170, RZ, 0x5410, R215 ;  /* 0x00005410ffaa7816 */ /* 0x001fe400000000d7 */
[----:B---3--:R-:W-:Y:S02]  /*0e30*/  MOV R172, R178 ;  /* 0x000000b200ac7202 */ /* 0x008fe40000000f00 */
[----:B------:R-:W-:Y:S01]  /*0e40*/  SHF.R.U64 R236, R178, 0x10, R179 ;  /* 0x00000010b2ec7819 */ /* 0x000fe200000012b3 */
[C---:B------:R-:W-:Y:S01]  /*0e50*/  FADD.FTZ R168, -R177.reuse, R168 ;  /* 0x000000a8b1a87221 */ /* 0x040fe20000010100 */
[--C-:B------:R-:W-:Y:S01]  /*0e60*/  SHF.R.U32.HI R214, RZ, 0x10, R169.reuse ;  /* 0x00000010ffd67819 */ /* 0x100fe200000116a9 */
[----:B------:R-:W-:Y:S01]  /*0e70*/  FADD.FTZ R170, -R177, R170 ;  /* 0x000000aab1aa7221 */ /* 0x000fe20000010100 */
[----:B------:R-:W-:-:S02]  /*0e80*/  PRMT R178, RZ, 0x5410, R169 ;  /* 0x00005410ffb27816 */ /* 0x000fc400000000a9 */
[----:B------:R-:W-:Y:S01]  /*0e90*/  PRMT R169, RZ, 0x5410, R172 ;  /* 0x00005410ffa97816 */ /* 0x000fe200000000ac */
[--C-:B------:R-:W-:Y:S01]  /*0ea0*/  IMAD.MOV.U32 R175, RZ, RZ, R179.reuse ;  /* 0x000000ffffaf7224 */ /* 0x100fe200078e00b3 */
[----:B------:R-:W-:Y:S01]  /*0eb0*/  PRMT R214, RZ, 0x5410, R214 ;  /* 0x00005410ffd67816 */ /* 0x000fe200000000d6 */
[C---:B------:R-:W-:Y:S01]  /*0ec0*/  FMUL.FTZ R239, R7.reuse, R168 ;  /* 0x000000a807ef7220 */ /* 0x040fe20000410000 */
[----:B------:R-:W-:Y:S01]  /*0ed0*/  PRMT R236, RZ, 0x5410, R236 ;  /* 0x00005410ffec7816 */ /* 0x000fe200000000ec */
[----:B------:R-:W-:Y:S02]  /*0ee0*/  FMUL.FTZ R237, R7, R170 ;  /* 0x000000aa07ed7220 */ /* 0x000fe40000410000 */
[----:B------:R-:W-:Y:S01]  /*0ef0*/  FMUL.FTZ R238, R28, R169 ;  /* 0x000000a91cee7220 */ /* 0x000fe20000410000 */
[----:B------:R-:W-:Y:S01]  /*0f00*/  SHF.R.U32.HI R232, RZ, 0x10, R179 ;  /* 0x00000010ffe87819 */ /* 0x000fe200000116b3 */
[----:B------:R-:W-:Y:S01]  /*0f10*/  FADD.FTZ R214, -R177, R214 ;  /* 0x000000d6b1d67221 */ /* 0x000fe20000010100 */
[----:B------:R-:W-:Y:S01]  /*0f20*/  PRMT R175, RZ, 0x5410, R175 ;  /* 0x00005410ffaf7816 */ /* 0x000fe200000000af */
[----:B------:R-:W-:-:S02]  /*0f30*/  FADD.FTZ R112, R112, R169 ;  /* 0x000000a970707221 */ /* 0x000fc40000010000 */
[----:B------:R-:W-:Y:S02]  /*0f40*/  FFMA.FTZ R84, R239, R169, R84 ;  /* 0x000000a9ef547223 */ /* 0x000fe40000010054 */
[----:B------:R-:W-:Y:S02]  /*0f50*/  FADD.FTZ R113, R113, R236 ;  /* 0x000000ec71717221 */ /* 0x000fe40000010000 */
[-C--:B------:R-:W-:Y:S02]  /*0f60*/  FFMA.FTZ R85, R237, R236.reuse, R85 ;  /* 0x000000eced557223 */ /* 0x080fe40000010055 */
[----:B------:R-:W-:Y:S02]  /*0f70*/  FADD.FTZ R178, -R177, R178 ;  /* 0x000000b2b1b27221 */ /* 0x000fe40000010100 */
[----:B------:R-:W-:Y:S02]  /*0f80*/  FMUL.FTZ R236, R29, R236 ;  /* 0x000000ec1dec7220 */ /* 0x000fe40000410000 */
[----:B------:R-:W-:-:S02]  /*0f90*/  FADD.FTZ R169, RZ, R238 ;  /* 0x000000eeffa97221 */ /* 0x000fc40000010000 */
[----:B------:R-:W-:Y:S01]  /*0fa0*/  FFMA.FTZ R168, R239, R238, RZ ;  /* 0x000000eeefa87223 */ /* 0x000fe200000100ff */
        /* <DEDUP_REMOVED lines=16> */
.L_x_3466:
[----:B------:R-:W-:Y:S05]  /*10b0*/  BSYNC B1 ;  /* 0x0000000000017941 */ /* 0x000fea0003800000 */
.L_x_3465:
        /* <DEDUP_REMOVED lines=28> */
[----:B0-----:R-:W-:Y:S01]  /*1280*/  PRMT R214, RZ, 0x5410, R169 ;  /* 0x00005410ffd67816 */ /* 0x001fe200000000a9 */
[----:B------:R-:W-:Y:S02]  /*1290*/  FMUL.FTZ R231, R7, R168 ;  /* 0x000000a807e77220 */ /* 0x000fe40000410000 */
[----:B------:R-:W-:Y:S01]  /*12a0*/  FMUL.FTZ R230, R36, R179 ;  /* 0x000000b324e67220 */ /* 0x000fe20000410000 */
[----:B------:R-:W-:Y:S01]  /*12b0*/  SHF.R.U32.HI R227, RZ, 0x10, R171 ;  /* 0x00000010ffe37819 */ /* 0x000fe200000116ab */
[----:B------:R-:W-:Y:S01]  /*12c0*/  FADD.FTZ R246, -R177, R226 ;  /* 0x000000e2b1f67221 */ /* 0x000fe20000010100 */
[----:B------:R-:W-:Y:S01]  /*12d0*/  PRMT R169, RZ, 0x5410, R224 ;  /* 0x00005410ffa97816 */ /* 0x000fe200000000e0 */
[----:B------:R-:W-:-:S02]  /*12e0*/  FADD.FTZ R117, R117, R228 ;  /* 0x000000e475757221 */ /* 0x000fc40000010000 */
[-C--:B------:R-:W-:Y:S02]  /*12f0*/  FFMA.FTZ R89, R229, R228.reuse, R89 ;  /* 0x000000e4e5597223 */ /* 0x080fe40000010059 */
[----:B------:R-:W-:Y:S02]  /*1300*/  FADD.FTZ R214, -R177, R214 ;  /* 0x000000d6b1d67221 */ /* 0x000fe40000010100 */
[----:B------:R-:W-:Y:S02]  /*1310*/  FMUL.FTZ R228, R37, R228 ;  /* 0x000000e425e47220 */ /* 0x000fe40000410000 */
[----:B------:R-:W-:Y:S02]  /*1320*/  FADD.FTZ R175, R175, R230 ;  /* 0x000000e6afaf7221 */ /* 0x000fe40000010000 */
[----:B------:R-:W-:Y:S01]  /*1330*/  FFMA.FTZ R172, R231, R230, R172 ;  /* 0x000000e6e7ac7223 */ /* 0x000fe200000100ac */
[----:B------:R-:W-:Y:S01]  /*1340*/  PRMT R224, RZ, 0x5410, R227 ;  /* 0x00005410ffe07816 */ /* 0x000fe200000000e3 */
        /* <DEDUP_REMOVED lines=16> */
.L_x_3468:
[----:B------:R-:W-:Y:S05]  /*1450*/  BSYNC B1 ;  /* 0x0000000000017941 */ /* 0x000fea0003800000 */
.L_x_3467:
        /* <DEDUP_REMOVED lines=16> */
[----:B---3--:R-:W-:Y:S01]  /*1560*/  IMAD.MOV.U32 R171, RZ, RZ, R26 ;  /* 0x000000ffffab7224 */ /* 0x008fe200078e001a */
[--C-:B------:R-:W-:Y:S02]  /*1570*/  SHF.R.U64 R180, R26, 0x10, R27.reuse ;  /* 0x000000101ab47819 */ /* 0x100fe4000000121b */
[----:B------:R-:W-:Y:S02]  /*1580*/  MOV R177, R27 ;  /* 0x0000001b00b17202 */ /* 0x000fe40000000f00 */
[----:B------:R-:W-:-:S02]  /*1590*/  SHF.R.U32.HI R179, RZ, 0x10, R27 ;  /* 0x00000010ffb37819 */ /* 0x000fc4000001161b */
[----:B------:R-:W-:Y:S02]  /*15a0*/  PRMT R181, RZ, 0x5410, R181 ;  /* 0x00005410ffb57816 */ /* 0x000fe400000000b5 */
[----:B------:R-:W-:Y:S02]  /*15b0*/  PRMT R27, RZ, 0x5410, R24 ;  /* 0x00005410ff1b7816 */ /* 0x000fe40000000018 */
[----:B------:R-:W-:Y:S01]  /*15c0*/  SHF.R.U32.HI R182, RZ, 0x10, R25 ;  /* 0x00000010ffb67819 */ /* 0x000fe20000011619 */
[C---:B------:R-:W-:Y:S01]  /*15d0*/  FADD.FTZ R26, -R170.reuse, R181 ;  /* 0x000000b5aa1a7221 */ /* 0x040fe20000010100 */
[----:B------:R-:W-:Y:S01]  /*15e0*/  PRMT R25, RZ, 0x5410, R25 ;  /* 0x00005410ff197816 */ /* 0x000fe20000000019 */
[C---:B------:R-:W-:Y:S01]  /*15f0*/  FADD.FTZ R24, -R170.reuse, R27 ;  /* 0x0000001baa187221 */ /* 0x040fe20000010100 */
[----:B------:R-:W-:Y:S01]  /*1600*/  PRMT R171, RZ, 0x5410, R171 ;  /* 0x00005410ffab7816 */ /* 0x000fe200000000ab */
[C---:B------:R-:W-:Y:S01]  /*1610*/  FMUL.FTZ R26, R7.reuse, R26 ;  /* 0x0000001a071a7220 */ /* 0x040fe20000410000 */
[----:B0-----:R-:W-:Y:S01]  /*1620*/  PRMT R169, RZ, 0x5410, R182 ;  /* 0x00005410ffa97816 */ /* 0x001fe200000000b6 */
[----:B------:R-:W-:Y:S01]  /*1630*/  FADD.FTZ R182, -R170, R25 ;  /* 0x00000019aab67221 */ /* 0x000fe20000010100 */
        /* <DEDUP_REMOVED lines=8> */
[----:B------:R-:W-:-:S02]  /*16c0*/  FFMA.FTZ R172, R24, R25, R172 ;  /* 0x0000001918ac7223 */ /* 0x000fc400000100ac */
[----:B------:R-:W-:Y:S01]  /*16d0*/  FADD.FTZ R214, -R170, R169 ;  /* 0x000000a9aad67221 */ /* 0x000fe20000010100 */
[----:B------:R-:W-:Y:S01]  /*16e0*/  PRMT R170, RZ, 0x5410, R179 ;  /* 0x00005410ffaa7816 */ /* 0x000fe200000000b3 */
[C---:B------:R-:W-:Y:S02]  /*16f0*/  FMUL.FTZ R27, R7.reuse, R182 ;  /* 0x000000b6071b7220 */ /* 0x040fe40000410000 */
        /* <DEDUP_REMOVED lines=15> */
.L_x_3470:
[----:B------:R-:W-:Y:S05]  /*17f0*/  BSYNC B1 ;  /* 0x0000000000017941 */ /* 0x000fea0003800000 */
.L_x_3469:
        /* <DEDUP_REMOVED lines=18> */
[----:B0-----:R-:W-:Y:S01]  /*1920*/  PRMT R184, RZ, 0x5410, R189 ;  /* 0x00005410ffb87816 */ /* 0x001fe200000000bd */
[--C-:B------:R-:W-:Y:S01]  /*1930*/  IMAD.MOV.U32 R186, RZ, RZ, R171.reuse ;  /* 0x000000ffffba7224 */ /* 0x100fe200078e00ab */
[----:B------:R-:W-:-:S02]  /*1940*/  SHF.R.U64 R188, R170, 0x10, R171 ;  /* 0x00000010aabc7819 */ /* 0x000fc400000012ab */
[----:B------:R-:W-:Y:S01]  /*1950*/  PRMT R214, RZ, 0x5410, R169 ;  /* 0x00005410ffd67816 */ /* 0x000fe200000000a9 */
[C---:B------:R-:W-:Y:S01]  /*1960*/  FADD.FTZ R184, -R177.reuse, R184 ;  /* 0x000000b8b1b87221 */ /* 0x040fe20000010100 */
[----:B------:R-:W-:Y:S01]  /*1970*/  PRMT R179, RZ, 0x5410, R179 ;  /* 0x00005410ffb37816 */ /* 0x000fe200000000b3 */
[C---:B------:R-:W-:Y:S01]  /*1980*/  FADD.FTZ R170, -R177.reuse, R168 ;  /* 0x000000a8b1aa7221 */ /* 0x040fe20000010100 */
[----:B------:R-:W-:Y:S01]  /*1990*/  SHF.R.U32.HI R187, RZ, 0x10, R171 ;  /* 0x00000010ffbb7819 */ /* 0x000fe200000116ab */
[----:B------:R-:W-:Y:S01]  /*19a0*/  FADD.FTZ R214, -R177, R214 ;  /* 0x000000d6b1d67221 */ /* 0x000fe20000010100 */
[----:B------:R-:W-:Y:S01]  /*19b0*/  SHF.R.U32.HI R190, RZ, 0x10, R169 ;  /* 0x00000010ffbe7819 */ /* 0x000fe200000116a9 */
[C---:B------:R-:W-:Y:S01]  /*19c0*/  FMUL.FTZ R184, R7.reuse, R184 ;  /* 0x000000b807b87220 */ /* 0x040fe20000410000 */
[----:B------:R-:W-:Y:S01]  /*19d0*/  PRMT R168, RZ, 0x5410, R188 ;  /* 0x00005410ffa87816 */ /* 0x000fe200000000bc */
[C---:B------:R-:W-:Y:S01]  /*19e0*/  FMUL.FTZ R185, R7.reuse, R170 ;  /* 0x000000aa07b97220 */ /* 0x040fe20000410000 */
[----:B------:R-:W-:Y:S01]  /*19f0*/  PRMT R169, RZ, 0x5410, R186 ;  /* 0x00005410ffa97816 */ /* 0x000fe200000000ba */
[----:B------:R-:W-:Y:S01]  /*1a00*/  FMUL.FTZ R186, R52, R179 ;  /* 0x000000b334ba7220 */ /* 0x000fe20000410000 */
[----:B------:R-:W-:Y:S01]  /*1a10*/  PRMT R170, RZ, 0x5410, R187 ;  /* 0x00005410ffaa7816 */ /* 0x000fe200000000bb */
[----:B------:R-:W-:Y:S01]  /*1a20*/  FMUL.FTZ R187, R7, R214 ;  /* 0x000000d607bb7220 */ /* 0x000fe20000410000 */
        /* <DEDUP_REMOVED lines=9> */
[----:B------:R-:W-:Y:S02]  /*1ac0*/  FADD.FTZ R190, -R177, R190 ;  /* 0x000000beb1be7221 */ /* 0x000fe40000010100 */
        /* <DEDUP_REMOVED lines=12> */
.L_x_3472:
[----:B------:R-:W-:Y:S05]  /*1b90*/  BSYNC B1 ;  /* 0x0000000000017941 */ /* 0x000fea0003800000 */
.L_x_3471:
        /* <DEDUP_REMOVED lines=56> */
.L_x_3474:
[----:B------:R-:W-:Y:S05]  /*1f20*/  BSYNC B1 ;  /* 0x0000000000017941 */ /* 0x000fea0003800000 */
.L_x_3473:
        /* <DEDUP_REMOVED lines=15> */
[----:B------:R-:W-:Y:S02]  /*2020*/  PRMT R168, RZ, 0x5410, R168 ;  /* 0x00005410ffa87816 */ /* 0x000fe400000000a8 */
[----:B0-----:R-:W-:Y:S02]  /*2030*/  PRMT R214, RZ, 0x5410, R219 ;  /* 0x00005410ffd67816 */ /* 0x001fe400000000db */
[----:B---3--:R-:W-:Y:S01]  /*2040*/  MOV R179, R170 ;  /* 0x000000aa00b37202 */ /* 0x008fe20000000f00 */
[--C-:B------:R-:W-:Y:S01]  /*2050*/  IMAD.MOV.U32 R216, RZ, RZ, R171.reuse ;  /* 0x000000ffffd87224 */ /* 0x100fe200078e00ab */
[----:B------:R-:W-:Y:S01]  /*2060*/  SHF.R.U64 R217, R170, 0x10, R171 ;  /* 0x00000010aad97819 */ /* 0x000fe200000012ab */
[C---:B------:R-:W-:Y:S01]  /*2070*/  FADD.FTZ R170, -R177.reuse, R168 ;  /* 0x000000a8b1aa7221 */ /* 0x040fe20000010100 */
[----:B------:R-:W-:Y:S01]  /*2080*/  PRMT R222, RZ, 0x5410, R169 ;  /* 0x00005410ffde7816 */ /* 0x000fe200000000a9 */
[----:B------:R-:W-:Y:S01]  /*2090*/  FADD.FTZ R214, -R177, R214 ;  /* 0x000000d6b1d67221 */ /* 0x000fe20000010100 */
[----:B------:R-:W-:-:S02]  /*20a0*/  SHF.R.U32.HI R218, RZ, 0x10, R171 ;  /* 0x00000010ffda7819 */ /* 0x000fc400000116ab */
[----:B------:R-:W-:Y:S02]  /*20b0*/  PRMT R179, RZ, 0x5410, R179 ;  /* 0x00005410ffb37816 */ /* 0x000fe400000000b3 */
[----:B------:R-:W-:Y:S02]  /*20c0*/  SHF.R.U32.HI R220, RZ, 0x10, R169 ;  /* 0x00000010ffdc7819 */ /* 0x000fe400000116a9 */
[----:B------:R-:W-:Y:S01]  /*20d0*/  PRMT R168, RZ, 0x5410, R217 ;  /* 0x00005410ffa87816 */ /* 0x000fe200000000d9 */
[----:B------:R-:W-:Y:S01]  /*20e0*/  FMUL.FTZ R217, R7, R170 ;  /* 0x000000aa07d97220 */ /* 0x000fe20000410000 */
[----:B------:R-:W-:Y:S01]  /*20f0*/  PRMT R169, RZ, 0x5410, R216 ;  /* 0x00005410ffa97816 */ /* 0x000fe200000000d8 */
[----:B------:R-:W-:Y:S01]  /*2100*/  FADD.FTZ R222, -R177, R222 ;  /* 0x000000deb1de7221 */ /* 0x000fe20000010100 */
[----:B------:R-:W-:Y:S01]  /*2110*/  PRMT R170, RZ, 0x5410, R218 ;  /* 0x00005410ffaa7816 */ /* 0x000fe200000000da */
[----:B------:R-:W-:Y:S01]  /*2120*/  FMUL.FTZ R216, R7, R214 ;  /* 0x000000d607d87220 */ /* 0x000fe20000410000 */
[----:B------:R-:W-:Y:S01]  /*2130*/  PRMT R220, RZ, 0x5410, R220 ;  /* 0x00005410ffdc7816 */ /* 0x000fe200000000dc */
[----:B------:R-:W-:-:S02]  /*2140*/  FMUL.FTZ R218, R68, R179 ;  /* 0x000000b344da7220 */ /* 0x000fc40000410000 */
[----:B------:R-:W-:Y:S02]  /*2150*/  FMUL.FTZ R219, R7, R222 ;  /* 0x000000de07db7220 */ /* 0x000fe40000410000 */
[----:B------:R-:W-:Y:S02]  /*2160*/  FADD.FTZ R133, R133, R168 ;  /* 0x000000a885857221 */ /* 0x000fe40000010000 */
[-C--:B------:R-:W-:Y:S02]  /*2170*/  FFMA.FTZ R105, R216, R168.reuse, R105 ;  /* 0x000000a8d8697223 */ /* 0x080fe40000010069 */
[----:B------:R-:W-:Y:S02]  /*2180*/  FMUL.FTZ R221, R69, R168 ;  /* 0x000000a845dd7220 */ /* 0x000fe40000410000 */
[----:B------:R-:W-:Y:S02]  /*2190*/  FADD.FTZ R168, R175, R218 ;  /* 0x000000daafa87221 */ /* 0x000fe40000010000 */
[----:B------:R-:W-:-:S02]  /*21a0*/  FFMA.FTZ R172, R217, R218, R172 ;  /* 0x000000dad9ac7223 */ /* 0x000fc400000100ac */
[----:B------:R-:W-:Y:S02]  /*21b0*/  FADD.FTZ R246, -R177, R220 ;  /* 0x000000dcb1f67221 */ /* 0x000fe40000010100 */
        /* <DEDUP_REMOVED lines=15> */
.L_x_3476:
[----:B------:R-:W-:Y:S05]  /*22b0*/  BSYNC B1 ;  /* 0x0000000000017941 */ /* 0x000fea0003800000 */
.L_x_3475:
        /* <DEDUP_REMOVED lines=13> */
[--C-:B0-----:R-:W-:Y:S02]  /*2390*/  SHF.R.U32.HI R17, RZ, 0x10, R15.reuse ;  /* 0x00000010ff117819 */ /* 0x101fe4000001160f */
        /* <DEDUP_REMOVED lines=9> */
[C---:B------:R-:W-:Y:S01]  /*2430*/  FADD.FTZ R168, -R176.reuse, R15 ;  /* 0x0000000fb0a87221 */ /* 0x040fe20000010100 */
[----:B------:R-:W-:Y:S01]  /*2440*/  PRMT R15, RZ, 0x5410, R11 ;  /* 0x00005410ff0f7816 */ /* 0x000fe2000000000b */
[----:B------:R-:W-:Y:S01]  /*2450*/  FADD.FTZ R14, -R176, R14 ;  /* 0x0000000eb00e7221 */ /* 0x000fe20000010100 */
[----:B------:R-:W-:Y:S01]  /*2460*/  PRMT R17, RZ, 0x5410, R13 ;  /* 0x00005410ff117816 */ /* 0x000fe2000000000d */
[C---:B------:R-:W-:Y:S01]  /*2470*/  FMUL.FTZ R11, R7.reuse, R16 ;  /* 0x00000010070b7220 */ /* 0x040fe20000410000 */
[----:B------:R-:W-:Y:S01]  /*2480*/  PRMT R18, RZ, 0x5410, R171 ;  /* 0x00005410ff127816 */ /* 0x000fe200000000ab */
[----:B------:R-:W-:-:S02]  /*2490*/  FMUL.FTZ R13, R7, R14 ;  /* 0x0000000e070d7220 */ /* 0x000fc40000410000 */
[-C--:B------:R-:W-:Y:S01]  /*24a0*/  FMUL.FTZ R14, R80, R15.reuse ;  /* 0x0000000f500e7220 */ /* 0x080fe20000410000 */
[----:B------:R-:W-:Y:S01]  /*24b0*/  SHF.R.U32.HI R170, RZ, 0x10, R169 ;  /* 0x00000010ffaa7819 */ /* 0x000fe200000116a9 */
[----:B------:R-:W-:Y:S02]  /*24c0*/  FMUL.FTZ R16, R81, R18 ;  /* 0x0000001251107220 */ /* 0x000fe40000410000 */
[----:B------:R-:W-:Y:S02]  /*24d0*/  FADD.FTZ R175, R175, R14 ;  /* 0x0000000eafaf7221 */ /* 0x000fe40000010000 */
[C---:B------:R-:W-:Y:S01]  /*24e0*/  FFMA.FTZ R172, R11.reuse, R14, R172 ;  /* 0x0000000e0bac7223 */ /* 0x040fe200000100ac */
[----:B------:R-:W-:Y:S01]  /*24f0*/  PRMT R170, RZ, 0x5410, R170 ;  /* 0x00005410ffaa7816 */ /* 0x000fe200000000aa */
        /* <DEDUP_REMOVED lines=18> */
.L_x_3464:
[----:B------:R-:W-:Y:S05]  /*2620*/  BSYNC B0 ;  /* 0x0000000000007941 */ /* 0x000fea0003800000 */
.L_x_3444:
[----:B------:R-:W-:Y:S02]  /*2630*/  LOP3.LUT P3, RZ, R6, 0xff, RZ, 0xc0, !PT ;  /* 0x000000ff06ff7812 */ /* 0x000fe4000786c0ff */
[----:B-1----:R-:W-:-:S04]  /*2640*/  SHF.R.U32.HI R170, RZ, 0x5, R0 ;  /* 0x00000005ffaa7819 */ /* 0x002fc80000011600 */
[----:B------:R-:W-:-:S07]  /*2650*/  LOP3.LUT R246, R170, 0x7fffff8, RZ, 0xc0, !PT ;  /* 0x07fffff8aaf67812 */ /* 0x000fce00078ec0ff */
[----:B------:R-:W-:Y:S02]  /*2660*/  @!P3 IADD3 R246, R246, 0x8, RZ ;  /* 0x00000008f6f6b810 */ /* 0x000fe40007ffe0ff */
[----:B------:R-:W-:Y:S01]  /*2670*/  LOP3.LUT P3, RZ, R0, 0x1f, RZ, 0xc0, !PT ;  /* 0x0000001f00ff7812 */ /* 0x000fe2000786c0ff */
[----:B------:R-:W-:Y:S10]  /*2680*/  BRA.DIV ~URZ, `(.L_x_3477) ;  /* 0x000042c27f007947 */ /* 0x000ff4000b800000 */
[----:B------:R1:W2:Y:S02]  /*2690*/  SHFL.DOWN PT, R178, R175, 0x10, 0x1f ;  /* 0x0a001f00afb27f89 */ /* 0x0002a400000e0000 */
.L_x_3611:
[----:B------:R-:W-:Y:S05]  /*26a0*/  BRA.DIV ~URZ, `(.L_x_3478) ;  /* 0x000043227f007947 */ /* 0x000fea000b800000 */
[----:B------:R-:W3:Y:S01]  /*26b0*/  SHFL.DOWN PT, R169, R172, 0x10, 0x1f ;  /* 0x0a001f00aca97f89 */ /* 0x000ee200000e0000 */
[----:B-12---:R-:W-:-:S05]  /*26c0*/  FADD.FTZ R175, R178, R175 ;  /* 0x000000afb2af7221 */ /* 0x006fca0000010000 */
[----:B------:R-:W1:Y:S01]  /*26d0*/  SHFL.DOWN PT, R168, R175, 0x8, 0x1f ;  /* 0x09001f00afa87f89 */ /* 0x000e6200000e0000 */
[----:B---3--:R-:W-:-:S05]  /*26e0*/  FADD.FTZ R169, R169, R172 ;  /* 0x000000aca9a97221 */ /* 0x008fca0000010000 */
        /* <DEDUP_REMOVED lines=10> */
[----:B------:R1:W3:Y:S01]  /*2790*/  SHFL.DOWN PT, R175, R172, 0x1, 0x1f ;  /* 0x08201f00acaf7f89 */ /* 0x0002e200000e0000 */
[----:B--2---:R-:W-:-:S05]  /*27a0*/  FADD.FTZ R215, R173, R176 ;  /* 0x000000b0add77221 */ /* 0x004fca0000010000 */
[----:B------:R1:W2:Y:S02]  /*27b0*/  SHFL.DOWN PT, R176, R215, 0x1, 0x1f ;  /* 0x08201f00d7b07f89 */ /* 0x0002a400000e0000 */
.L_x_3612:
[----:B------:R-:W-:Y:S01]  /*27c0*/  @!P3 LOP3.LUT R169, R170, 0x7, RZ, 0xc0, !PT ;  /* 0x00000007aaa9b812 */ /* 0x000fe200078ec0ff */
[----:B---3--:R-:W-:Y:S01]  /*27d0*/  FADD.FTZ R214, R175, R172 ;  /* 0x000000acafd67221 */ /* 0x008fe20000010000 */
[----:B------:R-:W-:Y:S01]  /*27e0*/  WARPSYNC 0xffffffff ;  /* 0xffffffff00007948 */ /* 0x000fe20003800000 */
[----:B-12---:R-:W-:Y:S01]  /*27f0*/  FADD.FTZ R215, R176, R215 ;  /* 0x000000d7b0d77221 */ /* 0x006fe20000010000 */
        /* <DEDUP_REMOVED lines=9> */
[----:B------:R-:W2:Y:S04]  /*2890*/  LDS.128 R172, [R246.X8+0x7010] ;  /* 0x00701000f6ac7984 */ /* 0x000ea80000008c00 */
[----:B------:R-:W3:Y:S01]  /*28a0*/  LDS.128 R168, [R246.X8+0x7020] ;  /* 0x00702000f6a87984 */ /* 0x000ee20000008c00 */
[----:B-1----:R-:W-:-:S02]  /*28b0*/  FADD.FTZ R249, RZ, R176 ;  /* 0x000000b0fff97221 */ /* 0x002fc40000010000 */
[----:B------:R-:W-:Y:S02]  /*28c0*/  FADD.FTZ R176, RZ, R177 ;  /* 0x000000b1ffb07221 */ /* 0x000fe40000010000 */
[----:B------:R-:W-:Y:S02]  /*28d0*/  FADD.FTZ R249, R178, R249 ;  /* 0x000000f9b2f97221 */ /* 0x000fe40000010000 */
[----:B------:R-:W-:Y:S02]  /*28e0*/  FADD.FTZ R248, R179, R176 ;  /* 0x000000b0b3f87221 */ /* 0x000fe40000010000 */
[----:B------:R-:W1:Y:S01]  /*28f0*/  LDS.128 R176, [R246.X8+0x7030] ;  /* 0x00703000f6b07984 */ /* 0x000e620000008c00 */
[----:B--2---:R-:W-:Y:S01]  /*2900*/  FADD.FTZ R249, R249, R172 ;  /* 0x000000acf9f97221 */ /* 0x004fe20000010000 */
[----:B------:R-:W-:Y:S01]  /*2910*/  HFMA2.MMA R172, -RZ, RZ, 0, 0 ;  /* 0x00000000ffac7435 */ /* 0x000fe200000001ff */
[----:B------:R-:W-:Y:S02]  /*2920*/  FADD.FTZ R248, R248, R173 ;  /* 0x000000adf8f87221 */ /* 0x000fe40000010000 */
[----:B------:R-:W-:-:S02]  /*2930*/  FADD.FTZ R249, R174, R249 ;  /* 0x000000f9aef97221 */ /* 0x000fc40000010000 */
[----:B------:R-:W-:Y:S02]  /*2940*/  FADD.FTZ R248, R175, R248 ;  /* 0x000000f8aff87221 */ /* 0x000fe40000010000 */
[----:B---3--:R-:W-:Y:S01]  /*2950*/  FADD.FTZ R249, R249, R168 ;  /* 0x000000a8f9f97221 */ /* 0x008fe20000010000 */
[----:B------:R-:W-:Y:S01]  /*2960*/  @P3 SHF.R.S32.HI R168, RZ, 0x1f, R241 ;  /* 0x0000001fffa83819 */ /* 0x000fe200000114f1 */
[----:B------:R-:W-:Y:S01]  /*2970*/  FADD.FTZ R248, R248, R169 ;  /* 0x000000a9f8f87221 */ /* 0x000fe20000010000 */
[----:B------:R-:W-:Y:S01]  /*2980*/  @P3 LOP3.LUT R169, R0, 0xff, RZ, 0xc0, !PT ;  /* 0x000000ff00a93812 */ /* 0x000fe200078ec0ff */
[----:B------:R-:W-:Y:S01]  /*2990*/  FADD.FTZ R249, R170, R249 ;  /* 0x000000f9aaf97221 */ /* 0x000fe20000010000 */
[----:B------:R-:W-:Y:S01]  /*29a0*/  @P3 LEA.HI R168, R168, R241, RZ, 0x2 ;  /* 0x000000f1a8a83211 */ /* 0x000fe200078f10ff */
[----:B------:R-:W-:-:S03]  /*29b0*/  FADD.FTZ R248, R171, R248 ;  /* 0x000000f8abf87221 */ /* 0x000fc60000010000 */
[----:B------:R-:W-:Y:S01]  /*29c0*/  @P3 LEA.HI.SX32 R172, R168, R169, 0x1e ;  /* 0x000000a9a8ac3211 */ /* 0x000fe200078ff2ff */
[----:B-1----:R-:W-:Y:S02]  /*29d0*/  FADD.FTZ R249, R249, R176 ;  /* 0x000000b0f9f97221 */ /* 0x002fe40000010000 */
        /* <DEDUP_REMOVED lines=17> */
.L_x_3482:
[----:B------:R-:W-:Y:S05]  /*2af0*/  BSYNC B1 ;  /* 0x0000000000017941 */ /* 0x000fea0003800000 */
.L_x_3481:
        /* <DEDUP_REMOVED lines=10> */
.L_x_3484:
[----:B------:R-:W-:Y:S01]  /*2ba0*/  ULDC.64 UR6, c[0x0][0x218] ;  /* 0x0000860000067ab9 */ /* 0x000fe20000000a00 */
[----:B0-----:R-:W-:Y:S01]  /*2bb0*/  ISETP.NE.AND P4, PT, R4, RZ, PT ;  /* 0x000000ff0400720c */ /* 0x001fe20003f85270 */
        /* <DEDUP_REMOVED lines=9> */
.L_x_3485:
[----:B------:R-:W-:Y:S05]  /*2c50*/  BSYNC B1 ;  /* 0x0000000000017941 */ /* 0x000fea0003800000 */
.L_x_3483:
        /* <DEDUP_REMOVED lines=17> */
.L_x_3487:
[----:B0-----:R-:W-:-:S04]  /*2d70*/  ISETP.NE.AND P6, PT, R4, RZ, PT ;  /* 0x000000ff0400720c */ /* 0x001fc80003fc5270 */
[----:B------:R-:W-:-:S05]  /*2d80*/  FSEL R169, R173, RZ, !P6 ;  /* 0x000000ffada97208 */ /* 0x000fca0007000000 */
[----:B------:R-:W-:-:S04]  /*2d90*/  FFMA.FTZ R169, R237, R174, R169 ;  /* 0x000000aeeda97223 */ /* 0x000fc800000100a9 */
[----:B------:R-:W-:Y:S01]  /*2da0*/  FADD.FTZ R168, R236, -R169 ;  /* 0x800000a9eca87221 */ /* 0x000fe20000010000 */
[----:B------:R-:W-:-:S03]  /*2db0*/  @P4 SHF.R.U64 R169, R206, 0x10, R207 ;  /* 0x00000010cea94819 */ /* 0x000fc600000012cf */
[----:B------:R-:W-:Y:S01]  /*2dc0*/  FMUL.FTZ R168, R7, R168 ;  /* 0x000000a807a87220 */ /* 0x000fe20000410000 */
[----:B------:R-:W-:-:S05]  /*2dd0*/  @P4 PRMT R169, RZ, 0x5410, R169 ;  /* 0x00005410ffa94816 */ /* 0x000fca00000000a9 */
[----:B------:R-:W-:Y:S02]  /*2de0*/  @P4 FADD.FTZ R168, R168, R169 ;  /* 0x000000a9a8a84221 */ /* 0x000fe40000010000 */
.L_x_3488:
[----:B------:R-:W-:Y:S05]  /*2df0*/  BSYNC B1 ;  /* 0x0000000000017941 */ /* 0x000fea0003800000 */
.L_x_3486:
        /* <DEDUP_REMOVED lines=14> */
.L_x_3490:
[----:B0-----:R-:W-:-:S04]  /*2ee0*/  ISETP.NE.AND P6, PT, R4, RZ, PT ;  /* 0x000000ff0400720c */ /* 0x001fc80003fc5270 */
[----:B------:R-:W-:-:S05]  /*2ef0*/  FSEL R169, R173, RZ, !P6 ;  /* 0x000000ffada97208 */ /* 0x000fca0007000000 */
[----:B------:R-:W-:-:S04]  /*2f00*/  FFMA.FTZ R169, R235, R174, R169 ;  /* 0x000000aeeba97223 */ /* 0x000fc800000100a9 */
[----:B------:R-:W-:Y:S01]  /*2f10*/  FADD.FTZ R168, R234, -R169 ;  /* 0x800000a9eaa87221 */ /* 0x000fe20000010000 */
[----:B------:R-:W-:-:S03]  /*2f20*/  @P4 PRMT R169, RZ, 0x5410, R207 ;  /* 0x00005410ffa94816 */ /* 0x000fc600000000cf */
[----:B------:R-:W-:-:S04]  /*2f30*/  FMUL.FTZ R168, R7, R168 ;  /* 0x000000a807a87220 */ /* 0x000fc80000410000 */
[----:B------:R-:W-:Y:S02]  /*2f40*/  @P4 FADD.FTZ R168, R168, R169 ;  /* 0x000000a9a8a84221 */ /* 0x000fe40000010000 */
.L_x_3491:
[----:B------:R-:W-:Y:S05]  /*2f50*/  BSYNC B1 ;  /* 0x0000000000017941 */ /* 0x000fea0003800000 */
.L_x_3489:
        /* <DEDUP_REMOVED lines=15> */
.L_x_3493:
[----:B0-----:R-:W-:-:S04]  /*3050*/  ISETP.NE.AND P6, PT, R4, RZ, PT ;  /* 0x000000ff0400720c */ /* 0x001fc80003fc5270 */
[----:B------:R-:W-:-:S05]  /*3060*/  FSEL R169, R173, RZ, !P6 ;  /* 0x000000ffada97208 */ /* 0x000fca0007000000 */
[----:B------:R-:W-:-:S04]  /*3070*/  FFMA.FTZ R169, R233, R174, R169 ;  /* 0x000000aee9a97223 */ /* 0x000fc800000100a9 */
[----:B------:R-:W-:Y:S01]  /*3080*/  FADD.FTZ R168, R232, -R169 ;  /* 0x800000a9e8a87221 */ /* 0x000fe20000010000 */
[----:B------:R-:W-:-:S03]  /*3090*/  @P4 SHF.R.U32.HI R169, RZ, 0x10, R207 ;  /* 0x00000010ffa94819 */ /* 0x000fc600000116cf */
[----:B------:R-:W-:Y:S01]  /*30a0*/  FMUL.FTZ R168, R7, R168 ;  /* 0x000000a807a87220 */ /* 0x000fe20000410000 */
[----:B------:R-:W-:-:S05]  /*30b0*/  @P4 PRMT R169, RZ, 0x5410, R169 ;  /* 0x00005410ffa94816 */ /* 0x000fca00000000a9 */
[----:B------:R-:W-:Y:S02]  /*30c0*/  @P4 FADD.FTZ R168, R168, R169 ;  /* 0x000000a9a8a84221 */ /* 0x000fe40000010000 */
.L_x_3494:
[----:B------:R-:W-:Y:S05]  /*30d0*/  BSYNC B1 ;  /* 0x0000000000017941 */ /* 0x000fea0003800000 */
.L_x_3492:
        /* <DEDUP_REMOVED lines=15> */
.L_x_3495:
[----:B------:R-:W-:Y:S01]  /*31d0*/  BSSY B1, `(.L_x_3496) ;  /* 0x000000c000017945 */ /* 0x000fe20003800000 */
[----:B------:R-:W-:Y:S02]  /*31e0*/  @P3 PRMT R10, R175, 0x7610, R10 ;  /* 0x00007610af0a3816 */ /* 0x000fe4000000000a */
[----:B------:R-:W-:Y:S01]  /*31f0*/  @P3 PRMT R245, RZ, 0x7610, R245 ;  /* 0x00007610fff53816 */ /* 0x000fe200000000f5 */
[----:B------:R-:W-:Y:S05]  /*3200*/  @!P3 BRA `(.L_x_3497) ;  /* 0x000000800000b947 */ /* 0x000fea0003800000 */
[----:B-1----:R-:W-:Y:S02]  /*3210*/  LOP3.LUT R168, R23, 0xffff, RZ, 0xc0, !PT ;  /* 0x0000ffff17a87812 */ /* 0x002fe400078ec0ff */
[----:B------:R-:W-:-:S03]  /*3220*/  PRMT R171, R3, 0x5410, R10 ;  /* 0x0000541003ab7816 */ /* 0x000fc6000000000a */
[----:B------:R-:W-:-:S05]  /*3230*/  IMAD.WIDE.U32 R168, R168, 0x10000, RZ ;  /* 0x00010000a8a87825 */ /* 0x000fca00078e00ff */
[----:B------:R-:W-:Y:S01]  /*3240*/  LOP3.LUT R169, R171, R169, RZ, 0xfc, !PT ;  /* 0x000000a9aba97212 */ /* 0x000fe200078efcff */
[----:B------:R-:W-:Y:S01]  /*3250*/  IMAD.MOV.U32 R171, RZ, RZ, 0x8 ;  /* 0x00000008ffab7424 */ /* 0x000fe200078e00ff */
[----:B------:R-:W-:-:S03]  /*3260*/  LOP3.LUT R168, R168, 0xffff, R21, 0xf8, !PT ;  /* 0x0000ffffa8a87812 */ /* 0x000fc600078ef815 */
[----:B------:R-:W-:-:S05]  /*3270*/  IMAD.WIDE.U32 R170, R172, R171, c[0x0][0x248] ;  /* 0x00009200acaa7625 */ /* 0x000fca00078e00ab */
[----:B------:R1:W-:Y:S02]  /*3280*/  STG.E.64 [R170.64], R168 ;  /* 0x000000a8aa007986 */ /* 0x0003e4000c101b04 */
.L_x_3497:
[----:B------:R-:W-:Y:S05]  /*3290*/  BSYNC B1 ;  /* 0x0000000000017941 */ /* 0x000fea0003800000 */
.L_x_3496:
[----:B------:R-:W-:Y:S01]  /*32a0*/  @P3 FFMA.FTZ R143, R176, R245, R143 ;  /* 0x000000f5b08f3223 */ /* 0x000fe2000001008f */
[----:B------:R-:W-:Y:S02]  /*32b0*/  IADD3 R172, R172, 0x100, RZ ;  /* 0x00000100acac7810 */ /* 0x000fe40007ffe0ff */
.L_x_3480:
[----:B------:R-:W-:Y:S05]  /*32c0*/  BSYNC B0 ;  /* 0x0000000000007941 */ /* 0x000fea0003800000 */
.L_x_3479:
[----:B------:R-:W-:Y:S01]  /*32d0*/  ISETP.GE.U32.AND P4, PT, R2, 0x200, PT ;  /* 0x000002000200780c */ /* 0x000fe20003f86070 */
[----:B------:R-:W-:-:S12]  /*32e0*/  BSSY B0, `(.L_x_3498) ;  /* 0x0000084000007945 */ /* 0x000fd80003800000 */
[----:B------:R-:W-:Y:S05]  /*32f0*/  @!P4 BRA `(.L_x_3499) ;  /* 0x000008200000c947 */ /* 0x000fea0003800000 */
[----:B0-----:R-:W-:Y:S01]  /*3300*/  ISETP.NE.AND P4, PT, R4, RZ, PT ;  /* 0x000000ff0400720c */ /* 0x001fe20003f85270 */
[----:B------:R-:W-:Y:S03]  /*3310*/  BSSY B1, `(.L_x_3500) ;  /* 0x000000c000017945 */ /* 0x000fe60003800000 */
[----:B-1----:R-:W-:Y:S01]  /*3320*/  FSEL R170, R173, RZ, !P4 ;  /* 0x000000ffadaa7208 */ /* 0x002fe20006000000 */
        /* <DEDUP_REMOVED lines=10> */
.L_x_3501:
[----:B------:R-:W-:Y:S05]  /*33d0*/  BSYNC B1 ;  /* 0x0000000000017941 */ /* 0x000fea0003800000 */
.L_x_3500:
        /* <DEDUP_REMOVED lines=10> */
.L_x_3503:
        /* <DEDUP_REMOVED lines=9> */
.L_x_3504:
[----:B------:R-:W-:Y:S05]  /*3510*/  BSYNC B1 ;  /* 0x0000000000017941 */ /* 0x000fea0003800000 */
.L_x_3502:
        /* <DEDUP_REMOVED lines=17> */
.L_x_3506:
[----:B------:R-:W-:-:S04]  /*3630*/  FFMA.FTZ R169, R229, R174, R170 ;  /* 0x000000aee5a97223 */ /* 0x000fc800000100aa */
[----:B------:R-:W-:Y:S01]  /*3640*/  FADD.FTZ R168, R228, -R169 ;  /* 0x800000a9e4a87221 */ /* 0x000fe20000010000 */
[----:B------:R-:W-:-:S03]  /*3650*/  @P4 SHF.R.U64 R169, R204, 0x10, R205 ;  /* 0x00000010cca94819 */ /* 0x000fc600000012cd */
[----:B------:R-:W-:Y:S01]  /*3660*/  FMUL.FTZ R168, R7, R168 ;  /* 0x000000a807a87220 */ /* 0x000fe20000410000 */
[----:B------:R-:W-:-:S05]  /*3670*/  @P4 PRMT R169, RZ, 0x5410, R169 ;  /* 0x00005410ffa94816 */ /* 0x000fca00000000a9 */
[----:B------:R-:W-:Y:S02]  /*3680*/  @P4 FADD.FTZ R168, R168, R169 ;  /* 0x000000a9a8a84221 */ /* 0x000fe40000010000 */
.L_x_3507:
[----:B------:R-:W-:Y:S05]  /*3690*/  BSYNC B1 ;  /* 0x0000000000017941 */ /* 0x000fea0003800000 */
.L_x_3505:
        /* <DEDUP_REMOVED lines=14> */
.L_x_3509:
[----:B------:R-:W-:-:S04]  /*3780*/  FFMA.FTZ R169, R227, R174, R170 ;  /* 0x000000aee3a97223 */ /* 0x000fc800000100aa */
[----:B------:R-:W-:Y:S01]  /*3790*/  FADD.FTZ R168, R226, -R169 ;  /* 0x800000a9e2a87221 */ /* 0x000fe20000010000 */
[----:B------:R-:W-:-:S03]  /*37a0*/  @P4 PRMT R169, RZ, 0x5410, R205 ;  /* 0x00005410ffa94816 */ /* 0x000fc600000000cd */
[----:B------:R-:W-:-:S04]  /*37b0*/  FMUL.FTZ R168, R7, R168 ;  /* 0x000000a807a87220 */ /* 0x000fc80000410000 */
[----:B------:R-:W-:Y:S02]  /*37c0*/  @P4 FADD.FTZ R168, R168, R169 ;  /* 0x000000a9a8a84221 */ /* 0x000fe40000010000 */
.L_x_3510:
[----:B------:R-:W-:Y:S05]  /*37d0*/  BSYNC B1 ;  /* 0x0000000000017941 */ /* 0x000fea0003800000 */
.L_x_3508:
        /* <DEDUP_REMOVED lines=15> */
.L_x_3512:
[----:B------:R-:W-:-:S04]  /*38d0*/  FFMA.FTZ R169, R225, R174, R170 ;  /* 0x000000aee1a97223 */ /* 0x000fc800000100aa */
[----:B------:R-:W-:Y:S01]  /*38e0*/  FADD.FTZ R168, R224, -R169 ;  /* 0x800000a9e0a87221 */ /* 0x000fe20000010000 */
[----:B------:R-:W-:-:S03]  /*38f0*/  @P4 SHF.R.U32.HI R169, RZ, 0x10, R205 ;  /* 0x00000010ffa94819 */ /* 0x000fc600000116cd */
[----:B------:R-:W-:Y:S01]  /*3900*/  FMUL.FTZ R168, R7, R168 ;  /* 0x000000a807a87220 */ /* 0x000fe20000410000 */
[----:B------:R-:W-:-:S05]  /*3910*/  @P4 PRMT R169, RZ, 0x5410, R169 ;  /* 0x00005410ffa94816 */ /* 0x000fca00000000a9 */
[----:B------:R-:W-:Y:S02]  /*3920*/  @P4 FADD.FTZ R168, R168, R169 ;  /* 0x000000a9a8a84221 */ /* 0x000fe40000010000 */
.L_x_3513:
[----:B------:R-:W-:Y:S05]  /*3930*/  BSYNC B1 ;  /* 0x0000000000017941 */ /* 0x000fea0003800000 */
.L_x_3511:
        /* <DEDUP_REMOVED lines=17> */
.L_x_3514:
        /* <DEDUP_REMOVED lines=10> */
.L_x_3516:
[----:B------:R-:W-:Y:S05]  /*3af0*/  BSYNC B1 ;  /* 0x0000000000017941 */ /* 0x000fea0003800000 */
.L_x_3515:
[----:B------:R-:W-:Y:S02]  /*3b00*/  IADD3 R8, R8, 0x100, RZ ;  /* 0x0000010008087810 */ /* 0x000fe40007ffe0ff */
[----:B------:R-:W-:Y:S02]  /*3b10*/  IADD3 R172, R172, 0x100, RZ ;  /* 0x00000100acac7810 */ /* 0x000fe40007ffe0ff */
.L_x_3499:
[----:B------:R-:W-:Y:S05]  /*3b20*/  BSYNC B0 ;  /* 0x0000000000007941 */ /* 0x000fea0003800000 */
.L_x_3498:
[----:B------:R-:W-:Y:S01]  /*3b30*/  ISETP.GE.U32.AND P4, PT, R2, 0x300, PT ;  /* 0x000003000200780c */ /* 0x000fe20003f86070 */
[----:B------:R-:W-:-:S12]  /*3b40*/  BSSY B0, `(.L_x_3517) ;  /* 0x0000084000007945 */ /* 0x000fd80003800000 */
[----:B------:R-:W-:Y:S05]  /*3b50*/  @!P4 BRA `(.L_x_3518) ;  /* 0x000008200000c947 */ /* 0x000fea0003800000 */
[----:B0-----:R-:W-:Y:S01]  /*3b60*/  ISETP.NE.AND P4, PT, R4, RZ, PT ;  /* 0x000000ff0400720c */ /* 0x001fe20003f85270 */
[----:B------:R-:W-:Y:S03]  /*3b70*/  BSSY B1, `(.L_x_3519) ;  /* 0x000000c000017945 */ /* 0x000fe60003800000 */
[----:B-1----:R-:W-:Y:S01]  /*3b80*/  FSEL R171, R173, RZ, !P4 ;  /* 0x000000ffadab7208 */ /* 0x002fe20006000000 */
[----:B------:R-:W-:Y:S05]  /*3b90*/  @!P3 BRA `(.L_x_3520) ;  /* 0x000000900000b947 */ /* 0x000fea0003800000 */
[----:B------:R-:W-:-:S05]  /*3ba0*/  MOV R169, 0x8 ;  /* 0x0000000800a97802 */ /* 0x000fca0000000f00 */
        /* <DEDUP_REMOVED lines=8> */
.L_x_3520:
[----:B------:R-:W-:Y:S05]  /*3c30*/  BSYNC B1 ;  /* 0x0000000000017941 */ /* 0x000fea0003800000 */
.L_x_3519:
        /* <DEDUP_REMOVED lines=10> */
.L_x_3522:
        /* <DEDUP_REMOVED lines=9> */
.L_x_3523:
[----:B------:R-:W-:Y:S05]  /*3d70*/  BSYNC B1 ;  /* 0x0000000000017941 */ /* 0x000fea0003800000 */
.L_x_3521:
        /* <DEDUP_REMOVED lines=17> */
.L_x_3525:
[----:B------:R-:W-:Y:S01]  /*3e90*/  FFMA.FTZ R168, R26, R174, R171 ;  /* 0x000000ae1aa87223 */ /* 0x000fe200000100ab */
[----:B------:R-:W-:-:S03]  /*3ea0*/  @P4 SHF.R.U64 R169, R202, 0x10, R203 ;  /* 0x00000010caa94819 */ /* 0x000fc600000012cb */
[----:B------:R-:W-:Y:S01]  /*3eb0*/  FADD.FTZ R168, R181, -R168 ;  /* 0x800000a8b5a87221 */ /* 0x000fe20000010000 */
[----:B------:R-:W-:-:S03]  /*3ec0*/  @P4 PRMT R169, RZ, 0x5410, R169 ;  /* 0x00005410ffa94816 */ /* 0x000fc600000000a9 */
[----:B------:R-:W-:-:S04]  /*3ed0*/  FMUL.FTZ R168, R7, R168 ;  /* 0x000000a807a87220 */ /* 0x000fc80000410000 */
[----:B------:R-:W-:Y:S02]  /*3ee0*/  @P4 FADD.FTZ R168, R168, R169 ;  /* 0x000000a9a8a84221 */ /* 0x000fe40000010000 */
.L_x_3526:
[----:B------:R-:W-:Y:S05]  /*3ef0*/  BSYNC B1 ;  /* 0x0000000000017941 */ /* 0x000fea0003800000 */
.L_x_3524:
        /* <DEDUP_REMOVED lines=14> */
.L_x_3528:
[----:B------:R-:W-:-:S04]  /*3fe0*/  FFMA.FTZ R169, R27, R174, R171 ;  /* 0x000000ae1ba97223 */ /* 0x000fc800000100ab */
[----:B------:R-:W-:Y:S01]  /*3ff0*/  FADD.FTZ R168, R180, -R169 ;  /* 0x800000a9b4a87221 */ /* 0x000fe20000010000 */
[----:B------:R-:W-:-:S03]  /*4000*/  @P4 PRMT R169, RZ, 0x5410, R203 ;  /* 0x00005410ffa94816 */ /* 0x000fc600000000cb */
[----:B------:R-:W-:-:S04]  /*4010*/  FMUL.FTZ R168, R7, R168 ;  /* 0x000000a807a87220 */ /* 0x000fc80000410000 */
[----:B------:R-:W-:Y:S02]  /*4020*/  @P4 FADD.FTZ R168, R168, R169 ;  /* 0x000000a9a8a84221 */ /* 0x000fe40000010000 */
.L_x_3529:
[----:B------:R-:W-:Y:S05]  /*4030*/  BSYNC B1 ;  /* 0x0000000000017941 */ /* 0x000fea0003800000 */
.L_x_3527:
        /* <DEDUP_REMOVED lines=15> */
.L_x_3531:
[----:B------:R-:W-:Y:S01]  /*4130*/  FFMA.FTZ R168, R182, R174, R171 ;  /* 0x000000aeb6a87223 */ /* 0x000fe200000100ab */
[----:B------:R-:W-:-:S03]  /*4140*/  @P4 SHF.R.U32.HI R169, RZ, 0x10, R203 ;  /* 0x00000010ffa94819 */ /* 0x000fc600000116cb */
[----:B------:R-:W-:Y:S01]  /*4150*/  FADD.FTZ R168, R183, -R168 ;  /* 0x800000a8b7a87221 */ /* 0x000fe20000010000 */
[----:B------:R-:W-:-:S03]  /*4160*/  @P4 PRMT R169, RZ, 0x5410, R169 ;  /* 0x00005410ffa94816 */ /* 0x000fc600000000a9 */
[----:B------:R-:W-:-:S04]  /*4170*/  FMUL.FTZ R168, R7, R168 ;  /* 0x000000a807a87220 */ /* 0x000fc80000410000 */
[----:B------:R-:W-:Y:S02]  /*4180*/  @P4 FADD.FTZ R168, R168, R169 ;  /* 0x000000a9a8a84221 */ /* 0x000fe40000010000 */
.L_x_3532:
[----:B------:R-:W-:Y:S05]  /*4190*/  BSYNC B1 ;  /* 0x0000000000017941 */ /* 0x000fea0003800000 */
.L_x_3530:
        /* <DEDUP_REMOVED lines=17> */
.L_x_3533:
        /* <DEDUP_REMOVED lines=10> */
.L_x_3535:
[----:B------:R-:W-:Y:S05]  /*4350*/  BSYNC B1 ;  /* 0x0000000000017941 */ /* 0x000fea0003800000 */
.L_x_3534:
[----:B------:R-:W-:Y:S02]  /*4360*/  IADD3 R8, R8, 0x100, RZ ;  /* 0x0000010008087810 */ /* 0x000fe40007ffe0ff */
[----:B------:R-:W-:Y:S02]  /*4370*/  IADD3 R172, R172, 0x100, RZ ;  /* 0x00000100acac7810 */ /* 0x000fe40007ffe0ff */
.L_x_3518:
[----:B------:R-:W-:Y:S05]  /*4380*/  BSYNC B0 ;  /* 0x0000000000007941 */ /* 0x000fea0003800000 */
.L_x_3517:
        /* <DEDUP_REMOVED lines=16> */
.L_x_3539:
[----:B------:R-:W-:Y:S05]  /*4490*/  BSYNC B1 ;  /* 0x0000000000017941 */ /* 0x000fea0003800000 */
.L_x_3538:
        /* <DEDUP_REMOVED lines=10> */
.L_x_3541:
        /* <DEDUP_REMOVED lines=9> */
.L_x_3542:
[----:B------:R-:W-:Y:S05]  /*45d0*/  BSYNC B1 ;  /* 0x0000000000017941 */ /* 0x000fea0003800000 */
.L_x_3540:
        /* <DEDUP_REMOVED lines=17> */
.L_x_3544:
[----:B------:R-:W-:Y:S01]  /*46f0*/  FFMA.FTZ R168, R184, R174, R171 ;  /* 0x000000aeb8a87223 */ /* 0x000fe200000100ab */
[----:B------:R-:W-:-:S03]  /*4700*/  @P4 SHF.R.U64 R169, R200, 0x10, R201 ;  /* 0x00000010c8a94819 */ /* 0x000fc600000012c9 */
[----:B------:R-:W-:Y:S01]  /*4710*/  FADD.FTZ R168, R189, -R168 ;  /* 0x800000a8bda87221 */ /* 0x000fe20000010000 */
[----:B------:R-:W-:-:S03]  /*4720*/  @P4 PRMT R169, RZ, 0x5410, R169 ;  /* 0x00005410ffa94816 */ /* 0x000fc600000000a9 */
[----:B------:R-:W-:-:S04]  /*4730*/  FMUL.FTZ R168, R7, R168 ;  /* 0x000000a807a87220 */ /* 0x000fc80000410000 */
[----:B------:R-:W-:Y:S02]  /*4740*/  @P4 FADD.FTZ R168, R168, R169 ;  /* 0x000000a9a8a84221 */ /* 0x000fe40000010000 */
.L_x_3545:
[----:B------:R-:W-:Y:S05]  /*4750*/  BSYNC B1 ;  /* 0x0000000000017941 */ /* 0x000fea0003800000 */
.L_x_3543:
        /* <DEDUP_REMOVED lines=12> */
[----:B------:R-:W-:Y:S01]  /*4820*/  PRMT R168, RZ, 0x5410, R201 ;  /* 0x00005410ffa87816 */ /* 0x000fe200000000c9 */
[----:B------:R-:W-:Y:S05]  /*4830*/  BRA `(.L_x_3548) ;  /* 0x0000005000007947 */ /* 0x000fea0003800000 */
.L_x_3547:
[----:B------:R-:W-:-:S04]  /*4840*/  FFMA.FTZ R169, R187, R174, R171 ;  /* 0x000000aebba97223 */ /* 0x000fc800000100ab */
[----:B------:R-:W-:Y:S01]  /*4850*/  FADD.FTZ R168, R188, -R169 ;  /* 0x800000a9bca87221 */ /* 0x000fe20000010000 */
[----:B------:R-:W-:-:S03]  /*4860*/  @P4 PRMT R169, RZ, 0x5410, R201 ;  /* 0x00005410ffa94816 */ /* 0x000fc600000000c9 */
[----:B------:R-:W-:-:S04]  /*4870*/  FMUL.FTZ R168, R7, R168 ;  /* 0x000000a807a87220 */ /* 0x000fc80000410000 */
[----:B------:R-:W-:Y:S02]  /*4880*/  @P4 FADD.FTZ R168, R168, R169 ;  /* 0x000000a9a8a84221 */ /* 0x000fe40000010000 */
.L_x_3548:
[----:B------:R-:W-:Y:S05]  /*4890*/  BSYNC B1 ;  /* 0x0000000000017941 */ /* 0x000fea0003800000 */
.L_x_3546:
        /* <DEDUP_REMOVED lines=15> */
.L_x_3550:
[----:B------:R-:W-:Y:S01]  /*4990*/  FFMA.FTZ R168, R190, R174, R171 ;  /* 0x000000aebea87223 */ /* 0x000fe200000100ab */
[----:B------:R-:W-:-:S03]  /*49a0*/  @P4 SHF.R.U32.HI R169, RZ, 0x10, R201 ;  /* 0x00000010ffa94819 */ /* 0x000fc600000116c9 */
[----:B------:R-:W-:Y:S01]  /*49b0*/  FADD.FTZ R168, R191, -R168 ;  /* 0x800000a8bfa87221 */ /* 0x000fe20000010000 */
[----:B------:R-:W-:-:S03]  /*49c0*/  @P4 PRMT R169, RZ, 0x5410, R169 ;  /* 0x00005410ffa94816 */ /* 0x000fc600000000a9 */
[----:B------:R-:W-:-:S04]  /*49d0*/  FMUL.FTZ R168, R7, R168 ;  /* 0x000000a807a87220 */ /* 0x000fc80000410000 */
[----:B------:R-:W-:Y:S02]  /*49e0*/  @P4 FADD.FTZ R168, R168, R169 ;  /* 0x000000a9a8a84221 */ /* 0x000fe40000010000 */
.L_x_3551:
[----:B------:R-:W-:Y:S05]  /*49f0*/  BSYNC B1 ;  /* 0x0000000000017941 */ /* 0x000fea0003800000 */
.L_x_3549:
        /* <DEDUP_REMOVED lines=17> */
.L_x_3552:
        /* <DEDUP_REMOVED lines=10> */
.L_x_3554:
[----:B------:R-:W-:Y:S05]  /*4bb0*/  BSYNC B1 ;  /* 0x0000000000017941 */ /* 0x000fea0003800000 */
.L_x_3553:
[----:B------:R-:W-:Y:S02]  /*4bc0*/  IADD3 R8, R8, 0x100, RZ ;  /* 0x0000010008087810 */ /* 0x000fe40007ffe0ff */
[----:B------:R-:W-:Y:S02]  /*4bd0*/  IADD3 R172, R172, 0x100, RZ ;  /* 0x00000100acac7810 */ /* 0x000fe40007ffe0ff */
.L_x_3537:
[----:B------:R-:W-:Y:S05]  /*4be0*/  BSYNC B0 ;  /* 0x0000000000007941 */ /* 0x000fea0003800000 */
.L_x_3536:
[----:B------:R-:W-:Y:S01]  /*4bf0*/  BSSY B0, `(.L_x_3555) ;  /* 0x0000084000007945 */ /* 0x000fe20003800000 */
        /* <DEDUP_REMOVED lines=14> */
.L_x_3558:
[----:B------:R-:W-:Y:S05]  /*4ce0*/  BSYNC B1 ;  /* 0x0000000000017941 */ /* 0x000fea0003800000 */
.L_x_3557:
        /* <DEDUP_REMOVED lines=10> */
.L_x_3560:
        /* <DEDUP_REMOVED lines=9> */
.L_x_3561:
[----:B------:R-:W-:Y:S05]  /*4e20*/  BSYNC B1 ;  /* 0x0000000000017941 */ /* 0x000fea0003800000 */
.L_x_3559:
        /* <DEDUP_REMOVED lines=17> */
.L_x_3563:
[----:B------:R-:W-:Y:S01]  /*4f40*/  FFMA.FTZ R168, R192, R174, R171 ;  /* 0x000000aec0a87223 */ /* 0x000fe200000100ab */
[----:B------:R-:W-:-:S03]  /*4f50*/  @P4 SHF.R.U64 R169, R198, 0x10, R199 ;  /* 0x00000010c6a94819 */ /* 0x000fc600000012c7 */
[----:B------:R-:W-:Y:S01]  /*4f60*/  FADD.FTZ R168, R211, -R168 ;  /* 0x800000a8d3a87221 */ /* 0x000fe20000010000 */
[----:B------:R-:W-:-:S03]  /*4f70*/  @P4 PRMT R169, RZ, 0x5410, R169 ;  /* 0x00005410ffa94816 */ /* 0x000fc600000000a9 */
[----:B------:R-:W-:-:S04]  /*4f80*/  FMUL.FTZ R168, R7, R168 ;  /* 0x000000a807a87220 */ /* 0x000fc80000410000 */
[----:B------:R-:W-:Y:S02]  /*4f90*/  @P4 FADD.FTZ R168, R168, R169 ;  /* 0x000000a9a8a84221 */ /* 0x000fe40000010000 */
.L_x_3564:
[----:B------:R-:W-:Y:S05]  /*4fa0*/  BSYNC B1 ;  /* 0x0000000000017941 */ /* 0x000fea0003800000 */
.L_x_3562:
        /* <DEDUP_REMOVED lines=14> */
.L_x_3566:
[----:B------:R-:W-:-:S04]  /*5090*/  FFMA.FTZ R169, R209, R174, R171 ;  /* 0x000000aed1a97223 */ /* 0x000fc800000100ab */
[----:B------:R-:W-:Y:S01]  /*50a0*/  FADD.FTZ R168, R210, -R169 ;  /* 0x800000a9d2a87221 */ /* 0x000fe20000010000 */
[----:B------:R-:W-:-:S03]  /*50b0*/  @P4 PRMT R169, RZ, 0x5410, R199 ;  /* 0x00005410ffa94816 */ /* 0x000fc600000000c7 */
[----:B------:R-:W-:-:S04]  /*50c0*/  FMUL.FTZ R168, R7, R168 ;  /* 0x000000a807a87220 */ /* 0x000fc80000410000 */
[----:B------:R-:W-:Y:S02]  /*50d0*/  @P4 FADD.FTZ R168, R168, R169 ;  /* 0x000000a9a8a84221 */ /* 0x000fe40000010000 */
.L_x_3567:
[----:B------:R-:W-:Y:S05]  /*50e0*/  BSYNC B1 ;  /* 0x0000000000017941 */ /* 0x000fea0003800000 */
.L_x_3565:
        /* <DEDUP_REMOVED lines=15> */
.L_x_3569:
[----:B------:R-:W-:Y:S01]  /*51e0*/  FFMA.FTZ R168, R212, R174, R171 ;  /* 0x000000aed4a87223 */ /* 0x000fe200000100ab */
[----:B------:R-:W-:-:S03]  /*51f0*/  @P4 SHF.R.U32.HI R169, RZ, 0x10, R199 ;  /* 0x00000010ffa94819 */ /* 0x000fc600000116c7 */
[----:B------:R-:W-:Y:S01]  /*5200*/  FADD.FTZ R168, R213, -R168 ;  /* 0x800000a8d5a87221 */ /* 0x000fe20000010000 */
[----:B------:R-:W-:-:S03]  /*5210*/  @P4 PRMT R169, RZ, 0x5410, R169 ;  /* 0x00005410ffa94816 */ /* 0x000fc600000000a9 */
[----:B------:R-:W-:-:S04]  /*5220*/  FMUL.FTZ R168, R7, R168 ;  /* 0x000000a807a87220 */ /* 0x000fc80000410000 */
[----:B------:R-:W-:Y:S02]  /*5230*/  @P4 FADD.FTZ R168, R168, R169 ;  /* 0x000000a9a8a84221 */ /* 0x000fe40000010000 */
.L_x_3570:
[----:B------:R-:W-:Y:S05]  /*5240*/  BSYNC B1 ;  /* 0x0000000000017941 */ /* 0x000fea0003800000 */
.L_x_3568:
        /* <DEDUP_REMOVED lines=17> */
.L_x_3571:
        /* <DEDUP_REMOVED lines=10> */
.L_x_3573:
[----:B------:R-:W-:Y:S05]  /*5400*/  BSYNC B1 ;  /* 0x0000000000017941 */ /* 0x000fea0003800000 */
.L_x_3572:
[----:B------:R-:W-:Y:S02]  /*5410*/  IADD3 R8, R8, 0x100, RZ ;  /* 0x0000010008087810 */ /* 0x000fe40007ffe0ff */
[----:B------:R-:W-:Y:S02]  /*5420*/  IADD3 R172, R172, 0x100, RZ ;  /* 0x00000100acac7810 */ /* 0x000fe40007ffe0ff */
.L_x_3556:
[----:B------:R-:W-:Y:S05]  /*5430*/  BSYNC B0 ;  /* 0x0000000000007941 */ /* 0x000fea0003800000 */
.L_x_3555:
        /* <DEDUP_REMOVED lines=15> */
.L_x_3577:
[----:B------:R-:W-:Y:S05]  /*5530*/  BSYNC B1 ;  /* 0x0000000000017941 */ /* 0x000fea0003800000 */
.L_x_3576:
        /* <DEDUP_REMOVED lines=10> */
.L_x_3579:
        /* <DEDUP_REMOVED lines=9> */
.L_x_3580:
[----:B------:R-:W-:Y:S05]  /*5670*/  BSYNC B1 ;  /* 0x0000000000017941 */ /* 0x000fea0003800000 */
.L_x_3578:
        /* <DEDUP_REMOVED lines=17> */
.L_x_3582:
[----:B------:R-:W-:Y:S01]  /*5790*/  FFMA.FTZ R168, R216, R174, R171 ;  /* 0x000000aed8a87223 */ /* 0x000fe200000100ab */
[----:B------:R-:W-:-:S03]  /*57a0*/  @P4 SHF.R.U64 R169, R196, 0x10, R197 ;  /* 0x00000010c4a94819 */ /* 0x000fc600000012c5 */
[----:B------:R-:W-:Y:S01]  /*57b0*/  FADD.FTZ R168, R221, -R168 ;  /* 0x800000a8dda87221 */ /* 0x000fe20000010000 */
[----:B------:R-:W-:-:S03]  /*57c0*/  @P4 PRMT R169, RZ, 0x5410, R169 ;  /* 0x00005410ffa94816 */ /* 0x000fc600000000a9 */
[----:B------:R-:W-:-:S04]  /*57d0*/  FMUL.FTZ R168, R7, R168 ;  /* 0x000000a807a87220 */ /* 0x000fc80000410000 */
[----:B------:R-:W-:Y:S02]  /*57e0*/  @P4 FADD.FTZ R168, R168, R169 ;  /* 0x000000a9a8a84221 */ /* 0x000fe40000010000 */
.L_x_3583:
[----:B------:R-:W-:Y:S05]  /*57f0*/  BSYNC B1 ;  /* 0x0000000000017941 */ /* 0x000fea0003800000 */
.L_x_3581:
        /* <DEDUP_REMOVED lines=14> */
.L_x_3585:
[----:B------:R-:W-:-:S04]  /*58e0*/  FFMA.FTZ R169, R219, R174, R171 ;  /* 0x000000aedba97223 */ /* 0x000fc800000100ab */
[----:B------:R-:W-:Y:S01]  /*58f0*/  FADD.FTZ R168, R220, -R169 ;  /* 0x800000a9dca87221 */ /* 0x000fe20000010000 */
[----:B------:R-:W-:-:S03]  /*5900*/  @P4 PRMT R169, RZ, 0x5410, R197 ;  /* 0x00005410ffa94816 */ /* 0x000fc600000000c5 */
[----:B------:R-:W-:-:S04]  /*5910*/  FMUL.FTZ R168, R7, R168 ;  /* 0x000000a807a87220 */ /* 0x000fc80000410000 */
[----:B------:R-:W-:Y:S02]  /*5920*/  @P4 FADD.FTZ R168, R168, R169 ;  /* 0x000000a9a8a84221 */ /* 0x000fe40000010000 */
.L_x_3586:
[----:B------:R-:W-:Y:S05]  /*5930*/  BSYNC B1 ;  /* 0x0000000000017941 */ /* 0x000fea0003800000 */
.L_x_3584:
        /* <DEDUP_REMOVED lines=15> */
.L_x_3588:
[----:B------:R-:W-:Y:S01]  /*5a30*/  FFMA.FTZ R168, R222, R174, R171 ;  /* 0x000000aedea87223 */ /* 0x000fe200000100ab */
[----:B------:R-:W-:-:S03]  /*5a40*/  @P4 SHF.R.U32.HI R169, RZ, 0x10, R197 ;  /* 0x00000010ffa94819 */ /* 0x000fc600000116c5 */
[----:B------:R-:W-:Y:S01]  /*5a50*/  FADD.FTZ R168, R223, -R168 ;  /* 0x800000a8dfa87221 */ /* 0x000fe20000010000 */
[----:B------:R-:W-:-:S03]  /*5a60*/  @P4 PRMT R169, RZ, 0x5410, R169 ;  /* 0x00005410ffa94816 */ /* 0x000fc600000000a9 */
[----:B------:R-:W-:-:S04]  /*5a70*/  FMUL.FTZ R168, R7, R168 ;  /* 0x000000a807a87220 */ /* 0x000fc80000410000 */
[----:B------:R-:W-:Y:S02]  /*5a80*/  @P4 FADD.FTZ R168, R168, R169 ;  /* 0x000000a9a8a84221 */ /* 0x000fe40000010000 */
.L_x_3589:
[----:B------:R-:W-:Y:S05]  /*5a90*/  BSYNC B1 ;  /* 0x0000000000017941 */ /* 0x000fea0003800000 */
.L_x_3587:
        /* <DEDUP_REMOVED lines=17> */
.L_x_3590:
        /* <DEDUP_REMOVED lines=10> */
.L_x_3592:
[----:B------:R-:W-:Y:S05]  /*5c50*/  BSYNC B1 ;  /* 0x0000000000017941 */ /* 0x000fea0003800000 */
.L_x_3591:
[----:B------:R-:W-:Y:S02]  /*5c60*/  IADD3 R8, R8, 0x100, RZ ;  /* 0x0000010008087810 */ /* 0x000fe40007ffe0ff */
[----:B------:R-:W-:Y:S02]  /*5c70*/  IADD3 R172, R172, 0x100, RZ ;  /* 0x00000100acac7810 */ /* 0x000fe40007ffe0ff */
.L_x_3575:
[----:B------:R-:W-:Y:S05]  /*5c80*/  BSYNC B0 ;  /* 0x0000000000007941 */ /* 0x000fea0003800000 */
.L_x_3574:
[----:B------:R-:W-:Y:S01]  /*5c90*/  ISETP.GE.U32.AND P4, PT, R2, 0x700, PT ;  /* 0x000007000200780c */ /* 0x000fe20003f86070 */
[----:B------:R-:W-:-:S12]  /*5ca0*/  BSSY B0, `(.L_x_3593) ;  /* 0x0000080000007945 */ /* 0x000fd80003800000 */
[----:B------:R-:W-:Y:S05]  /*5cb0*/  @!P4 BRA `(.L_x_3594) ;  /* 0x000007e00000c947 */ /* 0x000fea0003800000 */
[----:B0-----:R-:W-:Y:S01]  /*5cc0*/  ISETP.NE.AND P4, PT, R4, RZ, PT ;  /* 0x000000ff0400720c */ /* 0x001fe20003f85270 */
[----:B------:R-:W-:Y:S03]  /*5cd0*/  BSSY B1, `(.L_x_3595) ;  /* 0x000000c000017945 */ /* 0x000fe60003800000 */
[----:B------:R-:W-:Y:S01]  /*5ce0*/  FSEL R173, R173, RZ, !P4 ;  /* 0x000000ffadad7208 */ /* 0x000fe20006000000 */
[----:B------:R-:W-:Y:S05]  /*5cf0*/  @!P3 BRA `(.L_x_3596) ;  /* 0x000000900000b947 */ /* 0x000fea0003800000 */
[----:B-1----:R-:W-:-:S04]  /*5d00*/  IMAD.MOV.U32 R169, RZ, RZ, 0x8 ;  /* 0x00000008ffa97424 */ /* 0x002fc800078e00ff */
        /* <DEDUP_REMOVED lines=8> */
.L_x_3596:
[----:B------:R-:W-:Y:S05]  /*5d90*/  BSYNC B1 ;  /* 0x0000000000017941 */ /* 0x000fea0003800000 */
.L_x_3595:
[----:B------:R-:W-:Y:S01]  /*5da0*/  BSSY B1, `(.L_x_3597) ;  /* 0x0000013000017945 */ /* 0x000fe20003800000 */
[----:B------:R-:W-:Y:S05]  /*5db0*/  @P2 BRA `(.L_x_3598) ;  /* 0x0000008000002947 */ /* 0x000fea0003800000 */
[----:B------:R-:W-:Y:S01]  /*5dc0*/  ULDC.64 UR6, c[0x0][0x218] ;  /* 0x0000860000067ab9 */ /* 0x000fe20000000a00 */
[----:B-1----:R-:W-:Y:S01]  /*5dd0*/  IMAD.MOV.U32 R168, RZ, RZ, RZ ;  /* 0x000000ffffa87224 */ /* 0x002fe200078e00ff */
[----:B------:R-:W-:-:S04]  /*5de0*/  UISETP.NE.U32.AND UP0, UPT, URZ, UR6, UPT ;  /* 0x000000063f00728c */ /* 0x000fc8000bf05070 */
[----:B------:R-:W-:-:S06]  /*5df0*/  UISETP.NE.AND.EX UP0, UPT, URZ, UR7, UPT, UP0 ;  /* 0x000000073f00728c */ /* 0x000fcc000bf05300 */
[----:B------:R-:W-:-:S13]  /*5e00*/  PLOP3.LUT P4, PT, PT, PT, UP0, 0x80, 0x0 ;  /* 0x000000000000781c */ /* 0x000fda0003f8f008 */
[----:B------:R-:W-:Y:S05]  /*5e10*/  @!P4 BRA `(.L_x_3599) ;  /* 0x000000b00000c947 */ /* 0x000fea0003800000 */
[----:B------:R-:W-:Y:S01]  /*5e20*/  PRMT R168, RZ, 0x5410, R194 ;  /* 0x00005410ffa87816 */ /* 0x000fe200000000c2 */
[----:B------:R-:W-:Y:S05]  /*5e30*/  BRA `(.L_x_3599) ;  /* 0x0000009000007947 */ /* 0x000fea0003800000 */
.L_x_3598:
[----:B------:R-:W-:Y:S01]  /*5e40*/  ULDC.64 UR6, c[0x0][0x218] ;  /* 0x0000860000067ab9 */ /* 0x000fe20000000a00 */
[----:B-1----:R-:W-:Y:S01]  /*5e50*/  FFMA.FTZ R169, R11, R174, R173 ;  /* 0x000000ae0ba97223 */ /* 0x002fe200000100ad */
[----:B------:R-:W-:-:S03]  /*5e60*/  UISETP.NE.U32.AND UP0, UPT, URZ, UR6, UPT ;  /* 0x000000063f00728c */ /* 0x000fc6000bf05070 */
[----:B------:R-:W-:Y:S01]  /*5e70*/  FADD.FTZ R168, R14, -R169 ;  /* 0x800000a90ea87221 */ /* 0x000fe20000010000 */
[----:B------:R-:W-:-:S03]  /*5e80*/  UISETP.NE.AND.EX UP0, UPT, URZ, UR7, UPT, UP0 ;  /* 0x000000073f00728c */ /* 0x000fc6000bf05300 */
[----:B------:R-:W-:-:S03]  /*5e90*/  FMUL.FTZ R168, R7, R168 ;  /* 0x000000a807a87220 */ /* 0x000fc60000410000 */
[----:B------:R-:W-:-:S13]  /*5ea0*/  PLOP3.LUT P4, PT, PT, PT, UP0, 0x80, 0x0 ;  /* 0x000000000000781c */ /* 0x000fda0003f8f008 */
[----:B------:R-:W-:-:S05]  /*5eb0*/  @P4 PRMT R169, RZ, 0x5410, R194 ;  /* 0x00005410ffa94816 */ /* 0x000fca00000000c2 */
[----:B------:R-:W-:Y:S02]  /*5ec0*/  @P4 FADD.FTZ R168, R168, R169 ;  /* 0x000000a9a8a84221 */ /* 0x000fe40000010000 */
.L_x_3599:
[----:B------:R-:W-:Y:S05]  /*5ed0*/  BSYNC B1 ;  /* 0x0000000000017941 */ /* 0x000fea0003800000 */
.L_x_3597:
        /* <DEDUP_REMOVED lines=17> */
.L_x_3601:
[----:B------:R-:W-:-:S04]  /*5ff0*/  FFMA.FTZ R169, R13, R174, R173 ;  /* 0x000000ae0da97223 */ /* 0x000fc800000100ad */
[----:B------:R-:W-:Y:S01]  /*6000*/  FADD.FTZ R168, R16, -R169 ;  /* 0x800000a910a87221 */ /* 0x000fe20000010000 */
[----:B------:R-:W-:-:S03]  /*6010*/  @P4 SHF.R.U64 R169, R194, 0x10, R195 ;  /* 0x00000010c2a94819 */ /* 0x000fc600000012c3 */
[----:B------:R-:W-:Y:S01]  /*6020*/  FMUL.FTZ R168, R7, R168 ;  /* 0x000000a807a87220 */ /* 0x000fe20000410000 */
[----:B------:R-:W-:-:S05]  /*6030*/  @P4 PRMT R169, RZ, 0x5410, R169 ;  /* 0x00005410ffa94816 */ /* 0x000fca00000000a9 */
[----:B------:R-:W-:Y:S02]  /*6040*/  @P4 FADD.FTZ R168, R168, R169 ;  /* 0x000000a9a8a84221 */ /* 0x000fe40000010000 */
.L_x_3602:
[----:B------:R-:W-:Y:S05]  /*6050*/  BSYNC B1 ;  /* 0x0000000000017941 */ /* 0x000fea0003800000 */
.L_x_3600:
        /* <DEDUP_REMOVED lines=14> */
.L_x_3604:
[----:B------:R-:W-:-:S04]  /*6140*/  FFMA.FTZ R169, R15, R174, R173 ;  /* 0x000000ae0fa97223 */ /* 0x000fc800000100ad */
[----:B------:R-:W-:Y:S01]  /*6150*/  FADD.FTZ R168, R18, -R169 ;  /* 0x800000a912a87221 */ /* 0x000fe20000010000 */
[----:B------:R-:W-:-:S03]  /*6160*/  @P4 PRMT R169, RZ, 0x5410, R195 ;  /* 0x00005410ffa94816 */ /* 0x000fc600000000c3 */
[----:B------:R-:W-:-:S04]  /*6170*/  FMUL.FTZ R168, R7, R168 ;  /* 0x000000a807a87220 */ /* 0x000fc80000410000 */
[----:B------:R-:W-:Y:S02]  /*6180*/  @P4 FADD.FTZ R168, R168, R169 ;  /* 0x000000a9a8a84221 */ /* 0x000fe40000010000 */
.L_x_3605:
[----:B------:R-:W-:Y:S05]  /*6190*/  BSYNC B1 ;  /* 0x0000000000017941 */ /* 0x000fea0003800000 */
.L_x_3603:
        /* <DEDUP_REMOVED lines=15> */
.L_x_3607:
[----:B------:R-:W-:Y:S01]  /*6290*/  FFMA.FTZ R174, R20, R174, R173 ;  /* 0x000000ae14ae7223 */ /* 0x000fe200000100ad */
[----:B------:R-:W-:-:S03]  /*62a0*/  @P4 SHF.R.U32.HI R168, RZ, 0x10, R195 ;  /* 0x00000010ffa84819 */ /* 0x000fc600000116c3 */
[----:B------:R-:W-:Y:S01]  /*62b0*/  FADD.FTZ R174, R17, -R174 ;  /* 0x800000ae11ae7221 */ /* 0x000fe20000010000 */
[----:B------:R-:W-:-:S03]  /*62c0*/  @P4 PRMT R168, RZ, 0x5410, R168 ;  /* 0x00005410ffa84816 */ /* 0x000fc600000000a8 */
[----:B------:R-:W-:-:S04]  /*62d0*/  FMUL.FTZ R7, R7, R174 ;  /* 0x000000ae07077220 */ /* 0x000fc80000410000 */
[----:B------:R-:W-:Y:S02]  /*62e0*/  @P4 FADD.FTZ R7, R7, R168 ;  /* 0x000000a807074221 */ /* 0x000fe40000010000 */
.L_x_3608:
[----:B------:R-:W-:Y:S05]  /*62f0*/  BSYNC B1 ;  /* 0x0000000000017941 */ /* 0x000fea0003800000 */
.L_x_3606:
        /* <DEDUP_REMOVED lines=15> */
.L_x_3609:
        /* <DEDUP_REMOVED lines=11> */
.L_x_3594:
[----:B------:R-:W-:Y:S05]  /*64a0*/  BSYNC B0 ;  /* 0x0000000000007941 */ /* 0x000fea0003800000 */
.L_x_3593:
[----:B------:R-:W-:Y:S02]  /*64b0*/  LOP3.LUT P2, RZ, R6, 0xff, RZ, 0xc0, !PT ;  /* 0x000000ff06ff7812 */ /* 0x000fe4000784c0ff */
[----:B------:R-:W-:Y:S02]  /*64c0*/  IADD3 R5, R5, c[0x0][0x160], RZ ;  /* 0x0000580005057a10 */ /* 0x000fe40007ffe0ff */
[----:B------:R-:W-:Y:S02]  /*64d0*/  SEL R6, RZ, 0x1, P2 ;  /* 0x00000001ff067807 */ /* 0x000fe40001000000 */
[----:B------:R-:W-:-:S13]  /*64e0*/  ISETP.GE.AND P2, PT, R5, c[0x0][0x164], PT ;  /* 0x0000590005007a0c */ /* 0x000fda0003f46270 */
[----:B01----:R-:W-:Y:S01]  /*64f0*/  @P2 CALL.REL.NOINC `(.L_x_3443) ;  /* 0x0000001000002944 */ /* 0x003fe20003c00000 */
[----:B------:R-:W-:Y:S05]  /*6500*/  BRA `(.L_x_3610) ;  /* 0xffffa23000007947 */ /* 0x000fea000383ffff */
.L_x_3443:
[----:B---3--:R-:W0:Y:S01]  /*6510*/  S2UR UR6, SR_CTAID.X ;  /* 0x00000000000679c3 */ /* 0x008e220000002500 */
[----:B------:R-:W0:Y:S01]  /*6520*/  S2R R3, SR_TID.X ;  /* 0x0000000000037919 */ /* 0x000e220000002100 */
[C---:B------:R-:W-:Y:S02]  /*6530*/  LOP3.LUT P5, RZ, R2.reuse, 0xffffff00, RZ, 0xc0, !PT ;  /* 0xffffff0002ff7812 */ /* 0x040fe400078ac0ff */
[C---:B------:R-:W-:Y:S02]  /*6540*/  ISETP.GE.U32.AND P4, PT, R2.reuse, 0x200, PT ;  /* 0x000002000200780c */ /* 0x040fe40003f86070 */
[C---:B------:R-:W-:Y:S02]  /*6550*/  ISETP.GE.U32.AND P3, PT, R2.reuse, 0x300, PT ;  /* 0x000003000200780c */ /* 0x040fe40003f66070 */
[----:B------:R-:W-:Y:S02]  /*6560*/  ISETP.GE.U32.AND P2, PT, R2, 0x400, PT ;  /* 0x000004000200780c */ /* 0x000fe40003f46070 */
[----:B-----5:R-:W-:-:S05]  /*6570*/  @P1 MOV R29, 0x10 ;  /* 0x00000010001d1802 */ /* 0x020fca0000000f00 */
[----:B------:R-:W-:Y:S02]  /*6580*/  @P5 MOV R9, 0x10 ;  /* 0x0000001000095802 */ /* 0x000fe40000000f00 */
[----:B------:R-:W-:Y:S02]  /*6590*/  @P4 IMAD.MOV.U32 R15, RZ, RZ, 0x10 ;  /* 0x00000010ff0f4424 */ /* 0x000fe400078e00ff */
[----:B------:R-:W-:Y:S02]  /*65a0*/  @P3 IMAD.MOV.U32 R21, RZ, RZ, 0x10 ;  /* 0x00000010ff153424 */ /* 0x000fe400078e00ff */
[----:B------:R-:W-:Y:S01]  /*65b0*/  @P2 IMAD.MOV.U32 R27, RZ, RZ, 0x10 ;  /* 0x00000010ff1b2424 */ /* 0x000fe200078e00ff */
[C---:B0-----:R-:W-:Y:S02]  /*65c0*/  LEA.HI R0, R3.reuse, UR6, RZ, 0x18 ;  /* 0x0000000603007c11 */ /* 0x041fe4000f8fc0ff */
[----:B------:R-:W-:-:S03]  /*65d0*/  LOP3.LUT R3, R3, 0xff, RZ, 0xc0, !PT ;  /* 0x000000ff03037812 */ /* 0x000fc600078ec0ff */
[----:B------:R-:W-:-:S05]  /*65e0*/  IMAD R0, R0, c[0x0][0x168], RZ ;  /* 0x00005a0000007a24 */ /* 0x000fca00078e02ff */
[----:B------:R-:W-:Y:S01]  /*65f0*/  LEA.HI R0, R0, R3, RZ, 0x1e ;  /* 0x0000000300007211 */ /* 0x000fe200078ff0ff */
[----:B------:R-:W-:-:S04]  /*6600*/  @P0 IMAD.MOV.U32 R3, RZ, RZ, 0x10 ;  /* 0x00000010ff030424 */ /* 0x000fc800078e00ff */
        /* <DEDUP_REMOVED lines=52> */
.L_x_3477:
[----:B-----5:R-:W-:Y:S01]  /*6950*/  IMAD.MOV.U32 R176, RZ, RZ, R175 ;  /* 0x000000ffffb07224 */ /* 0x020fe200078e00af */
[----:B------:R-:W-:Y:S01]  /*6960*/  MOV R171, 0xffffffff ;  /* 0xffffffff00ab7802 */ /* 0x000fe20000000f00 */
[----:B------:R-:W-:Y:S01]  /*6970*/  IMAD.MOV.U32 R173, RZ, RZ, 0x10 ;  /* 0x00000010ffad7424 */ /* 0x000fe200078e00ff */
[----:B------:R-:W-:Y:S01]  /*6980*/  MOV R168, 0x69b0 ;  /* 0x000069b000a87802 */ /* 0x000fe20000000f00 */
[----:B------:R-:W-:-:S02]  /*6990*/  IMAD.MOV.U32 R174, RZ, RZ, 0x1f ;  /* 0x0000001fffae7424 */ /* 0x000fc400078e00ff */
[----:B0-----:R-:W-:Y:S05]  /*69a0*/  CALL.REL.NOINC `($__internal_46_$__cuda_sm70_shflsync_down_p) ;  /* 0x0000046000007944 */ /* 0x001fea0003c00000 */
[----:B-1----:R-:W-:Y:S01]  /*69b0*/  IMAD.MOV.U32 R178, RZ, RZ, R171 ;  /* 0x000000ffffb27224 */ /* 0x002fe200078e00ab */
[----:B0-----:R-:W-:Y:S05]  /*69c0*/  BRA `(.L_x_3611) ;  /* 0xffffbcd000007947 */ /* 0x001fea000383ffff */
.L_x_3478:
[----:B-----5:R-:W-:Y:S01]  /*69d0*/  IMAD.MOV.U32 R176, RZ, RZ, R172 ;  /* 0x000000ffffb07224 */ /* 0x020fe200078e00ac */
[----:B------:R-:W-:Y:S01]  /*69e0*/  MOV R171, 0xffffffff ;  /* 0xffffffff00ab7802 */ /* 0x000fe20000000f00 */
[----:B------:R-:W-:Y:S01]  /*69f0*/  IMAD.MOV.U32 R173, RZ, RZ, 0x10 ;  /* 0x00000010ffad7424 */ /* 0x000fe200078e00ff */
[----:B------:R-:W-:Y:S01]  /*6a00*/  MOV R168, 0x6a30 ;  /* 0x00006a3000a87802 */ /* 0x000fe20000000f00 */
[----:B------:R-:W-:-:S02]  /*6a10*/  IMAD.MOV.U32 R174, RZ, RZ, 0x1f ;  /* 0x0000001fffae7424 */ /* 0x000fc400078e00ff */
[----:B012---:R-:W-:Y:S05]  /*6a20*/  CALL.REL.NOINC `($__internal_46_$__cuda_sm70_shflsync_down_p) ;  /* 0x000003e000007944 */ /* 0x007fea0003c00000 */
[----:B------:R-:W-:Y:S01]  /*6a30*/  FADD.FTZ R175, R178, R175 ;  /* 0x000000afb2af7221 */ /* 0x000fe20000010000 */
[----:B------:R-:W-:Y:S01]  /*6a40*/  MOV R168, 0x6ab0 ;  /* 0x00006ab000a87802 */ /* 0x000fe20000000f00 */
[----:B-1----:R-:W-:-:S02]  /*6a50*/  FADD.FTZ R178, R172, R171 ;  /* 0x000000abacb27221 */ /* 0x002fc40000010000 */
[----:B0-----:R-:W-:Y:S02]  /*6a60*/  IMAD.MOV.U32 R173, RZ, RZ, 0x8 ;  /* 0x00000008ffad7424 */ /* 0x001fe400078e00ff */
[----:B------:R-:W-:Y:S02]  /*6a70*/  IMAD.MOV.U32 R174, RZ, RZ, 0x1f ;  /* 0x0000001fffae7424 */ /* 0x000fe400078e00ff */
[----:B------:R-:W-:Y:S02]  /*6a80*/  IMAD.MOV.U32 R171, RZ, RZ, -0x1 ;  /* 0xffffffffffab7424 */ /* 0x000fe400078e00ff */
[----:B------:R-:W-:Y:S02]  /*6a90*/  IMAD.MOV.U32 R176, RZ, RZ, R175 ;  /* 0x000000ffffb07224 */ /* 0x000fe400078e00af */
[----:B------:R-:W-:Y:S05]  /*6aa0*/  CALL.REL.NOINC `($__internal_46_$__cuda_sm70_shflsync_down_p) ;  /* 0x0000036000007944 */ /* 0x000fea0003c00000 */
[----:B-1----:R-:W-:Y:S01]  /*6ab0*/  MOV R172, R171 ;  /* 0x000000ab00ac7202 */ /* 0x002fe20000000f00 */
[----:B0-----:R-:W-:Y:S01]  /*6ac0*/  IMAD.MOV.U32 R176, RZ, RZ, R178 ;  /* 0x000000ffffb07224 */ /* 0x001fe200078e00b2 */
[----:B------:R-:W-:Y:S01]  /*6ad0*/  MOV R168, 0x6b20 ;  /* 0x00006b2000a87802 */ /* 0x000fe20000000f00 */
[----:B------:R-:W-:Y:S02]  /*6ae0*/  IMAD.MOV.U32 R173, RZ, RZ, 0x8 ;  /* 0x00000008ffad7424 */ /* 0x000fe400078e00ff */
[----:B------:R-:W-:-:S02]  /*6af0*/  IMAD.MOV.U32 R174, RZ, RZ, 0x1f ;  /* 0x0000001fffae7424 */ /* 0x000fc400078e00ff */
[----:B------:R-:W-:Y:S02]  /*6b00*/  IMAD.MOV.U32 R171, RZ, RZ, -0x1 ;  /* 0xffffffffffab7424 */ /* 0x000fe400078e00ff */
[----:B------:R-:W-:Y:S05]  /*6b10*/  CALL.REL.NOINC `($__internal_46_$__cuda_sm70_shflsync_down_p) ;  /* 0x000002f000007944 */ /* 0x000fea0003c00000 */
[----:B------:R-:W-:Y:S01]  /*6b20*/  FADD.FTZ R175, R172, R175 ;  /* 0x000000afacaf7221 */ /* 0x000fe20000010000 */
[----:B0-----:R-:W-:Y:S01]  /*6b30*/  HFMA2.MMA R173, -RZ, RZ, 0, 2.384185791015625e-07 ;  /* 0x00000004ffad7435 */ /* 0x001fe200000001ff */
[----:B-1----:R-:W-:Y:S01]  /*6b40*/  FADD.FTZ R178, R178, R171 ;  /* 0x000000abb2b27221 */ /* 0x002fe20000010000 */
[----:B------:R-:W-:Y:S01]  /*6b50*/  MOV R168, 0x6ba0 ;  /* 0x00006ba000a87802 */ /* 0x000fe20000000f00 */
[----:B------:R-:W-:Y:S02]  /*6b60*/  IMAD.MOV.U32 R174, RZ, RZ, 0x1f ;  /* 0x0000001fffae7424 */ /* 0x000fe400078e00ff */
[----:B------:R-:W-:Y:S02]  /*6b70*/  IMAD.MOV.U32 R171, RZ, RZ, -0x1 ;  /* 0xffffffffffab7424 */ /* 0x000fe400078e00ff */
[----:B------:R-:W-:Y:S02]  /*6b80*/  IMAD.MOV.U32 R176, RZ, RZ, R175 ;  /* 0x000000ffffb07224 */ /* 0x000fe400078e00af */
[----:B------:R-:W-:Y:S05]  /*6b90*/  CALL.REL.NOINC `($__internal_46_$__cuda_sm70_shflsync_down_p) ;  /* 0x0000027000007944 */ /* 0x000fea0003c00000 */
[----:B-1----:R-:W-:Y:S01]  /*6ba0*/  IMAD.MOV.U32 R172, RZ, RZ, R171 ;  /* 0x000000ffffac7224 */ /* 0x002fe200078e00ab */
[----:B0-----:R-:W-:Y:S01]  /*6bb0*/  MOV R176, R178 ;  /* 0x000000b200b07202 */ /* 0x001fe20000000f00 */
[----:B------:R-:W-:Y:S01]  /*6bc0*/  IMAD.MOV.U32 R173, RZ, RZ, 0x4 ;  /* 0x00000004ffad7424 */ /* 0x000fe200078e00ff */
[----:B------:R-:W-:Y:S01]  /*6bd0*/  MOV R168, 0x6c10 ;  /* 0x00006c1000a87802 */ /* 0x000fe20000000f00 */
[----:B------:R-:W-:-:S02]  /*6be0*/  IMAD.MOV.U32 R174, RZ, RZ, 0x1f ;  /* 0x0000001fffae7424 */ /* 0x000fc400078e00ff */
[----:B------:R-:W-:Y:S02]  /*6bf0*/  IMAD.MOV.U32 R171, RZ, RZ, -0x1 ;  /* 0xffffffffffab7424 */ /* 0x000fe400078e00ff */
[----:B------:R-:W-:Y:S05]  /*6c00*/  CALL.REL.NOINC `($__internal_46_$__cuda_sm70_shflsync_down_p) ;  /* 0x0000020000007944 */ /* 0x000fea0003c00000 */
[----:B------:R-:W-:Y:S01]  /*6c10*/  FADD.FTZ R175, R172, R175 ;  /* 0x000000afacaf7221 */ /* 0x000fe20000010000 */
[----:B0-----:R-:W-:Y:S01]  /*6c20*/  HFMA2.MMA R174, -RZ, RZ, 0, 1.847743988037109375e-06 ;  /* 0x0000001fffae7435 */ /* 0x001fe200000001ff */
[----:B-1----:R-:W-:Y:S01]  /*6c30*/  FADD.FTZ R178, R178, R171 ;  /* 0x000000abb2b27221 */ /* 0x002fe20000010000 */
[----:B------:R-:W-:Y:S01]  /*6c40*/  MOV R168, 0x6c90 ;  /* 0x00006c9000a87802 */ /* 0x000fe20000000f00 */
[----:B------:R-:W-:Y:S02]  /*6c50*/  IMAD.MOV.U32 R173, RZ, RZ, 0x2 ;  /* 0x00000002ffad7424 */ /* 0x000fe400078e00ff */
[----:B------:R-:W-:Y:S02]  /*6c60*/  IMAD.MOV.U32 R171, RZ, RZ, -0x1 ;  /* 0xffffffffffab7424 */ /* 0x000fe400078e00ff */
[----:B------:R-:W-:Y:S02]  /*6c70*/  IMAD.MOV.U32 R176, RZ, RZ, R175 ;  /* 0x000000ffffb07224 */ /* 0x000fe400078e00af */
[----:B------:R-:W-:Y:S05]  /*6c80*/  CALL.REL.NOINC `($__internal_46_$__cuda_sm70_shflsync_down_p) ;  /* 0x0000018000007944 */ /* 0x000fea0003c00000 */
[----:B-1----:R-:W-:Y:S01]  /*6c90*/  IMAD.MOV.U32 R172, RZ, RZ, R171 ;  /* 0x000000ffffac7224 */ /* 0x002fe200078e00ab */
[----:B0-----:R-:W-:Y:S01]  /*6ca0*/  MOV R173, 0x2 ;  /* 0x0000000200ad7802 */ /* 0x001fe20000000f00 */
[----:B------:R-:W-:Y:S01]  /*6cb0*/  IMAD.MOV.U32 R176, RZ, RZ, R178 ;  /* 0x000000ffffb07224 */ /* 0x000fe200078e00b2 */
[----:B------:R-:W-:Y:S01]  /*6cc0*/  MOV R168, 0x6d00 ;  /* 0x00006d0000a87802 */ /* 0x000fe20000000f00 */
[----:B------:R-:W-:-:S02]  /*6cd0*/  IMAD.MOV.U32 R174, RZ, RZ, 0x1f ;  /* 0x0000001fffae7424 */ /* 0x000fc400078e00ff */
[----:B------:R-:W-:Y:S02]  /*6ce0*/  IMAD.MOV.U32 R171, RZ, RZ, -0x1 ;  /* 0xffffffffffab7424 */ /* 0x000fe400078e00ff */
[----:B------:R-:W-:Y:S05]  /*6cf0*/  CALL.REL.NOINC `($__internal_46_$__cuda_sm70_shflsync_down_p) ;  /* 0x0000011000007944 */ /* 0x000fea0003c00000 */
[----:B------:R-:W-:Y:S01]  /*6d00*/  FADD.FTZ R172, R172, R175 ;  /* 0x000000afacac7221 */ /* 0x000fe20000010000 */
[----:B------:R-:W-:Y:S01]  /*6d10*/  MOV R168, 0x6d80 ;  /* 0x00006d8000a87802 */ /* 0x000fe20000000f00 */
[----:B-1----:R-:W-:Y:S01]  /*6d20*/  FADD.FTZ R215, R178, R171 ;  /* 0x000000abb2d77221 */ /* 0x002fe20000010000 */
[----:B------:R-:W-:Y:S01]  /*6d30*/  MOV R171, 0xffffffff ;  /* 0xffffffff00ab7802 */ /* 0x000fe20000000f00 */
[----:B0-----:R-:W-:Y:S02]  /*6d40*/  IMAD.MOV.U32 R173, RZ, RZ, 0x1 ;  /* 0x00000001ffad7424 */ /* 0x001fe400078e00ff */
[----:B------:R-:W-:Y:S02]  /*6d50*/  IMAD.MOV.U32 R174, RZ, RZ, 0x1f ;  /* 0x0000001fffae7424 */ /* 0x000fe400078e00ff */
[----:B------:R-:W-:Y:S02]  /*6d60*/  IMAD.MOV.U32 R176, RZ, RZ, R172 ;  /* 0x000000ffffb07224 */ /* 0x000fe400078e00ac */
[----:B------:R-:W-:Y:S05]  /*6d70*/  CALL.REL.NOINC `($__internal_46_$__cuda_sm70_shflsync_down_p) ;  /* 0x0000009000007944 */ /* 0x000fea0003c00000 */
[----:B0-----:R-:W-:Y:S01]  /*6d80*/  HFMA2.MMA R174, -RZ, RZ, 0, 1.847743988037109375e-06 ;  /* 0x0000001fffae7435 */ /* 0x001fe200000001ff */
[----:B-1----:R-:W-:Y:S01]  /*6d90*/  IMAD.MOV.U32 R175, RZ, RZ, R171 ;  /* 0x000000ffffaf7224 */ /* 0x002fe200078e00ab */
[----:B------:R-:W-:Y:S01]  /*6da0*/  MOV R168, 0x6df0 ;  /* 0x00006df000a87802 */ /* 0x000fe20000000f00 */
[----:B------:R-:W-:-:S02]  /*6db0*/  IMAD.MOV.U32 R176, RZ, RZ, R215 ;  /* 0x000000ffffb07224 */ /* 0x000fc400078e00d7 */
[----:B------:R-:W-:Y:S02]  /*6dc0*/  IMAD.MOV.U32 R173, RZ, RZ, 0x1 ;  /* 0x00000001ffad7424 */ /* 0x000fe400078e00ff */
[----:B------:R-:W-:Y:S02]  /*6dd0*/  IMAD.MOV.U32 R171, RZ, RZ, -0x1 ;  /* 0xffffffffffab7424 */ /* 0x000fe400078e00ff */
[----:B------:R-:W-:Y:S05]  /*6de0*/  CALL.REL.NOINC `($__internal_46_$__cuda_sm70_shflsync_down_p) ;  /* 0x0000002000007944 */ /* 0x000fea0003c00000 */
[----:B01----:R-:W-:Y:S01]  /*6df0*/  IMAD.MOV.U32 R176, RZ, RZ, R171 ;  /* 0x000000ffffb07224 */ /* 0x003fe200078e00ab */
[----:B------:R-:W-:Y:S05]  /*6e00*/  BRA `(.L_x_3612) ;  /* 0xffffb9b000007947 */ /* 0x000fea000383ffff */
        .weak           $__internal_46_$__cuda_sm70_shflsync_down_p
        .type           $__internal_46_$__cuda_sm70_shflsync_down_p,@function
        .size           $__internal_46_$__cuda_sm70_shflsync_down_p,(.L_x_12922 - $__internal_46_$__cuda_sm70_shflsync_down_p)
$__internal_46_$__cuda_sm70_shflsync_down_p:
[----:B------:R-:W-:Y:S01]  /*6e10*/  IMAD.MOV.U32 R169, RZ, RZ, 0x0 ;  /* 0x00000000ffa97424 */ /* 0x000fe200078e00ff */
[----:B------:R-:W-:Y:S04]  /*6e20*/  WARPSYNC R171 ;  /* 0x000000ab00007348 */ /* 0x000fe80003800000 */
[----:B------:R0:W1:Y:S01]  /*6e30*/  SHFL.DOWN PT, R171, R176, R173, R174 ;  /* 0x080000adb0ab7389 */ /* 0x00006200000e00ae */
[----:B------:R-:W-:Y:S05]  /*6e40*/  RET.REL.NODEC R168 `(_ZN10layer_norm13ln_bwd_kernelINS_13Kernel_traitsIf13__nv_bfloat16S2_S2_fjLj7168ELj1ELj1ELj8ELj8ENS_18Kernel_traits_baseILj7168EfS2_S2_S2_fjLj256EEEEELb0ELb1ELb1ELb0EEEvNS_9BwdParamsE) ;  /* 0xffff91b0a8007950 */ /* 0x000fea0003c3ffff */
.L_x_3613:
        /* <DEDUP_REMOVED lines=11> */
.L_x_12922:


//--------------------- .text._ZN10layer_norm13ln_bwd_kernelINS_13Kernel_traitsIf13__nv_bfloat16S2_S2_fjLj7168ELj1ELj1ELj8ELj8ENS_18Kernel_traits_baseILj7168EfS2_S2_S2_fjLj256EEEEELb0ELb1ELb1ELb1EEEvNS_9BwdParamsE --------------------------
	.section	.text._ZN10layer_norm13ln_bwd_kernelINS_13Kernel_traitsIf13__nv_bfloat16S2_S2_fjLj7168ELj1ELj1ELj8ELj8ENS_18Kernel_traits_baseILj7168EfS2_S2_S2_fjLj256EEEEELb0ELb1ELb1ELb1EEEvNS_9BwdParamsE,"ax",@progbits
	.sectioninfo	@"SHI_REGISTERS=255"
	.align	128
        .global         _ZN10layer_norm13ln_bwd_kernelINS_13Kernel_traitsIf13__nv_bfloat16S2_S2_fjLj7168ELj1ELj1ELj8ELj8ENS_18Kernel_traits_baseILj7168EfS2_S2_S2_fjLj256EEEEELb0ELb1ELb1ELb1EEEvNS_9BwdParamsE
        .type           _ZN10layer_norm13ln_bwd_kernelINS_13Kernel_traitsIf13__nv_bfloat16S2_S2_fjLj7168ELj1ELj1ELj8ELj8ENS_18Kernel_traits_baseILj7168EfS2_S2_S2_fjLj256EEEEELb0ELb1ELb1ELb1EEEvNS_9BwdParamsE,@function
        .size           _ZN10layer_norm13ln_bwd_kernelINS_13Kernel_traitsIf13__nv_bfloat16S2_S2_fjLj7168ELj1ELj1ELj8ELj8ENS_18Kernel_traits_baseILj7168EfS2_S2_S2_fjLj256EEEEELb0ELb1ELb1ELb1EEEvNS_9BwdParamsE,(.L_x_12923 - _ZN10layer_norm13ln_bwd_kernelINS_13Kernel_traitsIf13__nv_bfloat16S2_S2_fjLj7168ELj1ELj1ELj8ELj8ENS_18Kernel_traits_baseILj7168EfS2_S2_S2_fjLj256EEEEELb0ELb1ELb1ELb1EEEvNS_9BwdParamsE)
        .other          _ZN10layer_norm13ln_bwd_kernelINS_13Kernel_traitsIf13__nv_bfloat16S2_S2_fjLj7168ELj1ELj1ELj8ELj8ENS_18Kernel_traits_baseILj7168EfS2_S2_S2_fjLj256EEEEELb0ELb1ELb1ELb1EEEvNS_9BwdParamsE,@"STO_CUDA_ENTRY STV_DEFAULT"
_ZN10layer_norm13ln_bwd_kernelINS_13Kernel_traitsIf13__nv_bfloat16S2_S2_fjLj7168ELj1ELj1ELj8ELj8ENS_18Kernel_traits_baseILj7168EfS2_S2_S2_fjLj256EEEEELb0ELb1ELb1ELb1EEEvNS_9BwdParamsE:
.text._ZN10layer_norm13ln_bwd_kernelINS_13Kernel_traitsIf13__nv_bfloat16S2_S2_fjLj7168ELj1ELj1ELj8ELj8ENS_18Kernel_traits_baseILj7168EfS2_S2_S2_fjLj256EEEEELb0ELb1ELb1ELb1EEEvNS_9BwdParamsE:
        /* <DEDUP_REMOVED lines=50> */
.L_x_3614:
[----:B------:R-:W-:-:S05]  /*0320*/  IMAD.SHL.U32 R2, R0, 0x10, RZ ;  /* 0x0000001000027824 */ /* 0x000fca00078e00ff */
[----:B------:R-:W-:-:S04]  /*0330*/  LOP3.LUT R2, R2, 0xff0, RZ, 0xc0, !PT ;  /* 0x00000ff002027812 */ /* 0x000fc800078ec0ff */
[C---:B------:R-:W-:Y:S02]  /*0340*/  IADD3 R6, P1, R2.reuse, c[0x0][0x1c8], RZ ;  /* 0x0000720002067a10 */ /* 0x040fe40007f3e0ff */
[----:B------:R-:W-:-:S03]  /*0350*/  IADD3 R4, P0, R2, c[0x0][0x1b0], RZ ;  /* 0x00006c0002047a10 */ /* 0x000fc60007f1e0ff */
[----:B------:R-:W-:Y:S01]  /*0360*/  IMAD.X R7, RZ, RZ, c[0x0][0x1cc], P1 ;  /* 0x00007300ff077624 */ /* 0x000fe200008e06ff */
[----:B------:R-:W-:-:S04]  /*0370*/  IADD3.X R5, RZ, c[0x0][0x1b4], RZ, P0, !PT ;  /* 0x00006d00ff057a10 */ /* 0x000fc800007fe4ff */
[----:B------:R0:W5:Y:S04]  /*0380*/  LDG.E.128 R48, [R6.64] ;  /* 0x0000000406307981 */ /* 0x000168000c1e1d00 */
[----:B------:R0:W5:Y:S04]  /*0390*/  LDG.E.128 R76, [R4.64] ;  /* 0x00000004044c7981 */ /* 0x000168000c1e1d00 */
[----:B------:R0:W5:Y:S04]  /*03a0*/  LDG.E.128 R72, [R4.64+0x1000] ;  /* 0x0010000404487981 */ /* 0x000168000c1e1d00 */
        /* <DEDUP_REMOVED lines=10> */
[----:B------:R0:W5:Y:S01]  /*0450*/  LDG.E.128 R24, [R6.64+0x6000] ;  /* 0x0060000406187981 */ /* 0x000162000c1e1d00 */
[----:B------:R-:W1:Y:S01]  /*0460*/  LDC.U8 R2, c[0x0][0x1f0] ;  /* 0x00007c00ff027b82 */ /* 0x000e620000000000 */
        /* <DEDUP_REMOVED lines=43> */
.L_x_3738:
        /* <DEDUP_REMOVED lines=11> */
[----:B-----5:R1:W5:Y:S03]  /*07d0*/  LDG.E R234, [R166.64] ;  /* 0x00000004a6ea7981 */ /* 0x020366000c1e1900 */
        /* <DEDUP_REMOVED lines=12> */
[----:B------:R-:W-:Y:S01]  /*08a0*/  HFMA2.MMA R173, -RZ, RZ, 0, 0 ;  /* 0x00000000ffad7435 */ /* 0x000fe200000001ff */
[----:B------:R-:W-:Y:S02]  /*08b0*/  IMAD.MOV.U32 R175, RZ, RZ, RZ ;  /* 0x000000ffffaf7224 */ /* 0x000fe400078e00ff */
        /* <DEDUP_REMOVED lines=15> */
[----:B------:R-:W-:Y:S01]  /*09b0*/  IMAD.MOV.U32 R175, RZ, RZ, RZ ;  /* 0x000000ffffaf7224 */ /* 0x000fe200078e00ff */
[----:B------:R-:W-:Y:S01]  /*09c0*/  MOV R173, RZ ;  /* 0x000000ff00ad7202 */ /* 0x000fe20000000f00 */
[----:B------:R-:W-:Y:S05]  /*09d0*/  BRA `(.L_x_3618) ;  /* 0x0000160000007947 */ /* 0x000fea0003800000 */
.L_x_3617:
        /* <DEDUP_REMOVED lines=11> */
[----:B------:R-:W2:Y:S02]  /*0a90*/  LDG.E.64 R6, [R6.64] ;  /* 0x0000000406067981 */ /* 0x000ea4000c1e1b00 */
[-C--:B------:R-:W-:Y:S01]  /*0aa0*/  IMAD.WIDE.U32 R14, R15, R174.reuse, c[0x0][0x208] ;  /* 0x000082000f0e7625 */ /* 0x080fe200078e00ae */
[----:B------:R-:W-:Y:S01]  /*0ab0*/  IADD3 R191, R233, 0x400, RZ ;  /* 0x00000400e9bf7810 */ /* 0x000fe20007ffe0ff */
[----:B------:R-:W3:Y:S02]  /*0ac0*/  LDG.E.64 R178, [R178.64] ;  /* 0x00000004b2b27981 */ /* 0x000ee4000c1e1b00 */
[-C--:B------:R-:W-:Y:S01]  /*0ad0*/  IMAD.WIDE.U32 R18, R19, R174.reuse, c[0x0][0x208] ;  /* 0x0000820013127625 */ /* 0x080fe200078e00ae */
[----:B------:R-:W-:Y:S01]  /*0ae0*/  IADD3 R175, R233, 0x600, RZ ;  /* 0x00000600e9af7810 */ /* 0x000fe20007ffe0ff */
[----:B------:R-:W4:Y:S02]  /*0af0*/  LDG.E.64 R14, [R14.64] ;  /* 0x000000040e0e7981 */ /* 0x000f24000c1e1b00 */
[----:B------:R-:W-:-:S02]  /*0b00*/  IMAD.WIDE.U32 R188, R3, R174, c[0x0][0x208] ;  /* 0x0000820003bc7625 */ /* 0x000fc400078e00ae */
[----:B------:R-:W2:Y:S02]  /*0b10*/  LDG.E.64 R18, [R18.64] ;  /* 0x0000000412127981 */ /* 0x000ea4000c1e1b00 */
[----:B------:R-:W-:-:S04]  /*0b20*/  IMAD.WIDE.U32 R184, R185, R174, c[0x0][0x208] ;  /* 0x00008200b9b87625 */ /* 0x000fc800078e00ae */
[CC--:B------:R-:W-:Y:S01]  /*0b30*/  IMAD.WIDE.U32 R12, R233.reuse, R174.reuse, c[0x0][0x188] ;  /* 0x00006200e90c7625 */ /* 0x0c0fe200078e00ae */
[----:B------:R-:W2:Y:S03]  /*0b40*/  LDG.E.64 R188, [R188.64] ;  /* 0x00000004bcbc7981 */ /* 0x000ea6000c1e1b00 */
[-C--:B------:R-:W-:Y:S01]  /*0b50*/  IMAD.WIDE.U32 R8, R246, R174.reuse, c[0x0][0x188] ;  /* 0x00006200f6087625 */ /* 0x080fe200078e00ae */
[----:B------:R-:W2:Y:S01]  /*0b60*/  LDG.E.64 R184, [R184.64] ;  /* 0x00000004b8b87981 */ /* 0x000ea2000c1e1b00 */
[----:B------:R-:W-:Y:S02]  /*0b70*/  IADD3 R193, R233, 0x500, RZ ;  /* 0x00000500e9c17810 */ /* 0x000fe40007ffe0ff */
[----:B------:R-:W-:Y:S01]  /*0b80*/  IMAD.WIDE.U32 R4, R248, R174, c[0x0][0x188] ;  /* 0x00006200f8047625 */ /* 0x000fe200078e00ae */
[----:B------:R-:W2:Y:S01]  /*0b90*/  LDG.E.64 R12, [R12.64] ;  /* 0x000000040c0c7981 */ /* 0x000ea2000c1e1b00 */
[----:B------:R-:W-:-:S02]  /*0ba0*/  IADD3 R177, R3, 0x300, RZ ;  /* 0x0000030003b17810 */ /* 0x000fc40007ffe0ff */
[----:B------:R-:W-:Y:S01]  /*0bb0*/  IMAD.WIDE R186, R244, R173, c[0x0][0x1a0] ;  /* 0x00006800f4ba7625 */ /* 0x000fe200078e02ad */
[----:B------:R-:W2:Y:S03]  /*0bc0*/  LDG.E.64 R8, [R8.64] ;  /* 0x0000000408087981 */ /* 0x000ea6000c1e1b00 */
[-C--:B------:R-:W-:Y:S01]  /*0bd0*/  IMAD.WIDE.U32 R10, R191, R174.reuse, c[0x0][0x188] ;  /* 0x00006200bf0a7625 */ /* 0x080fe200078e00ae */
[----:B------:R-:W2:Y:S03]  /*0be0*/  LDG.E.64 R4, [R4.64] ;  /* 0x0000000404047981 */ /* 0x000ea6000c1e1b00 */
[-C--:B------:R-:W-:Y:S01]  /*0bf0*/  IMAD.WIDE.U32 R22, R175, R174.reuse, c[0x0][0x188] ;  /* 0x00006200af167625 */ /* 0x080fe200078e00ae */
[----:B------:R-:W2:Y:S04]  /*0c00*/  LDG.E R186, [R186.64] ;  /* 0x00000004baba7981 */ /* 0x000ea8000c1e1900 */
[----:B------:R-:W2:Y:S01]  /*0c10*/  LDG.E.64 R10, [R10.64] ;  /* 0x000000040a0a7981 */ /* 0x000ea2000c1e1b00 */
[----:B------:R-:W-:-:S03]  /*0c20*/  IMAD.WIDE.U32 R20, R193, R174, c[0x0][0x188] ;  /* 0x00006200c1147625 */ /* 0x000fc600078e00ae */
[----:B------:R-:W2:Y:S04]  /*0c30*/  LDG.E.64 R22, [R22.64] ;  /* 0x0000000416167981 */ /* 0x000ea8000c1e1b00 */
[----:B------:R-:W2:Y:S01]  /*0c40*/  LDG.E.64 R20, [R20.64] ;  /* 0x0000000414147981 */ /* 0x000ea2000c1e1b00 */
[----:B------:R-:W-:-:S06]  /*0c50*/  IMAD.WIDE.U32 R176, R177, R174, c[0x0][0x208] ;  /* 0x00008200b1b07625 */ /* 0x000fcc00078e00ae */
[----:B------:R-:W2:Y:S01]  /*0c60*/  LDG.E.64 R176, [R176.64] ;  /* 0x00000004b0b07981 */ /* 0x000ea2000c1e1b00 */
[----:B------:R-:W-:-:S05]  /*0c70*/  IADD3 R17, R3, 0x400, RZ ;  /* 0x0000040003117810 */ /* 0x000fca0007ffe0ff */
[----:B------:R-:W-:-:S06]  /*0c80*/  IMAD.WIDE.U32 R16, R17, R174, c[0x0][0x208] ;  /* 0x0000820011107625 */ /* 0x000fcc00078e00ae */
[----:B------:R-:W2:Y:S01]  /*0c90*/  LDG.E.64 R16, [R16.64] ;  /* 0x0000000410107981 */ /* 0x000ea2000c1e1b00 */
        /* <DEDUP_REMOVED lines=13> */
[--C-:B---3--:R-:W-:Y:S02]  /*0d70*/  SHF.R.U64 R164, R178, 0x10, R179.reuse ;  /* 0x00000010b2a47819 */ /* 0x108fe400000012b3 */
[----:B------:R-:W-:Y:S02]  /*0d80*/  MOV R165, R179 ;  /* 0x000000b300a57202 */ /* 0x000fe40000000f00 */
[----:B------:R-:W-:Y:S01]  /*0d90*/  SHF.R.U32.HI R173, RZ, 0x10, R179 ;  /* 0x00000010ffad7819 */ /* 0x000fe200000116b3 */
[----:B----4-:R-:W-:Y:S01]  /*0da0*/  IMAD.MOV.U32 R179, RZ, RZ, R14 ;  /* 0x000000ffffb37224 */ /* 0x010fe200078e000e */
[--C-:B------:R-:W-:Y:S02]  /*0db0*/  SHF.R.U64 R14, R14, 0x10, R15.reuse ;  /* 0x000000100e0e7819 */ /* 0x100fe4000000120f */
[----:B------:R-:W-:Y:S02]  /*0dc0*/  MOV R214, R15 ;  /* 0x0000000f00d67202 */ /* 0x000fe40000000f00 */
[----:B------:R-:W-:-:S02]  /*0dd0*/  SHF.R.U32.HI R215, RZ, 0x10, R15 ;  /* 0x00000010ffd77819 */ /* 0x000fc4000001160f */
[--C-:B--2---:R-:W-:Y:S02]  /*0de0*/  SHF.R.U64 R15, R18, 0x10, R19.reuse ;  /* 0x00000010120f7819 */ /* 0x104fe40000001213 */
[----:B------:R-:W-:Y:S02]  /*0df0*/  MOV R227, R19 ;  /* 0x0000001300e37202 */ /* 0x000fe40000000f00 */
[----:B------:R-:W-:Y:S02]  /*0e00*/  SHF.R.U32.HI R3, RZ, 0x10, R19 ;  /* 0x00000010ff037819 */ /* 0x000fe40000011613 */
[----:B------:R-:W-:Y:S01]  /*0e10*/  SHF.R.U64 R19, R6, 0x10, R7 ;  /* 0x0000001006137819 */ /* 0x000fe20000001207 */
[----:B------:R-:W-:Y:S01]  /*0e20*/  IMAD.MOV.U32 R182, RZ, RZ, R188 ;  /* 0x000000ffffb67224 */ /* 0x000fe200078e00bc */
[----:B------:R-:W-:Y:S01]  /*0e30*/  SHF.R.U64 R181, R188, 0x10, R189 ;  /* 0x00000010bcb57819 */ /* 0x000fe200000012bd */
[----:B0-----:R-:W-:Y:S01]  /*0e40*/  IMAD.MOV.U32 R170, RZ, RZ, R184 ;  /* 0x000000ffffaa7224 */ /* 0x001fe200078e00b8 */
[----:B-1----:R-:W-:-:S02]  /*0e50*/  SHF.R.U64 R168, R184, 0x10, R185 ;  /* 0x00000010b8a87819 */ /* 0x002fc400000012b9 */
[----:B------:R-:W-:Y:S02]  /*0e60*/  MOV R169, R185 ;  /* 0x000000b900a97202 */ /* 0x000fe40000000f00 */
[----:B------:R-:W-:Y:S02]  /*0e70*/  SHF.R.U32.HI R166, RZ, 0x10, R185 ;  /* 0x00000010ffa67819 */ /* 0x000fe400000116b9 */
[--C-:B------:R-:W-:Y:S02]  /*0e80*/  SHF.R.U64 R188, R12, 0x10, R13.reuse ;  /* 0x000000100cbc7819 */ /* 0x100fe4000000120d */
[--C-:B------:R-:W-:Y:S02]  /*0e90*/  SHF.R.U32.HI R185, RZ, 0x10, R13.reuse ;  /* 0x00000010ffb97819 */ /* 0x100fe4000001160d */
[----:B------:R-:W-:Y:S02]  /*0ea0*/  PRMT R229, RZ, 0x5410, R13 ;  /* 0x00005410ffe57816 */ /* 0x000fe4000000000d */
[----:B------:R-:W-:-:S02]  /*0eb0*/  SHF.R.U64 R184, R4, 0x10, R5 ;  /* 0x0000001004b87819 */ /* 0x000fc40000001205 */
[----:B------:R-:W-:Y:S02]  /*0ec0*/  FSEL R186, R186, RZ, !P0 ;  /* 0x000000ffbaba7208 */ /* 0x000fe40004000000 */
[----:B------:R-:W-:Y:S02]  /*0ed0*/  PRMT R19, RZ, 0x5410, R19 ;  /* 0x00005410ff137816 */ /* 0x000fe40000000013 */
[----:B------:R-:W-:Y:S02]  /*0ee0*/  PRMT R231, RZ, 0x5410, R12 ;  /* 0x00005410ffe77816 */ /* 0x000fe4000000000c */
[----:B------:R-:W-:Y:S02]  /*0ef0*/  PRMT R225, RZ, 0x5410, R4 ;  /* 0x00005410ffe17816 */ /* 0x000fe40000000004 */
[--C-:B------:R-:W-:Y:S02]  /*0f00*/  SHF.R.U32.HI R249, RZ, 0x10, R5.reuse ;  /* 0x00000010fff97819 */ /* 0x100fe40000011605 */
[----:B------:R-:W-:-:S02]  /*0f10*/  PRMT R223, RZ, 0x5410, R5 ;  /* 0x00005410ffdf7816 */ /* 0x000fc40000000005 */
[--C-:B------:R-:W-:Y:S02]  /*0f20*/  SHF.R.U64 R13, R8, 0x10, R9.reuse ;  /* 0x00000010080d7819 */ /* 0x100fe40000001209 */
[----:B------:R-:W-:Y:S02]  /*0f30*/  PRMT R217, RZ, 0x5410, R8 ;  /* 0x00005410ffd97816 */ /* 0x000fe40000000008 */
[--C-:B------:R-:W-:Y:S02]  /*0f40*/  SHF.R.U32.HI R12, RZ, 0x10, R9.reuse ;  /* 0x00000010ff0c7819 */ /* 0x100fe40000011609 */
[----:B------:R-:W-:Y:S02]  /*0f50*/  PRMT R199, RZ, 0x5410, R9 ;  /* 0x00005410ffc77816 */ /* 0x000fe40000000009 */
[--C-:B------:R-:W-:Y:S02]  /*0f60*/  SHF.R.U64 R4, R10, 0x10, R11.reuse ;  /* 0x000000100a047819 */ /* 0x100fe4000000120b */
[----:B------:R-:W-:-:S02]  /*0f70*/  SHF.R.U32.HI R5, RZ, 0x10, R11 ;  /* 0x00000010ff057819 */ /* 0x000fc4000001160b */
[--C-:B------:R-:W-:Y:S02]  /*0f80*/  SHF.R.U64 R8, R22, 0x10, R23.reuse ;  /* 0x0000001016087819 */ /* 0x100fe40000001217 */
[--C-:B------:R-:W-:Y:S02]  /*0f90*/  SHF.R.U32.HI R9, RZ, 0x10, R23.reuse ;  /* 0x00000010ff097819 */ /* 0x100fe40000011617 */
[----:B------:R-:W-:Y:S01]  /*0fa0*/  PRMT R187, RZ, 0x5410, R23 ;  /* 0x00005410ffbb7816 */ /* 0x000fe20000000017 */
[----:B------:R-:W-:Y:S01]  /*0fb0*/  FADD.FTZ R245, -R186, R19 ;  /* 0x00000013baf57221 */ /* 0x000fe20000010100 */
[----:B------:R-:W-:Y:S02]  /*0fc0*/  PRMT R23, RZ, 0x5410, R184 ;  /* 0x00005410ff177816 */ /* 0x000fe400000000b8 */
[----:B------:R-:W-:Y:S02]  /*0fd0*/  PRMT R13, RZ, 0x5410, R13 ;  /* 0x00005410ff0d7816 */ /* 0x000fe4000000000d */
[----:B------:R-:W-:-:S02]  /*0fe0*/  PRMT R19, RZ, 0x5410, R4 ;  /* 0x00005410ff137816 */ /* 0x000fc40000000004 */
[----:B------:R-:W-:Y:S02]  /*0ff0*/  PRMT R5, RZ, 0x5410, R5 ;  /* 0x00005410ff057816 */ /* 0x000fe40000000005 */
[----:B------:R-:W-:Y:S01]  /*1000*/  PRMT R4, RZ, 0x5410, R9 ;  /* 0x00005410ff047816 */ /* 0x000fe20000000009 */
[----:B------:R-:W-:Y:S01]  /*1010*/  IMAD.MOV.U32 R226, RZ, RZ, R18 ;  /* 0x000000ffffe27224 */ /* 0x000fe200078e0012 */
[----:B------:R-:W-:Y:S01]  /*1020*/  PRMT R195, RZ, 0x5410, R11 ;  /* 0x00005410ffc37816 */ /* 0x000fe2000000000b */
[C---:B------:R-:W-:Y:S01]  /*1030*/  FADD.FTZ R228, -R186.reuse, R23 ;  /* 0x00000017bae47221 */ /* 0x040fe20000010100 */
[----:B------:R-:W-:Y:S01]  /*1040*/  SHF.R.U32.HI R18, RZ, 0x10, R7 ;  /* 0x00000010ff127819 */ /* 0x000fe20000011607 */
[C---:B------:R-:W-:Y:S01]  /*1050*/  FADD.FTZ R23, -R186.reuse, R13 ;  /* 0x0000000dba177221 */ /* 0x040fe20000010100 */
[----:B------:R-:W-:Y:S01]  /*1060*/  PRMT R219, RZ, 0x5410, R7 ;  /* 0x00005410ffdb7816 */ /* 0x000fe20000000007 */
[C---:B------:R-:W-:Y:S01]  /*1070*/  FADD.FTZ R13, -R186.reuse, R5 ;  /* 0x00000005ba0d7221 */ /* 0x040fe20000010100 */
[----:B------:R-:W-:Y:S01]  /*1080*/  PRMT R11, RZ, 0x5410, R188 ;  /* 0x00005410ff0b7816 */ /* 0x000fe200000000bc */
[----:B------:R-:W-:Y:S01]  /*1090*/  FADD.FTZ R5, -R186, R4 ;  /* 0x00000004ba057221 */ /* 0x000fe20000010100 */
[----:B------:R-:W-:-:S02]  /*10a0*/  PRMT R221, RZ, 0x5410, R6 ;  /* 0x00005410ffdd7816 */ /* 0x000fc40000000006 */
[--C-:B------:R-:W-:Y:S02]  /*10b0*/  SHF.R.U32.HI R7, RZ, 0x10, R21.reuse ;  /* 0x00000010ff077819 */ /* 0x100fe40000011615 */
[----:B------:R-:W-:Y:S01]  /*10c0*/  SHF.R.U64 R6, R20, 0x10, R21 ;  /* 0x0000001014067819 */ /* 0x000fe20000001215 */
[C---:B------:R-:W-:Y:S01]  /*10d0*/  FADD.FTZ R231, -R186.reuse, R231 ;  /* 0x000000e7bae77221 */ /* 0x040fe20000010100 */
[----:B------:R-:W-:Y:S01]  /*10e0*/  PRMT R191, RZ, 0x5410, R21 ;  /* 0x00005410ffbf7816 */ /* 0x000fe20000000015 */
[----:B------:R-:W-:Y:S01]  /*10f0*/  FADD.FTZ R232, -R186, R11 ;  /* 0x0000000bbae87221 */ /* 0x000fe20000010100 */
[----:B------:R-:W-:Y:S01]  /*1100*/  MOV R183, R189 ;  /* 0x000000bd00b77202 */ /* 0x000fe20000000f00 */
[----:B-----5:R-:W-:Y:S01]  /*1110*/  FMUL.FTZ R188, R234, R5 ;  /* 0x00000005eabc7220 */ /* 0x020fe20000410000 */
        /* <DEDUP_REMOVED lines=11> */
[----:B------:R-:W-:Y:S01]  /*11d0*/  PRMT R5, RZ, 0x5410, R182 ;  /* 0x00005410ff057816 */ /* 0x000fe200000000b6 */
[----:B------:R-:W-:Y:S01]  /*11e0*/  FMUL.FTZ R231, R234, R231 ;  /* 0x000000e7eae77220 */ /* 0x000fe20000410000 */
        /* <DEDUP_REMOVED lines=21> */
[----:B------:R-:W-:Y:S02]  /*1340*/  FADD.FTZ R7, -R186, R8 ;  /* 0x00000008ba077221 */ /* 0x000fe40000010100 */
[-C--:B------:R-:W-:Y:S02]  /*1350*/  FMUL.FTZ R186, R76, R5.reuse ;  /* 0x000000054cba7220 */ /* 0x080fe40000410000 */
[----:B------:R-:W-:Y:S02]  /*1360*/  FADD.FTZ R108, R108, R5 ;  /* 0x000000056c6c7221 */ /* 0x000fe40000010000 */
[----:B------:R-:W-:Y:S01]  /*1370*/  FFMA.FTZ R80, R231, R5, R80 ;  /* 0x00000005e7507223 */ /* 0x000fe20000010050 */
[----:B------:R-:W-:Y:S01]  /*1380*/  PRMT R5, RZ, 0x5410, R170 ;  /* 0x00005410ff057816 */ /* 0x000fe200000000aa */
[C---:B------:R-:W-:Y:S01]  /*1390*/  FMUL.FTZ R225, R234.reuse, R225 ;  /* 0x000000e1eae17220 */ /* 0x040fe20000410000 */
[----:B------:R-:W-:Y:S01]  /*13a0*/  PRMT R183, RZ, 0x5410, R183 ;  /* 0x00005410ffb77816 */ /* 0x000fe200000000b7 */
[----:B------:R-:W-:-:S02]  /*13b0*/  FMUL.FTZ R220, R234, R185 ;  /* 0x000000b9eadc7220 */ /* 0x000fc40000410000 */
[C---:B------:R-:W-:Y:S02]  /*13c0*/  FMUL.FTZ R194, R234.reuse, R11 ;  /* 0x0000000beac27220 */ /* 0x040fe40000410000 */
[----:B------:R-:W-:Y:S02]  /*13d0*/  FMUL.FTZ R185, R77, R4 ;  /* 0x000000044db97220 */ /* 0x000fe40000410000 */
[----:B------:R-:W-:Y:S02]  /*13e0*/  FADD.FTZ R12, RZ, R186 ;  /* 0x000000baff0c7221 */ /* 0x000fe40000010000 */
[C---:B------:R-:W-:Y:S02]  /*13f0*/  FMUL.FTZ R232, R234.reuse, R232 ;  /* 0x000000e8eae87220 */ /* 0x040fe40000410000 */
[----:B------:R-:W-:Y:S01]  /*1400*/  FFMA.FTZ R11, R231, R186, RZ ;  /* 0x000000bae70b7223 */ /* 0x000fe200000100ff */
[----:B------:R-:W-:Y:S01]  /*1410*/  PRMT R180, RZ, 0x5410, R180 ;  /* 0x00005410ffb47816 */ /* 0x000fe200000000b4 */
[----:B------:R-:W-:-:S02]  /*1420*/  FMUL.FTZ R229, R234, R229 ;  /* 0x000000e5eae57220 */ /* 0x000fc40000410000 */
[----:B------:R-:W-:Y:S02]  /*1430*/  FADD.FTZ R112, R112, R5 ;  /* 0x0000000570707221 */ /* 0x000fe40000010000 */
[-C--:B------:R-:W-:Y:S02]  /*1440*/  FFMA.FTZ R84, R225, R5.reuse, R84 ;  /* 0x00000005e1547223 */ /* 0x080fe40000010054 */
        /* <DEDUP_REMOVED lines=8> */
[----:B------:R-:W-:Y:S02]  /*14d0*/  IMAD.MOV.U32 R174, RZ, RZ, R176 ;  /* 0x000000ffffae7224 */ /* 0x000fe400078e00b0 */
[----:B------:R-:W-:-:S02]  /*14e0*/  FMUL.FTZ R230, R234, R230 ;  /* 0x000000e6eae67220 */ /* 0x000fc40000410000 */
[----:B------:R-:W-:Y:S02]  /*14f0*/  FADD.FTZ R109, R109, R4 ;  /* 0x000000046d6d7221 */ /* 0x000fe40000010000 */
[----:B------:R-:W-:Y:S01]  /*1500*/  FFMA.FTZ R81, R232, R4, R81 ;  /* 0x00000004e8517223 */ /* 0x000fe20000010051 */
[----:B------:R-:W-:Y:S01]  /*1510*/  PRMT R4, RZ, 0x5410, R173 ;  /* 0x00005410ff047816 */ /* 0x000fe200000000ad */
[----:B------:R-:W-:Y:S01]  /*1520*/  FFMA.FTZ R11, R229, R184, R11 ;  /* 0x000000b8e50b7223 */ /* 0x000fe2000001000b */
[----:B------:R-:W-:Y:S01]  /*1530*/  PRMT R168, RZ, 0x5410, R168 ;  /* 0x00005410ffa87816 */ /* 0x000fe200000000a8 */
[----:B------:R-:W-:Y:S02]  /*1540*/  FADD.FTZ R5, R12, R183 ;  /* 0x000000b70c057221 */ /* 0x000fe40000010000 */
[----:B------:R-:W-:Y:S01]  /*1550*/  FMUL.FTZ R190, R234, R7 ;  /* 0x00000007eabe7220 */ /* 0x000fe20000410000 */
[----:B------:R-:W-:Y:S01]  /*1560*/  PRMT R7, RZ, 0x5410, R174 ;  /* 0x00005410ff077816 */ /* 0x000fe200000000ae */
[----:B------:R-:W-:Y:S01]  /*1570*/  FFMA.FTZ R11, R230, R183, R11 ;  /* 0x000000b7e60b7223 */ /* 0x000fe2000001000b */
[----:B------:R-:W-:Y:S01]  /*1580*/  PRMT R169, RZ, 0x5410, R169 ;  /* 0x00005410ffa97816 */ /* 0x000fe200000000a9 */
[----:B------:R-:W-:-:S02]  /*1590*/  FMUL.FTZ R198, R234, R19 ;  /* 0x00000013eac67220 */ /* 0x000fc40000410000 */
[----:B------:R-:W-:Y:S02]  /*15a0*/  FMUL.FTZ R217, R234, R217 ;  /* 0x000000d9ead97220 */ /* 0x000fe40000410000 */
[----:B------:R-:W-:Y:S02]  /*15b0*/  FADD.FTZ R119, R119, R4 ;  /* 0x0000000477777221 */ /* 0x000fe40000010000 */
[-C--:B------:R-:W-:Y:S02]  /*15c0*/  FFMA.FTZ R91, R220, R4.reuse, R91 ;  /* 0x00000004dc5b7223 */ /* 0x080fe4000001005b */
[----:B------:R-:W-:Y:S02]  /*15d0*/  FMUL.FTZ R19, R71, R4 ;  /* 0x0000000447137220 */ /* 0x000fe40000410000 */
[----:B------:R-:W-:Y:S02]  /*15e0*/  FMUL.FTZ R181, R73, R168 ;  /* 0x000000a849b57220 */ /* 0x000fe40000410000 */
[----:B------:R-:W-:-:S02]  /*15f0*/  FADD.FTZ R4, R5, R182 ;  /* 0x000000b605047221 */ /* 0x000fc40000010000 */
[----:B------:R-:W-:Y:S02]  /*1600*/  FMUL.FTZ R228, R234, R228 ;  /* 0x000000e4eae47220 */ /* 0x000fe40000410000 */
[----:B------:R-:W-:Y:S01]  /*1610*/  FFMA.FTZ R5, R225, R182, R11 ;  /* 0x000000b6e1057223 */ /* 0x000fe2000001000b */
[----:B------:R-:W-:Y:S01]  /*1620*/  PRMT R166, RZ, 0x5410, R166 ;  /* 0x00005410ffa67816 */ /* 0x000fe200000000a6 */
[----:B------:R-:W-:Y:S02]  /*1630*/  IMAD.MOV.U32 R167, RZ, RZ, R178 ;  /* 0x000000ffffa77224 */ /* 0x000fe400078e00b2 */
[----:B------:R-:W-:Y:S02]  /*1640*/  FADD.FTZ R111, R111, R180 ;  /* 0x000000b46f6f7221 */ /* 0x000fe40000010000 */
[----:B------:R-:W-:Y:S02]  /*1650*/  FFMA.FTZ R83, R230, R180, R83 ;  /* 0x000000b4e6537223 */ /* 0x000fe40000010053 */
[----:B------:R-:W-:-:S02]  /*1660*/  FADD.FTZ R120, R120, R7 ;  /* 0x0000000778787221 */ /* 0x000fc40000010000 */
[-C--:B------:R-:W-:Y:S02]  /*1670*/  FFMA.FTZ R92, R217, R7.reuse, R92 ;  /* 0x00000007d95c7223 */ /* 0x080fe4000001005c */
[----:B------:R-:W-:Y:S02]  /*1680*/  FMUL.FTZ R18, R64, R7 ;  /* 0x0000000740127220 */ /* 0x000fe40000410000 */
[----:B------:R-:W-:Y:S02]  /*1690*/  FMUL.FTZ R180, R74, R169 ;  /* 0x000000a94ab47220 */ /* 0x000fe40000410000 */
[----:B------:R-:W-:Y:S02]  /*16a0*/  FADD.FTZ R7, R4, R181 ;  /* 0x000000b504077221 */ /* 0x000fe40000010000 */
[----:B------:R-:W-:Y:S02]  /*16b0*/  FMUL.FTZ R223, R234, R223 ;  /* 0x000000dfeadf7220 */ /* 0x000fe40000410000 */
[----:B------:R-:W-:Y:S01]  /*16c0*/  FFMA.FTZ R5, R228, R181, R5 ;  /* 0x000000b5e4057223 */ /* 0x000fe20000010005 */
[----:B------:R-:W-:Y:S01]  /*16d0*/  PRMT R167, RZ, 0x5410, R167 ;  /* 0x00005410ffa77816 */ /* 0x000fe200000000a7 */
[----:B------:R-:W-:-:S02]  /*16e0*/  FMUL.FTZ R218, R234, R23 ;  /* 0x00000017eada7220 */ /* 0x000fc40000410000 */
[----:B------:R-:W-:Y:S02]  /*16f0*/  FMUL.FTZ R23, R75, R166 ;  /* 0x000000a64b177220 */ /* 0x000fe40000410000 */
[----:B------:R-:W-:Y:S02]  /*1700*/  FADD.FTZ R4, R7, R180 ;  /* 0x000000b407047221 */ /* 0x000fe40000010000 */
[----:B------:R-:W-:Y:S02]  /*1710*/  FMUL.FTZ R224, R234, R249 ;  /* 0x000000f9eae07220 */ /* 0x000fe40000410000 */
[----:B------:R-:W-:Y:S01]  /*1720*/  FFMA.FTZ R5, R223, R180, R5 ;  /* 0x000000b4df057223 */ /* 0x000fe20000010005 */
[----:B------:R-:W-:Y:S01]  /*1730*/  PRMT R164, RZ, 0x5410, R164 ;  /* 0x00005410ffa47816 */ /* 0x000fe200000000a4 */
[----:B------:R-:W-:Y:S02]  /*1740*/  FMUL.FTZ R22, R68, R167 ;  /* 0x000000a744167220 */ /* 0x000fe40000410000 */
[----:B------:R-:W-:-:S02]  /*1750*/  FADD.FTZ R7, R4, R23 ;  /* 0x0000001704077221 */ /* 0x000fc40000010000 */
[----:B------:R-:W-:Y:S02]  /*1760*/  FMUL.FTZ R221, R234, R221 ;  /* 0x000000ddeadd7220 */ /* 0x000fe40000410000 */
[----:B------:R-:W-:Y:S01]  /*1770*/  FFMA.FTZ R5, R224, R23, R5 ;  /* 0x00000017e0057223 */ /* 0x000fe20000010005 */
[----:B------:R-:W-:Y:S01]  /*1780*/  PRMT R165, RZ, 0x5410, R165 ;  /* 0x00005410ffa57816 */ /* 0x000fe200000000a5 */
[C---:B------:R-:W-:Y:S02]  /*1790*/  FMUL.FTZ R216, R234.reuse, R21 ;  /* 0x00000015ead87220 */ /* 0x040fe40000410000 */
[----:B------:R-:W-:Y:S02]  /*17a0*/  FMUL.FTZ R21, R69, R164 ;  /* 0x000000a445157220 */ /* 0x000fe40000410000 */
[----:B------:R-:W-:Y:S02]  /*17b0*/  FADD.FTZ R4, R7, R22 ;  /* 0x0000001607047221 */ /* 0x000fe40000010000 */
[----:B------:R-:W-:-:S02]  /*17c0*/  FMUL.FTZ R222, R234, R245 ;  /* 0x000000f5eade7220 */ /* 0x000fc40000410000 */
[----:B------:R-:W-:Y:S02]  /*17d0*/  FFMA.FTZ R5, R221, R22, R5 ;  /* 0x00000016dd057223 */ /* 0x000fe40000010005 */
[----:B------:R-:W-:Y:S02]  /*17e0*/  FMUL.FTZ R20, R70, R165 ;  /* 0x000000a546147220 */ /* 0x000fe40000410000 */
[----:B------:R-:W-:Y:S02]  /*17f0*/  FADD.FTZ R7, R4, R21 ;  /* 0x0000001504077221 */ /* 0x000fe40000010000 */
[----:B------:R-:W-:Y:S02]  /*1800*/  FMUL.FTZ R219, R234, R219 ;  /* 0x000000dbeadb7220 */ /* 0x000fe40000410000 */
[----:B------:R-:W-:Y:S01]  /*1810*/  FFMA.FTZ R5, R222, R21, R5 ;  /* 0x00000015de057223 */ /* 0x000fe20000010005 */
[----:B------:R-:W-:Y:S01]  /*1820*/  SHF.R.U64 R171, R176, 0x10, R177 ;  /* 0x00000010b0ab7819 */ /* 0x000fe200000012b1 */
[----:B------:R-:W-:Y:S01]  /*1830*/  FADD.FTZ R4, R7, R20 ;  /* 0x0000001407047221 */ /* 0x000fe20000010000 */
[----:B------:R-:W-:Y:S01]  /*1840*/  MOV R175, R177 ;  /* 0x000000b100af7202 */ /* 0x000fe20000000f00 */
[----:B------:R-:W-:Y:S01]  /*1850*/  FFMA.FTZ R5, R219, R20, R5 ;  /* 0x00000014db057223 */ /* 0x000fe20000010005 */
[----:B------:R-:W-:Y:S01]  /*1860*/  SHF.R.U32.HI R176, RZ, 0x10, R177 ;  /* 0x00000010ffb07819 */ /* 0x000fe200000116b1 */
[----:B------:R-:W-:Y:S01]  /*1870*/  IMAD.MOV.U32 R177, RZ, RZ, R16 ;  /* 0x000000ffffb17224 */ /* 0x000fe200078e0010 */
[----:B------:R-:W-:-:S02]  /*1880*/  SHF.R.U64 R16, R16, 0x10, R17 ;  /* 0x0000001010107819 */ /* 0x000fc40000001211 */
[----:B------:R-:W-:Y:S01]  /*1890*/  MOV R178, R17 ;  /* 0x0000001100b27202 */ /* 0x000fe20000000f00 */
[----:B------:R-:W-:Y:S01]  /*18a0*/  FADD.FTZ R7, R4, R19 ;  /* 0x0000001304077221 */ /* 0x000fe20000010000 */
[----:B------:R-:W-:Y:S02]  /*18b0*/  SHF.R.U32.HI R17, RZ, 0x10, R17 ;  /* 0x00000010ff117819 */ /* 0x000fe40000011611 */
[----:B------:R-:W-:Y:S01]  /*18c0*/  PRMT R6, RZ, 0x5410, R171 ;  /* 0x00005410ff067816 */ /* 0x000fe200000000ab */
[----:B------:R-:W-:Y:S01]  /*18d0*/  FFMA.FTZ R5, R220, R19, R5 ;  /* 0x00000013dc057223 */ /* 0x000fe20000010005 */
[----:B------:R-:W-:Y:S01]  /*18e0*/  PRMT R175, RZ, 0x5410, R175 ;  /* 0x00005410ffaf7816 */ /* 0x000fe200000000af */
[----:B------:R-:W-:Y:S01]  /*18f0*/  FADD.FTZ R4, R7, R18 ;  /* 0x0000001207047221 */ /* 0x000fe20000010000 */
[----:B------:R-:W-:Y:S01]  /*1900*/  PRMT R10, RZ, 0x5410, R17 ;  /* 0x00005410ff0a7816 */ /* 0x000fe20000000011 */
[----:B------:R-:W-:Y:S02]  /*1910*/  FMUL.FTZ R17, R65, R6 ;  /* 0x0000000641117220 */ /* 0x000fe40000410000 */
[----:B------:R-:W-:Y:S01]  /*1920*/  FFMA.FTZ R5, R217, R18, R5 ;  /* 0x00000012d9057223 */ /* 0x000fe20000010005 */
[----:B------:R-:W-:Y:S01]  /*1930*/  PRMT R176, RZ, 0x5410, R176 ;  /* 0x00005410ffb07816 */ /* 0x000fe200000000b0 */
[----:B------:R-:W-:Y:S01]  /*1940*/  FADD.FTZ R7, R4, R17 ;  /* 0x0000001104077221 */ /* 0x000fe20000010000 */
[----:B------:R-:W-:Y:S01]  /*1950*/  PRMT R8, RZ, 0x5410, R16 ;  /* 0x00005410ff087816 */ /* 0x000fe20000000010 */
[----:B------:R-:W-:-:S02]  /*1960*/  FMUL.FTZ R16, R66, R175 ;  /* 0x000000af42107220 */ /* 0x000fc40000410000 */
[C---:B------:R-:W-:Y:S02]  /*1970*/  FMUL.FTZ R199, R234.reuse, R199 ;  /* 0x000000c7eac77220 */ /* 0x040fe40000410000 */
[----:B------:R-:W-:Y:S01]  /*1980*/  FMUL.FTZ R192, R234, R9 ;  /* 0x00000009eac07220 */ /* 0x000fe20000410000 */
        /* <DEDUP_REMOVED lines=8> */
[----:B------:R-:W-:-:S02]  /*1a10*/  FMUL.FTZ R14, R60, R177 ;  /* 0x000000b13c0e7220 */ /* 0x000fc40000410000 */
[----:B------:R-:W-:Y:S02]  /*1a20*/  FADD.FTZ R7, R4, R15 ;  /* 0x0000000f04077221 */ /* 0x000fe40000010000 */
[----:B------:R-:W-:Y:S02]  /*1a30*/  FMUL.FTZ R197, R234, R197 ;  /* 0x000000c5eac57220 */ /* 0x000fe40000410000 */
[----:B------:R-:W-:Y:S02]  /*1a40*/  FFMA.FTZ R5, R216, R15, R5 ;  /* 0x0000000fd8057223 */ /* 0x000fe40000010005 */
[----:B------:R-:W-:Y:S02]  /*1a50*/  FMUL.FTZ R196, R234, R13 ;  /* 0x0000000deac47220 */ /* 0x000fe40000410000 */
[----:B------:R-:W-:Y:S02]  /*1a60*/  FMUL.FTZ R13, R61, R8 ;  /* 0x000000083d0d7220 */ /* 0x000fe40000410000 */
        /* <DEDUP_REMOVED lines=25> */
[----:B------:R-:W-:Y:S02]  /*1c00*/  FADD.FTZ R125, R125, R8 ;  /* 0x000000087d7d7221 */ /* 0x000fe40000010000 */
[----:B------:R-:W-:Y:S02]  /*1c10*/  FFMA.FTZ R97, R198, R8, R97 ;  /* 0x00000008c6617223 */ /* 0x000fe40000010061 */
[----:B------:R-:W-:-:S02]  /*1c20*/  FMUL.FTZ R8, R58, R171 ;  /* 0x000000ab3a087220 */ /* 0x000fc40000410000 */
[----:B------:R-:W-:Y:S02]  /*1c30*/  FADD.FTZ R165, R4, R9 ;  /* 0x0000000904a57221 */ /* 0x000fe40000010000 */
[----:B------:R-:W-:Y:S02]  /*1c40*/  FMUL.FTZ R191, R234, R191 ;  /* 0x000000bfeabf7220 */ /* 0x000fe40000410000 */
[----:B------:R-:W-:Y:S01]  /*1c50*/  FFMA.FTZ R5, R194, R9, R5 ;  /* 0x00000009c2057223 */ /* 0x000fe20000010005 */
[----:B------:R-:W-:Y:S01]  /*1c60*/  PRMT R173, RZ, 0x5410, R226 ;  /* 0x00005410ffad7816 */ /* 0x000fe200000000e2 */
        /* <DEDUP_REMOVED lines=8> */
[----:B------:R-:W-:Y:S01]  /*1cf0*/  FFMA.FTZ R4, R192, R7, R5 ;  /* 0x00000007c0047223 */ /* 0x000fe20000010005 */
[----:B------:R-:W-:Y:S01]  /*1d00*/  PRMT R227, RZ, 0x5410, R227 ;  /* 0x00005410ffe37816 */ /* 0x000fe200000000e3 */
[----:B------:R-:W-:-:S02]  /*1d10*/  FADD.FTZ R117, R117, R164 ;  /* 0x000000a475757221 */ /* 0x000fc40000010000 */
[----:B------:R-:W-:Y:S02]  /*1d20*/  FFMA.FTZ R89, R222, R164, R89 ;  /* 0x000000a4de597223 */ /* 0x000fe40000010059 */
[----:B------:R-:W-:Y:S02]  /*1d30*/  FADD.FTZ R164, R165, R6 ;  /* 0x00000006a5a47221 */ /* 0x000fe40000010000 */
[----:B------:R-:W-:Y:S02]  /*1d40*/  FMUL.FTZ R5, R53, R178 ;  /* 0x000000b235057220 */ /* 0x000fe40000410000 */
[----:B------:R-:W-:Y:S02]  /*1d50*/  FFMA.FTZ R165, R189, R6, R4 ;  /* 0x00000006bda57223 */ /* 0x000fe40000010004 */
        /* <DEDUP_REMOVED lines=40> */
.L_x_3618:
[----:B0-----:R-:W-:Y:S05]  /*1fe0*/  BSYNC B0 ;  /* 0x0000000000007941 */ /* 0x001fea0003800000 */
.L_x_3616:
[----:B------:R-:W-:Y:S02]  /*1ff0*/  LOP3.LUT P2, RZ, R243, 0xff, RZ, 0xc0, !PT ;  /* 0x000000fff3ff7812 */ /* 0x000fe4000784c0ff */
[----:B------:R-:W-:-:S02]  /*2000*/  SHF.R.U32.HI R166, RZ, 0x5, R0 ;  /* 0x00000005ffa67819 */ /* 0x000fc40000011600 */
[----:B------:R-:W-:Y:S02]  /*2010*/  LOP3.LUT P0, RZ, R0, 0x1f, RZ, 0xc0, !PT ;  /* 0x0000001f00ff7812 */ /* 0x000fe4000780c0ff */
[----:B------:R-:W-:-:S07]  /*2020*/  LOP3.LUT R249, R166, 0x7fffff8, RZ, 0xc0, !PT ;  /* 0x07fffff8a6f97812 */ /* 0x000fce00078ec0ff */
[----:B------:R-:W-:Y:S01]  /*2030*/  @!P2 IADD3 R249, R249, 0x8, RZ ;  /* 0x00000008f9f9a810 */ /* 0x000fe20007ffe0ff */
[----:B------:R-:W-:Y:S05]  /*2040*/  BRA.DIV ~URZ, `(.L_x_3619) ;  /* 0x000039a27f007947 */ /* 0x000fea000b800000 */
[----:B------:R0:W1:Y:S02]  /*2050*/  SHFL.DOWN PT, R174, R173, 0x10, 0x1f ;  /* 0x0a001f00adae7f89 */ /* 0x00006400000e0000 */
.L_x_3739:
        /* <DEDUP_REMOVED lines=10> */
[----:B-1----:R-:W-:Y:S02]  /*2100*/  FADD.FTZ R170, R165, R170 ;  /* 0x000000aaa5aa7221 */ /* 0x002fe40000010000 */
[----:B--2---:R-:W-:-:S03]  /*2110*/  FADD.FTZ R169, R168, R167 ;  /* 0x000000a7a8a97221 */ /* 0x004fc60000010000 */
[----:B------:R-:W1:Y:S04]  /*2120*/  SHFL.DOWN PT, R167, R170, 0x2, 0x1f ;  /* 0x08401f00aaa77f89 */ /* 0x000e6800000e0000 */
[----:B------:R-:W2:Y:S01]  /*2130*/  SHFL.DOWN PT, R174, R169, 0x2, 0x1f ;  /* 0x08401f00a9ae7f89 */ /* 0x000ea200000e0000 */
[----:B-1----:R-:W-:Y:S02]  /*2140*/  FADD.FTZ R226, R170, R167 ;  /* 0x000000a7aae27221 */ /* 0x002fe40000010000 */
[----:B--2---:R-:W-:-:S03]  /*2150*/  FADD.FTZ R227, R169, R174 ;  /* 0x000000aea9e37221 */ /* 0x004fc60000010000 */
[----:B------:R1:W2:Y:S04]  /*2160*/  SHFL.DOWN PT, R167, R226, 0x1, 0x1f ;  /* 0x08201f00e2a77f89 */ /* 0x0002a800000e0000 */
[----:B------:R1:W3:Y:S02]  /*2170*/  SHFL.DOWN PT, R164, R227, 0x1, 0x1f ;  /* 0x08201f00e3a47f89 */ /* 0x0002e400000e0000 */
.L_x_3740:
[----:B-----5:R-:W-:Y:S01]  /*2180*/  ISETP.GE.AND P2, PT, R172, 0x1, PT ;  /* 0x00000001ac00780c */ /* 0x020fe20003f46270 */
[----:B-12---:R-:W-:Y:S01]  /*2190*/  FADD.FTZ R226, R167, R226 ;  /* 0x000000e2a7e27221 */ /* 0x006fe20000010000 */
[----:B------:R-:W-:Y:S01]  /*21a0*/  @!P0 LOP3.LUT R166, R166, 0x7, RZ, 0xc0, !PT ;  /* 0x00000007a6a68812 */ /* 0x000fe200078ec0ff */
[----:B---3--:R-:W-:Y:S01]  /*21b0*/  FADD.FTZ R227, R164, R227 ;  /* 0x000000e3a4e37221 */ /* 0x008fe20000010000 */
[----:B------:R-:W-:Y:S01]  /*21c0*/  WARPSYNC 0xffffffff ;  /* 0xffffffff00007948 */ /* 0x000fe20003800000 */
[----:B------:R-:W-:Y:S01]  /*21d0*/  IMAD.MOV.U32 R245, RZ, RZ, RZ ;  /* 0x000000fffff57224 */ /* 0x000fe200078e00ff */
[----:B------:R-:W-:-:S05]  /*21e0*/  @!P0 IADD3 R166, R249, R166, RZ ;  /* 0x000000a6f9a68210 */ /* 0x000fca0007ffe0ff */
[----:B------:R-:W-:Y:S02]  /*21f0*/  @!P0 STS.64 [R166.X8+0x7000], R226 ;  /* 0x007000e2a6008388 */ /* 0x000fe40000008a00 */
[----:B------:R-:W-:Y:S01]  /*2200*/  @P2 IADD3 R172, R172, -0x1, RZ ;  /* 0xffffffffacac2810 */ /* 0x000fe20007ffe0ff */
[----:B------:R-:W-:Y:S01]  /*2210*/  @P2 IMAD.MOV.U32 R214, RZ, RZ, 0x8 ;  /* 0x00000008ffd62424 */ /* 0x000fe200078e00ff */
[----:B------:R-:W-:Y:S01]  /*2220*/  BAR.SYNC.DEFER_BLOCKING 0x0 ;  /* 0x0000000000007b1d */ /* 0x000fe20000010000 */
[----:B------:R-:W-:Y:S02]  /*2230*/  @P2 LOP3.LUT R168, R0, 0xff, RZ, 0xc0, !PT ;  /* 0x000000ff00a82812 */ /* 0x000fe400078ec0ff */
[----:B------:R-:W-:-:S05]  /*2240*/  @P2 IMAD R172, R172, c[0x0][0x168], RZ ;  /* 0x00005a00acac2a24 */ /* 0x000fca00078e02ff */
[----:B------:R-:W-:-:S04]  /*2250*/  @P2 SHF.R.S32.HI R165, RZ, 0x1f, R172 ;  /* 0x0000001fffa52819 */ /* 0x000fc800000114ac */
[----:B------:R-:W-:-:S04]  /*2260*/  @P2 LEA.HI R165, R165, R172, RZ, 0x2 ;  /* 0x000000aca5a52211 */ /* 0x000fc800078f10ff */
[----:B------:R-:W-:-:S05]  /*2270*/  @P2 LEA.HI.SX32 R245, R165, R168, 0x1e ;  /* 0x000000a8a5f52211 */ /* 0x000fca00078ff2ff */
[----:B------:R-:W-:Y:S01]  /*2280*/  @P2 IMAD.WIDE.U32 R214, R245, R214, c[0x0][0x170] ;  /* 0x00005c00f5d62625 */ /* 0x000fe200078e00d6 */
[----:B------:R-:W1:Y:S05]  /*2290*/  LDS.128 R164, [R249.X8+0x7000] ;  /* 0x00700000f9a47984 */ /* 0x000e6a0000008c00 */
[----:B------:R-:W2:Y:S01]  /*22a0*/  @P2 LDG.E.64 R214, [R214.64] ;  /* 0x00000004d6d62981 */ /* 0x000ea2000c1e1b00 */
[----:B------:R-:W-:Y:S01]  /*22b0*/  ISETP.NE.AND P0, PT, R2, RZ, PT ;  /* 0x000000ff0200720c */ /* 0x000fe20003f05270 */
[----:B------:R-:W-:Y:S02]  /*22c0*/  BSSY B0, `(.L_x_3621) ;  /* 0x000002f000007945 */ /* 0x000fe40003800000 */
[----:B------:R-:W3:Y:S04]  /*22d0*/  LDS.128 R168, [R249.X8+0x7010] ;  /* 0x00701000f9a87984 */ /* 0x000ee80000008c00 */
[----:B0-----:R-:W0:Y:S04]  /*22e0*/  LDS.128 R172, [R249.X8+0x7020] ;  /* 0x00702000f9ac7984 */ /* 0x001e280000008c00 */
[----:B------:R-:W4:Y:S01]  /*22f0*/  LDS.128 R176, [R249.X8+0x7030] ;  /* 0x00703000f9b07984 */ /* 0x000f220000008c00 */
        /* <DEDUP_REMOVED lines=8> */
[----:B0-----:R-:W-:Y:S02]  /*2380*/  FADD.FTZ R227, R227, R172 ;  /* 0x000000ace3e37221 */ /* 0x001fe40000010000 */
        /* <DEDUP_REMOVED lines=25> */
.L_x_3622:
        /* <DEDUP_REMOVED lines=9> */
.L_x_3623:
[----:B------:R-:W-:Y:S05]  /*25b0*/  BSYNC B0 ;  /* 0x0000000000007941 */ /* 0x000fea0003800000 */
.L_x_3621:
[----:B------:R-:W-:Y:S01]  /*25c0*/  ISETP.NE.U32.AND P0, PT, RZ, c[0x0][0x258], PT ;  /* 0x00009600ff007a0c */ /* 0x000fe20003f05070 */
[----:B------:R-:W-:Y:S01]  /*25d0*/  @P2 FMUL.FTZ R167, R165, c[0x0][0x1ec] ;  /* 0x00007b00a5a72a20 */ /* 0x000fe20000410000 */
[----:B------:R-:W-:Y:S02]  /*25e0*/  BSSY B0, `(.L_x_3624) ;  /* 0x0000015000007945 */ /* 0x000fe40003800000 */
[----:B------:R-:W-:Y:S01]  /*25f0*/  ISETP.NE.AND.EX P0, PT, RZ, c[0x0][0x25c], PT, P0 ;  /* 0x00009700ff007a0c */ /* 0x000fe20003f05300 */
[----:B------:R-:W-:-:S05]  /*2600*/  @P2 FMUL.FTZ R164, R48, R167 ;  /* 0x000000a730a42220 */ /* 0x000fca0000410000 */
[----:B------:R-:W-:Y:S02]  /*2610*/  @P2 F2FP.BF16.PACK_AB R166, RZ, R164 ;  /* 0x000000a4ffa6223e */ /* 0x000fe400000010ff */
[----:B------:R-:W-:Y:S02]  /*2620*/  @P2 PRMT R164, RZ, 0x7610, R250 ;  /* 0x00007610ffa42816 */ /* 0x000fe400000000fa */
[----:B------:R-:W-:-:S03]  /*2630*/  @P2 PRMT R241, R166, 0x7610, R241 ;  /* 0x00007610a6f12816 */ /* 0x000fc600000000f1 */
[----:B------:R-:W-:Y:S01]  /*2640*/  @P0 F2FP.BF16.PACK_AB R165, RZ, R165 ;  /* 0x000000a5ffa5023e */ /* 0x000fe200000010ff */
[----:B------:R-:W-:-:S03]  /*2650*/  @P2 FFMA.FTZ R160, R167, R164, R160 ;  /* 0x000000a4a7a02223 */ /* 0x000fc600000100a0 */
[----:B------:R-:W-:Y:S01]  /*2660*/  @P0 PRMT R242, R165, 0x7610, R242 ;  /* 0x00007610a5f20816 */ /* 0x000fe200000000f2 */
[----:B------:R-:W-:Y:S05]  /*2670*/  @P1 BRA `(.L_x_3625) ;  /* 0x0000005000001947 */ /* 0x000fea0003800000 */
[----:B------:R-:W-:Y:S01]  /*2680*/  IMAD.MOV.U32 R165, RZ, RZ, RZ ;  /* 0x000000ffffa57224 */ /* 0x000fe200078e00ff */
[----:B------:R-:W-:Y:S05]  /*2690*/  @!P3 BRA `(.L_x_3626) ;  /* 0x000000900000b947 */ /* 0x000fea0003800000 */
[----:B------:R-:W-:-:S04]  /*26a0*/  SHF.R.U64 R165, R212, 0x10, R213 ;  /* 0x00000010d4a57819 */ /* 0x000fc800000012d5 */
[----:B------:R-:W-:Y:S01]  /*26b0*/  PRMT R165, RZ, 0x5410, R165 ;  /* 0x00005410ffa57816 */ /* 0x000fe200000000a5 */
[----:B------:R-:W-:Y:S05]  /*26c0*/  BRA `(.L_x_3626) ;  /* 0x0000006000007947 */ /* 0x000fea0003800000 */
.L_x_3625:
[----:B------:R-:W-:-:S04]  /*26d0*/  FFMA.FTZ R164, R232, R168, R169 ;  /* 0x000000a8e8a47223 */ /* 0x000fc800000100a9 */
[----:B------:R-:W-:Y:S01]  /*26e0*/  FADD.FTZ R165, R185, -R164 ;  /* 0x800000a4b9a57221 */ /* 0x000fe20000010000 */
[----:B------:R-:W-:-:S03]  /*26f0*/  @P3 SHF.R.U64 R164, R212, 0x10, R213 ;  /* 0x00000010d4a43819 */ /* 0x000fc600000012d5 */
[----:B------:R-:W-:Y:S01]  /*2700*/  FMUL.FTZ R165, R234, R165 ;  /* 0x000000a5eaa57220 */ /* 0x000fe20000410000 */
[----:B------:R-:W-:-:S05]  /*2710*/  @P3 PRMT R164, RZ, 0x5410, R164 ;  /* 0x00005410ffa43816 */ /* 0x000fca00000000a4 */
[----:B------:R-:W-:Y:S02]  /*2720*/  @P3 FADD.FTZ R165, R165, R164 ;  /* 0x000000a4a5a53221 */ /* 0x000fe40000010000 */
.L_x_3626:
[----:B------:R-:W-:Y:S05]  /*2730*/  BSYNC B0 ;  /* 0x0000000000007941 */ /* 0x000fea0003800000 */
.L_x_3624:
[----:B------:R-:W-:Y:S01]  /*2740*/  @P2 FMUL.FTZ R164, R165, c[0x0][0x1ec] ;  /* 0x00007b00a5a42a20 */ /* 0x000fe20000410000 */
[----:B------:R-:W-:Y:S01]  /*2750*/  @P0 F2FP.BF16.PACK_AB R167, RZ, R165 ;  /* 0x000000a5ffa7023e */ /* 0x000fe200000010ff */
[----:B------:R-:W-:Y:S01]  /*2760*/  BSSY B0, `(.L_x_3627) ;  /* 0x0000011000007945 */ /* 0x000fe20003800000 */
[----:B------:R-:W-:Y:S01]  /*2770*/  @P2 PRMT R165, RZ, 0x5410, R250 ;  /* 0x00005410ffa52816 */ /* 0x000fe200000000fa */
[----:B------:R-:W-:Y:S01]  /*2780*/  @P2 FMUL.FTZ R166, R49, R164 ;  /* 0x000000a431a62220 */ /* 0x000fe20000410000 */
[----:B------:R-:W-:-:S03]  /*2790*/  @P0 PRMT R235, R167, 0x7610, R235 ;  /* 0x00007610a7eb0816 */ /* 0x000fc600000000eb */
[----:B------:R-:W-:Y:S01]  /*27a0*/  @P2 FFMA.FTZ R161, R164, R165, R161 ;  /* 0x000000a5a4a12223 */ /* 0x000fe200000100a1 */
[----:B------:R-:W-:-:S04]  /*27b0*/  @P2 F2FP.BF16.PACK_AB R166, RZ, R166 ;  /* 0x000000a6ffa6223e */ /* 0x000fc800000010ff */
[----:B------:R-:W-:Y:S01]  /*27c0*/  @P2 PRMT R236, R166, 0x7610, R236 ;  /* 0x00007610a6ec2816 */ /* 0x000fe200000000ec */
[----:B------:R-:W-:Y:S05]  /*27d0*/  @P1 BRA `(.L_x_3628) ;  /* 0x0000004000001947 */ /* 0x000fea0003800000 */
[----:B------:R-:W-:Y:S01]  /*27e0*/  MOV R165, RZ ;  /* 0x000000ff00a57202 */ /* 0x000fe20000000f00 */
[----:B------:R-:W-:Y:S05]  /*27f0*/  @!P3 BRA `(.L_x_3629) ;  /* 0x000000700000b947 */ /* 0x000fea0003800000 */
[----:B------:R-:W-:Y:S01]  /*2800*/  PRMT R165, RZ, 0x5410, R213 ;  /* 0x00005410ffa57816 */ /* 0x000fe200000000d5 */
[----:B------:R-:W-:Y:S05]  /*2810*/  BRA `(.L_x_3629) ;  /* 0x0000005000007947 */ /* 0x000fea0003800000 */
.L_x_3628:
[----:B------:R-:W-:Y:S01]  /*2820*/  FFMA.FTZ R165, R229, R168, R169 ;  /* 0x000000a8e5a57223 */ /* 0x000fe200000100a9 */
[----:B------:R-:W-:-:S03]  /*2830*/  @P3 PRMT R164, RZ, 0x5410, R213 ;  /* 0x00005410ffa43816 */ /* 0x000fc600000000d5 */
[----:B------:R-:W-:-:S04]  /*2840*/  FADD.FTZ R165, R184, -R165 ;  /* 0x800000a5b8a57221 */ /* 0x000fc80000010000 */
[----:B------:R-:W-:-:S04]  /*2850*/  FMUL.FTZ R165, R234, R165 ;  /* 0x000000a5eaa57220 */ /* 0x000fc80000410000 */
[----:B------:R-:W-:Y:S02]  /*2860*/  @P3 FADD.FTZ R165, R165, R164 ;  /* 0x000000a4a5a53221 */ /* 0x000fe40000010000 */
.L_x_3629:
[----:B------:R-:W-:Y:S05]  /*2870*/  BSYNC B0 ;  /* 0x0000000000007941 */ /* 0x000fea0003800000 */
.L_x_3627:
        /* <DEDUP_REMOVED lines=15> */
.L_x_3631:
[----:B------:R-:W-:-:S04]  /*2970*/  FFMA.FTZ R164, R230, R168, R169 ;  /* 0x000000a8e6a47223 */ /* 0x000fc800000100a9 */
[----:B------:R-:W-:Y:S01]  /*2980*/  FADD.FTZ R165, R183, -R164 ;  /* 0x800000a4b7a57221 */ /* 0x000fe20000010000 */
[----:B------:R-:W-:-:S03]  /*2990*/  @P3 SHF.R.U32.HI R164, RZ, 0x10, R213 ;  /* 0x00000010ffa43819 */ /* 0x000fc600000116d5 */
[----:B------:R-:W-:Y:S01]  /*29a0*/  FMUL.FTZ R165, R234, R165 ;  /* 0x000000a5eaa57220 */ /* 0x000fe20000410000 */
[----:B------:R-:W-:-:S05]  /*29b0*/  @P3 PRMT R164, RZ, 0x5410, R164 ;  /* 0x00005410ffa43816 */ /* 0x000fca00000000a4 */
[----:B------:R-:W-:Y:S02]  /*29c0*/  @P3 FADD.FTZ R165, R165, R164 ;  /* 0x000000a4a5a53221 */ /* 0x000fe40000010000 */
.L_x_3632:
[----:B------:R-:W-:Y:S05]  /*29d0*/  BSYNC B0 ;  /* 0x0000000000007941 */ /* 0x000fea0003800000 */
.L_x_3630:
        /* <DEDUP_REMOVED lines=18> */
.L_x_3633:
        /* <DEDUP_REMOVED lines=10> */
.L_x_3635:
[----:B------:R-:W-:Y:S05]  /*2ba0*/  BSYNC B0 ;  /* 0x0000000000007941 */ /* 0x000fea0003800000 */
.L_x_3634:
[----:B------:R-:W-:Y:S01]  /*2bb0*/  BSSY B0, `(.L_x_3636) ;  /* 0x000000b000007945 */ /* 0x000fe20003800000 */
[----:B------:R-:W-:Y:S05]  /*2bc0*/  @!P2 BRA `(.L_x_3637) ;  /* 0x000000900000a947 */ /* 0x000fea0003800000 */
[----:B0-----:R-:W-:-:S05]  /*2bd0*/  MOV R165, 0x8 ;  /* 0x0000000800a57802 */ /* 0x001fca0000000f00 */
        /* <DEDUP_REMOVED lines=8> */
.L_x_3637:
[----:B------:R-:W-:Y:S05]  /*2c60*/  BSYNC B0 ;  /* 0x0000000000007941 */ /* 0x000fea0003800000 */
.L_x_3636:
[----:B------:R-:W-:Y:S01]  /*2c70*/  BSSY B0, `(.L_x_3638) ;  /* 0x000000b000007945 */ /* 0x000fe20003800000 */
[----:B------:R-:W-:Y:S05]  /*2c80*/  @P1 BRA `(.L_x_3639) ;  /* 0x0000004000001947 */ /* 0x000fea0003800000 */
[----:B0-----:R-:W-:Y:S01]  /*2c90*/  IMAD.MOV.U32 R165, RZ, RZ, RZ ;  /* 0x000000ffffa57224 */ /* 0x001fe200078e00ff */
[----:B------:R-:W-:Y:S05]  /*2ca0*/  @!P3 BRA `(.L_x_3640) ;  /* 0x000000700000b947 */ /* 0x000fea0003800000 */
[----:B------:R-:W-:Y:S01]  /*2cb0*/  PRMT R165, RZ, 0x5410, R210 ;  /* 0x00005410ffa57816 */ /* 0x000fe200000000d2 */
[----:B------:R-:W-:Y:S05]  /*2cc0*/  BRA `(.L_x_3640) ;  /* 0x0000005000007947 */ /* 0x000fea0003800000 */
.L_x_3639:
[----:B0-----:R-:W-:Y:S01]  /*2cd0*/  FFMA.FTZ R165, R225, R168, R169 ;  /* 0x000000a8e1a57223 */ /* 0x001fe200000100a9 */
[----:B------:R-:W-:-:S03]  /*2ce0*/  @P3 PRMT R164, RZ, 0x5410, R210 ;  /* 0x00005410ffa43816 */ /* 0x000fc600000000d2 */
[----:B------:R-:W-:-:S04]  /*2cf0*/  FADD.FTZ R165, R182, -R165 ;  /* 0x800000a5b6a57221 */ /* 0x000fc80000010000 */
[----:B------:R-:W-:-:S04]  /*2d00*/  FMUL.FTZ R165, R234, R165 ;  /* 0x000000a5eaa57220 */ /* 0x000fc80000410000 */
[----:B------:R-:W-:Y:S02]  /*2d10*/  @P3 FADD.FTZ R165, R165, R164 ;  /* 0x000000a4a5a53221 */ /* 0x000fe40000010000 */
.L_x_3640:
[----:B------:R-:W-:Y:S05]  /*2d20*/  BSYNC B0 ;  /* 0x0000000000007941 */ /* 0x000fea0003800000 */
.L_x_3638:
[----:B------:R-:W-:Y:S01]  /*2d30*/  @P2 FMUL.FTZ R167, R165, c[0x0][0x1ec] ;  /* 0x00007b00a5a72a20 */ /* 0x000fe20000410000 */
[----:B------:R-:W-:Y:S01]  /*2d40*/  @P0 F2FP.BF16.PACK_AB R165, RZ, R165 ;  /* 0x000000a5ffa5023e */ /* 0x000fe200000010ff */
[----:B------:R-:W-:Y:S02]  /*2d50*/  BSSY B0, `(.L_x_3641) ;  /* 0x0000013000007945 */ /* 0x000fe40003800000 */
[----:B------:R-:W-:Y:S01]  /*2d60*/  @P2 FMUL.FTZ R164, R44, R167 ;  /* 0x000000a72ca42220 */ /* 0x000fe20000410000 */
[----:B------:R-:W-:-:S04]  /*2d70*/  @P0 PRMT R242, R165, 0x7610, R242 ;  /* 0x00007610a5f20816 */ /* 0x000fc800000000f2 */
[----:B------:R-:W-:Y:S02]  /*2d80*/  @P2 F2FP.BF16.PACK_AB R166, RZ, R164 ;  /* 0x000000a4ffa6223e */ /* 0x000fe400000010ff */
[----:B------:R-:W-:Y:S02]  /*2d90*/  @P2 PRMT R164, RZ, 0x7610, R250 ;  /* 0x00007610ffa42816 */ /* 0x000fe400000000fa */
[----:B------:R-:W-:-:S03]  /*2da0*/  @P2 PRMT R241, R166, 0x7610, R241 ;  /* 0x00007610a6f12816 */ /* 0x000fc600000000f1 */
[----:B------:R-:W-:Y:S01]  /*2db0*/  @P2 FFMA.FTZ R156, R164, R167, R156 ;  /* 0x000000a7a49c2223 */ /* 0x000fe2000001009c */
[----:B------:R-:W-:Y:S05]  /*2dc0*/  @P1 BRA `(.L_x_3642) ;  /* 0x0000005000001947 */ /* 0x000fea0003800000 */
[----:B------:R-:W-:Y:S01]  /*2dd0*/  HFMA2.MMA R165, -RZ, RZ, 0, 0 ;  /* 0x00000000ffa57435 */ /* 0x000fe200000001ff */
[----:B------:R-:W-:Y:S05]  /*2de0*/  @!P3 BRA `(.L_x_3643) ;  /* 0x000000900000b947 */ /* 0x000fea0003800000 */
[----:B------:R-:W-:-:S04]  /*2df0*/  SHF.R.U64 R165, R210, 0x10, R211 ;  /* 0x00000010d2a57819 */ /* 0x000fc800000012d3 */
[----:B------:R-:W-:Y:S01]  /*2e00*/  PRMT R165, RZ, 0x5410, R165 ;  /* 0x00005410ffa57816 */ /* 0x000fe200000000a5 */
[----:B------:R-:W-:Y:S05]  /*2e10*/  BRA `(.L_x_3643) ;  /* 0x0000006000007947 */ /* 0x000fea0003800000 */
.L_x_3642:
[----:B------:R-:W-:-:S04]  /*2e20*/  FFMA.FTZ R164, R228, R168, R169 ;  /* 0x000000a8e4a47223 */ /* 0x000fc800000100a9 */
[----:B------:R-:W-:Y:S01]  /*2e30*/  FADD.FTZ R165, R181, -R164 ;  /* 0x800000a4b5a57221 */ /* 0x000fe20000010000 */
[----:B------:R-:W-:-:S03]  /*2e40*/  @P3 SHF.R.U64 R164, R210, 0x10, R211 ;  /* 0x00000010d2a43819 */ /* 0x000fc600000012d3 */
[----:B------:R-:W-:Y:S01]  /*2e50*/  FMUL.FTZ R165, R234, R165 ;  /* 0x000000a5eaa57220 */ /* 0x000fe20000410000 */
[----:B------:R-:W-:-:S05]  /*2e60*/  @P3 PRMT R164, RZ, 0x5410, R164 ;  /* 0x00005410ffa43816 */ /* 0x000fca00000000a4 */
[----:B------:R-:W-:Y:S02]  /*2e70*/  @P3 FADD.FTZ R165, R165, R164 ;  /* 0x000000a4a5a53221 */ /* 0x000fe40000010000 */
.L_x_3643:
[----:B------:R-:W-:Y:S05]  /*2e80*/  BSYNC B0 ;  /* 0x0000000000007941 */ /* 0x000fea0003800000 */
.L_x_3641:
        /* <DEDUP_REMOVED lines=10> */
[----:B------:R-:W-:Y:S01]  /*2f30*/  IMAD.MOV.U32 R165, RZ, RZ, RZ ;  /* 0x000000ffffa57224 */ /* 0x000fe200078e00ff */
[----:B------:R-:W-:Y:S05]  /*2f40*/  @!P3 BRA `(.L_x_3646) ;  /* 0x000000700000b947 */ /* 0x000fea0003800000 */
[----:B------:R-:W-:Y:S01]  /*2f50*/  PRMT R165, RZ, 0x5410, R211 ;  /* 0x00005410ffa57816 */ /* 0x000fe200000000d3 */
[----:B------:R-:W-:Y:S05]  /*2f60*/  BRA `(.L_x_3646) ;  /* 0x0000005000007947 */ /* 0x000fea0003800000 */
.L_x_3645:
[----:B------:R-:W-:Y:S01]  /*2f70*/  FFMA.FTZ R165, R223, R168, R169 ;  /* 0x000000a8dfa57223 */ /* 0x000fe200000100a9 */
[----:B------:R-:W-:-:S03]  /*2f80*/  @P3 PRMT R164, RZ, 0x5410, R211 ;  /* 0x00005410ffa43816 */ /* 0x000fc600000000d3 */
[----:B------:R-:W-:-:S04]  /*2f90*/  FADD.FTZ R165, R180, -R165 ;  /* 0x800000a5b4a57221 */ /* 0x000fc80000010000 */
[----:B------:R-:W-:-:S04]  /*2fa0*/  FMUL.FTZ R165, R234, R165 ;  /* 0x000000a5eaa57220 */ /* 0x000fc80000410000 */
[----:B------:R-:W-:Y:S02]  /*2fb0*/  @P3 FADD.FTZ R165, R165, R164 ;  /* 0x000000a4a5a53221 */ /* 0x000fe40000010000 */
.L_x_3646:
[----:B------:R-:W-:Y:S05]  /*2fc0*/  BSYNC B0 ;  /* 0x0000000000007941 */ /* 0x000fea0003800000 */
.L_x_3644:
        /* <DEDUP_REMOVED lines=15> */
.L_x_3648:
[----:B------:R-:W-:-:S04]  /*30c0*/  FFMA.FTZ R164, R224, R168, R169 ;  /* 0x000000a8e0a47223 */ /* 0x000fc800000100a9 */
[----:B------:R-:W-:Y:S01]  /*30d0*/  FADD.FTZ R165, R23, -R164 ;  /* 0x800000a417a57221 */ /* 0x000fe20000010000 */
[----:B------:R-:W-:-:S03]  /*30e0*/  @P3 SHF.R.U32.HI R164, RZ, 0x10, R211 ;  /* 0x00000010ffa43819 */ /* 0x000fc600000116d3 */
[----:B------:R-:W-:Y:S01]  /*30f0*/  FMUL.FTZ R165, R234, R165 ;  /* 0x000000a5eaa57220 */ /* 0x000fe20000410000 */
[----:B------:R-:W-:-:S05]  /*3100*/  @P3 PRMT R164, RZ, 0x5410, R164 ;  /* 0x00005410ffa43816 */ /* 0x000fca00000000a4 */
[----:B------:R-:W-:Y:S02]  /*3110*/  @P3 FADD.FTZ R165, R165, R164 ;  /* 0x000000a4a5a53221 */ /* 0x000fe40000010000 */
.L_x_3649:
[----:B------:R-:W-:Y:S05]  /*3120*/  BSYNC B0 ;  /* 0x0000000000007941 */ /* 0x000fea0003800000 */
.L_x_3647:
[----:B------:R-:W-:Y:S01]  /*3130*/  @P0 F2FP.BF16.PACK_AB R164, RZ, R165 ;  /* 0x000000a5ffa4023e */ /* 0x000fe200000010ff */
[----:B------:R-:W-:Y:S01]  /*3140*/  @P2 FMUL.FTZ R166, R165, c[0x0][0x1ec] ;  /* 0x00007b00a5a62a20 */ /* 0x000fe20000410000 */
[----:B------:R-:W-:Y:S02]  /*3150*/  @P2 PRMT R167, RZ, 0x7610, R252 ;  /* 0x00007610ffa72816 */ /* 0x000fe400000000fc */
[----:B------:R-:W-:Y:S01]  /*3160*/  @P0 PRMT R240, R164, 0x7610, R240 ;  /* 0x00007610a4f00816 */ /* 0x000fe200000000f0 */
[----:B------:R-:W-:-:S05]  /*3170*/  @P2 FMUL.FTZ R164, R47, R166 ;  /* 0x000000a62fa42220 */ /* 0x000fca0000410000 */
        /* <DEDUP_REMOVED lines=10> */
.L_x_3650:
[----:B------:R-:W-:Y:S01]  /*3220*/  BSSY B0, `(.L_x_3651) ;  /* 0x000000b000007945 */ /* 0x000fe20003800000 */
[----:B------:R-:W-:Y:S01]  /*3230*/  @P2 PRMT R239, R172, 0x7610, R239 ;  /* 0x00007610acef2816 */ /* 0x000fe200000000ef */
        /* <DEDUP_REMOVED lines=9> */
.L_x_3652:
[----:B------:R-:W-:Y:S05]  /*32d0*/  BSYNC B0 ;  /* 0x0000000000007941 */ /* 0x000fea0003800000 */
.L_x_3651:
[----:B------:R-:W-:Y:S01]  /*32e0*/  BSSY B0, `(.L_x_3653) ;  /* 0x000000c000007945 */ /* 0x000fe20003800000 */
[----:B0-----:R-:W-:Y:S01]  /*32f0*/  IADD3 R171, R245, 0x200, RZ ;  /* 0x00000200f5ab7810 */ /* 0x001fe20007ffe0ff */
        /* <DEDUP_REMOVED lines=10> */
.L_x_3654:
[----:B------:R-:W-:Y:S05]  /*33a0*/  BSYNC B0 ;  /* 0x0000000000007941 */ /* 0x000fea0003800000 */
.L_x_3653:
[----:B------:R-:W-:Y:S01]  /*33b0*/  BSSY B0, `(.L_x_3655) ;  /* 0x000000c000007945 */ /* 0x000fe20003800000 */
[----:B------:R-:W-:Y:S01]  /*33c0*/  @P2 FFMA.FTZ R159, R167, R166, R159 ;  /* 0x000000a6a79f2223 */ /* 0x000fe2000001009f */
[----:B------:R-:W-:Y:S05]  /*33d0*/  @P1 BRA `(.L_x_3656) ;  /* 0x0000004000001947 */ /* 0x000fea0003800000 */
[----:B------:R-:W-:Y:S01]  /*33e0*/  MOV R165, RZ ;  /* 0x000000ff00a57202 */ /* 0x000fe20000000f00 */
[----:B------:R-:W-:Y:S05]  /*33f0*/  @!P3 BRA `(.L_x_3657) ;  /* 0x000000700000b947 */ /* 0x000fea0003800000 */
[----:B------:R-:W-:Y:S01]  /*3400*/  PRMT R165, RZ, 0x5410, R208 ;  /* 0x00005410ffa57816 */ /* 0x000fe200000000d0 */
[----:B------:R-:W-:Y:S05]  /*3410*/  BRA `(.L_x_3657) ;  /* 0x0000005000007947 */ /* 0x000fea0003800000 */
.L_x_3656:
[----:B------:R-:W-:Y:S01]  /*3420*/  FFMA.FTZ R165, R221, R168, R169 ;  /* 0x000000a8dda57223 */ /* 0x000fe200000100a9 */
[----:B------:R-:W-:-:S03]  /*3430*/  @P3 PRMT R164, RZ, 0x5410, R208 ;  /* 0x00005410ffa43816 */ /* 0x000fc600000000d0 */
[----:B------:R-:W-:-:S04]  /*3440*/  FADD.FTZ R165, R22, -R165 ;  /* 0x800000a516a57221 */ /* 0x000fc80000010000 */
[----:B------:R-:W-:-:S04]  /*3450*/  FMUL.FTZ R165, R234, R165 ;  /* 0x000000a5eaa57220 */ /* 0x000fc80000410000 */
[----:B------:R-:W-:Y:S02]  /*3460*/  @P3 FADD.FTZ R165, R165, R164 ;  /* 0x000000a4a5a53221 */ /* 0x000fe40000010000 */
.L_x_3657:
[----:B------:R-:W-:Y:S05]  /*3470*/  BSYNC B0 ;  /* 0x0000000000007941 */ /* 0x000fea0003800000 */
.L_x_3655:
        /* <DEDUP_REMOVED lines=10> */
[----:B------:R-:W-:Y:S01]  /*3520*/  IMAD.MOV.U32 R165, RZ, RZ, RZ ;  /* 0x000000ffffa57224 */ /* 0x000fe200078e00ff */
[----:B------:R-:W-:Y:S05]  /*3530*/  @!P3 BRA `(.L_x_3660) ;  /* 0x000000900000b947 */ /* 0x000fea0003800000 */
[----:B------:R-:W-:-:S04]  /*3540*/  SHF.R.U64 R165, R208, 0x10, R209 ;  /* 0x00000010d0a57819 */ /* 0x000fc800000012d1 */
[----:B------:R-:W-:Y:S01]  /*3550*/  PRMT R165, RZ, 0x5410, R165 ;  /* 0x00005410ffa57816 */ /* 0x000fe200000000a5 */
[----:B------:R-:W-:Y:S05]  /*3560*/  BRA `(.L_x_3660) ;  /* 0x0000006000007947 */ /* 0x000fea0003800000 */
.L_x_3659:
[----:B------:R-:W-:-:S04]  /*3570*/  FFMA.FTZ R164, R222, R168, R169 ;  /* 0x000000a8dea47223 */ /* 0x000fc800000100a9 */
[----:B------:R-:W-:Y:S01]  /*3580*/  FADD.FTZ R165, R21, -R164 ;  /* 0x800000a415a57221 */ /* 0x000fe20000010000 */
[----:B------:R-:W-:-:S03]  /*3590*/  @P3 SHF.R.U64 R164, R208, 0x10, R209 ;  /* 0x00000010d0a43819 */ /* 0x000fc600000012d1 */
[----:B------:R-:W-:Y:S01]  /*35a0*/  FMUL.FTZ R165, R234, R165 ;  /* 0x000000a5eaa57220 */ /* 0x000fe20000410000 */
[----:B------:R-:W-:-:S05]  /*35b0*/  @P3 PRMT R164, RZ, 0x5410, R164 ;  /* 0x00005410ffa43816 */ /* 0x000fca00000000a4 */
[----:B------:R-:W-:Y:S02]  /*35c0*/  @P3 FADD.FTZ R165, R165, R164 ;  /* 0x000000a4a5a53221 */ /* 0x000fe40000010000 */
.L_x_3660:
[----:B------:R-:W-:Y:S05]  /*35d0*/  BSYNC B0 ;  /* 0x0000000000007941 */ /* 0x000fea0003800000 */
.L_x_3658:
        /* <DEDUP_REMOVED lines=10> */
[----:B------:R-:W-:Y:S01]  /*3680*/  HFMA2.MMA R165, -RZ, RZ, 0, 0 ;  /* 0x00000000ffa57435 */ /* 0x000fe200000001ff */
[----:B------:R-:W-:Y:S05]  /*3690*/  @!P3 BRA `(.L_x_3663) ;  /* 0x000000700000b947 */ /* 0x000fea0003800000 */
[----:B------:R-:W-:Y:S01]  /*36a0*/  PRMT R165, RZ, 0x5410, R209 ;  /* 0x00005410ffa57816 */ /* 0x000fe200000000d1 */
[----:B------:R-:W-:Y:S05]  /*36b0*/  BRA `(.L_x_3663) ;  /* 0x0000005000007947 */ /* 0x000fea0003800000 */
.L_x_3662:
[----:B------:R-:W-:Y:S01]  /*36c0*/  FFMA.FTZ R165, R219, R168, R169 ;  /* 0x000000a8dba57223 */ /* 0x000fe200000100a9 */
[----:B------:R-:W-:-:S03]  /*36d0*/  @P3 PRMT R164, RZ, 0x5410, R209 ;  /* 0x00005410ffa43816 */ /* 0x000fc600000000d1 */
[----:B------:R-:W-:-:S04]  /*36e0*/  FADD.FTZ R165, R20, -R165 ;  /* 0x800000a514a57221 */ /* 0x000fc80000010000 */
[----:B------:R-:W-:-:S04]  /*36f0*/  FMUL.FTZ R165, R234, R165 ;  /* 0x000000a5eaa57220 */ /* 0x000fc80000410000 */
[----:B------:R-:W-:Y:S02]  /*3700*/  @P3 FADD.FTZ R165, R165, R164 ;  /* 0x000000a4a5a53221 */ /* 0x000fe40000010000 */
.L_x_3663:
[----:B------:R-:W-:Y:S05]  /*3710*/  BSYNC B0 ;  /* 0x0000000000007941 */ /* 0x000fea0003800000 */
.L_x_3661:
        /* <DEDUP_REMOVED lines=15> */
.L_x_3665:
[----:B------:R-:W-:-:S04]  /*3810*/  FFMA.FTZ R164, R220, R168, R169 ;  /* 0x000000a8dca47223 */ /* 0x000fc800000100a9 */
[----:B------:R-:W-:Y:S01]  /*3820*/  FADD.FTZ R165, R19, -R164 ;  /* 0x800000a413a57221 */ /* 0x000fe20000010000 */
[----:B------:R-:W-:-:S03]  /*3830*/  @P3 SHF.R.U32.HI R164, RZ, 0x10, R209 ;  /* 0x00000010ffa43819 */ /* 0x000fc600000116d1 */
[----:B------:R-:W-:Y:S01]  /*3840*/  FMUL.FTZ R165, R234, R165 ;  /* 0x000000a5eaa57220 */ /* 0x000fe20000410000 */
[----:B------:R-:W-:-:S05]  /*3850*/  @P3 PRMT R164, RZ, 0x5410, R164 ;  /* 0x00005410ffa43816 */ /* 0x000fca00000000a4 */
[----:B------:R-:W-:Y:S02]  /*3860*/  @P3 FADD.FTZ R165, R165, R164 ;  /* 0x000000a4a5a53221 */ /* 0x000fe40000010000 */
.L_x_3666:
[----:B------:R-:W-:Y:S05]  /*3870*/  BSYNC B0 ;  /* 0x0000000000007941 */ /* 0x000fea0003800000 */
.L_x_3664:
        /* <DEDUP_REMOVED lines=15> */
.L_x_3667:
        /* <DEDUP_REMOVED lines=11> */
.L_x_3669:
[----:B------:R-:W-:Y:S05]  /*3a20*/  BSYNC B0 ;  /* 0x0000000000007941 */ /* 0x000fea0003800000 */
.L_x_3668:
[----:B------:R-:W-:Y:S01]  /*3a30*/  BSSY B0, `(.L_x_3670) ;  /* 0x000000c000007945 */ /* 0x000fe20003800000 */
[----:B0-----:R-:W-:Y:S01]  /*3a40*/  IADD3 R166, R245, 0x300, RZ ;  /* 0x00000300f5a67810 */ /* 0x001fe20007ffe0ff */
[----:B------:R-:W-:Y:S05]  /*3a50*/  @!P2 BRA `(.L_x_3671) ;  /* 0x000000900000a947 */ /* 0x000fea0003800000 */
[----:B------:R-:W-:-:S10]  /*3a60*/  HFMA2.MMA R165, -RZ, RZ, 0, 4.76837158203125e-07 ;  /* 0x00000008ffa57435 */ /* 0x000fd400000001ff */
        /* <DEDUP_REMOVED lines=8> */
.L_x_3671:
[----:B------:R-:W-:Y:S05]  /*3af0*/  BSYNC B0 ;  /* 0x0000000000007941 */ /* 0x000fea0003800000 */
.L_x_3670:
[----:B------:R-:W-:Y:S01]  /*3b00*/  BSSY B0, `(.L_x_3672) ;  /* 0x000000c000007945 */ /* 0x000fe20003800000 */
[----:B------:R-:W-:Y:S01]  /*3b10*/  @P2 FFMA.FTZ R155, R170, R172, R155 ;  /* 0x000000acaa9b2223 */ /* 0x000fe2000001009b */
[----:B------:R-:W-:Y:S05]  /*3b20*/  @P1 BRA `(.L_x_3673) ;  /* 0x0000004000001947 */ /* 0x000fea0003800000 */
[----:B------:R-:W-:Y:S01]  /*3b30*/  IMAD.MOV.U32 R165, RZ, RZ, RZ ;  /* 0x000000ffffa57224 */ /* 0x000fe200078e00ff */
[----:B------:R-:W-:Y:S05]  /*3b40*/  @!P3 BRA `(.L_x_3674) ;  /* 0x000000700000b947 */ /* 0x000fea0003800000 */
[----:B------:R-:W-:Y:S01]  /*3b50*/  PRMT R165, RZ, 0x5410, R206 ;  /* 0x00005410ffa57816 */ /* 0x000fe200000000ce */
[----:B------:R-:W-:Y:S05]  /*3b60*/  BRA `(.L_x_3674) ;  /* 0x0000005000007947 */ /* 0x000fea0003800000 */
.L_x_3673:
[----:B------:R-:W-:Y:S01]  /*3b70*/  FFMA.FTZ R165, R217, R168, R169 ;  /* 0x000000a8d9a57223 */ /* 0x000fe200000100a9 */
[----:B------:R-:W-:-:S03]  /*3b80*/  @P3 PRMT R164, RZ, 0x5410, R206 ;  /* 0x00005410ffa43816 */ /* 0x000fc600000000ce */
[----:B------:R-:W-:-:S04]  /*3b90*/  FADD.FTZ R165, R18, -R165 ;  /* 0x800000a512a57221 */ /* 0x000fc80000010000 */
[----:B------:R-:W-:-:S04]  /*3ba0*/  FMUL.FTZ R165, R234, R165 ;  /* 0x000000a5eaa57220 */ /* 0x000fc80000410000 */
[----:B------:R-:W-:Y:S02]  /*3bb0*/  @P3 FADD.FTZ R165, R165, R164 ;  /* 0x000000a4a5a53221 */ /* 0x000fe40000010000 */
.L_x_3674:
[----:B------:R-:W-:Y:S05]  /*3bc0*/  BSYNC B0 ;  /* 0x0000000000007941 */ /* 0x000fea0003800000 */
.L_x_3672:
        /* <DEDUP_REMOVED lines=10> */
[----:B------:R-:W-:Y:S01]  /*3c70*/  MOV R165, RZ ;  /* 0x000000ff00a57202 */ /* 0x000fe20000000f00 */
[----:B------:R-:W-:Y:S05]  /*3c80*/  @!P3 BRA `(.L_x_3677) ;  /* 0x000000900000b947 */ /* 0x000fea0003800000 */
[----:B------:R-:W-:-:S04]  /*3c90*/  SHF.R.U64 R165, R206, 0x10, R207 ;  /* 0x00000010cea57819 */ /* 0x000fc800000012cf */
[----:B------:R-:W-:Y:S01]  /*3ca0*/  PRMT R165, RZ, 0x5410, R165 ;  /* 0x00005410ffa57816 */ /* 0x000fe200000000a5 */
[----:B------:R-:W-:Y:S05]  /*3cb0*/  BRA `(.L_x_3677) ;  /* 0x0000006000007947 */ /* 0x000fea0003800000 */
.L_x_3676:
[----:B------:R-:W-:-:S04]  /*3cc0*/  FFMA.FTZ R164, R218, R168, R169 ;  /* 0x000000a8daa47223 */ /* 0x000fc800000100a9 */
[----:B------:R-:W-:Y:S01]  /*3cd0*/  FADD.FTZ R165, R17, -R164 ;  /* 0x800000a411a57221 */ /* 0x000fe20000010000 */
[----:B------:R-:W-:-:S03]  /*3ce0*/  @P3 SHF.R.U64 R164, R206, 0x10, R207 ;  /* 0x00000010cea43819 */ /* 0x000fc600000012cf */
[----:B------:R-:W-:Y:S01]  /*3cf0*/  FMUL.FTZ R165, R234, R165 ;  /* 0x000000a5eaa57220 */ /* 0x000fe20000410000 */
[----:B------:R-:W-:-:S05]  /*3d00*/  @P3 PRMT R164, RZ, 0x5410, R164 ;  /* 0x00005410ffa43816 */ /* 0x000fca00000000a4 */
[----:B------:R-:W-:Y:S02]  /*3d10*/  @P3 FADD.FTZ R165, R165, R164 ;  /* 0x000000a4a5a53221 */ /* 0x000fe40000010000 */
.L_x_3677:
[----:B------:R-:W-:Y:S05]  /*3d20*/  BSYNC B0 ;  /* 0x0000000000007941 */ /* 0x000fea0003800000 */
.L_x_3675:
        /* <DEDUP_REMOVED lines=14> */
.L_x_3679:
[----:B------:R-:W-:Y:S01]  /*3e10*/  FFMA.FTZ R165, R199, R168, R169 ;  /* 0x000000a8c7a57223 */ /* 0x000fe200000100a9 */
[----:B------:R-:W-:-:S03]  /*3e20*/  @P3 PRMT R164, RZ, 0x5410, R207 ;  /* 0x00005410ffa43816 */ /* 0x000fc600000000cf */
[----:B------:R-:W-:-:S04]  /*3e30*/  FADD.FTZ R165, R16, -R165 ;  /* 0x800000a510a57221 */ /* 0x000fc80000010000 */
[----:B------:R-:W-:-:S04]  /*3e40*/  FMUL.FTZ R165, R234, R165 ;  /* 0x000000a5eaa57220 */ /* 0x000fc80000410000 */
[----:B------:R-:W-:Y:S02]  /*3e50*/  @P3 FADD.FTZ R165, R165, R164 ;  /* 0x000000a4a5a53221 */ /* 0x000fe40000010000 */
.L_x_3680:
[----:B------:R-:W-:Y:S05]  /*3e60*/  BSYNC B0 ;  /* 0x0000000000007941 */ /* 0x000fea0003800000 */
.L_x_3678:
        /* <DEDUP_REMOVED lines=15> */
.L_x_3682:
[----:B------:R-:W-:-:S04]  /*3f60*/  FFMA.FTZ R164, R216, R168, R169 ;  /* 0x000000a8d8a47223 */ /* 0x000fc800000100a9 */
[----:B------:R-:W-:Y:S01]  /*3f70*/  FADD.FTZ R165, R15, -R164 ;  /* 0x800000a40fa57221 */ /* 0x000fe20000010000 */
[----:B------:R-:W-:-:S03]  /*3f80*/  @P3 SHF.R.U32.HI R164, RZ, 0x10, R207 ;  /* 0x00000010ffa43819 */ /* 0x000fc600000116cf */
[----:B------:R-:W-:Y:S01]  /*3f90*/  FMUL.FTZ R165, R234, R165 ;  /* 0x000000a5eaa57220 */ /* 0x000fe20000410000 */
[----:B------:R-:W-:-:S05]  /*3fa0*/  @P3 PRMT R164, RZ, 0x5410, R164 ;  /* 0x00005410ffa43816 */ /* 0x000fca00000000a4 */
[----:B------:R-:W-:Y:S02]  /*3fb0*/  @P3 FADD.FTZ R165, R165, R164 ;  /* 0x000000a4a5a53221 */ /* 0x000fe40000010000 */
.L_x_3683:
[----:B------:R-:W-:Y:S05]  /*3fc0*/  BSYNC B0 ;  /* 0x0000000000007941 */ /* 0x000fea0003800000 */
.L_x_3681:
        /* <DEDUP_REMOVED lines=15> */
.L_x_3684:
        /* <DEDUP_REMOVED lines=12> */
.L_x_3686:
[----:B------:R-:W-:Y:S05]  /*4180*/  BSYNC B0 ;  /* 0x0000000000007941 */ /* 0x000fea0003800000 */
.L_x_3685:
[----:B------:R-:W-:Y:S01]  /*4190*/  BSSY B0, `(.L_x_3687) ;  /* 0x000000b000007945 */ /* 0x000fe20003800000 */
        /* <DEDUP_REMOVED lines=10> */
.L_x_3688:
[----:B------:R-:W-:Y:S05]  /*4240*/  BSYNC B0 ;  /* 0x0000000000007941 */ /* 0x000fea0003800000 */
.L_x_3687:
[----:B------:R-:W-:Y:S01]  /*4250*/  BSSY B0, `(.L_x_3689) ;  /* 0x000000c000007945 */ /* 0x000fe20003800000 */
[----:B------:R-:W-:Y:S01]  /*4260*/  @P2 FFMA.FTZ R151, R172, R170, R151 ;  /* 0x000000aaac972223 */ /* 0x000fe20000010097 */
[----:B------:R-:W-:Y:S05]  /*4270*/  @P1 BRA `(.L_x_3690) ;  /* 0x0000004000001947 */ /* 0x000fea0003800000 */
[----:B0-----:R-:W-:Y:S01]  /*4280*/  HFMA2.MMA R165, -RZ, RZ, 0, 0 ;  /* 0x00000000ffa57435 */ /* 0x001fe200000001ff */
[----:B------:R-:W-:Y:S05]  /*4290*/  @!P3 BRA `(.L_x_3691) ;  /* 0x000000700000b947 */ /* 0x000fea0003800000 */
[----:B------:R-:W-:Y:S01]  /*42a0*/  PRMT R165, RZ, 0x5410, R204 ;  /* 0x00005410ffa57816 */ /* 0x000fe200000000cc */
[----:B------:R-:W-:Y:S05]  /*42b0*/  BRA `(.L_x_3691) ;  /* 0x0000005000007947 */ /* 0x000fea0003800000 */
.L_x_3690:
[----:B0-----:R-:W-:Y:S01]  /*42c0*/  FFMA.FTZ R165, R197, R168, R169 ;  /* 0x000000a8c5a57223 */ /* 0x001fe200000100a9 */
[----:B------:R-:W-:-:S03]  /*42d0*/  @P3 PRMT R164, RZ, 0x5410, R204 ;  /* 0x00005410ffa43816 */ /* 0x000fc600000000cc */
[----:B------:R-:W-:-:S04]  /*42e0*/  FADD.FTZ R165, R14, -R165 ;  /* 0x800000a50ea57221 */ /* 0x000fc80000010000 */
[----:B------:R-:W-:-:S04]  /*42f0*/  FMUL.FTZ R165, R234, R165 ;  /* 0x000000a5eaa57220 */ /* 0x000fc80000410000 */
[----:B------:R-:W-:Y:S02]  /*4300*/  @P3 FADD.FTZ R165, R165, R164 ;  /* 0x000000a4a5a53221 */ /* 0x000fe40000010000 */
.L_x_3691:
[----:B------:R-:W-:Y:S05]  /*4310*/  BSYNC B0 ;  /* 0x0000000000007941 */ /* 0x000fea0003800000 */
.L_x_3689:
        /* <DEDUP_REMOVED lines=15> */
.L_x_3693:
[----:B------:R-:W-:-:S04]  /*4410*/  FFMA.FTZ R164, R198, R168, R169 ;  /* 0x000000a8c6a47223 */ /* 0x000fc800000100a9 */
[----:B------:R-:W-:Y:S01]  /*4420*/  FADD.FTZ R165, R13, -R164 ;  /* 0x800000a40da57221 */ /* 0x000fe20000010000 */
[----:B------:R-:W-:-:S03]  /*4430*/  @P3 SHF.R.U64 R164, R204, 0x10, R205 ;  /* 0x00000010cca43819 */ /* 0x000fc600000012cd */
[----:B------:R-:W-:Y:S01]  /*4440*/  FMUL.FTZ R165, R234, R165 ;  /* 0x000000a5eaa57220 */ /* 0x000fe20000410000 */
[----:B------:R-:W-:-:S05]  /*4450*/  @P3 PRMT R164, RZ, 0x5410, R164 ;  /* 0x00005410ffa43816 */ /* 0x000fca00000000a4 */
[----:B------:R-:W-:Y:S02]  /*4460*/  @P3 FADD.FTZ R165, R165, R164 ;  /* 0x000000a4a5a53221 */ /* 0x000fe40000010000 */
.L_x_3694:
[----:B------:R-:W-:Y:S05]  /*4470*/  BSYNC B0 ;  /* 0x0000000000007941 */ /* 0x000fea0003800000 */
.L_x_3692:
        /* <DEDUP_REMOVED lines=14> */
.L_x_3696:
[----:B------:R-:W-:Y:S01]  /*4560*/  FFMA.FTZ R165, R195, R168, R169 ;  /* 0x000000a8c3a57223 */ /* 0x000fe200000100a9 */
[----:B------:R-:W-:-:S03]  /*4570*/  @P3 PRMT R164, RZ, 0x5410, R205 ;  /* 0x00005410ffa43816 */ /* 0x000fc600000000cd */
[----:B------:R-:W-:-:S04]  /*4580*/  FADD.FTZ R165, R12, -R165 ;  /* 0x800000a50ca57221 */ /* 0x000fc80000010000 */
[----:B------:R-:W-:-:S04]  /*4590*/  FMUL.FTZ R165, R234, R165 ;  /* 0x000000a5eaa57220 */ /* 0x000fc80000410000 */
[----:B------:R-:W-:Y:S02]  /*45a0*/  @P3 FADD.FTZ R165, R165, R164 ;  /* 0x000000a4a5a53221 */ /* 0x000fe40000010000 */
.L_x_3697:
[----:B------:R-:W-:Y:S05]  /*45b0*/  BSYNC B0 ;  /* 0x0000000000007941 */ /* 0x000fea0003800000 */
.L_x_3695:
        /* <DEDUP_REMOVED lines=15> */
.L_x_3699:
[----:B------:R-:W-:-:S04]  /*46b0*/  FFMA.FTZ R164, R196, R168, R169 ;  /* 0x000000a8c4a47223 */ /* 0x000fc800000100a9 */
[----:B------:R-:W-:Y:S01]  /*46c0*/  FADD.FTZ R165, R11, -R164 ;  /* 0x800000a40ba57221 */ /* 0x000fe20000010000 */
[----:B------:R-:W-:-:S03]  /*46d0*/  @P3 SHF.R.U32.HI R164, RZ, 0x10, R205 ;  /* 0x00000010ffa43819 */ /* 0x000fc600000116cd */
[----:B------:R-:W-:Y:S01]  /*46e0*/  FMUL.FTZ R165, R234, R165 ;  /* 0x000000a5eaa57220 */ /* 0x000fe20000410000 */
[----:B------:R-:W-:-:S05]  /*46f0*/  @P3 PRMT R164, RZ, 0x5410, R164 ;  /* 0x00005410ffa43816 */ /* 0x000fca00000000a4 */
[----:B------:R-:W-:Y:S02]  /*4700*/  @P3 FADD.FTZ R165, R165, R164 ;  /* 0x000000a4a5a53221 */ /* 0x000fe40000010000 */
.L_x_3700:
[----:B------:R-:W-:Y:S05]  /*4710*/  BSYNC B0 ;  /* 0x0000000000007941 */ /* 0x000fea0003800000 */
.L_x_3698:
        /* <DEDUP_REMOVED lines=18> */
.L_x_3701:
        /* <DEDUP_REMOVED lines=10> */
.L_x_3703:
[----:B------:R-:W-:Y:S05]  /*48e0*/  BSYNC B0 ;  /* 0x0000000000007941 */ /* 0x000fea0003800000 */
.L_x_3702:
        /* <DEDUP_REMOVED lines=11> */
.L_x_3705:
[----:B------:R-:W-:Y:S05]  /*49a0*/  BSYNC B0 ;  /* 0x0000000000007941 */ /* 0x000fea0003800000 */
.L_x_3704:
[----:B------:R-:W-:Y:S01]  /*49b0*/  BSSY B0, `(.L_x_3706) ;  /* 0x000000c000007945 */ /* 0x000fe20003800000 */
[----:B------:R-:W-:Y:S01]  /*49c0*/  @P2 FFMA.FTZ R147, R173, R172, R147 ;  /* 0x000000acad932223 */ /* 0x000fe20000010093 */
[----:B------:R-:W-:Y:S05]  /*49d0*/  @P1 BRA `(.L_x_3707) ;  /* 0x0000004000001947 */ /* 0x000fea0003800000 */
[----:B0-----:R-:W-:Y:S01]  /*49e0*/  IMAD.MOV.U32 R165, RZ, RZ, RZ ;  /* 0x000000ffffa57224 */ /* 0x001fe200078e00ff */
[----:B------:R-:W-:Y:S05]  /*49f0*/  @!P3 BRA `(.L_x_3708) ;  /* 0x000000700000b947 */ /* 0x000fea0003800000 */
[----:B------:R-:W-:Y:S01]  /*4a00*/  PRMT R165, RZ, 0x5410, R202 ;  /* 0x00005410ffa57816 */ /* 0x000fe200000000ca */
[----:B------:R-:W-:Y:S05]  /*4a10*/  BRA `(.L_x_3708) ;  /* 0x0000005000007947 */ /* 0x000fea0003800000 */
.L_x_3707:
[----:B0-----:R-:W-:Y:S01]  /*4a20*/  FFMA.FTZ R165, R193, R168, R169 ;  /* 0x000000a8c1a57223 */ /* 0x001fe200000100a9 */
[----:B------:R-:W-:-:S03]  /*4a30*/  @P3 PRMT R164, RZ, 0x5410, R202 ;  /* 0x00005410ffa43816 */ /* 0x000fc600000000ca */
[----:B------:R-:W-:-:S04]  /*4a40*/  FADD.FTZ R165, R10, -R165 ;  /* 0x800000a50aa57221 */ /* 0x000fc80000010000 */
[----:B------:R-:W-:-:S04]  /*4a50*/  FMUL.FTZ R165, R234, R165 ;  /* 0x000000a5eaa57220 */ /* 0x000fc80000410000 */
[----:B------:R-:W-:Y:S02]  /*4a60*/  @P3 FADD.FTZ R165, R165, R164 ;  /* 0x000000a4a5a53221 */ /* 0x000fe40000010000 */
.L_x_3708:
[----:B------:R-:W-:Y:S05]  /*4a70*/  BSYNC B0 ;  /* 0x0000000000007941 */ /* 0x000fea0003800000 */
.L_x_3706:
        /* <DEDUP_REMOVED lines=15> */
.L_x_3710:
[----:B------:R-:W-:-:S04]  /*4b70*/  FFMA.FTZ R164, R194, R168, R169 ;  /* 0x000000a8c2a47223 */ /* 0x000fc800000100a9 */
[----:B------:R-:W-:Y:S01]  /*4b80*/  FADD.FTZ R165, R9, -R164 ;  /* 0x800000a409a57221 */ /* 0x000fe20000010000 */
[----:B------:R-:W-:-:S03]  /*4b90*/  @P3 SHF.R.U64 R164, R202, 0x10, R203 ;  /* 0x00000010caa43819 */ /* 0x000fc600000012cb */
[----:B------:R-:W-:Y:S01]  /*4ba0*/  FMUL.FTZ R165, R234, R165 ;  /* 0x000000a5eaa57220 */ /* 0x000fe20000410000 */
[----:B------:R-:W-:-:S05]  /*4bb0*/  @P3 PRMT R164, RZ, 0x5410, R164 ;  /* 0x00005410ffa43816 */ /* 0x000fca00000000a4 */
[----:B------:R-:W-:Y:S02]  /*4bc0*/  @P3 FADD.FTZ R165, R165, R164 ;  /* 0x000000a4a5a53221 */ /* 0x000fe40000010000 */
.L_x_3711:
[----:B------:R-:W-:Y:S05]  /*4bd0*/  BSYNC B0 ;  /* 0x0000000000007941 */ /* 0x000fea0003800000 */
.L_x_3709:
        /* <DEDUP_REMOVED lines=14> */
.L_x_3713:
[----:B------:R-:W-:Y:S01]  /*4cc0*/  FFMA.FTZ R165, R191, R168, R169 ;  /* 0x000000a8bfa57223 */ /* 0x000fe200000100a9 */
[----:B------:R-:W-:-:S03]  /*4cd0*/  @P3 PRMT R164, RZ, 0x5410, R203 ;  /* 0x00005410ffa43816 */ /* 0x000fc600000000cb */
[----:B------:R-:W-:-:S04]  /*4ce0*/  FADD.FTZ R165, R8, -R165 ;  /* 0x800000a508a57221 */ /* 0x000fc80000010000 */
[----:B------:R-:W-:-:S04]  /*4cf0*/  FMUL.FTZ R165, R234, R165 ;  /* 0x000000a5eaa57220 */ /* 0x000fc80000410000 */
[----:B------:R-:W-:Y:S02]  /*4d00*/  @P3 FADD.FTZ R165, R165, R164 ;  /* 0x000000a4a5a53221 */ /* 0x000fe40000010000 */
.L_x_3714:
[----:B------:R-:W-:Y:S05]  /*4d10*/  BSYNC B0 ;  /* 0x0000000000007941 */ /* 0x000fea0003800000 */
.L_x_3712:
        /* <DEDUP_REMOVED lines=15> */
.L_x_3716:
[----:B------:R-:W-:-:S04]  /*4e10*/  FFMA.FTZ R164, R192, R168, R169 ;  /* 0x000000a8c0a47223 */ /* 0x000fc800000100a9 */
[----:B------:R-:W-:Y:S01]  /*4e20*/  FADD.FTZ R165, R7, -R164 ;  /* 0x800000a407a57221 */ /* 0x000fe20000010000 */
[----:B------:R-:W-:-:S03]  /*4e30*/  @P3 SHF.R.U32.HI R164, RZ, 0x10, R203 ;  /* 0x00000010ffa43819 */ /* 0x000fc600000116cb */
[----:B------:R-:W-:Y:S01]  /*4e40*/  FMUL.FTZ R165, R234, R165 ;  /* 0x000000a5eaa57220 */ /* 0x000fe20000410000 */
[----:B------:R-:W-:-:S05]  /*4e50*/  @P3 PRMT R164, RZ, 0x5410, R164 ;  /* 0x00005410ffa43816 */ /* 0x000fca00000000a4 */
[----:B------:R-:W-:Y:S02]  /*4e60*/  @P3 FADD.FTZ R165, R165, R164 ;  /* 0x000000a4a5a53221 */ /* 0x000fe40000010000 */
.L_x_3717:
[----:B------:R-:W-:Y:S05]  /*4e70*/  BSYNC B0 ;  /* 0x0000000000007941 */ /* 0x000fea0003800000 */
.L_x_3715:
        /* <DEDUP_REMOVED lines=18> */
.L_x_3718:
        /* <DEDUP_REMOVED lines=10> */
.L_x_3720:
[----:B------:R-:W-:Y:S05]  /*5040*/  BSYNC B0 ;  /* 0x0000000000007941 */ /* 0x000fea0003800000 */
.L_x_3719:
        /* <DEDUP_REMOVED lines=10> */
.L_x_3722:
[----:B------:R-:W-:Y:S05]  /*50f0*/  BSYNC B0 ;  /* 0x0000000000007941 */ /* 0x000fea0003800000 */
.L_x_3721:
[----:B------:R-:W-:Y:S01]  /*5100*/  BSSY B0, `(.L_x_3723) ;  /* 0x000000c000007945 */ /* 0x000fe20003800000 */
[----:B------:R-:W-:Y:S01]  /*5110*/  @P2 FFMA.FTZ R143, R173, R172, R143 ;  /* 0x000000acad8f2223 */ /* 0x000fe2000001008f */
[----:B------:R-:W-:Y:S05]  /*5120*/  @P1 BRA `(.L_x_3724) ;  /* 0x0000004000001947 */ /* 0x000fea0003800000 */
[----:B0-----:R-:W-:Y:S01]  /*5130*/  MOV R165, RZ ;  /* 0x000000ff00a57202 */ /* 0x001fe20000000f00 */
[----:B------:R-:W-:Y:S05]  /*5140*/  @!P3 BRA `(.L_x_3725) ;  /* 0x000000700000b947 */ /* 0x000fea0003800000 */
[----:B------:R-:W-:Y:S01]  /*5150*/  PRMT R165, RZ, 0x5410, R200 ;  /* 0x00005410ffa57816 */ /* 0x000fe200000000c8 */
[----:B------:R-:W-:Y:S05]  /*5160*/  BRA `(.L_x_3725) ;  /* 0x0000005000007947 */ /* 0x000fea0003800000 */
.L_x_3724:
[----:B0-----:R-:W-:Y:S01]  /*5170*/  FFMA.FTZ R165, R189, R168, R169 ;  /* 0x000000a8bda57223 */ /* 0x001fe200000100a9 */
[----:B------:R-:W-:-:S03]  /*5180*/  @P3 PRMT R164, RZ, 0x5410, R200 ;  /* 0x00005410ffa43816 */ /* 0x000fc600000000c8 */
[----:B------:R-:W-:-:S04]  /*5190*/  FADD.FTZ R165, R6, -R165 ;  /* 0x800000a506a57221 */ /* 0x000fc80000010000 */
[----:B------:R-:W-:-:S04]  /*51a0*/  FMUL.FTZ R165, R234, R165 ;  /* 0x000000a5eaa57220 */ /* 0x000fc80000410000 */
[----:B------:R-:W-:Y:S02]  /*51b0*/  @P3 FADD.FTZ R165, R165, R164 ;  /* 0x000000a4a5a53221 */ /* 0x000fe40000010000 */
.L_x_3725:
[----:B------:R-:W-:Y:S05]  /*51c0*/  BSYNC B0 ;  /* 0x0000000000007941 */ /* 0x000fea0003800000 */
.L_x_3723:
        /* <DEDUP_REMOVED lines=15> */
.L_x_3727:
[----:B------:R-:W-:-:S04]  /*52c0*/  FFMA.FTZ R164, R190, R168, R169 ;  /* 0x000000a8bea47223 */ /* 0x000fc800000100a9 */
[----:B------:R-:W-:Y:S01]  /*52d0*/  FADD.FTZ R165, R5, -R164 ;  /* 0x800000a405a57221 */ /* 0x000fe20000010000 */
[----:B------:R-:W-:-:S03]  /*52e0*/  @P3 SHF.R.U64 R164, R200, 0x10, R201 ;  /* 0x00000010c8a43819 */ /* 0x000fc600000012c9 */
[----:B------:R-:W-:Y:S01]  /*52f0*/  FMUL.FTZ R165, R234, R165 ;  /* 0x000000a5eaa57220 */ /* 0x000fe20000410000 */
[----:B------:R-:W-:-:S05]  /*5300*/  @P3 PRMT R164, RZ, 0x5410, R164 ;  /* 0x00005410ffa43816 */ /* 0x000fca00000000a4 */
[----:B------:R-:W-:Y:S02]  /*5310*/  @P3 FADD.FTZ R165, R165, R164 ;  /* 0x000000a4a5a53221 */ /* 0x000fe40000010000 */
.L_x_3728:
[----:B------:R-:W-:Y:S05]  /*5320*/  BSYNC B0 ;  /* 0x0000000000007941 */ /* 0x000fea0003800000 */
.L_x_3726:
        /* <DEDUP_REMOVED lines=14> */
.L_x_3730:
[----:B------:R-:W-:Y:S01]  /*5410*/  FFMA.FTZ R165, R187, R168, R169 ;  /* 0x000000a8bba57223 */ /* 0x000fe200000100a9 */
[----:B------:R-:W-:-:S03]  /*5420*/  @P3 PRMT R164, RZ, 0x5410, R201 ;  /* 0x00005410ffa43816 */ /* 0x000fc600000000c9 */
[----:B------:R-:W-:-:S04]  /*5430*/  FADD.FTZ R165, R4, -R165 ;  /* 0x800000a504a57221 */ /* 0x000fc80000010000 */
[----:B------:R-:W-:-:S04]  /*5440*/  FMUL.FTZ R165, R234, R165 ;  /* 0x000000a5eaa57220 */ /* 0x000fc80000410000 */
[----:B------:R-:W-:Y:S02]  /*5450*/  @P3 FADD.FTZ R165, R165, R164 ;  /* 0x000000a4a5a53221 */ /* 0x000fe40000010000 */
.L_x_3731:
[----:B------:R-:W-:Y:S05]  /*5460*/  BSYNC B0 ;  /* 0x0000000000007941 */ /* 0x000fea0003800000 */
.L_x_3729:
        /* <DEDUP_REMOVED lines=15> */
.L_x_3733:
[----:B------:R-:W-:Y:S01]  /*5560*/  FFMA.FTZ R168, R188, R168, R169 ;  /* 0x000000a8bca87223 */ /* 0x000fe200000100a9 */
[----:B------:R-:W-:-:S03]  /*5570*/  @P3 SHF.R.U32.HI R164, RZ, 0x10, R201 ;  /* 0x00000010ffa43819 */ /* 0x000fc600000116c9 */
[----:B------:R-:W-:Y:S01]  /*5580*/  FADD.FTZ R165, R3, -R168 ;  /* 0x800000a803a57221 */ /* 0x000fe20000010000 */
[----:B------:R-:W-:-:S03]  /*5590*/  @P3 PRMT R164, RZ, 0x5410, R164 ;  /* 0x00005410ffa43816 */ /* 0x000fc600000000a4 */
[----:B------:R-:W-:-:S04]  /*55a0*/  FMUL.FTZ R165, R234, R165 ;  /* 0x000000a5eaa57220 */ /* 0x000fc80000410000 */
[----:B------:R-:W-:Y:S02]  /*55b0*/  @P3 FADD.FTZ R165, R165, R164 ;  /* 0x000000a4a5a53221 */ /* 0x000fe40000010000 */
.L_x_3734:
[----:B------:R-:W-:Y:S05]  /*55c0*/  BSYNC B0 ;  /* 0x0000000000007941 */ /* 0x000fea0003800000 */
.L_x_3732:
        /* <DEDUP_REMOVED lines=16> */
.L_x_3735:
[----:B------:R-:W-:Y:S01]  /*56d0*/  BSSY B0, `(.L_x_3736) ;  /* 0x000000c000007945 */ /* 0x000fe20003800000 */
[----:B------:R-:W-:Y:S01]  /*56e0*/  @P2 FFMA.FTZ R139, R252, R168, R139 ;  /* 0x000000a8fc8b2223 */ /* 0x000fe2000001008b */
        /* <DEDUP_REMOVED lines=10> */
.L_x_3737:
[----:B------:R-:W-:Y:S05]  /*5790*/  BSYNC B0 ;  /* 0x0000000000007941 */ /* 0x000fea0003800000 */
.L_x_3736:
[----:B------:R-:W-:Y:S02]  /*57a0*/  IADD3 R244, R244, c[0x0][0x160], RZ ;  /* 0x00005800f4f47a10 */ /* 0x000fe40007ffe0ff */
[----:B------:R-:W-:Y:S02]  /*57b0*/  LOP3.LUT P1, RZ, R243, 0xff, RZ, 0xc0, !PT ;  /* 0x000000fff3ff7812 */ /* 0x000fe4000782c0ff */
[----:B------:R-:W-:Y:S02]  /*57c0*/  ISETP.GE.AND P0, PT, R244, c[0x0][0x164], PT ;  /* 0x00005900f4007a0c */ /* 0x000fe40003f06270 */
[----:B------:R-:W-:-:S11]  /*57d0*/  SEL R243, RZ, 0x1, P1 ;  /* 0x00000001fff37807 */ /* 0x000fd60000800000 */
[----:B0-----:R-:W-:Y:S01]  /*57e0*/  @P0 CALL.REL.NOINC `(.L_x_3615) ;  /* 0x0000001000000944 */ /* 0x001fe20003c00000 */
[----:B------:R-:W-:Y:S05]  /*57f0*/  BRA `(.L_x_3738) ;  /* 0xffffaf2000007947 */ /* 0x000fea000383ffff */
.L_x_3615:
[----:B------:R-:W0:Y:S01]  /*5800*/  S2UR UR6, SR_CTAID.X ;  /* 0x00000000000679c3 */ /* 0x000e220000002500 */
[----:B------:R-:W-:Y:S01]  /*5810*/  HFMA2.MMA R7, -RZ, RZ, 0, 9.5367431640625e-07 ;  /* 0x00000010ff077435 */ /* 0x000fe200000001ff */
[C---:B------:R-:W-:Y:S02]  /*5820*/  LOP3.LUT R3, R0.reuse, 0xff, RZ, 0xc0, !PT ;  /* 0x000000ff00037812 */ /* 0x040fe400078ec0ff */
[----:B0-----:R-:W-:-:S05]  /*5830*/  LEA.HI R2, R0, UR6, RZ, 0x18 ;  /* 0x0000000600027c11 */ /* 0x001fca000f8fc0ff */
        /* <DEDUP_REMOVED lines=27> */
.L_x_3619:
[----:B------:R-:W-:Y:S01]  /*59f0*/  IMAD.MOV.U32 R171, RZ, RZ, R173 ;  /* 0x000000ffffab7224 */ /* 0x000fe200078e00ad */
[----:B------:R-:W-:Y:S01]  /*5a00*/  MOV R170, 0x10 ;  /* 0x0000001000aa7802 */ /* 0x000fe20000000f00 */
[----:B------:R-:W-:Y:S01]  /*5a10*/  IMAD.MOV.U32 R169, RZ, RZ, 0x1f ;  /* 0x0000001fffa97424 */ /* 0x000fe200078e00ff */
[----:B------:R-:W-:-:S02]  /*5a20*/  MOV R168, 0xffffffff ;  /* 0xffffffff00a87802 */ /* 0x000fc40000000f00 */
[----:B------:R-:W-:Y:S02]  /*5a30*/  MOV R164, 0x5a50 ;  /* 0x00005a5000a47802 */ /* 0x000fe40000000f00 */
[----:B-----5:R-:W-:Y:S05]  /*5a40*/  CALL.REL.NOINC `($__internal_47_$__cuda_sm70_shflsync_down_p) ;  /* 0x0000046000007944 */ /* 0x020fea0003c00000 */
[----:B-1----:R-:W-:Y:S01]  /*5a50*/  IMAD.MOV.U32 R174, RZ, RZ, R168 ;  /* 0x000000ffffae7224 */ /* 0x002fe200078e00a8 */
[----:B0-----:R-:W-:Y:S05]  /*5a60*/  BRA `(.L_x_3739) ;  /* 0xffffc5f000007947 */ /* 0x001fea000383ffff */
.L_x_3620:
[----:B------:R-:W-:Y:S01]  /*5a70*/  HFMA2.MMA R169, -RZ, RZ, 0, 1.847743988037109375e-06 ;  /* 0x0000001fffa97435 */ /* 0x000fe200000001ff */
[----:B------:R-:W-:Y:S01]  /*5a80*/  MOV R171, R175 ;  /* 0x000000af00ab7202 */ /* 0x000fe20000000f00 */
[----:B------:R-:W-:Y:S01]  /*5a90*/  IMAD.MOV.U32 R170, RZ, RZ, 0x10 ;  /* 0x00000010ffaa7424 */ /* 0x000fe200078e00ff */
[----:B------:R-:W-:Y:S01]  /*5aa0*/  MOV R164, 0x5ad0 ;  /* 0x00005ad000a47802 */ /* 0x000fe20000000f00 */
[----:B------:R-:W-:Y:S02]  /*5ab0*/  IMAD.MOV.U32 R168, RZ, RZ, -0x1 ;  /* 0xffffffffffa87424 */ /* 0x000fe400078e00ff */
[----:B01---5:R-:W-:Y:S05]  /*5ac0*/  CALL.REL.NOINC `($__internal_47_$__cuda_sm70_shflsync_down_p) ;  /* 0x000003e000007944 */ /* 0x023fea0003c00000 */
[----:B------:R-:W-:Y:S01]  /*5ad0*/  FADD.FTZ R174, R174, R173 ;  /* 0x000000adaeae7221 */ /* 0x000fe20000010000 */
[----:B0-----:R-:W-:Y:S01]  /*5ae0*/  HFMA2.MMA R169, -RZ, RZ, 0, 1.847743988037109375e-06 ;  /* 0x0000001fffa97435 */ /* 0x001fe200000001ff */
[----:B-1----:R-:W-:Y:S01]  /*5af0*/  FADD.FTZ R175, R175, R168 ;  /* 0x000000a8afaf7221 */ /* 0x002fe20000010000 */
[----:B------:R-:W-:Y:S01]  /*5b00*/  MOV R170, 0x8 ;  /* 0x0000000800aa7802 */ /* 0x000fe20000000f00 */
[----:B------:R-:W-:Y:S01]  /*5b10*/  IMAD.MOV.U32 R168, RZ, RZ, -0x1 ;  /* 0xffffffffffa87424 */ /* 0x000fe200078e00ff */
[----:B------:R-:W-:-:S02]  /*5b20*/  MOV R171, R174 ;  /* 0x000000ae00ab7202 */ /* 0x000fc40000000f00 */
[----:B------:R-:W-:Y:S02]  /*5b30*/  MOV R164, 0x5b50 ;  /* 0x00005b5000a47802 */ /* 0x000fe40000000f00 */
[----:B------:R-:W-:Y:S05]  /*5b40*/  CALL.REL.NOINC `($__internal_47_$__cuda_sm70_shflsync_down_p) ;  /* 0x0000036000007944 */ /* 0x000fea0003c00000 */
[----:B0-----:R-:W-:Y:S01]  /*5b50*/  HFMA2.MMA R170, -RZ, RZ, 0, 4.76837158203125e-07 ;  /* 0x00000008ffaa7435 */ /* 0x001fe200000001ff */
[----:B-1----:R-:W-:Y:S01]  /*5b60*/  MOV R167, R168 ;  /* 0x000000a800a77202 */ /* 0x002fe20000000f00 */
[----:B------:R-:W-:Y:S01]  /*5b70*/  IMAD.MOV.U32 R171, RZ, RZ, R175 ;  /* 0x000000ffffab7224 */ /* 0x000fe200078e00af */
[----:B------:R-:W-:Y:S01]  /*5b80*/  MOV R169, 0x1f ;  /* 0x0000001f00a97802 */ /* 0x000fe20000000f00 */
[----:B------:R-:W-:Y:S01]  /*5b90*/  IMAD.MOV.U32 R168, RZ, RZ, -0x1 ;  /* 0xffffffffffa87424 */ /* 0x000fe200078e00ff */
[----:B------:R-:W-:Y:S02]  /*5ba0*/  MOV R164, 0x5bc0 ;  /* 0x00005bc000a47802 */ /* 0x000fe40000000f00 */
[----:B------:R-:W-:Y:S05]  /*5bb0*/  CALL.REL.NOINC `($__internal_47_$__cuda_sm70_shflsync_down_p) ;  /* 0x000002f000007944 */ /* 0x000fea0003c00000 */
[----:B------:R-:W-:Y:S01]  /*5bc0*/  FADD.FTZ R174, R167, R174 ;  /* 0x000000aea7ae7221 */ /* 0x000fe20000010000 */
[----:B0-----:R-:W-:Y:S01]  /*5bd0*/  HFMA2.MMA R170, -RZ, RZ, 0, 2.384185791015625e-07 ;  /* 0x00000004ffaa7435 */ /* 0x001fe200000001ff */
[----:B-1----:R-:W-:Y:S01]  /*5be0*/  FADD.FTZ R175, R175, R168 ;  /* 0x000000a8afaf7221 */ /* 0x002fe20000010000 */
[----:B------:R-:W-:Y:S01]  /*5bf0*/  MOV R169, 0x1f ;  /* 0x0000001f00a97802 */ /* 0x000fe20000000f00 */
[----:B------:R-:W-:Y:S01]  /*5c00*/  IMAD.MOV.U32 R168, RZ, RZ, -0x1 ;  /* 0xffffffffffa87424 */ /* 0x000fe200078e00ff */
[----:B------:R-:W-:-:S02]  /*5c10*/  MOV R171, R174 ;  /* 0x000000ae00ab7202 */ /* 0x000fc40000000f00 */
[----:B------:R-:W-:Y:S02]  /*5c20*/  MOV R164, 0x5c40 ;  /* 0x00005c4000a47802 */ /* 0x000fe40000000f00 */
[----:B------:R-:W-:Y:S05]  /*5c30*/  CALL.REL.NOINC `($__internal_47_$__cuda_sm70_shflsync_down_p) ;  /* 0x0000027000007944 */ /* 0x000fea0003c00000 */
[----:B0-----:R-:W-:Y:S01]  /*5c40*/  HFMA2.MMA R170, -RZ, RZ, 0, 2.384185791015625e-07 ;  /* 0x00000004ffaa7435 */ /* 0x001fe200000001ff */
[----:B-1----:R-:W-:Y:S01]  /*5c50*/  MOV R167, R168 ;  /* 0x000000a800a77202 */ /* 0x002fe20000000f00 */
[----:B------:R-:W-:Y:S01]  /*5c60*/  IMAD.MOV.U32 R171, RZ, RZ, R175 ;  /* 0x000000ffffab7224 */ /* 0x000fe200078e00af */
[----:B------:R-:W-:Y:S01]  /*5c70*/  MOV R169, 0x1f ;  /* 0x0000001f00a97802 */ /* 0x000fe20000000f00 */
[----:B------:R-:W-:Y:S01]  /*5c80*/  IMAD.MOV.U32 R168, RZ, RZ, -0x1 ;  /* 0xffffffffffa87424 */ /* 0x000fe200078e00ff */
[----:B------:R-:W-:Y:S02]  /*5c90*/  MOV R164, 0x5cb0 ;  /* 0x00005cb000a47802 */ /* 0x000fe40000000f00 */
[----:B------:R-:W-:Y:S05]  /*5ca0*/  CALL.REL.NOINC `($__internal_47_$__cuda_sm70_shflsync_down_p) ;  /* 0x0000020000007944 */ /* 0x000fea0003c00000 */
[----:B------:R-:W-:Y:S01]  /*5cb0*/  FADD.FTZ R174, R167, R174 ;  /* 0x000000aea7ae7221 */ /* 0x000fe20000010000 */
[----:B0-----:R-:W-:Y:S01]  /*5cc0*/  HFMA2.MMA R170, -RZ, RZ, 0, 1.1920928955078125e-07 ;  /* 0x00000002ffaa7435 */ /* 0x001fe200000001ff */
[----:B-1----:R-:W-:Y:S01]  /*5cd0*/  FADD.FTZ R175, R175, R168 ;  /* 0x000000a8afaf7221 */ /* 0x002fe20000010000 */
[----:B------:R-:W-:Y:S01]  /*5ce0*/  MOV R169, 0x1f ;  /* 0x0000001f00a97802 */ /* 0x000fe20000000f00 */
[----:B------:R-:W-:Y:S01]  /*5cf0*/  IMAD.MOV.U32 R168, RZ, RZ, -0x1 ;  /* 0xffffffffffa87424 */ /* 0x000fe200078e00ff */
[----:B------:R-:W-:-:S02]  /*5d00*/  MOV R171, R174 ;  /* 0x000000ae00ab7202 */ /* 0x000fc40000000f00 */
[----:B------:R-:W-:Y:S02]  /*5d10*/  MOV R164, 0x5d30 ;  /* 0x00005d3000a47802 */ /* 0x000fe40000000f00 */
[----:B------:R-:W-:Y:S05]  /*5d20*/  CALL.REL.NOINC `($__internal_47_$__cuda_sm70_shflsync_down_p) ;  /* 0x0000018000007944 */ /* 0x000fea0003c00000 */
[----:B0-----:R-:W-:Y:S01]  /*5d30*/  HFMA2.MMA R170, -RZ, RZ, 0, 1.1920928955078125e-07 ;  /* 0x00000002ffaa7435 */ /* 0x001fe200000001ff */
[----:B-1----:R-:W-:Y:S01]  /*5d40*/  MOV R167, R168 ;  /* 0x000000a800a77202 */ /* 0x002fe20000000f00 */
[----:B------:R-:W-:Y:S01]  /*5d50*/  IMAD.MOV.U32 R171, RZ, RZ, R175 ;  /* 0x000000ffffab7224 */ /* 0x000fe200078e00af */
[----:B------:R-:W-:Y:S01]  /*5d60*/  MOV R169, 0x1f ;  /* 0x0000001f00a97802 */ /* 0x000fe20000000f00 */
[----:B------:R-:W-:Y:S01]  /*5d70*/  IMAD.MOV.U32 R168, RZ, RZ, -0x1 ;  /* 0xffffffffffa87424 */ /* 0x000fe200078e00ff */
[----:B------:R-:W-:Y:S02]  /*5d80*/  MOV R164, 0x5da0 ;  /* 0x00005da000a47802 */ /* 0x000fe40000000f00 */
[----:B------:R-:W-:Y:S05]  /*5d90*/  CALL.REL.NOINC `($__internal_47_$__cuda_sm70_shflsync_down_p) ;  /* 0x0000011000007944 */ /* 0x000fea0003c00000 */
[----:B------:R-:W-:Y:S01]  /*5da0*/  FADD.FTZ R226, R167, R174 ;  /* 0x000000aea7e27221 */ /* 0x000fe20000010000 */
[----:B0-----:R-:W-:Y:S01]  /*5db0*/  HFMA2.MMA R170, -RZ, RZ, 0, 5.9604644775390625e-08 ;  /* 0x00000001ffaa7435 */ /* 0x001fe200000001ff */
[----:B-1----:R-:W-:Y:S01]  /*5dc0*/  FADD.FTZ R227, R175, R168 ;  /* 0x000000a8afe37221 */ /* 0x002fe20000010000 */
[----:B------:R-:W-:Y:S01]  /*5dd0*/  MOV R169, 0x1f ;  /* 0x0000001f00a97802 */ /* 0x000fe20000000f00 */
[----:B------:R-:W-:Y:S01]  /*5de0*/  IMAD.MOV.U32 R168, RZ, RZ, -0x1 ;  /* 0xffffffffffa87424 */ /* 0x000fe200078e00ff */
[----:B------:R-:W-:-:S02]  /*5df0*/  MOV R171, R226 ;  /* 0x000000e200ab7202 */ /* 0x000fc40000000f00 */
[----:B------:R-:W-:Y:S02]  /*5e00*/  MOV R164, 0x5e20 ;  /* 0x00005e2000a47802 */ /* 0x000fe40000000f00 */
[----:B------:R-:W-:Y:S05]  /*5e10*/  CALL.REL.NOINC `($__internal_47_$__cuda_sm70_shflsync_down_p) ;  /* 0x0000009000007944 */ /* 0x000fea0003c00000 */
[----:B0-----:R-:W-:Y:S01]  /*5e20*/  HFMA2.MMA R170, -RZ, RZ, 0, 5.9604644775390625e-08 ;  /* 0x00000001ffaa7435 */ /* 0x001fe200000001ff */
[----:B-1----:R-:W-:Y:S01]  /*5e30*/  MOV R167, R168 ;  /* 0x000000a800a77202 */ /* 0x002fe20000000f00 */
[----:B------:R-:W-:Y:S01]  /*5e40*/  IMAD.MOV.U32 R171, RZ, RZ, R227 ;  /* 0x000000ffffab7224 */ /* 0x000fe200078e00e3 */
[----:B------:R-:W-:Y:S01]  /*5e50*/  MOV R169, 0x1f ;  /* 0x0000001f00a97802 */ /* 0x000fe20000000f00 */
[----:B------:R-:W-:Y:S01]  /*5e60*/  IMAD.MOV.U32 R168, RZ, RZ, -0x1 ;  /* 0xffffffffffa87424 */ /* 0x000fe200078e00ff */
[----:B------:R-:W-:Y:S02]  /*5e70*/  MOV R164, 0x5e90 ;  /* 0x00005e9000a47802 */ /* 0x000fe40000000f00 */
[----:B------:R-:W-:Y:S05]  /*5e80*/  CALL.REL.NOINC `($__internal_47_$__cuda_sm70_shflsync_down_p) ;  /* 0x0000002000007944 */ /* 0x000fea0003c00000 */
[----:B-1----:R-:W-:Y:S01]  /*5e90*/  MOV R164, R168 ;  /* 0x000000a800a47202 */ /* 0x002fe20000000f00 */
[----:B0-----:R-:W-:Y:S05]  /*5ea0*/  BRA `(.L_x_3740) ;  /* 0xffffc2d000007947 */ /* 0x001fea000383ffff */
        .weak           $__internal_47_$__cuda_sm70_shflsync_down_p
        .type           $__internal_47_$__cuda_sm70_shflsync_down_p,@function
        .size           $__internal_47_$__cuda_sm70_shflsync_down_p,(.L_x_12923 - $__internal_47_$__cuda_sm70_shflsync_down_p)
$__internal_47_$__cuda_sm70_shflsync_down_p:
[----:B------:R-:W-:Y:S01]  /*5eb0*/  HFMA2.MMA R165, -RZ, RZ, 0, 0 ;  /* 0x00000000ffa57435 */ /* 0x000fe200000001ff */
[----:B------:R-:W-:Y:S04]  /*5ec0*/  WARPSYNC R168 ;  /* 0x000000a800007348 */ /* 0x000fe80003800000 */
[----:B------:R0:W1:Y:S01]  /*5ed0*/  SHFL.DOWN PT, R168, R171, R170, R169 ;  /* 0x080000aaaba87389 */ /* 0x00006200000e00a9 */
[----:B------:R-:W-:Y:S05]  /*5ee0*/  RET.REL.NODEC R164 `(_ZN10layer_norm13ln_bwd_kernelINS_13Kernel_traitsIf13__nv_bfloat16S2_S2_fjLj7168ELj1ELj1ELj8ELj8ENS_18Kernel_traits_baseILj7168EfS2_S2_S2_fjLj256EEEEELb0ELb1ELb1ELb1EEEvNS_9BwdParamsE) ;  /* 0xffffa110a4007950 */ /* 0x000fea0003c3ffff */
.L_x_3741:
        /* <DEDUP_REMOVED lines=9> */
.L_x_12923:


//--------------------- .text._ZN10layer_norm13ln_bwd_kernelINS_13Kernel_traitsIf13__nv_bfloat16S2_S2_fjLj7168ELj1ELj1ELj8ELj8ENS_18Kernel_traits_baseILj7168EfS2_S2_S2_fjLj256EEEEELb1ELb0ELb0ELb0EEEvNS_9BwdParamsE --------------------------
	.section	.text._ZN10layer_norm13ln_bwd_kernelINS_13Kernel_traitsIf13__nv_bfloat16S2_S2_fjLj7168ELj1ELj1ELj8ELj8ENS_18Kernel_traits_baseILj7168EfS2_S2_S2_fjLj256EEEEELb1ELb0ELb0ELb0EEEvNS_9BwdParamsE,"ax",@progbits
	.sectioninfo	@"SHI_REGISTERS=198"
	.align	128
        .global         _ZN10layer_norm13ln_bwd_kernelINS_13Kernel_traitsIf13__nv_bfloat16S2_S2_fjLj7168ELj1ELj1ELj8ELj8ENS_18Kernel_traits_baseILj7168EfS2_S2_S2_fjLj256EEEEELb1ELb0ELb0ELb0EEEvNS_9BwdParamsE
        .type           _ZN10layer_norm13ln_bwd_kernelINS_13Kernel_traitsIf13__nv_bfloat16S2_S2_fjLj7168ELj1ELj1ELj8ELj8ENS_18Kernel_traits_baseILj7168EfS2_S2_S2_fjLj256EEEEELb1ELb0ELb0ELb0EEEvNS_9BwdParamsE,@function
        .size           _ZN10layer_norm13ln_bwd_kernelINS_13Kernel_traitsIf13__nv_bfloat16S2_S2_fjLj7168ELj1ELj1ELj8ELj8ENS_18Kernel_traits_baseILj7168EfS2_S2_S2_fjLj256EEEEELb1ELb0ELb0ELb0EEEvNS_9BwdParamsE,(.L_x_12924 - _ZN10layer_norm13ln_bwd_kernelINS_13Kernel_traitsIf13__nv_bfloat16S2_S2_fjLj7168ELj1ELj1ELj8ELj8ENS_18Kernel_traits_baseILj7168EfS2_S2_S2_fjLj256EEEEELb1ELb0ELb0ELb0EEEvNS_9BwdParamsE)
        .other          _ZN10layer_norm13ln_bwd_kernelINS_13Kernel_traitsIf13__nv_bfloat16S2_S2_fjLj7168ELj1ELj1ELj8ELj8ENS_18Kernel_traits_baseILj7168EfS2_S2_S2_fjLj256EEEEELb1ELb0ELb0ELb0EEEvNS_9BwdParamsE,@"STO_CUDA_ENTRY STV_DEFAULT"
_ZN10layer_norm13ln_bwd_kernelINS_13Kernel_traitsIf13__nv_bfloat16S2_S2_fjLj7168ELj1ELj1ELj8ELj8ENS_18Kernel_traits_baseILj7168EfS2_S2_S2_fjLj256EEEEELb1ELb0ELb0ELb0EEEvNS_9BwdParamsE:
.text._ZN10layer_norm13ln_bwd_kernelINS_13Kernel_traitsIf13__nv_bfloat16S2_S2_fjLj7168ELj1ELj1ELj8ELj8ENS_18Kernel_traits_baseILj7168EfS2_S2_S2_fjLj256EEEEELb1ELb0ELb0ELb0EEEvNS_9BwdParamsE:
        /* <DEDUP_REMOVED lines=13> */
[C---:B------:R-:W-:Y:S01]  /*00d0*/  ISETP.GE.U32.AND P3, PT, R120.reuse, 0x500, PT ;  /* 0x000005007800780c */ /* 0x040fe20003f66070 */
[----:B------:R-:W0:Y:S01]  /*00e0*/  S2UR UR6, SR_CTAID.X ;  /* 0x00000000000679c3 */ /* 0x000e220000002500 */
[----:B------:R-:W-:-:S02]  /*00f0*/  ISETP.GE.U32.AND P4, PT, R120, 0x600, PT ;  /* 0x000006007800780c */ /* 0x000fc40003f86070 */
[----:B------:R-:W-:Y:S02]  /*0100*/  ISETP.GE.U32.AND P5, PT, R120, 0x700, PT ;  /* 0x000007007800780c */ /* 0x000fe40003fa6070 */
        /* <DEDUP_REMOVED lines=9> */
[----:B------:R1:W5:Y:S01]  /*01a0*/  @P6 LDG.E.128 R84, [R2.64] ;  /* 0x0000000402546981 */ /* 0x000362000c1e1d00 */
[C---:B------:R-:W-:Y:S01]  /*01b0*/  @P0 IMAD.WIDE.U32 R6, R4.reuse, R7, c[0x0][0x1b0] ;  /* 0x00006c0004060625 */ /* 0x040fe200078e0007 */
[----:B------:R-:W-:-:S02]  /*01c0*/  @P0 IADD3 R4, R4, 0x100, RZ ;  /* 0x0000010004040810 */ /* 0x000fc40007ffe0ff */
[----:B------:R-:W-:Y:S01]  /*01d0*/  @P5 MOV R5, 0x10 ;  /* 0x0000001000055802 */ /* 0x000fe20000000f00 */
[----:B------:R-:W-:Y:S01]  /*01e0*/  @P4 IMAD.MOV.U32 R15, RZ, RZ, 0x10 ;  /* 0x00000010ff0f4424 */ /* 0x000fe200078e00ff */
[----:B------:R2:W5:Y:S01]  /*01f0*/  @P0 LDG.E.128 R80, [R6.64] ;  /* 0x0000000406500981 */ /* 0x000562000c1e1d00 */
[C---:B------:R-:W-:Y:S01]  /*0200*/  @P1 IMAD.WIDE.U32 R8, R4.reuse, R9, c[0x0][0x1b0] ;  /* 0x00006c0004081625 */ /* 0x040fe200078e0009 */
[----:B------:R-:W-:Y:S02]  /*0210*/  @P1 IADD3 R4, R4, 0x100, RZ ;  /* 0x0000010004041810 */ /* 0x000fe40007ffe0ff */
[----:B0-----:R-:W-:Y:S01]  /*0220*/  LEA.HI R0, R186, UR6, RZ, 0x18 ;  /* 0x00000006ba007c11 */ /* 0x001fe2000f8fc0ff */
[----:B------:R-:W-:Y:S01]  /*0230*/  CS2R R56, SRZ ;  /* 0x0000000000387805 */ /* 0x000fe2000001ff00 */
[----:B------:R0:W5:Y:S01]  /*0240*/  @P1 LDG.E.128 R76, [R8.64] ;  /* 0x00000004084c1981 */ /* 0x000162000c1e1d00 */
[C---:B------:R-:W-:Y:S01]  /*0250*/  @P2 IMAD.WIDE.U32 R10, R4.reuse, R11, c[0x0][0x1b0] ;  /* 0x00006c00040a2625 */ /* 0x040fe200078e000b */
[----:B------:R-:W-:Y:S01]  /*0260*/  @P2 IADD3 R4, R4, 0x100, RZ ;  /* 0x0000010004042810 */ /* 0x000fe20007ffe0ff */
[----:B------:R-:W-:Y:S01]  /*0270*/  CS2R R58, SRZ ;  /* 0x00000000003a7805 */ /* 0x000fe2000001ff00 */
[----:B------:R-:W-:Y:S01]  /*0280*/  CS2R R52, SRZ ;  /* 0x0000000000347805 */ /* 0x000fe2000001ff00 */
        /* <DEDUP_REMOVED lines=14> */
[----:B------:R-:W-:-:S05]  /*0370*/  @P5 IMAD.WIDE.U32 R4, R4, R5, c[0x0][0x1b0] ;  /* 0x00006c0004045625 */ /* 0x000fca00078e0005 */
        /* <DEDUP_REMOVED lines=16> */
[----:B------:R-:W-:Y:S01]  /*0480*/  CS2R R8, SRZ ;  /* 0x0000000000087805 */ /* 0x000fe2000001ff00 */
[----:B---3--:R-:W-:Y:S01]  /*0490*/  CS2R R10, SRZ ;  /* 0x00000000000a7805 */ /* 0x008fe2000001ff00 */
[----:B------:R-:W-:Y:S01]  /*04a0*/  CS2R R4, SRZ ;  /* 0x0000000000047805 */ /* 0x000fe2000001ff00 */
[----:B--2---:R-:W-:Y:S01]  /*04b0*/  CS2R R6, SRZ ;  /* 0x0000000000067805 */ /* 0x004fe2000001ff00 */
[----:B------:R-:W-:Y:S05]  /*04c0*/  @P5 BRA `(.L_x_3742) ;  /* 0x0000438000005947 */ /* 0x000fea0003800000 */
[----:B-1----:R-:W0:Y:S01]  /*04d0*/  LDC.U8 R190, c[0x0][0x1f0] ;  /* 0x00007c00ffbe7b82 */ /* 0x002e220000000000 */
[----:B------:R-:W-:-:S02]  /*04e0*/  IMAD.MOV.U32 R116, RZ, RZ, 0x1 ;  /* 0x00000001ff747424 */ /* 0x000fc400078e00ff */
[----:B------:R-:W-:-:S05]  /*04f0*/  IMAD.MOV.U32 R57, RZ, RZ, RZ ;  /* 0x000000ffff397224 */ /* 0x000fca00078e00ff */
.L_x_3780:
[----:B------:R-:W-:Y:S02]  /*0500*/  ISETP.NE.U32.AND P5, PT, RZ, c[0x0][0x1c0], PT ;  /* 0x00007000ff007a0c */ /* 0x000fe40003fa5070 */
[----:B------:R-:W-:Y:S02]  /*0510*/  SHF.R.S32.HI R89, RZ, 0x1f, R0 ;  /* 0x0000001fff597819 */ /* 0x000fe40000011400 */
[----:B------:R-:W-:Y:S01]  /*0520*/  ISETP.NE.AND.EX P5, PT, RZ, c[0x0][0x1c4], PT, P5 ;  /* 0x00007100ff007a0c */ /* 0x000fe20003fa5350 */
[----:B------:R-:W-:Y:S01]  /*0530*/  IMAD.MOV.U32 R91, RZ, RZ, 0x4 ;  /* 0x00000004ff5b7424 */ /* 0x000fe200078e00ff */
[----:B------:R-:W-:Y:S01]  /*0540*/  SHF.R.U32.HI R92, RZ, 0x5, R186 ;  /* 0x00000005ff5c7819 */ /* 0x000fe200000116ba */
[----:B------:R-:W-:-:S03]  /*0550*/  IMAD R93, R0, c[0x0][0x168], RZ ;  /* 0x00005a00005d7a24 */ /* 0x000fc600078e02ff */
[----:B------:R-:W-:-:S07]  /*0560*/  LOP3.LUT R192, R92, 0x7fffff8, RZ, 0xc0, !PT ;  /* 0x07fffff85cc07812 */ /* 0x000fce00078ec0ff */
[----:B------:R-:W-:-:S04]  /*0570*/  @P5 LEA R94, P6, R0, c[0x0][0x1c0], 0x1 ;  /* 0x00007000005e5a11 */ /* 0x000fc800078c08ff */
[C---:B------:R-:W-:Y:S01]  /*0580*/  @P5 LEA.HI.X R95, R0.reuse, c[0x0][0x1c4], R89, 0x1, P6 ;  /* 0x00007100005f5a11 */ /* 0x040fe200030f0c59 */
[----:B------:R-:W-:Y:S01]  /*0590*/  IMAD.WIDE R88, R0, R91, c[0x0][0x1a0] ;  /* 0x0000680000587625 */ /* 0x000fe200078e025b */
[----:B------:R-:W-:-:S03]  /*05a0*/  LOP3.LUT P6, RZ, R116, 0xff, RZ, 0xc0, !PT ;  /* 0x000000ff74ff7812 */ /* 0x000fc600078cc0ff */
[----:B------:R-:W-:Y:S01]  /*05b0*/  IMAD.WIDE R90, R0, R91, c[0x0][0x1a8] ;  /* 0x00006a00005a7625 */ /* 0x000fe200078e025b */
[----:B------:R-:W2:Y:S04]  /*05c0*/  @P5 LDG.E.U16 R94, [R94.64] ;  /* 0x000000045e5e5981 */ /* 0x000ea8000c1e1500 */
[----:B-----5:R1:W5:Y:S04]  /*05d0*/  LDG.E R97, [R88.64] ;  /* 0x0000000458617981 */ /* 0x020368000c1e1900 */
[----:B------:R1:W5:Y:S01]  /*05e0*/  LDG.E R118, [R90.64] ;  /* 0x000000045a767981 */ /* 0x000362000c1e1900 */
[----:B------:R-:W-:-:S02]  /*05f0*/  @!P6 IADD3 R192, R192, 0x8, RZ ;  /* 0x00000008c0c0e810 */ /* 0x000fc40007ffe0ff */
[----:B------:R-:W-:Y:S02]  /*0600*/  LOP3.LUT P6, RZ, R120, 0xffffff00, RZ, 0xc0, !PT ;  /* 0xffffff0078ff7812 */ /* 0x000fe400078cc0ff */
[----:B------:R-:W-:Y:S02]  /*0610*/  SHF.R.S32.HI R96, RZ, 0x1f, R93 ;  /* 0x0000001fff607819 */ /* 0x000fe4000001145d */
[----:B------:R-:W-:Y:S02]  /*0620*/  LOP3.LUT R119, R186, 0xff, RZ, 0xc0, !PT ;  /* 0x000000ffba777812 */ /* 0x000fe400078ec0ff */
[----:B------:R-:W-:Y:S01]  /*0630*/  LEA.HI R96, R96, R93, RZ, 0x2 ;  /* 0x0000005d60607211 */ /* 0x000fe200078f10ff */
[----:B------:R-:W-:Y:S01]  /*0640*/  HFMA2.MMA R117, -RZ, RZ, 1.875, 0 ;  /* 0x3f800000ff757435 */ /* 0x000fe200000001ff */
[----:B------:R-:W-:Y:S02]  /*0650*/  BSSY B0, `(.L_x_3743) ;  /* 0x0000042000007945 */ /* 0x000fe40003800000 */
[----:B------:R-:W-:Y:S01]  /*0660*/  LEA.HI.SX32 R119, R96, R119, 0x1e ;  /* 0x0000007760777211 */ /* 0x000fe200078ff2ff */
[----:B------:R-:W-:Y:S01]  /*0670*/  IMAD.MOV.U32 R93, RZ, RZ, RZ ;  /* 0x000000ffff5d7224 */ /* 0x000fe200078e00ff */
[----:B------:R-:W-:-:S03]  /*0680*/  MOV R96, RZ ;  /* 0x000000ff00607202 */ /* 0x000fc60000000f00 */
[----:B------:R-:W-:Y:S01]  /*0690*/  IMAD.MOV.U32 R98, RZ, RZ, R119 ;  /* 0x000000ffff627224 */ /* 0x000fe200078e0077 */
[----:B--2---:R-:W-:Y:S01]  /*06a0*/  @P5 PRMT R117, RZ, 0x5410, R94 ;  /* 0x00005410ff755816 */ /* 0x004fe2000000005e */
[----:B------:R-:W-:Y:S05]  /*06b0*/  @!P6 BRA `(.L_x_3744) ;  /* 0x000003b00000e947 */ /* 0x000fea0003800000 */
[----:B-1----:R-:W-:-:S04]  /*06c0*/  LEA R94, P5, R119, c[0x0][0x190], 0x2 ;  /* 0x00006400775e7a11 */ /* 0x002fc800078a10ff */
        /* <DEDUP_REMOVED lines=11> */
[----:B------:R-:W3:Y:S04]  /*0780*/  LDG.E.64 R88, [R88.64] ;  /* 0x0000000458587981 */ /* 0x000ee8000c1e1b00 */
[----:B------:R-:W2:Y:S01]  /*0790*/  LDG.E.64 R90, [R90.64] ;  /* 0x000000045a5a7981 */ /* 0x000ea2000c1e1b00 */
[----:B0-----:R-:W-:-:S04]  /*07a0*/  ISETP.NE.AND P5, PT, R190, RZ, PT ;  /* 0x000000ffbe00720c */ /* 0x001fc80003fa5270 */
[----:B-----5:R-:W-:Y:S02]  /*07b0*/  FSEL R100, R97, RZ, !P5 ;  /* 0x000000ff61647208 */ /* 0x020fe40006800000 */
[----:B---3--:R-:W-:Y:S02]  /*07c0*/  SHF.R.U64 R102, R88, 0x10, R89 ;  /* 0x0000001058667819 */ /* 0x008fe40000001259 */
[----:B--2---:R-:W-:Y:S01]  /*07d0*/  SHF.R.U64 R98, R90, 0x10, R91 ;  /* 0x000000105a627819 */ /* 0x004fe2000000125b */
[----:B------:R-:W-:Y:S01]  /*07e0*/  IMAD.MOV.U32 R96, RZ, RZ, R89 ;  /* 0x000000ffff607224 */ /* 0x000fe200078e0059 */
[--C-:B------:R-:W-:Y:S02]  /*07f0*/  SHF.R.U32.HI R99, RZ, 0x10, R91.reuse ;  /* 0x00000010ff637819 */ /* 0x100fe4000001165b */
[----:B-1----:R-:W-:Y:S02]  /*0800*/  PRMT R95, RZ, 0x5410, R91 ;  /* 0x00005410ff5f7816 */ /* 0x002fe4000000005b */
        /* <DEDUP_REMOVED lines=38> */
.L_x_3744:
[----:B-1----:R-:W-:Y:S05]  /*0a70*/  BSYNC B0 ;  /* 0x0000000000007941 */ /* 0x002fea0003800000 */
.L_x_3743:
        /* <DEDUP_REMOVED lines=15> */
[----:B------:R-:W3:Y:S01]  /*0b70*/  LDG.E.64 R90, [R90.64] ;  /* 0x000000045a5a7981 */ /* 0x000ee2000c1e1b00 */
[----:B0-----:R-:W-:-:S04]  /*0b80*/  ISETP.NE.AND P5, PT, R190, RZ, PT ;  /* 0x000000ffbe00720c */ /* 0x001fc80003fa5270 */
[----:B-----5:R-:W-:Y:S02]  /*0b90*/  FSEL R101, R97, RZ, !P5 ;  /* 0x000000ff61657208 */ /* 0x020fe40006800000 */
[----:B------:R-:W-:Y:S02]  /*0ba0*/  IADD3 R98, R98, 0x100, RZ ;  /* 0x0000010062627810 */ /* 0x000fe40007ffe0ff */
[----:B--2---:R-:W-:Y:S02]  /*0bb0*/  MOV R99, R88 ;  /* 0x0000005800637202 */ /* 0x004fe40000000f00 */
[--C-:B------:R-:W-:Y:S01]  /*0bc0*/  SHF.R.U64 R103, R88, 0x10, R89.reuse ;  /* 0x0000001058677819 */ /* 0x100fe20000001259 */
[--C-:B------:R-:W-:Y:S01]  /*0bd0*/  IMAD.MOV.U32 R100, RZ, RZ, R89.reuse ;  /* 0x000000ffff647224 */ /* 0x100fe200078e0059 */
[----:B------:R-:W-:Y:S02]  /*0be0*/  SHF.R.U32.HI R102, RZ, 0x10, R89 ;  /* 0x00000010ff667819 */ /* 0x000fe40000011659 */
[----:B------:R-:W-:-:S02]  /*0bf0*/  PRMT R99, RZ, 0x5410, R99 ;  /* 0x00005410ff637816 */ /* 0x000fc40000000063 */
[----:B---3--:R-:W-:Y:S02]  /*0c00*/  SHF.R.U64 R95, R90, 0x10, R91 ;  /* 0x000000105a5f7819 */ /* 0x008fe4000000125b */
[----:B------:R-:W-:Y:S02]  /*0c10*/  PRMT R90, RZ, 0x5410, R90 ;  /* 0x00005410ff5a7816 */ /* 0x000fe4000000005a */
[----:B------:R-:W-:-:S03]  /*0c20*/  PRMT R88, RZ, 0x5410, R95 ;  /* 0x00005410ff587816 */ /* 0x000fc6000000005f */
[C---:B-1----:R-:W-:Y:S02]  /*0c30*/  FADD.FTZ R131, -R101.reuse, R90 ;  /* 0x0000005a65837221 */ /* 0x042fe40000010100 */
[----:B------:R-:W-:Y:S01]  /*0c40*/  FADD.FTZ R89, -R101, R88 ;  /* 0x0000005865597221 */ /* 0x000fe20000010100 */
[----:B------:R-:W-:Y:S02]  /*0c50*/  SHF.R.U32.HI R94, RZ, 0x10, R91 ;  /* 0x00000010ff5e7819 */ /* 0x000fe4000001165b */
[----:B------:R-:W-:Y:S01]  /*0c60*/  PRMT R88, RZ, 0x5410, R103 ;  /* 0x00005410ff587816 */ /* 0x000fe20000000067 */
[C---:B------:R-:W-:Y:S01]  /*0c70*/  FMUL.FTZ R132, R118.reuse, R89 ;  /* 0x0000005976847220 */ /* 0x040fe20000410000 */
[----:B------:R-:W-:Y:S01]  /*0c80*/  PRMT R91, RZ, 0x5410, R91 ;  /* 0x00005410ff5b7816 */ /* 0x000fe2000000005b */
[----:B------:R-:W-:Y:S02]  /*0c90*/  FMUL.FTZ R131, R118, R131 ;  /* 0x0000008376837220 */ /* 0x000fe40000410000 */
[----:B------:R-:W-:Y:S01]  /*0ca0*/  FMUL.FTZ R134, R80, R99 ;  /* 0x0000006350867220 */ /* 0x000fe20000410000 */
[----:B------:R-:W-:Y:S01]  /*0cb0*/  PRMT R94, RZ, 0x5410, R94 ;  /* 0x00005410ff5e7816 */ /* 0x000fe2000000005e */
[----:B------:R-:W-:Y:S01]  /*0cc0*/  FADD.FTZ R25, R25, R88 ;  /* 0x0000005819197221 */ /* 0x000fe20000010000 */
[----:B------:R-:W-:Y:S01]  /*0cd0*/  PRMT R95, RZ, 0x5410, R100 ;  /* 0x00005410ff5f7816 */ /* 0x000fe20000000064 */
[----:B------:R-:W-:-:S02]  /*0ce0*/  FFMA.FTZ R53, R132, R88, R53 ;  /* 0x0000005884357223 */ /* 0x000fc40000010035 */
[----:B------:R-:W-:Y:S02]  /*0cf0*/  FMUL.FTZ R133, R81, R88 ;  /* 0x0000005851857220 */ /* 0x000fe40000410000 */
[----:B------:R-:W-:Y:S02]  /*0d00*/  FADD.FTZ R91, -R101, R91 ;  /* 0x0000005b655b7221 */ /* 0x000fe40000010100 */
[----:B------:R-:W-:Y:S02]  /*0d10*/  FADD.FTZ R88, R93, R134 ;  /* 0x000000865d587221 */ /* 0x000fe40000010000 */
[----:B------:R-:W-:Y:S01]  /*0d20*/  FFMA.FTZ R96, R131, R134, R96 ;  /* 0x0000008683607223 */ /* 0x000fe20000010060 */
[----:B------:R-:W-:Y:S01]  /*0d30*/  PRMT R90, RZ, 0x5410, R102 ;  /* 0x00005410ff5a7816 */ /* 0x000fe20000000066 */
        /* <DEDUP_REMOVED lines=17> */
.L_x_3746:
[----:B------:R-:W-:Y:S05]  /*0e50*/  BSYNC B0 ;  /* 0x0000000000007941 */ /* 0x000fea0003800000 */
.L_x_3745:
        /* <DEDUP_REMOVED lines=26> */
[----:B------:R-:W-:Y:S02]  /*1000*/  PRMT R88, RZ, 0x5410, R101 ;  /* 0x00005410ff587816 */ /* 0x000fe40000000065 */
[--C-:B------:R-:W-:Y:S01]  /*1010*/  SHF.R.U32.HI R100, RZ, 0x10, R95.reuse ;  /* 0x00000010ff647819 */ /* 0x100fe2000001165f */
[C---:B------:R-:W-:Y:S02]  /*1020*/  FADD.FTZ R141, -R147.reuse, R94 ;  /* 0x0000005e938d7221 */ /* 0x040fe40000010100 */
[----:B------:R-:W-:Y:S01]  /*1030*/  FADD.FTZ R89, -R147, R88 ;  /* 0x0000005893597221 */ /* 0x000fe20000010100 */
[----:B------:R-:W-:Y:S01]  /*1040*/  PRMT R88, RZ, 0x5410, R140 ;  /* 0x00005410ff587816 */ /* 0x000fe2000000008c */
[C---:B------:R-:W-:Y:S01]  /*1050*/  FMUL.FTZ R141, R118.reuse, R141 ;  /* 0x0000008d768d7220 */ /* 0x040fe20000410000 */
[----:B------:R-:W-:Y:S01]  /*1060*/  PRMT R95, RZ, 0x5410, R95 ;  /* 0x00005410ff5f7816 */ /* 0x000fe2000000005f */
[----:B------:R-:W-:Y:S01]  /*1070*/  FMUL.FTZ R140, R118, R89 ;  /* 0x00000059768c7220 */ /* 0x000fe20000410000 */
[----:B-1----:R-:W-:Y:S01]  /*1080*/  PRMT R90, RZ, 0x5410, R100 ;  /* 0x00005410ff5a7816 */ /* 0x002fe20000000064 */
[----:B------:R-:W-:Y:S01]  /*1090*/  FMUL.FTZ R142, R76, R99 ;  /* 0x000000634c8e7220 */ /* 0x000fe20000410000 */
[----:B------:R-:W-:Y:S01]  /*10a0*/  PRMT R91, RZ, 0x5410, R102 ;  /* 0x00005410ff5b7816 */ /* 0x000fe20000000066 */
[----:B------:R-:W-:-:S02]  /*10b0*/  FADD.FTZ R21, R21, R88 ;  /* 0x0000005815157221 */ /* 0x000fc40000010000 */
[-C--:B------:R-:W-:Y:S02]  /*10c0*/  FFMA.FTZ R49, R140, R88.reuse, R49 ;  /* 0x000000588c317223 */ /* 0x080fe40000010031 */
[----:B------:R-:W-:Y:S02]  /*10d0*/  FMUL.FTZ R143, R77, R88 ;  /* 0x000000584d8f7220 */ /* 0x000fe40000410000 */
[----:B------:R-:W-:Y:S02]  /*10e0*/  FADD.FTZ R95, -R147, R95 ;  /* 0x0000005f935f7221 */ /* 0x000fe40000010100 */
[----:B------:R-:W-:Y:S02]  /*10f0*/  FADD.FTZ R88, R93, R142 ;  /* 0x0000008e5d587221 */ /* 0x000fe40000010000 */
[----:B------:R-:W-:Y:S02]  /*1100*/  FFMA.FTZ R96, R141, R142, R96 ;  /* 0x0000008e8d607223 */ /* 0x000fe40000010060 */
[----:B------:R-:W-:Y:S01]  /*1110*/  FADD.FTZ R147, -R147, R90 ;  /* 0x0000005a93937221 */ /* 0x000fe20000010100 */
        /* <DEDUP_REMOVED lines=17> */
.L_x_3748:
[----:B------:R-:W-:Y:S05]  /*1230*/  BSYNC B0 ;  /* 0x0000000000007941 */ /* 0x000fea0003800000 */
.L_x_3747:
        /* <DEDUP_REMOVED lines=61> */
.L_x_3750:
[----:B------:R-:W-:Y:S05]  /*1610*/  BSYNC B0 ;  /* 0x0000000000007941 */ /* 0x000fea0003800000 */
.L_x_3749:
        /* <DEDUP_REMOVED lines=61> */
.L_x_3752:
[----:B------:R-:W-:Y:S05]  /*19f0*/  BSYNC B0 ;  /* 0x0000000000007941 */ /* 0x000fea0003800000 */
.L_x_3751:
        /* <DEDUP_REMOVED lines=61> */
.L_x_3754:
[----:B------:R-:W-:Y:S05]  /*1dd0*/  BSYNC B0 ;  /* 0x0000000000007941 */ /* 0x000fea0003800000 */
.L_x_3753:
[----:B------:R-:W-:Y:S01]  /*1de0*/  ISETP.GE.U32.AND P5, PT, R120, 0x700, PT ;  /* 0x000007007800780c */ /* 0x000fe20003fa6070 */
[----:B------:R-:W-:-:S12]  /*1df0*/  BSSY B0, `(.L_x_3755) ;  /* 0x000003c000007945 */ /* 0x000fd80003800000 */
[----:B------:R-:W-:Y:S05]  /*1e00*/  @!P5 BRA `(.L_x_3756) ;  /* 0x000003a00000d947 */ /* 0x000fea0003800000 */
[----:B0-----:R-:W-:-:S04]  /*1e10*/  ISETP.NE.AND P5, PT, R190, RZ, PT ;  /* 0x000000ffbe00720c */ /* 0x001fc80003fa5270 */
        /* <DEDUP_REMOVED lines=15> */
[----:B--2---:R-:W-:Y:S02]  /*1f10*/  MOV R97, R88 ;  /* 0x0000005800617202 */ /* 0x004fe40000000f00 */
[----:B0-----:R-:W-:Y:S02]  /*1f20*/  SHF.R.U64 R100, R90, 0x10, R91 ;  /* 0x000000105a647819 */ /* 0x001fe4000000125b */
[--C-:B------:R-:W-:Y:S02]  /*1f30*/  SHF.R.U64 R102, R88, 0x10, R89.reuse ;  /* 0x0000001058667819 */ /* 0x100fe40000001259 */
[----:B------:R-:W-:Y:S02]  /*1f40*/  PRMT R88, RZ, 0x5410, R100 ;  /* 0x00005410ff587816 */ /* 0x000fe40000000064 */
[----:B------:R-:W-:Y:S01]  /*1f50*/  PRMT R90, RZ, 0x5410, R90 ;  /* 0x00005410ff5a7816 */ /* 0x000fe2000000005a */
[--C-:B------:R-:W-:Y:S01]  /*1f60*/  IMAD.MOV.U32 R98, RZ, RZ, R89.reuse ;  /* 0x000000ffff627224 */ /* 0x100fe200078e0059 */
[----:B------:R-:W-:Y:S01]  /*1f70*/  SHF.R.U32.HI R101, RZ, 0x10, R89 ;  /* 0x00000010ff657819 */ /* 0x000fe20000011659 */
[C---:B------:R-:W-:Y:S01]  /*1f80*/  FADD.FTZ R89, -R183.reuse, R88 ;  /* 0x00000058b7597221 */ /* 0x040fe20000010100 */
[----:B------:R-:W-:Y:S01]  /*1f90*/  PRMT R97, RZ, 0x5410, R97 ;  /* 0x00005410ff617816 */ /* 0x000fe20000000061 */
[----:B------:R-:W-:Y:S01]  /*1fa0*/  FADD.FTZ R177, -R183, R90 ;  /* 0x0000005ab7b17221 */ /* 0x000fe20000010100 */
[--C-:B------:R-:W-:Y:S01]  /*1fb0*/  SHF.R.U32.HI R99, RZ, 0x10, R91.reuse ;  /* 0x00000010ff637819 */ /* 0x100fe2000001165b */
[C---:B------:R-:W-:Y:S01]  /*1fc0*/  FMUL.FTZ R176, R118.reuse, R89 ;  /* 0x0000005976b07220 */ /* 0x040fe20000410000 */
[----:B------:R-:W-:Y:S01]  /*1fd0*/  PRMT R88, RZ, 0x5410, R102 ;  /* 0x00005410ff587816 */ /* 0x000fe20000000066 */
[----:B------:R-:W-:Y:S01]  /*1fe0*/  FMUL.FTZ R177, R118, R177 ;  /* 0x000000b176b17220 */ /* 0x000fe20000410000 */
[----:B------:R-:W-:Y:S01]  /*1ff0*/  PRMT R91, RZ, 0x5410, R91 ;  /* 0x00005410ff5b7816 */ /* 0x000fe2000000005b */
[----:B------:R-:W-:Y:S01]  /*2000*/  FMUL.FTZ R178, R60, R97 ;  /* 0x000000613cb27220 */ /* 0x000fe20000410000 */
[----:B------:R-:W-:Y:S01]  /*2010*/  PRMT R90, RZ, 0x5410, R99 ;  /* 0x00005410ff5a7816 */ /* 0x000fe20000000063 */
[----:B------:R-:W-:Y:S01]  /*2020*/  FADD.FTZ R5, R5, R88 ;  /* 0x0000005805057221 */ /* 0x000fe20000010000 */
[----:B-1----:R-:W-:Y:S01]  /*2030*/  PRMT R95, RZ, 0x5410, R98 ;  /* 0x00005410ff5f7816 */ /* 0x002fe20000000062 */
[----:B------:R-:W-:-:S02]  /*2040*/  FFMA.FTZ R33, R176, R88, R33 ;  /* 0x00000058b0217223 */ /* 0x000fc40000010021 */
        /* <DEDUP_REMOVED lines=22> */
.L_x_3756:
[----:B------:R-:W-:Y:S05]  /*21b0*/  BSYNC B0 ;  /* 0x0000000000007941 */ /* 0x000fea0003800000 */
.L_x_3755:
[----:B------:R-:W-:Y:S01]  /*21c0*/  LOP3.LUT P5, RZ, R186, 0x1f, RZ, 0xc0, !PT ;  /* 0x0000001fbaff7812 */ /* 0x000fe200078ac0ff */
[----:B------:R-:W-:Y:S10]  /*21d0*/  BRA.DIV ~URZ, `(.L_x_3757) ;  /* 0x000029a27f007947 */ /* 0x000ff4000b800000 */
[----:B------:R1:W2:Y:S02]  /*21e0*/  SHFL.DOWN PT, R90, R93, 0x10, 0x1f ;  /* 0x0a001f005d5a7f89 */ /* 0x0002a400000e0000 */
.L_x_3781:
[----:B------:R-:W-:Y:S05]  /*21f0*/  BRA.DIV ~URZ, `(.L_x_3758) ;  /* 0x00002a027f007947 */ /* 0x000fea000b800000 */
[----:B------:R-:W3:Y:S01]  /*2200*/  SHFL.DOWN PT, R89, R96, 0x10, 0x1f ;  /* 0x0a001f0060597f89 */ /* 0x000ee200000e0000 */
[----:B--2---:R-:W-:-:S05]  /*2210*/  FADD.FTZ R95, R90, R93 ;  /* 0x0000005d5a5f7221 */ /* 0x004fca0000010000 */
        /* <DEDUP_REMOVED lines=15> */
.L_x_3782:
        /* <DEDUP_REMOVED lines=11> */
[----:B-----5:R-:W3:Y:S04]  /*23c0*/  LDS.128 R96, [R192.X8+0x7020] ;  /* 0x00702000c0607984 */ /* 0x020ee80000008c00 */
        /* <DEDUP_REMOVED lines=95> */
.L_x_3761:
[----:B------:R1:W-:Y:S01]  /*29c0*/  STG.E.64 [R90.64], R88 ;  /* 0x000000585a007986 */ /* 0x0003e2000c101b04 */
[----:B------:R-:W-:-:S03]  /*29d0*/  IADD3 R119, R119, 0x100, RZ ;  /* 0x0000010077777810 */ /* 0x000fc60007ffe0ff */
.L_x_3760:
[----:B------:R-:W-:Y:S05]  /*29e0*/  BSYNC B0 ;  /* 0x0000000000007941 */ /* 0x000fea0003800000 */
.L_x_3759:
        /* <DEDUP_REMOVED lines=10> */
[-CC-:B------:R-:W-:Y:S02]  /*2a90*/  FFMA.FTZ R91, R135, R98.reuse, R93.reuse ;  /* 0x00000062875b7223 */ /* 0x180fe4000001005d */
[----:B------:R-:W-:Y:S02]  /*2aa0*/  FMUL.FTZ R88, R118, R89 ;  /* 0x0000005976587220 */ /* 0x000fe40000410000 */
[----:B------:R-:W-:-:S02]  /*2ab0*/  FFMA.FTZ R94, R138, R98, R93 ;  /* 0x000000628a5e7223 */ /* 0x000fc4000001005d */
[----:B------:R-:W-:Y:S02]  /*2ac0*/  FADD.FTZ R91, R136, -R91 ;  /* 0x8000005b885b7221 */ /* 0x000fe40000010000 */
[----:B------:R-:W-:Y:S01]  /*2ad0*/  @P5 IMAD.MOV.U32 R90, RZ, RZ, R106 ;  /* 0x000000ffff5a5224 */ /* 0x000fe200078e006a */
[--C-:B------:R-:W-:Y:S01]  /*2ae0*/  @P5 SHF.R.U64 R99, R106, 0x10, R107.reuse ;  /* 0x000000106a635819 */ /* 0x100fe2000000126b */
[----:B------:R-:W-:Y:S01]  /*2af0*/  FADD.FTZ R95, R137, -R94 ;  /* 0x8000005e895f7221 */ /* 0x000fe20000010000 */
[----:B------:R-:W-:Y:S02]  /*2b00*/  @P5 MOV R93, R107 ;  /* 0x0000006b005d5202 */ /* 0x000fe40000000f00 */
[----:B------:R-:W-:Y:S01]  /*2b10*/  @P5 PRMT R89, RZ, 0x5410, R90 ;  /* 0x00005410ff595816 */ /* 0x000fe2000000005a */
[----:B------:R-:W-:Y:S01]  /*2b20*/  FMUL.FTZ R94, R118, R95 ;  /* 0x0000005f765e7220 */ /* 0x000fe20000410000 */
[----:B------:R-:W-:-:S03]  /*2b30*/  @P5 SHF.R.U32.HI R97, RZ, 0x10, R107 ;  /* 0x00000010ff615819 */ /* 0x000fc6000001166b */
[----:B------:R-:W-:Y:S02]  /*2b40*/  @P5 FADD.FTZ R88, R88, R89 ;  /* 0x0000005958585221 */ /* 0x000fe40000010000 */
[----:B------:R-:W-:Y:S02]  /*2b50*/  FADD.FTZ R89, R133, -R92 ;  /* 0x8000005c85597221 */ /* 0x000fe40000010000 */
[C---:B------:R-:W-:Y:S02]  /*2b60*/  FMUL.FTZ R92, R118.reuse, R91 ;  /* 0x0000005b765c7220 */ /* 0x040fe40000410000 */
[----:B------:R-:W-:Y:S01]  /*2b70*/  FMUL.FTZ R90, R118, R89 ;  /* 0x00000059765a7220 */ /* 0x000fe20000410000 */
        /* <DEDUP_REMOVED lines=52> */
.L_x_3764:
[----:B------:R1:W-:Y:S01]  /*2ec0*/  STG.E.64 [R90.64], R88 ;  /* 0x000000585a007986 */ /* 0x0003e2000c101b04 */
[----:B------:R-:W-:-:S03]  /*2ed0*/  IADD3 R119, R119, 0x100, RZ ;  /* 0x0000010077777810 */ /* 0x000fc60007ffe0ff */
.L_x_3763:
[----:B------:R-:W-:Y:S05]  /*2ee0*/  BSYNC B0 ;  /* 0x0000000000007941 */ /* 0x000fea0003800000 */
.L_x_3762:
        /* <DEDUP_REMOVED lines=77> */
.L_x_3767:
[----:B------:R1:W-:Y:S01]  /*33c0*/  STG.E.64 [R90.64], R88 ;  /* 0x000000585a007986 */ /* 0x0003e2000c101b04 */
[----:B------:R-:W-:-:S03]  /*33d0*/  IADD3 R119, R119, 0x100, RZ ;  /* 0x0000010077777810 */ /* 0x000fc60007ffe0ff */
.L_x_3766:
[----:B------:R-:W-:Y:S05]  /*33e0*/  BSYNC B0 ;  /* 0x0000000000007941 */ /* 0x000fea0003800000 */
.L_x_3765:
        /* <DEDUP_REMOVED lines=14> */
[----:B------:R-:W-:Y:S01]  /*34d0*/  @P5 MOV R90, R2 ;  /* 0x00000002005a5202 */ /* 0x000fe20000000f00 */
[--C-:B------:R-:W-:Y:S01]  /*34e0*/  @P5 IMAD.MOV.U32 R93, RZ, RZ, R3.reuse ;  /* 0x000000ffff5d5224 */ /* 0x100fe200078e0003 */
[--C-:B------:R-:W-:Y:S01]  /*34f0*/  @P5 SHF.R.U64 R99, R2, 0x10, R3.reuse ;  /* 0x0000001002635819 */ /* 0x100fe20000001203 */
[----:B------:R-:W-:Y:S01]  /*3500*/  FADD.FTZ R95, R155, -R94 ;  /* 0x8000005e9b5f7221 */ /* 0x000fe20000010000 */
[----:B------:R-:W-:Y:S02]  /*3510*/  @P5 PRMT R89, RZ, 0x5410, R90 ;  /* 0x00005410ff595816 */ /* 0x000fe4000000005a */
[----:B------:R-:W-:Y:S01]  /*3520*/  @P5 SHF.R.U32.HI R97, RZ, 0x10, R3 ;  /* 0x00000010ff615819 */ /* 0x000fe20000011603 */
[----:B------:R-:W-:Y:S02]  /*3530*/  FMUL.FTZ R94, R118, R95 ;  /* 0x0000005f765e7220 */ /* 0x000fe40000410000 */
[----:B------:R-:W-:-:S02]  /*3540*/  @P5 FADD.FTZ R88, R88, R89 ;  /* 0x0000005958585221 */ /* 0x000fc40000010000 */
        /* <DEDUP_REMOVED lines=55> */
.L_x_3770:
[----:B------:R1:W-:Y:S01]  /*38c0*/  STG.E.64 [R90.64], R88 ;  /* 0x000000585a007986 */ /* 0x0003e2000c101b04 */
[----:B------:R-:W-:-:S03]  /*38d0*/  IADD3 R119, R119, 0x100, RZ ;  /* 0x0000010077777810 */ /* 0x000fc60007ffe0ff */
.L_x_3769:
[----:B------:R-:W-:Y:S05]  /*38e0*/  BSYNC B0 ;  /* 0x0000000000007941 */ /* 0x000fea0003800000 */
.L_x_3768:
        /* <DEDUP_REMOVED lines=77> */
.L_x_3773:
[----:B------:R1:W-:Y:S01]  /*3dc0*/  STG.E.64 [R90.64], R88 ;  /* 0x000000585a007986 */ /* 0x0003e2000c101b04 */
[----:B------:R-:W-:-:S03]  /*3dd0*/  IADD3 R119, R119, 0x100, RZ ;  /* 0x0000010077777810 */ /* 0x000fc60007ffe0ff */
.L_x_3772:
[----:B------:R-:W-:Y:S05]  /*3de0*/  BSYNC B0 ;  /* 0x0000000000007941 */ /* 0x000fea0003800000 */
.L_x_3771:
        /* <DEDUP_REMOVED lines=16> */
[--C-:B------:R-:W-:Y:S01]  /*3ef0*/  @P5 IMAD.MOV.U32 R93, RZ, RZ, R113.reuse ;  /* 0x000000ffff5d5224 */ /* 0x100fe200078e0071 */
[----:B------:R-:W-:Y:S01]  /*3f00*/  @P5 SHF.R.U32.HI R97, RZ, 0x10, R113 ;  /* 0x00000010ff615819 */ /* 0x000fe20000011671 */
[----:B------:R-:W-:Y:S01]  /*3f10*/  FADD.FTZ R95, R173, -R94 ;  /* 0x8000005ead5f7221 */ /* 0x000fe20000010000 */
[----:B------:R-:W-:-:S03]  /*3f20*/  @P5 PRMT R89, RZ, 0x5410, R90 ;  /* 0x00005410ff595816 */ /* 0x000fc6000000005a */
[----:B------:R-:W-:Y:S02]  /*3f30*/  FMUL.FTZ R94, R118, R95 ;  /* 0x0000005f765e7220 */ /* 0x000fe40000410000 */
        /* <DEDUP_REMOVED lines=56> */
.L_x_3776:
[----:B------:R1:W-:Y:S01]  /*42c0*/  STG.E.64 [R90.64], R88 ;  /* 0x000000585a007986 */ /* 0x0003e2000c101b04 */
[----:B------:R-:W-:-:S03]  /*42d0*/  IADD3 R119, R119, 0x100, RZ ;  /* 0x0000010077777810 */ /* 0x000fc60007ffe0ff */
.L_x_3775:
[----:B------:R-:W-:Y:S05]  /*42e0*/  BSYNC B0 ;  /* 0x0000000000007941 */ /* 0x000fea0003800000 */
.L_x_3774:
[----:B------:R-:W-:Y:S01]  /*42f0*/  ISETP.GE.U32.AND P5, PT, R120, 0x700, PT ;  /* 0x000007007800780c */ /* 0x000fe20003fa6070 */
[----:B------:R-:W-:-:S12]  /*4300*/  BSSY B0, `(.L_x_3777) ;  /* 0x000004e000007945 */ /* 0x000fd80003800000 */
[----:B------:R-:W-:Y:S05]  /*4310*/  @!P5 BRA `(.L_x_3778) ;  /* 0x000004c00000d947 */ /* 0x000fea0003800000 */
[----:B0-----:R-:W-:-:S04]  /*4320*/  ISETP.NE.AND P5, PT, R190, RZ, PT ;  /* 0x000000ffbe00720c */ /* 0x001fc80003fa5270 */
[----:B------:R-:W-:Y:S01]  /*4330*/  FSEL R95, R96, RZ, !P5 ;  /* 0x000000ff605f7208 */ /* 0x000fe20006800000 */
[----:B------:R-:W-:Y:S01]  /*4340*/  HFMA2.MMA R96, -RZ, RZ, 0, 4.76837158203125e-07 ;  /* 0x00000008ff607435 */ /* 0x000fe200000001ff */
        /* <DEDUP_REMOVED lines=72> */
.L_x_3779:
[----:B------:R1:W-:Y:S02]  /*47d0*/  STG.E.64 [R90.64], R88 ;  /* 0x000000585a007986 */ /* 0x0003e4000c101b04 */
.L_x_3778:
[----:B------:R-:W-:Y:S05]  /*47e0*/  BSYNC B0 ;  /* 0x0000000000007941 */ /* 0x000fea0003800000 */
.L_x_3777:
[----:B------:R-:W-:Y:S02]  /*47f0*/  LOP3.LUT P5, RZ, R116, 0xff, RZ, 0xc0, !PT ;  /* 0x000000ff74ff7812 */ /* 0x000fe400078ac0ff */
[----:B------:R-:W-:Y:S02]  /*4800*/  IADD3 R0, R0, c[0x0][0x160], RZ ;  /* 0x0000580000007a10 */ /* 0x000fe40007ffe0ff */
[----:B------:R-:W-:Y:S02]  /*4810*/  SEL R116, RZ, 0x1, P5 ;  /* 0x00000001ff747807 */ /* 0x000fe40002800000 */
[----:B------:R-:W-:-:S13]  /*4820*/  ISETP.GE.AND P5, PT, R0, c[0x0][0x164], PT ;  /* 0x0000590000007a0c */ /* 0x000fda0003fa6270 */
[----:B01----:R-:W-:Y:S01]  /*4830*/  @P5 CALL.REL.NOINC `(.L_x_3742) ;  /* 0x0000001000005944 */ /* 0x003fe20003c00000 */
[----:B------:R-:W-:Y:S05]  /*4840*/  BRA `(.L_x_3780) ;  /* 0xffffbcb000007947 */ /* 0x000fea000383ffff */
.L_x_3742:
        /* <DEDUP_REMOVED lines=51> */
.L_x_3757:
[----:B------:R-:W-:Y:S01]  /*4b80*/  IMAD.MOV.U32 R91, RZ, RZ, R93 ;  /* 0x000000ffff5b7224 */ /* 0x000fe200078e005d */
[----:B------:R-:W-:Y:S01]  /*4b90*/  MOV R98, 0x10 ;  /* 0x0000001000627802 */ /* 0x000fe20000000f00 */
[----:B------:R-:W-:Y:S01]  /*4ba0*/  IMAD.MOV.U32 R189, RZ, RZ, 0x1f ;  /* 0x0000001fffbd7424 */ /* 0x000fe200078e00ff */
[----:B------:R-:W-:Y:S02]  /*4bb0*/  MOV R100, 0xffffffff ;  /* 0xffffffff00647802 */ /* 0x000fe40000000f00 */
[----:B------:R-:W-:-:S02]  /*4bc0*/  MOV R88, 0x4be0 ;  /* 0x00004be000587802 */ /* 0x000fc40000000f00 */
[----:B0----5:R-:W-:Y:S05]  /*4bd0*/  CALL.REL.NOINC `($__internal_48_$__cuda_sm70_shflsync_down_p) ;  /* 0x0000045000007944 */ /* 0x021fea0003c00000 */
[----:B-1----:R-:W-:Y:S01]  /*4be0*/  IMAD.MOV.U32 R90, RZ, RZ, R189 ;  /* 0x000000ffff5a7224 */ /* 0x002fe200078e00bd */
[----:B0-----:R-:W-:Y:S05]  /*4bf0*/  BRA `(.L_x_3781) ;  /* 0xffffd5f000007947 */ /* 0x001fea000383ffff */
.L_x_3758:
[----:B------:R-:W-:Y:S01]  /*4c00*/  HFMA2.MMA R189, -RZ, RZ, 0, 1.847743988037109375e-06 ;  /* 0x0000001fffbd7435 */ /* 0x000fe200000001ff */
[----:B------:R-:W-:Y:S01]  /*4c10*/  MOV R91, R96 ;  /* 0x00000060005b7202 */ /* 0x000fe20000000f00 */
[----:B------:R-:W-:Y:S01]  /*4c20*/  IMAD.MOV.U32 R98, RZ, RZ, 0x10 ;  /* 0x00000010ff627424 */ /* 0x000fe200078e00ff */
[----:B------:R-:W-:Y:S01]  /*4c30*/  MOV R88, 0x4c60 ;  /* 0x00004c6000587802 */ /* 0x000fe20000000f00 */
[----:B------:R-:W-:-:S02]  /*4c40*/  IMAD.MOV.U32 R100, RZ, RZ, -0x1 ;  /* 0xffffffffff647424 */ /* 0x000fc400078e00ff */
[----:B012--5:R-:W-:Y:S05]  /*4c50*/  CALL.REL.NOINC `($__internal_48_$__cuda_sm70_shflsync_down_p) ;  /* 0x000003d000007944 */ /* 0x027fea0003c00000 */
[----:B------:R-:W-:Y:S01]  /*4c60*/  FADD.FTZ R93, R90, R93 ;  /* 0x0000005d5a5d7221 */ /* 0x000fe20000010000 */
[----:B0-----:R-:W-:Y:S01]  /*4c70*/  MOV R98, 0x8 ;  /* 0x0000000800627802 */ /* 0x001fe20000000f00 */
[----:B-1----:R-:W-:Y:S01]  /*4c80*/  FADD.FTZ R96, R96, R189 ;  /* 0x000000bd60607221 */ /* 0x002fe20000010000 */
[----:B------:R-:W-:Y:S01]  /*4c90*/  MOV R100, 0xffffffff ;  /* 0xffffffff00647802 */ /* 0x000fe20000000f00 */
[----:B------:R-:W-:Y:S01]  /*4ca0*/  IMAD.MOV.U32 R189, RZ, RZ, 0x1f ;  /* 0x0000001fffbd7424 */ /* 0x000fe200078e00ff */
[----:B------:R-:W-:Y:S01]  /*4cb0*/  MOV R88, 0x4ce0 ;  /* 0x00004ce000587802 */ /* 0x000fe20000000f00 */
[----:B------:R-:W-:-:S02]  /*4cc0*/  IMAD.MOV.U32 R91, RZ, RZ, R93 ;  /* 0x000000ffff5b7224 */ /* 0x000fc400078e005d */
[----:B------:R-:W-:Y:S05]  /*4cd0*/  CALL.REL.NOINC `($__internal_48_$__cuda_sm70_shflsync_down_p) ;  /* 0x0000035000007944 */ /* 0x000fea0003c00000 */
[----:B0-----:R-:W-:Y:S01]  /*4ce0*/  HFMA2.MMA R98, -RZ, RZ, 0, 4.76837158203125e-07 ;  /* 0x00000008ff627435 */ /* 0x001fe200000001ff */
[----:B-1----:R-:W-:Y:S01]  /*4cf0*/  MOV R90, R189 ;  /* 0x000000bd005a7202 */ /* 0x002fe20000000f00 */
[----:B------:R-:W-:Y:S01]  /*4d00*/  IMAD.MOV.U32 R91, RZ, RZ, R96 ;  /* 0x000000ffff5b7224 */ /* 0x000fe200078e0060 */
[----:B------:R-:W-:Y:S01]  /*4d10*/  MOV R100, 0xffffffff ;  /* 0xffffffff00647802 */ /* 0x000fe20000000f00 */
[----:B------:R-:W-:Y:S01]  /*4d20*/  IMAD.MOV.U32 R189, RZ, RZ, 0x1f ;  /* 0x0000001fffbd7424 */ /* 0x000fe200078e00ff */
[----:B------:R-:W-:-:S02]  /*4d30*/  MOV R88, 0x4d50 ;  /* 0x00004d5000587802 */ /* 0x000fc40000000f00 */
[----:B------:R-:W-:Y:S05]  /*4d40*/  CALL.REL.NOINC `($__internal_48_$__cuda_sm70_shflsync_down_p) ;  /* 0x000002e000007944 */ /* 0x000fea0003c00000 */
[----:B------:R-:W-:Y:S01]  /*4d50*/  FADD.FTZ R93, R90, R93 ;  /* 0x0000005d5a5d7221 */ /* 0x000fe20000010000 */
[----:B------:R-:W-:Y:S01]  /*4d60*/  MOV R88, 0x4dd0 ;  /* 0x00004dd000587802 */ /* 0x000fe20000000f00 */
[----:B-1----:R-:W-:Y:S01]  /*4d70*/  FADD.FTZ R96, R96, R189 ;  /* 0x000000bd60607221 */ /* 0x002fe20000010000 */
[----:B------:R-:W-:Y:S01]  /*4d80*/  HFMA2.MMA R189, -RZ, RZ, 0, 1.847743988037109375e-06 ;  /* 0x0000001fffbd7435 */ /* 0x000fe200000001ff */
[----:B0-----:R-:W-:Y:S01]  /*4d90*/  IMAD.MOV.U32 R98, RZ, RZ, 0x4 ;  /* 0x00000004ff627424 */ /* 0x001fe200078e00ff */
[----:B------:R-:W-:Y:S01]  /*4da0*/  MOV R91, R93 ;  /* 0x0000005d005b7202 */ /* 0x000fe20000000f00 */
[----:B------:R-:W-:-:S03]  /*4db0*/  IMAD.MOV.U32 R100, RZ, RZ, -0x1 ;  /* 0xffffffffff647424 */ /* 0x000fc600078e00ff */
[----:B------:R-:W-:Y:S05]  /*4dc0*/  CALL.REL.NOINC `($__internal_48_$__cuda_sm70_shflsync_down_p) ;  /* 0x0000026000007944 */ /* 0x000fea0003c00000 */
[----:B-1----:R-:W-:Y:S01]  /*4dd0*/  IMAD.MOV.U32 R90, RZ, RZ, R189 ;  /* 0x000000ffff5a7224 */ /* 0x002fe200078e00bd */
[----:B------:R-:W-:Y:S01]  /*4de0*/  HFMA2.MMA R189, -RZ, RZ, 0, 1.847743988037109375e-06 ;  /* 0x0000001fffbd7435 */ /* 0x000fe200000001ff */
[----:B0-----:R-:W-:Y:S01]  /*4df0*/  MOV R91, R96 ;  /* 0x00000060005b7202 */ /* 0x001fe20000000f00 */
[----:B------:R-:W-:Y:S01]  /*4e00*/  IMAD.MOV.U32 R98, RZ, RZ, 0x4 ;  /* 0x00000004ff627424 */ /* 0x000fe200078e00ff */
[----:B------:R-:W-:Y:S01]  /*4e10*/  MOV R88, 0x4e40 ;  /* 0x00004e4000587802 */ /* 0x000fe20000000f00 */
[----:B------:R-:W-:-:S02]  /*4e20*/  IMAD.MOV.U32 R100, RZ, RZ, -0x1 ;  /* 0xffffffffff647424 */ /* 0x000fc400078e00ff */
[----:B------:R-:W-:Y:S05]  /*4e30*/  CALL.REL.NOINC `($__internal_48_$__cuda_sm70_shflsync_down_p) ;  /* 0x000001f000007944 */ /* 0x000fea0003c00000 */
        /* <DEDUP_REMOVED lines=8> */
[----:B0-----:R-:W-:Y:S01]  /*4ec0*/  HFMA2.MMA R98, -RZ, RZ, 0, 1.1920928955078125e-07 ;  /* 0x00000002ff627435 */ /* 0x001fe200000001ff */
        /* <DEDUP_REMOVED lines=21> */
[----:B01----:R-:W-:Y:S05]  /*5020*/  BRA `(.L_x_3782) ;  /* 0xffffd2e000007947 */ /* 0x003fea000383ffff */
        .weak           $__internal_48_$__cuda_sm70_shflsync_down_p
        .type           $__internal_48_$__cuda_sm70_shflsync_down_p,@function
        .size           $__internal_48_$__cuda_sm70_shflsync_down_p,(.L_x_12924 - $__internal_48_$__cuda_sm70_shflsync_down_p)
$__internal_48_$__cuda_sm70_shflsync_down_p:
[----:B------:R-:W-:Y:S01]  /*5030*/  MOV R89, 0x0 ;  /* 0x0000000000597802 */ /* 0x000fe20000000f00 */
[----:B------:R-:W-:Y:S04]  /*5040*/  WARPSYNC R100 ;  /* 0x0000006400007348 */ /* 0x000fe80003800000 */
[----:B------:R0:W1:Y:S01]  /*5050*/  SHFL.DOWN PT, R189, R91, R98, R189 ;  /* 0x080000625bbd7389 */ /* 0x00006200000e00bd */
[----:B------:R-:W-:Y:S05]  /*5060*/  RET.REL.NODEC R88 `(_ZN10layer_norm13ln_bwd_kernelINS_13Kernel_traitsIf13__nv_bfloat16S2_S2_fjLj7168ELj1ELj1ELj8ELj8ENS_18Kernel_traits_baseILj7168EfS2_S2_S2_fjLj256EEEEELb1ELb0ELb0ELb0EEEvNS_9BwdParamsE) ;  /* 0xffffaf9058007950 */ /* 0x000fea0003c3ffff */
.L_x_3783:
        /* <DEDUP_REMOVED lines=9> */
.L_x_12924:


//--------------------- .text._ZN10layer_norm13ln_bwd_kernelINS_13Kernel_traitsIf13__nv_bfloat16S2_S2_fjLj7168ELj1ELj1ELj8ELj8ENS_18Kernel_traits_baseILj7168EfS2_S2_S2_fjLj256EEEEELb1ELb0ELb0ELb1EEEvNS_9BwdParamsE --------------------------
	.section	.text._ZN10layer_norm13ln_bwd_kernelINS_13Kernel_traitsIf13__nv_bfloat16S2_S2_fjLj7168ELj1ELj1ELj8ELj8ENS_18Kernel_traits_baseILj7168EfS2_S2_S2_fjLj256EEEEELb1ELb0ELb0ELb1EEEvNS_9BwdParamsE,"ax",@progbits
	.sectioninfo	@"SHI_REGISTERS=218"
	.align	128
        .global         _ZN10layer_norm13ln_bwd_kernelINS_13Kernel_traitsIf13__nv_bfloat16S2_S2_fjLj7168ELj1ELj1ELj8ELj8ENS_18Kernel_traits_baseILj7168EfS2_S2_S2_fjLj256EEEEELb1ELb0ELb0ELb1EEEvNS_9BwdParamsE
        .type           _ZN10layer_norm13ln_bwd_kernelINS_13Kernel_traitsIf13__nv_bfloat16S2_S2_fjLj7168ELj1ELj1ELj8ELj8ENS_18Kernel_traits_baseILj7168EfS2_S2_S2_fjLj256EEEEELb1ELb0ELb0ELb1EEEvNS_9BwdParamsE,@function
        .size           _ZN10layer_norm13ln_bwd_kernelINS_13Kernel_traitsIf13__nv_bfloat16S2_S2_fjLj7168ELj1ELj1ELj8ELj8ENS_18Kernel_traits_baseILj7168EfS2_S2_S2_fjLj256EEEEELb1ELb0ELb0ELb1EEEvNS_9BwdParamsE,(.L_x_12925 - _ZN10layer_norm13ln_bwd_kernelINS_13Kernel_traitsIf13__nv_bfloat16S2_S2_fjLj7168ELj1ELj1ELj8ELj8ENS_18Kernel_traits_baseILj7168EfS2_S2_S2_fjLj256EEEEELb1ELb0ELb0ELb1EEEvNS_9BwdParamsE)
        .other          _ZN10layer_norm13ln_bwd_kernelINS_13Kernel_traitsIf13__nv_bfloat16S2_S2_fjLj7168ELj1ELj1ELj8ELj8ENS_18Kernel_traits_baseILj7168EfS2_S2_S2_fjLj256EEEEELb1ELb0ELb0ELb1EEEvNS_9BwdParamsE,@"STO_CUDA_ENTRY STV_DEFAULT"
_ZN10layer_norm13ln_bwd_kernelINS_13Kernel_traitsIf13__nv_bfloat16S2_S2_fjLj7168ELj1ELj1ELj8ELj8ENS_18Kernel_traits_baseILj7168EfS2_S2_S2_fjLj256EEEEELb1ELb0ELb0ELb1EEEvNS_9BwdParamsE:
.text._ZN10layer_norm13ln_bwd_kernelINS_13Kernel_traitsIf13__nv_bfloat16S2_S2_fjLj7168ELj1ELj1ELj8ELj8ENS_18Kernel_traits_baseILj7168EfS2_S2_S2_fjLj256EEEEELb1ELb0ELb0ELb1EEEvNS_9BwdParamsE:
        /* <DEDUP_REMOVED lines=36> */
.L_x_3784:
        /* <DEDUP_REMOVED lines=40> */
[----:B0-----:R-:W-:-:S02]  /*04c0*/  CS2R R98, SRZ ;  /* 0x0000000000627805 */ /* 0x001fc4000001ff00 */
.L_x_3796:
[----:B------:R-:W-:Y:S01]  /*04d0*/  IMAD R0, R73, c[0x0][0x168], RZ ;  /* 0x00005a0049007a24 */ /* 0x000fe200078e02ff */
[----:B------:R-:W-:-:S02]  /*04e0*/  LOP3.LUT R32, R72, 0xff, RZ, 0xc0, !PT ;  /* 0x000000ff48207812 */ /* 0x000fc400078ec0ff */
[----:B------:R-:W-:Y:S02]  /*04f0*/  MOV R144, 0x8 ;  /* 0x0000000800907802 */ /* 0x000fe40000000f00 */
[----:B------:R-:W-:-:S04]  /*0500*/  SHF.R.S32.HI R33, RZ, 0x1f, R0 ;  /* 0x0000001fff217819 */ /* 0x000fc80000011400 */
[----:B------:R-:W-:-:S04]  /*0510*/  LEA.HI R33, R33, R0, RZ, 0x2 ;  /* 0x0000000021217211 */ /* 0x000fc800078f10ff */
[----:B------:R-:W-:-:S04]  /*0520*/  LEA.HI.SX32 R135, R33, R32, 0x1e ;  /* 0x0000002021877211 */ /* 0x000fc800078ff2ff */
[C---:B------:R-:W-:Y:S01]  /*0530*/  IADD3 R161, R135.reuse, 0x100, RZ ;  /* 0x0000010087a17810 */ /* 0x040fe20007ffe0ff */
[CC--:B------:R-:W-:Y:S01]  /*0540*/  IMAD.WIDE.U32 R40, R135.reuse, R144.reuse, c[0x0][0x188] ;  /* 0x0000620087287625 */ /* 0x0c0fe200078e0090 */
[C---:B------:R-:W-:Y:S02]  /*0550*/  IADD3 R173, R135.reuse, 0x200, RZ ;  /* 0x0000020087ad7810 */ /* 0x040fe40007ffe0ff */
[----:B------:R-:W-:Y:S01]  /*0560*/  IADD3 R175, R135, 0x300, RZ ;  /* 0x0000030087af7810 */ /* 0x000fe20007ffe0ff */
[----:B------:R-:W-:Y:S01]  /*0570*/  IMAD.SHL.U32 R134, R161, 0x8, RZ ;  /* 0x00000008a1867824 */ /* 0x000fe200078e00ff */
[----:B------:R-:W-:Y:S01]  /*0580*/  SHF.L.U32 R70, R173, 0x3, RZ ;  /* 0x00000003ad467819 */ /* 0x000fe200000006ff */
[----:B------:R-:W-:Y:S01]  /*0590*/  IMAD.MOV.U32 R156, RZ, RZ, 0x4 ;  /* 0x00000004ff9c7424 */ /* 0x000fe200078e00ff */
[----:B------:R-:W-:Y:S01]  /*05a0*/  IADD3 R179, R135, 0x400, RZ ;  /* 0x0000040087b37810 */ /* 0x000fe20007ffe0ff */
[----:B------:R-:W-:Y:S01]  /*05b0*/  IMAD.SHL.U32 R68, R175, 0x8, RZ ;  /* 0x00000008af447824 */ /* 0x000fe200078e00ff */
[----:B------:R-:W-:Y:S01]  /*05c0*/  SHF.R.U32.HI R71, RZ, 0x1d, R161 ;  /* 0x0000001dff477819 */ /* 0x000fe200000116a1 */
[C---:B------:R-:W-:Y:S01]  /*05d0*/  IMAD.WIDE.U32 R154, R135.reuse, R144, c[0x0][0x208] ;  /* 0x00008200879a7625 */ /* 0x040fe200078e0090 */
[----:B------:R-:W-:Y:S01]  /*05e0*/  IADD3 R38, P0, R134, c[0x0][0x188], RZ ;  /* 0x0000620086267a10 */ /* 0x000fe20007f1e0ff */
[----:B------:R-:W2:Y:S01]  /*05f0*/  LDG.E.64 R40, [R40.64] ;  /* 0x0000000428287981 */ /* 0x000ea2000c1e1b00 */
[----:B------:R-:W-:-:S02]  /*0600*/  IADD3 R181, R135, 0x500, RZ ;  /* 0x0000050087b57810 */ /* 0x000fc40007ffe0ff */
[----:B------:R-:W-:Y:S02]  /*0610*/  SHF.R.U32.HI R69, RZ, 0x1d, R173 ;  /* 0x0000001dff457819 */ /* 0x000fe400000116ad */
[----:B------:R-:W-:Y:S02]  /*0620*/  IADD3 R34, P1, R70, c[0x0][0x188], RZ ;  /* 0x0000620046227a10 */ /* 0x000fe40007f3e0ff */
[----:B------:R-:W-:Y:S02]  /*0630*/  IADD3 R183, R135, 0x600, RZ ;  /* 0x0000060087b77810 */ /* 0x000fe40007ffe0ff */
[----:B------:R-:W-:Y:S01]  /*0640*/  SHF.R.U32.HI R67, RZ, 0x1d, R175 ;  /* 0x0000001dff437819 */ /* 0x000fe200000116af */
[-C--:B------:R-:W-:Y:S01]  /*0650*/  IMAD.WIDE.U32 R152, R161, R144.reuse, c[0x0][0x208] ;  /* 0x00008200a1987625 */ /* 0x080fe200078e0090 */
[----:B------:R-:W-:Y:S01]  /*0660*/  SHF.L.U32 R66, R179, 0x3, RZ ;  /* 0x00000003b3427819 */ /* 0x000fe200000006ff */
[----:B------:R-:W3:Y:S01]  /*0670*/  LDG.E.64 R154, [R154.64] ;  /* 0x000000049a9a7981 */ /* 0x000ee2000c1e1b00 */
[----:B------:R-:W-:Y:S01]  /*0680*/  IADD3.X R39, R71, c[0x0][0x18c], RZ, P0, !PT ;  /* 0x0000630047277a10 */ /* 0x000fe200007fe4ff */
[----:B------:R-:W-:Y:S01]  /*0690*/  IMAD.SHL.U32 R64, R181, 0x8, RZ ;  /* 0x00000008b5407824 */ /* 0x000fe200078e00ff */
[----:B------:R-:W-:Y:S01]  /*06a0*/  IADD3 R32, P0, R68, c[0x0][0x188], RZ ;  /* 0x0000620044207a10 */ /* 0x000fe20007f1e0ff */
[-C--:B------:R-:W-:Y:S01]  /*06b0*/  IMAD.WIDE.U32 R150, R173, R144.reuse, c[0x0][0x208] ;  /* 0x00008200ad967625 */ /* 0x080fe200078e0090 */
[----:B------:R-:W-:Y:S01]  /*06c0*/  IADD3.X R35, R69, c[0x0][0x18c], RZ, P1, !PT ;  /* 0x0000630045237a10 */ /* 0x000fe20000ffe4ff */
[----:B------:R-:W4:Y:S01]  /*06d0*/  LDG.E.64 R152, [R152.64] ;  /* 0x0000000498987981 */ /* 0x000f22000c1e1b00 */
[----:B------:R-:W-:Y:S01]  /*06e0*/  SHF.R.U32.HI R65, RZ, 0x1d, R179 ;  /* 0x0000001dff417819 */ /* 0x000fe200000116b3 */
[CC--:B------:R-:W-:Y:S01]  /*06f0*/  IMAD.WIDE.U32 R46, R183.reuse, R144.reuse, c[0x0][0x208] ;  /* 0x00008200b72e7625 */ /* 0x0c0fe200078e0090 */
[----:B------:R-:W-:Y:S01]  /*0700*/  IADD3 R42, P1, R66, c[0x0][0x188], RZ ;  /* 0x00006200422a7a10 */ /* 0x000fe20007f3e0ff */
[----:B------:R-:W2:Y:S01]  /*0710*/  LDG.E.64 R150, [R150.64] ;  /* 0x0000000496967981 */ /* 0x000ea2000c1e1b00 */
[----:B------:R-:W-:Y:S01]  /*0720*/  SHF.L.U32 R62, R183, 0x3, RZ ;  /* 0x00000003b73e7819 */ /* 0x000fe200000006ff */
[----:B------:R-:W-:Y:S01]  /*0730*/  IMAD.WIDE.U32 R148, R175, R144, c[0x0][0x208] ;  /* 0x00008200af947625 */ /* 0x000fe200078e0090 */
[----:B------:R-:W-:Y:S01]  /*0740*/  IADD3.X R33, R67, c[0x0][0x18c], RZ, P0, !PT ;  /* 0x0000630043217a10 */ /* 0x000fe200007fe4ff */
[----:B------:R-:W2:Y:S01]  /*0750*/  LDG.E.64 R46, [R46.64] ;  /* 0x000000042e2e7981 */ /* 0x000ea2000c1e1b00 */
[----:B------:R-:W-:-:S02]  /*0760*/  SHF.R.U32.HI R63, RZ, 0x1d, R181 ;  /* 0x0000001dff3f7819 */ /* 0x000fc400000116b5 */
[----:B------:R-:W-:Y:S01]  /*0770*/  IADD3 R44, P0, R64, c[0x0][0x188], RZ ;  /* 0x00006200402c7a10 */ /* 0x000fe20007f1e0ff */
[----:B------:R-:W-:Y:S01]  /*0780*/  IMAD.WIDE R140, R73, R156, c[0x0][0x1a0] ;  /* 0x00006800498c7625 */ /* 0x000fe200078e029c */
[----:B------:R-:W-:Y:S01]  /*0790*/  IADD3.X R43, R65, c[0x0][0x18c], RZ, P1, !PT ;  /* 0x00006300412b7a10 */ /* 0x000fe20000ffe4ff */
[----:B------:R-:W2:Y:S01]  /*07a0*/  LDG.E.64 R32, [R32.64] ;  /* 0x0000000420207981 */ /* 0x000ea2000c1e1b00 */
[----:B------:R-:W-:Y:S02]  /*07b0*/  SHF.R.U32.HI R0, RZ, 0x1d, R183 ;  /* 0x0000001dff007819 */ /* 0x000fe400000116b7 */
[----:B------:R-:W-:Y:S01]  /*07c0*/  IADD3 R36, P1, R62, c[0x0][0x188], RZ ;  /* 0x000062003e247a10 */ /* 0x000fe20007f3e0ff */
[-C--:B------:R-:W-:Y:S01]  /*07d0*/  IMAD.WIDE.U32 R146, R179, R144.reuse, c[0x0][0x208] ;  /* 0x00008200b3927625 */ /* 0x080fe200078e0090 */
[----:B------:R-:W-:Y:S01]  /*07e0*/  IADD3.X R45, R63, c[0x0][0x18c], RZ, P0, !PT ;  /* 0x000063003f2d7a10 */ /* 0x000fe200007fe4ff */
[----:B------:R0:W2:Y:S01]  /*07f0*/  LDG.E R177, [R140.64] ;  /* 0x000000048cb17981 */ /* 0x0000a2000c1e1900 */
[----:B------:R-:W-:Y:S01]  /*0800*/  IADD3.X R37, R0, c[0x0][0x18c], RZ, P1, !PT ;  /* 0x0000630000257a10 */ /* 0x000fe20000ffe4ff */
[----:B------:R-:W-:-:S02]  /*0810*/  IMAD.WIDE.U32 R60, R181, R144, c[0x0][0x208] ;  /* 0x00008200b53c7625 */ /* 0x000fc400078e0090 */
[----:B------:R-:W2:Y:S04]  /*0820*/  LDG.E.64 R148, [R148.64] ;  /* 0x0000000494947981 */ /* 0x000ea8000c1e1b00 */
[----:B------:R-:W2:Y:S04]  /*0830*/  LDG.E.64 R38, [R38.64] ;  /* 0x0000000426267981 */ /* 0x000ea8000c1e1b00 */
[----:B------:R-:W2:Y:S04]  /*0840*/  LDG.E.64 R34, [R34.64] ;  /* 0x0000000422227981 */ /* 0x000ea8000c1e1b00 */
[----:B------:R-:W2:Y:S04]  /*0850*/  LDG.E.64 R44, [R44.64] ;  /* 0x000000042c2c7981 */ /* 0x000ea8000c1e1b00 */
[----:B------:R-:W2:Y:S04]  /*0860*/  LDG.E.64 R146, [R146.64] ;  /* 0x0000000492927981 */ /* 0x000ea8000c1e1b00 */
[----:B------:R-:W2:Y:S04]  /*0870*/  LDG.E.64 R42, [R42.64] ;  /* 0x000000042a2a7981 */ /* 0x000ea8000c1e1b00 */
[----:B------:R-:W2:Y:S04]  /*0880*/  LDG.E.64 R36, [R36.64] ;  /* 0x0000000424247981 */ /* 0x000ea8000c1e1b00 */
[----:B------:R-:W2:Y:S01]  /*0890*/  LDG.E.64 R60, [R60.64] ;  /* 0x000000043c3c7981 */ /* 0x000ea2000c1e1b00 */
[----:B------:R-:W-:-:S06]  /*08a0*/  IMAD.WIDE R138, R73, R156, c[0x0][0x1a8] ;  /* 0x00006a00498a7625 */ /* 0x000fcc00078e029c */
[----:B------:R1:W2:Y:S01]  /*08b0*/  LDG.E R138, [R138.64] ;  /* 0x000000048a8a7981 */ /* 0x0002a2000c1e1900 */
[----:B------:R-:W-:-:S04]  /*08c0*/  ISETP.NE.U32.AND P0, PT, RZ, c[0x0][0x1c0], PT ;  /* 0x00007000ff007a0c */ /* 0x000fc80003f05070 */
[----:B------:R-:W-:Y:S02]  /*08d0*/  ISETP.NE.AND.EX P0, PT, RZ, c[0x0][0x1c4], PT, P0 ;  /* 0x00007100ff007a0c */ /* 0x000fe40003f05300 */
[----:B------:R-:W-:-:S11]  /*08e0*/  SHF.R.S32.HI R158, RZ, 0x1f, R73 ;  /* 0x0000001fff9e7819 */ /* 0x000fd60000011449 */
[----:B------:R-:W-:-:S04]  /*08f0*/  @P0 LEA R136, P2, R73, c[0x0][0x1c0], 0x1 ;  /* 0x0000700049880a11 */ /* 0x000fc800078408ff */
[----:B------:R-:W-:-:S05]  /*0900*/  @P0 LEA.HI.X R137, R73, c[0x0][0x1c4], R158, 0x1, P2 ;  /* 0x0000710049890a11 */ /* 0x000fca00010f0c9e */
[----:B------:R0:W2:Y:S01]  /*0910*/  @P0 LDG.E.U16 R171, [R136.64] ;  /* 0x0000000488ab0981 */ /* 0x0000a2000c1e1500 */
[----:B------:R-:W-:-:S04]  /*0920*/  ISETP.NE.U32.AND P1, PT, RZ, c[0x0][0x218], PT ;  /* 0x00008600ff007a0c */ /* 0x000fc80003f25070 */
[----:B------:R-:W-:Y:S02]  /*0930*/  ISETP.NE.AND.EX P1, PT, RZ, c[0x0][0x21c], PT, P1 ;  /* 0x00008700ff007a0c */ /* 0x000fe40003f25310 */
[----:B------:R-:W-:Y:S01]  /*0940*/  LOP3.LUT P2, RZ, R142, 0xff, RZ, 0xc0, !PT ;  /* 0x000000ff8eff7812 */ /* 0x000fe2000784c0ff */
[----:B------:R-:W-:Y:S01]  /*0950*/  IMAD.WIDE.U32 R142, R135, R156, c[0x0][0x190] ;  /* 0x00006400878e7625 */ /* 0x000fe200078e009c */
[----:B------:R-:W-:-:S05]  /*0960*/  ULDC.U8 UR6, c[0x0][0x1f0] ;  /* 0x00007c0000067ab9 */ /* 0x000fca0000000000 */
[----:B-----5:R1:W5:Y:S04]  /*0970*/  LDG.E R142, [R142.64] ;  /* 0x000000048e8e7981 */ /* 0x020368000c1e1900 */
[----:B0-----:R-:W-:-:S04]  /*0980*/  @P1 LEA R140, P3, R161, c[0x0][0x218], 0x3 ;  /* 0x00008600a18c1a11 */ /* 0x001fc800078618ff */
[----:B------:R-:W-:Y:S02]  /*0990*/  @P1 LEA.HI.X R141, R161, c[0x0][0x21c], RZ, 0x3, P3 ;  /* 0x00008700a18d1a11 */ /* 0x000fe400018f1cff */
[----:B------:R-:W-:Y:S02]  /*09a0*/  @P1 LEA R158, P3, R175, c[0x0][0x218], 0x3 ;  /* 0x00008600af9e1a11 */ /* 0x000fe400078618ff */
[----:B------:R-:W-:Y:S01]  /*09b0*/  @P1 LEA R156, P4, R173, c[0x0][0x218], 0x3 ;  /* 0x00008600ad9c1a11 */ /* 0x000fe200078818ff */
[----:B------:R-:W-:Y:S01]  /*09c0*/  @P1 IMAD.WIDE.U32 R144, R135, R144, c[0x0][0x218] ;  /* 0x0000860087901625 */ /* 0x000fe200078e0090 */
[----:B------:R-:W-:Y:S01]  /*09d0*/  @P1 LEA.HI.X R159, R175, c[0x0][0x21c], RZ, 0x3, P3 ;  /* 0x00008700af9f1a11 */ /* 0x000fe200018f1cff */
[----:B------:R0:W5:Y:S01]  /*09e0*/  @P1 LDG.E.64 R56, [R140.64] ;  /* 0x000000048c381981 */ /* 0x000162000c1e1b00 */
[----:B------:R-:W-:Y:S02]  /*09f0*/  @P1 LEA R166, P3, R181, c[0x0][0x218], 0x3 ;  /* 0x00008600b5a61a11 */ /* 0x000fe400078618ff */
[----:B------:R-:W-:Y:S01]  /*0a00*/  @P1 LEA.HI.X R157, R173, c[0x0][0x21c], RZ, 0x3, P4 ;  /* 0x00008700ad9d1a11 */ /* 0x000fe200020f1cff */
[----:B------:R0:W5:Y:S01]  /*0a10*/  @P1 LDG.E.64 R52, [R158.64] ;  /* 0x000000049e341981 */ /* 0x000162000c1e1b00 */
[----:B------:R-:W-:-:S02]  /*0a20*/  @P1 LEA R164, P4, R179, c[0x0][0x218], 0x3 ;  /* 0x00008600b3a41a11 */ /* 0x000fc400078818ff */
[----:B------:R-:W-:Y:S01]  /*0a30*/  @P1 LEA.HI.X R167, R181, c[0x0][0x21c], RZ, 0x3, P3 ;  /* 0x00008700b5a71a11 */ /* 0x000fe200018f1cff */
[----:B------:R1:W5:Y:S01]  /*0a40*/  @P1 LDG.E.64 R54, [R156.64] ;  /* 0x000000049c361981 */ /* 0x000362000c1e1b00 */
[----:B------:R-:W-:Y:S02]  /*0a50*/  LEA R162, P3, R161, c[0x0][0x190], 0x2 ;  /* 0x00006400a1a27a11 */ /* 0x000fe400078610ff */
[----:B------:R-:W-:Y:S01]  /*0a60*/  @P1 LEA.HI.X R165, R179, c[0x0][0x21c], RZ, 0x3, P4 ;  /* 0x00008700b3a51a11 */ /* 0x000fe200020f1cff */
[----:B------:R1:W5:Y:S01]  /*0a70*/  @P1 LDG.E.64 R58, [R144.64] ;  /* 0x00000004903a1981 */ /* 0x000362000c1e1b00 */
[----:B------:R-:W-:Y:S02]  /*0a80*/  @P1 LEA R168, P4, R183, c[0x0][0x218], 0x3 ;  /* 0x00008600b7a81a11 */ /* 0x000fe400078818ff */
[----:B0-----:R-:W-:Y:S01]  /*0a90*/  LEA R158, P5, R181, c[0x0][0x190], 0x2 ;  /* 0x00006400b59e7a11 */ /* 0x001fe200078a10ff */
[----:B------:R0:W5:Y:S01]  /*0aa0*/  @P1 LDG.E.64 R50, [R164.64] ;  /* 0x00000004a4321981 */ /* 0x000162000c1e1b00 */
[----:B------:R-:W-:-:S02]  /*0ab0*/  LEA.HI.X R163, R161, c[0x0][0x194], RZ, 0x2, P3 ;  /* 0x00006500a1a37a11 */ /* 0x000fc400018f14ff */
[----:B-1----:R-:W-:Y:S01]  /*0ac0*/  LEA R156, P3, R175, c[0x0][0x190], 0x2 ;  /* 0x00006400af9c7a11 */ /* 0x002fe200078610ff */
[----:B------:R1:W5:Y:S01]  /*0ad0*/  @P1 LDG.E.64 R48, [R166.64] ;  /* 0x00000004a6301981 */ /* 0x000362000c1e1b00 */
[----:B------:R-:W-:Y:S02]  /*0ae0*/  @P1 LEA.HI.X R169, R183, c[0x0][0x21c], RZ, 0x3, P4 ;  /* 0x00008700b7a91a11 */ /* 0x000fe400020f1cff */
[----:B------:R-:W-:Y:S01]  /*0af0*/  LEA R144, P4, R173, c[0x0][0x190], 0x2 ;  /* 0x00006400ad907a11 */ /* 0x000fe200078810ff */
[----:B------:R0:W5:Y:S01]  /*0b00*/  LDG.E R143, [R162.64] ;  /* 0x00000004a28f7981 */ /* 0x000162000c1e1900 */
[----:B------:R-:W-:Y:S02]  /*0b10*/  LEA.HI.X R159, R181, c[0x0][0x194], RZ, 0x2, P5 ;  /* 0x00006500b59f7a11 */ /* 0x000fe400028f14ff */
[----:B------:R-:W-:Y:S01]  /*0b20*/  LEA.HI.X R157, R175, c[0x0][0x194], RZ, 0x2, P3 ;  /* 0x00006500af9d7a11 */ /* 0x000fe200018f14ff */
[----:B------:R0:W5:Y:S01]  /*0b30*/  @P1 LDG.E.64 R2, [R168.64] ;  /* 0x00000004a8021981 */ /* 0x000162000c1e1b00 */
[----:B------:R-:W-:-:S02]  /*0b40*/  LEA R136, P3, R183, c[0x0][0x190], 0x2 ;  /* 0x00006400b7887a11 */ /* 0x000fc400078610ff */
[----:B------:R-:W-:Y:S01]  /*0b50*/  LEA.HI.X R145, R173, c[0x0][0x194], RZ, 0x2, P4 ;  /* 0x00006500ad917a11 */ /* 0x000fe200020f14ff */
[----:B------:R2:W5:Y:S01]  /*0b60*/  LDG.E R139, [R158.64] ;  /* 0x000000049e8b7981 */ /* 0x000562000c1e1900 */
[----:B------:R-:W-:Y:S02]  /*0b70*/  LEA R160, P4, R179, c[0x0][0x190], 0x2 ;  /* 0x00006400b3a07a11 */ /* 0x000fe400078810ff */
[----:B------:R-:W-:Y:S01]  /*0b80*/  LEA.HI.X R137, R183, c[0x0][0x194], RZ, 0x2, P3 ;  /* 0x00006500b7897a11 */ /* 0x000fe200018f14ff */
[----:B------:R0:W5:Y:S01]  /*0b90*/  LDG.E R141, [R156.64] ;  /* 0x000000049c8d7981 */ /* 0x000162000c1e1900 */
[----:B------:R-:W-:Y:S02]  /*0ba0*/  ISETP.NE.AND P3, PT, RZ, UR6, PT ;  /* 0x00000006ff007c0c */ /* 0x000fe4000bf65270 */
[----:B------:R-:W-:Y:S01]  /*0bb0*/  LEA.HI.X R161, R179, c[0x0][0x194], RZ, 0x2, P4 ;  /* 0x00006500b3a17a11 */ /* 0x000fe200020f14ff */
[----:B------:R0:W5:Y:S04]  /*0bc0*/  LDG.E R144, [R144.64] ;  /* 0x0000000490907981 */ /* 0x000168000c1e1900 */
[----:B------:R0:W5:Y:S04]  /*0bd0*/  LDG.E R140, [R160.64] ;  /* 0x00000004a08c7981 */ /* 0x000168000c1e1900 */
[----:B------:R0:W5:Y:S01]  /*0be0*/  LDG.E R137, [R136.64] ;  /* 0x0000000488897981 */ /* 0x000162000c1e1900 */
[----:B---3--:R-:W-:Y:S01]  /*0bf0*/  MOV R175, R154 ;  /* 0x0000009a00af7202 */ /* 0x008fe20000000f00 */
[--C-:B------:R-:W-:Y:S01]  /*0c00*/  IMAD.MOV.U32 R172, RZ, RZ, R155.reuse ;  /* 0x000000ffffac7224 */ /* 0x100fe200078e009b */
[----:B------:R-:W-:-:S02]  /*0c10*/  SHF.R.U64 R173, R154, 0x10, R155 ;  /* 0x000000109aad7819 */ /* 0x000fc4000000129b */
[----:B------:R-:W-:Y:S02]  /*0c20*/  SHF.R.U32.HI R174, RZ, 0x10, R155 ;  /* 0x00000010ffae7819 */ /* 0x000fe4000001169b */
[----:B----4-:R-:W-:Y:S02]  /*0c30*/  MOV R180, R152 ;  /* 0x0000009800b47202 */ /* 0x010fe40000000f00 */
[----:B------:R-:W-:Y:S02]  /*0c40*/  SHF.R.U64 R179, R152, 0x10, R153 ;  /* 0x0000001098b37819 */ /* 0x000fe40000001299 */
[--C-:B--2---:R-:W-:Y:S01]  /*0c50*/  SHF.R.U64 R158, R46, 0x10, R47.reuse ;  /* 0x000000102e9e7819 */ /* 0x104fe2000000122f */
[--C-:B0-----:R-:W-:Y:S01]  /*0c60*/  IMAD.MOV.U32 R163, RZ, RZ, R47.reuse ;  /* 0x000000ffffa37224 */ /* 0x101fe200078e002f */
[----:B------:R-:W-:Y:S02]  /*0c70*/  SHF.R.U32.HI R165, RZ, 0x10, R47 ;  /* 0x00000010ffa57819 */ /* 0x000fe4000001162f */
[----:B------:R-:W-:-:S02]  /*0c80*/  SHF.R.U64 R188, R32, 0x10, R33 ;  /* 0x0000001020bc7819 */ /* 0x000fc40000001221 */
[----:B------:R-:W-:Y:S02]  /*0c90*/  PRMT R47, RZ, 0x5410, R32 ;  /* 0x00005410ff2f7816 */ /* 0x000fe40000000020 */
[----:B------:R-:W-:Y:S02]  /*0ca0*/  SHF.R.U64 R32, R40, 0x10, R41 ;  /* 0x0000001028207819 */ /* 0x000fe40000001229 */
[----:B------:R-:W-:Y:S02]  /*0cb0*/  MOV R157, R46 ;  /* 0x0000002e009d7202 */ /* 0x000fe40000000f00 */
[----:B------:R-:W-:Y:S02]  /*0cc0*/  FSEL R201, R177, RZ, !P3 ;  /* 0x000000ffb1c97208 */ /* 0x000fe40005800000 */
[----:B------:R-:W-:Y:S01]  /*0cd0*/  PRMT R40, RZ, 0x5410, R40 ;  /* 0x00005410ff287816 */ /* 0x000fe20000000028 */
[----:B------:R-:W-:Y:S01]  /*0ce0*/  IMAD.MOV.U32 R152, RZ, RZ, R149 ;  /* 0x000000ffff987224 */ /* 0x000fe200078e0095 */
[----:B------:R-:W-:-:S02]  /*0cf0*/  PRMT R32, RZ, 0x5410, R32 ;  /* 0x00005410ff207816 */ /* 0x000fc40000000020 */
[----:B-1----:R-:W-:Y:S02]  /*0d00*/  MOV R167, R150 ;  /* 0x0000009600a77202 */ /* 0x002fe40000000f00 */
[----:B------:R-:W-:Y:S02]  /*0d10*/  SHF.R.U64 R164, R150, 0x10, R151 ;  /* 0x0000001096a47819 */ /* 0x000fe40000001297 */
[--C-:B------:R-:W-:Y:S02]  /*0d20*/  SHF.R.U64 R155, R148, 0x10, R149.reuse ;  /* 0x00000010949b7819 */ /* 0x100fe40000001295 */
[----:B------:R-:W-:Y:S02]  /*0d30*/  SHF.R.U32.HI R154, RZ, 0x10, R149 ;  /* 0x00000010ff9a7819 */ /* 0x000fe40000011695 */
[----:B------:R-:W-:Y:S02]  /*0d40*/  SHF.R.U32.HI R191, RZ, 0x10, R39 ;  /* 0x00000010ffbf7819 */ /* 0x000fe40000011627 */
[----:B------:R-:W-:-:S02]  /*0d50*/  SHF.R.U64 R190, R34, 0x10, R35 ;  /* 0x0000001022be7819 */ /* 0x000fc40000001223 */
[----:B------:R-:W-:Y:S02]  /*0d60*/  PRMT R46, RZ, 0x5410, R34 ;  /* 0x00005410ff2e7816 */ /* 0x000fe40000000022 */
[----:B------:R-:W-:Y:S02]  /*0d70*/  SHF.R.U32.HI R187, RZ, 0x10, R33 ;  /* 0x00000010ffbb7819 */ /* 0x000fe40000011621 */
[----:B------:R-:W-:Y:S01]  /*0d80*/  SHF.R.U64 R159, R44, 0x10, R45 ;  /* 0x000000102c9f7819 */ /* 0x000fe2000000122d */
[----:B------:R-:W-:Y:S01]  /*0d90*/  IMAD.MOV.U32 R168, RZ, RZ, R153 ;  /* 0x000000ffffa87224 */ /* 0x000fe200078e0099 */
[----:B------:R-:W-:Y:S01]  /*0da0*/  MOV R150, R146 ;  /* 0x0000009200967202 */ /* 0x000fe20000000f00 */
[----:B------:R-:W-:Y:S01]  /*0db0*/  IMAD.MOV.U32 R160, RZ, RZ, R151 ;  /* 0x000000ffffa07224 */ /* 0x000fe200078e0097 */
[----:B------:R-:W-:Y:S02]  /*0dc0*/  SHF.R.U64 R149, R146, 0x10, R147 ;  /* 0x0000001092957819 */ /* 0x000fe40000001293 */
[----:B------:R-:W-:-:S02]  /*0dd0*/  SHF.R.U64 R192, R38, 0x10, R39 ;  /* 0x0000001026c07819 */ /* 0x000fc40000001227 */
[----:B------:R-:W-:Y:S02]  /*0de0*/  SHF.R.U32.HI R189, RZ, 0x10, R35 ;  /* 0x00000010ffbd7819 */ /* 0x000fe40000011623 */
[--C-:B------:R-:W-:Y:S02]  /*0df0*/  SHF.R.U64 R169, R42, 0x10, R43.reuse ;  /* 0x000000102aa97819 */ /* 0x100fe4000000122b */
[----:B------:R-:W-:Y:S02]  /*0e00*/  SHF.R.U32.HI R186, RZ, 0x10, R43 ;  /* 0x00000010ffba7819 */ /* 0x000fe4000001162b */
[----:B------:R-:W-:Y:S02]  /*0e10*/  SHF.R.U32.HI R176, RZ, 0x10, R45 ;  /* 0x00000010ffb07819 */ /* 0x000fe4000001162d */
[--C-:B------:R-:W-:Y:S02]  /*0e20*/  SHF.R.U64 R182, R36, 0x10, R37.reuse ;  /* 0x0000001024b67819 */ /* 0x100fe40000001225 */
[----:B------:R-:W-:-:S02]  /*0e30*/  SHF.R.U32.HI R184, RZ, 0x10, R37 ;  /* 0x00000010ffb87819 */ /* 0x000fc40000011625 */
[----:B------:R-:W-:Y:S01]  /*0e40*/  SHF.R.U32.HI R34, RZ, 0x10, R41 ;  /* 0x00000010ff227819 */ /* 0x000fe20000011629 */
[----:B------:R-:W-:Y:S01]  /*0e50*/  IMAD.MOV.U32 R145, RZ, RZ, R61 ;  /* 0x000000ffff917224 */ /* 0x000fe200078e003d */
[----:B------:R-:W-:Y:S02]  /*0e60*/  SHF.R.U32.HI R170, RZ, 0x10, R153 ;  /* 0x00000010ffaa7819 */ /* 0x000fe40000011699 */
[----:B------:R-:W-:Y:S02]  /*0e70*/  SHF.R.U32.HI R162, RZ, 0x10, R151 ;  /* 0x00000010ffa27819 */ /* 0x000fe40000011697 */
[----:B------:R-:W-:Y:S02]  /*0e80*/  MOV R146, R60 ;  /* 0x0000003c00927202 */ /* 0x000fe40000000f00 */
[----:B------:R-:W-:Y:S02]  /*0e90*/  PRMT R39, RZ, 0x5410, R39 ;  /* 0x00005410ff277816 */ /* 0x000fe40000000027 */
[----:B------:R-:W-:Y:S01]  /*0ea0*/  PRMT R41, RZ, 0x5410, R41 ;  /* 0x00005410ff297816 */ /* 0x000fe20000000029 */
[----:B------:R-:W-:Y:S01]  /*0eb0*/  FADD.FTZ R177, -R201, R32 ;  /* 0x00000020c9b17221 */ /* 0x000fe20000010100 */
[----:B------:R-:W-:-:S02]  /*0ec0*/  SHF.R.U64 R60, R60, 0x10, R61 ;  /* 0x000000103c3c7819 */ /* 0x000fc4000000123d */
[----:B------:R-:W-:Y:S01]  /*0ed0*/  SHF.R.U32.HI R166, RZ, 0x10, R61 ;  /* 0x00000010ffa67819 */ /* 0x000fe2000001163d */
[----:B------:R-:W-:Y:S01]  /*0ee0*/  FADD.FTZ R61, -R201, R40 ;  /* 0x00000028c93d7221 */ /* 0x000fe20000010100 */
        /* <DEDUP_REMOVED lines=21> */
[C---:B------:R-:W-:Y:S01]  /*1040*/  FADD.FTZ R181, -R201.reuse, R41 ;  /* 0x00000029c9b57221 */ /* 0x040fe20000010100 */
[----:B------:R-:W-:Y:S01]  /*1050*/  PRMT R34, RZ, 0x5410, R34 ;  /* 0x00005410ff227816 */ /* 0x000fe20000000022 */
[C---:B------:R-:W-:Y:S02]  /*1060*/  FADD.FTZ R187, -R201.reuse, R39 ;  /* 0x00000027c9bb7221 */ /* 0x040fe40000010100 */
[----:B------:R-:W-:-:S02]  /*1070*/  FADD.FTZ R203, -R201, R35 ;  /* 0x00000023c9cb7221 */ /* 0x000fc40000010100 */
[C---:B------:R-:W-:Y:S02]  /*1080*/  FADD.FTZ R41, -R201.reuse, R151 ;  /* 0x00000097c9297221 */ /* 0x040fe40000010100 */
[C---:B------:R-:W-:Y:S01]  /*1090*/  FADD.FTZ R39, -R201.reuse, R153 ;  /* 0x00000099c9277221 */ /* 0x040fe20000010100 */
[----:B------:R-:W-:Y:S01]  /*10a0*/  PRMT R175, RZ, 0x5410, R175 ;  /* 0x00005410ffaf7816 */ /* 0x000fe200000000af */
        /* <DEDUP_REMOVED lines=26> */
[----:B------:R-:W-:Y:S01]  /*1250*/  FMUL.FTZ R174, R28, R175 ;  /* 0x000000af1cae7220 */ /* 0x000fe20000410000 */
[----:B------:R-:W-:Y:S01]  /*1260*/  PRMT R36, RZ, 0x5410, R179 ;  /* 0x00005410ff247816 */ /* 0x000fe200000000b3 */
[----:B------:R-:W-:-:S02]  /*1270*/  FMUL.FTZ R196, R138, R183 ;  /* 0x000000b78ac47220 */ /* 0x000fc40000410000 */
[----:B------:R-:W-:Y:S02]  /*1280*/  FADD.FTZ R124, R175, R124 ;  /* 0x0000007caf7c7221 */ /* 0x000fe40000010000 */
[----:B------:R-:W-:Y:S02]  /*1290*/  FFMA.FTZ R100, R173, R175, R100 ;  /* 0x000000afad647223 */ /* 0x000fe40000010064 */
[----:B------:R-:W-:Y:S02]  /*12a0*/  FADD.FTZ R130, R34, R130 ;  /* 0x0000008222827221 */ /* 0x000fe40000010000 */
[----:B------:R-:W-:Y:S02]  /*12b0*/  FMUL.FTZ R175, R138, R181 ;  /* 0x000000b58aaf7220 */ /* 0x000fe40000410000 */
[-C--:B------:R-:W-:Y:S02]  /*12c0*/  FFMA.FTZ R117, R172, R34.reuse, R117 ;  /* 0x00000022ac757223 */ /* 0x080fe40000010075 */
[----:B------:R-:W-:-:S02]  /*12d0*/  FMUL.FTZ R177, R29, R34 ;  /* 0x000000221db17220 */ /* 0x000fc40000410000 */
[----:B------:R-:W-:Y:S02]  /*12e0*/  FADD.FTZ R34, RZ, R174 ;  /* 0x000000aeff227221 */ /* 0x000fe40000010000 */
[----:B------:R-:W-:Y:S02]  /*12f0*/  FADD.FTZ R109, R36, R109 ;  /* 0x0000006d246d7221 */ /* 0x000fe40000010000 */
[-C--:B------:R-:W-:Y:S02]  /*1300*/  FFMA.FTZ R97, R196, R36.reuse, R97 ;  /* 0x00000024c4617223 */ /* 0x080fe40000010061 */
[----:B------:R-:W-:Y:S02]  /*1310*/  FMUL.FTZ R197, R25, R36 ;  /* 0x0000002419c57220 */ /* 0x000fe40000410000 */
[----:B------:R-:W-:Y:S02]  /*1320*/  FFMA.FTZ R36, R173, R174, RZ ;  /* 0x000000aead247223 */ /* 0x000fe400000100ff */
[----:B------:R-:W-:-:S02]  /*1330*/  FADD.FTZ R131, R176, R131 ;  /* 0x00000083b0837221 */ /* 0x000fc40000010000 */
        /* <DEDUP_REMOVED lines=10> */
[----:B------:R-:W-:Y:S02]  /*13e0*/  FMUL.FTZ R198, R24, R180 ;  /* 0x000000b418c67220 */ /* 0x000fe40000410000 */
[----:B------:R-:W-:Y:S02]  /*13f0*/  FADD.FTZ R47, R47, R178 ;  /* 0x000000b22f2f7221 */ /* 0x000fe40000010000 */
[----:B------:R-:W-:-:S02]  /*1400*/  FMUL.FTZ R195, R138, R195 ;  /* 0x000000c38ac37220 */ /* 0x000fc40000410000 */
[----:B------:R-:W-:Y:S01]  /*1410*/  FFMA.FTZ R36, R201, R178, R36 ;  /* 0x000000b2c9247223 */ /* 0x000fe20000010024 */
[----:B------:R-:W-:Y:S01]  /*1420*/  PRMT R168, RZ, 0x5410, R168 ;  /* 0x00005410ffa87816 */ /* 0x000fe200000000a8 */
[----:B------:R-:W-:Y:S02]  /*1430*/  FADD.FTZ R34, R47, R198 ;  /* 0x000000c62f227221 */ /* 0x000fe40000010000 */
[----:B------:R-:W-:Y:S01]  /*1440*/  FFMA.FTZ R36, R195, R198, R36 ;  /* 0x000000c6c3247223 */ /* 0x000fe20000010024 */
[----:B------:R-:W-:Y:S01]  /*1450*/  PRMT R170, RZ, 0x5410, R170 ;  /* 0x00005410ffaa7816 */ /* 0x000fe200000000aa */
[----:B------:R-:W-:Y:S02]  /*1460*/  FMUL.FTZ R200, R138, R187 ;  /* 0x000000bb8ac87220 */ /* 0x000fe40000410000 */
[----:B------:R-:W-:Y:S02]  /*1470*/  FMUL.FTZ R199, R26, R168 ;  /* 0x000000a81ac77220 */ /* 0x000fe40000410000 */
[----:B------:R-:W-:-:S02]  /*1480*/  FADD.FTZ R34, R34, R197 ;  /* 0x000000c522227221 */ /* 0x000fc40000010000 */
[----:B------:R-:W-:Y:S01]  /*1490*/  FFMA.FTZ R36, R196, R197, R36 ;  /* 0x000000c5c4247223 */ /* 0x000fe20000010024 */
[----:B------:R-:W-:Y:S01]  /*14a0*/  PRMT R167, RZ, 0x5410, R167 ;  /* 0x00005410ffa77816 */ /* 0x000fe200000000a7 */
        /* <DEDUP_REMOVED lines=8> */
[----:B------:R-:W-:Y:S02]  /*1530*/  FADD.FTZ R126, R170, R126 ;  /* 0x0000007eaa7e7221 */ /* 0x000fe40000010000 */
[----:B------:R-:W-:Y:S02]  /*1540*/  FFMA.FTZ R94, R189, R170, R94 ;  /* 0x000000aabd5e7223 */ /* 0x000fe4000001005e */
[----:B------:R-:W-:Y:S02]  /*1550*/  FMUL.FTZ R170, R138, R41 ;  /* 0x000000298aaa7220 */ /* 0x000fe40000410000 */
[----:B------:R-:W-:-:S02]  /*1560*/  FMUL.FTZ R194, R20, R167 ;  /* 0x000000a714c27220 */ /* 0x000fc40000410000 */
[----:B------:R-:W-:Y:S02]  /*1570*/  FADD.FTZ R41, R45, R192 ;  /* 0x000000c02d297221 */ /* 0x000fe40000010000 */
[C---:B------:R-:W-:Y:S02]  /*1580*/  FMUL.FTZ R191, R138.reuse, R191 ;  /* 0x000000bf8abf7220 */ /* 0x040fe40000410000 */
[----:B------:R-:W-:Y:S01]  /*1590*/  FFMA.FTZ R34, R189, R192, R36 ;  /* 0x000000c0bd227223 */ /* 0x000fe20000010024 */
[----:B------:R-:W-:Y:S01]  /*15a0*/  PRMT R61, RZ, 0x5410, R160 ;  /* 0x00005410ff3d7816 */ /* 0x000fe200000000a0 */
[----:B------:R-:W-:Y:S02]  /*15b0*/  FMUL.FTZ R188, R21, R164 ;  /* 0x000000a415bc7220 */ /* 0x000fe40000410000 */
[----:B------:R-:W-:Y:S02]  /*15c0*/  FADD.FTZ R41, R41, R194 ;  /* 0x000000c229297221 */ /* 0x000fe40000010000 */
[----:B------:R-:W-:-:S02]  /*15d0*/  FMUL.FTZ R193, R138, R193 ;  /* 0x000000c18ac17220 */ /* 0x000fc40000410000 */
[----:B------:R-:W-:Y:S01]  /*15e0*/  FFMA.FTZ R34, R191, R194, R34 ;  /* 0x000000c2bf227223 */ /* 0x000fe20000010022 */
[----:B------:R-:W-:Y:S01]  /*15f0*/  MOV R156, R148 ;  /* 0x00000094009c7202 */ /* 0x000fe20000000f00 */
[----:B------:R-:W-:Y:S01]  /*1600*/  FMUL.FTZ R190, R22, R61 ;  /* 0x0000003d16be7220 */ /* 0x000fe20000410000 */
[----:B------:R-:W-:Y:S01]  /*1610*/  PRMT R162, RZ, 0x5410, R162 ;  /* 0x00005410ffa27816 */ /* 0x000fe200000000a2 */
[----:B------:R-:W-:Y:S02]  /*1620*/  FADD.FTZ R41, R41, R188 ;  /* 0x000000bc29297221 */ /* 0x000fe40000010000 */
[----:B------:R-:W-:Y:S02]  /*1630*/  IMAD.MOV.U32 R148, RZ, RZ, R147 ;  /* 0x000000ffff947224 */ /* 0x000fe400078e0093 */
[----:B------:R-:W-:Y:S02]  /*1640*/  FMUL.FTZ R187, R138, R203 ;  /* 0x000000cb8abb7220 */ /* 0x000fe40000410000 */
[----:B------:R-:W-:Y:S01]  /*1650*/  FFMA.FTZ R34, R193, R188, R34 ;  /* 0x000000bcc1227223 */ /* 0x000fe20000010022 */
[----:B------:R-:W-:Y:S01]  /*1660*/  PRMT R156, RZ, 0x5410, R156 ;  /* 0x00005410ff9c7816 */ /* 0x000fe2000000009c */
[----:B------:R-:W-:-:S02]  /*1670*/  FADD.FTZ R87, R180, R87 ;  /* 0x00000057b4577221 */ /* 0x000fc40000010000 */
[----:B------:R-:W-:Y:S02]  /*1680*/  FFMA.FTZ R104, R195, R180, R104 ;  /* 0x000000b4c3687223 */ /* 0x000fe40000010068 */
[----:B------:R-:W-:Y:S02]  /*1690*/  FMUL.FTZ R180, R23, R162 ;  /* 0x000000a217b47220 */ /* 0x000fe40000410000 */
[----:B------:R-:W-:Y:S01]  /*16a0*/  FADD.FTZ R41, R41, R190 ;  /* 0x000000be29297221 */ /* 0x000fe20000010000 */
[----:B------:R-:W-:Y:S01]  /*16b0*/  PRMT R186, RZ, 0x5410, R155 ;  /* 0x00005410ffba7816 */ /* 0x000fe2000000009b */
[C---:B------:R-:W-:Y:S01]  /*16c0*/  FMUL.FTZ R179, R138.reuse, R205 ;  /* 0x000000cd8ab37220 */ /* 0x040fe20000410000 */
[----:B------:R-:W-:Y:S01]  /*16d0*/  PRMT R213, RZ, 0x5410, R148 ;  /* 0x00005410ffd57816 */ /* 0x000fe20000000094 */
[----:B------:R-:W-:Y:S02]  /*16e0*/  FFMA.FTZ R34, R187, R190, R34 ;  /* 0x000000bebb227223 */ /* 0x000fe40000010022 */
[----:B------:R-:W-:-:S02]  /*16f0*/  FMUL.FTZ R181, R138, R207 ;  /* 0x000000cf8ab57220 */ /* 0x000fc40000410000 */
        /* <DEDUP_REMOVED lines=16> */
[----:B------:R-:W-:Y:S01]  /*1800*/  FMUL.FTZ R155, R138, R209 ;  /* 0x000000d18a9b7220 */ /* 0x000fe20000410000 */
[----:B------:R-:W-:Y:S01]  /*1810*/  PRMT R40, RZ, 0x5410, R149 ;  /* 0x00005410ff287816 */ /* 0x000fe20000000095 */
[----:B------:R-:W-:Y:S02]  /*1820*/  FMUL.FTZ R149, R19, R154 ;  /* 0x0000009a13957220 */ /* 0x000fe40000410000 */
[----:B------:R-:W-:Y:S02]  /*1830*/  FADD.FTZ R36, R36, R183 ;  /* 0x000000b724247221 */ /* 0x000fe40000010000 */
[----:B------:R-:W-:Y:S02]  /*1840*/  FFMA.FTZ R34, R185, R183, R34 ;  /* 0x000000b7b9227223 */ /* 0x000fe40000010022 */
[----:B------:R-:W-:-:S02]  /*1850*/  FADD.FTZ R113, R154, R113 ;  /* 0x000000719a717221 */ /* 0x000fc40000010000 */
[C---:B------:R-:W-:Y:S02]  /*1860*/  FFMA.FTZ R84, R155.reuse, R154, R84 ;  /* 0x0000009a9b547223 */ /* 0x040fe40000010054 */
[----:B------:R-:W-:Y:S02]  /*1870*/  FMUL.FTZ R154, R12, R211 ;  /* 0x000000d30c9a7220 */ /* 0x000fe40000410000 */
[----:B------:R-:W-:Y:S02]  /*1880*/  FADD.FTZ R39, R36, R149 ;  /* 0x0000009524277221 */ /* 0x000fe40000010000 */
[----:B------:R-:W-:Y:S01]  /*1890*/  FFMA.FTZ R41, R155, R149, R34 ;  /* 0x000000959b297223 */ /* 0x000fe20000010022 */
[----:B------:R-:W-:Y:S01]  /*18a0*/  SHF.R.U32.HI R147, RZ, 0x10, R147 ;  /* 0x00000010ff937819 */ /* 0x000fe20000011693 */
[----:B------:R-:W-:Y:S02]  /*18b0*/  FADD.FTZ R96, R167, R96 ;  /* 0x00000060a7607221 */ /* 0x000fe40000010000 */
[----:B------:R-:W-:-:S02]  /*18c0*/  FFMA.FTZ R90, R191, R167, R90 ;  /* 0x000000a7bf5a7223 */ /* 0x000fc4000001005a */
        /* <DEDUP_REMOVED lines=18> */
[----:B------:R-:W-:Y:S02]  /*19f0*/  FFMA.FTZ R80, R146, R147, R80 ;  /* 0x0000009392507223 */ /* 0x000fe40000010050 */
[----:B------:R-:W-:Y:S02]  /*1a00*/  FMUL.FTZ R147, R8, R215 ;  /* 0x000000d708937220 */ /* 0x000fe40000410000 */
[----:B------:R-:W-:Y:S02]  /*1a10*/  FADD.FTZ R34, R34, R145 ;  /* 0x0000009122227221 */ /* 0x000fe40000010000 */
[----:B------:R-:W-:-:S02]  /*1a20*/  FFMA.FTZ R41, R146, R145, R41 ;  /* 0x0000009192297223 */ /* 0x000fc40000010029 */
[----:B------:R-:W-:Y:S02]  /*1a30*/  FADD.FTZ R93, R156, R93 ;  /* 0x0000005d9c5d7221 */ /* 0x000fe40000010000 */
[----:B------:R-:W-:Y:S02]  /*1a40*/  FFMA.FTZ R101, R184, R156, R101 ;  /* 0x0000009cb8657223 */ /* 0x000fe40000010065 */
[C---:B------:R-:W-:Y:S02]  /*1a50*/  FMUL.FTZ R156, R138.reuse, R37 ;  /* 0x000000258a9c7220 */ /* 0x040fe40000410000 */
[----:B------:R-:W-:Y:S02]  /*1a60*/  FMUL.FTZ R153, R138, R153 ;  /* 0x000000998a997220 */ /* 0x000fe40000410000 */
[----:B------:R-:W-:Y:S02]  /*1a70*/  FADD.FTZ R37, R34, R147 ;  /* 0x0000009322257221 */ /* 0x000fe40000010000 */
[----:B------:R-:W-:-:S02]  /*1a80*/  FMUL.FTZ R151, R138, R151 ;  /* 0x000000978a977220 */ /* 0x000fc40000410000 */
[----:B------:R-:W-:Y:S02]  /*1a90*/  FMUL.FTZ R150, R9, R60 ;  /* 0x0000003c09967220 */ /* 0x000fe40000410000 */
[----:B------:R-:W-:Y:S01]  /*1aa0*/  FFMA.FTZ R34, R148, R147, R41 ;  /* 0x0000009394227223 */ /* 0x000fe20000010029 */
[----:B------:R-:W-:Y:S01]  /*1ab0*/  PRMT R166, RZ, 0x5410, R166 ;  /* 0x00005410ffa67816 */ /* 0x000fe200000000a6 */
        /* <DEDUP_REMOVED lines=39> */
[----:B------:R-:W-:Y:S01]  /*1d30*/  FFMA.FTZ R34, R160, R163, R34 ;  /* 0x000000a3a0227223 */ /* 0x000fe20000010022 */
[----:B------:R-:W-:Y:S01]  /*1d40*/  MOV R136, 0x3f800000 ;  /* 0x3f80000000887802 */ /* 0x000fe20000000f00 */
[----:B------:R-:W-:Y:S01]  /*1d50*/  FADD.FTZ R88, R61, R88 ;  /* 0x000000583d587221 */ /* 0x000fe20000010000 */
[----:B------:R-:W-:Y:S01]  /*1d60*/  LOP3.LUT P3, RZ, R72, 0x1f, RZ, 0xc0, !PT ;  /* 0x0000001f48ff7812 */ /* 0x000fe2000786c0ff */
[----:B------:R-:W-:Y:S01]  /*1d70*/  FFMA.FTZ R112, R187, R61, R112 ;  /* 0x0000003dbb707223 */ /* 0x000fe20000010070 */
[----:B------:R-:W-:Y:S01]  /*1d80*/  @P0 PRMT R136, RZ, 0x5410, R171 ;  /* 0x00005410ff880816 */ /* 0x000fe200000000ab */
        /* <DEDUP_REMOVED lines=15> */
[----:B------:R-:W-:Y:S01]  /*1e80*/  FFMA.FTZ R39, R164, R165, R34 ;  /* 0x000000a5a4277223 */ /* 0x000fe20000010022 */
[----:B------:R-:W-:Y:S05]  /*1e90*/  BRA.DIV ~URZ, `(.L_x_3786) ;  /* 0x000026a27f007947 */ /* 0x000fea000b800000 */
[----:B------:R0:W1:Y:S02]  /*1ea0*/  SHFL.DOWN PT, R34, R37, 0x10, 0x1f ;  /* 0x0a001f0025227f89 */ /* 0x00006400000e0000 */
.L_x_3797:
        /* <DEDUP_REMOVED lines=18> */
.L_x_3798:
[----:B------:R-:W-:Y:S01]  /*1fd0*/  PLOP3.LUT P0, PT, PT, PT, PT, 0x80, 0x0 ;  /* 0x000000000000781c */ /* 0x000fe20003f0f070 */
[----:B-1----:R-:W-:Y:S01]  /*1fe0*/  FADD.FTZ R61, R32, R39 ;  /* 0x00000027203d7221 */ /* 0x002fe20000010000 */
[----:B------:R-:W-:Y:S01]  /*1ff0*/  @!P3 PLOP3.LUT P0, PT, P2, PT, PT, 0x80, 0x0 ;  /* 0x000000000000b81c */ /* 0x000fe2000170f070 */
[----:B--2---:R-:W-:Y:S01]  /*2000*/  FADD.FTZ R60, R60, R37 ;  /* 0x000000253c3c7221 */ /* 0x004fe20000010000 */
[----:B------:R-:W-:Y:S01]  /*2010*/  SHF.R.U32.HI R33, RZ, 0x5, R72 ;  /* 0x00000005ff217819 */ /* 0x000fe20000011648 */
[----:B------:R-:W-:Y:S01]  /*2020*/  ULDC.U8 UR6, c[0x0][0x1f0] ;  /* 0x00007c0000067ab9 */ /* 0x000fe20000000000 */
[----:B-----5:R-:W-:Y:S02]  /*2030*/  LOP3.LUT P5, RZ, R142, 0xff00, RZ, 0xc0, !PT ;  /* 0x0000ff008eff7812 */ /* 0x020fe400078ac0ff */
[C---:B------:R-:W-:Y:S02]  /*2040*/  @!P3 LOP3.LUT R34, R33.reuse, 0x7fffff8, RZ, 0xc0, !PT ;  /* 0x07fffff82122b812 */ /* 0x040fe400078ec0ff */
[----:B------:R-:W-:-:S02]  /*2050*/  LOP3.LUT R202, R33, 0x7fffff8, RZ, 0xc0, !PT ;  /* 0x07fffff821ca7812 */ /* 0x000fc400078ec0ff */
[----:B------:R-:W-:Y:S02]  /*2060*/  LOP3.LUT P6, RZ, R142, 0xff0000, RZ, 0xc0, !PT ;  /* 0x00ff00008eff7812 */ /* 0x000fe400078cc0ff */
[----:B------:R-:W-:Y:S02]  /*2070*/  @!P2 IADD3 R202, R202, 0x8, RZ ;  /* 0x00000008cacaa810 */ /* 0x000fe40007ffe0ff */
[----:B------:R-:W-:Y:S02]  /*2080*/  @!P0 IADD3 R34, R34, 0x8, RZ ;  /* 0x0000000822228810 */ /* 0x000fe40007ffe0ff */
[----:B------:R-:W-:Y:S01]  /*2090*/  ISETP.NE.AND P0, PT, RZ, UR6, PT ;  /* 0x00000006ff007c0c */ /* 0x000fe2000bf05270 */
[----:B------:R-:W-:Y:S01]  /*20a0*/  WARPSYNC 0xffffffff ;  /* 0xffffffff00007948 */ /* 0x000fe20003800000 */
[----:B------:R-:W-:Y:S01]  /*20b0*/  @!P3 LOP3.LUT R171, R34, 0x7, R33, 0xf8, !PT ;  /* 0x0000000722abb812 */ /* 0x000fe200078ef821 */
[----:B------:R-:W-:Y:S01]  /*20c0*/  IMAD.SHL.U32 R202, R202, 0x8, RZ ;  /* 0x00000008caca7824 */ /* 0x000fe200078e00ff */
[----:B------:R-:W-:-:S03]  /*20d0*/  LOP3.LUT P4, RZ, R142, 0xff, RZ, 0xc0, !PT ;  /* 0x000000ff8eff7812 */ /* 0x000fc6000788c0ff */
        /* <DEDUP_REMOVED lines=10> */
[----:B------:R-:W-:Y:S01]  /*2180*/  @P1 SHF.R.U64 R34, R58, 0x10, R59 ;  /* 0x000000103a221819 */ /* 0x000fe2000000123b */
        /* <DEDUP_REMOVED lines=15> */
[----:B------:R-:W-:Y:S01]  /*2280*/  @P1 MOV R32, R58 ;  /* 0x0000003a00201202 */ /* 0x000fe20000000f00 */
[----:B------:R-:W-:Y:S01]  /*2290*/  @P1 IMAD.MOV.U32 R33, RZ, RZ, R59 ;  /* 0x000000ffff211224 */ /* 0x000fe200078e003b */
[----:B------:R-:W-:-:S02]  /*22a0*/  FSEL R40, R40, RZ, !P0 ;  /* 0x000000ff28287208 */ /* 0x000fc40004000000 */
[----:B------:R-:W-:Y:S02]  /*22b0*/  @P1 PRMT R32, RZ, 0x5410, R32 ;  /* 0x00005410ff201816 */ /* 0x000fe40000000020 */
[----:B------:R-:W-:Y:S01]  /*22c0*/  LOP3.LUT P0, RZ, R142, 0xff000000, RZ, 0xc0, !PT ;  /* 0xff0000008eff7812 */ /* 0x000fe2000780c0ff */
[-CC-:B------:R-:W-:Y:S02]  /*22d0*/  FFMA.FTZ R173, R173, R41.reuse, R40.reuse ;  /* 0x00000029adad7223 */ /* 0x180fe40000010028 */
[----:B------:R-:W-:Y:S02]  /*22e0*/  FFMA.FTZ R172, R172, R41, R40 ;  /* 0x00000029acac7223 */ /* 0x000fe40000010028 */
[----:B------:R-:W-:Y:S02]  /*22f0*/  FADD.FTZ R173, R174, -R173 ;  /* 0x800000adaead7221 */ /* 0x000fe40000010000 */
[----:B------:R-:W-:Y:S01]  /*2300*/  FADD.FTZ R45, R177, -R172 ;  /* 0x800000acb12d7221 */ /* 0x000fe20000010000 */
[----:B------:R-:W-:Y:S01]  /*2310*/  @P1 MOV R172, R52 ;  /* 0x0000003400ac1202 */ /* 0x000fe20000000f00 */
[----:B------:R-:W-:-:S02]  /*2320*/  FMUL.FTZ R43, R138, R173 ;  /* 0x000000ad8a2b7220 */ /* 0x000fc40000410000 */
[----:B------:R-:W-:Y:S02]  /*2330*/  FFMA.FTZ R175, R175, R41, R40 ;  /* 0x00000029afaf7223 */ /* 0x000fe40000010028 */
[----:B------:R-:W-:Y:S01]  /*2340*/  @P1 FADD.FTZ R43, R43, R32 ;  /* 0x000000202b2b1221 */ /* 0x000fe20000010000 */
[----:B------:R-:W-:Y:S01]  /*2350*/  @P1 PRMT R32, RZ, 0x5410, R34 ;  /* 0x00005410ff201816 */ /* 0x000fe20000000022 */
[----:B------:R-:W-:Y:S01]  /*2360*/  FMUL.FTZ R45, R138, R45 ;  /* 0x0000002d8a2d7220 */ /* 0x000fe20000410000 */
[----:B------:R-:W-:Y:S01]  /*2370*/  @P1 SHF.R.U32.HI R34, RZ, 0x10, R59 ;  /* 0x00000010ff221819 */ /* 0x000fe2000001163b */
[----:B------:R-:W-:Y:S02]  /*2380*/  FADD.FTZ R175, R176, -R175 ;  /* 0x800000afb0af7221 */ /* 0x000fe40000010000 */
[----:B------:R-:W-:Y:S02]  /*2390*/  FFMA.FTZ R201, R201, R41, R40 ;  /* 0x00000029c9c97223 */ /* 0x000fe40000010028 */
[----:B------:R-:W-:Y:S01]  /*23a0*/  @P1 FADD.FTZ R45, R45, R32 ;  /* 0x000000202d2d1221 */ /* 0x000fe20000010000 */
[----:B------:R-:W-:Y:S01]  /*23b0*/  @P1 PRMT R32, RZ, 0x5410, R33 ;  /* 0x00005410ff201816 */ /* 0x000fe20000000021 */
[----:B------:R-:W-:Y:S01]  /*23c0*/  FMUL.FTZ R47, R138, R175 ;  /* 0x000000af8a2f7220 */ /* 0x000fe20000410000 */
[----:B------:R-:W-:Y:S01]  /*23d0*/  @P1 MOV R33, R56 ;  /* 0x0000003800211202 */ /* 0x000fe20000000f00 */
[----:B------:R-:W-:-:S02]  /*23e0*/  FADD.FTZ R201, R178, -R201 ;  /* 0x800000c9b2c97221 */ /* 0x000fc40000010000 */
[----:B------:R-:W-:Y:S02]  /*23f0*/  FFMA.FTZ R195, R195, R41, R40 ;  /* 0x00000029c3c37223 */ /* 0x000fe40000010028 */
[----:B------:R-:W-:Y:S01]  /*2400*/  @P1 FADD.FTZ R47, R47, R32 ;  /* 0x000000202f2f1221 */ /* 0x000fe20000010000 */
[----:B------:R-:W-:Y:S01]  /*2410*/  @P1 PRMT R32, RZ, 0x5410, R34 ;  /* 0x00005410ff201816 */ /* 0x000fe20000000022 */
[----:B------:R-:W-:Y:S01]  /*2420*/  FMUL.FTZ R61, R138, R201 ;  /* 0x000000c98a3d7220 */ /* 0x000fe20000410000 */
[----:B------:R-:W-:Y:S01]  /*2430*/  @P1 SHF.R.U64 R34, R56, 0x10, R57 ;  /* 0x0000001038221819 */ /* 0x000fe20000001239 */
[----:B------:R-:W-:Y:S02]  /*2440*/  FADD.FTZ R195, R198, -R195 ;  /* 0x800000c3c6c37221 */ /* 0x000fe40000010000 */
[----:B------:R-:W-:Y:S01]  /*2450*/  @P1 FADD.FTZ R61, R61, R32 ;  /* 0x000000203d3d1221 */ /* 0x000fe20000010000 */
[----:B------:R-:W-:Y:S01]  /*2460*/  @P1 PRMT R32, RZ, 0x5410, R33 ;  /* 0x00005410ff201816 */ /* 0x000fe20000000021 */
[----:B------:R-:W-:-:S02]  /*2470*/  FMUL.FTZ R195, R138, R195 ;  /* 0x000000c38ac37220 */ /* 0x000fc40000410000 */
[-C--:B------:R-:W-:Y:S02]  /*2480*/  FFMA.FTZ R196, R196, R41.reuse, R40 ;  /* 0x00000029c4c47223 */ /* 0x080fe40000010028 */
[----:B------:R-:W-:Y:S02]  /*2490*/  @P1 IMAD.MOV.U32 R33, RZ, RZ, R57 ;  /* 0x000000ffff211224 */ /* 0x000fe400078e0039 */
[----:B------:R-:W-:Y:S01]  /*24a0*/  @P1 FADD.FTZ R195, R195, R32 ;  /* 0x00000020c3c31221 */ /* 0x000fe20000010000 */
[----:B------:R-:W-:Y:S01]  /*24b0*/  @P1 PRMT R32, RZ, 0x5410, R34 ;  /* 0x00005410ff201816 */ /* 0x000fe20000000022 */
[----:B------:R-:W-:Y:S01]  /*24c0*/  FADD.FTZ R197, R197, -R196 ;  /* 0x800000c4c5c57221 */ /* 0x000fe20000010000 */
[----:B------:R-:W-:Y:S01]  /*24d0*/  @P1 PRMT R34, RZ, 0x5410, R33 ;  /* 0x00005410ff221816 */ /* 0x000fe20000000021 */
[----:B------:R-:W-:Y:S02]  /*24e0*/  FFMA.FTZ R200, R200, R41, R40 ;  /* 0x00000029c8c87223 */ /* 0x000fe40000010028 */
[----:B------:R-:W-:-:S02]  /*24f0*/  FMUL.FTZ R33, R45, R136 ;  /* 0x000000882d217220 */ /* 0x000fc40000410000 */
[C---:B------:R-:W-:Y:S02]  /*2500*/  FMUL.FTZ R197, R138.reuse, R197 ;  /* 0x000000c58ac57220 */ /* 0x040fe40000410000 */
[----:B------:R-:W-:Y:S02]  /*2510*/  FADD.FTZ R199, R199, -R200 ;  /* 0x800000c8c7c77221 */ /* 0x000fe40000010000 */
[----:B------:R-:W-:Y:S02]  /*2520*/  FMUL.FTZ R33, R33, c[0x0][0x1e8] ;  /* 0x00007a0021217a20 */ /* 0x000fe40000410000 */
[----:B------:R-:W-:Y:S02]  /*2530*/  @P1 FADD.FTZ R197, R197, R32 ;  /* 0x00000020c5c51221 */ /* 0x000fe40000010000 */
[-C--:B------:R-:W-:Y:S01]  /*2540*/  FMUL.FTZ R35, R47, R136.reuse ;  /* 0x000000882f237220 */ /* 0x080fe20000410000 */
[----:B------:R-:W-:Y:S01]  /*2550*/  FSEL R44, R33, RZ, P5 ;  /* 0x000000ff212c7208 */ /* 0x000fe20002800000 */
[----:B------:R-:W-:Y:S01]  /*2560*/  FMUL.FTZ R32, R43, R136 ;  /* 0x000000882b207220 */ /* 0x000fe20000410000 */
[----:B------:R-:W-:Y:S01]  /*2570*/  LOP3.LUT P5, RZ, R143, 0xff0000, RZ, 0xc0, !PT ;  /* 0x00ff00008fff7812 */ /* 0x000fe200078ac0ff */
[----:B------:R-:W-:-:S02]  /*2580*/  FMUL.FTZ R199, R138, R199 ;  /* 0x000000c78ac77220 */ /* 0x000fc40000410000 */
[----:B------:R-:W-:Y:S01]  /*2590*/  FMUL.FTZ R35, R35, c[0x0][0x1e8] ;  /* 0x00007a0023237a20 */ /* 0x000fe20000410000 */
[----:B------:R-:W0:Y:S01]  /*25a0*/  F2F.BF16.F32 R44, R44 ;  /* 0x0000002c002c7304 */ /* 0x000e220000202000 */
[-C--:B------:R-:W-:Y:S02]  /*25b0*/  FMUL.FTZ R33, R195, R136.reuse ;  /* 0x00000088c3217220 */ /* 0x080fe40000410000 */
[----:B------:R-:W-:Y:S01]  /*25c0*/  FMUL.FTZ R32, R32, c[0x0][0x1e8] ;  /* 0x00007a0020207a20 */ /* 0x000fe20000410000 */
[----:B------:R-:W-:Y:S01]  /*25d0*/  FSEL R60, R35, RZ, P6 ;  /* 0x000000ff233c7208 */ /* 0x000fe20003000000 */
[----:B------:R-:W-:Y:S01]  /*25e0*/  @P1 FADD.FTZ R199, R199, R34 ;  /* 0x00000022c7c71221 */ /* 0x000fe20000010000 */
[----:B------:R-:W-:Y:S01]  /*25f0*/  LOP3.LUT P6, RZ, R143, 0xff000000, RZ, 0xc0, !PT ;  /* 0xff0000008fff7812 */ /* 0x000fe200078cc0ff */
[----:B------:R-:W-:Y:S01]  /*2600*/  FMUL.FTZ R33, R33, c[0x0][0x1e8] ;  /* 0x00007a0021217a20 */ /* 0x000fe20000410000 */
[----:B------:R-:W-:Y:S01]  /*2610*/  FSEL R34, R32, RZ, P4 ;  /* 0x000000ff20227208 */ /* 0x000fe20002000000 */
[-C--:B------:R-:W-:Y:S01]  /*2620*/  FMUL.FTZ R36, R197, R136.reuse ;  /* 0x00000088c5247220 */ /* 0x080fe20000410000 */
[----:B------:R-:W-:Y:S01]  /*2630*/  LOP3.LUT P4, RZ, R143, 0xff00, RZ, 0xc0, !PT ;  /* 0x0000ff008fff7812 */ /* 0x000fe2000788c0ff */
[-C--:B------:R-:W-:Y:S01]  /*2640*/  FMUL.FTZ R35, R199, R136.reuse ;  /* 0x00000088c7237220 */ /* 0x080fe20000410000 */
[----:B------:R-:W-:Y:S01]  /*2650*/  FSEL R38, R33, RZ, P3 ;  /* 0x000000ff21267208 */ /* 0x000fe20001800000 */
[----:B------:R-:W-:Y:S01]  /*2660*/  FMUL.FTZ R32, R61, R136 ;  /* 0x000000883d207220 */ /* 0x000fe20000410000 */
[----:B------:R-:W-:Y:S01]  /*2670*/  @P1 MOV R33, R54 ;  /* 0x0000003600211202 */ /* 0x000fe20000000f00 */
[----:B------:R-:W-:Y:S01]  /*2680*/  FFMA.FTZ R191, R191, R41, R40 ;  /* 0x00000029bfbf7223 */ /* 0x000fe20000010028 */
[----:B------:R-:W-:Y:S01]  /*2690*/  LOP3.LUT P3, RZ, R144, 0xff00, RZ, 0xc0, !PT ;  /* 0x0000ff0090ff7812 */ /* 0x000fe2000786c0ff */
[----:B------:R-:W-:Y:S01]  /*26a0*/  FMUL.FTZ R36, R36, c[0x0][0x1e8] ;  /* 0x00007a0024247a20 */ /* 0x000fe20000410000 */
[----:B------:R-:W-:Y:S01]  /*26b0*/  @P1 PRMT R42, RZ, 0x5410, R33 ;  /* 0x00005410ff2a1816 */ /* 0x000fe20000000021 */
[----:B------:R-:W-:-:S02]  /*26c0*/  FMUL.FTZ R35, R35, c[0x0][0x1e8] ;  /* 0x00007a0023237a20 */ /* 0x000fc40000410000 */
[----:B------:R-:W-:Y:S01]  /*26d0*/  FMUL.FTZ R32, R32, c[0x0][0x1e8] ;  /* 0x00007a0020207a20 */ /* 0x000fe20000410000 */
[----:B------:R-:W-:Y:S01]  /*26e0*/  FSEL R37, R36, RZ, P4 ;  /* 0x000000ff24257208 */ /* 0x000fe20002000000 */
[----:B------:R-:W-:Y:S01]  /*26f0*/  FADD.FTZ R191, R194, -R191 ;  /* 0x800000bfc2bf7221 */ /* 0x000fe20000010000 */
[----:B------:R-:W-:Y:S01]  /*2700*/  FSEL R36, R35, RZ, P5 ;  /* 0x000000ff23247208 */ /* 0x000fe20002800000 */
[-CC-:B------:R-:W-:Y:S01]  /*2710*/  FFMA.FTZ R193, R193, R41.reuse, R40.reuse ;  /* 0x00000029c1c17223 */ /* 0x180fe20000010028 */
[----:B------:R-:W-:Y:S01]  /*2720*/  FSEL R46, R32, RZ, P0 ;  /* 0x000000ff202e7208 */ /* 0x000fe20000000000 */
[----:B------:R-:W-:Y:S01]  /*2730*/  FFMA.FTZ R189, R189, R41, R40 ;  /* 0x00000029bdbd7223 */ /* 0x000fe20000010028 */
[----:B------:R-:W-:Y:S01]  /*2740*/  @P1 SHF.R.U64 R35, R54, 0x10, R55 ;  /* 0x0000001036231819 */ /* 0x000fe20000001237 */
[----:B------:R-:W-:Y:S01]  /*2750*/  FMUL.FTZ R173, R138, R191 ;  /* 0x000000bf8aad7220 */ /* 0x000fe20000410000 */
[----:B------:R-:W-:Y:S01]  /*2760*/  @P1 SHF.R.U32.HI R32, RZ, 0x10, R57 ;  /* 0x00000010ff201819 */ /* 0x000fe20000011639 */
[----:B------:R-:W-:Y:S01]  /*2770*/  FADD.FTZ R193, R188, -R193 ;  /* 0x800000c1bcc17221 */ /* 0x000fe20000010000 */
[----:B------:R-:W-:Y:S01]  /*2780*/  LOP3.LUT P0, RZ, R144, 0xff, RZ, 0xc0, !PT ;  /* 0x000000ff90ff7812 */ /* 0x000fe2000780c0ff */
[----:B------:R-:W-:Y:S01]  /*2790*/  FADD.FTZ R189, R192, -R189 ;  /* 0x800000bdc0bd7221 */ /* 0x000fe20000010000 */
[----:B------:R-:W-:Y:S01]  /*27a0*/  @P1 PRMT R32, RZ, 0x5410, R32 ;  /* 0x00005410ff201816 */ /* 0x000fe20000000020 */
[----:B------:R-:W-:Y:S01]  /*27b0*/  FFMA.FTZ R187, R187, R41, R40 ;  /* 0x00000029bbbb7223 */ /* 0x000fe20000010028 */
[----:B------:R-:W-:Y:S01]  /*27c0*/  LOP3.LUT P4, RZ, R144, 0xff0000, RZ, 0xc0, !PT ;  /* 0x00ff000090ff7812 */ /* 0x000fe2000788c0ff */
[----:B------:R-:W-:Y:S01]  /*27d0*/  @P1 FADD.FTZ R173, R173, R42 ;  /* 0x0000002aadad1221 */ /* 0x000fe20000010000 */
[----:B------:R-:W-:Y:S01]  /*27e0*/  @P1 PRMT R42, RZ, 0x5410, R35 ;  /* 0x00005410ff2a1816 */ /* 0x000fe20000000023 */
[----:B------:R-:W-:Y:S01]  /*27f0*/  FMUL.FTZ R171, R138, R193 ;  /* 0x000000c18aab7220 */ /* 0x000fe20000410000 */
[----:B------:R-:W-:Y:S01]  /*2800*/  LOP3.LUT P5, RZ, R144, 0xff000000, RZ, 0xc0, !PT ;  /* 0xff00000090ff7812 */ /* 0x000fe200078ac0ff */
[----:B------:R-:W-:Y:S01]  /*2810*/  @P1 IMAD.MOV.U32 R35, RZ, RZ, R55 ;  /* 0x000000ffff231224 */ /* 0x000fe200078e0037 */
[----:B------:R-:W1:Y:S01]  /*2820*/  F2F.BF16.F32 R46, R46 ;  /* 0x0000002e002e7304 */ /* 0x000e620000202000 */
[----:B------:R-:W-:-:S02]  /*2830*/  FMUL.FTZ R189, R138, R189 ;  /* 0x000000bd8abd7220 */ /* 0x000fc40000410000 */
[----:B------:R-:W-:Y:S02]  /*2840*/  FADD.FTZ R187, R190, -R187 ;  /* 0x800000bbbebb7221 */ /* 0x000fe40000010000 */
[----:B------:R-:W-:Y:S01]  /*2850*/  @P1 FADD.FTZ R171, R171, R42 ;  /* 0x0000002aabab1221 */ /* 0x000fe20000010000 */
[----:B------:R-:W-:Y:S01]  /*2860*/  @P1 PRMT R42, RZ, 0x5410, R35 ;  /* 0x00005410ff2a1816 */ /* 0x000fe20000000023 */
[----:B------:R-:W-:Y:S02]  /*2870*/  @P1 FADD.FTZ R189, R189, R32 ;  /* 0x00000020bdbd1221 */ /* 0x000fe40000010000 */
[----:B------:R-:W-:Y:S02]  /*2880*/  FMUL.FTZ R143, R138, R187 ;  /* 0x000000bb8a8f7220 */ /* 0x000fe40000410000 */
[----:B------:R-:W-:Y:S02]  /*2890*/  FMUL.FTZ R32, R189, R136 ;  /* 0x00000088bd207220 */ /* 0x000fe40000410000 */
[----:B------:R-:W-:-:S02]  /*28a0*/  @P1 FADD.FTZ R143, R143, R42 ;  /* 0x0000002a8f8f1221 */ /* 0x000fc40000010000 */
[----:B------:R-:W-:Y:S02]  /*28b0*/  FMUL.FTZ R32, R32, c[0x0][0x1e8] ;  /* 0x00007a0020207a20 */ /* 0x000fe40000410000 */
[-C--:B------:R-:W-:Y:S02]  /*28c0*/  FMUL.FTZ R33, R173, R136.reuse ;  /* 0x00000088ad217220 */ /* 0x080fe40000410000 */
[-C--:B------:R-:W-:Y:S01]  /*28d0*/  FMUL.FTZ R35, R171, R136.reuse ;  /* 0x00000088ab237220 */ /* 0x080fe20000410000 */
[----:B------:R-:W-:Y:S01]  /*28e0*/  FSEL R142, R32, RZ, P6 ;  /* 0x000000ff208e7208 */ /* 0x000fe20003000000 */
[----:B------:R-:W-:Y:S01]  /*28f0*/  FMUL.FTZ R39, R143, R136 ;  /* 0x000000888f277220 */ /* 0x000fe20000410000 */
[----:B------:R-:W-:Y:S01]  /*2900*/  IADD3 R32, P6, R134, c[0x0][0x248], RZ ;  /* 0x0000920086207a10 */ /* 0x000fe20007fde0ff */
[----:B------:R-:W-:Y:S02]  /*2910*/  FMUL.FTZ R191, R33, c[0x0][0x1e8] ;  /* 0x00007a0021bf7a20 */ /* 0x000fe40000410000 */
[----:B------:R-:W-:Y:S01]  /*2920*/  FMUL.FTZ R35, R35, c[0x0][0x1e8] ;  /* 0x00007a0023237a20 */ /* 0x000fe20000410000 */
[----:B------:R-:W-:Y:S01]  /*2930*/  IADD3.X R33, R71, c[0x0][0x24c], RZ, P6, !PT ;  /* 0x0000930047217a10 */ /* 0x000fe200037fe4ff */
[----:B------:R-:W-:Y:S01]  /*2940*/  FMUL.FTZ R42, R39, c[0x0][0x1e8] ;  /* 0x00007a00272a7a20 */ /* 0x000fe20000410000 */
[----:B------:R-:W-:Y:S01]  /*2950*/  FSEL R191, R191, RZ, P0 ;  /* 0x000000ffbfbf7208 */ /* 0x000fe20000000000 */
[-CC-:B------:R-:W-:Y:S01]  /*2960*/  FFMA.FTZ R179, R179, R41.reuse, R40.reuse ;  /* 0x00000029b3b37223 */ /* 0x180fe20000010028 */
[----:B------:R-:W-:Y:S01]  /*2970*/  FSEL R39, R35, RZ, P3 ;  /* 0x000000ff23277208 */ /* 0x000fe20001800000 */
[-CC-:B------:R-:W-:Y:S01]  /*2980*/  FFMA.FTZ R181, R181, R41.reuse, R40.reuse ;  /* 0x00000029b5b57223 */ /* 0x180fe20000010028 */
[----:B------:R-:W-:Y:S01]  /*2990*/  FSEL R42, R42, RZ, P4 ;  /* 0x000000ff2a2a7208 */ /* 0x000fe20002000000 */
[----:B------:R-:W-:Y:S01]  /*29a0*/  FADD.FTZ R179, R180, -R179 ;  /* 0x800000b3b4b37221 */ /* 0x000fe20000010000 */
[C---:B------:R-:W-:Y:S01]  /*29b0*/  LOP3.LUT P6, RZ, R141.reuse, 0xff, RZ, 0xc0, !PT ;  /* 0x000000ff8dff7812 */ /* 0x040fe200078cc0ff */
[-CC-:B------:R-:W-:Y:S01]  /*29c0*/  FFMA.FTZ R35, R184, R41.reuse, R40.reuse ;  /* 0x00000029b8237223 */ /* 0x180fe20000010028 */
[----:B------:R-:W-:Y:S01]  /*29d0*/  LOP3.LUT P0, RZ, R141, 0xff00, RZ, 0xc0, !PT ;  /* 0x0000ff008dff7812 */ /* 0x000fe2000780c0ff */
[----:B------:R-:W-:Y:S01]  /*29e0*/  FFMA.FTZ R144, R185, R41, R40 ;  /* 0x00000029b9907223 */ /* 0x000fe20000010028 */
[C---:B------:R-:W-:Y:S01]  /*29f0*/  LOP3.LUT P3, RZ, R141.reuse, 0xff0000, RZ, 0xc0, !PT ;  /* 0x00ff00008dff7812 */ /* 0x040fe2000786c0ff */
[----:B------:R-:W-:Y:S01]  /*2a00*/  FADD.FTZ R177, R186, -R181 ;  /* 0x800000b5bab17221 */ /* 0x000fe20000010000 */
[----:B------:R-:W-:Y:S01]  /*2a10*/  LOP3.LUT P4, RZ, R141, 0xff000000, RZ, 0xc0, !PT ;  /* 0xff0000008dff7812 */ /* 0x000fe2000788c0ff */
[----:B------:R-:W-:Y:S01]  /*2a20*/  FMUL.FTZ R181, R138, R179 ;  /* 0x000000b38ab57220 */ /* 0x000fe20000410000 */
[----:B------:R-:W-:Y:S01]  /*2a30*/  @P1 SHF.R.U32.HI R141, RZ, 0x10, R55 ;  /* 0x00000010ff8d1819 */ /* 0x000fe20000011637 */
[----:B------:R-:W-:Y:S01]  /*2a40*/  FADD.FTZ R35, R182, -R35 ;  /* 0x80000023b6237221 */ /* 0x000fe20000010000 */
[----:B------:R-:W2:Y:S01]  /*2a50*/  F2F.BF16.F32 R185, R38 ;  /* 0x0000002600b97304 */ /* 0x000ea20000202000 */
[----:B------:R-:W-:Y:S01]  /*2a60*/  FADD.FTZ R179, R183, -R144 ;  /* 0x80000090b7b37221 */ /* 0x000fe20000010000 */
[----:B------:R-:W-:Y:S01]  /*2a70*/  @P1 PRMT R144, RZ, 0x5410, R141 ;  /* 0x00005410ff901816 */ /* 0x000fe2000000008d */
[----:B------:R-:W-:Y:S01]  /*2a80*/  FMUL.FTZ R175, R138, R35 ;  /* 0x000000238aaf7220 */ /* 0x000fe20000410000 */
[----:B------:R-:W-:Y:S01]  /*2a90*/  @P1 SHF.R.U64 R35, R52, 0x10, R53 ;  /* 0x0000001034231819 */ /* 0x000fe20000001235 */
[----:B------:R-:W-:-:S02]  /*2aa0*/  FMUL.FTZ R177, R138, R177 ;  /* 0x000000b18ab17220 */ /* 0x000fc40000410000 */
[----:B------:R-:W-:Y:S01]  /*2ab0*/  @P1 FADD.FTZ R181, R181, R144 ;  /* 0x00000090b5b51221 */ /* 0x000fe20000010000 */
[----:B------:R3:W4:Y:S01]  /*2ac0*/  F2F.BF16.F32 R141, R34 ;  /* 0x00000022008d7304 */ /* 0x0007220000202000 */
[----:B------:R-:W-:Y:S02]  /*2ad0*/  @P1 IMAD.MOV.U32 R144, RZ, RZ, R53 ;  /* 0x000000ffff901224 */ /* 0x000fe400078e0035 */
[----:B------:R-:W-:Y:S02]  /*2ae0*/  FMUL.FTZ R179, R138, R179 ;  /* 0x000000b38ab37220 */ /* 0x000fe40000410000 */
[-CC-:B------:R-:W-:Y:S02]  /*2af0*/  FFMA.FTZ R187, R170, R41.reuse, R40.reuse ;  /* 0x00000029aabb7223 */ /* 0x180fe40000010028 */
[----:B------:R-:W-:Y:S01]  /*2b00*/  FFMA.FTZ R146, R146, R41, R40 ;  /* 0x0000002992927223 */ /* 0x000fe20000010028 */
[----:B------:R0:W0:Y:S01]  /*2b10*/  F2F.BF16.F32 R183, R60 ;  /* 0x0000003c00b77304 */ /* 0x0000220000202000 */
[----:B---3--:R-:W-:Y:S01]  /*2b20*/  @P1 PRMT R34, RZ, 0x5410, R172 ;  /* 0x00005410ff221816 */ /* 0x008fe200000000ac */
[----:B------:R-:W-:-:S02]  /*2b30*/  FADD.FTZ R193, R162, -R187 ;  /* 0x800000bba2c17221 */ /* 0x000fc40000010000 */
[----:B------:R-:W-:Y:S02]  /*2b40*/  FFMA.FTZ R151, R151, R41, R40 ;  /* 0x0000002997977223 */ /* 0x000fe40000010028 */
[----:B------:R-:W-:Y:S01]  /*2b50*/  @P1 FADD.FTZ R175, R175, R34 ;  /* 0x00000022afaf1221 */ /* 0x000fe20000010000 */
[----:B------:R-:W-:Y:S01]  /*2b60*/  @P1 PRMT R34, RZ, 0x5410, R35 ;  /* 0x00005410ff221816 */ /* 0x000fe20000000023 */
[-C--:B------:R-:W-:Y:S01]  /*2b70*/  FMUL.FTZ R35, R181, R136.reuse ;  /* 0x00000088b5237220 */ /* 0x080fe20000410000 */
[----:B------:R3:W0:Y:S01]  /*2b80*/  F2F.BF16.F32 R187, R36 ;  /* 0x0000002400bb7304 */ /* 0x0006220000202000 */
[----:B------:R-:W-:Y:S02]  /*2b90*/  FMUL.FTZ R172, R175, R136 ;  /* 0x00000088afac7220 */ /* 0x000fe40000410000 */
[----:B------:R-:W-:Y:S01]  /*2ba0*/  @P1 FADD.FTZ R177, R177, R34 ;  /* 0x00000022b1b11221 */ /* 0x000fe20000010000 */
[----:B------:R-:W-:Y:S01]  /*2bb0*/  @P1 PRMT R34, RZ, 0x5410, R144 ;  /* 0x00005410ff221816 */ /* 0x000fe20000000090 */
[----:B------:R-:W-:-:S02]  /*2bc0*/  FMUL.FTZ R35, R35, c[0x0][0x1e8] ;  /* 0x00007a0023237a20 */ /* 0x000fc40000410000 */
[-C--:B------:R-:W-:Y:S01]  /*2bd0*/  FMUL.FTZ R174, R177, R136.reuse ;  /* 0x00000088b1ae7220 */ /* 0x080fe20000410000 */
[----:B------:R-:W1:Y:S01]  /*2be0*/  F2F.BF16.F32 R191, R191 ;  /* 0x000000bf00bf7304 */ /* 0x000e620000202000 */
[----:B------:R-:W-:Y:S01]  /*2bf0*/  @P1 FADD.FTZ R179, R179, R34 ;  /* 0x00000022b3b31221 */ /* 0x000fe20000010000 */
[----:B------:R-:W-:Y:S01]  /*2c00*/  FSEL R144, R35, RZ, P5 ;  /* 0x000000ff23907208 */ /* 0x000fe20002800000 */
[----:B------:R-:W-:Y:S01]  /*2c10*/  FMUL.FTZ R172, R172, c[0x0][0x1e8] ;  /* 0x00007a00acac7a20 */ /* 0x000fe20000410000 */
[----:B------:R-:W-:Y:S01]  /*2c20*/  IADD3 R34, P5, R70, c[0x0][0x248], RZ ;  /* 0x0000920046227a10 */ /* 0x000fe20007fbe0ff */
[----:B------:R-:W-:Y:S02]  /*2c30*/  FMUL.FTZ R176, R179, R136 ;  /* 0x00000088b3b07220 */ /* 0x000fe40000410000 */
[----:B------:R-:W-:Y:S01]  /*2c40*/  FMUL.FTZ R174, R174, c[0x0][0x1e8] ;  /* 0x00007a00aeae7a20 */ /* 0x000fe20000410000 */
[----:B------:R-:W-:Y:S01]  /*2c50*/  IADD3.X R35, R69, c[0x0][0x24c], RZ, P5, !PT ;  /* 0x0000930045237a10 */ /* 0x000fe20002ffe4ff */
[----:B------:R-:W-:Y:S01]  /*2c60*/  FMUL.FTZ R176, R176, c[0x0][0x1e8] ;  /* 0x00007a00b0b07a20 */ /* 0x000fe20000410000 */
[----:B------:R-:W-:Y:S01]  /*2c70*/  FSEL R172, R172, RZ, P6 ;  /* 0x000000ffacac7208 */ /* 0x000fe20003000000 */
[-CC-:B0-----:R-:W-:Y:S01]  /*2c80*/  FFMA.FTZ R60, R155, R41.reuse, R40.reuse ;  /* 0x000000299b3c7223 */ /* 0x181fe20000010028 */
[----:B------:R-:W-:Y:S01]  /*2c90*/  FSEL R174, R174, RZ, P0 ;  /* 0x000000ffaeae7208 */ /* 0x000fe20000000000 */
[-C--:B------:R-:W-:Y:S01]  /*2ca0*/  FFMA.FTZ R155, R168, R41.reuse, R40 ;  /* 0x00000029a89b7223 */ /* 0x080fe20000010028 */
[----:B------:R-:W-:Y:S01]  /*2cb0*/  FSEL R176, R176, RZ, P3 ;  /* 0x000000ffb0b07208 */ /* 0x000fe20001800000 */
[----:B------:R-:W-:Y:S01]  /*2cc0*/  FADD.FTZ R149, R149, -R60 ;  /* 0x8000003c95957221 */ /* 0x000fe20000010000 */
[----:B------:R-:W-:Y:S01]  /*2cd0*/  LOP3.LUT P5, RZ, R140, 0xff, RZ, 0xc0, !PT ;  /* 0x000000ff8cff7812 */ /* 0x000fe200078ac0ff */
[----:B------:R-:W-:Y:S01]  /*2ce0*/  FADD.FTZ R155, R154, -R155 ;  /* 0x8000009b9a9b7221 */ /* 0x000fe20000010000 */
[C---:B------:R-:W-:Y:S01]  /*2cf0*/  LOP3.LUT P6, RZ, R140.reuse, 0xff00, RZ, 0xc0, !PT ;  /* 0x0000ff008cff7812 */ /* 0x040fe200078cc0ff */
[----:B------:R-:W-:Y:S01]  /*2d00*/  FFMA.FTZ R168, R169, R41, R40 ;  /* 0x00000029a9a87223 */ /* 0x000fe20000010028 */
[----:B------:R-:W-:Y:S01]  /*2d10*/  LOP3.LUT P0, RZ, R140, 0xff0000, RZ, 0xc0, !PT ;  /* 0x00ff00008cff7812 */ /* 0x000fe2000780c0ff */
[----:B------:R-:W-:Y:S01]  /*2d20*/  FMUL.FTZ R169, R138, R149 ;  /* 0x000000958aa97220 */ /* 0x000fe20000410000 */
[----:B------:R-:W-:Y:S01]  /*2d30*/  LOP3.LUT P3, RZ, R140, 0xff000000, RZ, 0xc0, !PT ;  /* 0xff0000008cff7812 */ /* 0x000fe2000786c0ff */
[C---:B------:R-:W-:Y:S01]  /*2d40*/  FMUL.FTZ R149, R138.reuse, R155 ;  /* 0x0000009b8a957220 */ /* 0x040fe20000410000 */
[----:B------:R-:W-:Y:S01]  /*2d50*/  @P1 MOV R140, R50 ;  /* 0x00000032008c1202 */ /* 0x000fe20000000f00 */
[----:B------:R-:W-:Y:S01]  /*2d60*/  FADD.FTZ R167, R167, -R168 ;  /* 0x800000a8a7a77221 */ /* 0x000fe20000010000 */
[----:B------:R-:W-:Y:S01]  /*2d70*/  @P1 SHF.R.U32.HI R154, RZ, 0x10, R53 ;  /* 0x00000010ff9a1819 */ /* 0x000fe20000011635 */
[----:B------:R-:W-:Y:S01]  /*2d80*/  FADD.FTZ R145, R145, -R146 ;  /* 0x8000009291917221 */ /* 0x000fe20000010000 */
[----:B---3--:R-:W-:Y:S01]  /*2d90*/  @P1 PRMT R36, RZ, 0x5410, R140 ;  /* 0x00005410ff241816 */ /* 0x008fe2000000008c */
[----:B------:R-:W-:Y:S01]  /*2da0*/  FMUL.FTZ R167, R138, R167 ;  /* 0x000000a78aa77220 */ /* 0x000fe20000410000 */
[----:B------:R-:W-:Y:S01]  /*2db0*/  @P1 PRMT R38, RZ, 0x5410, R154 ;  /* 0x00005410ff261816 */ /* 0x000fe2000000009a */
[----:B------:R-:W0:Y:S01]  /*2dc0*/  F2F.BF16.F32 R140, R142 ;  /* 0x0000008e008c7304 */ /* 0x000e220000202000 */
[----:B------:R-:W-:Y:S01]  /*2dd0*/  @P1 SHF.R.U64 R154, R50, 0x10, R51 ;  /* 0x00000010329a1819 */ /* 0x000fe20000001233 */
[----:B------:R-:W-:-:S02]  /*2de0*/  @P1 FADD.FTZ R149, R149, R36 ;  /* 0x0000002495951221 */ /* 0x000fc40000010000 */
[----:B------:R-:W-:Y:S01]  /*2df0*/  @P1 FADD.FTZ R169, R169, R38 ;  /* 0x00000026a9a91221 */ /* 0x000fe20000010000 */
[----:B------:R-:W-:Y:S01]  /*2e00*/  @P1 PRMT R36, RZ, 0x5410, R154 ;  /* 0x00005410ff241816 */ /* 0x000fe2000000009a */
[----:B------:R-:W-:Y:S02]  /*2e10*/  @P1 IMAD.MOV.U32 R38, RZ, RZ, R51 ;  /* 0x000000ffff261224 */ /* 0x000fe400078e0033 */
[----:B------:R3:W0:Y:S01]  /*2e20*/  F2F.BF16.F32 R142, R39 ;  /* 0x00000027008e7304 */ /* 0x0006220000202000 */
[----:B------:R-:W-:Y:S02]  /*2e30*/  FFMA.FTZ R148, R148, R41, R40 ;  /* 0x0000002994947223 */ /* 0x000fe40000010028 */
[----:B------:R-:W-:Y:S01]  /*2e40*/  @P1 FADD.FTZ R167, R167, R36 ;  /* 0x00000024a7a71221 */ /* 0x000fe20000010000 */
[----:B------:R-:W-:Y:S01]  /*2e50*/  @P1 PRMT R36, RZ, 0x5410, R38 ;  /* 0x00005410ff241816 */ /* 0x000fe20000000026 */
[----:B------:R-:W-:Y:S02]  /*2e60*/  FMUL.FTZ R38, R149, R136 ;  /* 0x0000008895267220 */ /* 0x000fe40000410000 */
[----:B------:R-:W-:Y:S01]  /*2e70*/  FADD.FTZ R203, R150, -R151 ;  /* 0x8000009796cb7221 */ /* 0x000fe20000010000 */
[----:B------:R-:W0:Y:S01]  /*2e80*/  F2F.BF16.F32 R60, R37 ;  /* 0x00000025003c7304 */ /* 0x000e220000202000 */
[----:B------:R-:W-:-:S02]  /*2e90*/  FMUL.FTZ R38, R38, c[0x0][0x1e8] ;  /* 0x00007a0026267a20 */ /* 0x000fc40000410000 */
[----:B---3--:R-:W-:Y:S02]  /*2ea0*/  FFMA.FTZ R39, R161, R41, R40 ;  /* 0x00000029a1277223 */ /* 0x008fe40000010028 */
[----:B------:R-:W-:Y:S01]  /*2eb0*/  FMUL.FTZ R151, R138, R145 ;  /* 0x000000918a977220 */ /* 0x000fe20000410000 */
[----:B------:R-:W-:Y:S01]  /*2ec0*/  FSEL R201, R38, RZ, P5 ;  /* 0x000000ff26c97208 */ /* 0x000fe20002800000 */
[----:B------:R-:W-:Y:S01]  /*2ed0*/  FADD.FTZ R205, R166, -R39 ;  /* 0x80000027a6cd7221 */ /* 0x000fe20000010000 */
[----:B------:R-:W-:Y:S01]  /*2ee0*/  @P1 SHF.R.U32.HI R38, RZ, 0x10, R51 ;  /* 0x00000010ff261819 */ /* 0x000fe20000011633 */
[----:B------:R-:W-:Y:S01]  /*2ef0*/  FADD.FTZ R147, R147, -R148 ;  /* 0x8000009493937221 */ /* 0x000fe20000010000 */
[----:B------:R-:W-:Y:S01]  /*2f00*/  @P1 MOV R39, R48 ;  /* 0x0000003000271202 */ /* 0x000fe20000000f00 */
[C---:B------:R-:W-:Y:S01]  /*2f10*/  FMUL.FTZ R155, R138.reuse, R193 ;  /* 0x000000c18a9b7220 */ /* 0x040fe20000410000 */
[----:B------:R-:W-:Y:S01]  /*2f20*/  @P1 PRMT R38, RZ, 0x5410, R38 ;  /* 0x00005410ff261816 */ /* 0x000fe20000000026 */
[----:B------:R3:W0:Y:S01]  /*2f30*/  F2F.BF16.F32 R193, R42 ;  /* 0x0000002a00c17304 */ /* 0x0006220000202000 */
[----:B------:R-:W-:Y:S01]  /*2f40*/  FFMA.FTZ R153, R153, R41, R40 ;  /* 0x0000002999997223 */ /* 0x000fe20000010028 */
[----:B------:R-:W-:Y:S01]  /*2f50*/  @P1 SHF.R.U32.HI R148, RZ, 0x10, R49 ;  /* 0x00000010ff941819 */ /* 0x000fe20000011631 */
[----:B------:R-:W-:Y:S01]  /*2f60*/  FMUL.FTZ R145, R138, R147 ;  /* 0x000000938a917220 */ /* 0x000fe20000410000 */
[----:B------:R-:W-:Y:S01]  /*2f70*/  LOP3.LUT P5, RZ, R139, 0xff00, RZ, 0xc0, !PT ;  /* 0x0000ff008bff7812 */ /* 0x000fe200078ac0ff */
[----:B------:R-:W-:Y:S01]  /*2f80*/  @P1 FADD.FTZ R151, R151, R38 ;  /* 0x0000002697971221 */ /* 0x000fe20000010000 */
[----:B------:R-:W-:Y:S01]  /*2f90*/  @P1 PRMT R38, RZ, 0x5410, R39 ;  /* 0x00005410ff261816 */ /* 0x000fe20000000027 */
[--C-:B------:R-:W-:Y:S01]  /*2fa0*/  @P1 IMAD.MOV.U32 R39, RZ, RZ, R49.reuse ;  /* 0x000000ffff271224 */ /* 0x100fe200078e0031 */
[----:B------:R-:W0:Y:S01]  /*2fb0*/  F2F.BF16.F32 R144, R144 ;  /* 0x0000009000907304 */ /* 0x000e220000202000 */
[----:B---3--:R-:W-:Y:S01]  /*2fc0*/  @P1 SHF.R.U64 R42, R48, 0x10, R49 ;  /* 0x00000010302a1819 */ /* 0x008fe20000001231 */
[----:B------:R-:W-:-:S02]  /*2fd0*/  FADD.FTZ R161, R152, -R153 ;  /* 0x8000009998a17221 */ /* 0x000fc40000010000 */
[----:B------:R-:W-:Y:S01]  /*2fe0*/  @P1 FADD.FTZ R145, R145, R38 ;  /* 0x0000002691911221 */ /* 0x000fe20000010000 */
[----:B------:R-:W-:Y:S01]  /*2ff0*/  @P1 PRMT R38, RZ, 0x5410, R42 ;  /* 0x00005410ff261816 */ /* 0x000fe2000000002a */
[----:B------:R-:W-:Y:S01]  /*3000*/  FMUL.FTZ R37, R169, R136 ;  /* 0x00000088a9257220 */ /* 0x000fe20000410000 */
[----:B------:R-:W-:Y:S01]  /*3010*/  @P1 PRMT R42, RZ, 0x5410, R39 ;  /* 0x00005410ff2a1816 */ /* 0x000fe20000000027 */
[C---:B------:R-:W-:Y:S01]  /*3020*/  FMUL.FTZ R153, R138.reuse, R203 ;  /* 0x000000cb8a997220 */ /* 0x040fe20000410000 */
[----:B------:R-:W3:Y:S01]  /*3030*/  F2F.BF16.F32 R146, R174 ;  /* 0x000000ae00927304 */ /* 0x000ee20000202000 */
[----:B------:R-:W-:Y:S02]  /*3040*/  FMUL.FTZ R161, R138, R161 ;  /* 0x000000a18aa17220 */ /* 0x000fe40000410000 */
[----:B------:R-:W-:Y:S02]  /*3050*/  FMUL.FTZ R37, R37, c[0x0][0x1e8] ;  /* 0x00007a0025257a20 */ /* 0x000fe40000410000 */
[----:B------:R-:W-:-:S02]  /*3060*/  @P1 FADD.FTZ R153, R153, R38 ;  /* 0x0000002699991221 */ /* 0x000fc40000010000 */
[-C--:B------:R-:W-:Y:S01]  /*3070*/  FMUL.FTZ R162, R167, R136.reuse ;  /* 0x00000088a7a27220 */ /* 0x080fe20000410000 */
[----:B------:R-:W-:Y:S01]  /*3080*/  FSEL R154, R37, RZ, P4 ;  /* 0x000000ff259a7208 */ /* 0x000fe20002000000 */
[-C--:B------:R-:W-:Y:S01]  /*3090*/  FMUL.FTZ R38, R151, R136.reuse ;  /* 0x0000008897267220 */ /* 0x080fe20000410000 */
[----:B------:R-:W0:Y:S01]  /*30a0*/  F2F.BF16.F32 R203, R176 ;  /* 0x000000b000cb7304 */ /* 0x000e220000202000 */
[----:B------:R-:W-:Y:S01]  /*30b0*/  @P1 FADD.FTZ R161, R161, R42 ;  /* 0x0000002aa1a11221 */ /* 0x000fe20000010000 */
[----:B------:R-:W-:Y:S01]  /*30c0*/  @P1 PRMT R42, RZ, 0x5410, R148 ;  /* 0x00005410ff2a1816 */ /* 0x000fe20000000094 */
[----:B------:R-:W-:Y:S01]  /*30d0*/  @P1 FADD.FTZ R155, R155, R36 ;  /* 0x000000249b9b1221 */ /* 0x000fe20000010000 */
[----:B------:R-:W-:Y:S01]  /*30e0*/  IADD3 R36, P4, R68, c[0x0][0x248], RZ ;  /* 0x0000920044247a10 */ /* 0x000fe20007f9e0ff */
[----:B------:R-:W-:Y:S02]  /*30f0*/  FMUL.FTZ R162, R162, c[0x0][0x1e8] ;  /* 0x00007a00a2a27a20 */ /* 0x000fe40000410000 */
[----:B------:R-:W-:Y:S01]  /*3100*/  FMUL.FTZ R147, R138, R205 ;  /* 0x000000cd8a937220 */ /* 0x000fe20000410000 */
[----:B------:R-:W-:Y:S01]  /*3110*/  IADD3.X R37, R67, c[0x0][0x24c], RZ, P4, !PT ;  /* 0x0000930043257a10 */ /* 0x000fe200027fe4ff */
[----:B------:R-:W-:Y:S01]  /*3120*/  FMUL.FTZ R38, R38, c[0x0][0x1e8] ;  /* 0x00007a0026267a20 */ /* 0x000fe20000410000 */
[----:B------:R-:W-:Y:S01]  /*3130*/  FSEL R162, R162, RZ, P6 ;  /* 0x000000ffa2a27208 */ /* 0x000fe20003000000 */
[-C--:B------:R-:W-:Y:S01]  /*3140*/  FMUL.FTZ R39, R145, R136.reuse ;  /* 0x0000008891277220 */ /* 0x080fe20000410000 */
[----:B------:R-:W-:Y:S01]  /*3150*/  LOP3.LUT P4, RZ, R139, 0xff, RZ, 0xc0, !PT ;  /* 0x000000ff8bff7812 */ /* 0x000fe2000788c0ff */
[-C--:B------:R-:W-:Y:S01]  /*3160*/  FMUL.FTZ R152, R153, R136.reuse ;  /* 0x0000008899987220 */ /* 0x080fe20000410000 */
[----:B------:R-:W-:Y:S01]  /*3170*/  LOP3.LUT P6, RZ, R139, 0xff0000, RZ, 0xc0, !PT ;  /* 0x00ff00008bff7812 */ /* 0x000fe200078cc0ff */
[----:B------:R-:W-:Y:S01]  /*3180*/  FMUL.FTZ R166, R161, R136 ;  /* 0x00000088a1a67220 */ /* 0x000fe20000410000 */
[----:B------:R0:W0:Y:S01]  /*3190*/  F2F.BF16.F32 R148, R154 ;  /* 0x0000009a00947304 */ /* 0x0000220000202000 */
[----:B------:R-:W-:Y:S01]  /*31a0*/  @P1 FADD.FTZ R147, R147, R42 ;  /* 0x0000002a93931221 */ /* 0x000fe20000010000 */
[----:B------:R-:W-:Y:S01]  /*31b0*/  FSEL R42, R38, RZ, P3 ;  /* 0x000000ff262a7208 */ /* 0x000fe20001800000 */
[----:B------:R-:W-:Y:S01]  /*31c0*/  FMUL.FTZ R150, R39, c[0x0][0x1e8] ;  /* 0x00007a0027967a20 */ /* 0x000fe20000410000 */
[----:B------:R-:W-:Y:S01]  /*31d0*/  IADD3 R38, P3, R66, c[0x0][0x248], RZ ;  /* 0x0000920042267a10 */ /* 0x000fe20007f7e0ff */
[----:B------:R-:W-:-:S02]  /*31e0*/  FMUL.FTZ R152, R152, c[0x0][0x1e8] ;  /* 0x00007a0098987a20 */ /* 0x000fc40000410000 */
[----:B------:R-:W-:Y:S01]  /*31f0*/  FMUL.FTZ R166, R166, c[0x0][0x1e8] ;  /* 0x00007a00a6a67a20 */ /* 0x000fe20000410000 */
[----:B------:R-:W-:Y:S01]  /*3200*/  IADD3.X R39, R65, c[0x0][0x24c], RZ, P3, !PT ;  /* 0x0000930041277a10 */ /* 0x000fe20001ffe4ff */
[-C--:B------:R-:W-:Y:S01]  /*3210*/  FMUL.FTZ R168, R155, R136.reuse ;  /* 0x000000889ba87220 */ /* 0x080fe20000410000 */
[----:B------:R-:W-:Y:S01]  /*3220*/  FSEL R150, R150, RZ, P4 ;  /* 0x000000ff96967208 */ /* 0x000fe20002000000 */
[-CC-:B------:R-:W-:Y:S01]  /*3230*/  FFMA.FTZ R156, R156, R41.reuse, R40.reuse ;  /* 0x000000299c9c7223 */ /* 0x180fe20000010028 */
[----:B------:R-:W-:Y:S01]  /*3240*/  FSEL R152, R152, RZ, P5 ;  /* 0x000000ff98987208 */ /* 0x000fe20002800000 */
[----:B------:R-:W-:Y:S01]  /*3250*/  FMUL.FTZ R168, R168, c[0x0][0x1e8] ;  /* 0x00007a00a8a87a20 */ /* 0x000fe20000410000 */
[----:B------:R-:W-:Y:S01]  /*3260*/  FSEL R166, R166, RZ, P6 ;  /* 0x000000ffa6a67208 */ /* 0x000fe20003000000 */
[-CC-:B------:R-:W-:Y:S01]  /*3270*/  FFMA.FTZ R159, R159, R41.reuse, R40.reuse ;  /* 0x000000299f9f7223 */ /* 0x180fe20000010028 */
[C---:B------:R-:W-:Y:S01]  /*3280*/  LOP3.LUT P3, RZ, R137.reuse, 0xff, RZ, 0xc0, !PT ;  /* 0x000000ff89ff7812 */ /* 0x040fe2000786c0ff */
[-CC-:B------:R-:W-:Y:S01]  /*3290*/  FFMA.FTZ R160, R160, R41.reuse, R40.reuse ;  /* 0x00000029a0a07223 */ /* 0x180fe20000010028 */
[C---:B------:R-:W-:Y:S01]  /*32a0*/  LOP3.LUT P4, RZ, R137.reuse, 0xff00, RZ, 0xc0, !PT ;  /* 0x0000ff0089ff7812 */ /* 0x040fe2000788c0ff */
[----:B------:R-:W-:Y:S01]  /*32b0*/  FFMA.FTZ R40, R164, R41, R40 ;  /* 0x00000029a4287223 */ /* 0x000fe20000010028 */
[----:B------:R-:W-:Y:S01]  /*32c0*/  LOP3.LUT P5, RZ, R137, 0xff0000, RZ, 0xc0, !PT ;  /* 0x00ff000089ff7812 */ /* 0x000fe200078ac0ff */
[----:B------:R-:W-:Y:S01]  /*32d0*/  FADD.FTZ R157, R157, -R156 ;  /* 0x8000009c9d9d7221 */ /* 0x000fe20000010000 */
[----:B------:R-:W-:Y:S01]  /*32e0*/  LOP3.LUT P6, RZ, R137, 0xff000000, RZ, 0xc0, !PT ;  /* 0xff00000089ff7812 */ /* 0x000fe200078cc0ff */
[----:B------:R-:W-:Y:S01]  /*32f0*/  FMUL.FTZ R137, R147, R136 ;  /* 0x0000008893897220 */ /* 0x000fe20000410000 */
[----:B------:R-:W-:Y:S01]  /*3300*/  FSEL R168, R168, RZ, P0 ;  /* 0x000000ffa8a87208 */ /* 0x000fe20000000000 */
[----:B------:R-:W-:Y:S01]  /*3310*/  FADD.FTZ R165, R165, -R40 ;  /* 0x80000028a5a57221 */ /* 0x000fe20000010000 */
[----:B------:R-:W-:Y:S01]  /*3320*/  LOP3.LUT P0, RZ, R139, 0xff000000, RZ, 0xc0, !PT ;  /* 0xff0000008bff7812 */ /* 0x000fe2000780c0ff */
[----:B------:R-:W-:Y:S01]  /*3330*/  FMUL.FTZ R137, R137, c[0x0][0x1e8] ;  /* 0x00007a0089897a20 */ /* 0x000fe20000410000 */
[----:B------:R-:W-:Y:S01]  /*3340*/  @P1 MOV R40, R2 ;  /* 0x0000000200281202 */ /* 0x000fe20000000f00 */
[----:B------:R-:W-:Y:S01]  /*3350*/  FADD.FTZ R159, R158, -R159 ;  /* 0x8000009f9e9f7221 */ /* 0x000fe20000010000 */
[--C-:B------:R-:W-:Y:S01]  /*3360*/  @P1 SHF.R.U64 R156, R2, 0x10, R3.reuse ;  /* 0x00000010029c1819 */ /* 0x100fe20000001203 */
[----:B------:R-:W-:Y:S01]  /*3370*/  @P1 IMAD.MOV.U32 R41, RZ, RZ, R3 ;  /* 0x000000ffff291224 */ /* 0x000fe200078e0003 */
[----:B0-----:R-:W-:Y:S01]  /*3380*/  FSEL R154, R137, RZ, P0 ;  /* 0x000000ff899a7208 */ /* 0x001fe20000000000 */
[C---:B------:R-:W-:Y:S01]  /*3390*/  FMUL.FTZ R137, R138.reuse, R157 ;  /* 0x0000009d8a897220 */ /* 0x040fe20000410000 */
[----:B------:R-:W-:Y:S01]  /*33a0*/  @P1 PRMT R40, RZ, 0x5410, R40 ;  /* 0x00005410ff281816 */ /* 0x000fe20000000028 */
[C---:B------:R-:W-:Y:S01]  /*33b0*/  FMUL.FTZ R157, R138.reuse, R159 ;  /* 0x0000009f8a9d7220 */ /* 0x040fe20000410000 */
[----:B------:R-:W-:Y:S01]  /*33c0*/  ISETP.NE.U32.AND P0, PT, RZ, c[0x0][0x258], PT ;  /* 0x00009600ff007a0c */ /* 0x000fe20003f05070 */
[----:B------:R-:W-:Y:S01]  /*33d0*/  FADD.FTZ R163, R163, -R160 ;  /* 0x800000a0a3a37221 */ /* 0x000fe20000010000 */
[----:B------:R0:W0:Y:S01]  /*33e0*/  F2F.BF16.F32 R139, R172 ;  /* 0x000000ac008b7304 */ /* 0x0000220000202000 */
[----:B------:R-:W-:Y:S01]  /*33f0*/  @P1 FADD.FTZ R137, R137, R40 ;  /* 0x0000002889891221 */ /* 0x000fe20000010000 */
[----:B------:R-:W-:Y:S01]  /*3400*/  @P1 PRMT R40, RZ, 0x5410, R156 ;  /* 0x00005410ff281816 */ /* 0x000fe2000000009c */
[C---:B------:R-:W-:Y:S01]  /*3410*/  FMUL.FTZ R159, R138.reuse, R163 ;  /* 0x000000a38a9f7220 */ /* 0x040fe20000410000 */
[----:B------:R-:W-:Y:S01]  /*3420*/  ISETP.NE.AND.EX P0, PT, RZ, c[0x0][0x25c], PT, P0 ;  /* 0x00009700ff007a0c */ /* 0x000fe20003f05300 */
[----:B------:R-:W-:-:S02]  /*3430*/  FMUL.FTZ R163, R138, R165 ;  /* 0x000000a58aa37220 */ /* 0x000fc40000410000 */
[----:B------:R-:W-:Y:S01]  /*3440*/  @P1 FADD.FTZ R157, R157, R40 ;  /* 0x000000289d9d1221 */ /* 0x000fe20000010000 */
[----:B------:R-:W-:Y:S01]  /*3450*/  @P1 PRMT R40, RZ, 0x5410, R41 ;  /* 0x00005410ff281816 */ /* 0x000fe20000000029 */
[----:B------:R-:W0:Y:S04]  /*3460*/  F2F.BF16.F32 R201, R201 ;  /* 0x000000c900c97304 */ /* 0x000e280000202000 */
[----:B------:R-:W-:Y:S01]  /*3470*/  @P1 FADD.FTZ R159, R159, R40 ;  /* 0x000000289f9f1221 */ /* 0x000fe20000010000 */
[----:B------:R-:W-:-:S03]  /*3480*/  @P1 SHF.R.U32.HI R40, RZ, 0x10, R3 ;  /* 0x00000010ff281819 */ /* 0x000fc60000011603 */
[----:B------:R-:W0:Y:S01]  /*3490*/  F2F.BF16.F32 R162, R162 ;  /* 0x000000a200a27304 */ /* 0x000e220000202000 */
[----:B------:R-:W-:Y:S02]  /*34a0*/  @P1 PRMT R40, RZ, 0x5410, R40 ;  /* 0x00005410ff281816 */ /* 0x000fe40000000028 */
[----:B------:R-:W-:Y:S02]  /*34b0*/  @P0 F2FP.BF16.PACK_AB R43, RZ, R43 ;  /* 0x0000002bff2b023e */ /* 0x000fe400000010ff */
[----:B------:R-:W-:Y:S01]  /*34c0*/  @P0 F2FP.BF16.PACK_AB R45, RZ, R45 ;  /* 0x0000002dff2d023e */ /* 0x000fe200000010ff */
[----:B------:R-:W-:Y:S01]  /*34d0*/  @P1 FADD.FTZ R163, R163, R40 ;  /* 0x00000028a3a31221 */ /* 0x000fe20000010000 */
[----:B------:R-:W-:Y:S01]  /*34e0*/  @P0 F2FP.BF16.PACK_AB R47, RZ, R47 ;  /* 0x0000002fff2f023e */ /* 0x000fe200000010ff */
[----:B------:R-:W0:Y:S01]  /*34f0*/  F2F.BF16.F32 R168, R168 ;  /* 0x000000a800a87304 */ /* 0x000e220000202000 */
[----:B------:R-:W-:Y:S02]  /*3500*/  @P0 F2FP.BF16.PACK_AB R61, RZ, R61 ;  /* 0x0000003dff3d023e */ /* 0x000fe400000010ff */
[----:B------:R-:W-:-:S02]  /*3510*/  @P0 PRMT R114, R43, 0x7610, R114 ;  /* 0x000076102b720816 */ /* 0x000fc40000000072 */
[----:B------:R-:W-:Y:S02]  /*3520*/  @P0 PRMT R123, R45, 0x7610, R123 ;  /* 0x000076102d7b0816 */ /* 0x000fe4000000007b */
[----:B------:R-:W-:Y:S01]  /*3530*/  @P0 PRMT R132, R47, 0x7610, R132 ;  /* 0x000076102f840816 */ /* 0x000fe20000000084 */
[----:B------:R0:W0:Y:S01]  /*3540*/  F2F.BF16.F32 R158, R42 ;  /* 0x0000002a009e7304 */ /* 0x0000220000202000 */
[----:B------:R-:W-:Y:S02]  /*3550*/  @P0 F2FP.BF16.PACK_AB R195, RZ, R195 ;  /* 0x000000c3ffc3023e */ /* 0x000fe400000010ff */
[----:B------:R-:W-:Y:S02]  /*3560*/  @P0 F2FP.BF16.PACK_AB R197, RZ, R197 ;  /* 0x000000c5ffc5023e */ /* 0x000fe400000010ff */
[----:B------:R-:W-:Y:S02]  /*3570*/  @P0 F2FP.BF16.PACK_AB R199, RZ, R199 ;  /* 0x000000c7ffc7023e */ /* 0x000fe400000010ff */
[----:B------:R-:W-:Y:S01]  /*3580*/  @P0 PRMT R133, R61, 0x7610, R133 ;  /* 0x000076103d850816 */ /* 0x000fe20000000085 */
[----:B------:R0:W0:Y:S08]  /*3590*/  F2F.BF16.F32 R205, R150 ;  /* 0x0000009600cd7304 */ /* 0x0000300000202000 */
[----:B------:R0:W0:Y:S01]  /*35a0*/  F2F.BF16.F32 R138, R152 ;  /* 0x00000098008a7304 */ /* 0x0000220000202000 */
[----:B------:R-:W-:Y:S05]  /*35b0*/  @!P0 BRA `(.L_x_3788) ;  /* 0x0000008000008947 */ /* 0x000fea0003800000 */
[----:B-1234-:R-:W-:Y:S01]  /*35c0*/  LOP3.LUT R40, R123, 0xffff, RZ, 0xc0, !PT ;  /* 0x0000ffff7b287812 */ /* 0x01efe200078ec0ff */
[----:B0-----:R-:W-:Y:S01]  /*35d0*/  HFMA2.MMA R42, -RZ, RZ, 0, 4.76837158203125e-07 ;  /* 0x00000008ff2a7435 */ /* 0x001fe200000001ff */
[----:B------:R-:W-:-:S03]  /*35e0*/  PRMT R43, R132, 0x5410, R133 ;  /* 0x00005410842b7816 */ /* 0x000fc60000000085 */
[----:B------:R-:W-:-:S05]  /*35f0*/  IMAD.WIDE.U32 R40, R40, 0x10000, RZ ;  /* 0x0001000028287825 */ /* 0x000fca00078e00ff */
[----:B------:R-:W-:Y:S01]  /*3600*/  LOP3.LUT R41, R43, R41, RZ, 0xfc, !PT ;  /* 0x000000292b297212 */ /* 0x000fe200078efcff */
[----:B------:R-:W-:Y:S01]  /*3610*/  IMAD.WIDE.U32 R42, R135, R42, c[0x0][0x258] ;  /* 0x00009600872a7625 */ /* 0x000fe200078e002a */
[----:B------:R-:W-:-:S05]  /*3620*/  LOP3.LUT R40, R40, 0xffff, R114, 0xf8, !PT ;  /* 0x0000ffff28287812 */ /* 0x000fca00078ef872 */
[----:B------:R0:W-:Y:S02]  /*3630*/  STG.E.64 [R42.64], R40 ;  /* 0x000000282a007986 */ /* 0x0001e4000c101b04 */
.L_x_3788:
[----:B01234-:R-:W-:Y:S01]  /*3640*/  IMAD.WIDE.U32 R42, R44, 0x10000, RZ ;  /* 0x000100002c2a7825 */ /* 0x01ffe200078e00ff */
[----:B------:R-:W-:Y:S01]  /*3650*/  SHF.L.U32 R140, R140, 0x10, RZ ;  /* 0x000000108c8c7819 */ /* 0x000fe200000006ff */
[----:B------:R-:W0:Y:S01]  /*3660*/  F2F.BF16.F32 R154, R154 ;  /* 0x0000009a009a7304 */ /* 0x000e220000202000 */
[----:B------:R-:W-:Y:S01]  /*3670*/  @P0 F2FP.BF16.PACK_AB R189, RZ, R189 ;  /* 0x000000bdffbd023e */ /* 0x000fe200000010ff */
[----:B------:R-:W-:Y:S01]  /*3680*/  IMAD.WIDE.U32 R40, R60, 0x10000, RZ ;  /* 0x000100003c287825 */ /* 0x000fe200078e00ff */
[----:B------:R-:W-:Y:S02]  /*3690*/  LOP3.LUT R42, R42, R141, RZ, 0xfc, !PT ;  /* 0x0000008d2a2a7212 */ /* 0x000fe400078efcff */
[----:B------:R-:W-:Y:S01]  /*36a0*/  SHF.L.U32 R141, R158, 0x10, RZ ;  /* 0x000000109e8d7819 */ /* 0x000fe200000006ff */
[----:B------:R-:W-:Y:S01]  /*36b0*/  IMAD.WIDE.U32 R60, R162, 0x10000, RZ ;  /* 0x00010000a23c7825 */ /* 0x000fe200078e00ff */
[----:B------:R-:W-:Y:S01]  /*36c0*/  LOP3.LUT R41, R41, R140, R187, 0xfe, !PT ;  /* 0x0000008c29297212 */ /* 0x000fe200078efebb */
[----:B------:R-:W1:Y:S01]  /*36d0*/  F2F.BF16.F32 R166, R166 ;  /* 0x000000a600a67304 */ /* 0x000e620000202000 */
[----:B------:R-:W-:Y:S01]  /*36e0*/  SHF.L.U32 R148, R148, 0x10, RZ ;  /* 0x0000001094947819 */ /* 0x000fe200000006ff */
[----:B------:R-:W-:Y:S01]  /*36f0*/  IMAD.U32 R46, R46, 0x10000, RZ ;  /* 0x000100002e2e7824 */ /* 0x000fe200078e00ff */
[----:B------:R-:W-:Y:S01]  /*3700*/  LOP3.LUT R61, R61, R141, R168, 0xfe, !PT ;  /* 0x0000008d3d3d7212 */ /* 0x000fe200078efea8 */
[----:B------:R-:W-:Y:S01]  /*3710*/  IMAD.MOV.U32 R140, RZ, RZ, 0x8 ;  /* 0x00000008ff8c7424 */ /* 0x000fe200078e00ff */
[----:B------:R-:W-:Y:S01]  /*3720*/  @P0 PRMT R114, R195, 0x7610, R114 ;  /* 0x00007610c3720816 */ /* 0x000fe20000000072 */
[----:B------:R-:W-:Y:S01]  /*3730*/  IMAD.WIDE.U32 R44, R142, 0x10000, RZ ;  /* 0x000100008e2c7825 */ /* 0x000fe200078e00ff */
[----:B------:R-:W-:-:S02]  /*3740*/  LOP3.LUT R43, R43, R46, R183, 0xfe, !PT ;  /* 0x0000002e2b2b7212 */ /* 0x000fc400078efeb7 */
[----:B------:R-:W-:Y:S01]  /*3750*/  @P0 PRMT R123, R197, 0x7610, R123 ;  /* 0x00007610c57b0816 */ /* 0x000fe2000000007b */
[----:B------:R-:W-:Y:S01]  /*3760*/  IMAD.WIDE.U32 R140, R135, R140, c[0x0][0x248] ;  /* 0x00009200878c7625 */ /* 0x000fe200078e008c */
[----:B------:R-:W-:Y:S02]  /*3770*/  @P0 PRMT R132, R199, 0x7610, R132 ;  /* 0x00007610c7840816 */ /* 0x000fe40000000084 */
[----:B------:R-:W-:Y:S01]  /*3780*/  @P0 PRMT R133, R189, 0x7610, R133 ;  /* 0x00007610bd850816 */ /* 0x000fe20000000085 */
[----:B------:R-:W-:Y:S01]  /*3790*/  IMAD.WIDE.U32 R46, R146, 0x10000, RZ ;  /* 0x00010000922e7825 */ /* 0x000fe200078e00ff */
[----:B------:R2:W-:Y:S01]  /*37a0*/  STG.E.64 [R140.64], R42 ;  /* 0x0000002a8c007986 */ /* 0x0005e2000c101b04 */
[----:B------:R-:W-:Y:S02]  /*37b0*/  LOP3.LUT R40, R40, R185, RZ, 0xfc, !PT ;  /* 0x000000b928287212 */ /* 0x000fe400078efcff */
[----:B------:R-:W-:Y:S01]  /*37c0*/  IMAD.U32 R144, R144, 0x10000, RZ ;  /* 0x0001000090907824 */ /* 0x000fe200078e00ff */
[----:B------:R-:W-:Y:S01]  /*37d0*/  LOP3.LUT R46, R46, R139, RZ, 0xfc, !PT ;  /* 0x0000008b2e2e7212 */ /* 0x000fe200078efcff */
[----:B------:R-:W-:Y:S01]  /*37e0*/  IMAD.WIDE.U32 R138, R138, 0x10000, RZ ;  /* 0x000100008a8a7825 */ /* 0x000fe200078e00ff */
[----:B------:R-:W-:-:S02]  /*37f0*/  LOP3.LUT R44, R44, R191, RZ, 0xfc, !PT ;  /* 0x000000bf2c2c7212 */ /* 0x000fc400078efcff */
[----:B------:R-:W-:Y:S01]  /*3800*/  LOP3.LUT R45, R45, R144, R193, 0xfe, !PT ;  /* 0x000000902d2d7212 */ /* 0x000fe200078efec1 */
[----:B0-----:R-:W-:Y:S01]  /*3810*/  IMAD.U32 R165, R154, 0x10000, RZ ;  /* 0x000100009aa57824 */ /* 0x001fe200078e00ff */
[----:B------:R-:W-:Y:S02]  /*3820*/  LOP3.LUT R47, R47, R148, R203, 0xfe, !PT ;  /* 0x000000942f2f7212 */ /* 0x000fe400078efecb */
[----:B------:R-:W-:Y:S02]  /*3830*/  LOP3.LUT R60, R60, R201, RZ, 0xfc, !PT ;  /* 0x000000c93c3c7212 */ /* 0x000fe400078efcff */
[----:B-1----:R-:W-:Y:S02]  /*3840*/  LOP3.LUT R139, R139, R165, R166, 0xfe, !PT ;  /* 0x000000a58b8b7212 */ /* 0x002fe400078efea6 */
[----:B------:R-:W-:Y:S01]  /*3850*/  LOP3.LUT R138, R138, R205, RZ, 0xfc, !PT ;  /* 0x000000cd8a8a7212 */ /* 0x000fe200078efcff */
[----:B------:R-:W-:Y:S05]  /*3860*/  @!P0 BRA `(.L_x_3789) ;  /* 0x0000008000008947 */ /* 0x000fea0003800000 */
[----:B--2---:R-:W-:Y:S02]  /*3870*/  LOP3.LUT R42, R123, 0xffff, RZ, 0xc0, !PT ;  /* 0x0000ffff7b2a7812 */ /* 0x004fe400078ec0ff */
[----:B------:R-:W-:-:S02]  /*3880*/  IADD3 R134, P1, R134, c[0x0][0x258], RZ ;  /* 0x0000960086867a10 */ /* 0x000fc40007f3e0ff */
[----:B------:R-:W-:Y:S01]  /*3890*/  PRMT R141, R132, 0x5410, R133 ;  /* 0x00005410848d7816 */ /* 0x000fe20000000085 */
[----:B------:R-:W-:Y:S01]  /*38a0*/  IMAD.WIDE.U32 R42, R42, 0x10000, RZ ;  /* 0x000100002a2a7825 */ /* 0x000fe200078e00ff */
[----:B------:R-:W-:-:S04]  /*38b0*/  IADD3.X R135, R71, c[0x0][0x25c], RZ, P1, !PT ;  /* 0x0000970047877a10 */ /* 0x000fc80000ffe4ff */
[----:B------:R-:W-:Y:S02]  /*38c0*/  LOP3.LUT R43, R141, R43, RZ, 0xfc, !PT ;  /* 0x0000002b8d2b7212 */ /* 0x000fe400078efcff */
[----:B------:R-:W-:-:S05]  /*38d0*/  LOP3.LUT R42, R42, 0xffff, R114, 0xf8, !PT ;  /* 0x0000ffff2a2a7812 */ /* 0x000fca00078ef872 */
[----:B------:R0:W-:Y:S02]  /*38e0*/  STG.E.64 [R134.64], R42 ;  /* 0x0000002a86007986 */ /* 0x0001e4000c101b04 */
.L_x_3789:
[----:B--2---:R1:W-:Y:S01]  /*38f0*/  STG.E.64 [R32.64], R40 ;  /* 0x0000002820007986 */ /* 0x0043e2000c101b04 */
        /* <DEDUP_REMOVED lines=17> */
.L_x_3790:
[----:B-1----:R1:W-:Y:S01]  /*3a10*/  STG.E.64 [R34.64], R44 ;  /* 0x0000002c22007986 */ /* 0x0023e2000c101b04 */
        /* <DEDUP_REMOVED lines=17> */
.L_x_3791:
[----:B-1----:R1:W-:Y:S01]  /*3b30*/  STG.E.64 [R36.64], R46 ;  /* 0x0000002e24007986 */ /* 0x0023e2000c101b04 */
[----:B------:R-:W-:Y:S01]  /*3b40*/  @P0 F2FP.BF16.PACK_AB R149, RZ, R149 ;  /* 0x00000095ff95023e */ /* 0x000fe200000010ff */
[----:B------:R-:W-:Y:S01]  /*3b50*/  FMUL.FTZ R34, R137, R136 ;  /* 0x0000008889227220 */ /* 0x000fe20000410000 */
        /* <DEDUP_REMOVED lines=16> */
.L_x_3792:
[----:B-1----:R-:W-:Y:S01]  /*3c60*/  FMUL.FTZ R34, R34, c[0x0][0x1e8] ;  /* 0x00007a0022227a20 */ /* 0x002fe20000410000 */
[----:B------:R1:W-:Y:S01]  /*3c70*/  STG.E.64 [R38.64], R60 ;  /* 0x0000003c26007986 */ /* 0x0003e2000c101b04 */
[-C--:B------:R-:W-:Y:S01]  /*3c80*/  FMUL.FTZ R33, R157, R136.reuse ;  /* 0x000000889d217220 */ /* 0x080fe20000410000 */
[----:B------:R-:W-:Y:S01]  /*3c90*/  @P0 F2FP.BF16.PACK_AB R145, RZ, R145 ;  /* 0x00000091ff91023e */ /* 0x000fe200000010ff */
[-C--:B------:R-:W-:Y:S01]  /*3ca0*/  FMUL.FTZ R36, R159, R136.reuse ;  /* 0x000000889f247220 */ /* 0x080fe20000410000 */
[----:B------:R-:W-:Y:S01]  /*3cb0*/  FSEL R34, R34, RZ, P3 ;  /* 0x000000ff22227208 */ /* 0x000fe20001800000 */
[----:B------:R-:W-:Y:S01]  /*3cc0*/  FMUL.FTZ R35, R33, c[0x0][0x1e8] ;  /* 0x00007a0021237a20 */ /* 0x000fe20000410000 */
[----:B------:R-:W-:Y:S01]  /*3cd0*/  @P0 F2FP.BF16.PACK_AB R153, RZ, R153 ;  /* 0x00000099ff99023e */ /* 0x000fe200000010ff */
[----:B------:R-:W-:Y:S01]  /*3ce0*/  FMUL.FTZ R37, R36, c[0x0][0x1e8] ;  /* 0x00007a0024257a20 */ /* 0x000fe20000410000 */
[----:B------:R1:W2:Y:S01]  /*3cf0*/  F2F.BF16.F32 R41, R34 ;  /* 0x0000002200297304 */ /* 0x0002a20000202000 */
[----:B------:R-:W-:Y:S01]  /*3d00*/  @P0 F2FP.BF16.PACK_AB R161, RZ, R161 ;  /* 0x000000a1ffa1023e */ /* 0x000fe200000010ff */
[----:B------:R-:W-:Y:S01]  /*3d10*/  FMUL.FTZ R136, R163, R136 ;  /* 0x00000088a3887220 */ /* 0x000fe20000410000 */
[----:B------:R-:W-:-:S02]  /*3d20*/  IADD3 R32, P1, R64, c[0x0][0x248], RZ ;  /* 0x0000920040207a10 */ /* 0x000fc40007f3e0ff */
[----:B------:R-:W-:Y:S02]  /*3d30*/  @P0 F2FP.BF16.PACK_AB R147, RZ, R147 ;  /* 0x00000093ff93023e */ /* 0x000fe400000010ff */
[----:B------:R-:W-:Y:S02]  /*3d40*/  @P0 PRMT R114, R145, 0x7610, R114 ;  /* 0x0000761091720816 */ /* 0x000fe40000000072 */
[----:B------:R-:W-:Y:S02]  /*3d50*/  @P0 PRMT R123, R153, 0x7610, R123 ;  /* 0x00007610997b0816 */ /* 0x000fe4000000007b */
[----:B------:R-:W-:Y:S02]  /*3d60*/  @P0 PRMT R132, R161, 0x7610, R132 ;  /* 0x00007610a1840816 */ /* 0x000fe40000000084 */
[----:B------:R-:W-:Y:S02]  /*3d70*/  IADD3.X R33, R63, c[0x0][0x24c], RZ, P1, !PT ;  /* 0x000093003f217a10 */ /* 0x000fe40000ffe4ff */
[----:B------:R-:W-:-:S02]  /*3d80*/  FSEL R36, R35, RZ, P4 ;  /* 0x000000ff23247208 */ /* 0x000fc40002000000 */
[----:B------:R-:W-:Y:S01]  /*3d90*/  @P0 PRMT R133, R147, 0x7610, R133 ;  /* 0x0000761093850816 */ /* 0x000fe20000000085 */
[----:B------:R-:W-:Y:S05]  /*3da0*/  @!P0 BRA `(.L_x_3793) ;  /* 0x0000008000008947 */ /* 0x000fea0003800000 */
[----:B-12---:R-:W-:Y:S02]  /*3db0*/  LOP3.LUT R34, R123, 0xffff, RZ, 0xc0, !PT ;  /* 0x0000ffff7b227812 */ /* 0x006fe400078ec0ff */
[----:B------:R-:W-:Y:S02]  /*3dc0*/  IADD3 R64, P1, R64, c[0x0][0x258], RZ ;  /* 0x0000960040407a10 */ /* 0x000fe40007f3e0ff */
[----:B------:R-:W-:Y:S01]  /*3dd0*/  PRMT R39, R132, 0x5410, R133 ;  /* 0x0000541084277816 */ /* 0x000fe20000000085 */
[----:B------:R-:W-:Y:S01]  /*3de0*/  IMAD.WIDE.U32 R34, R34, 0x10000, RZ ;  /* 0x0001000022227825 */ /* 0x000fe200078e00ff */
[----:B------:R-:W-:-:S04]  /*3df0*/  IADD3.X R65, R63, c[0x0][0x25c], RZ, P1, !PT ;  /* 0x000097003f417a10 */ /* 0x000fc80000ffe4ff */
[----:B------:R-:W-:Y:S02]  /*3e00*/  LOP3.LUT R35, R39, R35, RZ, 0xfc, !PT ;  /* 0x0000002327237212 */ /* 0x000fe400078efcff */
[----:B------:R-:W-:-:S05]  /*3e10*/  LOP3.LUT R34, R34, 0xffff, R114, 0xf8, !PT ;  /* 0x0000ffff22227812 */ /* 0x000fca00078ef872 */
[----:B------:R1:W-:Y:S02]  /*3e20*/  STG.E.64 [R64.64], R34 ;  /* 0x0000002240007986 */ /* 0x0003e4000c101b04 */
.L_x_3793:
[----:B-12---:R-:W-:Y:S01]  /*3e30*/  FMUL.FTZ R136, R136, c[0x0][0x1e8] ;  /* 0x00007a0088887a20 */ /* 0x006fe20000410000 */
[----:B------:R1:W-:Y:S01]  /*3e40*/  STG.E.64 [R32.64], R138 ;  /* 0x0000008a20007986 */ /* 0x0003e2000c101b04 */
[----:B------:R-:W-:Y:S01]  /*3e50*/  FSEL R37, R37, RZ, P5 ;  /* 0x000000ff25257208 */ /* 0x000fe20002800000 */
[----:B------:R-:W2:Y:S01]  /*3e60*/  F2F.BF16.F32 R36, R36 ;  /* 0x0000002400247304 */ /* 0x000ea20000202000 */
[----:B------:R-:W-:Y:S02]  /*3e70*/  @P0 F2FP.BF16.PACK_AB R137, RZ, R137 ;  /* 0x00000089ff89023e */ /* 0x000fe400000010ff */
[----:B------:R-:W-:Y:S02]  /*3e80*/  FSEL R136, R136, RZ, P6 ;  /* 0x000000ff88887208 */ /* 0x000fe40003000000 */
[----:B------:R-:W-:Y:S02]  /*3e90*/  @P0 F2FP.BF16.PACK_AB R157, RZ, R157 ;  /* 0x0000009dff9d023e */ /* 0x000fe400000010ff */
[----:B------:R-:W-:Y:S01]  /*3ea0*/  @P0 F2FP.BF16.PACK_AB R159, RZ, R159 ;  /* 0x0000009fff9f023e */ /* 0x000fe200000010ff */
[----:B------:R-:W3:Y:S01]  /*3eb0*/  F2F.BF16.F32 R37, R37 ;  /* 0x0000002500257304 */ /* 0x000ee20000202000 */
[----:B------:R-:W-:-:S02]  /*3ec0*/  @P0 F2FP.BF16.PACK_AB R163, RZ, R163 ;  /* 0x000000a3ffa3023e */ /* 0x000fc400000010ff */
[----:B------:R-:W-:Y:S02]  /*3ed0*/  @P0 PRMT R114, R137, 0x7610, R114 ;  /* 0x0000761089720816 */ /* 0x000fe40000000072 */
[----:B------:R-:W-:Y:S02]  /*3ee0*/  @P0 PRMT R123, R157, 0x7610, R123 ;  /* 0x000076109d7b0816 */ /* 0x000fe4000000007b */
[----:B------:R-:W-:Y:S01]  /*3ef0*/  @P0 PRMT R132, R159, 0x7610, R132 ;  /* 0x000076109f840816 */ /* 0x000fe20000000084 */
[----:B------:R-:W4:Y:S01]  /*3f00*/  F2F.BF16.F32 R136, R136 ;  /* 0x0000008800887304 */ /* 0x000f220000202000 */
[----:B------:R-:W-:Y:S01]  /*3f10*/  @P0 PRMT R133, R163, 0x7610, R133 ;  /* 0x00007610a3850816 */ /* 0x000fe20000000085 */
[----:B------:R-:W-:Y:S06]  /*3f20*/  @!P0 BRA `(.L_x_3794) ;  /* 0x0000008000008947 */ /* 0x000fec0003800000 */
        /* <DEDUP_REMOVED lines=8> */
.L_x_3794:
[----:B-12---:R-:W-:Y:S01]  /*3fb0*/  IMAD.WIDE.U32 R32, R36, 0x10000, RZ ;  /* 0x0001000024207825 */ /* 0x006fe200078e00ff */
[----:B----4-:R-:W-:Y:S02]  /*3fc0*/  SHF.L.U32 R35, R136, 0x10, RZ ;  /* 0x0000001088237819 */ /* 0x010fe400000006ff */
[----:B------:R-:W-:Y:S02]  /*3fd0*/  IADD3 R62, P0, R62, c[0x0][0x248], RZ ;  /* 0x000092003e3e7a10 */ /* 0x000fe40007f1e0ff */
[----:B---3--:R-:W-:Y:S02]  /*3fe0*/  LOP3.LUT R33, R33, R35, R37, 0xfe, !PT ;  /* 0x0000002321217212 */ /* 0x008fe400078efe25 */
[----:B------:R-:W-:Y:S02]  /*3ff0*/  LOP3.LUT R32, R32, R41, RZ, 0xfc, !PT ;  /* 0x0000002920207212 */ /* 0x000fe400078efcff */
[----:B------:R-:W-:Y:S02]  /*4000*/  IADD3.X R63, R0, c[0x0][0x24c], RZ, P0, !PT ;  /* 0x00009300003f7a10 */ /* 0x000fe400007fe4ff */
[----:B------:R-:W-:-:S02]  /*4010*/  IADD3 R73, R73, c[0x0][0x160], RZ ;  /* 0x0000580049497a10 */ /* 0x000fc40007ffe0ff */
[----:B------:R-:W-:Y:S01]  /*4020*/  SEL R142, RZ, 0x1, P2 ;  /* 0x00000001ff8e7807 */ /* 0x000fe20001000000 */
[----:B------:R1:W-:Y:S01]  /*4030*/  STG.E.64 [R62.64], R32 ;  /* 0x000000203e007986 */ /* 0x0003e2000c101b04 */
[----:B------:R-:W-:-:S13]  /*4040*/  ISETP.GE.AND P0, PT, R73, c[0x0][0x164], PT ;  /* 0x0000590049007a0c */ /* 0x000fda0003f06270 */
[----:B01----:R-:W-:Y:S01]  /*4050*/  @P0 CALL.REL.NOINC `(.L_x_3795) ;  /* 0x0000001000000944 */ /* 0x003fe20003c00000 */
[----:B------:R-:W-:Y:S05]  /*4060*/  BRA `(.L_x_3796) ;  /* 0xffffc46000007947 */ /* 0x000fea000383ffff */
.L_x_3795:
        /* <DEDUP_REMOVED lines=54> */
.L_x_3785:
        /* <DEDUP_REMOVED lines=23> */
.L_x_3786:
[----:B------:R-:W-:Y:S01]  /*4540*/  HFMA2.MMA R36, -RZ, RZ, 0, 9.5367431640625e-07 ;  /* 0x00000010ff247435 */ /* 0x000fe200000001ff */
[----:B------:R-:W-:Y:S01]  /*4550*/  MOV R35, R37 ;  /* 0x0000002500237202 */ /* 0x000fe20000000f00 */
[----:B------:R-:W-:Y:S01]  /*4560*/  IMAD.MOV.U32 R38, RZ, RZ, 0x1f ;  /* 0x0000001fff267424 */ /* 0x000fe200078e00ff */
[----:B------:R-:W-:-:S02]  /*4570*/  MOV R41, 0xffffffff ;  /* 0xffffffff00297802 */ /* 0x000fc40000000f00 */
[----:B------:R-:W-:Y:S02]  /*4580*/  MOV R32, 0x45a0 ;  /* 0x000045a000207802 */ /* 0x000fe40000000f00 */
[----:B-----5:R-:W-:Y:S05]  /*4590*/  CALL.REL.NOINC `($__internal_49_$__cuda_sm70_shflsync_down_p) ;  /* 0x0000046000007944 */ /* 0x020fea0003c00000 */
[----:B-1----:R-:W-:Y:S01]  /*45a0*/  MOV R34, R35 ;  /* 0x0000002300227202 */ /* 0x002fe20000000f00 */
[----:B0-----:R-:W-:Y:S05]  /*45b0*/  BRA `(.L_x_3797) ;  /* 0xffffd8f000007947 */ /* 0x001fea000383ffff */
.L_x_3787:
[----:B------:R-:W-:Y:S01]  /*45c0*/  HFMA2.MMA R36, -RZ, RZ, 0, 9.5367431640625e-07 ;  /* 0x00000010ff247435 */ /* 0x000fe200000001ff */
[----:B------:R-:W-:Y:S01]  /*45d0*/  IMAD.MOV.U32 R35, RZ, RZ, R39 ;  /* 0x000000ffff237224 */ /* 0x000fe200078e0027 */
[----:B------:R-:W-:Y:S01]  /*45e0*/  MOV R38, 0x1f ;  /* 0x0000001f00267802 */ /* 0x000fe20000000f00 */
[----:B------:R-:W-:Y:S01]  /*45f0*/  IMAD.MOV.U32 R41, RZ, RZ, -0x1 ;  /* 0xffffffffff297424 */ /* 0x000fe200078e00ff */
[----:B------:R-:W-:Y:S02]  /*4600*/  MOV R32, 0x4620 ;  /* 0x0000462000207802 */ /* 0x000fe40000000f00 */
[----:B01---5:R-:W-:Y:S05]  /*4610*/  CALL.REL.NOINC `($__internal_49_$__cuda_sm70_shflsync_down_p) ;  /* 0x000003e000007944 */ /* 0x023fea0003c00000 */
[----:B------:R-:W-:Y:S01]  /*4620*/  FADD.FTZ R37, R37, R34 ;  /* 0x0000002225257221 */ /* 0x000fe20000010000 */
[----:B0-----:R-:W-:Y:S01]  /*4630*/  HFMA2.MMA R36, -RZ, RZ, 0, 4.76837158203125e-07 ;  /* 0x00000008ff247435 */ /* 0x001fe200000001ff */
[----:B-1----:R-:W-:Y:S01]  /*4640*/  FADD.FTZ R40, R39, R35 ;  /* 0x0000002327287221 */ /* 0x002fe20000010000 */
[----:B------:R-:W-:Y:S01]  /*4650*/  MOV R38, 0x1f ;  /* 0x0000001f00267802 */ /* 0x000fe20000000f00 */
[----:B------:R-:W-:Y:S01]  /*4660*/  IMAD.MOV.U32 R41, RZ, RZ, -0x1 ;  /* 0xffffffffff297424 */ /* 0x000fe200078e00ff */
[----:B------:R-:W-:-:S02]  /*4670*/  MOV R35, R37 ;  /* 0x0000002500237202 */ /* 0x000fc40000000f00 */
[----:B------:R-:W-:Y:S02]  /*4680*/  MOV R32, 0x46a0 ;  /* 0x000046a000207802 */ /* 0x000fe40000000f00 */
[----:B------:R-:W-:Y:S05]  /*4690*/  CALL.REL.NOINC `($__internal_49_$__cuda_sm70_shflsync_down_p) ;  /* 0x0000036000007944 */ /* 0x000fea0003c00000 */
[----:B0-----:R-:W-:Y:S01]  /*46a0*/  HFMA2.MMA R36, -RZ, RZ, 0, 4.76837158203125e-07 ;  /* 0x00000008ff247435 */ /* 0x001fe200000001ff */
[----:B-1----:R-:W-:Y:S01]  /*46b0*/  MOV R34, R35 ;  /* 0x0000002300227202 */ /* 0x002fe20000000f00 */
[----:B------:R-:W-:Y:S01]  /*46c0*/  IMAD.MOV.U32 R35, RZ, RZ, R40 ;  /* 0x000000ffff237224 */ /* 0x000fe200078e0028 */
[----:B------:R-:W-:Y:S01]  /*46d0*/  MOV R38, 0x1f ;  /* 0x0000001f00267802 */ /* 0x000fe20000000f00 */
[----:B------:R-:W-:Y:S01]  /*46e0*/  IMAD.MOV.U32 R41, RZ, RZ, -0x1 ;  /* 0xffffffffff297424 */ /* 0x000fe200078e00ff */
[----:B------:R-:W-:Y:S02]  /*46f0*/  MOV R32, 0x4710 ;  /* 0x0000471000207802 */ /* 0x000fe40000000f00 */
[----:B------:R-:W-:Y:S05]  /*4700*/  CALL.REL.NOINC `($__internal_49_$__cuda_sm70_shflsync_down_p) ;  /* 0x000002f000007944 */ /* 0x000fea0003c00000 */
[----:B------:R-:W-:Y:S01]  /*4710*/  FADD.FTZ R37, R34, R37 ;  /* 0x0000002522257221 */ /* 0x000fe20000010000 */
[----:B0-----:R-:W-:Y:S01]  /*4720*/  HFMA2.MMA R36, -RZ, RZ, 0, 2.384185791015625e-07 ;  /* 0x00000004ff247435 */ /* 0x001fe200000001ff */
[----:B-1----:R-:W-:Y:S01]  /*4730*/  FADD.FTZ R40, R40, R35 ;  /* 0x0000002328287221 */ /* 0x002fe20000010000 */
[----:B------:R-:W-:Y:S01]  /*4740*/  MOV R38, 0x1f ;  /* 0x0000001f00267802 */ /* 0x000fe20000000f00 */
[----:B------:R-:W-:Y:S01]  /*4750*/  IMAD.MOV.U32 R41, RZ, RZ, -0x1 ;  /* 0xffffffffff297424 */ /* 0x000fe200078e00ff */
[----:B------:R-:W-:-:S02]  /*4760*/  MOV R35, R37 ;  /* 0x0000002500237202 */ /* 0x000fc40000000f00 */
[----:B------:R-:W-:Y:S02]  /*4770*/  MOV R32, 0x4790 ;  /* 0x0000479000207802 */ /* 0x000fe40000000f00 */
[----:B------:R-:W-:Y:S05]  /*4780*/  CALL.REL.NOINC `($__internal_49_$__cuda_sm70_shflsync_down_p) ;  /* 0x0000027000007944 */ /* 0x000fea0003c00000 */
[----:B0-----:R-:W-:Y:S01]  /*4790*/  HFMA2.MMA R36, -RZ, RZ, 0, 2.384185791015625e-07 ;  /* 0x00000004ff247435 */ /* 0x001fe200000001ff */
[----:B-1----:R-:W-:Y:S01]  /*47a0*/  MOV R34, R35 ;  /* 0x0000002300227202 */ /* 0x002fe20000000f00 */
[----:B------:R-:W-:Y:S01]  /*47b0*/  IMAD.MOV.U32 R35, RZ, RZ, R40 ;  /* 0x000000ffff237224 */ /* 0x000fe200078e0028 */
[----:B------:R-:W-:Y:S01]  /*47c0*/  MOV R38, 0x1f ;  /* 0x0000001f00267802 */ /* 0x000fe20000000f00 */
[----:B------:R-:W-:Y:S01]  /*47d0*/  IMAD.MOV.U32 R41, RZ, RZ, -0x1 ;  /* 0xffffffffff297424 */ /* 0x000fe200078e00ff */
[----:B------:R-:W-:Y:S02]  /*47e0*/  MOV R32, 0x4800 ;  /* 0x0000480000207802 */ /* 0x000fe40000000f00 */
[----:B------:R-:W-:Y:S05]  /*47f0*/  CALL.REL.NOINC `($__internal_49_$__cuda_sm70_shflsync_down_p) ;  /* 0x0000020000007944 */ /* 0x000fea0003c00000 */
[----:B------:R-:W-:Y:S01]  /*4800*/  FADD.FTZ R37, R34, R37 ;  /* 0x0000002522257221 */ /* 0x000fe20000010000 */
[----:B0-----:R-:W-:Y:S01]  /*4810*/  HFMA2.MMA R36, -RZ, RZ, 0, 1.1920928955078125e-07 ;  /* 0x00000002ff247435 */ /* 0x001fe200000001ff */
[----:B-1----:R-:W-:Y:S01]  /*4820*/  FADD.FTZ R40, R40, R35 ;  /* 0x0000002328287221 */ /* 0x002fe20000010000 */
[----:B------:R-:W-:Y:S01]  /*4830*/  MOV R38, 0x1f ;  /* 0x0000001f00267802 */ /* 0x000fe20000000f00 */
[----:B------:R-:W-:Y:S01]  /*4840*/  IMAD.MOV.U32 R41, RZ, RZ, -0x1 ;  /* 0xffffffffff297424 */ /* 0x000fe200078e00ff */
[----:B------:R-:W-:-:S02]  /*4850*/  MOV R35, R37 ;  /* 0x0000002500237202 */ /* 0x000fc40000000f00 */
[----:B------:R-:W-:Y:S02]  /*4860*/  MOV R32, 0x4880 ;  /* 0x0000488000207802 */ /* 0x000fe40000000f00 */
[----:B------:R-:W-:Y:S05]  /*4870*/  CALL.REL.NOINC `($__internal_49_$__cuda_sm70_shflsync_down_p) ;  /* 0x0000018000007944 */ /* 0x000fea0003c00000 */
[----:B0-----:R-:W-:Y:S01]  /*4880*/  HFMA2.MMA R36, -RZ, RZ, 0, 1.1920928955078125e-07 ;  /* 0x00000002ff247435 */ /* 0x001fe200000001ff */
[----:B-1----:R-:W-:Y:S01]  /*4890*/  MOV R34, R35 ;  /* 0x0000002300227202 */ /* 0x002fe20000000f00 */
[----:B------:R-:W-:Y:S01]  /*48a0*/  IMAD.MOV.U32 R35, RZ, RZ, R40 ;  /* 0x000000ffff237224 */ /* 0x000fe200078e0028 */
[----:B------:R-:W-:Y:S01]  /*48b0*/  MOV R38, 0x1f ;  /* 0x0000001f00267802 */ /* 0x000fe20000000f00 */
[----:B------:R-:W-:Y:S01]  /*48c0*/  IMAD.MOV.U32 R41, RZ, RZ, -0x1 ;  /* 0xffffffffff297424 */ /* 0x000fe200078e00ff */
[----:B------:R-:W-:Y:S02]  /*48d0*/  MOV R32, 0x48f0 ;  /* 0x000048f000207802 */ /* 0x000fe40000000f00 */
[----:B------:R-:W-:Y:S05]  /*48e0*/  CALL.REL.NOINC `($__internal_49_$__cuda_sm70_shflsync_down_p) ;  /* 0x0000011000007944 */ /* 0x000fea0003c00000 */
[----:B------:R-:W-:Y:S01]  /*48f0*/  FADD.FTZ R37, R34, R37 ;  /* 0x0000002522257221 */ /* 0x000fe20000010000 */
[----:B0-----:R-:W-:Y:S01]  /*4900*/  HFMA2.MMA R36, -RZ, RZ, 0, 5.9604644775390625e-08 ;  /* 0x00000001ff247435 */ /* 0x001fe200000001ff */
[----:B-1----:R-:W-:Y:S01]  /*4910*/  FADD.FTZ R39, R40, R35 ;  /* 0x0000002328277221 */ /* 0x002fe20000010000 */
[----:B------:R-:W-:Y:S01]  /*4920*/  MOV R38, 0x1f ;  /* 0x0000001f00267802 */ /* 0x000fe20000000f00 */
[----:B------:R-:W-:Y:S01]  /*4930*/  IMAD.MOV.U32 R41, RZ, RZ, -0x1 ;  /* 0xffffffffff297424 */ /* 0x000fe200078e00ff */
[----:B------:R-:W-:-:S02]  /*4940*/  MOV R35, R37 ;  /* 0x0000002500237202 */ /* 0x000fc40000000f00 */
[----:B------:R-:W-:Y:S02]  /*4950*/  MOV R32, 0x4970 ;  /* 0x0000497000207802 */ /* 0x000fe40000000f00 */
[----:B------:R-:W-:Y:S05]  /*4960*/  CALL.REL.NOINC `($__internal_49_$__cuda_sm70_shflsync_down_p) ;  /* 0x0000009000007944 */ /* 0x000fea0003c00000 */
[----:B0-----:R-:W-:Y:S01]  /*4970*/  HFMA2.MMA R36, -RZ, RZ, 0, 5.9604644775390625e-08 ;  /* 0x00000001ff247435 */ /* 0x001fe200000001ff */
[----:B-1----:R-:W-:Y:S01]  /*4980*/  MOV R60, R35 ;  /* 0x00000023003c7202 */ /* 0x002fe20000000f00 */
[----:B------:R-:W-:Y:S01]  /*4990*/  IMAD.MOV.U32 R35, RZ, RZ, R39 ;  /* 0x000000ffff237224 */ /* 0x000fe200078e0027 */
[----:B------:R-:W-:Y:S01]  /*49a0*/  MOV R38, 0x1f ;  /* 0x0000001f00267802 */ /* 0x000fe20000000f00 */
[----:B------:R-:W-:Y:S01]  /*49b0*/  IMAD.MOV.U32 R41, RZ, RZ, -0x1 ;  /* 0xffffffffff297424 */ /* 0x000fe200078e00ff */
[----:B------:R-:W-:Y:S02]  /*49c0*/  MOV R32, 0x49e0 ;  /* 0x000049e000207802 */ /* 0x000fe40000000f00 */
[----:B------:R-:W-:Y:S05]  /*49d0*/  CALL.REL.NOINC `($__internal_49_$__cuda_sm70_shflsync_down_p) ;  /* 0x0000002000007944 */ /* 0x000fea0003c00000 */
[----:B-1----:R-:W-:Y:S01]  /*49e0*/  MOV R32, R35 ;  /* 0x0000002300207202 */ /* 0x002fe20000000f00 */
[----:B0-----:R-:W-:Y:S05]  /*49f0*/  BRA `(.L_x_3798) ;  /* 0xffffd5d000007947 */ /* 0x001fea000383ffff */
        .weak           $__internal_49_$__cuda_sm70_shflsync_down_p
        .type           $__internal_49_$__cuda_sm70_shflsync_down_p,@function
        .size           $__internal_49_$__cuda_sm70_shflsync_down_p,(.L_x_12925 - $__internal_49_$__cuda_sm70_shflsync_down_p)
$__internal_49_$__cuda_sm70_shflsync_down_p:
[----:B------:R-:W-:Y:S01]  /*4a00*/  HFMA2.MMA R33, -RZ, RZ, 0, 0 ;  /* 0x00000000ff217435 */ /* 0x000fe200000001ff */
[----:B------:R-:W-:Y:S04]  /*4a10*/  WARPSYNC R41 ;  /* 0x0000002900007348 */ /* 0x000fe80003800000 */
[----:B------:R0:W1:Y:S01]  /*4a20*/  SHFL.DOWN PT, R35, R35, R36, R38 ;  /* 0x0800002423237389 */ /* 0x00006200000e0026 */
[----:B------:R-:W-:Y:S05]  /*4a30*/  RET.REL.NODEC R32 `(_ZN10layer_norm13ln_bwd_kernelINS_13Kernel_traitsIf13__nv_bfloat16S2_S2_fjLj7168ELj1ELj1ELj8ELj8ENS_18Kernel_traits_baseILj7168EfS2_S2_S2_fjLj256EEEEELb1ELb0ELb0ELb1EEEvNS_9BwdParamsE) ;  /* 0xffffb5c020007950 */ /* 0x000fea0003c3ffff */
.L_x_3799:
        /* <DEDUP_REMOVED lines=12> */
.L_x_12925:


//--------------------- .text._ZN10layer_norm22ln_bwd_finalize_kernelINS_22Kernel_traits_finalizeILj7168Ef13__nv_bfloat16S2_S2_fjLb0ELj1024ELj4ENS_18Kernel_traits_baseILj7168EfS2_S2_S2_fjLj1024EEEEELb0ELb0EEEvNS_9BwdParamsE --------------------------
	.section	.text._ZN10layer_norm22ln_bwd_finalize_kernelINS_22Kernel_traits_finalizeILj7168Ef13__nv_bfloat16S2_S2_fjLb0ELj1024ELj4ENS_18Kernel_traits_baseILj7168EfS2_S2_S2_fjLj1024EEEEELb0ELb0EEEvNS_9BwdParamsE,"ax",@progbits
	.sectioninfo	@"SHI_REGISTERS=30"
	.align	128
        .global         _ZN10layer_norm22ln_bwd_finalize_kernelINS_22Kernel_traits_finalizeILj7168Ef13__nv_bfloat16S2_S2_fjLb0ELj1024ELj4ENS_18Kernel_traits_baseILj7168EfS2_S2_S2_fjLj1024EEEEELb0ELb0EEEvNS_9BwdParamsE
        .type           _ZN10layer_norm22ln_bwd_finalize_kernelINS_22Kernel_traits_finalizeILj7168Ef13__nv_bfloat16S2_S2_fjLb0ELj1024ELj4ENS_18Kernel_traits_baseILj7168EfS2_S2_S2_fjLj1024EEEEELb0ELb0EEEvNS_9BwdParamsE,@function
        .size           _ZN10layer_norm22ln_bwd_finalize_kernelINS_22Kernel_traits_finalizeILj7168Ef13__nv_bfloat16S2_S2_fjLb0ELj1024ELj4ENS_18Kernel_traits_baseILj7168EfS2_S2_S2_fjLj1024EEEEELb0ELb0EEEvNS_9BwdParamsE,(.L_x_12926 - _ZN10layer_norm22ln_bwd_finalize_kernelINS_22Kernel_traits_finalizeILj7168Ef13__nv_bfloat16S2_S2_fjLb0ELj1024ELj4ENS_18Kernel_traits_baseILj7168EfS2_S2_S2_fjLj1024EEEEELb0ELb0EEEvNS_9BwdParamsE)
        .other          _ZN10layer_norm22ln_bwd_finalize_kernelINS_22Kernel_traits_finalizeILj7168Ef13__nv_bfloat16S2_S2_fjLb0ELj1024ELj4ENS_18Kernel_traits_baseILj7168EfS2_S2_S2_fjLj1024EEEEELb0ELb0EEEvNS_9BwdParamsE,@"STO_CUDA_ENTRY STV_DEFAULT"
_ZN10layer_norm22ln_bwd_finalize_kernelINS_22Kernel_traits_finalizeILj7168Ef13__nv_bfloat16S2_S2_fjLb0ELj1024ELj4ENS_18Kernel_traits_baseILj7168EfS2_S2_S2_fjLj1024EEEEELb0ELb0EEEvNS_9BwdParamsE:
.text._ZN10layer_norm22ln_bwd_finalize_kernelINS_22Kernel_traits_finalizeILj7168Ef13__nv_bfloat16S2_S2_fjLb0ELj1024ELj4ENS_18Kernel_traits_baseILj7168EfS2_S2_S2_fjLj1024EEEEELb0ELb0EEEvNS_9BwdParamsE:
        /* <DEDUP_REMOVED lines=19> */
.L_x_3813:
        /* <DEDUP_REMOVED lines=28> */
.L_x_3804:
        /* <DEDUP_REMOVED lines=35> */
.L_x_3803:
[----:B------:R-:W-:Y:S05]  /*0520*/  BSYNC B1 ;  /* 0x0000000000017941 */ /* 0x000fea0003800000 */
.L_x_3802:
        /* <DEDUP_REMOVED lines=23> */
.L_x_3806:
[----:B------:R-:W-:Y:S05]  /*06a0*/  BSYNC B1 ;  /* 0x0000000000017941 */ /* 0x000fea0003800000 */
.L_x_3805:
        /* <DEDUP_REMOVED lines=11> */
.L_x_3807:
[----:B------:R-:W-:Y:S05]  /*0760*/  BSYNC B1 ;  /* 0x0000000000017941 */ /* 0x000fea0003800000 */
.L_x_3801:
[----:B------:R-:W-:Y:S05]  /*0770*/  BSYNC B0 ;  /* 0x0000000000007941 */ /* 0x000fea0003800000 */
.L_x_3800:
        /* <DEDUP_REMOVED lines=11> */
.L_x_3814:
        /* <DEDUP_REMOVED lines=18> */
.L_x_3815:
[----:B---3--:R-:W-:Y:S02]  /*0950*/  FADD.FTZ R4, R4, R9 ;  /* 0x0000000904047221 */ /* 0x008fe40000010000 */
[----:B-12---:R-:W-:-:S03]  /*0960*/  FADD.FTZ R6, R5, R6 ;  /* 0x0000000605067221 */ /* 0x006fc60000010000 */
[----:B------:R1:W-:Y:S04]  /*0970*/  @!P1 STS [R17.X4+0x2000], R4 ;  /* 0x0020000411009388 */ /* 0x0003e80000004800 */
[----:B------:R1:W-:Y:S02]  /*0980*/  @!P1 STS [R17.X4+0x2080], R6 ;  /* 0x0020800611009388 */ /* 0x0003e40000004800 */
.L_x_3808:
[----:B0-----:R-:W-:Y:S01]  /*0990*/  SHF.L.U32 R2, R19, 0x1, RZ ;  /* 0x0000000113027819 */ /* 0x001fe200000006ff */
[----:B------:R-:W-:Y:S01]  /*09a0*/  WARPSYNC 0xffffffff ;  /* 0xffffffff00007948 */ /* 0x000fe20003800000 */
[----:B------:R-:W-:Y:S02]  /*09b0*/  BAR.SYNC.DEFER_BLOCKING 0x0 ;  /* 0x0000000000007b1d */ /* 0x000fe40000010000 */
[----:B------:R-:W-:-:S04]  /*09c0*/  ISETP.GE.U32.OR P1, PT, R2, c[0x0][0x168], P0 ;  /* 0x00005a0002007a0c */ /* 0x000fc80000726470 */
[----:B------:R-:W-:Y:S09]  /*09d0*/  BSSY B0, `(.L_x_3811) ;  /* 0x000000b000007945 */ /* 0x000ff20003800000 */
[----:B------:R-:W-:Y:S05]  /*09e0*/  @P1 BRA `(.L_x_3812) ;  /* 0x0000009000001947 */ /* 0x000fea0003800000 */
[----:B------:R-:W-:Y:S01]  /*09f0*/  IMAD.SHL.U32 R2, R0, 0x8, RZ ;  /* 0x0000000800027824 */ /* 0x000fe200078e00ff */
[----:B-1----:R-:W-:-:S04]  /*0a00*/  HFMA2.MMA R4, -RZ, RZ, 0, 4.76837158203125e-07 ;  /* 0x00000008ff047435 */ /* 0x002fc800000001ff */
[----:B------:R-:W-:-:S05]  /*0a10*/  LOP3.LUT R6, R2, 0xf8, RZ, 0xc0, !PT ;  /* 0x000000f802067812 */ /* 0x000fca00078ec0ff */
[----:B------:R-:W0:Y:S01]  /*0a20*/  LDS.64 R8, [R6+0x2000] ;  /* 0x0020000006087984 */ /* 0x000e220000000a00 */
[----:B------:R-:W-:-:S03]  /*0a30*/  IMAD.WIDE.U32 R2, R19, R4, c[0x0][0x268] ;  /* 0x00009a0013027625 */ /* 0x000fc600078e0004 */
[----:B------:R-:W1:Y:S01]  /*0a40*/  LDS.64 R10, [R6+0x2080] ;  /* 0x00208000060a7984 */ /* 0x000e620000000a00 */
[----:B------:R-:W-:-:S03]  /*0a50*/  IMAD.WIDE.U32 R4, R19, R4, c[0x0][0x260] ;  /* 0x0000980013047625 */ /* 0x000fc600078e0004 */
[----:B0-----:R0:W-:Y:S04]  /*0a60*/  STG.E.64 [R2.64], R8 ;  /* 0x0000000802007986 */ /* 0x0011e8000c101b04 */
[----:B-1----:R0:W-:Y:S02]  /*0a70*/  STG.E.64 [R4.64], R10 ;  /* 0x0000000a04007986 */ /* 0x0021e4000c101b04 */
.L_x_3812:
[----:B------:R-:W-:Y:S05]  /*0a80*/  BSYNC B0 ;  /* 0x0000000000007941 */ /* 0x000fea0003800000 */
.L_x_3811:
[C---:B------:R-:W-:Y:S02]  /*0a90*/  ISETP.GT.U32.AND P1, PT, R18.reuse, -0x1c01, PT ;  /* 0xffffe3ff1200780c */ /* 0x040fe40003f24070 */
[----:B------:R-:W-:Y:S02]  /*0aa0*/  IADD3 R18, R18, 0x1c00, RZ ;  /* 0x00001c0012127810 */ /* 0x000fe40007ffe0ff */
[----:B------:R-:W-:-:S09]  /*0ab0*/  IADD3 R19, R19, 0xe00, RZ ;  /* 0x00000e0013137810 */ /* 0x000fd20007ffe0ff */
[----:B01----:R-:W-:Y:S05]  /*0ac0*/  @P1 BRA `(.L_x_3813) ;  /* 0xfffff66000001947 */ /* 0x003fea000383ffff */
[----:B------:R-:W-:Y:S05]  /*0ad0*/  EXIT ;  /* 0x000000000000794d */ /* 0x000fea0003800000 */
.L_x_3809:
[----:B--2---:R-:W-:Y:S01]  /*0ae0*/  IMAD.MOV.U32 R9, RZ, RZ, R5 ;  /* 0x000000ffff097224 */ /* 0x004fe200078e0005 */
[----:B------:R-:W-:Y:S01]  /*0af0*/  MOV R8, 0x1 ;  /* 0x0000000100087802 */ /* 0x000fe20000000f00 */
[----:B------:R-:W-:Y:S01]  /*0b00*/  IMAD.MOV.U32 R7, RZ, RZ, 0x1f ;  /* 0x0000001fff077424 */ /* 0x000fe200078e00ff */
[----:B------:R-:W-:Y:S02]  /*0b10*/  MOV R10, 0xffffffff ;  /* 0xffffffff000a7802 */ /* 0x000fe40000000f00 */
[----:B------:R-:W-:Y:S02]  /*0b20*/  MOV R2, 0xb40 ;  /* 0x00000b4000027802 */ /* 0x000fe40000000f00 */
[----:B01----:R-:W-:Y:S05]  /*0b30*/  CALL.REL.NOINC `($__internal_50_$__cuda_sm70_shflsync_bfly_p) ;  /* 0x000003b000007944 */ /* 0x003fea0003c00000 */
[----:B-1----:R-:W-:Y:S01]  /*0b40*/  IMAD.MOV.U32 R2, RZ, RZ, R7 ;  /* 0x000000ffff027224 */ /* 0x002fe200078e0007 */
[----:B0-----:R-:W-:Y:S05]  /*0b50*/  BRA `(.L_x_3814) ;  /* 0xfffffcd000007947 */ /* 0x001fea000383ffff */
.L_x_3810:
[----:B------:R-:W-:Y:S01]  /*0b60*/  HFMA2.MMA R8, -RZ, RZ, 0, 1.1920928955078125e-07 ;  /* 0x00000002ff087435 */ /* 0x000fe200000001ff */
[----:B------:R-:W-:Y:S01]  /*0b70*/  MOV R7, 0x1f ;  /* 0x0000001f00077802 */ /* 0x000fe20000000f00 */
[----:B------:R-:W-:Y:S01]  /*0b80*/  IMAD.MOV.U32 R10, RZ, RZ, -0x1 ;  /* 0xffffffffff0a7424 */ /* 0x000fe200078e00ff */
[----:B------:R-:W-:-:S03]  /*0b90*/  MOV R2, 0xbb0 ;  /* 0x00000bb000027802 */ /* 0x000fc60000000f00 */
[----:B012---:R-:W-:Y:S05]  /*0ba0*/  CALL.REL.NOINC `($__internal_50_$__cuda_sm70_shflsync_bfly_p) ;  /* 0x0000034000007944 */ /* 0x007fea0003c00000 */
[----:B0-----:R-:W-:Y:S01]  /*0bb0*/  HFMA2.MMA R8, -RZ, RZ, 0, 2.384185791015625e-07 ;  /* 0x00000004ff087435 */ /* 0x001fe200000001ff */
[----:B-1----:R-:W-:Y:S01]  /*0bc0*/  FADD.FTZ R9, R9, R7 ;  /* 0x0000000709097221 */ /* 0x002fe20000010000 */
[----:B------:R-:W-:Y:S01]  /*0bd0*/  MOV R7, 0x1f ;  /* 0x0000001f00077802 */ /* 0x000fe20000000f00 */
[----:B------:R-:W-:Y:S01]  /*0be0*/  IMAD.MOV.U32 R10, RZ, RZ, -0x1 ;  /* 0xffffffffff0a7424 */ /* 0x000fe200078e00ff */
[----:B------:R-:W-:-:S02]  /*0bf0*/  MOV R2, 0xc10 ;  /* 0x00000c1000027802 */ /* 0x000fc40000000f00 */
[----:B------:R-:W-:Y:S05]  /*0c00*/  CALL.REL.NOINC `($__internal_50_$__cuda_sm70_shflsync_bfly_p) ;  /* 0x000002e000007944 */ /* 0x000fea0003c00000 */
[----:B0-----:R-:W-:Y:S01]  /*0c10*/  HFMA2.MMA R8, -RZ, RZ, 0, 4.76837158203125e-07 ;  /* 0x00000008ff087435 */ /* 0x001fe200000001ff */
[----:B-1----:R-:W-:Y:S01]  /*0c20*/  FADD.FTZ R9, R9, R7 ;  /* 0x0000000709097221 */ /* 0x002fe20000010000 */
[----:B------:R-:W-:Y:S01]  /*0c30*/  MOV R7, 0x1f ;  /* 0x0000001f00077802 */ /* 0x000fe20000000f00 */
[----:B------:R-:W-:Y:S01]  /*0c40*/  IMAD.MOV.U32 R10, RZ, RZ, -0x1 ;  /* 0xffffffffff0a7424 */ /* 0x000fe200078e00ff */
[----:B------:R-:W-:-:S02]  /*0c50*/  MOV R2, 0xc70 ;  /* 0x00000c7000027802 */ /* 0x000fc40000000f00 */
[----:B------:R-:W-:Y:S05]  /*0c60*/  CALL.REL.NOINC `($__internal_50_$__cuda_sm70_shflsync_bfly_p) ;  /* 0x0000028000007944 */ /* 0x000fea0003c00000 */
[----:B-1----:R-:W-:Y:S01]  /*0c70*/  FADD.FTZ R6, R9, R7 ;  /* 0x0000000709067221 */ /* 0x002fe20000010000 */
[----:B0-----:R-:W-:Y:S01]  /*0c80*/  HFMA2.MMA R8, -RZ, RZ, 0, 9.5367431640625e-07 ;  /* 0x00000010ff087435 */ /* 0x001fe200000001ff */
[----:B------:R-:W-:Y:S01]  /*0c90*/  MOV R7, 0x1f ;  /* 0x0000001f00077802 */ /* 0x000fe20000000f00 */
[----:B------:R-:W-:Y:S01]  /*0ca0*/  IMAD.MOV.U32 R10, RZ, RZ, -0x1 ;  /* 0xffffffffff0a7424 */ /* 0x000fe200078e00ff */
[----:B------:R-:W-:-:S02]  /*0cb0*/  MOV R2, 0xce0 ;  /* 0x00000ce000027802 */ /* 0x000fc40000000f00 */
[----:B------:R-:W-:Y:S02]  /*0cc0*/  MOV R9, R6 ;  /* 0x0000000600097202 */ /* 0x000fe40000000f00 */
[----:B------:R-:W-:Y:S05]  /*0cd0*/  CALL.REL.NOINC `($__internal_50_$__cuda_sm70_shflsync_bfly_p) ;  /* 0x0000021000007944 */ /* 0x000fea0003c00000 */
[----:B0-----:R-:W-:Y:S01]  /*0ce0*/  HFMA2.MMA R8, -RZ, RZ, 0, 5.9604644775390625e-08 ;  /* 0x00000001ff087435 */ /* 0x001fe200000001ff */
[----:B-1----:R-:W-:Y:S01]  /*0cf0*/  MOV R5, R7 ;  /* 0x0000000700057202 */ /* 0x002fe20000000f00 */
[----:B------:R-:W-:Y:S01]  /*0d00*/  IMAD.MOV.U32 R9, RZ, RZ, R4 ;  /* 0x000000ffff097224 */ /* 0x000fe200078e0004 */
[----:B------:R-:W-:Y:S01]  /*0d10*/  MOV R7, 0x1f ;  /* 0x0000001f00077802 */ /* 0x000fe20000000f00 */
[----:B------:R-:W-:Y:S01]  /*0d20*/  IMAD.MOV.U32 R10, RZ, RZ, -0x1 ;  /* 0xffffffffff0a7424 */ /* 0x000fe200078e00ff */
[----:B------:R-:W-:Y:S02]  /*0d30*/  MOV R2, 0xd50 ;  /* 0x00000d5000027802 */ /* 0x000fe40000000f00 */
[----:B------:R-:W-:Y:S05]  /*0d40*/  CALL.REL.NOINC `($__internal_50_$__cuda_sm70_shflsync_bfly_p) ;  /* 0x000001a000007944 */ /* 0x000fea0003c00000 */
[----:B0-----:R-:W-:Y:S01]  /*0d50*/  HFMA2.MMA R8, -RZ, RZ, 0, 1.1920928955078125e-07 ;  /* 0x00000002ff087435 */ /* 0x001fe200000001ff */
[----:B-1----:R-:W-:Y:S01]  /*0d60*/  FADD.FTZ R9, R4, R7 ;  /* 0x0000000704097221 */ /* 0x002fe20000010000 */
[----:B------:R-:W-:Y:S01]  /*0d70*/  MOV R7, 0x1f ;  /* 0x0000001f00077802 */ /* 0x000fe20000000f00 */
[----:B------:R-:W-:Y:S01]  /*0d80*/  IMAD.MOV.U32 R10, RZ, RZ, -0x1 ;  /* 0xffffffffff0a7424 */ /* 0x000fe200078e00ff */
[----:B------:R-:W-:Y:S02]  /*0d90*/  MOV R2, 0xdb0 ;  /* 0x00000db000027802 */ /* 0x000fe40000000f00 */
[----:B------:R-:W-:Y:S05]  /*0da0*/  CALL.REL.NOINC `($__internal_50_$__cuda_sm70_shflsync_bfly_p) ;  /* 0x0000014000007944 */ /* 0x000fea0003c00000 */
        /* <DEDUP_REMOVED lines=12> */
[----:B0-----:R-:W-:Y:S01]  /*0e70*/  HFMA2.MMA R8, -RZ, RZ, 0, 9.5367431640625e-07 ;  /* 0x00000010ff087435 */ /* 0x001fe200000001ff */
[----:B-1----:R-:W-:Y:S01]  /*0e80*/  FADD.FTZ R9, R9, R7 ;  /* 0x0000000709097221 */ /* 0x002fe20000010000 */
[----:B------:R-:W-:Y:S01]  /*0e90*/  MOV R7, 0x1f ;  /* 0x0000001f00077802 */ /* 0x000fe20000000f00 */
[----:B------:R-:W-:Y:S01]  /*0ea0*/  IMAD.MOV.U32 R10, RZ, RZ, -0x1 ;  /* 0xffffffffff0a7424 */ /* 0x000fe200078e00ff */
[----:B------:R-:W-:-:S02]  /*0eb0*/  MOV R2, 0xed0 ;  /* 0x00000ed000027802 */ /* 0x000fc40000000f00 */
[----:B------:R-:W-:Y:S05]  /*0ec0*/  CALL.REL.NOINC `($__internal_50_$__cuda_sm70_shflsync_bfly_p) ;  /* 0x0000002000007944 */ /* 0x000fea0003c00000 */
[----:B-1----:R-:W-:Y:S01]  /*0ed0*/  MOV R4, R7 ;  /* 0x0000000700047202 */ /* 0x002fe20000000f00 */
[----:B0-----:R-:W-:Y:S05]  /*0ee0*/  BRA `(.L_x_3815) ;  /* 0xfffffa6000007947 */ /* 0x001fea000383ffff */
        .weak           $__internal_50_$__cuda_sm70_shflsync_bfly_p
        .type           $__internal_50_$__cuda_sm70_shflsync_bfly_p,@function
        .size           $__internal_50_$__cuda_sm70_shflsync_bfly_p,(.L_x_12926 - $__internal_50_$__cuda_sm70_shflsync_bfly_p)
$__internal_50_$__cuda_sm70_shflsync_bfly_p:
[----:B------:R-:W-:Y:S01]  /*0ef0*/  HFMA2.MMA R3, -RZ, RZ, 0, 0 ;  /* 0x00000000ff037435 */ /* 0x000fe200000001ff */
[----:B------:R-:W-:Y:S04]  /*0f00*/  WARPSYNC R10 ;  /* 0x0000000a00007348 */ /* 0x000fe80003800000 */
[----:B------:R0:W1:Y:S01]  /*0f10*/  SHFL.BFLY PT, R7, R9, R8, R7 ;  /* 0x0c00000809077389 */ /* 0x00006200000e0007 */
[----:B------:R-:W-:Y:S05]  /*0f20*/  RET.REL.NODEC R2 `(_ZN10layer_norm22ln_bwd_finalize_kernelINS_22Kernel_traits_finalizeILj7168Ef13__nv_bfloat16S2_S2_fjLb0ELj1024ELj4ENS_18Kernel_traits_baseILj7168EfS2_S2_S2_fjLj1024EEEEELb0ELb0EEEvNS_9BwdParamsE) ;  /* 0xfffff0d002007950 */ /* 0x000fea0003c3ffff */
.L_x_3816:
        /* <DEDUP_REMOVED lines=13> */
.L_x_12926:


//--------------------- .text._ZN10layer_norm13ln_bwd_kernelINS_13Kernel_traitsIf13__nv_bfloat16S2_S2_fjLj7168ELj1ELj1ELj8ELj8ENS_18Kernel_traits_baseILj7168EfS2_S2_S2_fjLj256EEEEELb1ELb0ELb1ELb0EEEvNS_9BwdParamsE --------------------------
	.section	.text._ZN10layer_norm13ln_bwd_kernelINS_13Kernel_traitsIf13__nv_bfloat16S2_S2_fjLj7168ELj1ELj1ELj8ELj8ENS_18Kernel_traits_baseILj7168EfS2_S2_S2_fjLj256EEEEELb1ELb0ELb1ELb0EEEvNS_9BwdParamsE,"ax",@progbits
	.sectioninfo	@"SHI_REGISTERS=202"
	.align	128
        .global         _ZN10layer_norm13ln_bwd_kernelINS_13Kernel_traitsIf13__nv_bfloat16S2_S2_fjLj7168ELj1ELj1ELj8ELj8ENS_18Kernel_traits_baseILj7168EfS2_S2_S2_fjLj256EEEEELb1ELb0ELb1ELb0EEEvNS_9BwdParamsE
        .type           _ZN10layer_norm13ln_bwd_kernelINS_13Kernel_traitsIf13__nv_bfloat16S2_S2_fjLj7168ELj1ELj1ELj8ELj8ENS_18Kernel_traits_baseILj7168EfS2_S2_S2_fjLj256EEEEELb1ELb0ELb1ELb0EEEvNS_9BwdParamsE,@function
        .size           _ZN10layer_norm13ln_bwd_kernelINS_13Kernel_traitsIf13__nv_bfloat16S2_S2_fjLj7168ELj1ELj1ELj8ELj8ENS_18Kernel_traits_baseILj7168EfS2_S2_S2_fjLj256EEEEELb1ELb0ELb1ELb0EEEvNS_9BwdParamsE,(.L_x_12927 - _ZN10layer_norm13ln_bwd_kernelINS_13Kernel_traitsIf13__nv_bfloat16S2_S2_fjLj7168ELj1ELj1ELj8ELj8ENS_18Kernel_traits_baseILj7168EfS2_S2_S2_fjLj256EEEEELb1ELb0ELb1ELb0EEEvNS_9BwdParamsE)
        .other          _ZN10layer_norm13ln_bwd_kernelINS_13Kernel_traitsIf13__nv_bfloat16S2_S2_fjLj7168ELj1ELj1ELj8ELj8ENS_18Kernel_traits_baseILj7168EfS2_S2_S2_fjLj256EEEEELb1ELb0ELb1ELb0EEEvNS_9BwdParamsE,@"STO_CUDA_ENTRY STV_DEFAULT"
_ZN10layer_norm13ln_bwd_kernelINS_13Kernel_traitsIf13__nv_bfloat16S2_S2_fjLj7168ELj1ELj1ELj8ELj8ENS_18Kernel_traits_baseILj7168EfS2_S2_S2_fjLj256EEEEELb1ELb0ELb1ELb0EEEvNS_9BwdParamsE:
.text._ZN10layer_norm13ln_bwd_kernelINS_13Kernel_traitsIf13__nv_bfloat16S2_S2_fjLj7168ELj1ELj1ELj8ELj8ENS_18Kernel_traits_baseILj7168EfS2_S2_S2_fjLj256EEEEELb1ELb0ELb1ELb0EEEvNS_9BwdParamsE:
        /* <DEDUP_REMOVED lines=19> */
[C---:B------:R-:W-:Y:S01]  /*0130*/  ISETP.GE.U32.AND P1, PT, R7.reuse, 0x600, PT ;  /* 0x000006000700780c */ /* 0x040fe20003f26070 */
[C---:B------:R-:W-:Y:S01]  /*0140*/  @P6 IMAD.WIDE.U32 R2, R4.reuse, R3, c[0x0][0x1b0] ;  /* 0x00006c0004026625 */ /* 0x040fe200078e0003 */
[----:B------:R-:W-:Y:S01]  /*0150*/  @P6 LOP3.LUT R4, R4, 0x100, RZ, 0xfc, !PT ;  /* 0x0000010004046812 */ /* 0x000fe200078efcff */
[----:B------:R-:W0:Y:S01]  /*0160*/  S2UR UR6, SR_CTAID.X ;  /* 0x00000000000679c3 */ /* 0x000e220000002500 */
[----:B------:R-:W-:Y:S01]  /*0170*/  ISETP.GE.U32.AND P2, PT, R7, 0x700, PT ;  /* 0x000007000700780c */ /* 0x000fe20003f46070 */
[----:B------:R-:W-:Y:S01]  /*0180*/  @P4 IMAD.MOV.U32 R11, RZ, RZ, 0x10 ;  /* 0x00000010ff0b4424 */ /* 0x000fe200078e00ff */
[----:B------:R-:W-:Y:S01]  /*0190*/  P2R R5, PR, RZ, 0x8 ;  /* 0x00000008ff057803 */ /* 0x000fe20000000000 */
[C---:B------:R-:W-:Y:S01]  /*01a0*/  @P5 IMAD.WIDE.U32 R8, R4.reuse, R9, c[0x0][0x1b0] ;  /* 0x00006c0004085625 */ /* 0x040fe200078e0009 */
[----:B------:R-:W-:Y:S01]  /*01b0*/  @P5 IADD3 R4, R4, 0x100, RZ ;  /* 0x0000010004045810 */ /* 0x000fe20007ffe0ff */
[----:B------:R0:W5:Y:S01]  /*01c0*/  @P6 LDG.E.128 R120, [R2.64] ;  /* 0x0000000402786981 */ /* 0x000162000c1e1d00 */
[----:B------:R-:W-:Y:S01]  /*01d0*/  P2R R5, PR, RZ, 0x4 ;  /* 0x00000004ff057803 */ /* 0x000fe20000000000 */
[----:B------:R-:W-:-:S02]  /*01e0*/  @P3 IMAD.MOV.U32 R13, RZ, RZ, 0x10 ;  /* 0x00000010ff0d3424 */ /* 0x000fc400078e00ff */
[C---:B------:R-:W-:Y:S01]  /*01f0*/  @P4 IMAD.WIDE.U32 R10, R4.reuse, R11, c[0x0][0x1b0] ;  /* 0x00006c00040a4625 */ /* 0x040fe200078e000b */
[----:B------:R-:W-:Y:S01]  /*0200*/  @P4 IADD3 R4, R4, 0x100, RZ ;  /* 0x0000010004044810 */ /* 0x000fe20007ffe0ff */
[----:B------:R1:W5:Y:S02]  /*0210*/  @P5 LDG.E.128 R116, [R8.64] ;  /* 0x0000000408745981 */ /* 0x000364000c1e1d00 */
[----:B------:R-:W-:Y:S02]  /*0220*/  @P0 IMAD.MOV.U32 R15, RZ, RZ, 0x10 ;  /* 0x00000010ff0f0424 */ /* 0x000fe400078e00ff */
[C---:B------:R-:W-:Y:S01]  /*0230*/  @P3 IMAD.WIDE.U32 R12, R4.reuse, R13, c[0x0][0x1b0] ;  /* 0x00006c00040c3625 */ /* 0x040fe200078e000d */
[----:B------:R-:W-:Y:S01]  /*0240*/  @P3 IADD3 R4, R4, 0x100, RZ ;  /* 0x0000010004043810 */ /* 0x000fe20007ffe0ff */
[----:B------:R1:W5:Y:S02]  /*0250*/  @P4 LDG.E.128 R112, [R10.64] ;  /* 0x000000040a704981 */ /* 0x000364000c1e1d00 */
[----:B------:R-:W-:-:S02]  /*0260*/  @P1 IMAD.MOV.U32 R17, RZ, RZ, 0x10 ;  /* 0x00000010ff111424 */ /* 0x000fc400078e00ff */
[C---:B------:R-:W-:Y:S01]  /*0270*/  @P0 IMAD.WIDE.U32 R14, R4.reuse, R15, c[0x0][0x1b0] ;  /* 0x00006c00040e0625 */ /* 0x040fe200078e000f */
[----:B------:R-:W-:Y:S01]  /*0280*/  @P0 IADD3 R4, R4, 0x100, RZ ;  /* 0x0000010004040810 */ /* 0x000fe20007ffe0ff */
[----:B------:R1:W5:Y:S02]  /*0290*/  @P3 LDG.E.128 R108, [R12.64] ;  /* 0x000000040c6c3981 */ /* 0x000364000c1e1d00 */
[----:B------:R-:W-:Y:S02]  /*02a0*/  @P2 IMAD.MOV.U32 R5, RZ, RZ, 0x10 ;  /* 0x00000010ff052424 */ /* 0x000fe400078e00ff */
[C---:B------:R-:W-:Y:S01]  /*02b0*/  @P1 IMAD.WIDE.U32 R16, R4.reuse, R17, c[0x0][0x1b0] ;  /* 0x00006c0004101625 */ /* 0x040fe200078e0011 */
[----:B------:R1:W5:Y:S01]  /*02c0*/  @P0 LDG.E.128 R104, [R14.64] ;  /* 0x000000040e680981 */ /* 0x000362000c1e1d00 */
[----:B------:R-:W-:-:S03]  /*02d0*/  @P1 IADD3 R4, R4, 0x100, RZ ;  /* 0x0000010004041810 */ /* 0x000fc60007ffe0ff */
[----:B------:R1:W5:Y:S02]  /*02e0*/  @P1 LDG.E.128 R100, [R16.64] ;  /* 0x0000000410641981 */ /* 0x000364000c1e1d00 */
[----:B------:R-:W-:Y:S01]  /*02f0*/  @P2 IMAD.WIDE.U32 R4, R4, R5, c[0x0][0x1b0] ;  /* 0x00006c0004042625 */ /* 0x000fe200078e0005 */
[----:B0-----:R-:W-:-:S04]  /*0300*/  LEA.HI R3, R0, UR6, RZ, 0x18 ;  /* 0x0000000600037c11 */ /* 0x001fc8000f8fc0ff */
        /* <DEDUP_REMOVED lines=32> */
[----:B------:R-:W-:-:S02]  /*0510*/  IMAD.MOV.U32 R4, RZ, RZ, 0x1 ;  /* 0x00000001ff047424 */ /* 0x000fc400078e00ff */
[----:B------:R-:W-:-:S05]  /*0520*/  IMAD.MOV.U32 R93, RZ, RZ, RZ ;  /* 0x000000ffff5d7224 */ /* 0x000fca00078e00ff */
.L_x_3964:
        /* <DEDUP_REMOVED lines=19> */
[----:B---3-5:R-:W-:Y:S01]  /*0660*/  ISETP.GE.AND P3, PT, R195, 0x1, PT ;  /* 0x00000001c300780c */ /* 0x028fe20003f66270 */
        /* <DEDUP_REMOVED lines=17> */
.L_x_3821:
[----:B------:R-:W-:Y:S05]  /*0780*/  BSYNC B1 ;  /* 0x0000000000017941 */ /* 0x000fea0003800000 */
.L_x_3820:
[----:B------:R-:W-:Y:S01]  /*0790*/  ISETP.GE.U32.AND P3, PT, R7, 0x200, PT ;  /* 0x000002000700780c */ /* 0x000fe20003f66070 */
[----:B------:R-:W-:-:S12]  /*07a0*/  BSSY B1, `(.L_x_3822) ;  /* 0x000000a000017945 */ /* 0x000fd80003800000 */
[----:B------:R-:W-:Y:S05]  /*07b0*/  @!P3 BRA `(.L_x_3823) ;  /* 0x000000800000b947 */ /* 0x000fea0003800000 */
[----:B------:R-:W-:-:S04]  /*07c0*/  ISETP.NE.U32.AND P3, PT, RZ, c[0x0][0x218], PT ;  /* 0x00008600ff007a0c */ /* 0x000fc80003f65070 */
[----:B------:R-:W-:Y:S01]  /*07d0*/  ISETP.NE.AND.EX P3, PT, RZ, c[0x0][0x21c], PT, P3 ;  /* 0x00008700ff007a0c */ /* 0x000fe20003f65330 */
[----:B-1----:R-:W-:-:S05]  /*07e0*/  IMAD.WIDE.U32 R124, R129, R132, c[0x0][0x190] ;  /* 0x00006400817c7625 */ /* 0x002fca00078e0084 */
[----:B------:R1:W5:Y:S07]  /*07f0*/  LDG.E R9, [R124.64] ;  /* 0x000000047c097981 */ /* 0x00036e000c1e1900 */
[----:B------:R-:W-:-:S05]  /*0800*/  @P3 IMAD.WIDE.U32 R126, R128, R133, c[0x0][0x218] ;  /* 0x00008600807e3625 */ /* 0x000fca00078e0085 */
[----:B------:R1:W5:Y:S01]  /*0810*/  @P3 LDG.E.64 R180, [R126.64] ;  /* 0x000000047eb43981 */ /* 0x000362000c1e1b00 */
[----:B------:R-:W-:Y:S02]  /*0820*/  IADD3 R129, R129, 0x100, RZ ;  /* 0x0000010081817810 */ /* 0x000fe40007ffe0ff */
[----:B------:R-:W-:Y:S02]  /*0830*/  IADD3 R128, R128, 0x100, RZ ;  /* 0x0000010080807810 */ /* 0x000fe40007ffe0ff */
.L_x_3823:
[----:B------:R-:W-:Y:S05]  /*0840*/  BSYNC B1 ;  /* 0x0000000000017941 */ /* 0x000fea0003800000 */
.L_x_3822:
        /* <DEDUP_REMOVED lines=11> */
.L_x_3825:
[----:B------:R-:W-:Y:S05]  /*0900*/  BSYNC B1 ;  /* 0x0000000000017941 */ /* 0x000fea0003800000 */
.L_x_3824:
        /* <DEDUP_REMOVED lines=11> */
.L_x_3827:
[----:B------:R-:W-:Y:S05]  /*09c0*/  BSYNC B1 ;  /* 0x0000000000017941 */ /* 0x000fea0003800000 */
.L_x_3826:
[----:B------:R-:W-:Y:S01]  /*09d0*/  BSSY B1, `(.L_x_3828) ;  /* 0x000000a000017945 */ /* 0x000fe20003800000 */
        /* <DEDUP_REMOVED lines=9> */
.L_x_3829:
[----:B------:R-:W-:Y:S05]  /*0a70*/  BSYNC B1 ;  /* 0x0000000000017941 */ /* 0x000fea0003800000 */
.L_x_3828:
        /* <DEDUP_REMOVED lines=10> */
.L_x_3831:
[----:B------:R-:W-:Y:S05]  /*0b20*/  BSYNC B1 ;  /* 0x0000000000017941 */ /* 0x000fea0003800000 */
.L_x_3830:
[----:B------:R-:W-:Y:S01]  /*0b30*/  ISETP.GE.U32.AND P3, PT, R7, 0x700, PT ;  /* 0x000007000700780c */ /* 0x000fe20003f66070 */
[----:B------:R-:W-:Y:S02]  /*0b40*/  IMAD.MOV.U32 R131, RZ, RZ, RZ ;  /* 0x000000ffff837224 */ /* 0x000fe400078e00ff */
[----:B------:R-:W-:-:S10]  /*0b50*/  IMAD.MOV.U32 R136, RZ, RZ, RZ ;  /* 0x000000ffff887224 */ /* 0x000fd400078e00ff */
[----:B------:R-:W-:Y:S05]  /*0b60*/  @!P3 BRA `(.L_x_3832) ;  /* 0x00001b900000b947 */ /* 0x000fea0003800000 */
[----:B------:R-:W-:-:S04]  /*0b70*/  ISETP.NE.U32.AND P3, PT, RZ, c[0x0][0x218], PT ;  /* 0x00008600ff007a0c */ /* 0x000fc80003f65070 */
[----:B------:R-:W-:Y:S01]  /*0b80*/  ISETP.NE.AND.EX P3, PT, RZ, c[0x0][0x21c], PT, P3 ;  /* 0x00008700ff007a0c */ /* 0x000fe20003f65330 */
[----:B-1----:R-:W-:-:S05]  /*0b90*/  IMAD.WIDE.U32 R124, R129, R132, c[0x0][0x190] ;  /* 0x00006400817c7625 */ /* 0x002fca00078e0084 */
[----:B------:R1:W5:Y:S07]  /*0ba0*/  LDG.E R14, [R124.64] ;  /* 0x000000047c0e7981 */ /* 0x00036e000c1e1900 */
[----:B------:R-:W-:-:S05]  /*0bb0*/  @P3 IMAD.WIDE.U32 R126, R128, R133, c[0x0][0x218] ;  /* 0x00008600807e3625 */ /* 0x000fca00078e0085 */
[----:B------:R1:W5:Y:S01]  /*0bc0*/  @P3 LDG.E.64 R170, [R126.64] ;  /* 0x000000047eaa3981 */ /* 0x000362000c1e1b00 */
[----:B------:R-:W-:Y:S01]  /*0bd0*/  IMAD.MOV.U32 R136, RZ, RZ, RZ ;  /* 0x000000ffff887224 */ /* 0x000fe200078e00ff */
[----:B------:R-:W-:Y:S05]  /*0be0*/  BRA `(.L_x_3832) ;  /* 0x00001b1000007947 */ /* 0x000fea0003800000 */
.L_x_3819:
[----:B---3-5:R-:W-:Y:S01]  /*0bf0*/  ISETP.GE.AND P3, PT, R195, 0x1, PT ;  /* 0x00000001c300780c */ /* 0x028fe20003f66270 */
[----:B------:R-:W-:Y:S01]  /*0c00*/  CS2R R136, SRZ ;  /* 0x0000000000887805 */ /* 0x000fe2000001ff00 */
[----:B------:R-:W-:Y:S01]  /*0c10*/  LOP3.LUT P4, RZ, R7, 0xffffff00, RZ, 0xc0, !PT ;  /* 0xffffff0007ff7812 */ /* 0x000fe2000788c0ff */
[----:B------:R-:W-:Y:S01]  /*0c20*/  BSSY B1, `(.L_x_3833) ;  /* 0x0000046000017945 */ /* 0x000fe20003800000 */
[----:B------:R-:W-:Y:S02]  /*0c30*/  IMAD.MOV.U32 R131, RZ, RZ, RZ ;  /* 0x000000ffff837224 */ /* 0x000fe400078e00ff */
[----:B------:R-:W-:-:S07]  /*0c40*/  IMAD.MOV.U32 R190, RZ, RZ, R6 ;  /* 0x000000ffffbe7224 */ /* 0x000fce00078e0006 */
[----:B------:R-:W-:-:S05]  /*0c50*/  @P3 IADD3 R126, R195, -0x1, RZ ;  /* 0xffffffffc37e3810 */ /* 0x000fca0007ffe0ff */
[----:B------:R-:W-:-:S05]  /*0c60*/  @P3 IMAD R126, R126, c[0x0][0x168], RZ ;  /* 0x00005a007e7e3a24 */ /* 0x000fca00078e02ff */
[----:B------:R-:W-:-:S04]  /*0c70*/  @P3 SHF.R.S32.HI R127, RZ, 0x1f, R126 ;  /* 0x0000001fff7f3819 */ /* 0x000fc8000001147e */
[----:B------:R-:W-:Y:S02]  /*0c80*/  @P3 LEA.HI R127, R127, R126, RZ, 0x2 ;  /* 0x0000007e7f7f3211 */ /* 0x000fe400078f10ff */
[----:B------:R-:W-:Y:S02]  /*0c90*/  IADD3 R126, R134, -0x1, RZ ;  /* 0xffffffff867e7810 */ /* 0x000fe40007ffe0ff */
[----:B------:R-:W-:-:S03]  /*0ca0*/  @P3 LEA.HI.SX32 R137, R127, R138, 0x1e ;  /* 0x0000008a7f893211 */ /* 0x000fc600078ff2ff */
[----:B------:R-:W-:-:S05]  /*0cb0*/  IMAD R126, R126, c[0x0][0x168], RZ ;  /* 0x00005a007e7e7a24 */ /* 0x000fca00078e02ff */
[----:B------:R-:W-:-:S04]  /*0cc0*/  SHF.R.S32.HI R127, RZ, 0x1f, R126 ;  /* 0x0000001fff7f7819 */ /* 0x000fc8000001147e */
[----:B------:R-:W-:-:S04]  /*0cd0*/  LEA.HI R127, R127, R126, RZ, 0x2 ;  /* 0x0000007e7f7f7211 */ /* 0x000fc800078f10ff */
[----:B------:R-:W-:Y:S01]  /*0ce0*/  LEA.HI.SX32 R138, R127, R138, 0x1e ;  /* 0x0000008a7f8a7211 */ /* 0x000fe200078ff2ff */
[----:B------:R-:W-:Y:S05]  /*0cf0*/  @!P4 BRA `(.L_x_3834) ;  /* 0x000003800000c947 */ /* 0x000fea0003800000 */
[----:B------:R-:W-:Y:S01]  /*0d00*/  IMAD.WIDE.U32 R18, R6, R133, c[0x0][0x188] ;  /* 0x0000620006127625 */ /* 0x000fe200078e0085 */
[----:B0-----:R-:W-:-:S03]  /*0d10*/  ISETP.NE.AND P3, PT, R2, RZ, PT ;  /* 0x000000ff0200720c */ /* 0x001fc60003f65270 */
        /* <DEDUP_REMOVED lines=19> */
[----:B0-----:R-:W-:Y:S02]  /*0e50*/  PRMT R21, RZ, 0x5410, R19 ;  /* 0x00005410ff157816 */ /* 0x001fe40000000013 */
[----:B------:R-:W-:Y:S01]  /*0e60*/  PRMT R19, RZ, 0x5410, R127 ;  /* 0x00005410ff137816 */ /* 0x000fe2000000007f */
[----:B------:R-:W-:Y:S01]  /*0e70*/  FADD.FTZ R16, -R126, R17 ;  /* 0x000000117e107221 */ /* 0x000fe20000010100 */
[----:B------:R-:W-:-:S03]  /*0e80*/  PRMT R17, RZ, 0x5410, R15 ;  /* 0x00005410ff117816 */ /* 0x000fc6000000000f */
[C---:B------:R-:W-:Y:S01]  /*0e90*/  FADD.FTZ R18, -R126.reuse, R19 ;  /* 0x000000137e127221 */ /* 0x040fe20000010100 */
[----:B------:R-:W-:Y:S01]  /*0ea0*/  PRMT R20, RZ, 0x5410, R129 ;  /* 0x00005410ff147816 */ /* 0x000fe20000000081 */
[C---:B------:R-:W-:Y:S02]  /*0eb0*/  FMUL.FTZ R15, R5.reuse, R16 ;  /* 0x00000010050f7220 */ /* 0x040fe40000410000 */
[----:B------:R-:W-:Y:S02]  /*0ec0*/  FADD.FTZ R124, -R126, R21 ;  /* 0x000000157e7c7221 */ /* 0x000fe40000010100 */
[----:B------:R-:W-:Y:S02]  /*0ed0*/  FMUL.FTZ R16, R5, R18 ;  /* 0x0000001205107220 */ /* 0x000fe40000410000 */
[-C--:B------:R-:W-:Y:S01]  /*0ee0*/  FMUL.FTZ R18, R120, R17.reuse ;  /* 0x0000001178127220 */ /* 0x080fe20000410000 */
[----:B------:R-:W-:Y:S01]  /*0ef0*/  PRMT R125, RZ, 0x5410, R125 ;  /* 0x00005410ff7d7816 */ /* 0x000fe2000000007d */
[----:B------:R-:W-:Y:S01]  /*0f00*/  FADD.FTZ R64, R64, R17 ;  /* 0x0000001140407221 */ /* 0x000fe20000010000 */
[----:B------:R-:W-:Y:S01]  /*0f10*/  PRMT R21, RZ, 0x5410, R22 ;  /* 0x00005410ff157816 */ /* 0x000fe20000000016 */
[----:B------:R-:W-:-:S02]  /*0f20*/  FFMA.FTZ R92, R15, R17, R92 ;  /* 0x000000110f5c7223 */ /* 0x000fc4000001005c */
[----:B------:R-:W-:Y:S02]  /*0f30*/  FMUL.FTZ R17, R5, R124 ;  /* 0x0000007c05117220 */ /* 0x000fe40000410000 */
[----:B------:R-:W-:Y:S02]  /*0f40*/  FMUL.FTZ R19, R121, R20 ;  /* 0x0000001479137220 */ /* 0x000fe40000410000 */
[----:B------:R-:W-:Y:S02]  /*0f50*/  FADD.FTZ R22, RZ, R18 ;  /* 0x00000012ff167221 */ /* 0x000fe40000010000 */
[----:B------:R-:W-:Y:S01]  /*0f60*/  FFMA.FTZ R124, R15, R18, RZ ;  /* 0x000000120f7c7223 */ /* 0x000fe200000100ff */
[----:B------:R-:W-:Y:S01]  /*0f70*/  PRMT R128, RZ, 0x5410, R128 ;  /* 0x00005410ff807816 */ /* 0x000fe20000000080 */
[----:B------:R-:W-:Y:S02]  /*0f80*/  FADD.FTZ R126, -R126, R125 ;  /* 0x0000007d7e7e7221 */ /* 0x000fe40000010100 */
        /* <DEDUP_REMOVED lines=15> */
.L_x_3834:
[----:B------:R-:W-:Y:S05]  /*1080*/  BSYNC B1 ;  /* 0x0000000000017941 */ /* 0x000fea0003800000 */
.L_x_3833:
[----:B------:R-:W-:Y:S01]  /*1090*/  ISETP.GE.U32.AND P3, PT, R7, 0x200, PT ;  /* 0x000002000700780c */ /* 0x000fe20003f66070 */
[----:B------:R-:W-:-:S12]  /*10a0*/  BSSY B1, `(.L_x_3835) ;  /* 0x000003b000017945 */ /* 0x000fd80003800000 */
        /* <DEDUP_REMOVED lines=16> */
[--C-:B--2---:R-:W-:Y:S02]  /*11b0*/  SHF.R.U64 R126, R24, 0x10, R25.reuse ;  /* 0x00000010187e7819 */ /* 0x104fe40000001219 */
[----:B-1----:R-:W-:Y:S01]  /*11c0*/  SHF.R.U32.HI R124, RZ, 0x10, R25 ;  /* 0x00000010ff7c7819 */ /* 0x002fe20000011619 */
[----:B---3--:R-:W-:Y:S01]  /*11d0*/  IMAD.MOV.U32 R23, RZ, RZ, R26 ;  /* 0x000000ffff177224 */ /* 0x008fe200078e001a */
[----:B------:R-:W-:-:S02]  /*11e0*/  SHF.R.U64 R127, R26, 0x10, R27 ;  /* 0x000000101a7f7819 */ /* 0x000fc4000000121b */
[----:B------:R-:W-:Y:S02]  /*11f0*/  PRMT R26, RZ, 0x5410, R25 ;  /* 0x00005410ff1a7816 */ /* 0x000fe40000000019 */
[----:B------:R-:W-:Y:S02]  /*1200*/  PRMT R24, RZ, 0x5410, R24 ;  /* 0x00005410ff187816 */ /* 0x000fe40000000018 */
[----:B------:R-:W-:Y:S01]  /*1210*/  PRMT R25, RZ, 0x5410, R126 ;  /* 0x00005410ff197816 */ /* 0x000fe2000000007e */
[--C-:B------:R-:W-:Y:S01]  /*1220*/  IMAD.MOV.U32 R30, RZ, RZ, R27.reuse ;  /* 0x000000ffff1e7224 */ /* 0x100fe200078e001b */
[----:B------:R-:W-:Y:S02]  /*1230*/  SHF.R.U32.HI R128, RZ, 0x10, R27 ;  /* 0x00000010ff807819 */ /* 0x000fe4000001161b */
[----:B------:R-:W-:Y:S01]  /*1240*/  PRMT R27, RZ, 0x5410, R124 ;  /* 0x00005410ff1b7816 */ /* 0x000fe2000000007c */
[C---:B------:R-:W-:Y:S02]  /*1250*/  FADD.FTZ R124, -R129.reuse, R26 ;  /* 0x0000001a817c7221 */ /* 0x040fe40000010100 */
[----:B------:R-:W-:-:S02]  /*1260*/  FADD.FTZ R24, -R129, R24 ;  /* 0x0000001881187221 */ /* 0x000fc40000010100 */
[----:B------:R-:W-:Y:S01]  /*1270*/  FADD.FTZ R26, -R129, R25 ;  /* 0x00000019811a7221 */ /* 0x000fe20000010100 */
[----:B------:R-:W-:Y:S01]  /*1280*/  PRMT R25, RZ, 0x5410, R23 ;  /* 0x00005410ff197816 */ /* 0x000fe20000000017 */
[C---:B------:R-:W-:Y:S01]  /*1290*/  FMUL.FTZ R23, R5.reuse, R24 ;  /* 0x0000001805177220 */ /* 0x040fe20000410000 */
[----:B0-----:R-:W-:Y:S01]  /*12a0*/  PRMT R28, RZ, 0x5410, R127 ;  /* 0x00005410ff1c7816 */ /* 0x001fe2000000007f */
[----:B------:R-:W-:Y:S02]  /*12b0*/  FMUL.FTZ R24, R5, R26 ;  /* 0x0000001a05187220 */ /* 0x000fe40000410000 */
[----:B------:R-:W-:Y:S01]  /*12c0*/  FMUL.FTZ R26, R116, R25 ;  /* 0x00000019741a7220 */ /* 0x000fe20000410000 */
[----:B------:R-:W-:Y:S01]  /*12d0*/  PRMT R29, RZ, 0x5410, R30 ;  /* 0x00005410ff1d7816 */ /* 0x000fe2000000001e */
[----:B------:R-:W-:Y:S02]  /*12e0*/  FADD.FTZ R126, -R129, R27 ;  /* 0x0000001b817e7221 */ /* 0x000fe40000010100 */
[----:B------:R-:W-:-:S02]  /*12f0*/  FMUL.FTZ R27, R117, R28 ;  /* 0x0000001c751b7220 */ /* 0x000fc40000410000 */
[----:B------:R-:W-:Y:S02]  /*1300*/  FADD.FTZ R30, R131, R26 ;  /* 0x0000001a831e7221 */ /* 0x000fe40000010000 */
[C---:B------:R-:W-:Y:S01]  /*1310*/  FFMA.FTZ R136, R23.reuse, R26, R136 ;  /* 0x0000001a17887223 */ /* 0x040fe20000010088 */
[----:B------:R-:W-:Y:S01]  /*1320*/  PRMT R128, RZ, 0x5410, R128 ;  /* 0x00005410ff807816 */ /* 0x000fe20000000080 */
[----:B------:R-:W-:Y:S02]  /*1330*/  FADD.FTZ R60, R60, R25 ;  /* 0x000000193c3c7221 */ /* 0x000fe40000010000 */
[----:B------:R-:W-:Y:S02]  /*1340*/  FFMA.FTZ R88, R23, R25, R88 ;  /* 0x0000001917587223 */ /* 0x000fe40000010058 */
[----:B------:R-:W-:Y:S02]  /*1350*/  FMUL.FTZ R25, R5, R124 ;  /* 0x0000007c05197220 */ /* 0x000fe40000410000 */
        /* <DEDUP_REMOVED lines=15> */
.L_x_3836:
[----:B------:R-:W-:Y:S05]  /*1450*/  BSYNC B1 ;  /* 0x0000000000017941 */ /* 0x000fea0003800000 */
.L_x_3835:
        /* <DEDUP_REMOVED lines=26> */
[----:B------:R-:W-:Y:S01]  /*1600*/  PRMT R127, RZ, 0x5410, R127 ;  /* 0x00005410ff7f7816 */ /* 0x000fe2000000007f */
[C---:B------:R-:W-:Y:S02]  /*1610*/  FADD.FTZ R32, -R128.reuse, R35 ;  /* 0x0000002380207221 */ /* 0x040fe40000010100 */
[C---:B------:R-:W-:Y:S01]  /*1620*/  FADD.FTZ R134, -R128.reuse, R33 ;  /* 0x0000002180867221 */ /* 0x040fe20000010100 */
[----:B------:R-:W-:Y:S01]  /*1630*/  PRMT R33, RZ, 0x5410, R31 ;  /* 0x00005410ff217816 */ /* 0x000fe2000000001f */
[----:B------:R-:W-:Y:S01]  /*1640*/  FADD.FTZ R34, -R128, R127 ;  /* 0x0000007f80227221 */ /* 0x000fe20000010100 */
[----:B0-----:R-:W-:Y:S01]  /*1650*/  PRMT R36, RZ, 0x5410, R126 ;  /* 0x00005410ff247816 */ /* 0x001fe2000000007e */
[C---:B------:R-:W-:Y:S02]  /*1660*/  FMUL.FTZ R31, R5.reuse, R32 ;  /* 0x00000020051f7220 */ /* 0x040fe40000410000 */
[----:B------:R-:W-:-:S02]  /*1670*/  FMUL.FTZ R32, R5, R34 ;  /* 0x0000002205207220 */ /* 0x000fc40000410000 */
[-C--:B------:R-:W-:Y:S01]  /*1680*/  FMUL.FTZ R34, R112, R33.reuse ;  /* 0x0000002170227220 */ /* 0x080fe20000410000 */
[----:B------:R-:W-:Y:S01]  /*1690*/  PRMT R125, RZ, 0x5410, R125 ;  /* 0x00005410ff7d7816 */ /* 0x000fe2000000007d */
[----:B------:R-:W-:Y:S01]  /*16a0*/  FMUL.FTZ R35, R113, R36 ;  /* 0x0000002471237220 */ /* 0x000fe20000410000 */
[----:B------:R-:W-:Y:S01]  /*16b0*/  PRMT R37, RZ, 0x5410, R38 ;  /* 0x00005410ff257816 */ /* 0x000fe20000000026 */
[----:B------:R-:W-:Y:S02]  /*16c0*/  FADD.FTZ R38, R131, R34 ;  /* 0x0000002283267221 */ /* 0x000fe40000010000 */
[C---:B------:R-:W-:Y:S01]  /*16d0*/  FFMA.FTZ R136, R31.reuse, R34, R136 ;  /* 0x000000221f887223 */ /* 0x040fe20000010088 */
[----:B------:R-:W-:Y:S01]  /*16e0*/  PRMT R124, RZ, 0x5410, R124 ;  /* 0x00005410ff7c7816 */ /* 0x000fe2000000007c */
[----:B------:R-:W-:Y:S02]  /*16f0*/  FADD.FTZ R56, R56, R33 ;  /* 0x0000002138387221 */ /* 0x000fe40000010000 */
[----:B------:R-:W-:-:S02]  /*1700*/  FFMA.FTZ R84, R31, R33, R84 ;  /* 0x000000211f547223 */ /* 0x000fc40000010054 */
[----:B------:R-:W-:Y:S02]  /*1710*/  FADD.FTZ R128, -R128, R125 ;  /* 0x0000007d80807221 */ /* 0x000fe40000010100 */
[----:B------:R-:W-:Y:S02]  /*1720*/  FMUL.FTZ R33, R5, R134 ;  /* 0x0000008605217220 */ /* 0x000fe40000410000 */
        /* <DEDUP_REMOVED lines=15> */
.L_x_3838:
[----:B------:R-:W-:Y:S05]  /*1820*/  BSYNC B1 ;  /* 0x0000000000017941 */ /* 0x000fea0003800000 */
.L_x_3837:
        /* <DEDUP_REMOVED lines=19> */
[--C-:B-1----:R-:W-:Y:S02]  /*1960*/  SHF.R.U32.HI R135, RZ, 0x10, R125.reuse ;  /* 0x00000010ff877819 */ /* 0x102fe4000001167d */
[----:B------:R-:W-:Y:S01]  /*1970*/  PRMT R125, RZ, 0x5410, R125 ;  /* 0x00005410ff7d7816 */ /* 0x000fe2000000007d */
[--C-:B---3--:R-:W-:Y:S01]  /*1980*/  IMAD.MOV.U32 R139, RZ, RZ, R127.reuse ;  /* 0x000000ffff8b7224 */ /* 0x108fe200078e007f */
[----:B------:R-:W-:-:S02]  /*1990*/  SHF.R.U64 R140, R126, 0x10, R127 ;  /* 0x000000107e8c7819 */ /* 0x000fc4000000127f */
[----:B------:R-:W-:Y:S02]  /*19a0*/  SHF.R.U32.HI R134, RZ, 0x10, R127 ;  /* 0x00000010ff867819 */ /* 0x000fe4000001167f */
[----:B------:R-:W-:Y:S02]  /*19b0*/  PRMT R141, RZ, 0x5410, R141 ;  /* 0x00005410ff8d7816 */ /* 0x000fe4000000008d */
[----:B------:R-:W-:Y:S02]  /*19c0*/  MOV R39, R126 ;  /* 0x0000007e00277202 */ /* 0x000fe40000000f00 */
[----:B------:R-:W-:Y:S01]  /*19d0*/  PRMT R127, RZ, 0x5410, R124 ;  /* 0x00005410ff7f7816 */ /* 0x000fe2000000007c */
[C---:B------:R-:W-:Y:S01]  /*19e0*/  FADD.FTZ R144, -R142.reuse, R125 ;  /* 0x0000007d8e907221 */ /* 0x040fe20000010100 */
[----:B------:R-:W-:Y:S01]  /*19f0*/  PRMT R135, RZ, 0x5410, R135 ;  /* 0x00005410ff877816 */ /* 0x000fe20000000087 */
[C---:B0-----:R-:W-:Y:S01]  /*1a00*/  FADD.FTZ R128, -R142.reuse, R141 ;  /* 0x0000008d8e807221 */ /* 0x041fe20000010100 */
        /* <DEDUP_REMOVED lines=30> */
.L_x_3840:
[----:B------:R-:W-:Y:S05]  /*1bf0*/  BSYNC B1 ;  /* 0x0000000000017941 */ /* 0x000fea0003800000 */
.L_x_3839:
[----:B------:R-:W-:Y:S01]  /*1c00*/  BSSY B1, `(.L_x_3841) ;  /* 0x000003b000017945 */ /* 0x000fe20003800000 */
        /* <DEDUP_REMOVED lines=19> */
[--C-:B------:R-:W-:Y:S01]  /*1d40*/  SHF.R.U64 R148, R126, 0x10, R127.reuse ;  /* 0x000000107e947819 */ /* 0x100fe2000000127f */
[--C-:B------:R-:W-:Y:S01]  /*1d50*/  IMAD.MOV.U32 R147, RZ, RZ, R127.reuse ;  /* 0x000000ffff937224 */ /* 0x100fe200078e007f */
[----:B------:R-:W-:-:S02]  /*1d60*/  SHF.R.U32.HI R134, RZ, 0x10, R127 ;  /* 0x00000010ff867819 */ /* 0x000fc4000001167f */
[----:B------:R-:W-:Y:S02]  /*1d70*/  PRMT R149, RZ, 0x5410, R149 ;  /* 0x00005410ff957816 */ /* 0x000fe40000000095 */
[----:B------:R-:W-:Y:S02]  /*1d80*/  PRMT R127, RZ, 0x5410, R124 ;  /* 0x00005410ff7f7816 */ /* 0x000fe4000000007c */
[----:B------:R-:W-:Y:S01]  /*1d90*/  PRMT R125, RZ, 0x5410, R125 ;  /* 0x00005410ff7d7816 */ /* 0x000fe2000000007d */
[C---:B0-----:R-:W-:Y:S01]  /*1da0*/  FADD.FTZ R128, -R150.reuse, R149 ;  /* 0x0000009596807221 */ /* 0x041fe20000010100 */
        /* <DEDUP_REMOVED lines=8> */
[C---:B------:R-:W-:Y:S02]  /*1e30*/  FMUL.FTZ R147, R5.reuse, R126 ;  /* 0x0000007e05937220 */ /* 0x040fe40000410000 */
[----:B------:R-:W-:Y:S02]  /*1e40*/  FMUL.FTZ R150, R104, R139 ;  /* 0x0000008b68967220 */ /* 0x000fe40000410000 */
        /* <DEDUP_REMOVED lines=22> */
.L_x_3842:
[----:B------:R-:W-:Y:S05]  /*1fb0*/  BSYNC B1 ;  /* 0x0000000000017941 */ /* 0x000fea0003800000 */
.L_x_3841:
        /* <DEDUP_REMOVED lines=59> */
.L_x_3844:
[----:B------:R-:W-:Y:S05]  /*2370*/  BSYNC B1 ;  /* 0x0000000000017941 */ /* 0x000fea0003800000 */
.L_x_3843:
[----:B------:R-:W-:-:S13]  /*2380*/  ISETP.GE.U32.AND P3, PT, R7, 0x700, PT ;  /* 0x000007000700780c */ /* 0x000fda0003f66070 */
        /* <DEDUP_REMOVED lines=8> */
[----:B------:R-:W-:-:S13]  /*2410*/  ISETP.NE.AND.EX P3, PT, RZ, c[0x0][0x21c], PT, P3 ;  /* 0x00008700ff007a0c */ /* 0x000fda0003f65330 */
[----:B------:R-:W-:-:S04]  /*2420*/  @P3 IMAD.WIDE.U32 R128, R190, R133, c[0x0][0x218] ;  /* 0x00008600be803625 */ /* 0x000fc800078e0085 */
[----:B------:R-:W-:Y:S01]  /*2430*/  IMAD.WIDE.U32 R132, R137, R132, c[0x0][0x190] ;  /* 0x0000640089847625 */ /* 0x000fe200078e0084 */
[----:B------:R2:W5:Y:S04]  /*2440*/  @P3 LDG.E.64 R170, [R128.64] ;  /* 0x0000000480aa3981 */ /* 0x000568000c1e1b00 */
[----:B------:R0:W5:Y:S01]  /*2450*/  LDG.E R14, [R132.64] ;  /* 0x00000004840e7981 */ /* 0x000162000c1e1900 */
[--C-:B--2---:R-:W-:Y:S02]  /*2460*/  SHF.R.U64 R128, R124, 0x10, R125.reuse ;  /* 0x000000107c807819 */ /* 0x104fe4000000127d */
[----:B------:R-:W-:Y:S01]  /*2470*/  SHF.R.U32.HI R129, RZ, 0x10, R125 ;  /* 0x00000010ff817819 */ /* 0x000fe2000001167d */
[----:B---3--:R-:W-:Y:S01]  /*2480*/  IMAD.MOV.U32 R130, RZ, RZ, R126 ;  /* 0x000000ffff827224 */ /* 0x008fe200078e007e */
[----:B------:R-:W-:-:S02]  /*2490*/  SHF.R.U64 R137, R126, 0x10, R127 ;  /* 0x000000107e897819 */ /* 0x000fc4000000127f */
[----:B------:R-:W-:Y:S02]  /*24a0*/  PRMT R126, RZ, 0x5410, R125 ;  /* 0x00005410ff7e7816 */ /* 0x000fe4000000007d */
[----:B------:R-:W-:Y:S02]  /*24b0*/  PRMT R125, RZ, 0x5410, R128 ;  /* 0x00005410ff7d7816 */ /* 0x000fe40000000080 */
[----:B------:R-:W-:Y:S01]  /*24c0*/  PRMT R124, RZ, 0x5410, R124 ;  /* 0x00005410ff7c7816 */ /* 0x000fe2000000007c */
[C---:B------:R-:W-:Y:S01]  /*24d0*/  FADD.FTZ R128, -R139.reuse, R126 ;  /* 0x0000007e8b807221 */ /* 0x040fe20000010100 */
[----:B------:R-:W-:Y:S01]  /*24e0*/  PRMT R126, RZ, 0x5410, R129 ;  /* 0x00005410ff7e7816 */ /* 0x000fe20000000081 */
[C---:B------:R-:W-:Y:S01]  /*24f0*/  FADD.FTZ R164, -R139.reuse, R125 ;  /* 0x0000007d8ba47221 */ /* 0x040fe20000010100 */
[----:B------:R-:W-:Y:S01]  /*2500*/  PRMT R125, RZ, 0x5410, R130 ;  /* 0x00005410ff7d7816 */ /* 0x000fe20000000082 */
[----:B------:R-:W-:Y:S02]  /*2510*/  FADD.FTZ R124, -R139, R124 ;  /* 0x0000007c8b7c7221 */ /* 0x000fe40000010100 */
[----:B------:R-:W-:-:S02]  /*2520*/  IMAD.MOV.U32 R134, RZ, RZ, R127 ;  /* 0x000000ffff867224 */ /* 0x000fc400078e007f */
[----:B------:R-:W-:Y:S01]  /*2530*/  FADD.FTZ R184, -R139, R126 ;  /* 0x0000007e8bb87221 */ /* 0x000fe20000010100 */
[----:B------:R-:W-:Y:S01]  /*2540*/  PRMT R126, RZ, 0x5410, R137 ;  /* 0x00005410ff7e7816 */ /* 0x000fe20000000089 */
[C---:B------:R-:W-:Y:S02]  /*2550*/  FMUL.FTZ R163, R5.reuse, R124 ;  /* 0x0000007c05a37220 */ /* 0x040fe40000410000 */
[----:B------:R-:W-:Y:S01]  /*2560*/  FMUL.FTZ R166, R96, R125 ;  /* 0x0000007d60a67220 */ /* 0x000fe20000410000 */
[----:B------:R-:W-:Y:S01]  /*2570*/  SHF.R.U32.HI R135, RZ, 0x10, R127 ;  /* 0x00000010ff877819 */ /* 0x000fe2000001167f */
[----:B------:R-:W-:Y:S01]  /*2580*/  FMUL.FTZ R164, R5, R164 ;  /* 0x000000a405a47220 */ /* 0x000fe20000410000 */
[----:B------:R-:W-:Y:S01]  /*2590*/  PRMT R127, RZ, 0x5410, R134 ;  /* 0x00005410ff7f7816 */ /* 0x000fe20000000086 */
        /* <DEDUP_REMOVED lines=22> */
.L_x_3832:
[----:B0-----:R-:W-:Y:S05]  /*2700*/  BSYNC B0 ;  /* 0x0000000000007941 */ /* 0x001fea0003800000 */
.L_x_3818:
[----:B------:R-:W-:Y:S02]  /*2710*/  LOP3.LUT P3, RZ, R4, 0xff, RZ, 0xc0, !PT ;  /* 0x000000ff04ff7812 */ /* 0x000fe4000786c0ff */
[----:B-1----:R-:W-:-:S04]  /*2720*/  SHF.R.U32.HI R126, RZ, 0x5, R0 ;  /* 0x00000005ff7e7819 */ /* 0x002fc80000011600 */
[----:B------:R-:W-:-:S07]  /*2730*/  LOP3.LUT R196, R126, 0x7fffff8, RZ, 0xc0, !PT ;  /* 0x07fffff87ec47812 */ /* 0x000fce00078ec0ff */
[----:B------:R-:W-:Y:S02]  /*2740*/  @!P3 IADD3 R196, R196, 0x8, RZ ;  /* 0x00000008c4c4b810 */ /* 0x000fe40007ffe0ff */
[----:B------:R-:W-:Y:S01]  /*2750*/  LOP3.LUT P3, RZ, R0, 0x1f, RZ, 0xc0, !PT ;  /* 0x0000001f00ff7812 */ /* 0x000fe2000786c0ff */
[----:B------:R-:W-:Y:S10]  /*2760*/  BRA.DIV ~URZ, `(.L_x_3845) ;  /* 0x00003ca27f007947 */ /* 0x000ff4000b800000 */
[----:B------:R0:W1:Y:S02]  /*2770*/  SHFL.DOWN PT, R128, R131, 0x10, 0x1f ;  /* 0x0a001f0083807f89 */ /* 0x00006400000e0000 */
.L_x_3965:
        /* <DEDUP_REMOVED lines=18> */
.L_x_3966:
        /* <DEDUP_REMOVED lines=50> */
.L_x_3850:
        /* <DEDUP_REMOVED lines=11> */
.L_x_3851:
[----:B------:R-:W-:Y:S05]  /*2c70*/  BSYNC B1 ;  /* 0x0000000000017941 */ /* 0x000fea0003800000 */
.L_x_3849:
        /* <DEDUP_REMOVED lines=17> */
.L_x_3853:
[----:B------:R-:W-:-:S04]  /*2d90*/  ISETP.NE.AND P6, PT, R2, RZ, PT ;  /* 0x000000ff0200720c */ /* 0x000fc80003fc5270 */
[----:B------:R-:W-:-:S05]  /*2da0*/  FSEL R125, R129, RZ, !P6 ;  /* 0x000000ff817d7208 */ /* 0x000fca0007000000 */
[----:B------:R-:W-:Y:S01]  /*2db0*/  FFMA.FTZ R124, R16, R130, R125 ;  /* 0x00000082107c7223 */ /* 0x000fe2000001007d */
[----:B------:R-:W-:-:S03]  /*2dc0*/  @P4 SHF.R.U64 R125, R182, 0x10, R183 ;  /* 0x00000010b67d4819 */ /* 0x000fc600000012b7 */
[----:B------:R-:W-:Y:S01]  /*2dd0*/  FADD.FTZ R124, R19, -R124 ;  /* 0x8000007c137c7221 */ /* 0x000fe20000010000 */
[----:B------:R-:W-:-:S03]  /*2de0*/  @P4 PRMT R125, RZ, 0x5410, R125 ;  /* 0x00005410ff7d4816 */ /* 0x000fc6000000007d */
[----:B------:R-:W-:-:S04]  /*2df0*/  FMUL.FTZ R124, R5, R124 ;  /* 0x0000007c057c7220 */ /* 0x000fc80000410000 */
[----:B------:R-:W-:Y:S02]  /*2e00*/  @P4 FADD.FTZ R124, R124, R125 ;  /* 0x0000007d7c7c4221 */ /* 0x000fe40000010000 */
.L_x_3854:
[----:B------:R-:W-:Y:S05]  /*2e10*/  BSYNC B1 ;  /* 0x0000000000017941 */ /* 0x000fea0003800000 */
.L_x_3852:
        /* <DEDUP_REMOVED lines=14> */
.L_x_3856:
[----:B------:R-:W-:-:S04]  /*2f00*/  ISETP.NE.AND P6, PT, R2, RZ, PT ;  /* 0x000000ff0200720c */ /* 0x000fc80003fc5270 */
[----:B------:R-:W-:-:S05]  /*2f10*/  FSEL R125, R129, RZ, !P6 ;  /* 0x000000ff817d7208 */ /* 0x000fca0007000000 */
[----:B------:R-:W-:-:S04]  /*2f20*/  FFMA.FTZ R125, R17, R130, R125 ;  /* 0x00000082117d7223 */ /* 0x000fc8000001007d */
[----:B------:R-:W-:Y:S01]  /*2f30*/  FADD.FTZ R124, R20, -R125 ;  /* 0x8000007d147c7221 */ /* 0x000fe20000010000 */
[----:B------:R-:W-:-:S03]  /*2f40*/  @P4 PRMT R125, RZ, 0x5410, R183 ;  /* 0x00005410ff7d4816 */ /* 0x000fc600000000b7 */
[----:B------:R-:W-:-:S04]  /*2f50*/  FMUL.FTZ R124, R5, R124 ;  /* 0x0000007c057c7220 */ /* 0x000fc80000410000 */
[----:B------:R-:W-:Y:S02]  /*2f60*/  @P4 FADD.FTZ R124, R124, R125 ;  /* 0x0000007d7c7c4221 */ /* 0x000fe40000010000 */
.L_x_3857:
[----:B------:R-:W-:Y:S05]  /*2f70*/  BSYNC B1 ;  /* 0x0000000000017941 */ /* 0x000fea0003800000 */
.L_x_3855:
        /* <DEDUP_REMOVED lines=15> */
.L_x_3859:
        /* <DEDUP_REMOVED lines=8> */
.L_x_3860:
[----:B------:R-:W-:Y:S05]  /*30f0*/  BSYNC B1 ;  /* 0x0000000000017941 */ /* 0x000fea0003800000 */
.L_x_3858:
        /* <DEDUP_REMOVED lines=16> */
.L_x_3861:
        /* <DEDUP_REMOVED lines=11> */
.L_x_3863:
[----:B------:R-:W-:Y:S05]  /*32b0*/  BSYNC B1 ;  /* 0x0000000000017941 */ /* 0x000fea0003800000 */
.L_x_3862:
[----:B------:R-:W-:Y:S02]  /*32c0*/  IADD3 R6, R6, 0x100, RZ ;  /* 0x0000010006067810 */ /* 0x000fe40007ffe0ff */
[----:B------:R-:W-:Y:S02]  /*32d0*/  IADD3 R128, R128, 0x100, RZ ;  /* 0x0000010080807810 */ /* 0x000fe40007ffe0ff */
.L_x_3848:
[----:B------:R-:W-:Y:S05]  /*32e0*/  BSYNC B0 ;  /* 0x0000000000007941 */ /* 0x000fea0003800000 */
.L_x_3847:
        /* <DEDUP_REMOVED lines=15> */
.L_x_3867:
        /* <DEDUP_REMOVED lines=9> */
.L_x_3868:
[----:B------:R-:W-:Y:S05]  /*3470*/  BSYNC B1 ;  /* 0x0000000000017941 */ /* 0x000fea0003800000 */
.L_x_3866:
        /* <DEDUP_REMOVED lines=17> */
.L_x_3870:
[----:B------:R-:W-:Y:S01]  /*3590*/  FFMA.FTZ R124, R24, R130, R127 ;  /* 0x00000082187c7223 */ /* 0x000fe2000001007f */
[----:B------:R-:W-:-:S03]  /*35a0*/  @P4 SHF.R.U64 R125, R180, 0x10, R181 ;  /* 0x00000010b47d4819 */ /* 0x000fc600000012b5 */
[----:B------:R-:W-:Y:S01]  /*35b0*/  FADD.FTZ R124, R27, -R124 ;  /* 0x8000007c1b7c7221 */ /* 0x000fe20000010000 */
[----:B------:R-:W-:-:S03]  /*35c0*/  @P4 PRMT R125, RZ, 0x5410, R125 ;  /* 0x00005410ff7d4816 */ /* 0x000fc6000000007d */
[----:B------:R-:W-:-:S04]  /*35d0*/  FMUL.FTZ R124, R5, R124 ;  /* 0x0000007c057c7220 */ /* 0x000fc80000410000 */
[----:B------:R-:W-:Y:S02]  /*35e0*/  @P4 FADD.FTZ R124, R124, R125 ;  /* 0x0000007d7c7c4221 */ /* 0x000fe40000010000 */
.L_x_3871:
[----:B------:R-:W-:Y:S05]  /*35f0*/  BSYNC B1 ;  /* 0x0000000000017941 */ /* 0x000fea0003800000 */
.L_x_3869:
        /* <DEDUP_REMOVED lines=14> */
.L_x_3873:
[----:B------:R-:W-:-:S04]  /*36e0*/  FFMA.FTZ R125, R25, R130, R127 ;  /* 0x00000082197d7223 */ /* 0x000fc8000001007f */
[----:B------:R-:W-:Y:S01]  /*36f0*/  FADD.FTZ R124, R28, -R125 ;  /* 0x8000007d1c7c7221 */ /* 0x000fe20000010000 */
[----:B------:R-:W-:-:S03]  /*3700*/  @P4 PRMT R125, RZ, 0x5410, R181 ;  /* 0x00005410ff7d4816 */ /* 0x000fc600000000b5 */
[----:B------:R-:W-:-:S04]  /*3710*/  FMUL.FTZ R124, R5, R124 ;  /* 0x0000007c057c7220 */ /* 0x000fc80000410000 */
[----:B------:R-:W-:Y:S02]  /*3720*/  @P4 FADD.FTZ R124, R124, R125 ;  /* 0x0000007d7c7c4221 */ /* 0x000fe40000010000 */
.L_x_3874:
[----:B------:R-:W-:Y:S05]  /*3730*/  BSYNC B1 ;  /* 0x0000000000017941 */ /* 0x000fea0003800000 */
.L_x_3872:
        /* <DEDUP_REMOVED lines=15> */
.L_x_3876:
[----:B------:R-:W-:-:S04]  /*3830*/  FFMA.FTZ R125, R29, R130, R127 ;  /* 0x000000821d7d7223 */ /* 0x000fc8000001007f */
[----:B------:R-:W-:Y:S01]  /*3840*/  FADD.FTZ R124, R30, -R125 ;  /* 0x8000007d1e7c7221 */ /* 0x000fe20000010000 */
[----:B------:R-:W-:-:S03]  /*3850*/  @P4 SHF.R.U32.HI R125, RZ, 0x10, R181 ;  /* 0x00000010ff7d4819 */ /* 0x000fc600000116b5 */
[----:B------:R-:W-:Y:S01]  /*3860*/  FMUL.FTZ R124, R5, R124 ;  /* 0x0000007c057c7220 */ /* 0x000fe20000410000 */
[----:B------:R-:W-:-:S05]  /*3870*/  @P4 PRMT R125, RZ, 0x5410, R125 ;  /* 0x00005410ff7d4816 */ /* 0x000fca000000007d */
[----:B------:R-:W-:Y:S02]  /*3880*/  @P4 FADD.FTZ R124, R124, R125 ;  /* 0x0000007d7c7c4221 */ /* 0x000fe40000010000 */
.L_x_3877:
[----:B------:R-:W-:Y:S05]  /*3890*/  BSYNC B1 ;  /* 0x0000000000017941 */ /* 0x000fea0003800000 */
.L_x_3875:
        /* <DEDUP_REMOVED lines=16> */
.L_x_3878:
        /* <DEDUP_REMOVED lines=11> */
.L_x_3880:
[----:B------:R-:W-:Y:S05]  /*3a50*/  BSYNC B1 ;  /* 0x0000000000017941 */ /* 0x000fea0003800000 */
.L_x_3879:
[----:B------:R-:W-:Y:S02]  /*3a60*/  IADD3 R6, R6, 0x100, RZ ;  /* 0x0000010006067810 */ /* 0x000fe40007ffe0ff */
[----:B------:R-:W-:Y:S02]  /*3a70*/  IADD3 R128, R128, 0x100, RZ ;  /* 0x0000010080807810 */ /* 0x000fe40007ffe0ff */
.L_x_3865:
[----:B------:R-:W-:Y:S05]  /*3a80*/  BSYNC B0 ;  /* 0x0000000000007941 */ /* 0x000fea0003800000 */
.L_x_3864:
        /* <DEDUP_REMOVED lines=13> */
[----:B-----5:R-:W-:Y:S01]  /*3b60*/  PRMT R124, RZ, 0x5410, R178 ;  /* 0x00005410ff7c7816 */ /* 0x020fe200000000b2 */
[----:B------:R-:W-:Y:S05]  /*3b70*/  BRA `(.L_x_3885) ;  /* 0x0000009000007947 */ /* 0x000fea0003800000 */
.L_x_3884:
        /* <DEDUP_REMOVED lines=9> */
.L_x_3885:
[----:B------:R-:W-:Y:S05]  /*3c10*/  BSYNC B1 ;  /* 0x0000000000017941 */ /* 0x000fea0003800000 */
.L_x_3883:
        /* <DEDUP_REMOVED lines=17> */
.L_x_3887:
[----:B------:R-:W-:Y:S01]  /*3d30*/  FFMA.FTZ R124, R32, R130, R127 ;  /* 0x00000082207c7223 */ /* 0x000fe2000001007f */
[----:B------:R-:W-:-:S03]  /*3d40*/  @P4 SHF.R.U64 R125, R178, 0x10, R179 ;  /* 0x00000010b27d4819 */ /* 0x000fc600000012b3 */
[----:B------:R-:W-:Y:S01]  /*3d50*/  FADD.FTZ R124, R35, -R124 ;  /* 0x8000007c237c7221 */ /* 0x000fe20000010000 */
[----:B------:R-:W-:-:S03]  /*3d60*/  @P4 PRMT R125, RZ, 0x5410, R125 ;  /* 0x00005410ff7d4816 */ /* 0x000fc6000000007d */
[----:B------:R-:W-:-:S04]  /*3d70*/  FMUL.FTZ R124, R5, R124 ;  /* 0x0000007c057c7220 */ /* 0x000fc80000410000 */
[----:B------:R-:W-:Y:S02]  /*3d80*/  @P4 FADD.FTZ R124, R124, R125 ;  /* 0x0000007d7c7c4221 */ /* 0x000fe40000010000 */
.L_x_3888:
[----:B------:R-:W-:Y:S05]  /*3d90*/  BSYNC B1 ;  /* 0x0000000000017941 */ /* 0x000fea0003800000 */
.L_x_3886:
        /* <DEDUP_REMOVED lines=14> */
.L_x_3890:
[----:B------:R-:W-:-:S04]  /*3e80*/  FFMA.FTZ R125, R33, R130, R127 ;  /* 0x00000082217d7223 */ /* 0x000fc8000001007f */
[----:B------:R-:W-:Y:S01]  /*3e90*/  FADD.FTZ R124, R36, -R125 ;  /* 0x8000007d247c7221 */ /* 0x000fe20000010000 */
[----:B------:R-:W-:-:S03]  /*3ea0*/  @P4 PRMT R125, RZ, 0x5410, R179 ;  /* 0x00005410ff7d4816 */ /* 0x000fc600000000b3 */
[----:B------:R-:W-:-:S04]  /*3eb0*/  FMUL.FTZ R124, R5, R124 ;  /* 0x0000007c057c7220 */ /* 0x000fc80000410000 */
[----:B------:R-:W-:Y:S02]  /*3ec0*/  @P4 FADD.FTZ R124, R124, R125 ;  /* 0x0000007d7c7c4221 */ /* 0x000fe40000010000 */
.L_x_3891:
[----:B------:R-:W-:Y:S05]  /*3ed0*/  BSYNC B1 ;  /* 0x0000000000017941 */ /* 0x000fea0003800000 */
.L_x_3889:
        /* <DEDUP_REMOVED lines=15> */
.L_x_3893:
[----:B------:R-:W-:-:S04]  /*3fd0*/  FFMA.FTZ R125, R37, R130, R127 ;  /* 0x00000082257d7223 */ /* 0x000fc8000001007f */
[----:B------:R-:W-:Y:S01]  /*3fe0*/  FADD.FTZ R124, R38, -R125 ;  /* 0x8000007d267c7221 */ /* 0x000fe20000010000 */
[----:B------:R-:W-:-:S03]  /*3ff0*/  @P4 SHF.R.U32.HI R125, RZ, 0x10, R179 ;  /* 0x00000010ff7d4819 */ /* 0x000fc600000116b3 */
[----:B------:R-:W-:Y:S01]  /*4000*/  FMUL.FTZ R124, R5, R124 ;  /* 0x0000007c057c7220 */ /* 0x000fe20000410000 */
[----:B------:R-:W-:-:S05]  /*4010*/  @P4 PRMT R125, RZ, 0x5410, R125 ;  /* 0x00005410ff7d4816 */ /* 0x000fca000000007d */
[----:B------:R-:W-:Y:S02]  /*4020*/  @P4 FADD.FTZ R124, R124, R125 ;  /* 0x0000007d7c7c4221 */ /* 0x000fe40000010000 */
.L_x_3894:
[----:B------:R-:W-:Y:S05]  /*4030*/  BSYNC B1 ;  /* 0x0000000000017941 */ /* 0x000fea0003800000 */
.L_x_3892:
        /* <DEDUP_REMOVED lines=16> */
.L_x_3895:
        /* <DEDUP_REMOVED lines=11> */
.L_x_3897:
[----:B------:R-:W-:Y:S05]  /*41f0*/  BSYNC B1 ;  /* 0x0000000000017941 */ /* 0x000fea0003800000 */
.L_x_3896:
[----:B------:R-:W-:Y:S02]  /*4200*/  IADD3 R6, R6, 0x100, RZ ;  /* 0x0000010006067810 */ /* 0x000fe40007ffe0ff */
[----:B------:R-:W-:Y:S02]  /*4210*/  IADD3 R128, R128, 0x100, RZ ;  /* 0x0000010080807810 */ /* 0x000fe40007ffe0ff */
.L_x_3882:
[----:B------:R-:W-:Y:S05]  /*4220*/  BSYNC B0 ;  /* 0x0000000000007941 */ /* 0x000fea0003800000 */
.L_x_3881:
        /* <DEDUP_REMOVED lines=15> */
.L_x_3901:
        /* <DEDUP_REMOVED lines=9> */
.L_x_3902:
[----:B------:R-:W-:Y:S05]  /*43b0*/  BSYNC B1 ;  /* 0x0000000000017941 */ /* 0x000fea0003800000 */
.L_x_3900:
        /* <DEDUP_REMOVED lines=17> */
.L_x_3904:
[----:B------:R-:W-:Y:S01]  /*44d0*/  FFMA.FTZ R124, R140, R130, R127 ;  /* 0x000000828c7c7223 */ /* 0x000fe2000001007f */
[----:B------:R-:W-:-:S03]  /*44e0*/  @P4 SHF.R.U64 R125, R176, 0x10, R177 ;  /* 0x00000010b07d4819 */ /* 0x000fc600000012b1 */
[----:B------:R-:W-:Y:S01]  /*44f0*/  FADD.FTZ R124, R143, -R124 ;  /* 0x8000007c8f7c7221 */ /* 0x000fe20000010000 */
[----:B------:R-:W-:-:S03]  /*4500*/  @P4 PRMT R125, RZ, 0x5410, R125 ;  /* 0x00005410ff7d4816 */ /* 0x000fc6000000007d */
[----:B------:R-:W-:-:S04]  /*4510*/  FMUL.FTZ R124, R5, R124 ;  /* 0x0000007c057c7220 */ /* 0x000fc80000410000 */
[----:B------:R-:W-:Y:S02]  /*4520*/  @P4 FADD.FTZ R124, R124, R125 ;  /* 0x0000007d7c7c4221 */ /* 0x000fe40000010000 */
.L_x_3905:
[----:B------:R-:W-:Y:S05]  /*4530*/  BSYNC B1 ;  /* 0x0000000000017941 */ /* 0x000fea0003800000 */
.L_x_3903:
        /* <DEDUP_REMOVED lines=14> */
.L_x_3907:
[----:B------:R-:W-:-:S04]  /*4620*/  FFMA.FTZ R125, R141, R130, R127 ;  /* 0x000000828d7d7223 */ /* 0x000fc8000001007f */
[----:B------:R-:W-:Y:S01]  /*4630*/  FADD.FTZ R124, R144, -R125 ;  /* 0x8000007d907c7221 */ /* 0x000fe20000010000 */
[----:B------:R-:W-:-:S03]  /*4640*/  @P4 PRMT R125, RZ, 0x5410, R177 ;  /* 0x00005410ff7d4816 */ /* 0x000fc600000000b1 */
[----:B------:R-:W-:-:S04]  /*4650*/  FMUL.FTZ R124, R5, R124 ;  /* 0x0000007c057c7220 */ /* 0x000fc80000410000 */
[----:B------:R-:W-:Y:S02]  /*4660*/  @P4 FADD.FTZ R124, R124, R125 ;  /* 0x0000007d7c7c4221 */ /* 0x000fe40000010000 */
.L_x_3908:
[----:B------:R-:W-:Y:S05]  /*4670*/  BSYNC B1 ;  /* 0x0000000000017941 */ /* 0x000fea0003800000 */
.L_x_3906:
        /* <DEDUP_REMOVED lines=15> */
.L_x_3910:
[----:B------:R-:W-:Y:S01]  /*4770*/  FFMA.FTZ R124, R146, R130, R127 ;  /* 0x00000082927c7223 */ /* 0x000fe2000001007f */
[----:B------:R-:W-:-:S03]  /*4780*/  @P4 SHF.R.U32.HI R125, RZ, 0x10, R177 ;  /* 0x00000010ff7d4819 */ /* 0x000fc600000116b1 */
[----:B------:R-:W-:Y:S01]  /*4790*/  FADD.FTZ R124, R145, -R124 ;  /* 0x8000007c917c7221 */ /* 0x000fe20000010000 */
[----:B------:R-:W-:-:S03]  /*47a0*/  @P4 PRMT R125, RZ, 0x5410, R125 ;  /* 0x00005410ff7d4816 */ /* 0x000fc6000000007d */
[----:B------:R-:W-:-:S04]  /*47b0*/  FMUL.FTZ R124, R5, R124 ;  /* 0x0000007c057c7220 */ /* 0x000fc80000410000 */
[----:B------:R-:W-:Y:S02]  /*47c0*/  @P4 FADD.FTZ R124, R124, R125 ;  /* 0x0000007d7c7c4221 */ /* 0x000fe40000010000 */
.L_x_3911:
[----:B------:R-:W-:Y:S05]  /*47d0*/  BSYNC B1 ;  /* 0x0000000000017941 */ /* 0x000fea0003800000 */
.L_x_3909:
        /* <DEDUP_REMOVED lines=16> */
.L_x_3912:
        /* <DEDUP_REMOVED lines=11> */
.L_x_3914:
[----:B------:R-:W-:Y:S05]  /*4990*/  BSYNC B1 ;  /* 0x0000000000017941 */ /* 0x000fea0003800000 */
.L_x_3913:
[----:B------:R-:W-:Y:S02]  /*49a0*/  IADD3 R6, R6, 0x100, RZ ;  /* 0x0000010006067810 */ /* 0x000fe40007ffe0ff */
[----:B------:R-:W-:Y:S02]  /*49b0*/  IADD3 R128, R128, 0x100, RZ ;  /* 0x0000010080807810 */ /* 0x000fe40007ffe0ff */
.L_x_3899:
[----:B------:R-:W-:Y:S05]  /*49c0*/  BSYNC B0 ;  /* 0x0000000000007941 */ /* 0x000fea0003800000 */
.L_x_3898:
        /* <DEDUP_REMOVED lines=14> */
.L_x_3918:
        /* <DEDUP_REMOVED lines=9> */
.L_x_3919:
[----:B------:R-:W-:Y:S05]  /*4b40*/  BSYNC B1 ;  /* 0x0000000000017941 */ /* 0x000fea0003800000 */
.L_x_3917:
        /* <DEDUP_REMOVED lines=17> */
.L_x_3921:
[----:B------:R-:W-:Y:S01]  /*4c60*/  FFMA.FTZ R124, R148, R130, R127 ;  /* 0x00000082947c7223 */ /* 0x000fe2000001007f */
[----:B------:R-:W-:-:S03]  /*4c70*/  @P4 SHF.R.U64 R125, R174, 0x10, R175 ;  /* 0x00000010ae7d4819 */ /* 0x000fc600000012af */
[----:B------:R-:W-:Y:S01]  /*4c80*/  FADD.FTZ R124, R151, -R124 ;  /* 0x8000007c977c7221 */ /* 0x000fe20000010000 */
[----:B------:R-:W-:-:S03]  /*4c90*/  @P4 PRMT R125, RZ, 0x5410, R125 ;  /* 0x00005410ff7d4816 */ /* 0x000fc6000000007d */
[----:B------:R-:W-:-:S04]  /*4ca0*/  FMUL.FTZ R124, R5, R124 ;  /* 0x0000007c057c7220 */ /* 0x000fc80000410000 */
[----:B------:R-:W-:Y:S02]  /*4cb0*/  @P4 FADD.FTZ R124, R124, R125 ;  /* 0x0000007d7c7c4221 */ /* 0x000fe40000010000 */
.L_x_3922:
[----:B------:R-:W-:Y:S05]  /*4cc0*/  BSYNC B1 ;  /* 0x0000000000017941 */ /* 0x000fea0003800000 */
.L_x_3920:
        /* <DEDUP_REMOVED lines=14> */
.L_x_3924:
[----:B------:R-:W-:-:S04]  /*4db0*/  FFMA.FTZ R125, R149, R130, R127 ;  /* 0x00000082957d7223 */ /* 0x000fc8000001007f */
[----:B------:R-:W-:Y:S01]  /*4dc0*/  FADD.FTZ R124, R152, -R125 ;  /* 0x8000007d987c7221 */ /* 0x000fe20000010000 */
[----:B------:R-:W-:-:S03]  /*4dd0*/  @P4 PRMT R125, RZ, 0x5410, R175 ;  /* 0x00005410ff7d4816 */ /* 0x000fc600000000af */
[----:B------:R-:W-:-:S04]  /*4de0*/  FMUL.FTZ R124, R5, R124 ;  /* 0x0000007c057c7220 */ /* 0x000fc80000410000 */
[----:B------:R-:W-:Y:S02]  /*4df0*/  @P4 FADD.FTZ R124, R124, R125 ;  /* 0x0000007d7c7c4221 */ /* 0x000fe40000010000 */
.L_x_3925:
[----:B------:R-:W-:Y:S05]  /*4e00*/  BSYNC B1 ;  /* 0x0000000000017941 */ /* 0x000fea0003800000 */
.L_x_3923:
        /* <DEDUP_REMOVED lines=15> */
.L_x_3927:
[----:B------:R-:W-:Y:S01]  /*4f00*/  FFMA.FTZ R124, R154, R130, R127 ;  /* 0x000000829a7c7223 */ /* 0x000fe2000001007f */
[----:B------:R-:W-:-:S03]  /*4f10*/  @P4 SHF.R.U32.HI R125, RZ, 0x10, R175 ;  /* 0x00000010ff7d4819 */ /* 0x000fc600000116af */
[----:B------:R-:W-:Y:S01]  /*4f20*/  FADD.FTZ R124, R153, -R124 ;  /* 0x8000007c997c7221 */ /* 0x000fe20000010000 */
[----:B------:R-:W-:-:S03]  /*4f30*/  @P4 PRMT R125, RZ, 0x5410, R125 ;  /* 0x00005410ff7d4816 */ /* 0x000fc6000000007d */
[----:B------:R-:W-:-:S04]  /*4f40*/  FMUL.FTZ R124, R5, R124 ;  /* 0x0000007c057c7220 */ /* 0x000fc80000410000 */
[----:B------:R-:W-:Y:S02]  /*4f50*/  @P4 FADD.FTZ R124, R124, R125 ;  /* 0x0000007d7c7c4221 */ /* 0x000fe40000010000 */
.L_x_3928:
[----:B------:R-:W-:Y:S05]  /*4f60*/  BSYNC B1 ;  /* 0x0000000000017941 */ /* 0x000fea0003800000 */
.L_x_3926:
        /* <DEDUP_REMOVED lines=16> */
.L_x_3929:
        /* <DEDUP_REMOVED lines=11> */
.L_x_3931:
[----:B------:R-:W-:Y:S05]  /*5120*/  BSYNC B1 ;  /* 0x0000000000017941 */ /* 0x000fea0003800000 */
.L_x_3930:
[----:B------:R-:W-:Y:S02]  /*5130*/  IADD3 R6, R6, 0x100, RZ ;  /* 0x0000010006067810 */ /* 0x000fe40007ffe0ff */
[----:B------:R-:W-:Y:S02]  /*5140*/  IADD3 R128, R128, 0x100, RZ ;  /* 0x0000010080807810 */ /* 0x000fe40007ffe0ff */
.L_x_3916:
[----:B------:R-:W-:Y:S05]  /*5150*/  BSYNC B0 ;  /* 0x0000000000007941 */ /* 0x000fea0003800000 */
.L_x_3915:
        /* <DEDUP_REMOVED lines=14> */
.L_x_3935:
        /* <DEDUP_REMOVED lines=9> */
.L_x_3936:
[----:B------:R-:W-:Y:S05]  /*52d0*/  BSYNC B1 ;  /* 0x0000000000017941 */ /* 0x000fea0003800000 */
.L_x_3934:
        /* <DEDUP_REMOVED lines=17> */
.L_x_3938:
[----:B------:R-:W-:Y:S01]  /*53f0*/  FFMA.FTZ R124, R156, R130, R127 ;  /* 0x000000829c7c7223 */ /* 0x000fe2000001007f */
[----:B------:R-:W-:-:S03]  /*5400*/  @P4 SHF.R.U64 R125, R172, 0x10, R173 ;  /* 0x00000010ac7d4819 */ /* 0x000fc600000012ad */
[----:B------:R-:W-:Y:S01]  /*5410*/  FADD.FTZ R124, R159, -R124 ;  /* 0x8000007c9f7c7221 */ /* 0x000fe20000010000 */
[----:B------:R-:W-:-:S03]  /*5420*/  @P4 PRMT R125, RZ, 0x5410, R125 ;  /* 0x00005410ff7d4816 */ /* 0x000fc6000000007d */
[----:B------:R-:W-:-:S04]  /*5430*/  FMUL.FTZ R124, R5, R124 ;  /* 0x0000007c057c7220 */ /* 0x000fc80000410000 */
[----:B------:R-:W-:Y:S02]  /*5440*/  @P4 FADD.FTZ R124, R124, R125 ;  /* 0x0000007d7c7c4221 */ /* 0x000fe40000010000 */
.L_x_3939:
[----:B------:R-:W-:Y:S05]  /*5450*/  BSYNC B1 ;  /* 0x0000000000017941 */ /* 0x000fea0003800000 */
.L_x_3937:
        /* <DEDUP_REMOVED lines=14> */
.L_x_3941:
[----:B------:R-:W-:-:S04]  /*5540*/  FFMA.FTZ R125, R157, R130, R127 ;  /* 0x000000829d7d7223 */ /* 0x000fc8000001007f */
[----:B------:R-:W-:Y:S01]  /*5550*/  FADD.FTZ R124, R160, -R125 ;  /* 0x8000007da07c7221 */ /* 0x000fe20000010000 */
[----:B------:R-:W-:-:S03]  /*5560*/  @P4 PRMT R125, RZ, 0x5410, R173 ;  /* 0x00005410ff7d4816 */ /* 0x000fc600000000ad */
[----:B------:R-:W-:-:S04]  /*5570*/  FMUL.FTZ R124, R5, R124 ;  /* 0x0000007c057c7220 */ /* 0x000fc80000410000 */
[----:B------:R-:W-:Y:S02]  /*5580*/  @P4 FADD.FTZ R124, R124, R125 ;  /* 0x0000007d7c7c4221 */ /* 0x000fe40000010000 */
.L_x_3942:
[----:B------:R-:W-:Y:S05]  /*5590*/  BSYNC B1 ;  /* 0x0000000000017941 */ /* 0x000fea0003800000 */
.L_x_3940:
        /* <DEDUP_REMOVED lines=15> */
.L_x_3944:
[----:B------:R-:W-:Y:S01]  /*5690*/  FFMA.FTZ R124, R162, R130, R127 ;  /* 0x00000082a27c7223 */ /* 0x000fe2000001007f */
[----:B------:R-:W-:-:S03]  /*56a0*/  @P4 SHF.R.U32.HI R125, RZ, 0x10, R173 ;  /* 0x00000010ff7d4819 */ /* 0x000fc600000116ad */
[----:B------:R-:W-:Y:S01]  /*56b0*/  FADD.FTZ R124, R161, -R124 ;  /* 0x8000007ca17c7221 */ /* 0x000fe20000010000 */
[----:B------:R-:W-:-:S03]  /*56c0*/  @P4 PRMT R125, RZ, 0x5410, R125 ;  /* 0x00005410ff7d4816 */ /* 0x000fc6000000007d */
[----:B------:R-:W-:-:S04]  /*56d0*/  FMUL.FTZ R124, R5, R124 ;  /* 0x0000007c057c7220 */ /* 0x000fc80000410000 */
[----:B------:R-:W-:Y:S02]  /*56e0*/  @P4 FADD.FTZ R124, R124, R125 ;  /* 0x0000007d7c7c4221 */ /* 0x000fe40000010000 */
.L_x_3945:
[----:B------:R-:W-:Y:S05]  /*56f0*/  BSYNC B1 ;  /* 0x0000000000017941 */ /* 0x000fea0003800000 */
.L_x_3943:
        /* <DEDUP_REMOVED lines=16> */
.L_x_3946:
        /* <DEDUP_REMOVED lines=11> */
.L_x_3948:
[----:B------:R-:W-:Y:S05]  /*58b0*/  BSYNC B1 ;  /* 0x0000000000017941 */ /* 0x000fea0003800000 */
.L_x_3947:
[----:B------:R-:W-:Y:S02]  /*58c0*/  IADD3 R6, R6, 0x100, RZ ;  /* 0x0000010006067810 */ /* 0x000fe40007ffe0ff */
[----:B------:R-:W-:Y:S02]  /*58d0*/  IADD3 R128, R128, 0x100, RZ ;  /* 0x0000010080807810 */ /* 0x000fe40007ffe0ff */
.L_x_3933:
[----:B------:R-:W-:Y:S05]  /*58e0*/  BSYNC B0 ;  /* 0x0000000000007941 */ /* 0x000fea0003800000 */
.L_x_3932:
        /* <DEDUP_REMOVED lines=15> */
.L_x_3952:
        /* <DEDUP_REMOVED lines=9> */
.L_x_3953:
[----:B------:R-:W-:Y:S05]  /*5a70*/  BSYNC B1 ;  /* 0x0000000000017941 */ /* 0x000fea0003800000 */
.L_x_3951:
        /* <DEDUP_REMOVED lines=17> */
.L_x_3955:
[----:B------:R-:W-:Y:S01]  /*5b90*/  FFMA.FTZ R124, R164, R130, R129 ;  /* 0x00000082a47c7223 */ /* 0x000fe20000010081 */
[----:B------:R-:W-:-:S03]  /*5ba0*/  @P4 SHF.R.U64 R125, R170, 0x10, R171 ;  /* 0x00000010aa7d4819 */ /* 0x000fc600000012ab */
[----:B------:R-:W-:Y:S01]  /*5bb0*/  FADD.FTZ R124, R165, -R124 ;  /* 0x8000007ca57c7221 */ /* 0x000fe20000010000 */
[----:B------:R-:W-:-:S03]  /*5bc0*/  @P4 PRMT R125, RZ, 0x5410, R125 ;  /* 0x00005410ff7d4816 */ /* 0x000fc6000000007d */
[----:B------:R-:W-:-:S04]  /*5bd0*/  FMUL.FTZ R124, R5, R124 ;  /* 0x0000007c057c7220 */ /* 0x000fc80000410000 */
[----:B------:R-:W-:Y:S02]  /*5be0*/  @P4 FADD.FTZ R124, R124, R125 ;  /* 0x0000007d7c7c4221 */ /* 0x000fe40000010000 */
.L_x_3956:
[----:B------:R-:W-:Y:S05]  /*5bf0*/  BSYNC B1 ;  /* 0x0000000000017941 */ /* 0x000fea0003800000 */
.L_x_3954:
        /* <DEDUP_REMOVED lines=14> */
.L_x_3958:
[----:B------:R-:W-:-:S04]  /*5ce0*/  FFMA.FTZ R125, R167, R130, R129 ;  /* 0x00000082a77d7223 */ /* 0x000fc80000010081 */
[----:B------:R-:W-:Y:S01]  /*5cf0*/  FADD.FTZ R124, R168, -R125 ;  /* 0x8000007da87c7221 */ /* 0x000fe20000010000 */
[----:B------:R-:W-:-:S03]  /*5d00*/  @P4 PRMT R125, RZ, 0x5410, R171 ;  /* 0x00005410ff7d4816 */ /* 0x000fc600000000ab */
[----:B------:R-:W-:-:S04]  /*5d10*/  FMUL.FTZ R124, R5, R124 ;  /* 0x0000007c057c7220 */ /* 0x000fc80000410000 */
[----:B------:R-:W-:Y:S02]  /*5d20*/  @P4 FADD.FTZ R124, R124, R125 ;  /* 0x0000007d7c7c4221 */ /* 0x000fe40000010000 */
.L_x_3959:
[----:B------:R-:W-:Y:S05]  /*5d30*/  BSYNC B1 ;  /* 0x0000000000017941 */ /* 0x000fea0003800000 */
.L_x_3957:
        /* <DEDUP_REMOVED lines=15> */
.L_x_3961:
[----:B------:R-:W-:Y:S01]  /*5e30*/  FFMA.FTZ R130, R184, R130, R129 ;  /* 0x00000082b8827223 */ /* 0x000fe20000010081 */
[----:B------:R-:W-:-:S03]  /*5e40*/  @P4 SHF.R.U32.HI R124, RZ, 0x10, R171 ;  /* 0x00000010ff7c4819 */ /* 0x000fc600000116ab */
[----:B------:R-:W-:Y:S01]  /*5e50*/  FADD.FTZ R130, R169, -R130 ;  /* 0x80000082a9827221 */ /* 0x000fe20000010000 */
[----:B------:R-:W-:-:S03]  /*5e60*/  @P4 PRMT R124, RZ, 0x5410, R124 ;  /* 0x00005410ff7c4816 */ /* 0x000fc6000000007c */
[----:B------:R-:W-:-:S04]  /*5e70*/  FMUL.FTZ R5, R5, R130 ;  /* 0x0000008205057220 */ /* 0x000fc80000410000 */
[----:B------:R-:W-:Y:S02]  /*5e80*/  @P4 FADD.FTZ R5, R5, R124 ;  /* 0x0000007c05054221 */ /* 0x000fe40000010000 */
.L_x_3962:
[----:B------:R-:W-:Y:S05]  /*5e90*/  BSYNC B1 ;  /* 0x0000000000017941 */ /* 0x000fea0003800000 */
.L_x_3960:
        /* <DEDUP_REMOVED lines=16> */
.L_x_3963:
        /* <DEDUP_REMOVED lines=10> */
.L_x_3950:
[----:B------:R-:W-:Y:S05]  /*6040*/  BSYNC B0 ;  /* 0x0000000000007941 */ /* 0x000fea0003800000 */
.L_x_3949:
[----:B------:R-:W-:Y:S02]  /*6050*/  LOP3.LUT P2, RZ, R4, 0xff, RZ, 0xc0, !PT ;  /* 0x000000ff04ff7812 */ /* 0x000fe4000784c0ff */
[----:B------:R-:W-:Y:S02]  /*6060*/  IADD3 R3, R3, c[0x0][0x160], RZ ;  /* 0x0000580003037a10 */ /* 0x000fe40007ffe0ff */
[----:B------:R-:W-:Y:S02]  /*6070*/  SEL R4, RZ, 0x1, P2 ;  /* 0x00000001ff047807 */ /* 0x000fe40001000000 */
[----:B------:R-:W-:-:S13]  /*6080*/  ISETP.GE.AND P2, PT, R3, c[0x0][0x164], PT ;  /* 0x0000590003007a0c */ /* 0x000fda0003f46270 */
[----:B0----5:R-:W-:Y:S01]  /*6090*/  @P2 CALL.REL.NOINC `(.L_x_3817) ;  /* 0x0000001000002944 */ /* 0x021fe20003c00000 */
[----:B------:R-:W-:Y:S05]  /*60a0*/  BRA `(.L_x_3964) ;  /* 0xffffa48000007947 */ /* 0x000fea000383ffff */
.L_x_3817:
        /* <DEDUP_REMOVED lines=54> */
.L_x_3845:
[----:B------:R-:W-:Y:S01]  /*6410*/  IMAD.MOV.U32 R129, RZ, RZ, R131 ;  /* 0x000000ffff817224 */ /* 0x000fe200078e0083 */
[----:B------:R-:W-:Y:S01]  /*6420*/  MOV R124, 0x6470 ;  /* 0x00006470007c7802 */ /* 0x000fe20000000f00 */
[----:B------:R-:W-:Y:S02]  /*6430*/  IMAD.MOV.U32 R134, RZ, RZ, 0x10 ;  /* 0x00000010ff867424 */ /* 0x000fe400078e00ff */
[----:B------:R-:W-:-:S02]  /*6440*/  IMAD.MOV.U32 R191, RZ, RZ, 0x1f ;  /* 0x0000001fffbf7424 */ /* 0x000fc400078e00ff */
[----:B------:R-:W-:Y:S02]  /*6450*/  IMAD.MOV.U32 R138, RZ, RZ, -0x1 ;  /* 0xffffffffff8a7424 */ /* 0x000fe400078e00ff */
[----:B-----5:R-:W-:Y:S05]  /*6460*/  CALL.REL.NOINC `($__internal_51_$__cuda_sm70_shflsync_down_p) ;  /* 0x0000045000007944 */ /* 0x020fea0003c00000 */
[----:B-1----:R-:W-:Y:S01]  /*6470*/  IMAD.MOV.U32 R128, RZ, RZ, R191 ;  /* 0x000000ffff807224 */ /* 0x002fe200078e00bf */
[----:B0-----:R-:W-:Y:S05]  /*6480*/  BRA `(.L_x_3965) ;  /* 0xffffc2f000007947 */ /* 0x001fea000383ffff */
.L_x_3846:
[----:B------:R-:W-:Y:S01]  /*6490*/  MOV R129, R136 ;  /* 0x0000008800817202 */ /* 0x000fe20000000f00 */
[----:B------:R-:W-:Y:S01]  /*64a0*/  IMAD.MOV.U32 R134, RZ, RZ, 0x10 ;  /* 0x00000010ff867424 */ /* 0x000fe200078e00ff */
[----:B------:R-:W-:Y:S01]  /*64b0*/  MOV R124, 0x64f0 ;  /* 0x000064f0007c7802 */ /* 0x000fe20000000f00 */
[----:B------:R-:W-:Y:S02]  /*64c0*/  IMAD.MOV.U32 R191, RZ, RZ, 0x1f ;  /* 0x0000001fffbf7424 */ /* 0x000fe400078e00ff */
[----:B------:R-:W-:Y:S02]  /*64d0*/  IMAD.MOV.U32 R138, RZ, RZ, -0x1 ;  /* 0xffffffffff8a7424 */ /* 0x000fe400078e00ff */
[----:B01---5:R-:W-:Y:S05]  /*64e0*/  CALL.REL.NOINC `($__internal_51_$__cuda_sm70_shflsync_down_p) ;  /* 0x000003d000007944 */ /* 0x023fea0003c00000 */
[----:B------:R-:W-:Y:S01]  /*64f0*/  FADD.FTZ R128, R128, R131 ;  /* 0x0000008380807221 */ /* 0x000fe20000010000 */
[----:B------:R-:W-:Y:S01]  /*6500*/  MOV R124, 0x6570 ;  /* 0x00006570007c7802 */ /* 0x000fe20000000f00 */
[----:B-1----:R-:W-:Y:S02]  /*6510*/  FADD.FTZ R136, R136, R191 ;  /* 0x000000bf88887221 */ /* 0x002fe40000010000 */
[----:B0-----:R-:W-:-:S02]  /*6520*/  IMAD.MOV.U32 R134, RZ, RZ, 0x8 ;  /* 0x00000008ff867424 */ /* 0x001fc400078e00ff */
[----:B------:R-:W-:Y:S02]  /*6530*/  IMAD.MOV.U32 R191, RZ, RZ, 0x1f ;  /* 0x0000001fffbf7424 */ /* 0x000fe400078e00ff */
[----:B------:R-:W-:Y:S02]  /*6540*/  IMAD.MOV.U32 R138, RZ, RZ, -0x1 ;  /* 0xffffffffff8a7424 */ /* 0x000fe400078e00ff */
[----:B------:R-:W-:Y:S02]  /*6550*/  IMAD.MOV.U32 R129, RZ, RZ, R128 ;  /* 0x000000ffff817224 */ /* 0x000fe400078e0080 */
[----:B------:R-:W-:Y:S05]  /*6560*/  CALL.REL.NOINC `($__internal_51_$__cuda_sm70_shflsync_down_p) ;  /* 0x0000035000007944 */ /* 0x000fea0003c00000 */
[----:B-1----:R-:W-:Y:S01]  /*6570*/  IMAD.MOV.U32 R127, RZ, RZ, R191 ;  /* 0x000000ffff7f7224 */ /* 0x002fe200078e00bf */
[----:B------:R-:W-:Y:S01]  /*6580*/  MOV R124, 0x65e0 ;  /* 0x000065e0007c7802 */ /* 0x000fe20000000f00 */
[----:B0-----:R-:W-:Y:S02]  /*6590*/  IMAD.MOV.U32 R129, RZ, RZ, R136 ;  /* 0x000000ffff817224 */ /* 0x001fe400078e0088 */
[----:B------:R-:W-:Y:S02]  /*65a0*/  IMAD.MOV.U32 R134, RZ, RZ, 0x8 ;  /* 0x00000008ff867424 */ /* 0x000fe400078e00ff */
[----:B------:R-:W-:-:S02]  /*65b0*/  IMAD.MOV.U32 R191, RZ, RZ, 0x1f ;  /* 0x0000001fffbf7424 */ /* 0x000fc400078e00ff */
[----:B------:R-:W-:Y:S02]  /*65c0*/  IMAD.MOV.U32 R138, RZ, RZ, -0x1 ;  /* 0xffffffffff8a7424 */ /* 0x000fe400078e00ff */
[----:B------:R-:W-:Y:S05]  /*65d0*/  CALL.REL.NOINC `($__internal_51_$__cuda_sm70_shflsync_down_p) ;  /* 0x000002e000007944 */ /* 0x000fea0003c00000 */
[----:B------:R-:W-:Y:S01]  /*65e0*/  FADD.FTZ R128, R127, R128 ;  /* 0x000000807f807221 */ /* 0x000fe20000010000 */
[----:B------:R-:W-:Y:S01]  /*65f0*/  MOV R124, 0x6660 ;  /* 0x00006660007c7802 */ /* 0x000fe20000000f00 */
[----:B-1----:R-:W-:Y:S02]  /*6600*/  FADD.FTZ R136, R136, R191 ;  /* 0x000000bf88887221 */ /* 0x002fe40000010000 */
[----:B0-----:R-:W-:Y:S02]  /*6610*/  IMAD.MOV.U32 R134, RZ, RZ, 0x4 ;  /* 0x00000004ff867424 */ /* 0x001fe400078e00ff */
[----:B------:R-:W-:Y:S02]  /*6620*/  IMAD.MOV.U32 R191, RZ, RZ, 0x1f ;  /* 0x0000001fffbf7424 */ /* 0x000fe400078e00ff */
[----:B------:R-:W-:Y:S02]  /*6630*/  IMAD.MOV.U32 R138, RZ, RZ, -0x1 ;  /* 0xffffffffff8a7424 */ /* 0x000fe400078e00ff */
[----:B------:R-:W-:-:S02]  /*6640*/  IMAD.MOV.U32 R129, RZ, RZ, R128 ;  /* 0x000000ffff817224 */ /* 0x000fc400078e0080 */
[----:B------:R-:W-:Y:S05]  /*6650*/  CALL.REL.NOINC `($__internal_51_$__cuda_sm70_shflsync_down_p) ;  /* 0x0000026000007944 */ /* 0x000fea0003c00000 */
[----:B-1----:R-:W-:Y:S01]  /*6660*/  IMAD.MOV.U32 R127, RZ, RZ, R191 ;  /* 0x000000ffff7f7224 */ /* 0x002fe200078e00bf */
[----:B0-----:R-:W-:Y:S01]  /*6670*/  MOV R138, 0xffffffff ;  /* 0xffffffff008a7802 */ /* 0x001fe20000000f00 */
[----:B------:R-:W-:Y:S01]  /*6680*/  IMAD.MOV.U32 R129, RZ, RZ, R136 ;  /* 0x000000ffff817224 */ /* 0x000fe200078e0088 */
[----:B------:R-:W-:Y:S01]  /*6690*/  MOV R124, 0x66d0 ;  /* 0x000066d0007c7802 */ /* 0x000fe20000000f00 */
[----:B------:R-:W-:-:S02]  /*66a0*/  IMAD.MOV.U32 R134, RZ, RZ, 0x4 ;  /* 0x00000004ff867424 */ /* 0x000fc400078e00ff */
[----:B------:R-:W-:Y:S02]  /*66b0*/  IMAD.MOV.U32 R191, RZ, RZ, 0x1f ;  /* 0x0000001fffbf7424 */ /* 0x000fe400078e00ff */
        /* <DEDUP_REMOVED lines=10> */
[----:B------:R-:W-:Y:S01]  /*6760*/  MOV R124, 0x67c0 ;  /* 0x000067c0007c7802 */ /* 0x000fe20000000f00 */
[----:B0-----:R-:W-:-:S02]  /*6770*/  IMAD.MOV.U32 R129, RZ, RZ, R132 ;  /* 0x000000ffff817224 */ /* 0x001fc400078e0084 */
[----:B------:R-:W-:Y:S02]  /*6780*/  IMAD.MOV.U32 R134, RZ, RZ, 0x2 ;  /* 0x00000002ff867424 */ /* 0x000fe400078e00ff */
[----:B------:R-:W-:Y:S02]  /*6790*/  IMAD.MOV.U32 R191, RZ, RZ, 0x1f ;  /* 0x0000001fffbf7424 */ /* 0x000fe400078e00ff */
[----:B------:R-:W-:Y:S02]  /*67a0*/  IMAD.MOV.U32 R138, RZ, RZ, -0x1 ;  /* 0xffffffffff8a7424 */ /* 0x000fe400078e00ff */
[----:B------:R-:W-:Y:S05]  /*67b0*/  CALL.REL.NOINC `($__internal_51_$__cuda_sm70_shflsync_down_p) ;  /* 0x0000010000007944 */ /* 0x000fea0003c00000 */
[----:B------:R-:W-:Y:S01]  /*67c0*/  FADD.FTZ R130, R127, R128 ;  /* 0x000000807f827221 */ /* 0x000fe20000010000 */
[----:B------:R-:W-:Y:S01]  /*67d0*/  MOV R124, 0x6840 ;  /* 0x00006840007c7802 */ /* 0x000fe20000000f00 */
[----:B-1----:R-:W-:Y:S02]  /*67e0*/  FADD.FTZ R132, R132, R191 ;  /* 0x000000bf84847221 */ /* 0x002fe40000010000 */
[----:B0-----:R-:W-:Y:S02]  /*67f0*/  IMAD.MOV.U32 R134, RZ, RZ, 0x1 ;  /* 0x00000001ff867424 */ /* 0x001fe400078e00ff */
[----:B------:R-:W-:-:S02]  /*6800*/  IMAD.MOV.U32 R191, RZ, RZ, 0x1f ;  /* 0x0000001fffbf7424 */ /* 0x000fc400078e00ff */
[----:B------:R-:W-:Y:S02]  /*6810*/  IMAD.MOV.U32 R138, RZ, RZ, -0x1 ;  /* 0xffffffffff8a7424 */ /* 0x000fe400078e00ff */
[----:B------:R-:W-:Y:S02]  /*6820*/  IMAD.MOV.U32 R129, RZ, RZ, R130 ;  /* 0x000000ffff817224 */ /* 0x000fe400078e0082 */
[----:B------:R-:W-:Y:S05]  /*6830*/  CALL.REL.NOINC `($__internal_51_$__cuda_sm70_shflsync_down_p) ;  /* 0x0000008000007944 */ /* 0x000fea0003c00000 */
[----:B-1----:R-:W-:Y:S01]  /*6840*/  IMAD.MOV.U32 R131, RZ, RZ, R191 ;  /* 0x000000ffff837224 */ /* 0x002fe200078e00bf */
[----:B------:R-:W-:Y:S01]  /*6850*/  MOV R124, 0x68b0 ;  /* 0x000068b0007c7802 */ /* 0x000fe20000000f00 */
[----:B0-----:R-:W-:Y:S02]  /*6860*/  IMAD.MOV.U32 R129, RZ, RZ, R132 ;  /* 0x000000ffff817224 */ /* 0x001fe400078e0084 */
[----:B------:R-:W-:Y:S02]  /*6870*/  IMAD.MOV.U32 R134, RZ, RZ, 0x1 ;  /* 0x00000001ff867424 */ /* 0x000fe400078e00ff */
[----:B------:R-:W-:Y:S02]  /*6880*/  IMAD.MOV.U32 R191, RZ, RZ, 0x1f ;  /* 0x0000001fffbf7424 */ /* 0x000fe400078e00ff */
[----:B------:R-:W-:-:S02]  /*6890*/  IMAD.MOV.U32 R138, RZ, RZ, -0x1 ;  /* 0xffffffffff8a7424 */ /* 0x000fc400078e00ff */
[----:B------:R-:W-:Y:S05]  /*68a0*/  CALL.REL.NOINC `($__internal_51_$__cuda_sm70_shflsync_down_p) ;  /* 0x0000001000007944 */ /* 0x000fea0003c00000 */
[----:B01----:R-:W-:Y:S05]  /*68b0*/  BRA `(.L_x_3966) ;  /* 0xffffbfe000007947 */ /* 0x003fea000383ffff */
        .weak           $__internal_51_$__cuda_sm70_shflsync_down_p
        .type           $__internal_51_$__cuda_sm70_shflsync_down_p,@function
        .size           $__internal_51_$__cuda_sm70_shflsync_down_p,(.L_x_12927 - $__internal_51_$__cuda_sm70_shflsync_down_p)
$__internal_51_$__cuda_sm70_shflsync_down_p:
[----:B------:R-:W-:Y:S01]  /*68c0*/  IMAD.MOV.U32 R125, RZ, RZ, 0x0 ;  /* 0x00000000ff7d7424 */ /* 0x000fe200078e00ff */
[----:B------:R-:W-:Y:S04]  /*68d0*/  WARPSYNC R138 ;  /* 0x0000008a00007348 */ /* 0x000fe80003800000 */
[----:B------:R0:W1:Y:S01]  /*68e0*/  SHFL.DOWN PT, R191, R129, R134, R191 ;  /* 0x0800008681bf7389 */ /* 0x00006200000e00bf */
[----:B------:R-:W-:Y:S05]  /*68f0*/  RET.REL.NODEC R124 `(_ZN10layer_norm13ln_bwd_kernelINS_13Kernel_traitsIf13__nv_bfloat16S2_S2_fjLj7168ELj1ELj1ELj8ELj8ENS_18Kernel_traits_baseILj7168EfS2_S2_S2_fjLj256EEEEELb1ELb0ELb1ELb0EEEvNS_9BwdParamsE) ;  /* 0xffff97007c007950 */ /* 0x000fea0003c3ffff */
.L_x_3967:
        /* <DEDUP_REMOVED lines=16> */
.L_x_12927:


//--------------------- .text._ZN10layer_norm22ln_bwd_finalize_kernelINS_22Kernel_traits_finalizeILj7168Ef13__nv_bfloat16S2_S2_fjLb0ELj1024ELj4ENS_18Kernel_traits_baseILj7168EfS2_S2_S2_fjLj1024EEEEELb0ELb1EEEvNS_9BwdParamsE --------------------------
	.section	.text._ZN10layer_norm22ln_bwd_finalize_kernelINS_22Kernel_traits_finalizeILj7168Ef13__nv_bfloat16S2_S2_fjLb0ELj1024ELj4ENS_18Kernel_traits_baseILj7168EfS2_S2_S2_fjLj1024EEEEELb0ELb1EEEvNS_9BwdParamsE,"ax",@progbits
	.sectioninfo	@"SHI_REGISTERS=32"
	.align	128
        .global         _ZN10layer_norm22ln_bwd_finalize_kernelINS_22Kernel_traits_finalizeILj7168Ef13__nv_bfloat16S2_S2_fjLb0ELj1024ELj4ENS_18Kernel_traits_baseILj7168EfS2_S2_S2_fjLj1024EEEEELb0ELb1EEEvNS_9BwdParamsE
        .type           _ZN10layer_norm22ln_bwd_finalize_kernelINS_22Kernel_traits_finalizeILj7168Ef13__nv_bfloat16S2_S2_fjLb0ELj1024ELj4ENS_18Kernel_traits_baseILj7168EfS2_S2_S2_fjLj1024EEEEELb0ELb1EEEvNS_9BwdParamsE,@function
        .size           _ZN10layer_norm22ln_bwd_finalize_kernelINS_22Kernel_traits_finalizeILj7168Ef13__nv_bfloat16S2_S2_fjLb0ELj1024ELj4ENS_18Kernel_traits_baseILj7168EfS2_S2_S2_fjLj1024EEEEELb0ELb1EEEvNS_9BwdParamsE,(.L_x_12928 - _ZN10layer_norm22ln_bwd_finalize_kernelINS_22Kernel_traits_finalizeILj7168Ef13__nv_bfloat16S2_S2_fjLb0ELj1024ELj4ENS_18Kernel_traits_baseILj7168EfS2_S2_S2_fjLj1024EEEEELb0ELb1EEEvNS_9BwdParamsE)
        .other          _ZN10layer_norm22ln_bwd_finalize_kernelINS_22Kernel_traits_finalizeILj7168Ef13__nv_bfloat16S2_S2_fjLb0ELj1024ELj4ENS_18Kernel_traits_baseILj7168EfS2_S2_S2_fjLj1024EEEEELb0ELb1EEEvNS_9BwdParamsE,@"STO_CUDA_ENTRY STV_DEFAULT"
_ZN10layer_norm22ln_bwd_finalize_kernelINS_22Kernel_traits_finalizeILj7168Ef13__nv_bfloat16S2_S2_fjLb0ELj1024ELj4ENS_18Kernel_traits_baseILj7168EfS2_S2_S2_fjLj1024EEEEELb0ELb1EEEvNS_9BwdParamsE:
.text._ZN10layer_norm22ln_bwd_finalize_kernelINS_22Kernel_traits_finalizeILj7168Ef13__nv_bfloat16S2_S2_fjLb0ELj1024ELj4ENS_18Kernel_traits_baseILj7168EfS2_S2_S2_fjLj1024EEEEELb0ELb1EEEvNS_9BwdParamsE:
        /* <DEDUP_REMOVED lines=19> */
.L_x_3978:
        /* <DEDUP_REMOVED lines=27> */
.L_x_3972:
        /* <DEDUP_REMOVED lines=35> */
.L_x_3971:
[----:B------:R-:W-:Y:S05]  /*0510*/  BSYNC B1 ;  /* 0x0000000000017941 */ /* 0x000fea0003800000 */
.L_x_3970:
        /* <DEDUP_REMOVED lines=23> */
.L_x_3974:
[----:B------:R-:W-:Y:S05]  /*0690*/  BSYNC B1 ;  /* 0x0000000000017941 */ /* 0x000fea0003800000 */
.L_x_3973:
        /* <DEDUP_REMOVED lines=10> */
.L_x_3969:
[----:B------:R-:W-:Y:S05]  /*0740*/  BSYNC B0 ;  /* 0x0000000000007941 */ /* 0x000fea0003800000 */
.L_x_3968:
        /* <DEDUP_REMOVED lines=11> */
.L_x_3979:
        /* <DEDUP_REMOVED lines=18> */
.L_x_3980:
[----:B------:R-:W-:Y:S01]  /*0920*/  @!P1 SHF.R.U32.HI R2, RZ, 0x3, R0 ;  /* 0x00000003ff029819 */ /* 0x000fe20000011600 */
[----:B---3--:R-:W-:Y:S02]  /*0930*/  FADD.FTZ R5, R5, R10 ;  /* 0x0000000a05057221 */ /* 0x008fe40000010000 */
[----:B--2---:R-:W-:Y:S01]  /*0940*/  FADD.FTZ R7, R7, R4 ;  /* 0x0000000407077221 */ /* 0x004fe20000010000 */
[----:B------:R-:W-:-:S05]  /*0950*/  @!P1 LOP3.LUT R2, R2, 0x1ffffffc, RZ, 0xc0, !PT ;  /* 0x1ffffffc02029812 */ /* 0x000fca00078ec0ff */
[----:B------:R2:W-:Y:S04]  /*0960*/  @!P1 STS [R2+0x2000], R5 ;  /* 0x0020000502009388 */ /* 0x0005e80000000800 */
[----:B------:R2:W-:Y:S02]  /*0970*/  @!P1 STS [R2+0x2080], R7 ;  /* 0x0020800702009388 */ /* 0x0005e40000000800 */
.L_x_3975:
[----:B0-----:R-:W-:Y:S01]  /*0980*/  WARPSYNC 0xffffffff ;  /* 0xffffffff00007948 */ /* 0x001fe20003800000 */
[----:B------:R-:W-:Y:S01]  /*0990*/  BAR.SYNC.DEFER_BLOCKING 0x0 ;  /* 0x0000000000007b1d */ /* 0x000fe20000010000 */
[----:B-1----:R-:W-:Y:S02]  /*09a0*/  @P0 MOV R4, 0x8 ;  /* 0x0000000800040802 */ /* 0x002fe40000000f00 */
[C---:B------:R-:W-:Y:S02]  /*09b0*/  ISETP.GT.U32.AND P1, PT, R18.reuse, -0x1c01, PT ;  /* 0xffffe3ff1200780c */ /* 0x040fe40003f24070 */
[----:B------:R-:W-:Y:S01]  /*09c0*/  IADD3 R18, R18, 0x1c00, RZ ;  /* 0x00001c0012127810 */ /* 0x000fe20007ffe0ff */
[----:B--2---:R-:W-:-:S04]  /*09d0*/  @P0 IMAD.WIDE.U32 R2, R19, R4, c[0x0][0x268] ;  /* 0x00009a0013020625 */ /* 0x004fc800078e0004 */
[C---:B------:R-:W-:Y:S01]  /*09e0*/  @P0 IMAD.WIDE.U32 R4, R19.reuse, R4, c[0x0][0x260] ;  /* 0x0000980013040625 */ /* 0x040fe200078e0004 */
[----:B------:R-:W-:Y:S01]  /*09f0*/  IADD3 R19, R19, 0xe00, RZ ;  /* 0x00000e0013137810 */ /* 0x000fe20007ffe0ff */
[----:B------:R-:W0:Y:S04]  /*0a00*/  @P0 LDS.64 R6, [R16.X8+0x2000] ;  /* 0x0020000010060984 */ /* 0x000e280000008a00 */
[----:B------:R-:W1:Y:S04]  /*0a10*/  @P0 LDS.64 R8, [R16.X8+0x2080] ;  /* 0x0020800010080984 */ /* 0x000e680000008a00 */
[----:B0-----:R0:W-:Y:S04]  /*0a20*/  @P0 STG.E.64 [R2.64], R6 ;  /* 0x0000000602000986 */ /* 0x0011e8000c101b04 */
[----:B-1----:R0:W-:Y:S02]  /*0a30*/  @P0 STG.E.64 [R4.64], R8 ;  /* 0x0000000804000986 */ /* 0x0021e4000c101b04 */
[----:B0-----:R-:W-:Y:S05]  /*0a40*/  @P1 BRA `(.L_x_3978) ;  /* 0xfffff6e000001947 */ /* 0x001fea000383ffff */
[----:B------:R-:W-:Y:S05]  /*0a50*/  EXIT ;  /* 0x000000000000794d */ /* 0x000fea0003800000 */
.L_x_3976:
[----:B------:R-:W-:Y:S01]  /*0a60*/  HFMA2.MMA R9, -RZ, RZ, 0, 5.9604644775390625e-08 ;  /* 0x00000001ff097435 */ /* 0x000fe200000001ff */
[----:B--2---:R-:W-:Y:S01]  /*0a70*/  IMAD.MOV.U32 R10, RZ, RZ, R4 ;  /* 0x000000ffff0a7224 */ /* 0x004fe200078e0004 */
[----:B------:R-:W-:Y:S01]  /*0a80*/  MOV R11, 0xffffffff ;  /* 0xffffffff000b7802 */ /* 0x000fe20000000f00 */
[----:B------:R-:W-:Y:S01]  /*0a90*/  IMAD.MOV.U32 R6, RZ, RZ, 0x1f ;  /* 0x0000001fff067424 */ /* 0x000fe200078e00ff */
[----:B------:R-:W-:-:S02]  /*0aa0*/  MOV R2, 0xac0 ;  /* 0x00000ac000027802 */ /* 0x000fc40000000f00 */
[----:B01----:R-:W-:Y:S05]  /*0ab0*/  CALL.REL.NOINC `($__internal_52_$__cuda_sm70_shflsync_bfly_p) ;  /* 0x000003c000007944 */ /* 0x003fea0003c00000 */
[----:B-1----:R-:W-:Y:S01]  /*0ac0*/  MOV R3, R6 ;  /* 0x0000000600037202 */ /* 0x002fe20000000f00 */
[----:B0-----:R-:W-:Y:S05]  /*0ad0*/  BRA `(.L_x_3979) ;  /* 0xfffffd2000007947 */ /* 0x001fea000383ffff */
.L_x_3977:
[----:B------:R-:W-:Y:S01]  /*0ae0*/  HFMA2.MMA R9, -RZ, RZ, 0, 1.1920928955078125e-07 ;  /* 0x00000002ff097435 */ /* 0x000fe200000001ff */
[----:B------:R-:W-:Y:S01]  /*0af0*/  IMAD.MOV.U32 R10, RZ, RZ, R13 ;  /* 0x000000ffff0a7224 */ /* 0x000fe200078e000d */
[----:B------:R-:W-:Y:S01]  /*0b00*/  MOV R6, 0x1f ;  /* 0x0000001f00067802 */ /* 0x000fe20000000f00 */
[----:B------:R-:W-:Y:S01]  /*0b10*/  IMAD.MOV.U32 R11, RZ, RZ, -0x1 ;  /* 0xffffffffff0b7424 */ /* 0x000fe200078e00ff */
[----:B------:R-:W-:-:S02]  /*0b20*/  MOV R2, 0xb40 ;  /* 0x00000b4000027802 */ /* 0x000fc40000000f00 */
[----:B012---:R-:W-:Y:S05]  /*0b30*/  CALL.REL.NOINC `($__internal_52_$__cuda_sm70_shflsync_bfly_p) ;  /* 0x0000034000007944 */ /* 0x007fea0003c00000 */
[----:B0-----:R-:W-:Y:S01]  /*0b40*/  HFMA2.MMA R9, -RZ, RZ, 0, 2.384185791015625e-07 ;  /* 0x00000004ff097435 */ /* 0x001fe200000001ff */
[----:B-1----:R-:W-:Y:S01]  /*0b50*/  FADD.FTZ R10, R13, R6 ;  /* 0x000000060d0a7221 */ /* 0x002fe20000010000 */
[----:B------:R-:W-:Y:S01]  /*0b60*/  MOV R6, 0x1f ;  /* 0x0000001f00067802 */ /* 0x000fe20000000f00 */
[----:B------:R-:W-:Y:S01]  /*0b70*/  IMAD.MOV.U32 R11, RZ, RZ, -0x1 ;  /* 0xffffffffff0b7424 */ /* 0x000fe200078e00ff */
[----:B------:R-:W-:-:S02]  /*0b80*/  MOV R2, 0xba0 ;  /* 0x00000ba000027802 */ /* 0x000fc40000000f00 */
[----:B------:R-:W-:Y:S05]  /*0b90*/  CALL.REL.NOINC `($__internal_52_$__cuda_sm70_shflsync_bfly_p) ;  /* 0x000002e000007944 */ /* 0x000fea0003c00000 */
[----:B0-----:R-:W-:Y:S01]  /*0ba0*/  HFMA2.MMA R9, -RZ, RZ, 0, 4.76837158203125e-07 ;  /* 0x00000008ff097435 */ /* 0x001fe200000001ff */
[----:B-1----:R-:W-:Y:S01]  /*0bb0*/  FADD.FTZ R10, R10, R6 ;  /* 0x000000060a0a7221 */ /* 0x002fe20000010000 */
[----:B------:R-:W-:Y:S01]  /*0bc0*/  MOV R6, 0x1f ;  /* 0x0000001f00067802 */ /* 0x000fe20000000f00 */
[----:B------:R-:W-:Y:S01]  /*0bd0*/  IMAD.MOV.U32 R11, RZ, RZ, -0x1 ;  /* 0xffffffffff0b7424 */ /* 0x000fe200078e00ff */
[----:B------:R-:W-:-:S02]  /*0be0*/  MOV R2, 0xc00 ;  /* 0x00000c0000027802 */ /* 0x000fc40000000f00 */
[----:B------:R-:W-:Y:S05]  /*0bf0*/  CALL.REL.NOINC `($__internal_52_$__cuda_sm70_shflsync_bfly_p) ;  /* 0x0000028000007944 */ /* 0x000fea0003c00000 */
[----:B-1----:R-:W-:Y:S01]  /*0c00*/  FADD.FTZ R4, R10, R6 ;  /* 0x000000060a047221 */ /* 0x002fe20000010000 */
[----:B0-----:R-:W-:Y:S01]  /*0c10*/  HFMA2.MMA R9, -RZ, RZ, 0, 9.5367431640625e-07 ;  /* 0x00000010ff097435 */ /* 0x001fe200000001ff */
[----:B------:R-:W-:Y:S01]  /*0c20*/  MOV R6, 0x1f ;  /* 0x0000001f00067802 */ /* 0x000fe20000000f00 */
[----:B------:R-:W-:Y:S01]  /*0c30*/  IMAD.MOV.U32 R11, RZ, RZ, -0x1 ;  /* 0xffffffffff0b7424 */ /* 0x000fe200078e00ff */
[----:B------:R-:W-:-:S02]  /*0c40*/  MOV R2, 0xc70 ;  /* 0x00000c7000027802 */ /* 0x000fc40000000f00 */
[----:B------:R-:W-:Y:S02]  /*0c50*/  MOV R10, R4 ;  /* 0x00000004000a7202 */ /* 0x000fe40000000f00 */
[----:B------:R-:W-:Y:S05]  /*0c60*/  CALL.REL.NOINC `($__internal_52_$__cuda_sm70_shflsync_bfly_p) ;  /* 0x0000021000007944 */ /* 0x000fea0003c00000 */
[----:B0-----:R-:W-:Y:S01]  /*0c70*/  HFMA2.MMA R9, -RZ, RZ, 0, 5.9604644775390625e-08 ;  /* 0x00000001ff097435 */ /* 0x001fe200000001ff */
[----:B-1----:R-:W-:Y:S01]  /*0c80*/  MOV R7, R6 ;  /* 0x0000000600077202 */ /* 0x002fe20000000f00 */
[----:B------:R-:W-:Y:S01]  /*0c90*/  IMAD.MOV.U32 R10, RZ, RZ, R5 ;  /* 0x000000ffff0a7224 */ /* 0x000fe200078e0005 */
[----:B------:R-:W-:Y:S01]  /*0ca0*/  MOV R6, 0x1f ;  /* 0x0000001f00067802 */ /* 0x000fe20000000f00 */
[----:B------:R-:W-:Y:S01]  /*0cb0*/  IMAD.MOV.U32 R11, RZ, RZ, -0x1 ;  /* 0xffffffffff0b7424 */ /* 0x000fe200078e00ff */
[----:B------:R-:W-:Y:S02]  /*0cc0*/  MOV R2, 0xce0 ;  /* 0x00000ce000027802 */ /* 0x000fe40000000f00 */
[----:B------:R-:W-:Y:S05]  /*0cd0*/  CALL.REL.NOINC `($__internal_52_$__cuda_sm70_shflsync_bfly_p) ;  /* 0x000001a000007944 */ /* 0x000fea0003c00000 */
[----:B0-----:R-:W-:Y:S01]  /*0ce0*/  HFMA2.MMA R9, -RZ, RZ, 0, 1.1920928955078125e-07 ;  /* 0x00000002ff097435 */ /* 0x001fe200000001ff */
[----:B-1----:R-:W-:Y:S01]  /*0cf0*/  FADD.FTZ R10, R5, R6 ;  /* 0x00000006050a7221 */ /* 0x002fe20000010000 */
[----:B------:R-:W-:Y:S01]  /*0d00*/  MOV R6, 0x1f ;  /* 0x0000001f00067802 */ /* 0x000fe20000000f00 */
[----:B------:R-:W-:Y:S01]  /*0d10*/  IMAD.MOV.U32 R11, RZ, RZ, -0x1 ;  /* 0xffffffffff0b7424 */ /* 0x000fe200078e00ff */
[----:B------:R-:W-:Y:S02]  /*0d20*/  MOV R2, 0xd40 ;  /* 0x00000d4000027802 */ /* 0x000fe40000000f00 */
[----:B------:R-:W-:Y:S05]  /*0d30*/  CALL.REL.NOINC `($__internal_52_$__cuda_sm70_shflsync_bfly_p) ;  /* 0x0000014000007944 */ /* 0x000fea0003c00000 */
        /* <DEDUP_REMOVED lines=12> */
[----:B0-----:R-:W-:Y:S01]  /*0e00*/  HFMA2.MMA R9, -RZ, RZ, 0, 9.5367431640625e-07 ;  /* 0x00000010ff097435 */ /* 0x001fe200000001ff */
[----:B-1----:R-:W-:Y:S01]  /*0e10*/  FADD.FTZ R10, R10, R6 ;  /* 0x000000060a0a7221 */ /* 0x002fe20000010000 */
[----:B------:R-:W-:Y:S01]  /*0e20*/  MOV R6, 0x1f ;  /* 0x0000001f00067802 */ /* 0x000fe20000000f00 */
[----:B------:R-:W-:Y:S01]  /*0e30*/  IMAD.MOV.U32 R11, RZ, RZ, -0x1 ;  /* 0xffffffffff0b7424 */ /* 0x000fe200078e00ff */
[----:B------:R-:W-:-:S02]  /*0e40*/  MOV R2, 0xe60 ;  /* 0x00000e6000027802 */ /* 0x000fc40000000f00 */
[----:B------:R-:W-:Y:S05]  /*0e50*/  CALL.REL.NOINC `($__internal_52_$__cuda_sm70_shflsync_bfly_p) ;  /* 0x0000002000007944 */ /* 0x000fea0003c00000 */
[----:B-1----:R-:W-:Y:S01]  /*0e60*/  MOV R5, R6 ;  /* 0x0000000600057202 */ /* 0x002fe20000000f00 */
[----:B0-----:R-:W-:Y:S05]  /*0e70*/  BRA `(.L_x_3980) ;  /* 0xfffffaa000007947 */ /* 0x001fea000383ffff */
        .weak           $__internal_52_$__cuda_sm70_shflsync_bfly_p
        .type           $__internal_52_$__cuda_sm70_shflsync_bfly_p,@function
        .size           $__internal_52_$__cuda_sm70_shflsync_bfly_p,(.L_x_12928 - $__internal_52_$__cuda_sm70_shflsync_bfly_p)
$__internal_52_$__cuda_sm70_shflsync_bfly_p:
[----:B------:R-:W-:Y:S01]  /*0e80*/  HFMA2.MMA R3, -RZ, RZ, 0, 0 ;  /* 0x00000000ff037435 */ /* 0x000fe200000001ff */
[----:B------:R-:W-:Y:S04]  /*0e90*/  WARPSYNC R11 ;  /* 0x0000000b00007348 */ /* 0x000fe80003800000 */
[----:B------:R0:W1:Y:S01]  /*0ea0*/  SHFL.BFLY PT, R6, R10, R9, R6 ;  /* 0x0c0000090a067389 */ /* 0x00006200000e0006 */
[----:B------:R-:W-:Y:S05]  /*0eb0*/  RET.REL.NODEC R2 `(_ZN10layer_norm22ln_bwd_finalize_kernelINS_22Kernel_traits_finalizeILj7168Ef13__nv_bfloat16S2_S2_fjLb0ELj1024ELj4ENS_18Kernel_traits_baseILj7168EfS2_S2_S2_fjLj1024EEEEELb0ELb1EEEvNS_9BwdParamsE) ;  /* 0xfffff14002007950 */ /* 0x000fea0003c3ffff */
.L_x_3981:
        /* <DEDUP_REMOVED lines=12> */
.L_x_12928:


//--------------------- .text._ZN10layer_norm13ln_bwd_kernelINS_13Kernel_traitsIf13__nv_bfloat16S2_S2_fjLj7168ELj1ELj1ELj8ELj8ENS_18Kernel_traits_baseILj7168EfS2_S2_S2_fjLj256EEEEELb1ELb0ELb1ELb1EEEvNS_9BwdParamsE --------------------------
	.section	.text._ZN10layer_norm13ln_bwd_kernelINS_13Kernel_traitsIf13__nv_bfloat16S2_S2_fjLj7168ELj1ELj1ELj8ELj8ENS_18Kernel_traits_baseILj7168EfS2_S2_S2_fjLj256EEEEELb1ELb0ELb1ELb1EEEvNS_9BwdParamsE,"ax",@progbits
	.sectioninfo	@"SHI_REGISTERS=211"
	.align	128
        .global         _ZN10layer_norm13ln_bwd_kernelINS_13Kernel_traitsIf13__nv_bfloat16S2_S2_fjLj7168ELj1ELj1ELj8ELj8ENS_18Kernel_traits_baseILj7168EfS2_S2_S2_fjLj256EEEEELb1ELb0ELb1ELb1EEEvNS_9BwdParamsE
        .type           _ZN10layer_norm13ln_bwd_kernelINS_13Kernel_traitsIf13__nv_bfloat16S2_S2_fjLj7168ELj1ELj1ELj8ELj8ENS_18Kernel_traits_baseILj7168EfS2_S2_S2_fjLj256EEEEELb1ELb0ELb1ELb1EEEvNS_9BwdParamsE,@function
        .size           _ZN10layer_norm13ln_bwd_kernelINS_13Kernel_traitsIf13__nv_bfloat16S2_S2_fjLj7168ELj1ELj1ELj8ELj8ENS_18Kernel_traits_baseILj7168EfS2_S2_S2_fjLj256EEEEELb1ELb0ELb1ELb1EEEvNS_9BwdParamsE,(.L_x_12929 - _ZN10layer_norm13ln_bwd_kernelINS_13Kernel_traitsIf13__nv_bfloat16S2_S2_fjLj7168ELj1ELj1ELj8ELj8ENS_18Kernel_traits_baseILj7168EfS2_S2_S2_fjLj256EEEEELb1ELb0ELb1ELb1EEEvNS_9BwdParamsE)
        .other          _ZN10layer_norm13ln_bwd_kernelINS_13Kernel_traitsIf13__nv_bfloat16S2_S2_fjLj7168ELj1ELj1ELj8ELj8ENS_18Kernel_traits_baseILj7168EfS2_S2_S2_fjLj256EEEEELb1ELb0ELb1ELb1EEEvNS_9BwdParamsE,@"STO_CUDA_ENTRY STV_DEFAULT"
_ZN10layer_norm13ln_bwd_kernelINS_13Kernel_traitsIf13__nv_bfloat16S2_S2_fjLj7168ELj1ELj1ELj8ELj8ENS_18Kernel_traits_baseILj7168EfS2_S2_S2_fjLj256EEEEELb1ELb0ELb1ELb1EEEvNS_9BwdParamsE:
.text._ZN10layer_norm13ln_bwd_kernelINS_13Kernel_traitsIf13__nv_bfloat16S2_S2_fjLj7168ELj1ELj1ELj8ELj8ENS_18Kernel_traits_baseILj7168EfS2_S2_S2_fjLj256EEEEELb1ELb0ELb1ELb1EEEvNS_9BwdParamsE:
        /* <DEDUP_REMOVED lines=36> */
.L_x_3982:
        /* <DEDUP_REMOVED lines=41> */
.L_x_4094:
[----:B------:R-:W-:-:S04]  /*04d0*/  IMAD.MOV.U32 R191, RZ, RZ, 0x4 ;  /* 0x00000004ffbf7424 */ /* 0x000fc800078e00ff */
[----:B------:R-:W-:-:S05]  /*04e0*/  IMAD.WIDE R90, R124, R191, c[0x0][0x1d8] ;  /* 0x000076007c5a7625 */ /* 0x000fca00078e02bf */
[----:B------:R0:W2:Y:S01]  /*04f0*/  LDG.E R96, [R90.64] ;  /* 0x000000045a607981 */ /* 0x0000a2000c1e1900 */
[----:B------:R-:W-:-:S04]  /*0500*/  IMAD.WIDE R198, R124, R191, c[0x0][0x1d0] ;  /* 0x000074007cc67625 */ /* 0x000fc800078e02bf */
[C---:B------:R-:W-:Y:S02]  /*0510*/  IMAD R0, R124.reuse, c[0x0][0x168], RZ ;  /* 0x00005a007c007a24 */ /* 0x040fe400078e02ff */
[----:B-----5:R1:W5:Y:S01]  /*0520*/  LDG.E R198, [R198.64] ;  /* 0x00000004c6c67981 */ /* 0x020362000c1e1900 */
[----:B------:R-:W-:Y:S01]  /*0530*/  LOP3.LUT R192, R125, 0xff, RZ, 0xc0, !PT ;  /* 0x000000ff7dc07812 */ /* 0x000fe200078ec0ff */
[----:B------:R-:W-:Y:S01]  /*0540*/  HFMA2.MMA R201, -RZ, RZ, 0, 4.76837158203125e-07 ;  /* 0x00000008ffc97435 */ /* 0x000fe200000001ff */
[----:B------:R-:W-:Y:S01]  /*0550*/  SHF.R.S32.HI R93, RZ, 0x1f, R0 ;  /* 0x0000001fff5d7819 */ /* 0x000fe20000011400 */
[----:B------:R-:W-:-:S03]  /*0560*/  IMAD.WIDE R88, R124, R191, c[0x0][0x1a8] ;  /* 0x00006a007c587625 */ /* 0x000fc600078e02bf */
[----:B------:R-:W-:Y:S01]  /*0570*/  LEA.HI R93, R93, R0, RZ, 0x2 ;  /* 0x000000005d5d7211 */ /* 0x000fe200078f10ff */
[----:B------:R-:W-:Y:S01]  /*0580*/  BSSY B0, `(.L_x_3984) ;  /* 0x00001b4000007945 */ /* 0x000fe20003800000 */
[----:B------:R3:W5:Y:S02]  /*0590*/  LDG.E R121, [R88.64] ;  /* 0x0000000458797981 */ /* 0x000764000c1e1900 */
[----:B------:R-:W-:-:S04]  /*05a0*/  LEA.HI.SX32 R120, R93, R192, 0x1e ;  /* 0x000000c05d787211 */ /* 0x000fc800078ff2ff */
[C---:B------:R-:W-:Y:S02]  /*05b0*/  IADD3 R196, R120.reuse, 0x100, RZ ;  /* 0x0000010078c47810 */ /* 0x040fe40007ffe0ff */
[C---:B------:R-:W-:Y:S02]  /*05c0*/  IADD3 R188, R120.reuse, 0x200, RZ ;  /* 0x0000020078bc7810 */ /* 0x040fe40007ffe0ff */
[C---:B------:R-:W-:Y:S01]  /*05d0*/  IADD3 R0, R120.reuse, 0x300, RZ ;  /* 0x0000030078007810 */ /* 0x040fe20007ffe0ff */
[----:B------:R-:W-:-:S04]  /*05e0*/  IMAD.WIDE.U32 R94, R120, R201, c[0x0][0x218] ;  /* 0x00008600785e7625 */ /* 0x000fc800078e00c9 */
[----:B------:R-:W-:-:S04]  /*05f0*/  IMAD.WIDE.U32 R92, R196, R201, c[0x0][0x218] ;  /* 0x00008600c45c7625 */ /* 0x000fc800078e00c9 */
[----:B0-----:R-:W-:-:S04]  /*0600*/  IMAD.WIDE.U32 R90, R188, R201, c[0x0][0x218] ;  /* 0x00008600bc5a7625 */ /* 0x001fc800078e00c9 */
[----:B---3--:R-:W-:Y:S01]  /*0610*/  IMAD.WIDE.U32 R88, R0, R201, c[0x0][0x218] ;  /* 0x0000860000587625 */ /* 0x008fe200078e00c9 */
[----:B--2---:R-:W-:-:S13]  /*0620*/  ISETP.GT.AND P1, PT, R96, RZ, PT ;  /* 0x000000ff6000720c */ /* 0x004fda0003f24270 */
[----:B------:R-:W-:Y:S05]  /*0630*/  @P1 BRA `(.L_x_3985) ;  /* 0x000002d000001947 */ /* 0x000fea0003800000 */
[----:B-1---5:R-:W-:-:S13]  /*0640*/  ISETP.GE.AND P0, PT, R198, 0x1, PT ;  /* 0x00000001c600780c */ /* 0x022fda0003f06270 */
        /* <DEDUP_REMOVED lines=26> */
[----:B------:R2:W5:Y:S02]  /*07f0*/  @P0 LDG.E.64 R110, [R90.64] ;  /* 0x000000045a6e0981 */ /* 0x000564000c1e1b00 */
[-C--:B------:R-:W-:Y:S02]  /*0800*/  IMAD.WIDE.U32 R102, R192, R191.reuse, c[0x0][0x190] ;  /* 0x00006400c0667625 */ /* 0x080fe400078e00bf */
[----:B------:R2:W5:Y:S02]  /*0810*/  @P0 LDG.E.64 R108, [R88.64] ;  /* 0x00000004586c0981 */ /* 0x000564000c1e1b00 */
[----:B0-----:R-:W-:Y:S02]  /*0820*/  IMAD.WIDE.U32 R116, R194, R191, c[0x0][0x190] ;  /* 0x00006400c2747625 */ /* 0x001fe400078e00bf */
[----:B------:R0:W5:Y:S02]  /*0830*/  LDG.E R191, [R98.64] ;  /* 0x0000000462bf7981 */ /* 0x000164000c1e1900 */
[----:B------:R-:W-:-:S02]  /*0840*/  @P0 IMAD.WIDE.U32 R118, R118, R201, c[0x0][0x218] ;  /* 0x0000860076760625 */ /* 0x000fc400078e00c9 */
[----:B------:R2:W5:Y:S02]  /*0850*/  LDG.E R193, [R102.64] ;  /* 0x0000000466c17981 */ /* 0x000564000c1e1900 */
[-C--:B---3--:R-:W-:Y:S02]  /*0860*/  @P0 IMAD.WIDE.U32 R96, R200, R201.reuse, c[0x0][0x218] ;  /* 0x00008600c8600625 */ /* 0x088fe400078e00c9 */
[----:B------:R2:W5:Y:S02]  /*0870*/  LDG.E R194, [R116.64] ;  /* 0x0000000474c27981 */ /* 0x000564000c1e1900 */
[----:B0-----:R-:W-:Y:S02]  /*0880*/  @P0 IMAD.WIDE.U32 R98, R202, R201, c[0x0][0x218] ;  /* 0x00008600ca620625 */ /* 0x001fe400078e00c9 */
[----:B------:R2:W5:Y:S04]  /*0890*/  @P0 LDG.E.64 R106, [R118.64] ;  /* 0x00000004766a0981 */ /* 0x000568000c1e1b00 */
[----:B------:R2:W5:Y:S04]  /*08a0*/  @P0 LDG.E.64 R104, [R96.64] ;  /* 0x0000000460680981 */ /* 0x000568000c1e1b00 */
[----:B------:R2:W5:Y:S04]  /*08b0*/  @P0 LDG.E.64 R2, [R98.64] ;  /* 0x0000000462020981 */ /* 0x000568000c1e1b00 */
[----:B------:R0:W5:Y:S04]  /*08c0*/  LDG.E R192, [R100.64] ;  /* 0x0000000464c07981 */ /* 0x000168000c1e1900 */
[----:B------:R1:W5:Y:S01]  /*08d0*/  @P0 LDG.E.64 R114, [R94.64] ;  /* 0x000000045e720981 */ /* 0x000362000c1e1b00 */
[----:B0-----:R-:W-:Y:S01]  /*08e0*/  IMAD.MOV.U32 R100, RZ, RZ, RZ ;  /* 0x000000ffff647224 */ /* 0x001fe200078e00ff */
[----:B-1----:R-:W-:Y:S01]  /*08f0*/  MOV R94, RZ ;  /* 0x000000ff005e7202 */ /* 0x002fe20000000f00 */
[----:B------:R-:W-:Y:S05]  /*0900*/  BRA `(.L_x_3986) ;  /* 0x000017b000007947 */ /* 0x000fea0003800000 */
.L_x_3985:
[----:B-1----:R-:W-:-:S05]  /*0910*/  IADD3 R96, R96, -0x1, RZ ;  /* 0xffffffff60607810 */ /* 0x002fca0007ffe0ff */
        /* <DEDUP_REMOVED lines=11> */
[----:B------:R-:W-:Y:S02]  /*09d0*/  IADD3 R130, R96, 0x500, RZ ;  /* 0x0000050060827810 */ /* 0x000fe40007ffe0ff */
[----:B------:R-:W-:Y:S01]  /*09e0*/  IADD3 R158, R120, 0x400, RZ ;  /* 0x00000400789e7810 */ /* 0x000fe20007ffe0ff */
[-C--:B------:R-:W-:Y:S01]  /*09f0*/  IMAD.WIDE.U32 R136, R136, R201.reuse, c[0x0][0x208] ;  /* 0x0000820088887625 */ /* 0x080fe200078e00c9 */
[----:B------:R-:W-:Y:S01]  /*0a00*/  IADD3 R96, R96, 0x600, RZ ;  /* 0x0000060060607810 */ /* 0x000fe20007ffe0ff */
[----:B------:R-:W3:Y:S01]  /*0a10*/  LDG.E.64 R98, [R98.64] ;  /* 0x0000000462627981 */ /* 0x000ee2000c1e1b00 */
[----:B------:R-:W-:Y:S01]  /*0a20*/  IADD3 R160, R120, 0x500, RZ ;  /* 0x0000050078a07810 */ /* 0x000fe20007ffe0ff */
[-C--:B------:R-:W-:Y:S01]  /*0a30*/  IMAD.WIDE.U32 R100, R196, R201.reuse, c[0x0][0x188] ;  /* 0x00006200c4647625 */ /* 0x080fe200078e00c9 */
[----:B------:R-:W-:Y:S01]  /*0a40*/  IADD3 R162, R120, 0x600, RZ ;  /* 0x0000060078a27810 */ /* 0x000fe20007ffe0ff */
[----:B------:R-:W4:Y:S02]  /*0a50*/  LDG.E.64 R136, [R136.64] ;  /* 0x0000000488887981 */ /* 0x000f24000c1e1b00 */
[----:B------:R-:W-:-:S02]  /*0a60*/  IMAD.WIDE.U32 R96, R96, R201, c[0x0][0x208] ;  /* 0x0000820060607625 */ /* 0x000fc400078e00c9 */
[----:B------:R-:W3:Y:S02]  /*0a70*/  LDG.E.64 R100, [R100.64] ;  /* 0x0000000464647981 */ /* 0x000ee4000c1e1b00 */
[----:B------:R-:W-:Y:S02]  /*0a80*/  IMAD.WIDE.U32 R102, R188, R201, c[0x0][0x188] ;  /* 0x00006200bc667625 */ /* 0x000fe400078e00c9 */
[----:B------:R-:W3:Y:S02]  /*0a90*/  LDG.E.64 R96, [R96.64] ;  /* 0x0000000460607981 */ /* 0x000ee4000c1e1b00 */
[----:B------:R-:W-:Y:S02]  /*0aa0*/  IMAD.WIDE R142, R124, R191, c[0x0][0x1a0] ;  /* 0x000068007c8e7625 */ /* 0x000fe400078e02bf */
[----:B------:R-:W3:Y:S02]  /*0ab0*/  LDG.E.64 R102, [R102.64] ;  /* 0x0000000466667981 */ /* 0x000ee4000c1e1b00 */
[----:B------:R-:W-:-:S02]  /*0ac0*/  IMAD.WIDE.U32 R138, R138, R201, c[0x0][0x208] ;  /* 0x000082008a8a7625 */ /* 0x000fc400078e00c9 */
[----:B------:R0:W3:Y:S02]  /*0ad0*/  LDG.E R173, [R142.64] ;  /* 0x000000048ead7981 */ /* 0x0000e4000c1e1900 */
[-C--:B------:R-:W-:Y:S02]  /*0ae0*/  IMAD.WIDE.U32 R134, R134, R201.reuse, c[0x0][0x208] ;  /* 0x0000820086867625 */ /* 0x080fe400078e00c9 */
[----:B------:R-:W3:Y:S02]  /*0af0*/  LDG.E.64 R138, [R138.64] ;  /* 0x000000048a8a7981 */ /* 0x000ee4000c1e1b00 */
[-C--:B------:R-:W-:Y:S02]  /*0b00*/  IMAD.WIDE.U32 R132, R132, R201.reuse, c[0x0][0x208] ;  /* 0x0000820084847625 */ /* 0x080fe400078e00c9 */
[----:B------:R-:W3:Y:S02]  /*0b10*/  LDG.E.64 R134, [R134.64] ;  /* 0x0000000486867981 */ /* 0x000ee4000c1e1b00 */
[----:B------:R-:W-:-:S02]  /*0b20*/  IMAD.WIDE.U32 R118, R158, R201, c[0x0][0x188] ;  /* 0x000062009e767625 */ /* 0x000fc400078e00c9 */
[----:B------:R-:W3:Y:S02]  /*0b30*/  LDG.E.64 R132, [R132.64] ;  /* 0x0000000484847981 */ /* 0x000ee4000c1e1b00 */
[-C--:B------:R-:W-:Y:S02]  /*0b40*/  IMAD.WIDE.U32 R116, R0, R201.reuse, c[0x0][0x188] ;  /* 0x0000620000747625 */ /* 0x080fe400078e00c9 */
[----:B------:R-:W3:Y:S02]  /*0b50*/  LDG.E.64 R118, [R118.64] ;  /* 0x0000000476767981 */ /* 0x000ee4000c1e1b00 */
[-C--:B------:R-:W-:Y:S02]  /*0b60*/  IMAD.WIDE.U32 R126, R160, R201.reuse, c[0x0][0x188] ;  /* 0x00006200a07e7625 */ /* 0x080fe400078e00c9 */
[----:B------:R-:W3:Y:S02]  /*0b70*/  LDG.E.64 R116, [R116.64] ;  /* 0x0000000474747981 */ /* 0x000ee4000c1e1b00 */
[----:B------:R-:W-:-:S02]  /*0b80*/  IMAD.WIDE.U32 R128, R162, R201, c[0x0][0x188] ;  /* 0x00006200a2807625 */ /* 0x000fc400078e00c9 */
[----:B------:R-:W3:Y:S02]  /*0b90*/  LDG.E.64 R126, [R126.64] ;  /* 0x000000047e7e7981 */ /* 0x000ee4000c1e1b00 */
[----:B------:R-:W-:Y:S02]  /*0ba0*/  IMAD.WIDE.U32 R130, R130, R201, c[0x0][0x208] ;  /* 0x0000820082827625 */ /* 0x000fe400078e00c9 */
[----:B------:R-:W3:Y:S04]  /*0bb0*/  LDG.E.64 R128, [R128.64] ;  /* 0x0000000480807981 */ /* 0x000ee8000c1e1b00 */
[----:B------:R-:W3:Y:S01]  /*0bc0*/  LDG.E.64 R130, [R130.64] ;  /* 0x0000000482827981 */ /* 0x000ee2000c1e1b00 */
        /* <DEDUP_REMOVED lines=10> */
[----:B------:R-:W-:-:S04]  /*0c70*/  IMAD.WIDE.U32 R144, R146, R191, c[0x0][0x190] ;  /* 0x0000640092907625 */ /* 0x000fc800078e00bf */
[----:B0-----:R-:W-:Y:S01]  /*0c80*/  IMAD.WIDE.U32 R142, R148, R191, c[0x0][0x190] ;  /* 0x00006400948e7625 */ /* 0x001fe200078e00bf */
[C---:B------:R-:W-:Y:S01]  /*0c90*/  IADD3 R148, R146.reuse, 0x200, RZ ;  /* 0x0000020092947810 */ /* 0x040fe20007ffe0ff */
[----:B------:R0:W5:Y:S01]  /*0ca0*/  LDG.E R199, [R144.64] ;  /* 0x0000000490c77981 */ /* 0x000162000c1e1900 */
[----:B------:R-:W-:-:S03]  /*0cb0*/  IADD3 R150, R146, 0x300, RZ ;  /* 0x0000030092967810 */ /* 0x000fc60007ffe0ff */
[----:B------:R1:W5:Y:S01]  /*0cc0*/  LDG.E R197, [R142.64] ;  /* 0x000000048ec57981 */ /* 0x000362000c1e1900 */
[C---:B------:R-:W-:Y:S02]  /*0cd0*/  IADD3 R152, R146.reuse, 0x400, RZ ;  /* 0x0000040092987810 */ /* 0x040fe40007ffe0ff */
[----:B------:R-:W-:Y:S01]  /*0ce0*/  IADD3 R154, R146, 0x500, RZ ;  /* 0x00000500929a7810 */ /* 0x000fe20007ffe0ff */
[----:B------:R2:W5:Y:S01]  /*0cf0*/  @P0 LDG.E.64 R108, [R88.64] ;  /* 0x00000004586c0981 */ /* 0x000562000c1e1b00 */
[-C--:B0-----:R-:W-:Y:S01]  /*0d00*/  @P0 IMAD.WIDE.U32 R144, R160, R201.reuse, c[0x0][0x218] ;  /* 0x00008600a0900625 */ /* 0x081fe200078e00c9 */
[----:B------:R-:W-:Y:S02]  /*0d10*/  IADD3 R156, R146, 0x600, RZ ;  /* 0x00000600929c7810 */ /* 0x000fe40007ffe0ff */
[----:B------:R0:W5:Y:S01]  /*0d20*/  @P0 LDG.E.64 R114, [R94.64] ;  /* 0x000000045e720981 */ /* 0x000162000c1e1b00 */
[----:B-1----:R-:W-:-:S03]  /*0d30*/  @P0 IMAD.WIDE.U32 R142, R158, R201, c[0x0][0x218] ;  /* 0x000086009e8e0625 */ /* 0x002fc600078e00c9 */
[----:B------:R1:W5:Y:S01]  /*0d40*/  @P0 LDG.E.64 R112, [R92.64] ;  /* 0x000000045c700981 */ /* 0x000362000c1e1b00 */
[----:B------:R-:W-:-:S03]  /*0d50*/  @P0 IMAD.WIDE.U32 R158, R162, R201, c[0x0][0x218] ;  /* 0x00008600a29e0625 */ /* 0x000fc600078e00c9 */
[----:B------:R0:W5:Y:S01]  /*0d60*/  @P0 LDG.E.64 R110, [R90.64] ;  /* 0x000000045a6e0981 */ /* 0x000162000c1e1b00 */
[----:B------:R-:W-:-:S03]  /*0d70*/  IMAD.WIDE.U32 R146, R148, R191, c[0x0][0x190] ;  /* 0x0000640094927625 */ /* 0x000fc600078e00bf */
[----:B------:R0:W5:Y:S01]  /*0d80*/  @P0 LDG.E.64 R106, [R142.64] ;  /* 0x000000048e6a0981 */ /* 0x000162000c1e1b00 */
[----:B------:R-:W-:-:S03]  /*0d90*/  IMAD.WIDE.U32 R148, R150, R191, c[0x0][0x190] ;  /* 0x0000640096947625 */ /* 0x000fc600078e00bf */
[----:B------:R0:W5:Y:S01]  /*0da0*/  @P0 LDG.E.64 R104, [R144.64] ;  /* 0x0000000490680981 */ /* 0x000162000c1e1b00 */
[----:B------:R-:W-:-:S03]  /*0db0*/  IMAD.WIDE.U32 R150, R152, R191, c[0x0][0x190] ;  /* 0x0000640098967625 */ /* 0x000fc600078e00bf */
[----:B------:R0:W5:Y:S01]  /*0dc0*/  @P0 LDG.E.64 R2, [R158.64] ;  /* 0x000000049e020981 */ /* 0x000162000c1e1b00 */
[----:B------:R-:W-:Y:S01]  /*0dd0*/  ISETP.NE.AND P0, PT, R123, RZ, PT ;  /* 0x000000ff7b00720c */ /* 0x000fe20003f05270 */
[-C--:B------:R-:W-:Y:S02]  /*0de0*/  IMAD.WIDE.U32 R152, R154, R191.reuse, c[0x0][0x190] ;  /* 0x000064009a987625 */ /* 0x080fe400078e00bf */
[----:B------:R0:W5:Y:S02]  /*0df0*/  LDG.E R192, [R150.64] ;  /* 0x0000000496c07981 */ /* 0x000164000c1e1900 */
[----:B------:R-:W-:Y:S02]  /*0e00*/  IMAD.WIDE.U32 R154, R156, R191, c[0x0][0x190] ;  /* 0x000064009c9a7625 */ /* 0x000fe400078e00bf */
[----:B------:R0:W5:Y:S04]  /*0e10*/  LDG.E R193, [R152.64] ;  /* 0x0000000498c17981 */ /* 0x000168000c1e1900 */
[----:B------:R0:W5:Y:S04]  /*0e20*/  LDG.E R191, [R148.64] ;  /* 0x0000000494bf7981 */ /* 0x000168000c1e1900 */
[----:B------:R0:W5:Y:S04]  /*0e30*/  LDG.E R194, [R154.64] ;  /* 0x000000049ac27981 */ /* 0x000168000c1e1900 */
[----:B------:R0:W5:Y:S01]  /*0e40*/  LDG.E R195, [R146.64] ;  /* 0x0000000492c37981 */ /* 0x000162000c1e1900 */
[----:B--2---:R-:W-:Y:S01]  /*0e50*/  IMAD.MOV.U32 R157, RZ, RZ, R140 ;  /* 0x000000ffff9d7224 */ /* 0x004fe200078e008c */
[----:B------:R-:W-:-:S02]  /*0e60*/  SHF.R.U64 R156, R140, 0x10, R141 ;  /* 0x000000108c9c7819 */ /* 0x000fc4000000128d */
[----:B----4-:R-:W-:Y:S02]  /*0e70*/  MOV R168, R136 ;  /* 0x0000008800a87202 */ /* 0x010fe40000000f00 */
[----:B------:R-:W-:Y:S01]  /*0e80*/  SHF.R.U64 R167, R136, 0x10, R137 ;  /* 0x0000001088a77819 */ /* 0x000fe20000001289 */
[----:B---3--:R-:W-:Y:S01]  /*0e90*/  IMAD.MOV.U32 R164, RZ, RZ, R96 ;  /* 0x000000ffffa47224 */ /* 0x008fe200078e0060 */
[--C-:B------:R-:W-:Y:S02]  /*0ea0*/  SHF.R.U64 R96, R96, 0x10, R97.reuse ;  /* 0x0000001060607819 */ /* 0x100fe40000001261 */
[----:B------:R-:W-:Y:S02]  /*0eb0*/  MOV R165, R97 ;  /* 0x0000006100a57202 */ /* 0x000fe40000000f00 */
[----:B------:R-:W-:Y:S02]  /*0ec0*/  SHF.R.U32.HI R88, RZ, 0x10, R97 ;  /* 0x00000010ff587819 */ /* 0x000fe40000011661 */
[----:B------:R-:W-:-:S02]  /*0ed0*/  SHF.R.U64 R97, R98, 0x10, R99 ;  /* 0x0000001062617819 */ /* 0x000fc40000001263 */
[----:B0-----:R-:W-:Y:S02]  /*0ee0*/  SHF.R.U32.HI R144, RZ, 0x10, R101 ;  /* 0x00000010ff907819 */ /* 0x001fe40000011665 */
[----:B------:R-:W-:Y:S02]  /*0ef0*/  SHF.R.U64 R136, R102, 0x10, R103 ;  /* 0x0000001066887819 */ /* 0x000fe40000001267 */
[----:B------:R-:W-:Y:S02]  /*0f00*/  FSEL R208, R173, RZ, !P0 ;  /* 0x000000ffadd07208 */ /* 0x000fe40004000000 */
[----:B------:R-:W-:Y:S01]  /*0f10*/  PRMT R97, RZ, 0x5410, R97 ;  /* 0x00005410ff617816 */ /* 0x000fe20000000061 */
[----:B------:R-:W-:Y:S01]  /*0f20*/  IMAD.MOV.U32 R172, RZ, RZ, R138 ;  /* 0x000000ffffac7224 */ /* 0x000fe200078e008a */
[----:B------:R-:W-:Y:S01]  /*0f30*/  SHF.R.U64 R171, R138, 0x10, R139 ;  /* 0x000000108aab7819 */ /* 0x000fe2000000128b */
[----:B------:R-:W-:Y:S01]  /*0f40*/  IMAD.MOV.U32 R162, RZ, RZ, R134 ;  /* 0x000000ffffa27224 */ /* 0x000fe200078e0086 */
[----:B------:R-:W-:Y:S01]  /*0f50*/  SHF.R.U64 R158, R134, 0x10, R135 ;  /* 0x00000010869e7819 */ /* 0x000fe20000001287 */
[----:B------:R-:W-:Y:S01]  /*0f60*/  IMAD.MOV.U32 R91, RZ, RZ, R132 ;  /* 0x000000ffff5b7224 */ /* 0x000fe200078e0084 */
[----:B------:R-:W-:Y:S01]  /*0f70*/  SHF.R.U64 R89, R132, 0x10, R133 ;  /* 0x0000001084597819 */ /* 0x000fe20000001285 */
[--C-:B------:R-:W-:Y:S01]  /*0f80*/  IMAD.MOV.U32 R169, RZ, RZ, R139.reuse ;  /* 0x000000ffffa97224 */ /* 0x100fe200078e008b */
[----:B------:R-:W-:-:S02]  /*0f90*/  SHF.R.U32.HI R170, RZ, 0x10, R139 ;  /* 0x00000010ffaa7819 */ /* 0x000fc4000001168b */
[----:B------:R-:W-:Y:S02]  /*0fa0*/  SHF.R.U64 R152, R118, 0x10, R119 ;  /* 0x0000001076987819 */ /* 0x000fe40000001277 */
[--C-:B------:R-:W-:Y:S02]  /*0fb0*/  SHF.R.U32.HI R140, RZ, 0x10, R103.reuse ;  /* 0x00000010ff8c7819 */ /* 0x100fe40000011667 */
[----:B------:R-:W-:Y:S02]  /*0fc0*/  PRMT R132, RZ, 0x5410, R103 ;  /* 0x00005410ff847816 */ /* 0x000fe40000000067 */
[--C-:B------:R-:W-:Y:S02]  /*0fd0*/  SHF.R.U64 R142, R116, 0x10, R117.reuse ;  /* 0x00000010748e7819 */ /* 0x100fe40000001275 */
[--C-:B------:R-:W-:Y:S02]  /*0fe0*/  SHF.R.U32.HI R138, RZ, 0x10, R117.reuse ;  /* 0x00000010ff8a7819 */ /* 0x100fe40000011675 */
[----:B------:R-:W-:-:S02]  /*0ff0*/  PRMT R134, RZ, 0x5410, R117 ;  /* 0x00005410ff867816 */ /* 0x000fc40000000075 */
[----:B------:R-:W-:Y:S02]  /*1000*/  SHF.R.U64 R151, R126, 0x10, R127 ;  /* 0x000000107e977819 */ /* 0x000fe4000000127f */
[----:B------:R-:W-:Y:S01]  /*1010*/  PRMT R139, RZ, 0x5410, R126 ;  /* 0x00005410ff8b7816 */ /* 0x000fe2000000007e */
[----:B------:R-:W-:Y:S01]  /*1020*/  FADD.FTZ R126, -R208, R97 ;  /* 0x00000061d07e7221 */ /* 0x000fe20000010100 */
[----:B------:R-:W-:Y:S02]  /*1030*/  PRMT R103, RZ, 0x5410, R144 ;  /* 0x00005410ff677816 */ /* 0x000fe40000000090 */
[----:B------:R-:W-:Y:S02]  /*1040*/  PRMT R117, RZ, 0x5410, R136 ;  /* 0x00005410ff757816 */ /* 0x000fe40000000088 */
[----:B------:R-:W-:Y:S02]  /*1050*/  PRMT R98, RZ, 0x5410, R98 ;  /* 0x00005410ff627816 */ /* 0x000fe40000000062 */
[----:B------:R-:W-:-:S02]  /*1060*/  SHF.R.U32.HI R150, RZ, 0x10, R127 ;  /* 0x00000010ff967819 */ /* 0x000fc4000001167f */
[----:B------:R-:W-:Y:S02]  /*1070*/  SHF.R.U64 R149, R128, 0x10, R129 ;  /* 0x0000001080957819 */ /* 0x000fe40000001281 */
[----:B------:R-:W-:Y:S01]  /*1080*/  PRMT R97, RZ, 0x5410, R152 ;  /* 0x00005410ff617816 */ /* 0x000fe20000000098 */
[----:B------:R-:W-:Y:S01]  /*1090*/  IMAD.MOV.U32 R160, RZ, RZ, R131 ;  /* 0x000000ffffa07224 */ /* 0x000fe200078e0083 */
[----:B------:R-:W-:Y:S01]  /*10a0*/  MOV R154, R141 ;  /* 0x0000008d009a7202 */ /* 0x000fe20000000f00 */
[C---:B------:R-:W-:Y:S01]  /*10b0*/  FADD.FTZ R136, -R208.reuse, R132 ;  /* 0x00000084d0887221 */ /* 0x040fe20000010100 */
[----:B------:R-:W-:Y:S01]  /*10c0*/  SHF.R.U32.HI R155, RZ, 0x10, R141 ;  /* 0x00000010ff9b7819 */ /* 0x000fe2000001168d */
[C---:B------:R-:W-:Y:S01]  /*10d0*/  FADD.FTZ R144, -R208.reuse, R134 ;  /* 0x00000086d0907221 */ /* 0x040fe20000010100 */
[----:B------:R-:W-:Y:S01]  /*10e0*/  SHF.R.U32.HI R148, RZ, 0x10, R99 ;  /* 0x00000010ff947819 */ /* 0x000fe20000011663 */
[----:B------:R-:W-:Y:S01]  /*10f0*/  FADD.FTZ R132, -R208, R103 ;  /* 0x00000067d0847221 */ /* 0x000fe20000010100 */
[----:B-1----:R-:W-:Y:S01]  /*1100*/  SHF.R.U64 R93, R130, 0x10, R131 ;  /* 0x00000010825d7819 */ /* 0x002fe20000001283 */
[----:B------:R-:W-:Y:S01]  /*1110*/  FADD.FTZ R134, -R208, R117 ;  /* 0x00000075d0867221 */ /* 0x000fe20000010100 */
[----:B------:R-:W-:-:S02]  /*1120*/  SHF.R.U32.HI R163, RZ, 0x10, R131 ;  /* 0x00000010ffa37819 */ /* 0x000fc40000011683 */
[----:B------:R-:W-:Y:S02]  /*1130*/  PRMT R99, RZ, 0x5410, R99 ;  /* 0x00005410ff637816 */ /* 0x000fe40000000063 */
[----:B------:R-:W-:Y:S02]  /*1140*/  PRMT R102, RZ, 0x5410, R102 ;  /* 0x00005410ff667816 */ /* 0x000fe40000000066 */
[----:B------:R-:W-:Y:S02]  /*1150*/  PRMT R141, RZ, 0x5410, R127 ;  /* 0x00005410ff8d7816 */ /* 0x000fe4000000007f */
[----:B------:R-:W-:Y:S02]  /*1160*/  PRMT R157, RZ, 0x5410, R157 ;  /* 0x00005410ff9d7816 */ /* 0x000fe4000000009d */
[----:B------:R-:W-:Y:S02]  /*1170*/  PRMT R131, RZ, 0x5410, R101 ;  /* 0x00005410ff837816 */ /* 0x000fe40000000065 */
[----:B------:R-:W-:Y:S01]  /*1180*/  PRMT R127, RZ, 0x5410, R142 ;  /* 0x00005410ff7f7816 */ /* 0x000fe2000000008e */
[----:B------:R-:W-:Y:S01]  /*1190*/  IMAD.MOV.U32 R92, RZ, RZ, R133 ;  /* 0x000000ffff5c7224 */ /* 0x000fe200078e0085 */
[----:B------:R-:W-:Y:S01]  /*11a0*/  MOV R90, R135 ;  /* 0x00000087005a7202 */ /* 0x000fe20000000f00 */
[----:B------:R-:W-:Y:S01]  /*11b0*/  FADD.FTZ R98, -R208, R98 ;  /* 0x00000062d0627221 */ /* 0x000fe20000010100 */
[----:B------:R-:W-:-:S02]  /*11c0*/  SHF.R.U32.HI R95, RZ, 0x10, R135 ;  /* 0x00000010ff5f7819 */ /* 0x000fc40000011687 */
[----:B------:R-:W-:Y:S01]  /*11d0*/  PRMT R103, RZ, 0x5410, R150 ;  /* 0x00005410ff677816 */ /* 0x000fe20000000096 */
[C---:B------:R-:W-:Y:S01]  /*11e0*/  FADD.FTZ R150, -R208.reuse, R97 ;  /* 0x00000061d0967221 */ /* 0x040fe20000010100 */
[----:B------:R-:W-:Y:S02]  /*11f0*/  PRMT R117, RZ, 0x5410, R149 ;  /* 0x00005410ff757816 */ /* 0x000fe40000000095 */
[----:B------:R-:W-:Y:S02]  /*1200*/  SHF.R.U32.HI R94, RZ, 0x10, R133 ;  /* 0x00000010ff5e7819 */ /* 0x000fe40000011685 */
[----:B------:R-:W-:Y:S02]  /*1210*/  MOV R159, R130 ;  /* 0x00000082009f7202 */ /* 0x000fe40000000f00 */
[----:B------:R-:W-:Y:S01]  /*1220*/  PRMT R135, RZ, 0x5410, R118 ;  /* 0x00005410ff877816 */ /* 0x000fe20000000076 */
[----:B------:R-:W-:Y:S01]  /*1230*/  FADD.FTZ R118, -R208, R102 ;  /* 0x00000066d0767221 */ /* 0x000fe20000010100 */
[----:B------:R-:W-:-:S02]  /*1240*/  SHF.R.U64 R146, R100, 0x10, R101 ;  /* 0x0000001064927819 */ /* 0x000fc40000001265 */
[----:B------:R-:W-:Y:S01]  /*1250*/  PRMT R130, RZ, 0x5410, R100 ;  /* 0x00005410ff827816 */ /* 0x000fe20000000064 */
[----:B------:R-:W-:Y:S01]  /*1260*/  FADD.FTZ R100, -R208, R99 ;  /* 0x00000063d0647221 */ /* 0x000fe20000010100 */
[----:B------:R-:W-:Y:S02]  /*1270*/  PRMT R133, RZ, 0x5410, R116 ;  /* 0x00005410ff857816 */ /* 0x000fe40000000074 */
[--C-:B------:R-:W-:Y:S02]  /*1280*/  SHF.R.U32.HI R147, RZ, 0x10, R129.reuse ;  /* 0x00000010ff937819 */ /* 0x100fe40000011681 */
[----:B------:R-:W-:Y:S02]  /*1290*/  PRMT R145, RZ, 0x5410, R129 ;  /* 0x00005410ff917816 */ /* 0x000fe40000000081 */
[----:B------:R-:W-:Y:S02]  /*12a0*/  PRMT R156, RZ, 0x5410, R156 ;  /* 0x00005410ff9c7816 */ /* 0x000fe4000000009c */
[----:B------:R-:W-:Y:S01]  /*12b0*/  PRMT R97, RZ, 0x5410, R154 ;  /* 0x00005410ff617816 */ /* 0x000fe2000000009a */
[----:B------:R-:W-:Y:S01]  /*12c0*/  FMUL.FTZ R154, R28, R157 ;  /* 0x0000009d1c9a7220 */ /* 0x000fe20000410000 */
[----:B------:R-:W-:Y:S01]  /*12d0*/  PRMT R129, RZ, 0x5410, R138 ;  /* 0x00005410ff817816 */ /* 0x000fe2000000008a */
[--C-:B------:R-:W-:Y:S01]  /*12e0*/  IMAD.MOV.U32 R161, RZ, RZ, R137.reuse ;  /* 0x000000ffffa17224 */ /* 0x100fe200078e0089 */
[----:B------:R-:W-:Y:S01]  /*12f0*/  SHF.R.U32.HI R166, RZ, 0x10, R137 ;  /* 0x00000010ffa67819 */ /* 0x000fe20000011689 */
[C---:B------:R-:W-:Y:S01]  /*1300*/  FADD.FTZ R116, -R208.reuse, R131 ;  /* 0x00000083d0747221 */ /* 0x040fe20000010100 */
[----:B------:R-:W-:Y:S01]  /*1310*/  PRMT R99, RZ, 0x5410, R148 ;  /* 0x00005410ff637816 */ /* 0x000fe20000000094 */
[C---:B------:R-:W-:Y:S01]  /*1320*/  FADD.FTZ R142, -R208.reuse, R127 ;  /* 0x0000007fd08e7221 */ /* 0x040fe20000010100 */
[----:B------:R-:W-:Y:S01]  /*1330*/  SHF.R.U32.HI R153, RZ, 0x10, R119 ;  /* 0x00000010ff997819 */ /* 0x000fe20000011677 */
[C---:B------:R-:W-:Y:S01]  /*1340*/  FADD.FTZ R204, -R208.reuse, R117 ;  /* 0x00000075d0cc7221 */ /* 0x040fe20000010100 */
[----:B------:R-:W-:Y:S01]  /*1350*/  PRMT R137, RZ, 0x5410, R119 ;  /* 0x00005410ff897816 */ /* 0x000fe20000000077 */
[C---:B------:R-:W-:Y:S01]  /*1360*/  FMUL.FTZ R127, R121.reuse, R98 ;  /* 0x00000062797f7220 */ /* 0x040fe20000410000 */
        /* <DEDUP_REMOVED lines=9> */
[----:B------:R-:W-:Y:S01]  /*1400*/  FMUL.FTZ R155, R29, R156 ;  /* 0x0000009c1d9b7220 */ /* 0x000fe20000410000 */
[----:B------:R-:W-:Y:S01]  /*1410*/  PRMT R118, RZ, 0x5410, R89 ;  /* 0x00005410ff767816 */ /* 0x000fe20000000059 */
[----:B------:R-:W-:-:S02]  /*1420*/  FADD.FTZ R90, RZ, R154 ;  /* 0x0000009aff5a7221 */ /* 0x000fc40000010000 */
[C---:B------:R-:W-:Y:S02]  /*1430*/  FADD.FTZ R146, -R208.reuse, R129 ;  /* 0x00000081d0927221 */ /* 0x040fe40000010100 */
[C---:B------:R-:W-:Y:S01]  /*1440*/  FMUL.FTZ R133, R121.reuse, R116 ;  /* 0x0000007479857220 */ /* 0x040fe20000410000 */
[----:B------:R-:W-:Y:S01]  /*1450*/  PRMT R116, RZ, 0x5410, R95 ;  /* 0x00005410ff747816 */ /* 0x000fe2000000005f */
[----:B------:R-:W-:Y:S01]  /*1460*/  FADD.FTZ R128, -R208, R99 ;  /* 0x00000063d0807221 */ /* 0x000fe20000010100 */
[----:B------:R-:W-:Y:S01]  /*1470*/  PRMT R95, RZ, 0x5410, R91 ;  /* 0x00005410ff5f7816 */ /* 0x000fe2000000005b */
[----:B------:R-:W-:Y:S02]  /*1480*/  FMUL.FTZ R129, R121, R100 ;  /* 0x0000006479817220 */ /* 0x000fe40000410000 */
[----:B------:R-:W-:Y:S02]  /*1490*/  FFMA.FTZ R89, R127, R154, RZ ;  /* 0x0000009a7f597223 */ /* 0x000fe400000100ff */
[----:B------:R-:W-:-:S02]  /*14a0*/  FADD.FTZ R85, R85, R156 ;  /* 0x0000009c55557221 */ /* 0x000fc40000010000 */
[----:B------:R-:W-:Y:S02]  /*14b0*/  FFMA.FTZ R33, R126, R156, R33 ;  /* 0x0000009c7e217223 */ /* 0x000fe40000010021 */
[----:B------:R-:W-:Y:S02]  /*14c0*/  FMUL.FTZ R156, R30, R97 ;  /* 0x000000611e9c7220 */ /* 0x000fe40000410000 */
[----:B------:R-:W-:Y:S02]  /*14d0*/  FADD.FTZ R91, R90, R155 ;  /* 0x0000009b5a5b7221 */ /* 0x000fe40000010000 */
[C---:B------:R-:W-:Y:S02]  /*14e0*/  FADD.FTZ R130, -R208.reuse, R130 ;  /* 0x00000082d0827221 */ /* 0x040fe40000010100 */
[----:B------:R-:W-:Y:S02]  /*14f0*/  FADD.FTZ R102, -R208, R101 ;  /* 0x00000065d0667221 */ /* 0x000fe40000010100 */
[----:B------:R-:W-:-:S02]  /*1500*/  FMUL.FTZ R128, R121, R128 ;  /* 0x0000008079807220 */ /* 0x000fc40000410000 */
[----:B------:R-:W-:Y:S02]  /*1510*/  FADD.FTZ R86, R86, R97 ;  /* 0x0000006156567221 */ /* 0x000fe40000010000 */
[----:B------:R-:W-:Y:S01]  /*1520*/  FFMA.FTZ R34, R129, R97, R34 ;  /* 0x0000006181227223 */ /* 0x000fe20000010022 */
[----:B------:R-:W-:Y:S01]  /*1530*/  PRMT R97, RZ, 0x5410, R172 ;  /* 0x00005410ff617816 */ /* 0x000fe200000000ac */
[----:B------:R-:W-:Y:S02]  /*1540*/  FFMA.FTZ R89, R126, R155, R89 ;  /* 0x0000009b7e597223 */ /* 0x000fe40000010059 */
[----:B------:R-:W-:Y:S02]  /*1550*/  FADD.FTZ R84, R84, R157 ;  /* 0x0000009d54547221 */ /* 0x000fe40000010000 */
[----:B------:R-:W-:Y:S02]  /*1560*/  FFMA.FTZ R32, R127, R157, R32 ;  /* 0x0000009d7f207223 */ /* 0x000fe40000010020 */
[----:B------:R-:W-:-:S02]  /*1570*/  FMUL.FTZ R157, R31, R98 ;  /* 0x000000621f9d7220 */ /* 0x000fc40000410000 */
[----:B------:R-:W-:Y:S01]  /*1580*/  FADD.FTZ R90, R91, R156 ;  /* 0x0000009c5b5a7221 */ /* 0x000fe20000010000 */
[----:B------:R-:W-:Y:S01]  /*1590*/  PRMT R99, RZ, 0x5410, R153 ;  /* 0x00005410ff637816 */ /* 0x000fe20000000099 */
[C---:B------:R-:W-:Y:S01]  /*15a0*/  FMUL.FTZ R131, R121.reuse, R130 ;  /* 0x0000008279837220 */ /* 0x040fe20000410000 */
[----:B------:R-:W-:Y:S01]  /*15b0*/  PRMT R101, RZ, 0x5410, R151 ;  /* 0x00005410ff657816 */ /* 0x000fe20000000097 */
[----:B------:R-:W-:Y:S01]  /*15c0*/  FADD.FTZ R138, -R208, R119 ;  /* 0x00000077d08a7221 */ /* 0x000fe20000010100 */
[----:B------:R-:W-:Y:S01]  /*15d0*/  PRMT R119, RZ, 0x5410, R147 ;  /* 0x00005410ff777816 */ /* 0x000fe20000000093 */
[----:B------:R-:W-:Y:S01]  /*15e0*/  FMUL.FTZ R130, R121, R102 ;  /* 0x0000006679827220 */ /* 0x000fe20000410000 */
[----:B------:R-:W-:Y:S01]  /*15f0*/  PRMT R102, RZ, 0x5410, R158 ;  /* 0x00005410ff667816 */ /* 0x000fe2000000009e */
[----:B------:R-:W-:Y:S02]  /*1600*/  FADD.FTZ R87, R87, R98 ;  /* 0x0000006257577221 */ /* 0x000fe40000010000 */
[----:B------:R-:W-:Y:S01]  /*1610*/  FFMA.FTZ R35, R128, R98, R35 ;  /* 0x0000006280237223 */ /* 0x000fe20000010023 */
[----:B------:R-:W-:Y:S01]  /*1620*/  PRMT R98, RZ, 0x5410, R171 ;  /* 0x00005410ff627816 */ /* 0x000fe200000000ab */
[----:B------:R-:W-:-:S02]  /*1630*/  FFMA.FTZ R89, R129, R156, R89 ;  /* 0x0000009c81597223 */ /* 0x000fc40000010059 */
[----:B------:R-:W-:Y:S02]  /*1640*/  FMUL.FTZ R158, R24, R97 ;  /* 0x00000061189e7220 */ /* 0x000fe40000410000 */
[----:B------:R-:W-:Y:S01]  /*1650*/  FADD.FTZ R91, R90, R157 ;  /* 0x0000009d5a5b7221 */ /* 0x000fe20000010000 */
[----:B------:R-:W-:Y:S01]  /*1660*/  PRMT R169, RZ, 0x5410, R169 ;  /* 0x00005410ffa97816 */ /* 0x000fe200000000a9 */
[----:B------:R-:W-:Y:S01]  /*1670*/  FFMA.FTZ R89, R128, R157, R89 ;  /* 0x0000009d80597223 */ /* 0x000fe20000010059 */
[----:B------:R-:W-:Y:S01]  /*1680*/  PRMT R175, RZ, 0x5410, R159 ;  /* 0x00005410ffaf7816 */ /* 0x000fe2000000009f */
        /* <DEDUP_REMOVED lines=11> */
[----:B------:R-:W-:Y:S01]  /*1740*/  FADD.FTZ R90, R91, R158 ;  /* 0x0000009e5b5a7221 */ /* 0x000fe20000010000 */
[----:B------:R-:W-:Y:S01]  /*1750*/  PRMT R92, RZ, 0x5410, R93 ;  /* 0x00005410ff5c7816 */ /* 0x000fe2000000005d */
[----:B------:R-:W-:Y:S01]  /*1760*/  FFMA.FTZ R89, R131, R158, R89 ;  /* 0x0000009e83597223 */ /* 0x000fe20000010059 */
[----:B------:R-:W-:Y:S01]  /*1770*/  PRMT R170, RZ, 0x5410, R170 ;  /* 0x00005410ffaa7816 */ /* 0x000fe200000000aa */
[----:B------:R-:W-:Y:S01]  /*1780*/  FADD.FTZ R91, R90, R159 ;  /* 0x0000009f5a5b7221 */ /* 0x000fe20000010000 */
[----:B------:R-:W-:Y:S01]  /*1790*/  PRMT R93, RZ, 0x5410, R160 ;  /* 0x00005410ff5d7816 */ /* 0x000fe200000000a0 */
[----:B------:R-:W-:Y:S01]  /*17a0*/  FMUL.FTZ R160, R26, R169 ;  /* 0x000000a91aa07220 */ /* 0x000fe20000410000 */
[----:B------:R-:W-:Y:S01]  /*17b0*/  PRMT R99, RZ, 0x5410, R168 ;  /* 0x00005410ff637816 */ /* 0x000fe200000000a8 */
[----:B------:R-:W-:Y:S01]  /*17c0*/  FFMA.FTZ R89, R130, R159, R89 ;  /* 0x0000009f82597223 */ /* 0x000fe20000010059 */
[----:B------:R-:W-:Y:S01]  /*17d0*/  PRMT R101, RZ, 0x5410, R161 ;  /* 0x00005410ff657816 */ /* 0x000fe200000000a1 */
[----:B------:R-:W-:-:S02]  /*17e0*/  FMUL.FTZ R161, R27, R170 ;  /* 0x000000aa1ba17220 */ /* 0x000fc40000410000 */
[----:B------:R-:W-:Y:S01]  /*17f0*/  FADD.FTZ R90, R91, R160 ;  /* 0x000000a05b5a7221 */ /* 0x000fe20000010000 */
[----:B------:R-:W-:Y:S01]  /*1800*/  PRMT R100, RZ, 0x5410, R167 ;  /* 0x00005410ff647816 */ /* 0x000fe200000000a7 */
[----:B------:R-:W-:Y:S01]  /*1810*/  FMUL.FTZ R132, R121, R132 ;  /* 0x0000008479847220 */ /* 0x000fe20000410000 */
[----:B------:R-:W-:Y:S01]  /*1820*/  PRMT R103, RZ, 0x5410, R162 ;  /* 0x00005410ff677816 */ /* 0x000fe200000000a2 */
[----:B------:R-:W-:Y:S02]  /*1830*/  FFMA.FTZ R89, R133, R160, R89 ;  /* 0x000000a085597223 */ /* 0x000fe40000010059 */
[----:B------:R-:W-:Y:S02]  /*1840*/  FMUL.FTZ R139, R121, R140 ;  /* 0x0000008c798b7220 */ /* 0x000fe40000410000 */
[----:B------:R-:W-:Y:S02]  /*1850*/  FMUL.FTZ R162, R20, R99 ;  /* 0x0000006314a27220 */ /* 0x000fe40000410000 */
[----:B------:R-:W-:-:S02]  /*1860*/  FADD.FTZ R91, R90, R161 ;  /* 0x000000a15a5b7221 */ /* 0x000fc40000010000 */
[C---:B------:R-:W-:Y:S02]  /*1870*/  FMUL.FTZ R140, R121.reuse, R146 ;  /* 0x00000092798c7220 */ /* 0x040fe40000410000 */
        /* <DEDUP_REMOVED lines=10> */
[----:B------:R-:W-:Y:S01]  /*1920*/  FADD.FTZ R91, R90, R163 ;  /* 0x000000a35a5b7221 */ /* 0x000fe20000010000 */
[----:B------:R-:W-:Y:S01]  /*1930*/  PRMT R181, RZ, 0x5410, R165 ;  /* 0x00005410ffb57816 */ /* 0x000fe200000000a5 */
[C---:B------:R-:W-:Y:S02]  /*1940*/  FMUL.FTZ R137, R121.reuse, R136 ;  /* 0x0000008879897220 */ /* 0x040fe40000410000 */
        /* <DEDUP_REMOVED lines=36> */
[----:B------:R-:W-:Y:S02]  /*1b90*/  FMUL.FTZ R145, R121, R152 ;  /* 0x0000009879917220 */ /* 0x000fe40000410000 */
[----:B------:R-:W-:Y:S02]  /*1ba0*/  FFMA.FTZ R89, R142, R171, R89 ;  /* 0x000000ab8e597223 */ /* 0x000fe40000010059 */
[----:B------:R-:W-:Y:S02]  /*1bb0*/  FMUL.FTZ R173, R15, R94 ;  /* 0x0000005e0fad7220 */ /* 0x000fe40000410000 */
[----:B------:R-:W-:-:S02]  /*1bc0*/  FADD.FTZ R90, R91, R172 ;  /* 0x000000ac5b5a7221 */ /* 0x000fc40000010000 */
        /* <DEDUP_REMOVED lines=13> */
[C---:B------:R-:W-:Y:S02]  /*1ca0*/  FMUL.FTZ R149, R121.reuse, R180 ;  /* 0x000000b479957220 */ /* 0x040fe40000410000 */
[----:B------:R-:W-:Y:S02]  /*1cb0*/  FFMA.FTZ R89, R146, R175, R89 ;  /* 0x000000af92597223 */ /* 0x000fe40000010059 */
[----:B------:R-:W-:Y:S02]  /*1cc0*/  FMUL.FTZ R148, R121, R200 ;  /* 0x000000c879947220 */ /* 0x000fe40000410000 */
[----:B------:R-:W-:Y:S02]  /*1cd0*/  FMUL.FTZ R177, R11, R178 ;  /* 0x000000b20bb17220 */ /* 0x000fe40000410000 */
[----:B------:R-:W-:Y:S01]  /*1ce0*/  FADD.FTZ R90, R91, R176 ;  /* 0x000000b05b5a7221 */ /* 0x000fe20000010000 */
[----:B------:R-:W-:Y:S01]  /*1cf0*/  PRMT R96, RZ, 0x5410, R96 ;  /* 0x00005410ff607816 */ /* 0x000fe20000000060 */
        /* <DEDUP_REMOVED lines=13> */
[----:B------:R-:W-:Y:S01]  /*1dd0*/  FADD.FTZ R91, R90, R179 ;  /* 0x000000b35a5b7221 */ /* 0x000fe20000010000 */
[----:B------:R-:W-:Y:S01]  /*1de0*/  PRMT R90, RZ, 0x5410, R88 ;  /* 0x00005410ff5a7816 */ /* 0x000fe20000000058 */
[----:B------:R-:W-:Y:S02]  /*1df0*/  FMUL.FTZ R153, R121, R206 ;  /* 0x000000ce79997220 */ /* 0x000fe40000410000 */
[----:B------:R-:W-:Y:S02]  /*1e00*/  FMUL.FTZ R180, R6, R181 ;  /* 0x000000b506b47220 */ /* 0x000fe40000410000 */
        /* <DEDUP_REMOVED lines=43> */
.L_x_3986:
[----:B--2---:R-:W-:Y:S05]  /*20c0*/  BSYNC B0 ;  /* 0x0000000000007941 */ /* 0x004fea0003800000 */
.L_x_3984:
[----:B------:R-:W-:Y:S02]  /*20d0*/  LOP3.LUT P2, RZ, R122, 0xff, RZ, 0xc0, !PT ;  /* 0x000000ff7aff7812 */ /* 0x000fe4000784c0ff */
[----:B------:R-:W-:Y:S02]  /*20e0*/  SHF.R.U32.HI R90, RZ, 0x5, R125 ;  /* 0x00000005ff5a7819 */ /* 0x000fe4000001167d */
[----:B------:R-:W-:-:S02]  /*20f0*/  LOP3.LUT P0, RZ, R125, 0x1f, RZ, 0xc0, !PT ;  /* 0x0000001f7dff7812 */ /* 0x000fc4000780c0ff */
[----:B------:R-:W-:-:S07]  /*2100*/  LOP3.LUT R118, R90, 0x7fffff8, RZ, 0xc0, !PT ;  /* 0x07fffff85a767812 */ /* 0x000fce00078ec0ff */
[----:B------:R-:W-:Y:S01]  /*2110*/  @!P2 IADD3 R118, R118, 0x8, RZ ;  /* 0x000000087676a810 */ /* 0x000fe20007ffe0ff */
[----:B------:R-:W-:Y:S05]  /*2120*/  BRA.DIV ~URZ, `(.L_x_3987) ;  /* 0x000034227f007947 */ /* 0x000fea000b800000 */
[----:B------:R0:W1:Y:S02]  /*2130*/  SHFL.DOWN PT, R91, R100, 0x10, 0x1f ;  /* 0x0a001f00645b7f89 */ /* 0x00006400000e0000 */
.L_x_4095:
        /* <DEDUP_REMOVED lines=18> */
.L_x_4096:
        /* <DEDUP_REMOVED lines=18> */
[----:B------:R-:W-:Y:S01]  /*2380*/  @P2 SHF.R.S32.HI R89, RZ, 0x1f, R198 ;  /* 0x0000001fff592819 */ /* 0x000fe200000114c6 */
[----:B------:R-:W-:Y:S02]  /*2390*/  FADD.FTZ R201, R90, R201 ;  /* 0x000000c95ac97221 */ /* 0x000fe40000010000 */
[----:B------:R-:W-:Y:S01]  /*23a0*/  FADD.FTZ R88, R91, R88 ;  /* 0x000000585b587221 */ /* 0x000fe20000010000 */
[----:B------:R-:W-:Y:S01]  /*23b0*/  @P2 LEA.HI R198, R89, R198, RZ, 0x2 ;  /* 0x000000c659c62211 */ /* 0x000fe200078f10ff */
[----:B-1----:R-:W-:Y:S01]  /*23c0*/  FADD.FTZ R201, R201, R92 ;  /* 0x0000005cc9c97221 */ /* 0x002fe20000010000 */
[----:B------:R-:W-:Y:S01]  /*23d0*/  @P2 LOP3.LUT R89, R125, 0xff, RZ, 0xc0, !PT ;  /* 0x000000ff7d592812 */ /* 0x000fe200078ec0ff */
        /* <DEDUP_REMOVED lines=25> */
.L_x_3990:
        /* <DEDUP_REMOVED lines=9> */
.L_x_3991:
[----:B------:R-:W-:Y:S05]  /*2600*/  BSYNC B0 ;  /* 0x0000000000007941 */ /* 0x000fea0003800000 */
.L_x_3989:
        /* <DEDUP_REMOVED lines=17> */
.L_x_3993:
[----:B------:R-:W-:Y:S01]  /*2720*/  FFMA.FTZ R88, R126, R93, R94 ;  /* 0x0000005d7e587223 */ /* 0x000fe2000001005e */
[----:B------:R-:W-:-:S03]  /*2730*/  @P3 SHF.R.U64 R89, R114, 0x10, R115 ;  /* 0x0000001072593819 */ /* 0x000fc60000001273 */
[----:B------:R-:W-:Y:S01]  /*2740*/  FADD.FTZ R88, R155, -R88 ;  /* 0x800000589b587221 */ /* 0x000fe20000010000 */
[----:B------:R-:W-:-:S03]  /*2750*/  @P3 PRMT R89, RZ, 0x5410, R89 ;  /* 0x00005410ff593816 */ /* 0x000fc60000000059 */
[----:B------:R-:W-:-:S04]  /*2760*/  FMUL.FTZ R88, R121, R88 ;  /* 0x0000005879587220 */ /* 0x000fc80000410000 */
[----:B------:R-:W-:Y:S02]  /*2770*/  @P3 FADD.FTZ R88, R88, R89 ;  /* 0x0000005958583221 */ /* 0x000fe40000010000 */
.L_x_3994:
[----:B------:R-:W-:Y:S05]  /*2780*/  BSYNC B0 ;  /* 0x0000000000007941 */ /* 0x000fea0003800000 */
.L_x_3992:
        /* <DEDUP_REMOVED lines=14> */
.L_x_3996:
[----:B------:R-:W-:-:S04]  /*2870*/  FFMA.FTZ R89, R129, R93, R94 ;  /* 0x0000005d81597223 */ /* 0x000fc8000001005e */
[----:B------:R-:W-:Y:S01]  /*2880*/  FADD.FTZ R88, R156, -R89 ;  /* 0x800000599c587221 */ /* 0x000fe20000010000 */
[----:B------:R-:W-:-:S03]  /*2890*/  @P3 PRMT R89, RZ, 0x5410, R115 ;  /* 0x00005410ff593816 */ /* 0x000fc60000000073 */
[----:B------:R-:W-:-:S04]  /*28a0*/  FMUL.FTZ R88, R121, R88 ;  /* 0x0000005879587220 */ /* 0x000fc80000410000 */
[----:B------:R-:W-:Y:S02]  /*28b0*/  @P3 FADD.FTZ R88, R88, R89 ;  /* 0x0000005958583221 */ /* 0x000fe40000010000 */
.L_x_3997:
[----:B------:R-:W-:Y:S05]  /*28c0*/  BSYNC B0 ;  /* 0x0000000000007941 */ /* 0x000fea0003800000 */
.L_x_3995:
        /* <DEDUP_REMOVED lines=15> */
.L_x_3999:
[----:B------:R-:W-:Y:S01]  /*29c0*/  FFMA.FTZ R88, R128, R93, R94 ;  /* 0x0000005d80587223 */ /* 0x000fe2000001005e */
[----:B------:R-:W-:-:S03]  /*29d0*/  @P3 SHF.R.U32.HI R89, RZ, 0x10, R115 ;  /* 0x00000010ff593819 */ /* 0x000fc60000011673 */
[----:B------:R-:W-:Y:S01]  /*29e0*/  FADD.FTZ R88, R157, -R88 ;  /* 0x800000589d587221 */ /* 0x000fe20000010000 */
[----:B------:R-:W-:-:S03]  /*29f0*/  @P3 PRMT R89, RZ, 0x5410, R89 ;  /* 0x00005410ff593816 */ /* 0x000fc60000000059 */
[----:B------:R-:W-:-:S04]  /*2a00*/  FMUL.FTZ R88, R121, R88 ;  /* 0x0000005879587220 */ /* 0x000fc80000410000 */
[----:B------:R-:W-:Y:S02]  /*2a10*/  @P3 FADD.FTZ R88, R88, R89 ;  /* 0x0000005958583221 */ /* 0x000fe40000010000 */
.L_x_4000:
[----:B------:R-:W-:Y:S05]  /*2a20*/  BSYNC B0 ;  /* 0x0000000000007941 */ /* 0x000fea0003800000 */
.L_x_3998:
        /* <DEDUP_REMOVED lines=16> */
.L_x_4001:
        /* <DEDUP_REMOVED lines=11> */
.L_x_4003:
[----:B------:R-:W-:Y:S05]  /*2be0*/  BSYNC B0 ;  /* 0x0000000000007941 */ /* 0x000fea0003800000 */
.L_x_4002:
[----:B------:R-:W-:Y:S01]  /*2bf0*/  BSSY B0, `(.L_x_4004) ;  /* 0x000000b000007945 */ /* 0x000fe20003800000 */
[----:B------:R-:W-:Y:S05]  /*2c00*/  @P1 BRA `(.L_x_4005) ;  /* 0x0000004000001947 */ /* 0x000fea0003800000 */
[----:B0-----:R-:W-:Y:S01]  /*2c10*/  MOV R88, RZ ;  /* 0x000000ff00587202 */ /* 0x001fe20000000f00 */
[----:B------:R-:W-:Y:S05]  /*2c20*/  @!P3 BRA `(.L_x_4006) ;  /* 0x000000700000b947 */ /* 0x000fea0003800000 */
[----:B------:R-:W-:Y:S01]  /*2c30*/  PRMT R88, RZ, 0x5410, R112 ;  /* 0x00005410ff587816 */ /* 0x000fe20000000070 */
[----:B------:R-:W-:Y:S05]  /*2c40*/  BRA `(.L_x_4006) ;  /* 0x0000005000007947 */ /* 0x000fea0003800000 */
.L_x_4005:
[----:B0-----:R-:W-:-:S04]  /*2c50*/  FFMA.FTZ R89, R131, R93, R94 ;  /* 0x0000005d83597223 */ /* 0x001fc8000001005e */
[----:B------:R-:W-:Y:S01]  /*2c60*/  FADD.FTZ R88, R158, -R89 ;  /* 0x800000599e587221 */ /* 0x000fe20000010000 */
[----:B------:R-:W-:-:S03]  /*2c70*/  @P3 PRMT R89, RZ, 0x5410, R112 ;  /* 0x00005410ff593816 */ /* 0x000fc60000000070 */
[----:B------:R-:W-:-:S04]  /*2c80*/  FMUL.FTZ R88, R121, R88 ;  /* 0x0000005879587220 */ /* 0x000fc80000410000 */
[----:B------:R-:W-:Y:S02]  /*2c90*/  @P3 FADD.FTZ R88, R88, R89 ;  /* 0x0000005958583221 */ /* 0x000fe40000010000 */
.L_x_4006:
[----:B------:R-:W-:Y:S05]  /*2ca0*/  BSYNC B0 ;  /* 0x0000000000007941 */ /* 0x000fea0003800000 */
.L_x_4004:
        /* <DEDUP_REMOVED lines=15> */
.L_x_4008:
[----:B------:R-:W-:Y:S01]  /*2da0*/  FFMA.FTZ R88, R130, R93, R94 ;  /* 0x0000005d82587223 */ /* 0x000fe2000001005e */
[----:B------:R-:W-:-:S03]  /*2db0*/  @P3 SHF.R.U64 R89, R112, 0x10, R113 ;  /* 0x0000001070593819 */ /* 0x000fc60000001271 */
[----:B------:R-:W-:Y:S01]  /*2dc0*/  FADD.FTZ R88, R159, -R88 ;  /* 0x800000589f587221 */ /* 0x000fe20000010000 */
[----:B------:R-:W-:-:S03]  /*2dd0*/  @P3 PRMT R89, RZ, 0x5410, R89 ;  /* 0x00005410ff593816 */ /* 0x000fc60000000059 */
[----:B------:R-:W-:-:S04]  /*2de0*/  FMUL.FTZ R88, R121, R88 ;  /* 0x0000005879587220 */ /* 0x000fc80000410000 */
[----:B------:R-:W-:Y:S02]  /*2df0*/  @P3 FADD.FTZ R88, R88, R89 ;  /* 0x0000005958583221 */ /* 0x000fe40000010000 */
.L_x_4009:
[----:B------:R-:W-:Y:S05]  /*2e00*/  BSYNC B0 ;  /* 0x0000000000007941 */ /* 0x000fea0003800000 */
.L_x_4007:
        /* <DEDUP_REMOVED lines=12> */
[----:B------:R-:W-:Y:S01]  /*2ed0*/  PRMT R88, RZ, 0x5410, R113 ;  /* 0x00005410ff587816 */ /* 0x000fe20000000071 */
[----:B------:R-:W-:Y:S05]  /*2ee0*/  BRA `(.L_x_4012) ;  /* 0x0000005000007947 */ /* 0x000fea0003800000 */
.L_x_4011:
[----:B------:R-:W-:-:S04]  /*2ef0*/  FFMA.FTZ R89, R133, R93, R94 ;  /* 0x0000005d85597223 */ /* 0x000fc8000001005e */
[----:B------:R-:W-:Y:S01]  /*2f00*/  FADD.FTZ R88, R160, -R89 ;  /* 0x80000059a0587221 */ /* 0x000fe20000010000 */
[----:B------:R-:W-:-:S03]  /*2f10*/  @P3 PRMT R89, RZ, 0x5410, R113 ;  /* 0x00005410ff593816 */ /* 0x000fc60000000071 */
[----:B------:R-:W-:-:S04]  /*2f20*/  FMUL.FTZ R88, R121, R88 ;  /* 0x0000005879587220 */ /* 0x000fc80000410000 */
[----:B------:R-:W-:Y:S02]  /*2f30*/  @P3 FADD.FTZ R88, R88, R89 ;  /* 0x0000005958583221 */ /* 0x000fe40000010000 */
.L_x_4012:
[----:B------:R-:W-:Y:S05]  /*2f40*/  BSYNC B0 ;  /* 0x0000000000007941 */ /* 0x000fea0003800000 */
.L_x_4010:
        /* <DEDUP_REMOVED lines=15> */
.L_x_4014:
[----:B------:R-:W-:Y:S01]  /*3040*/  FFMA.FTZ R88, R132, R93, R94 ;  /* 0x0000005d84587223 */ /* 0x000fe2000001005e */
[----:B------:R-:W-:-:S03]  /*3050*/  @P3 SHF.R.U32.HI R89, RZ, 0x10, R113 ;  /* 0x00000010ff593819 */ /* 0x000fc60000011671 */
[----:B------:R-:W-:Y:S01]  /*3060*/  FADD.FTZ R88, R161, -R88 ;  /* 0x80000058a1587221 */ /* 0x000fe20000010000 */
[----:B------:R-:W-:-:S03]  /*3070*/  @P3 PRMT R89, RZ, 0x5410, R89 ;  /* 0x00005410ff593816 */ /* 0x000fc60000000059 */
[----:B------:R-:W-:-:S04]  /*3080*/  FMUL.FTZ R88, R121, R88 ;  /* 0x0000005879587220 */ /* 0x000fc80000410000 */
[----:B------:R-:W-:Y:S02]  /*3090*/  @P3 FADD.FTZ R88, R88, R89 ;  /* 0x0000005958583221 */ /* 0x000fe40000010000 */
.L_x_4015:
[----:B------:R-:W-:Y:S05]  /*30a0*/  BSYNC B0 ;  /* 0x0000000000007941 */ /* 0x000fea0003800000 */
.L_x_4013:
        /* <DEDUP_REMOVED lines=16> */
.L_x_4016:
        /* <DEDUP_REMOVED lines=12> */
.L_x_4018:
[----:B------:R-:W-:Y:S05]  /*3270*/  BSYNC B0 ;  /* 0x0000000000007941 */ /* 0x000fea0003800000 */
.L_x_4017:
[----:B------:R-:W-:Y:S01]  /*3280*/  BSSY B0, `(.L_x_4019) ;  /* 0x000000b000007945 */ /* 0x000fe20003800000 */
[----:B------:R-:W-:Y:S05]  /*3290*/  @P1 BRA `(.L_x_4020) ;  /* 0x0000004000001947 */ /* 0x000fea0003800000 */
[----:B0-----:R-:W-:Y:S01]  /*32a0*/  HFMA2.MMA R88, -RZ, RZ, 0, 0 ;  /* 0x00000000ff587435 */ /* 0x001fe200000001ff */
[----:B------:R-:W-:Y:S05]  /*32b0*/  @!P3 BRA `(.L_x_4021) ;  /* 0x000000700000b947 */ /* 0x000fea0003800000 */
[----:B------:R-:W-:Y:S01]  /*32c0*/  PRMT R88, RZ, 0x5410, R110 ;  /* 0x00005410ff587816 */ /* 0x000fe2000000006e */
[----:B------:R-:W-:Y:S05]  /*32d0*/  BRA `(.L_x_4021) ;  /* 0x0000005000007947 */ /* 0x000fea0003800000 */
.L_x_4020:
[----:B0-----:R-:W-:-:S04]  /*32e0*/  FFMA.FTZ R89, R135, R93, R94 ;  /* 0x0000005d87597223 */ /* 0x001fc8000001005e */
[----:B------:R-:W-:Y:S01]  /*32f0*/  FADD.FTZ R88, R162, -R89 ;  /* 0x80000059a2587221 */ /* 0x000fe20000010000 */
[----:B------:R-:W-:-:S03]  /*3300*/  @P3 PRMT R89, RZ, 0x5410, R110 ;  /* 0x00005410ff593816 */ /* 0x000fc6000000006e */
[----:B------:R-:W-:-:S04]  /*3310*/  FMUL.FTZ R88, R121, R88 ;  /* 0x0000005879587220 */ /* 0x000fc80000410000 */
[----:B------:R-:W-:Y:S02]  /*3320*/  @P3 FADD.FTZ R88, R88, R89 ;  /* 0x0000005958583221 */ /* 0x000fe40000010000 */
.L_x_4021:
[----:B------:R-:W-:Y:S05]  /*3330*/  BSYNC B0 ;  /* 0x0000000000007941 */ /* 0x000fea0003800000 */
.L_x_4019:
        /* <DEDUP_REMOVED lines=15> */
.L_x_4023:
[----:B------:R-:W-:Y:S01]  /*3430*/  FFMA.FTZ R88, R134, R93, R94 ;  /* 0x0000005d86587223 */ /* 0x000fe2000001005e */
[----:B------:R-:W-:-:S03]  /*3440*/  @P3 SHF.R.U64 R89, R110, 0x10, R111 ;  /* 0x000000106e593819 */ /* 0x000fc6000000126f */
[----:B------:R-:W-:Y:S01]  /*3450*/  FADD.FTZ R88, R163, -R88 ;  /* 0x80000058a3587221 */ /* 0x000fe20000010000 */
[----:B------:R-:W-:-:S03]  /*3460*/  @P3 PRMT R89, RZ, 0x5410, R89 ;  /* 0x00005410ff593816 */ /* 0x000fc60000000059 */
[----:B------:R-:W-:-:S04]  /*3470*/  FMUL.FTZ R88, R121, R88 ;  /* 0x0000005879587220 */ /* 0x000fc80000410000 */
[----:B------:R-:W-:Y:S02]  /*3480*/  @P3 FADD.FTZ R88, R88, R89 ;  /* 0x0000005958583221 */ /* 0x000fe40000010000 */
.L_x_4024:
[----:B------:R-:W-:Y:S05]  /*3490*/  BSYNC B0 ;  /* 0x0000000000007941 */ /* 0x000fea0003800000 */
.L_x_4022:
        /* <DEDUP_REMOVED lines=12> */
[----:B------:R-:W-:Y:S01]  /*3560*/  PRMT R88, RZ, 0x5410, R111 ;  /* 0x00005410ff587816 */ /* 0x000fe2000000006f */
[----:B------:R-:W-:Y:S05]  /*3570*/  BRA `(.L_x_4027) ;  /* 0x0000005000007947 */ /* 0x000fea0003800000 */
.L_x_4026:
[----:B------:R-:W-:-:S04]  /*3580*/  FFMA.FTZ R89, R137, R93, R94 ;  /* 0x0000005d89597223 */ /* 0x000fc8000001005e */
[----:B------:R-:W-:Y:S01]  /*3590*/  FADD.FTZ R88, R164, -R89 ;  /* 0x80000059a4587221 */ /* 0x000fe20000010000 */
[----:B------:R-:W-:-:S03]  /*35a0*/  @P3 PRMT R89, RZ, 0x5410, R111 ;  /* 0x00005410ff593816 */ /* 0x000fc6000000006f */
[----:B------:R-:W-:-:S04]  /*35b0*/  FMUL.FTZ R88, R121, R88 ;  /* 0x0000005879587220 */ /* 0x000fc80000410000 */
[----:B------:R-:W-:Y:S02]  /*35c0*/  @P3 FADD.FTZ R88, R88, R89 ;  /* 0x0000005958583221 */ /* 0x000fe40000010000 */
.L_x_4027:
[----:B------:R-:W-:Y:S05]  /*35d0*/  BSYNC B0 ;  /* 0x0000000000007941 */ /* 0x000fea0003800000 */
.L_x_4025:
        /* <DEDUP_REMOVED lines=15> */
.L_x_4029:
[----:B------:R-:W-:Y:S01]  /*36d0*/  FFMA.FTZ R88, R136, R93, R94 ;  /* 0x0000005d88587223 */ /* 0x000fe2000001005e */
[----:B------:R-:W-:-:S03]  /*36e0*/  @P3 SHF.R.U32.HI R89, RZ, 0x10, R111 ;  /* 0x00000010ff593819 */ /* 0x000fc6000001166f */
[----:B------:R-:W-:Y:S01]  /*36f0*/  FADD.FTZ R88, R165, -R88 ;  /* 0x80000058a5587221 */ /* 0x000fe20000010000 */
[----:B------:R-:W-:-:S03]  /*3700*/  @P3 PRMT R89, RZ, 0x5410, R89 ;  /* 0x00005410ff593816 */ /* 0x000fc60000000059 */
[----:B------:R-:W-:-:S04]  /*3710*/  FMUL.FTZ R88, R121, R88 ;  /* 0x0000005879587220 */ /* 0x000fc80000410000 */
[----:B------:R-:W-:Y:S02]  /*3720*/  @P3 FADD.FTZ R88, R88, R89 ;  /* 0x0000005958583221 */ /* 0x000fe40000010000 */
.L_x_4030:
[----:B------:R-:W-:Y:S05]  /*3730*/  BSYNC B0 ;  /* 0x0000000000007941 */ /* 0x000fea0003800000 */
.L_x_4028:
        /* <DEDUP_REMOVED lines=16> */
.L_x_4031:
        /* <DEDUP_REMOVED lines=12> */
.L_x_4033:
[----:B------:R-:W-:Y:S05]  /*3900*/  BSYNC B0 ;  /* 0x0000000000007941 */ /* 0x000fea0003800000 */
.L_x_4032:
[----:B------:R-:W-:Y:S01]  /*3910*/  BSSY B0, `(.L_x_4034) ;  /* 0x000000b000007945 */ /* 0x000fe20003800000 */
[----:B------:R-:W-:Y:S05]  /*3920*/  @P1 BRA `(.L_x_4035) ;  /* 0x0000004000001947 */ /* 0x000fea0003800000 */
[----:B0-----:R-:W-:Y:S01]  /*3930*/  MOV R88, RZ ;  /* 0x000000ff00587202 */ /* 0x001fe20000000f00 */
[----:B------:R-:W-:Y:S05]  /*3940*/  @!P3 BRA `(.L_x_4036) ;  /* 0x000000700000b947 */ /* 0x000fea0003800000 */
[----:B------:R-:W-:Y:S01]  /*3950*/  PRMT R88, RZ, 0x5410, R108 ;  /* 0x00005410ff587816 */ /* 0x000fe2000000006c */
[----:B------:R-:W-:Y:S05]  /*3960*/  BRA `(.L_x_4036) ;  /* 0x0000005000007947 */ /* 0x000fea0003800000 */
.L_x_4035:
[----:B0-----:R-:W-:-:S04]  /*3970*/  FFMA.FTZ R89, R139, R93, R94 ;  /* 0x0000005d8b597223 */ /* 0x001fc8000001005e */
[----:B------:R-:W-:Y:S01]  /*3980*/  FADD.FTZ R88, R166, -R89 ;  /* 0x80000059a6587221 */ /* 0x000fe20000010000 */
[----:B------:R-:W-:-:S03]  /*3990*/  @P3 PRMT R89, RZ, 0x5410, R108 ;  /* 0x00005410ff593816 */ /* 0x000fc6000000006c */
[----:B------:R-:W-:-:S04]  /*39a0*/  FMUL.FTZ R88, R121, R88 ;  /* 0x0000005879587220 */ /* 0x000fc80000410000 */
[----:B------:R-:W-:Y:S02]  /*39b0*/  @P3 FADD.FTZ R88, R88, R89 ;  /* 0x0000005958583221 */ /* 0x000fe40000010000 */
.L_x_4036:
[----:B------:R-:W-:Y:S05]  /*39c0*/  BSYNC B0 ;  /* 0x0000000000007941 */ /* 0x000fea0003800000 */
.L_x_4034:
        /* <DEDUP_REMOVED lines=15> */
.L_x_4038:
[----:B------:R-:W-:Y:S01]  /*3ac0*/  FFMA.FTZ R88, R138, R93, R94 ;  /* 0x0000005d8a587223 */ /* 0x000fe2000001005e */
[----:B------:R-:W-:-:S03]  /*3ad0*/  @P3 SHF.R.U64 R89, R108, 0x10, R109 ;  /* 0x000000106c593819 */ /* 0x000fc6000000126d */
[----:B------:R-:W-:Y:S01]  /*3ae0*/  FADD.FTZ R88, R167, -R88 ;  /* 0x80000058a7587221 */ /* 0x000fe20000010000 */
[----:B------:R-:W-:-:S03]  /*3af0*/  @P3 PRMT R89, RZ, 0x5410, R89 ;  /* 0x00005410ff593816 */ /* 0x000fc60000000059 */
[----:B------:R-:W-:-:S04]  /*3b00*/  FMUL.FTZ R88, R121, R88 ;  /* 0x0000005879587220 */ /* 0x000fc80000410000 */
[----:B------:R-:W-:Y:S02]  /*3b10*/  @P3 FADD.FTZ R88, R88, R89 ;  /* 0x0000005958583221 */ /* 0x000fe40000010000 */
.L_x_4039:
[----:B------:R-:W-:Y:S05]  /*3b20*/  BSYNC B0 ;  /* 0x0000000000007941 */ /* 0x000fea0003800000 */
.L_x_4037:
        /* <DEDUP_REMOVED lines=14> */
.L_x_4041:
[----:B------:R-:W-:-:S04]  /*3c10*/  FFMA.FTZ R89, R141, R93, R94 ;  /* 0x0000005d8d597223 */ /* 0x000fc8000001005e */
[----:B------:R-:W-:Y:S01]  /*3c20*/  FADD.FTZ R88, R168, -R89 ;  /* 0x80000059a8587221 */ /* 0x000fe20000010000 */
[----:B------:R-:W-:-:S03]  /*3c30*/  @P3 PRMT R89, RZ, 0x5410, R109 ;  /* 0x00005410ff593816 */ /* 0x000fc6000000006d */
[----:B------:R-:W-:-:S04]  /*3c40*/  FMUL.FTZ R88, R121, R88 ;  /* 0x0000005879587220 */ /* 0x000fc80000410000 */
[----:B------:R-:W-:Y:S02]  /*3c50*/  @P3 FADD.FTZ R88, R88, R89 ;  /* 0x0000005958583221 */ /* 0x000fe40000010000 */
.L_x_4042:
[----:B------:R-:W-:Y:S05]  /*3c60*/  BSYNC B0 ;  /* 0x0000000000007941 */ /* 0x000fea0003800000 */
.L_x_4040:
        /* <DEDUP_REMOVED lines=15> */
.L_x_4044:
[----:B------:R-:W-:Y:S01]  /*3d60*/  FFMA.FTZ R88, R140, R93, R94 ;  /* 0x0000005d8c587223 */ /* 0x000fe2000001005e */
[----:B------:R-:W-:-:S03]  /*3d70*/  @P3 SHF.R.U32.HI R89, RZ, 0x10, R109 ;  /* 0x00000010ff593819 */ /* 0x000fc6000001166d */
[----:B------:R-:W-:Y:S01]  /*3d80*/  FADD.FTZ R88, R169, -R88 ;  /* 0x80000058a9587221 */ /* 0x000fe20000010000 */
[----:B------:R-:W-:-:S03]  /*3d90*/  @P3 PRMT R89, RZ, 0x5410, R89 ;  /* 0x00005410ff593816 */ /* 0x000fc60000000059 */
[----:B------:R-:W-:-:S04]  /*3da0*/  FMUL.FTZ R88, R121, R88 ;  /* 0x0000005879587220 */ /* 0x000fc80000410000 */
[----:B------:R-:W-:Y:S02]  /*3db0*/  @P3 FADD.FTZ R88, R88, R89 ;  /* 0x0000005958583221 */ /* 0x000fe40000010000 */
.L_x_4045:
[----:B------:R-:W-:Y:S05]  /*3dc0*/  BSYNC B0 ;  /* 0x0000000000007941 */ /* 0x000fea0003800000 */
.L_x_4043:
        /* <DEDUP_REMOVED lines=16> */
.L_x_4046:
        /* <DEDUP_REMOVED lines=12> */
.L_x_4048:
[----:B------:R-:W-:Y:S05]  /*3f90*/  BSYNC B0 ;  /* 0x0000000000007941 */ /* 0x000fea0003800000 */
.L_x_4047:
[----:B------:R-:W-:Y:S01]  /*3fa0*/  BSSY B0, `(.L_x_4049) ;  /* 0x000000b000007945 */ /* 0x000fe20003800000 */
[----:B------:R-:W-:Y:S05]  /*3fb0*/  @P1 BRA `(.L_x_4050) ;  /* 0x0000004000001947 */ /* 0x000fea0003800000 */
[----:B------:R-:W-:Y:S01]  /*3fc0*/  HFMA2.MMA R0, -RZ, RZ, 0, 0 ;  /* 0x00000000ff007435 */ /* 0x000fe200000001ff */
[----:B------:R-:W-:Y:S05]  /*3fd0*/  @!P3 BRA `(.L_x_4051) ;  /* 0x000000700000b947 */ /* 0x000fea0003800000 */
[----:B------:R-:W-:Y:S01]  /*3fe0*/  PRMT R0, RZ, 0x5410, R106 ;  /* 0x00005410ff007816 */ /* 0x000fe2000000006a */
[----:B------:R-:W-:Y:S05]  /*3ff0*/  BRA `(.L_x_4051) ;  /* 0x0000005000007947 */ /* 0x000fea0003800000 */
.L_x_4050:
[----:B0-----:R-:W-:-:S04]  /*4000*/  FFMA.FTZ R89, R143, R93, R94 ;  /* 0x0000005d8f597223 */ /* 0x001fc8000001005e */
[----:B------:R-:W-:Y:S01]  /*4010*/  FADD.FTZ R0, R170, -R89 ;  /* 0x80000059aa007221 */ /* 0x000fe20000010000 */
[----:B------:R-:W-:-:S03]  /*4020*/  @P3 PRMT R89, RZ, 0x5410, R106 ;  /* 0x00005410ff593816 */ /* 0x000fc6000000006a */
[----:B------:R-:W-:-:S04]  /*4030*/  FMUL.FTZ R0, R121, R0 ;  /* 0x0000000079007220 */ /* 0x000fc80000410000 */
[----:B------:R-:W-:Y:S02]  /*4040*/  @P3 FADD.FTZ R0, R0, R89 ;  /* 0x0000005900003221 */ /* 0x000fe40000010000 */
.L_x_4051:
[----:B------:R-:W-:Y:S05]  /*4050*/  BSYNC B0 ;  /* 0x0000000000007941 */ /* 0x000fea0003800000 */
.L_x_4049:
[----:B0-----:R-:W-:Y:S01]  /*4060*/  @P2 FMUL.FTZ R88, R0, c[0x0][0x1ec] ;  /* 0x00007b0000582a20 */ /* 0x001fe20000410000 */
        /* <DEDUP_REMOVED lines=14> */
.L_x_4053:
[----:B------:R-:W-:Y:S01]  /*4150*/  FFMA.FTZ R0, R142, R93, R94 ;  /* 0x0000005d8e007223 */ /* 0x000fe2000001005e */
[----:B------:R-:W-:-:S03]  /*4160*/  @P3 SHF.R.U64 R88, R106, 0x10, R107 ;  /* 0x000000106a583819 */ /* 0x000fc6000000126b */
[----:B------:R-:W-:Y:S01]  /*4170*/  FADD.FTZ R0, R171, -R0 ;  /* 0x80000000ab007221 */ /* 0x000fe20000010000 */
[----:B------:R-:W-:-:S03]  /*4180*/  @P3 PRMT R89, RZ, 0x5410, R88 ;  /* 0x00005410ff593816 */ /* 0x000fc60000000058 */
[----:B------:R-:W-:-:S04]  /*4190*/  FMUL.FTZ R0, R121, R0 ;  /* 0x0000000079007220 */ /* 0x000fc80000410000 */
[----:B------:R-:W-:Y:S02]  /*41a0*/  @P3 FADD.FTZ R0, R0, R89 ;  /* 0x0000005900003221 */ /* 0x000fe40000010000 */
.L_x_4054:
[----:B------:R-:W-:Y:S05]  /*41b0*/  BSYNC B0 ;  /* 0x0000000000007941 */ /* 0x000fea0003800000 */
.L_x_4052:
        /* <DEDUP_REMOVED lines=14> */
.L_x_4056:
[----:B------:R-:W-:-:S04]  /*42a0*/  FFMA.FTZ R89, R145, R93, R94 ;  /* 0x0000005d91597223 */ /* 0x000fc8000001005e */
[----:B------:R-:W-:Y:S01]  /*42b0*/  FADD.FTZ R0, R172, -R89 ;  /* 0x80000059ac007221 */ /* 0x000fe20000010000 */
[----:B------:R-:W-:-:S03]  /*42c0*/  @P3 PRMT R89, RZ, 0x5410, R107 ;  /* 0x00005410ff593816 */ /* 0x000fc6000000006b */
[----:B------:R-:W-:-:S04]  /*42d0*/  FMUL.FTZ R0, R121, R0 ;  /* 0x0000000079007220 */ /* 0x000fc80000410000 */
[----:B------:R-:W-:Y:S02]  /*42e0*/  @P3 FADD.FTZ R0, R0, R89 ;  /* 0x0000005900003221 */ /* 0x000fe40000010000 */
.L_x_4057:
[----:B------:R-:W-:Y:S05]  /*42f0*/  BSYNC B0 ;  /* 0x0000000000007941 */ /* 0x000fea0003800000 */
.L_x_4055:
        /* <DEDUP_REMOVED lines=15> */
.L_x_4059:
[----:B------:R-:W-:Y:S01]  /*43f0*/  FFMA.FTZ R0, R144, R93, R94 ;  /* 0x0000005d90007223 */ /* 0x000fe2000001005e */
[----:B------:R-:W-:-:S03]  /*4400*/  @P3 SHF.R.U32.HI R88, RZ, 0x10, R107 ;  /* 0x00000010ff583819 */ /* 0x000fc6000001166b */
[----:B------:R-:W-:Y:S01]  /*4410*/  FADD.FTZ R0, R173, -R0 ;  /* 0x80000000ad007221 */ /* 0x000fe20000010000 */
[----:B------:R-:W-:-:S03]  /*4420*/  @P3 PRMT R89, RZ, 0x5410, R88 ;  /* 0x00005410ff593816 */ /* 0x000fc60000000058 */
[----:B------:R-:W-:-:S04]  /*4430*/  FMUL.FTZ R0, R121, R0 ;  /* 0x0000000079007220 */ /* 0x000fc80000410000 */
[----:B------:R-:W-:Y:S02]  /*4440*/  @P3 FADD.FTZ R0, R0, R89 ;  /* 0x0000005900003221 */ /* 0x000fe40000010000 */
.L_x_4060:
[----:B------:R-:W-:Y:S05]  /*4450*/  BSYNC B0 ;  /* 0x0000000000007941 */ /* 0x000fea0003800000 */
.L_x_4058:
        /* <DEDUP_REMOVED lines=17> */
.L_x_4061:
        /* <DEDUP_REMOVED lines=12> */
.L_x_4063:
[----:B------:R-:W-:Y:S05]  /*4630*/  BSYNC B0 ;  /* 0x0000000000007941 */ /* 0x000fea0003800000 */
.L_x_4062:
[----:B------:R-:W-:Y:S01]  /*4640*/  BSSY B0, `(.L_x_4064) ;  /* 0x000000b000007945 */ /* 0x000fe20003800000 */
[----:B------:R-:W-:Y:S05]  /*4650*/  @P1 BRA `(.L_x_4065) ;  /* 0x0000004000001947 */ /* 0x000fea0003800000 */
[----:B------:R-:W-:Y:S01]  /*4660*/  MOV R0, RZ ;  /* 0x000000ff00007202 */ /* 0x000fe20000000f00 */
[----:B------:R-:W-:Y:S05]  /*4670*/  @!P3 BRA `(.L_x_4066) ;  /* 0x000000700000b947 */ /* 0x000fea0003800000 */
[----:B------:R-:W-:Y:S01]  /*4680*/  PRMT R0, RZ, 0x5410, R104 ;  /* 0x00005410ff007816 */ /* 0x000fe20000000068 */
[----:B------:R-:W-:Y:S05]  /*4690*/  BRA `(.L_x_4066) ;  /* 0x0000005000007947 */ /* 0x000fea0003800000 */
.L_x_4065:
[----:B0-----:R-:W-:-:S04]  /*46a0*/  FFMA.FTZ R89, R147, R93, R94 ;  /* 0x0000005d93597223 */ /* 0x001fc8000001005e */
[----:B------:R-:W-:Y:S01]  /*46b0*/  FADD.FTZ R0, R174, -R89 ;  /* 0x80000059ae007221 */ /* 0x000fe20000010000 */
[----:B------:R-:W-:-:S03]  /*46c0*/  @P3 PRMT R89, RZ, 0x5410, R104 ;  /* 0x00005410ff593816 */ /* 0x000fc60000000068 */
[----:B------:R-:W-:-:S04]  /*46d0*/  FMUL.FTZ R0, R121, R0 ;  /* 0x0000000079007220 */ /* 0x000fc80000410000 */
[----:B------:R-:W-:Y:S02]  /*46e0*/  @P3 FADD.FTZ R0, R0, R89 ;  /* 0x0000005900003221 */ /* 0x000fe40000010000 */
.L_x_4066:
[----:B------:R-:W-:Y:S05]  /*46f0*/  BSYNC B0 ;  /* 0x0000000000007941 */ /* 0x000fea0003800000 */
.L_x_4064:
        /* <DEDUP_REMOVED lines=15> */
.L_x_4068:
[----:B------:R-:W-:Y:S01]  /*47f0*/  FFMA.FTZ R0, R146, R93, R94 ;  /* 0x0000005d92007223 */ /* 0x000fe2000001005e */
[----:B------:R-:W-:-:S03]  /*4800*/  @P3 SHF.R.U64 R88, R104, 0x10, R105 ;  /* 0x0000001068583819 */ /* 0x000fc60000001269 */
[----:B------:R-:W-:Y:S01]  /*4810*/  FADD.FTZ R0, R175, -R0 ;  /* 0x80000000af007221 */ /* 0x000fe20000010000 */
[----:B------:R-:W-:-:S03]  /*4820*/  @P3 PRMT R89, RZ, 0x5410, R88 ;  /* 0x00005410ff593816 */ /* 0x000fc60000000058 */
[----:B------:R-:W-:-:S04]  /*4830*/  FMUL.FTZ R0, R121, R0 ;  /* 0x0000000079007220 */ /* 0x000fc80000410000 */
[----:B------:R-:W-:Y:S02]  /*4840*/  @P3 FADD.FTZ R0, R0, R89 ;  /* 0x0000005900003221 */ /* 0x000fe40000010000 */
.L_x_4069:
[----:B------:R-:W-:Y:S05]  /*4850*/  BSYNC B0 ;  /* 0x0000000000007941 */ /* 0x000fea0003800000 */
.L_x_4067:
        /* <DEDUP_REMOVED lines=14> */
.L_x_4071:
[----:B------:R-:W-:-:S04]  /*4940*/  FFMA.FTZ R89, R149, R93, R94 ;  /* 0x0000005d95597223 */ /* 0x000fc8000001005e */
[----:B------:R-:W-:Y:S01]  /*4950*/  FADD.FTZ R0, R176, -R89 ;  /* 0x80000059b0007221 */ /* 0x000fe20000010000 */
[----:B------:R-:W-:-:S03]  /*4960*/  @P3 PRMT R89, RZ, 0x5410, R105 ;  /* 0x00005410ff593816 */ /* 0x000fc60000000069 */
[----:B------:R-:W-:-:S04]  /*4970*/  FMUL.FTZ R0, R121, R0 ;  /* 0x0000000079007220 */ /* 0x000fc80000410000 */
[----:B------:R-:W-:Y:S02]  /*4980*/  @P3 FADD.FTZ R0, R0, R89 ;  /* 0x0000005900003221 */ /* 0x000fe40000010000 */
.L_x_4072:
[----:B------:R-:W-:Y:S05]  /*4990*/  BSYNC B0 ;  /* 0x0000000000007941 */ /* 0x000fea0003800000 */
.L_x_4070:
        /* <DEDUP_REMOVED lines=15> */
.L_x_4074:
[----:B------:R-:W-:Y:S01]  /*4a90*/  FFMA.FTZ R0, R148, R93, R94 ;  /* 0x0000005d94007223 */ /* 0x000fe2000001005e */
[----:B------:R-:W-:-:S03]  /*4aa0*/  @P3 SHF.R.U32.HI R88, RZ, 0x10, R105 ;  /* 0x00000010ff583819 */ /* 0x000fc60000011669 */
[----:B------:R-:W-:Y:S01]  /*4ab0*/  FADD.FTZ R0, R177, -R0 ;  /* 0x80000000b1007221 */ /* 0x000fe20000010000 */
[----:B------:R-:W-:-:S03]  /*4ac0*/  @P3 PRMT R89, RZ, 0x5410, R88 ;  /* 0x00005410ff593816 */ /* 0x000fc60000000058 */
[----:B------:R-:W-:-:S04]  /*4ad0*/  FMUL.FTZ R0, R121, R0 ;  /* 0x0000000079007220 */ /* 0x000fc80000410000 */
[----:B------:R-:W-:Y:S02]  /*4ae0*/  @P3 FADD.FTZ R0, R0, R89 ;  /* 0x0000005900003221 */ /* 0x000fe40000010000 */
.L_x_4075:
[----:B------:R-:W-:Y:S05]  /*4af0*/  BSYNC B0 ;  /* 0x0000000000007941 */ /* 0x000fea0003800000 */
.L_x_4073:
        /* <DEDUP_REMOVED lines=17> */
.L_x_4076:
        /* <DEDUP_REMOVED lines=12> */
.L_x_4078:
[----:B------:R-:W-:Y:S05]  /*4cd0*/  BSYNC B0 ;  /* 0x0000000000007941 */ /* 0x000fea0003800000 */
.L_x_4077:
[----:B------:R-:W-:Y:S01]  /*4ce0*/  BSSY B0, `(.L_x_4079) ;  /* 0x000000b000007945 */ /* 0x000fe20003800000 */
[----:B------:R-:W-:Y:S05]  /*4cf0*/  @P1 BRA `(.L_x_4080) ;  /* 0x0000004000001947 */ /* 0x000fea0003800000 */
[----:B------:R-:W-:Y:S01]  /*4d00*/  HFMA2.MMA R0, -RZ, RZ, 0, 0 ;  /* 0x00000000ff007435 */ /* 0x000fe200000001ff */
[----:B------:R-:W-:Y:S05]  /*4d10*/  @!P3 BRA `(.L_x_4081) ;  /* 0x000000700000b947 */ /* 0x000fea0003800000 */
[----:B------:R-:W-:Y:S01]  /*4d20*/  PRMT R0, RZ, 0x5410, R2 ;  /* 0x00005410ff007816 */ /* 0x000fe20000000002 */
[----:B------:R-:W-:Y:S05]  /*4d30*/  BRA `(.L_x_4081) ;  /* 0x0000005000007947 */ /* 0x000fea0003800000 */
.L_x_4080:
[----:B0-----:R-:W-:-:S04]  /*4d40*/  FFMA.FTZ R89, R151, R93, R94 ;  /* 0x0000005d97597223 */ /* 0x001fc8000001005e */
[----:B------:R-:W-:Y:S01]  /*4d50*/  FADD.FTZ R0, R178, -R89 ;  /* 0x80000059b2007221 */ /* 0x000fe20000010000 */
[----:B------:R-:W-:-:S03]  /*4d60*/  @P3 PRMT R89, RZ, 0x5410, R2 ;  /* 0x00005410ff593816 */ /* 0x000fc60000000002 */
[----:B------:R-:W-:-:S04]  /*4d70*/  FMUL.FTZ R0, R121, R0 ;  /* 0x0000000079007220 */ /* 0x000fc80000410000 */
[----:B------:R-:W-:Y:S02]  /*4d80*/  @P3 FADD.FTZ R0, R0, R89 ;  /* 0x0000005900003221 */ /* 0x000fe40000010000 */
.L_x_4081:
[----:B------:R-:W-:Y:S05]  /*4d90*/  BSYNC B0 ;  /* 0x0000000000007941 */ /* 0x000fea0003800000 */
.L_x_4079:
        /* <DEDUP_REMOVED lines=15> */
.L_x_4083:
[----:B------:R-:W-:Y:S01]  /*4e90*/  FFMA.FTZ R0, R150, R93, R94 ;  /* 0x0000005d96007223 */ /* 0x000fe2000001005e */
[----:B------:R-:W-:-:S03]  /*4ea0*/  @P3 SHF.R.U64 R88, R2, 0x10, R3 ;  /* 0x0000001002583819 */ /* 0x000fc60000001203 */
[----:B------:R-:W-:Y:S01]  /*4eb0*/  FADD.FTZ R0, R179, -R0 ;  /* 0x80000000b3007221 */ /* 0x000fe20000010000 */
[----:B------:R-:W-:-:S03]  /*4ec0*/  @P3 PRMT R89, RZ, 0x5410, R88 ;  /* 0x00005410ff593816 */ /* 0x000fc60000000058 */
[----:B------:R-:W-:-:S04]  /*4ed0*/  FMUL.FTZ R0, R121, R0 ;  /* 0x0000000079007220 */ /* 0x000fc80000410000 */
[----:B------:R-:W-:Y:S02]  /*4ee0*/  @P3 FADD.FTZ R0, R0, R89 ;  /* 0x0000005900003221 */ /* 0x000fe40000010000 */
.L_x_4084:
[----:B------:R-:W-:Y:S05]  /*4ef0*/  BSYNC B0 ;  /* 0x0000000000007941 */ /* 0x000fea0003800000 */
.L_x_4082:
        /* <DEDUP_REMOVED lines=14> */
.L_x_4086:
[----:B------:R-:W-:-:S04]  /*4fe0*/  FFMA.FTZ R89, R153, R93, R94 ;  /* 0x0000005d99597223 */ /* 0x000fc8000001005e */
[----:B------:R-:W-:Y:S01]  /*4ff0*/  FADD.FTZ R0, R180, -R89 ;  /* 0x80000059b4007221 */ /* 0x000fe20000010000 */
[----:B------:R-:W-:-:S03]  /*5000*/  @P3 PRMT R89, RZ, 0x5410, R3 ;  /* 0x00005410ff593816 */ /* 0x000fc60000000003 */
[----:B------:R-:W-:-:S04]  /*5010*/  FMUL.FTZ R0, R121, R0 ;  /* 0x0000000079007220 */ /* 0x000fc80000410000 */
[----:B------:R-:W-:Y:S02]  /*5020*/  @P3 FADD.FTZ R0, R0, R89 ;  /* 0x0000005900003221 */ /* 0x000fe40000010000 */
.L_x_4087:
[----:B------:R-:W-:Y:S05]  /*5030*/  BSYNC B0 ;  /* 0x0000000000007941 */ /* 0x000fea0003800000 */
.L_x_4085:
        /* <DEDUP_REMOVED lines=15> */
.L_x_4089:
[----:B------:R-:W-:Y:S01]  /*5130*/  FFMA.FTZ R94, R152, R93, R94 ;  /* 0x0000005d985e7223 */ /* 0x000fe2000001005e */
[----:B------:R-:W-:-:S03]  /*5140*/  @P3 SHF.R.U32.HI R0, RZ, 0x10, R3 ;  /* 0x00000010ff003819 */ /* 0x000fc60000011603 */
[----:B------:R-:W-:Y:S01]  /*5150*/  FADD.FTZ R94, R181, -R94 ;  /* 0x8000005eb55e7221 */ /* 0x000fe20000010000 */
[----:B------:R-:W-:-:S03]  /*5160*/  @P3 PRMT R89, RZ, 0x5410, R0 ;  /* 0x00005410ff593816 */ /* 0x000fc60000000000 */
[----:B------:R-:W-:-:S04]  /*5170*/  FMUL.FTZ R94, R121, R94 ;  /* 0x0000005e795e7220 */ /* 0x000fc80000410000 */
[----:B------:R-:W-:Y:S02]  /*5180*/  @P3 FADD.FTZ R94, R94, R89 ;  /* 0x000000595e5e3221 */ /* 0x000fe40000010000 */
.L_x_4090:
[----:B------:R-:W-:Y:S05]  /*5190*/  BSYNC B0 ;  /* 0x0000000000007941 */ /* 0x000fea0003800000 */
.L_x_4088:
        /* <DEDUP_REMOVED lines=17> */
.L_x_4091:
        /* <DEDUP_REMOVED lines=12> */
.L_x_4093:
[----:B------:R-:W-:Y:S05]  /*5370*/  BSYNC B0 ;  /* 0x0000000000007941 */ /* 0x000fea0003800000 */
.L_x_4092:
[----:B------:R-:W-:Y:S02]  /*5380*/  IADD3 R124, R124, c[0x0][0x160], RZ ;  /* 0x000058007c7c7a10 */ /* 0x000fe40007ffe0ff */
[----:B------:R-:W-:Y:S02]  /*5390*/  LOP3.LUT P1, RZ, R122, 0xff, RZ, 0xc0, !PT ;  /* 0x000000ff7aff7812 */ /* 0x000fe4000782c0ff */
[----:B------:R-:W-:Y:S02]  /*53a0*/  ISETP.GE.AND P0, PT, R124, c[0x0][0x164], PT ;  /* 0x000059007c007a0c */ /* 0x000fe40003f06270 */
[----:B------:R-:W-:-:S11]  /*53b0*/  SEL R122, RZ, 0x1, P1 ;  /* 0x00000001ff7a7807 */ /* 0x000fd60000800000 */
[----:B0-----:R-:W-:Y:S01]  /*53c0*/  @P0 CALL.REL.NOINC `(.L_x_3983) ;  /* 0x0000001000000944 */ /* 0x001fe20003c00000 */
[----:B------:R-:W-:Y:S05]  /*53d0*/  BRA `(.L_x_4094) ;  /* 0xffffb0f000007947 */ /* 0x000fea000383ffff */
.L_x_3983:
[----:B------:R-:W0:Y:S01]  /*53e0*/  S2UR UR6, SR_CTAID.X ;  /* 0x00000000000679c3 */ /* 0x000e220000002500 */
[----:B------:R-:W-:Y:S02]  /*53f0*/  MOV R5, 0x10 ;  /* 0x0000001000057802 */ /* 0x000fe40000000f00 */
        /* <DEDUP_REMOVED lines=21> */
.L_x_3987:
[----:B------:R-:W-:Y:S01]  /*5550*/  HFMA2.MMA R117, -RZ, RZ, 0, 9.5367431640625e-07 ;  /* 0x00000010ff757435 */ /* 0x000fe200000001ff */
[----:B------:R-:W-:Y:S01]  /*5560*/  IMAD.MOV.U32 R92, RZ, RZ, R100 ;  /* 0x000000ffff5c7224 */ /* 0x000fe200078e0064 */
[----:B------:R-:W-:Y:S01]  /*5570*/  MOV R98, 0xffffffff ;  /* 0xffffffff00627802 */ /* 0x000fe20000000f00 */
[----:B------:R-:W-:Y:S01]  /*5580*/  IMAD.MOV.U32 R93, RZ, RZ, 0x1f ;  /* 0x0000001fff5d7424 */ /* 0x000fe200078e00ff */
[----:B------:R-:W-:-:S02]  /*5590*/  MOV R88, 0x55b0 ;  /* 0x000055b000587802 */ /* 0x000fc40000000f00 */
[----:B-----5:R-:W-:Y:S05]  /*55a0*/  CALL.REL.NOINC `($__internal_53_$__cuda_sm70_shflsync_down_p) ;  /* 0x0000045000007944 */ /* 0x020fea0003c00000 */
[----:B-1----:R-:W-:Y:S01]  /*55b0*/  IMAD.MOV.U32 R91, RZ, RZ, R117 ;  /* 0x000000ffff5b7224 */ /* 0x002fe200078e0075 */
[----:B0-----:R-:W-:Y:S05]  /*55c0*/  BRA `(.L_x_4095) ;  /* 0xffffcb7000007947 */ /* 0x001fea000383ffff */
.L_x_3988:
[----:B------:R-:W-:Y:S01]  /*55d0*/  HFMA2.MMA R93, -RZ, RZ, 0, 1.847743988037109375e-06 ;  /* 0x0000001fff5d7435 */ /* 0x000fe200000001ff */
[----:B------:R-:W-:Y:S01]  /*55e0*/  MOV R92, R94 ;  /* 0x0000005e005c7202 */ /* 0x000fe20000000f00 */
[----:B------:R-:W-:Y:S01]  /*55f0*/  IMAD.MOV.U32 R117, RZ, RZ, 0x10 ;  /* 0x00000010ff757424 */ /* 0x000fe200078e00ff */
[----:B------:R-:W-:Y:S01]  /*5600*/  MOV R88, 0x5630 ;  /* 0x0000563000587802 */ /* 0x000fe20000000f00 */
[----:B------:R-:W-:-:S02]  /*5610*/  IMAD.MOV.U32 R98, RZ, RZ, -0x1 ;  /* 0xffffffffff627424 */ /* 0x000fc400078e00ff */
[----:B01---5:R-:W-:Y:S05]  /*5620*/  CALL.REL.NOINC `($__internal_53_$__cuda_sm70_shflsync_down_p) ;  /* 0x000003d000007944 */ /* 0x023fea0003c00000 */
[----:B------:R-:W-:Y:S01]  /*5630*/  FADD.FTZ R100, R91, R100 ;  /* 0x000000645b647221 */ /* 0x000fe20000010000 */
[----:B0-----:R-:W-:Y:S01]  /*5640*/  MOV R98, 0xffffffff ;  /* 0xffffffff00627802 */ /* 0x001fe20000000f00 */
[----:B-1----:R-:W-:Y:S01]  /*5650*/  FADD.FTZ R94, R94, R117 ;  /* 0x000000755e5e7221 */ /* 0x002fe20000010000 */
[----:B------:R-:W-:Y:S01]  /*5660*/  MOV R117, 0x8 ;  /* 0x0000000800757802 */ /* 0x000fe20000000f00 */
[----:B------:R-:W-:Y:S01]  /*5670*/  IMAD.MOV.U32 R93, RZ, RZ, 0x1f ;  /* 0x0000001fff5d7424 */ /* 0x000fe200078e00ff */
[----:B------:R-:W-:Y:S01]  /*5680*/  MOV R88, 0x56b0 ;  /* 0x000056b000587802 */ /* 0x000fe20000000f00 */
[----:B------:R-:W-:-:S02]  /*5690*/  IMAD.MOV.U32 R92, RZ, RZ, R100 ;  /* 0x000000ffff5c7224 */ /* 0x000fc400078e0064 */
[----:B------:R-:W-:Y:S05]  /*56a0*/  CALL.REL.NOINC `($__internal_53_$__cuda_sm70_shflsync_down_p) ;  /* 0x0000035000007944 */ /* 0x000fea0003c00000 */
[----:B-1----:R-:W-:Y:S01]  /*56b0*/  MOV R91, R117 ;  /* 0x00000075005b7202 */ /* 0x002fe20000000f00 */
[----:B------:R-:W-:Y:S01]  /*56c0*/  HFMA2.MMA R117, -RZ, RZ, 0, 4.76837158203125e-07 ;  /* 0x00000008ff757435 */ /* 0x000fe200000001ff */
[----:B0-----:R-:W-:Y:S01]  /*56d0*/  IMAD.MOV.U32 R92, RZ, RZ, R94 ;  /* 0x000000ffff5c7224 */ /* 0x001fe200078e005e */
[----:B------:R-:W-:Y:S01]  /*56e0*/  MOV R98, 0xffffffff ;  /* 0xffffffff00627802 */ /* 0x000fe20000000f00 */
[----:B------:R-:W-:Y:S01]  /*56f0*/  IMAD.MOV.U32 R93, RZ, RZ, 0x1f ;  /* 0x0000001fff5d7424 */ /* 0x000fe200078e00ff */
[----:B------:R-:W-:-:S02]  /*5700*/  MOV R88, 0x5720 ;  /* 0x0000572000587802 */ /* 0x000fc40000000f00 */
[----:B------:R-:W-:Y:S05]  /*5710*/  CALL.REL.NOINC `($__internal_53_$__cuda_sm70_shflsync_down_p) ;  /* 0x000002e000007944 */ /* 0x000fea0003c00000 */
[----:B------:R-:W-:Y:S01]  /*5720*/  FADD.FTZ R100, R91, R100 ;  /* 0x000000645b647221 */ /* 0x000fe20000010000 */
[----:B0-----:R-:W-:Y:S01]  /*5730*/  HFMA2.MMA R93, -RZ, RZ, 0, 1.847743988037109375e-06 ;  /* 0x0000001fff5d7435 */ /* 0x001fe200000001ff */
[----:B-1----:R-:W-:Y:S01]  /*5740*/  FADD.FTZ R94, R94, R117 ;  /* 0x000000755e5e7221 */ /* 0x002fe20000010000 */
[----:B------:R-:W-:Y:S01]  /*5750*/  MOV R88, 0x57a0 ;  /* 0x000057a000587802 */ /* 0x000fe20000000f00 */
[----:B------:R-:W-:Y:S01]  /*5760*/  IMAD.MOV.U32 R117, RZ, RZ, 0x4 ;  /* 0x00000004ff757424 */ /* 0x000fe200078e00ff */
[----:B------:R-:W-:Y:S01]  /*5770*/  MOV R92, R100 ;  /* 0x00000064005c7202 */ /* 0x000fe20000000f00 */
[----:B------:R-:W-:-:S02]  /*5780*/  IMAD.MOV.U32 R98, RZ, RZ, -0x1 ;  /* 0xffffffffff627424 */ /* 0x000fc400078e00ff */
[----:B------:R-:W-:Y:S05]  /*5790*/  CALL.REL.NOINC `($__internal_53_$__cuda_sm70_shflsync_down_p) ;  /* 0x0000026000007944 */ /* 0x000fea0003c00000 */
[----:B0-----:R-:W-:Y:S01]  /*57a0*/  HFMA2.MMA R93, -RZ, RZ, 0, 1.847743988037109375e-06 ;  /* 0x0000001fff5d7435 */ /* 0x001fe200000001ff */
[----:B-1----:R-:W-:Y:S01]  /*57b0*/  IMAD.MOV.U32 R91, RZ, RZ, R117 ;  /* 0x000000ffff5b7224 */ /* 0x002fe200078e0075 */
[----:B------:R-:W-:Y:S01]  /*57c0*/  MOV R92, R94 ;  /* 0x0000005e005c7202 */ /* 0x000fe20000000f00 */
[----:B------:R-:W-:Y:S01]  /*57d0*/  IMAD.MOV.U32 R117, RZ, RZ, 0x4 ;  /* 0x00000004ff757424 */ /* 0x000fe200078e00ff */
[----:B------:R-:W-:Y:S01]  /*57e0*/  MOV R88, 0x5810 ;  /* 0x0000581000587802 */ /* 0x000fe20000000f00 */
[----:B------:R-:W-:-:S02]  /*57f0*/  IMAD.MOV.U32 R98, RZ, RZ, -0x1 ;  /* 0xffffffffff627424 */ /* 0x000fc400078e00ff */
[----:B------:R-:W-:Y:S05]  /*5800*/  CALL.REL.NOINC `($__internal_53_$__cuda_sm70_shflsync_down_p) ;  /* 0x000001f000007944 */ /* 0x000fea0003c00000 */
        /* <DEDUP_REMOVED lines=9> */
[----:B------:R-:W-:Y:S01]  /*58a0*/  HFMA2.MMA R117, -RZ, RZ, 0, 1.1920928955078125e-07 ;  /* 0x00000002ff757435 */ /* 0x000fe200000001ff */
        /* <DEDUP_REMOVED lines=20> */
[----:B01----:R-:W-:Y:S05]  /*59f0*/  BRA `(.L_x_4096) ;  /* 0xffffc86000007947 */ /* 0x003fea000383ffff */
        .weak           $__internal_53_$__cuda_sm70_shflsync_down_p
        .type           $__internal_53_$__cuda_sm70_shflsync_down_p,@function
        .size           $__internal_53_$__cuda_sm70_shflsync_down_p,(.L_x_12929 - $__internal_53_$__cuda_sm70_shflsync_down_p)
$__internal_53_$__cuda_sm70_shflsync_down_p:
[----:B------:R-:W-:Y:S01]  /*5a00*/  MOV R89, 0x0 ;  /* 0x0000000000597802 */ /* 0x000fe20000000f00 */
[----:B------:R-:W-:Y:S04]  /*5a10*/  WARPSYNC R98 ;  /* 0x0000006200007348 */ /* 0x000fe80003800000 */
[----:B------:R0:W1:Y:S01]  /*5a20*/  SHFL.DOWN PT, R117, R92, R117, R93 ;  /* 0x080000755c757389 */ /* 0x00006200000e005d */
[----:B------:R-:W-:Y:S05]  /*5a30*/  RET.REL.NODEC R88 `(_ZN10layer_norm13ln_bwd_kernelINS_13Kernel_traitsIf13__nv_bfloat16S2_S2_fjLj7168ELj1ELj1ELj8ELj8ENS_18Kernel_traits_baseILj7168EfS2_S2_S2_fjLj256EEEEELb1ELb0ELb1ELb1EEEvNS_9BwdParamsE) ;  /* 0xffffa5c058007950 */ /* 0x000fea0003c3ffff */
.L_x_4097:
        /* <DEDUP_REMOVED lines=12> */
.L_x_12929:


//--------------------- .text._ZN10layer_norm13ln_bwd_kernelINS_13Kernel_traitsIf13__nv_bfloat16S2_S2_fjLj7168ELj1ELj1ELj8ELj8ENS_18Kernel_traits_baseILj7168EfS2_S2_S2_fjLj256EEEEELb1ELb1ELb0ELb0EEEvNS_9BwdParamsE --------------------------
	.section	.text._ZN10layer_norm13ln_bwd_kernelINS_13Kernel_traitsIf13__nv_bfloat16S2_S2_fjLj7168ELj1ELj1ELj8ELj8ENS_18Kernel_traits_baseILj7168EfS2_S2_S2_fjLj256EEEEELb1ELb1ELb0ELb0EEEvNS_9BwdParamsE,"ax",@progbits
	.sectioninfo	@"SHI_REGISTERS=254"
	.align	128
        .global         _ZN10layer_norm13ln_bwd_kernelINS_13Kernel_traitsIf13__nv_bfloat16S2_S2_fjLj7168ELj1ELj1ELj8ELj8ENS_18Kernel_traits_baseILj7168EfS2_S2_S2_fjLj256EEEEELb1ELb1ELb0ELb0EEEvNS_9BwdParamsE
        .type           _ZN10layer_norm13ln_bwd_kernelINS_13Kernel_traitsIf13__nv_bfloat16S2_S2_fjLj7168ELj1ELj1ELj8ELj8ENS_18Kernel_traits_baseILj7168EfS2_S2_S2_fjLj256EEEEELb1ELb1ELb0ELb0EEEvNS_9BwdParamsE,@function
        .size           _ZN10layer_norm13ln_bwd_kernelINS_13Kernel_traitsIf13__nv_bfloat16S2_S2_fjLj7168ELj1ELj1ELj8ELj8ENS_18Kernel_traits_baseILj7168EfS2_S2_S2_fjLj256EEEEELb1ELb1ELb0ELb0EEEvNS_9BwdParamsE,(.L_x_12930 - _ZN10layer_norm13ln_bwd_kernelINS_13Kernel_traitsIf13__nv_bfloat16S2_S2_fjLj7168ELj1ELj1ELj8ELj8ENS_18Kernel_traits_baseILj7168EfS2_S2_S2_fjLj256EEEEELb1ELb1ELb0ELb0EEEvNS_9BwdParamsE)
        .other          _ZN10layer_norm13ln_bwd_kernelINS_13Kernel_traitsIf13__nv_bfloat16S2_S2_fjLj7168ELj1ELj1ELj8ELj8ENS_18Kernel_traits_baseILj7168EfS2_S2_S2_fjLj256EEEEELb1ELb1ELb0ELb0EEEvNS_9BwdParamsE,@"STO_CUDA_ENTRY STV_DEFAULT"
_ZN10layer_norm13ln_bwd_kernelINS_13Kernel_traitsIf13__nv_bfloat16S2_S2_fjLj7168ELj1ELj1ELj8ELj8ENS_18Kernel_traits_baseILj7168EfS2_S2_S2_fjLj256EEEEELb1ELb1ELb0ELb0EEEvNS_9BwdParamsE:
.text._ZN10layer_norm13ln_bwd_kernelINS_13Kernel_traitsIf13__nv_bfloat16S2_S2_fjLj7168ELj1ELj1ELj8ELj8ENS_18Kernel_traits_baseILj7168EfS2_S2_S2_fjLj256EEEEELb1ELb1ELb0ELb0EEEvNS_9BwdParamsE:
[----:B------:R-:W-:Y:S02]  /*0000*/  MOV R1, c[0x0][0x28] ;  /* 0x00000a0000017a02 */ /* 0x000fe40000000f00 */
        /* <DEDUP_REMOVED lines=10> */
[----:B------:R-:W-:Y:S02]  /*00b0*/  ISETP.GE.U32.AND P1, PT, R8, 0x300, PT ;  /* 0x000003000800780c */ /* 0x000fe40003f26070 */
[----:B------:R-:W-:-:S02]  /*00c0*/  P2R R2, PR, RZ, 0x40 ;  /* 0x00000040ff027803 */ /* 0x000fc40000000000 */
[C---:B------:R-:W-:Y:S02]  /*00d0*/  ISETP.GE.U32.AND P2, PT, R8.reuse, 0x400, PT ;  /* 0x000004000800780c */ /* 0x040fe40003f46070 */
[C---:B------:R-:W-:Y:S02]  /*00e0*/  ISETP.GE.U32.AND P3, PT, R8.reuse, 0x500, PT ;  /* 0x000005000800780c */ /* 0x040fe40003f66070 */
[----:B------:R-:W-:Y:S02]  /*00f0*/  ISETP.GE.U32.AND P4, PT, R8, 0x600, PT ;  /* 0x000006000800780c */ /* 0x000fe40003f86070 */
[----:B------:R-:W-:Y:S01]  /*0100*/  @P6 MOV R5, 0x10 ;  /* 0x0000001000056802 */ /* 0x000fe20000000f00 */
[----:B------:R-:W-:Y:S01]  /*0110*/  @P0 IMAD.MOV.U32 R11, RZ, RZ, 0x10 ;  /* 0x00000010ff0b0424 */ /* 0x000fe200078e00ff */
[----:B------:R-:W0:Y:S01]  /*0120*/  S2UR UR6, SR_CTAID.X ;  /* 0x00000000000679c3 */ /* 0x000e220000002500 */
[----:B------:R-:W-:Y:S02]  /*0130*/  @P1 MOV R17, 0x10 ;  /* 0x0000001000111802 */ /* 0x000fe40000000f00 */
[----:B------:R-:W-:Y:S01]  /*0140*/  @P6 IMAD.WIDE.U32 R2, R0, R5, c[0x0][0x1b0] ;  /* 0x00006c0000026625 */ /* 0x000fe200078e0005 */
[----:B------:R-:W-:-:S03]  /*0150*/  ISETP.GE.U32.AND P5, PT, R8, 0x700, PT ;  /* 0x000007000800780c */ /* 0x000fc60003fa6070 */
[C---:B------:R-:W-:Y:S01]  /*0160*/  @P6 IMAD.WIDE.U32 R4, R0.reuse, R5, c[0x0][0x1c8] ;  /* 0x0000720000046625 */ /* 0x040fe200078e0005 */
[----:B------:R-:W-:Y:S01]  /*0170*/  @P6 LOP3.LUT R0, R0, 0x100, RZ, 0xfc, !PT ;  /* 0x0000010000006812 */ /* 0x000fe200078efcff */
[----:B------:R1:W5:Y:S01]  /*0180*/  @P6 LDG.E.128 R160, [R2.64] ;  /* 0x0000000402a06981 */ /* 0x000362000c1e1d00 */
[----:B------:R-:W-:Y:S01]  /*0190*/  @P3 MOV R25, 0x10 ;  /* 0x0000001000193802 */ /* 0x000fe20000000f00 */
[----:B------:R-:W-:Y:S01]  /*01a0*/  @P2 IMAD.MOV.U32 R21, RZ, RZ, 0x10 ;  /* 0x00000010ff152424 */ /* 0x000fe200078e00ff */
[----:B------:R-:W-:Y:S01]  /*01b0*/  P2R R9, PR, RZ, 0x20 ;  /* 0x00000020ff097803 */ /* 0x000fe20000000000 */
        /* <DEDUP_REMOVED lines=16> */
[----:B------:R3:W5:Y:S04]  /*02c0*/  @P2 LDG.E.128 R132, [R20.64] ;  /* 0x0000000414842981 */ /* 0x000768000c1e1d00 */
[----:B------:R3:W5:Y:S01]  /*02d0*/  @P3 LDG.E.128 R128, [R22.64] ;  /* 0x0000000416803981 */ /* 0x000762000c1e1d00 */
[C---:B------:R-:W-:Y:S01]  /*02e0*/  @P3 IMAD.WIDE.U32 R24, R0.reuse, R25, c[0x0][0x1c8] ;  /* 0x0000720000183625 */ /* 0x040fe200078e0019 */
[----:B------:R-:W-:-:S03]  /*02f0*/  @P3 IADD3 R0, R0, 0x100, RZ ;  /* 0x0000010000003810 */ /* 0x000fc60007ffe0ff */
[----:B------:R-:W-:Y:S01]  /*0300*/  @P4 IMAD.MOV.U32 R29, RZ, RZ, 0x10 ;  /* 0x00000010ff1d4424 */ /* 0x000fe200078e00ff */
[----:B------:R-:W-:Y:S01]  /*0310*/  @P5 MOV R9, 0x10 ;  /* 0x0000001000095802 */ /* 0x000fe20000000f00 */
        /* <DEDUP_REMOVED lines=51> */
[----:B------:R-:W-:Y:S01]  /*0650*/  CS2R R30, SRZ ;  /* 0x00000000001e7805 */ /* 0x000fe2000001ff00 */
[----:B----4-:R-:W-:Y:S01]  /*0660*/  CS2R R24, SRZ ;  /* 0x0000000000187805 */ /* 0x010fe2000001ff00 */
[----:B---3--:R-:W-:Y:S01]  /*0670*/  CS2R R26, SRZ ;  /* 0x00000000001a7805 */ /* 0x008fe2000001ff00 */
[----:B------:R-:W-:Y:S05]  /*0680*/  @P5 BRA `(.L_x_4098) ;  /* 0x00004d8000005947 */ /* 0x000fea0003800000 */
[----:B-1----:R-:W0:Y:S01]  /*0690*/  LDC.U8 R14, c[0x0][0x1f0] ;  /* 0x00007c00ff0e7b82 */ /* 0x002e220000000000 */
[----:B------:R-:W-:Y:S01]  /*06a0*/  HFMA2.MMA R105, -RZ, RZ, 0, 0 ;  /* 0x00000000ff697435 */ /* 0x000fe200000001ff */
[----:B------:R-:W-:-:S06]  /*06b0*/  IMAD.MOV.U32 R12, RZ, RZ, 0x1 ;  /* 0x00000001ff0c7424 */ /* 0x000fcc00078e00ff */
.L_x_4136:
        /* <DEDUP_REMOVED lines=12> */
[----:B-----5:R1:W5:Y:S04]  /*0780*/  LDG.E R170, [R168.64] ;  /* 0x00000004a8aa7981 */ /* 0x020368000c1e1900 */
        /* <DEDUP_REMOVED lines=8> */
[----:B------:R-:W-:Y:S01]  /*0810*/  IMAD.MOV.U32 R171, RZ, RZ, RZ ;  /* 0x000000ffffab7224 */ /* 0x000fe200078e00ff */
[----:B------:R-:W-:Y:S02]  /*0820*/  MOV R167, RZ ;  /* 0x000000ff00a77202 */ /* 0x000fe40000000f00 */
[----:B--2---:R-:W-:Y:S02]  /*0830*/  @P5 PRMT R11, RZ, 0x5410, R172 ;  /* 0x00005410ff0b5816 */ /* 0x004fe400000000ac */
[----:B------:R-:W-:-:S04]  /*0840*/  LOP3.LUT R172, R15, 0xff, RZ, 0xc0, !PT ;  /* 0x000000ff0fac7812 */ /* 0x000fc800078ec0ff */
[----:B------:R-:W-:-:S05]  /*0850*/  LEA.HI.SX32 R9, R9, R172, 0x1e ;  /* 0x000000ac09097211 */ /* 0x000fca00078ff2ff */
[----:B------:R-:W-:Y:S01]  /*0860*/  IMAD.MOV.U32 R174, RZ, RZ, R9 ;  /* 0x000000ffffae7224 */ /* 0x000fe200078e0009 */
[----:B------:R-:W-:Y:S05]  /*0870*/  @!P6 BRA `(.L_x_4100) ;  /* 0x000003b00000e947 */ /* 0x000fea0003800000 */
[----:B-1----:R-:W-:-:S04]  /*0880*/  LEA R172, P5, R9, c[0x0][0x190], 0x2 ;  /* 0x0000640009ac7a11 */ /* 0x002fc800078a10ff */
        /* <DEDUP_REMOVED lines=14> */
[----:B-----5:R-:W-:Y:S01]  /*0970*/  FSEL R177, R170, RZ, !P5 ;  /* 0x000000ffaab17208 */ /* 0x020fe20006800000 */
[----:B---3--:R-:W-:Y:S01]  /*0980*/  IMAD.MOV.U32 R171, RZ, RZ, R168 ;  /* 0x000000ffffab7224 */ /* 0x008fe200078e00a8 */
[----:B------:R-:W-:Y:S02]  /*0990*/  SHF.R.U64 R196, R168, 0x10, R169 ;  /* 0x00000010a8c47819 */ /* 0x000fe400000012a9 */
[----:B--2---:R-:W-:Y:S02]  /*09a0*/  SHF.R.U64 R175, R164, 0x10, R165 ;  /* 0x00000010a4af7819 */ /* 0x004fe400000012a5 */
[----:B------:R-:W-:Y:S02]  /*09b0*/  PRMT R164, RZ, 0x5410, R164 ;  /* 0x00005410ffa47816 */ /* 0x000fe400000000a4 */
[----:B------:R-:W-:Y:S02]  /*09c0*/  PRMT R168, RZ, 0x5410, R175 ;  /* 0x00005410ffa87816 */ /* 0x000fe400000000af */
[----:B------:R-:W-:-:S02]  /*09d0*/  SHF.R.U32.HI R174, RZ, 0x10, R165 ;  /* 0x00000010ffae7819 */ /* 0x000fc400000116a5 */
[----:B-1----:R-:W-:Y:S01]  /*09e0*/  PRMT R172, RZ, 0x5410, R165 ;  /* 0x00005410ffac7816 */ /* 0x002fe200000000a5 */
[C---:B------:R-:W-:Y:S01]  /*09f0*/  FADD.FTZ R165, -R177.reuse, R168 ;  /* 0x000000a8b1a57221 */ /* 0x040fe20000010100 */
[----:B------:R-:W-:Y:S01]  /*0a00*/  PRMT R171, RZ, 0x5410, R171 ;  /* 0x00005410ffab7816 */ /* 0x000fe200000000ab */
[----:B------:R-:W-:Y:S01]  /*0a10*/  FADD.FTZ R199, -R177, R164 ;  /* 0x000000a4b1c77221 */ /* 0x000fe20000010100 */
[----:B------:R-:W-:Y:S01]  /*0a20*/  PRMT R196, RZ, 0x5410, R196 ;  /* 0x00005410ffc47816 */ /* 0x000fe200000000c4 */
[C---:B------:R-:W-:Y:S01]  /*0a30*/  FMUL.FTZ R198, R10.reuse, R165 ;  /* 0x000000a50ac67220 */ /* 0x040fe20000410000 */
[----:B------:R-:W-:Y:S01]  /*0a40*/  MOV R176, R169 ;  /* 0x000000a900b07202 */ /* 0x000fe20000000f00 */
        /* <DEDUP_REMOVED lines=30> */
.L_x_4100:
[----:B-1----:R-:W-:Y:S05]  /*0c30*/  BSYNC B0 ;  /* 0x0000000000007941 */ /* 0x002fea0003800000 */
.L_x_4099:
        /* <DEDUP_REMOVED lines=21> */
[----:B------:R-:W-:Y:S01]  /*0d90*/  IMAD.MOV.U32 R178, RZ, RZ, R169 ;  /* 0x000000ffffb27224 */ /* 0x000fe200078e00a9 */
[----:B------:R-:W-:Y:S02]  /*0da0*/  PRMT R175, RZ, 0x5410, R175 ;  /* 0x00005410ffaf7816 */ /* 0x000fe400000000af */
[----:B------:R-:W-:-:S02]  /*0db0*/  SHF.R.U32.HI R184, RZ, 0x10, R169 ;  /* 0x00000010ffb87819 */ /* 0x000fc400000116a9 */
[--C-:B---3--:R-:W-:Y:S02]  /*0dc0*/  SHF.R.U64 R177, R164, 0x10, R165.reuse ;  /* 0x00000010a4b17819 */ /* 0x108fe400000012a5 */
        /* <DEDUP_REMOVED lines=36> */
.L_x_4102:
[----:B-1----:R-:W-:Y:S05]  /*1010*/  BSYNC B0 ;  /* 0x0000000000007941 */ /* 0x002fea0003800000 */
.L_x_4101:
        /* <DEDUP_REMOVED lines=18> */
[----:B------:R-:W-:Y:S01]  /*1140*/  IADD3 R174, R174, 0x100, RZ ;  /* 0x00000100aeae7810 */ /* 0x000fe20007ffe0ff */
[----:B---3--:R-:W-:Y:S01]  /*1150*/  IMAD.MOV.U32 R172, RZ, RZ, R22 ;  /* 0x000000ffffac7224 */ /* 0x008fe200078e0016 */
[----:B------:R-:W-:Y:S02]  /*1160*/  SHF.R.U64 R176, R22, 0x10, R23 ;  /* 0x0000001016b07819 */ /* 0x000fe40000001217 */
[--C-:B--2---:R-:W-:Y:S02]  /*1170*/  SHF.R.U64 R169, R20, 0x10, R21.reuse ;  /* 0x0000001014a97819 */ /* 0x104fe40000001215 */
[--C-:B------:R-:W-:Y:S02]  /*1180*/  SHF.R.U32.HI R168, RZ, 0x10, R21.reuse ;  /* 0x00000010ffa87819 */ /* 0x100fe40000011615 */
[----:B------:R-:W-:-:S02]  /*1190*/  PRMT R22, RZ, 0x5410, R21 ;  /* 0x00005410ff167816 */ /* 0x000fc40000000015 */
[----:B------:R-:W-:Y:S02]  /*11a0*/  PRMT R21, RZ, 0x5410, R169 ;  /* 0x00005410ff157816 */ /* 0x000fe400000000a9 */
[----:B------:R-:W-:Y:S02]  /*11b0*/  PRMT R20, RZ, 0x5410, R20 ;  /* 0x00005410ff147816 */ /* 0x000fe40000000014 */
[----:B------:R-:W-:Y:S02]  /*11c0*/  MOV R173, R23 ;  /* 0x0000001700ad7202 */ /* 0x000fe40000000f00 */
[----:B------:R-:W-:Y:S01]  /*11d0*/  SHF.R.U32.HI R175, RZ, 0x10, R23 ;  /* 0x00000010ffaf7819 */ /* 0x000fe20000011617 */
[C---:B------:R-:W-:Y:S01]  /*11e0*/  FADD.FTZ R23, -R177.reuse, R21 ;  /* 0x00000015b1177221 */ /* 0x040fe20000010100 */
[----:B------:R-:W-:Y:S01]  /*11f0*/  PRMT R21, RZ, 0x5410, R172 ;  /* 0x00005410ff157816 */ /* 0x000fe200000000ac */
[----:B------:R-:W-:Y:S01]  /*1200*/  FADD.FTZ R183, -R177, R20 ;  /* 0x00000014b1b77221 */ /* 0x000fe20000010100 */
[----:B-1----:R-:W-:Y:S01]  /*1210*/  PRMT R164, RZ, 0x5410, R168 ;  /* 0x00005410ffa47816 */ /* 0x002fe200000000a8 */
        /* <DEDUP_REMOVED lines=8> */
[----:B------:R-:W-:Y:S02]  /*12a0*/  FMUL.FTZ R23, R145, R20 ;  /* 0x0000001491177220 */ /* 0x000fe40000410000 */
[----:B------:R-:W-:-:S02]  /*12b0*/  FADD.FTZ R181, -R177, R22 ;  /* 0x00000016b1b57221 */ /* 0x000fc40000010100 */
[----:B------:R-:W-:Y:S02]  /*12c0*/  FADD.FTZ R20, R171, R180 ;  /* 0x000000b4ab147221 */ /* 0x000fe40000010000 */
[C---:B------:R-:W-:Y:S01]  /*12d0*/  FFMA.FTZ R167, R183.reuse, R180, R167 ;  /* 0x000000b4b7a77223 */ /* 0x040fe200000100a7 */
[----:B------:R-:W-:Y:S01]  /*12e0*/  PRMT R164, RZ, 0x5410, R175 ;  /* 0x00005410ffa47816 */ /* 0x000fe200000000af */
[----:B------:R-:W-:Y:S02]  /*12f0*/  FADD.FTZ R68, R68, R21 ;  /* 0x0000001544447221 */ /* 0x000fe40000010000 */
[----:B------:R-:W-:Y:S02]  /*1300*/  FFMA.FTZ R96, R183, R21, R96 ;  /* 0x00000015b7607223 */ /* 0x000fe40000010060 */
[C---:B------:R-:W-:Y:S02]  /*1310*/  FMUL.FTZ R21, R10.reuse, R165 ;  /* 0x000000a50a157220 */ /* 0x040fe40000410000 */
        /* <DEDUP_REMOVED lines=13> */
.L_x_4104:
[----:B------:R-:W-:Y:S05]  /*13f0*/  BSYNC B0 ;  /* 0x0000000000007941 */ /* 0x000fea0003800000 */
.L_x_4103:
        /* <DEDUP_REMOVED lines=24> */
[--C-:B---3--:R-:W-:Y:S02]  /*1580*/  SHF.R.U64 R177, R164, 0x10, R165.reuse ;  /* 0x00000010a4b17819 */ /* 0x108fe400000012a5 */
[--C-:B------:R-:W-:Y:S02]  /*1590*/  SHF.R.U32.HI R176, RZ, 0x10, R165.reuse ;  /* 0x00000010ffb07819 */ /* 0x100fe400000116a5 */
[----:B------:R-:W-:Y:S02]  /*15a0*/  PRMT R168, RZ, 0x5410, R165 ;  /* 0x00005410ffa87816 */ /* 0x000fe400000000a5 */
[----:B------:R-:W-:Y:S02]  /*15b0*/  PRMT R165, RZ, 0x5410, R177 ;  /* 0x00005410ffa57816 */ /* 0x000fe400000000b1 */
[----:B------:R-:W-:Y:S02]  /*15c0*/  PRMT R164, RZ, 0x5410, R164 ;  /* 0x00005410ffa47816 */ /* 0x000fe400000000a4 */
[----:B------:R-:W-:Y:S01]  /*15d0*/  PRMT R169, RZ, 0x5410, R176 ;  /* 0x00005410ffa97816 */ /* 0x000fe200000000b0 */
[----:B------:R-:W-:-:S02]  /*15e0*/  FADD.FTZ R165, -R208, R165 ;  /* 0x000000a5d0a57221 */ /* 0x000fc40000010100 */
[C---:B------:R-:W-:Y:S01]  /*15f0*/  FADD.FTZ R201, -R208.reuse, R164 ;  /* 0x000000a4d0c97221 */ /* 0x040fe20000010100 */
[----:B------:R-:W-:Y:S01]  /*1600*/  PRMT R164, RZ, 0x5410, R200 ;  /* 0x00005410ffa47816 */ /* 0x000fe200000000c8 */
[C---:B------:R-:W-:Y:S02]  /*1610*/  FADD.FTZ R209, -R208.reuse, R168 ;  /* 0x000000a8d0d17221 */ /* 0x040fe40000010100 */
[----:B-1----:R-:W-:Y:S02]  /*1620*/  FADD.FTZ R173, -R208, R169 ;  /* 0x000000a9d0ad7221 */ /* 0x002fe40000010100 */
[C---:B------:R-:W-:Y:S02]  /*1630*/  FMUL.FTZ R200, R10.reuse, R165 ;  /* 0x000000a50ac87220 */ /* 0x040fe40000410000 */
[----:B------:R-:W-:Y:S02]  /*1640*/  FMUL.FTZ R201, R10, R201 ;  /* 0x000000c90ac97220 */ /* 0x000fe40000410000 */
        /* <DEDUP_REMOVED lines=24> */
.L_x_4106:
[----:B------:R-:W-:Y:S05]  /*17d0*/  BSYNC B0 ;  /* 0x0000000000007941 */ /* 0x000fea0003800000 */
.L_x_4105:
        /* <DEDUP_REMOVED lines=26> */
[----:B------:R-:W-:Y:S01]  /*1980*/  PRMT R175, RZ, 0x5410, R175 ;  /* 0x00005410ffaf7816 */ /* 0x000fe200000000af */
[C---:B------:R-:W-:Y:S01]  /*1990*/  FADD.FTZ R165, -R215.reuse, R165 ;  /* 0x000000a5d7a57221 */ /* 0x040fe20000010100 */
[----:B------:R-:W-:Y:S01]  /*19a0*/  MOV R178, R169 ;  /* 0x000000a900b27202 */ /* 0x000fe20000000f00 */
[----:B------:R-:W-:Y:S01]  /*19b0*/  FADD.FTZ R217, -R215, R164 ;  /* 0x000000a4d7d97221 */ /* 0x000fe20000010100 */
[----:B------:R-:W-:Y:S02]  /*19c0*/  SHF.R.U32.HI R179, RZ, 0x10, R169 ;  /* 0x00000010ffb37819 */ /* 0x000fe400000116a9 */
[----:B------:R-:W-:Y:S01]  /*19d0*/  PRMT R169, RZ, 0x5410, R176 ;  /* 0x00005410ffa97816 */ /* 0x000fe200000000b0 */
[C---:B------:R-:W-:Y:S01]  /*19e0*/  FMUL.FTZ R216, R10.reuse, R165 ;  /* 0x000000a50ad87220 */ /* 0x040fe20000410000 */
[----:B------:R-:W-:Y:S01]  /*19f0*/  PRMT R164, RZ, 0x5410, R214 ;  /* 0x00005410ffa47816 */ /* 0x000fe200000000d6 */
[----:B------:R-:W-:-:S02]  /*1a00*/  FMUL.FTZ R217, R10, R217 ;  /* 0x000000d90ad97220 */ /* 0x000fc40000410000 */
[----:B------:R-:W-:Y:S02]  /*1a10*/  FMUL.FTZ R218, R128, R175 ;  /* 0x000000af80da7220 */ /* 0x000fe40000410000 */
[----:B-1----:R-:W-:Y:S01]  /*1a20*/  FADD.FTZ R173, -R215, R169 ;  /* 0x000000a9d7ad7221 */ /* 0x002fe20000010100 */
        /* <DEDUP_REMOVED lines=24> */
.L_x_4108:
[----:B------:R-:W-:Y:S05]  /*1bb0*/  BSYNC B0 ;  /* 0x0000000000007941 */ /* 0x000fea0003800000 */
.L_x_4107:
        /* <DEDUP_REMOVED lines=36> */
[----:B-1----:R-:W-:Y:S01]  /*1e00*/  FADD.FTZ R173, -R215, R169 ;  /* 0x000000a9d7ad7221 */ /* 0x002fe20000010100 */
[----:B------:R-:W-:Y:S01]  /*1e10*/  PRMT R169, RZ, 0x5410, R178 ;  /* 0x00005410ffa97816 */ /* 0x000fe200000000b2 */
[----:B------:R-:W-:-:S02]  /*1e20*/  FADD.FTZ R57, R57, R164 ;  /* 0x000000a439397221 */ /* 0x000fc40000010000 */
[-C--:B------:R-:W-:Y:S02]  /*1e30*/  FFMA.FTZ R85, R224, R164.reuse, R85 ;  /* 0x000000a4e0557223 */ /* 0x080fe40000010055 */
[----:B------:R-:W-:Y:S02]  /*1e40*/  FMUL.FTZ R229, R121, R164 ;  /* 0x000000a479e57220 */ /* 0x000fe40000410000 */
[----:B------:R-:W-:Y:S02]  /*1e50*/  FADD.FTZ R227, -R215, R168 ;  /* 0x000000a8d7e37221 */ /* 0x000fe40000010100 */
        /* <DEDUP_REMOVED lines=19> */
.L_x_4110:
[----:B------:R-:W-:Y:S05]  /*1f90*/  BSYNC B0 ;  /* 0x0000000000007941 */ /* 0x000fea0003800000 */
.L_x_4109:
        /* <DEDUP_REMOVED lines=23> */
[----:B------:R-:W-:Y:S02]  /*2110*/  PRMT R165, RZ, 0x5410, R176 ;  /* 0x00005410ffa57816 */ /* 0x000fe400000000b0 */
[----:B------:R-:W-:Y:S02]  /*2120*/  SHF.R.U64 R179, R168, 0x10, R169 ;  /* 0x00000010a8b37819 */ /* 0x000fe400000012a9 */
[----:B------:R-:W-:-:S02]  /*2130*/  MOV R175, R169 ;  /* 0x000000a900af7202 */ /* 0x000fc40000000f00 */
[----:B------:R-:W-:Y:S02]  /*2140*/  SHF.R.U32.HI R178, RZ, 0x10, R169 ;  /* 0x00000010ffb27819 */ /* 0x000fe400000116a9 */
[----:B------:R-:W-:Y:S01]  /*2150*/  PRMT R169, RZ, 0x5410, R164 ;  /* 0x00005410ffa97816 */ /* 0x000fe200000000a4 */
[C---:B------:R-:W-:Y:S02]  /*2160*/  FADD.FTZ R237, -R170.reuse, R173 ;  /* 0x000000adaaed7221 */ /* 0x040fe40000010100 */
[C---:B------:R-:W-:Y:S01]  /*2170*/  FADD.FTZ R173, -R170.reuse, R165 ;  /* 0x000000a5aaad7221 */ /* 0x040fe20000010100 */
[----:B------:R-:W-:Y:S01]  /*2180*/  PRMT R165, RZ, 0x5410, R174 ;  /* 0x00005410ffa57816 */ /* 0x000fe200000000ae */
[----:B------:R-:W-:Y:S01]  /*2190*/  FADD.FTZ R169, -R170, R169 ;  /* 0x000000a9aaa97221 */ /* 0x000fe20000010100 */
[----:B------:R-:W-:Y:S01]  /*21a0*/  PRMT R164, RZ, 0x5410, R179 ;  /* 0x00005410ffa47816 */ /* 0x000fe200000000b3 */
[C---:B------:R-:W-:Y:S02]  /*21b0*/  FMUL.FTZ R232, R10.reuse, R173 ;  /* 0x000000ad0ae87220 */ /* 0x040fe40000410000 */
[----:B------:R-:W-:-:S02]  /*21c0*/  FMUL.FTZ R233, R10, R169 ;  /* 0x000000a90ae97220 */ /* 0x000fc40000410000 */
[----:B------:R-:W-:Y:S01]  /*21d0*/  FMUL.FTZ R234, R108, R165 ;  /* 0x000000a56cea7220 */ /* 0x000fe20000410000 */
[----:B------:R-:W-:Y:S01]  /*21e0*/  PRMT R177, RZ, 0x5410, R177 ;  /* 0x00005410ffb17816 */ /* 0x000fe200000000b1 */
[----:B------:R-:W-:Y:S01]  /*21f0*/  FADD.FTZ R53, R53, R164 ;  /* 0x000000a435357221 */ /* 0x000fe20000010000 */
[----:B------:R-:W-:Y:S01]  /*2200*/  PRMT R175, RZ, 0x5410, R175 ;  /* 0x00005410ffaf7816 */ /* 0x000fe200000000af */
[-C--:B------:R-:W-:Y:S02]  /*2210*/  FFMA.FTZ R81, R232, R164.reuse, R81 ;  /* 0x000000a4e8517223 */ /* 0x080fe40000010051 */
[----:B------:R-:W-:Y:S02]  /*2220*/  FMUL.FTZ R235, R109, R164 ;  /* 0x000000a46deb7220 */ /* 0x000fe40000410000 */
[----:B------:R-:W-:Y:S02]  /*2230*/  FADD.FTZ R164, R171, R234 ;  /* 0x000000eaaba47221 */ /* 0x000fe40000010000 */
[----:B------:R-:W-:Y:S01]  /*2240*/  FFMA.FTZ R167, R233, R234, R167 ;  /* 0x000000eae9a77223 */ /* 0x000fe200000100a7 */
[----:B------:R-:W-:Y:S01]  /*2250*/  PRMT R168, RZ, 0x5410, R178 ;  /* 0x00005410ffa87816 */ /* 0x000fe200000000b2 */
        /* <DEDUP_REMOVED lines=10> */
[C---:B------:R-:W-:Y:S02]  /*2300*/  FFMA.FTZ R167, R237.reuse, R236, R167 ;  /* 0x000000eceda77223 */ /* 0x040fe400000100a7 */
[----:B------:R-:W-:Y:S02]  /*2310*/  FADD.FTZ R54, R54, R175 ;  /* 0x000000af36367221 */ /* 0x000fe40000010000 */
[----:B------:R-:W-:-:S02]  /*2320*/  FFMA.FTZ R82, R237, R175, R82 ;  /* 0x000000afed527223 */ /* 0x000fc40000010052 */
[----:B------:R-:W-:Y:S02]  /*2330*/  FADD.FTZ R55, R55, R168 ;  /* 0x000000a837377221 */ /* 0x000fe40000010000 */
[----:B------:R-:W-:Y:S02]  /*2340*/  FFMA.FTZ R83, R239, R168, R83 ;  /* 0x000000a8ef537223 */ /* 0x000fe40000010053 */
[----:B------:R-:W-:Y:S02]  /*2350*/  FADD.FTZ R171, R165, R238 ;  /* 0x000000eea5ab7221 */ /* 0x000fe40000010000 */
[----:B------:R-:W-:Y:S02]  /*2360*/  FFMA.FTZ R167, R239, R238, R167 ;  /* 0x000000eeefa77223 */ /* 0x000fe400000100a7 */
.L_x_4112:
[----:B------:R-:W-:Y:S05]  /*2370*/  BSYNC B0 ;  /* 0x0000000000007941 */ /* 0x000fea0003800000 */
.L_x_4111:
[----:B------:R-:W-:Y:S01]  /*2380*/  LOP3.LUT P5, RZ, R15, 0x1f, RZ, 0xc0, !PT ;  /* 0x0000001f0fff7812 */ /* 0x000fe200078ac0ff */
[----:B------:R-:W-:Y:S10]  /*2390*/  BRA.DIV ~URZ, `(.L_x_4113) ;  /* 0x000034827f007947 */ /* 0x000ff4000b800000 */
[----:B------:R1:W2:Y:S02]  /*23a0*/  SHFL.DOWN PT, R168, R171, 0x10, 0x1f ;  /* 0x0a001f00aba87f89 */ /* 0x0002a400000e0000 */
.L_x_4137:
        /* <DEDUP_REMOVED lines=9> */
[----:B-----5:R-:W3:Y:S01]  /*2440*/  SHFL.DOWN PT, R170, R169, 0x4, 0x1f ;  /* 0x08801f00a9aa7f89 */ /* 0x020ee200000e0000 */
[----:B--2---:R-:W-:-:S05]  /*2450*/  FADD.FTZ R168, R165, R168 ;  /* 0x000000a8a5a87221 */ /* 0x004fca0000010000 */
[----:B------:R-:W2:Y:S01]  /*2460*/  SHFL.DOWN PT, R167, R168, 0x2, 0x1f ;  /* 0x08401f00a8a77f89 */ /* 0x000ea200000e0000 */
[----:B---3--:R-:W-:-:S05]  /*2470*/  FADD.FTZ R170, R169, R170 ;  /* 0x000000aaa9aa7221 */ /* 0x008fca0000010000 */
[----:B-1----:R-:W1:Y:S01]  /*2480*/  SHFL.DOWN PT, R171, R170, 0x2, 0x1f ;  /* 0x08401f00aaab7f89 */ /* 0x002e6200000e0000 */
[----:B--2---:R-:W-:-:S05]  /*2490*/  FADD.FTZ R167, R168, R167 ;  /* 0x000000a7a8a77221 */ /* 0x004fca0000010000 */
[----:B------:R2:W3:Y:S01]  /*24a0*/  SHFL.DOWN PT, R214, R167, 0x1, 0x1f ;  /* 0x08201f00a7d67f89 */ /* 0x0004e200000e0000 */
[----:B-1----:R-:W-:-:S05]  /*24b0*/  FADD.FTZ R171, R170, R171 ;  /* 0x000000abaaab7221 */ /* 0x002fca0000010000 */
[----:B------:R2:W1:Y:S02]  /*24c0*/  SHFL.DOWN PT, R164, R171, 0x1, 0x1f ;  /* 0x08201f00aba47f89 */ /* 0x00046400000e0000 */
.L_x_4138:
        /* <DEDUP_REMOVED lines=9> */
[----:B--2---:R-:W1:Y:S04]  /*2560*/  LDS.128 R164, [R242.X8+0x7000] ;  /* 0x00700000f2a47984 */ /* 0x004e680000008c00 */
[----:B------:R-:W2:Y:S04]  /*2570*/  LDS.128 R168, [R242.X8+0x7010] ;  /* 0x00701000f2a87984 */ /* 0x000ea80000008c00 */
        /* <DEDUP_REMOVED lines=33> */
[----:B------:R-:W-:Y:S02]  /*2790*/  @P5 MOV R164, R248 ;  /* 0x000000f800a45202 */ /* 0x000fe40000000f00 */
[----:B------:R-:W-:Y:S02]  /*27a0*/  FADD.FTZ R167, R192, -R167 ;  /* 0x800000a7c0a77221 */ /* 0x000fe40000010000 */
        /* <DEDUP_REMOVED lines=20> */
[----:B------:R-:W-:Y:S02]  /*28f0*/  CS2R R174, SRZ ;  /* 0x0000000000ae7805 */ /* 0x000fe4000001ff00 */
[----:B------:R-:W-:-:S08]  /*2900*/  FMUL.FTZ R169, R167, c[0x0][0x1e8] ;  /* 0x00007a00a7a97a20 */ /* 0x000fd00000410000 */
[----:B--2---:R-:W-:-:S05]  /*2910*/  @P5 IMAD.MOV.U32 R167, RZ, RZ, R164 ;  /* 0x000000ffffa75224 */ /* 0x004fca00078e00a4 */
[----:B------:R-:W-:-:S05]  /*2920*/  @P5 PRMT R167, RZ, 0x5410, R167 ;  /* 0x00005410ffa75816 */ /* 0x000fca00000000a7 */
[----:B------:R-:W-:Y:S02]  /*2930*/  @P5 FMUL.FTZ R171, R169, R167 ;  /* 0x000000a7a9ab5220 */ /* 0x000fe40000410000 */
[----:B------:R-:W-:Y:S02]  /*2940*/  FMUL.FTZ R167, R156, R169 ;  /* 0x000000a99ca77220 */ /* 0x000fe40000410000 */
[----:B------:R-:W-:-:S03]  /*2950*/  FMUL.FTZ R169, R214, R11 ;  /* 0x0000000bd6a97220 */ /* 0x000fc60000410000 */
[----:B------:R-:W-:Y:S01]  /*2960*/  FSEL R167, R167, RZ, P5 ;  /* 0x000000ffa7a77208 */ /* 0x000fe20002800000 */
[----:B------:R-:W-:Y:S01]  /*2970*/  FMUL.FTZ R169, R169, c[0x0][0x1e8] ;  /* 0x00007a00a9a97a20 */ /* 0x000fe20000410000 */
[----:B------:R-:W-:-:S04]  /*2980*/  LOP3.LUT P5, RZ, R7, 0xff00, RZ, 0xc0, !PT ;  /* 0x0000ff0007ff7812 */ /* 0x000fc800078ac0ff */
[----:B------:R-:W-:Y:S09]  /*2990*/  F2F.BF16.F32 R167, R167 ;  /* 0x000000a700a77304 */ /* 0x000ff20000202000 */
[----:B------:R-:W-:-:S04]  /*29a0*/  @P5 SHF.R.U64 R164, R164, 0x10, R165 ;  /* 0x00000010a4a45819 */ /* 0x000fc800000012a5 */
[----:B------:R-:W-:-:S05]  /*29b0*/  @P5 PRMT R164, RZ, 0x5410, R164 ;  /* 0x00005410ffa45816 */ /* 0x000fca00000000a4 */
[----:B------:R-:W-:Y:S02]  /*29c0*/  @P5 FMUL.FTZ R174, R169, R164 ;  /* 0x000000a4a9ae5220 */ /* 0x000fe40000410000 */
[----:B------:R-:W-:Y:S02]  /*29d0*/  FMUL.FTZ R169, R157, R169 ;  /* 0x000000a99da97220 */ /* 0x000fe40000410000 */
[----:B------:R-:W-:-:S03]  /*29e0*/  FMUL.FTZ R164, R178, R11 ;  /* 0x0000000bb2a47220 */ /* 0x000fc60000410000 */
[----:B------:R-:W-:Y:S01]  /*29f0*/  FSEL R169, R169, RZ, P5 ;  /* 0x000000ffa9a97208 */ /* 0x000fe20002800000 */
[----:B------:R-:W-:Y:S01]  /*2a00*/  FMUL.FTZ R177, R164, c[0x0][0x1e8] ;  /* 0x00007a00a4b17a20 */ /* 0x000fe20000410000 */
[----:B------:R-:W-:-:S13]  /*2a10*/  LOP3.LUT P5, RZ, R7, 0xff000000, RZ, 0xc0, !PT ;  /* 0xff00000007ff7812 */ /* 0x000fda00078ac0ff */
[----:B------:R-:W-:-:S04]  /*2a20*/  @P5 SHF.R.U32.HI R164, RZ, 0x10, R165 ;  /* 0x00000010ffa45819 */ /* 0x000fc800000116a5 */
[----:B------:R-:W-:-:S05]  /*2a30*/  @P5 PRMT R164, RZ, 0x5410, R164 ;  /* 0x00005410ffa45816 */ /* 0x000fca00000000a4 */
[----:B------:R-:W-:Y:S02]  /*2a40*/  @P5 FMUL.FTZ R170, R177, R164 ;  /* 0x000000a4b1aa5220 */ /* 0x000fe40000410000 */
[----:B------:R-:W-:Y:S02]  /*2a50*/  FMUL.FTZ R177, R159, R177 ;  /* 0x000000b19fb17220 */ /* 0x000fe40000410000 */
[----:B------:R-:W-:-:S03]  /*2a60*/  FMUL.FTZ R164, R168, R11 ;  /* 0x0000000ba8a47220 */ /* 0x000fc60000410000 */
[----:B------:R-:W-:Y:S01]  /*2a70*/  FSEL R177, R177, RZ, P5 ;  /* 0x000000ffb1b17208 */ /* 0x000fe20002800000 */
[----:B------:R-:W-:Y:S01]  /*2a80*/  FMUL.FTZ R164, R164, c[0x0][0x1e8] ;  /* 0x00007a00a4a47a20 */ /* 0x000fe20000410000 */
[----:B------:R-:W-:-:S04]  /*2a90*/  LOP3.LUT P5, RZ, R7, 0xff0000, RZ, 0xc0, !PT ;  /* 0x00ff000007ff7812 */ /* 0x000fc800078ac0ff */
[----:B------:R-:W0:Y:S09]  /*2aa0*/  F2F.BF16.F32 R177, R177 ;  /* 0x000000b100b17304 */ /* 0x000e320000202000 */
[----:B------:R-:W-:-:S05]  /*2ab0*/  @P5 PRMT R165, RZ, 0x5410, R165 ;  /* 0x00005410ffa55816 */ /* 0x000fca00000000a5 */
[----:B------:R-:W-:Y:S02]  /*2ac0*/  @P5 FMUL.FTZ R175, R164, R165 ;  /* 0x000000a5a4af5220 */ /* 0x000fe40000410000 */
[----:B------:R-:W-:Y:S01]  /*2ad0*/  FMUL.FTZ R164, R158, R164 ;  /* 0x000000a49ea47220 */ /* 0x000fe20000410000 */
[----:B0-----:R-:W-:-:S04]  /*2ae0*/  SHF.L.U32 R215, R177, 0x10, RZ ;  /* 0x00000010b1d77819 */ /* 0x001fc800000006ff */
[----:B------:R-:W-:Y:S02]  /*2af0*/  FSEL R179, R164, RZ, P5 ;  /* 0x000000ffa4b37208 */ /* 0x000fe40002800000 */
[----:B------:R-:W0:Y:S01]  /*2b00*/  F2F.BF16.F32 R164, R169 ;  /* 0x000000a900a47304 */ /* 0x000e220000202000 */
[----:B------:R-:W-:-:S04]  /*2b10*/  ISETP.NE.U32.AND P5, PT, RZ, c[0x0][0x258], PT ;  /* 0x00009600ff007a0c */ /* 0x000fc80003fa5070 */
[----:B------:R-:W-:-:S03]  /*2b20*/  ISETP.NE.AND.EX P5, PT, RZ, c[0x0][0x25c], PT, P5 ;  /* 0x00009700ff007a0c */ /* 0x000fc60003fa5350 */
[----:B------:R-:W1:Y:S01]  /*2b30*/  F2F.BF16.F32 R179, R179 ;  /* 0x000000b300b37304 */ /* 0x000e620000202000 */
[----:B0-----:R-:W-:-:S09]  /*2b40*/  IMAD.WIDE.U32 R164, R164, 0x10000, RZ ;  /* 0x00010000a4a47825 */ /* 0x001fd200078e00ff */
        /* <DEDUP_REMOVED lines=18> */
.L_x_4117:
[C---:B0-----:R-:W-:Y:S01]  /*2c70*/  IMAD.WIDE.U32 R166, R9.reuse, R176, c[0x0][0x248] ;  /* 0x0000920009a67625 */ /* 0x041fe200078e00b0 */
[----:B------:R-:W-:-:S03]  /*2c80*/  IADD3 R9, R9, 0x100, RZ ;  /* 0x0000010009097810 */ /* 0x000fc60007ffe0ff */
[----:B------:R-:W-:Y:S01]  /*2c90*/  FADD.FTZ R50, R50, R175 ;  /* 0x000000af32327221 */ /* 0x000fe20000010000 */
[----:B------:R0:W-:Y:S01]  /*2ca0*/  STG.E.64 [R166.64], R164 ;  /* 0x000000a4a6007986 */ /* 0x0001e2000c101b04 */
[----:B------:R-:W-:Y:S02]  /*2cb0*/  FADD.FTZ R48, R48, R171 ;  /* 0x000000ab30307221 */ /* 0x000fe40000010000 */
[----:B------:R-:W-:Y:S02]  /*2cc0*/  FADD.FTZ R49, R49, R174 ;  /* 0x000000ae31317221 */ /* 0x000fe40000010000 */
[----:B------:R-:W-:Y:S02]  /*2cd0*/  FADD.FTZ R51, R51, R170 ;  /* 0x000000aa33337221 */ /* 0x000fe40000010000 */
.L_x_4116:
[----:B------:R-:W-:Y:S05]  /*2ce0*/  BSYNC B0 ;  /* 0x0000000000007941 */ /* 0x000fea0003800000 */
.L_x_4115:
[----:B------:R-:W-:Y:S01]  /*2cf0*/  BSSY B0, `(.L_x_4118) ;  /* 0x0000066000007945 */ /* 0x000fe20003800000 */
[----:B------:R-:W-:Y:S05]  /*2d00*/  @!P0 BRA `(.L_x_4119) ;  /* 0x0000064000008947 */ /* 0x000fea0003800000 */
[----:B0-----:R-:W-:-:S04]  /*2d10*/  ISETP.NE.AND P5, PT, R14, RZ, PT ;  /* 0x000000ff0e00720c */ /* 0x001fc80003fa5270 */
[----:B------:R-:W-:Y:S02]  /*2d20*/  FSEL R167, R173, RZ, !P5 ;  /* 0x000000ffada77208 */ /* 0x000fe40006800000 */
        /* <DEDUP_REMOVED lines=34> */
[----:B--2---:R-:W-:-:S04]  /*2f50*/  @P5 MOV R166, R164 ;  /* 0x000000a400a65202 */ /* 0x004fc80000000f00 */
[----:B------:R-:W-:-:S05]  /*2f60*/  @P5 PRMT R166, RZ, 0x5410, R166 ;  /* 0x00005410ffa65816 */ /* 0x000fca00000000a6 */
[----:B------:R-:W-:Y:S02]  /*2f70*/  @P5 FMUL.FTZ R177, R171, R166 ;  /* 0x000000a6abb15220 */ /* 0x000fe40000410000 */
[----:B------:R-:W-:Y:S02]  /*2f80*/  FMUL.FTZ R171, R148, R171 ;  /* 0x000000ab94ab7220 */ /* 0x000fe40000410000 */
[----:B------:R-:W-:-:S03]  /*2f90*/  FMUL.FTZ R166, R170, R11 ;  /* 0x0000000baaa67220 */ /* 0x000fc60000410000 */
[----:B------:R-:W-:Y:S01]  /*2fa0*/  FSEL R171, R171, RZ, P5 ;  /* 0x000000ffabab7208 */ /* 0x000fe20002800000 */
[----:B------:R-:W-:Y:S01]  /*2fb0*/  FMUL.FTZ R166, R166, c[0x0][0x1e8] ;  /* 0x00007a00a6a67a20 */ /* 0x000fe20000410000 */
[----:B------:R-:W-:-:S03]  /*2fc0*/  LOP3.LUT P5, RZ, R6, 0xff00, RZ, 0xc0, !PT ;  /* 0x0000ff0006ff7812 */ /* 0x000fc600078ac0ff */
[----:B------:R-:W-:Y:S01]  /*2fd0*/  FMUL.FTZ R179, R149, R166 ;  /* 0x000000a695b37220 */ /* 0x000fe20000410000 */
[----:B------:R-:W-:Y:S04]  /*2fe0*/  F2F.BF16.F32 R171, R171 ;  /* 0x000000ab00ab7304 */ /* 0x000fe80000202000 */
[----:B------:R-:W-:-:S05]  /*2ff0*/  FSEL R179, R179, RZ, P5 ;  /* 0x000000ffb3b37208 */ /* 0x000fca0002800000 */
[----:B------:R-:W-:-:S04]  /*3000*/  @P5 SHF.R.U64 R164, R164, 0x10, R165 ;  /* 0x00000010a4a45819 */ /* 0x000fc800000012a5 */
[----:B------:R-:W-:-:S05]  /*3010*/  @P5 PRMT R164, RZ, 0x5410, R164 ;  /* 0x00005410ffa45816 */ /* 0x000fca00000000a4 */
[----:B------:R-:W-:Y:S01]  /*3020*/  @P5 FMUL.FTZ R174, R166, R164 ;  /* 0x000000a4a6ae5220 */ /* 0x000fe20000410000 */
[----:B------:R-:W-:Y:S01]  /*3030*/  LOP3.LUT P5, RZ, R6, 0xff0000, RZ, 0xc0, !PT ;  /* 0x00ff000006ff7812 */ /* 0x000fe200078ac0ff */
[----:B------:R-:W-:-:S04]  /*3040*/  FMUL.FTZ R164, R214, R11 ;  /* 0x0000000bd6a47220 */ /* 0x000fc80000410000 */
[----:B------:R-:W-:-:S08]  /*3050*/  FMUL.FTZ R215, R164, c[0x0][0x1e8] ;  /* 0x00007a00a4d77a20 */ /* 0x000fd00000410000 */
[----:B------:R-:W-:-:S05]  /*3060*/  @P5 IMAD.MOV.U32 R166, RZ, RZ, R165 ;  /* 0x000000ffffa65224 */ /* 0x000fca00078e00a5 */
        /* <DEDUP_REMOVED lines=8> */
[----:B------:R-:W-:-:S04]  /*30f0*/  @P5 SHF.R.U32.HI R165, RZ, 0x10, R165 ;  /* 0x00000010ffa55819 */ /* 0x000fc800000116a5 */
[----:B------:R-:W-:-:S05]  /*3100*/  @P5 PRMT R164, RZ, 0x5410, R165 ;  /* 0x00005410ffa45816 */ /* 0x000fca00000000a5 */
[----:B------:R-:W-:Y:S02]  /*3110*/  @P5 FMUL.FTZ R176, R166, R164 ;  /* 0x000000a4a6b05220 */ /* 0x000fe40000410000 */
[----:B------:R-:W-:-:S05]  /*3120*/  FMUL.FTZ R164, R151, R166 ;  /* 0x000000a697a47220 */ /* 0x000fca0000410000 */
[----:B------:R-:W-:Y:S02]  /*3130*/  FSEL R243, R164, RZ, P5 ;  /* 0x000000ffa4f37208 */ /* 0x000fe40002800000 */
[C---:B------:R-:W-:Y:S01]  /*3140*/  LEA R166, P5, R9.reuse, c[0x0][0x248], 0x3 ;  /* 0x0000920009a67a11 */ /* 0x040fe200078a18ff */
[----:B------:R-:W0:Y:S03]  /*3150*/  F2F.BF16.F32 R164, R179 ;  /* 0x000000b300a47304 */ /* 0x000e260000202000 */
[----:B------:R-:W-:Y:S02]  /*3160*/  LEA.HI.X R167, R9, c[0x0][0x24c], RZ, 0x3, P5 ;  /* 0x0000930009a77a11 */ /* 0x000fe400028f1cff */
[----:B------:R-:W-:-:S03]  /*3170*/  ISETP.NE.U32.AND P5, PT, RZ, c[0x0][0x258], PT ;  /* 0x00009600ff007a0c */ /* 0x000fc60003fa5070 */
[----:B------:R-:W1:Y:S01]  /*3180*/  F2F.BF16.F32 R169, R243 ;  /* 0x000000f300a97304 */ /* 0x000e620000202000 */
[----:B------:R-:W-:Y:S01]  /*3190*/  ISETP.NE.AND.EX P5, PT, RZ, c[0x0][0x25c], PT, P5 ;  /* 0x00009700ff007a0c */ /* 0x000fe20003fa5350 */
[----:B0-----:R-:W-:-:S05]  /*31a0*/  IMAD.WIDE.U32 R164, R164, 0x10000, RZ ;  /* 0x00010000a4a47825 */ /* 0x001fca00078e00ff */
[----:B------:R-:W-:-:S07]  /*31b0*/  LOP3.LUT R168, R164, R171, RZ, 0xfc, !PT ;  /* 0x000000aba4a87212 */ /* 0x000fce00078efcff */
[----:B------:R-:W-:Y:S02]  /*31c0*/  @P5 F2FP.BF16.PACK_AB R242, RZ, R242 ;  /* 0x000000f2fff2523e */ /* 0x000fe400000010ff */
[----:B-1----:R-:W-:Y:S02]  /*31d0*/  SHF.L.U32 R169, R169, 0x10, RZ ;  /* 0x00000010a9a97819 */ /* 0x002fe400000006ff */
[----:B------:R-:W-:Y:S02]  /*31e0*/  @P5 F2FP.BF16.PACK_AB R170, RZ, R170 ;  /* 0x000000aaffaa523e */ /* 0x000fe400000010ff */
[----:B------:R-:W-:Y:S02]  /*31f0*/  @P5 F2FP.BF16.PACK_AB R214, RZ, R214 ;  /* 0x000000d6ffd6523e */ /* 0x000fe400000010ff */
[----:B------:R-:W-:Y:S02]  /*3200*/  @P5 F2FP.BF16.PACK_AB R178, RZ, R178 ;  /* 0x000000b2ffb2523e */ /* 0x000fe400000010ff */
[----:B------:R-:W-:-:S02]  /*3210*/  LOP3.LUT R169, R165, R169, R215, 0xfe, !PT ;  /* 0x000000a9a5a97212 */ /* 0x000fc400078efed7 */
        /* <DEDUP_REMOVED lines=13> */
.L_x_4120:
[----:B------:R1:W-:Y:S01]  /*32f0*/  STG.E.64 [R166.64], R168 ;  /* 0x000000a8a6007986 */ /* 0x0003e2000c101b04 */
[----:B------:R-:W-:Y:S01]  /*3300*/  FADD.FTZ R46, R46, R175 ;  /* 0x000000af2e2e7221 */ /* 0x000fe20000010000 */
[----:B------:R-:W-:Y:S01]  /*3310*/  IADD3 R9, R9, 0x100, RZ ;  /* 0x0000010009097810 */ /* 0x000fe20007ffe0ff */
[----:B------:R-:W-:Y:S02]  /*3320*/  FADD.FTZ R44, R44, R177 ;  /* 0x000000b12c2c7221 */ /* 0x000fe40000010000 */
[----:B------:R-:W-:Y:S02]  /*3330*/  FADD.FTZ R45, R45, R174 ;  /* 0x000000ae2d2d7221 */ /* 0x000fe40000010000 */
[----:B------:R-:W-:Y:S02]  /*3340*/  FADD.FTZ R47, R47, R176 ;  /* 0x000000b02f2f7221 */ /* 0x000fe40000010000 */
.L_x_4119:
[----:B------:R-:W-:Y:S05]  /*3350*/  BSYNC B0 ;  /* 0x0000000000007941 */ /* 0x000fea0003800000 */
.L_x_4118:
[----:B------:R-:W-:Y:S01]  /*3360*/  BSSY B0, `(.L_x_4121) ;  /* 0x0000066000007945 */ /* 0x000fe20003800000 */
[----:B------:R-:W-:Y:S05]  /*3370*/  @!P1 BRA `(.L_x_4122) ;  /* 0x0000064000009947 */ /* 0x000fea0003800000 */
[----:B0-----:R-:W-:-:S04]  /*3380*/  ISETP.NE.AND P5, PT, R14, RZ, PT ;  /* 0x000000ff0e00720c */ /* 0x001fc80003fa5270 */
[----:B-1----:R-:W-:Y:S02]  /*3390*/  FSEL R167, R173, RZ, !P5 ;  /* 0x000000ffada77208 */ /* 0x002fe40006800000 */
        /* <DEDUP_REMOVED lines=63> */
[----:B------:R-:W-:Y:S02]  /*3790*/  FMUL.FTZ R164, R143, R166 ;  /* 0x000000a68fa47220 */ /* 0x000fe40000410000 */
[----:B------:R-:W0:Y:S03]  /*37a0*/  F2F.BF16.F32 R166, R179 ;  /* 0x000000b300a67304 */ /* 0x000e260000202000 */
[----:B------:R-:W-:Y:S02]  /*37b0*/  FSEL R243, R164, RZ, P5 ;  /* 0x000000ffa4f37208 */ /* 0x000fe40002800000 */
[----:B------:R-:W-:-:S03]  /*37c0*/  LEA R164, P5, R9, c[0x0][0x248], 0x3 ;  /* 0x0000920009a47a11 */ /* 0x000fc600078a18ff */
[----:B------:R-:W1:Y:S01]  /*37d0*/  F2F.BF16.F32 R171, R243 ;  /* 0x000000f300ab7304 */ /* 0x000e620000202000 */
[----:B------:R-:W-:Y:S02]  /*37e0*/  LEA.HI.X R165, R9, c[0x0][0x24c], RZ, 0x3, P5 ;  /* 0x0000930009a57a11 */ /* 0x000fe400028f1cff */
[----:B------:R-:W-:-:S04]  /*37f0*/  ISETP.NE.U32.AND P5, PT, RZ, c[0x0][0x258], PT ;  /* 0x00009600ff007a0c */ /* 0x000fc80003fa5070 */
[----:B------:R-:W-:Y:S01]  /*3800*/  ISETP.NE.AND.EX P5, PT, RZ, c[0x0][0x25c], PT, P5 ;  /* 0x00009700ff007a0c */ /* 0x000fe20003fa5350 */
[----:B0-----:R-:W-:-:S05]  /*3810*/  IMAD.WIDE.U32 R166, R166, 0x10000, RZ ;  /* 0x00010000a6a67825 */ /* 0x001fca00078e00ff */
[----:B------:R-:W-:Y:S02]  /*3820*/  LOP3.LUT R170, R166, R169, RZ, 0xfc, !PT ;  /* 0x000000a9a6aa7212 */ /* 0x000fe400078efcff */
[----:B-1----:R-:W-:-:S05]  /*3830*/  SHF.L.U32 R171, R171, 0x10, RZ ;  /* 0x00000010abab7819 */ /* 0x002fca00000006ff */
[----:B------:R-:W-:Y:S02]  /*3840*/  @P5 F2FP.BF16.PACK_AB R242, RZ, R242 ;  /* 0x000000f2fff2523e */ /* 0x000fe400000010ff */
[----:B------:R-:W-:Y:S02]  /*3850*/  @P5 F2FP.BF16.PACK_AB R168, RZ, R168 ;  /* 0x000000a8ffa8523e */ /* 0x000fe400000010ff */
[----:B------:R-:W-:Y:S02]  /*3860*/  @P5 F2FP.BF16.PACK_AB R214, RZ, R214 ;  /* 0x000000d6ffd6523e */ /* 0x000fe400000010ff */
[----:B------:R-:W-:Y:S02]  /*3870*/  @P5 F2FP.BF16.PACK_AB R178, RZ, R178 ;  /* 0x000000b2ffb2523e */ /* 0x000fe400000010ff */
[----:B------:R-:W-:Y:S02]  /*3880*/  LOP3.LUT R171, R167, R171, R215, 0xfe, !PT ;  /* 0x000000aba7ab7212 */ /* 0x000fe400078efed7 */
[----:B------:R-:W-:-:S02]  /*3890*/  @P5 PRMT R16, R242, 0x7610, R16 ;  /* 0x00007610f2105816 */ /* 0x000fc40000000010 */
        /* <DEDUP_REMOVED lines=12> */
.L_x_4123:
[----:B------:R1:W-:Y:S01]  /*3960*/  STG.E.64 [R164.64], R170 ;  /* 0x000000aaa4007986 */ /* 0x0003e2000c101b04 */
[----:B------:R-:W-:Y:S01]  /*3970*/  FADD.FTZ R42, R42, R175 ;  /* 0x000000af2a2a7221 */ /* 0x000fe20000010000 */
[----:B------:R-:W-:Y:S01]  /*3980*/  IADD3 R9, R9, 0x100, RZ ;  /* 0x0000010009097810 */ /* 0x000fe20007ffe0ff */
[----:B------:R-:W-:Y:S02]  /*3990*/  FADD.FTZ R40, R40, R177 ;  /* 0x000000b128287221 */ /* 0x000fe40000010000 */
[----:B------:R-:W-:Y:S02]  /*39a0*/  FADD.FTZ R41, R41, R174 ;  /* 0x000000ae29297221 */ /* 0x000fe40000010000 */
[----:B------:R-:W-:Y:S02]  /*39b0*/  FADD.FTZ R43, R43, R176 ;  /* 0x000000b02b2b7221 */ /* 0x000fe40000010000 */
.L_x_4122:
[----:B------:R-:W-:Y:S05]  /*39c0*/  BSYNC B0 ;  /* 0x0000000000007941 */ /* 0x000fea0003800000 */
.L_x_4121:
        /* <DEDUP_REMOVED lines=96> */
.L_x_4126:
[----:B------:R1:W-:Y:S01]  /*3fd0*/  STG.E.64 [R164.64], R170 ;  /* 0x000000aaa4007986 */ /* 0x0003e2000c101b04 */
[----:B------:R-:W-:Y:S01]  /*3fe0*/  FADD.FTZ R38, R38, R175 ;  /* 0x000000af26267221 */ /* 0x000fe20000010000 */
[----:B------:R-:W-:Y:S01]  /*3ff0*/  IADD3 R9, R9, 0x100, RZ ;  /* 0x0000010009097810 */ /* 0x000fe20007ffe0ff */
[----:B------:R-:W-:Y:S02]  /*4000*/  FADD.FTZ R36, R36, R177 ;  /* 0x000000b124247221 */ /* 0x000fe40000010000 */
[----:B------:R-:W-:Y:S02]  /*4010*/  FADD.FTZ R37, R37, R174 ;  /* 0x000000ae25257221 */ /* 0x000fe40000010000 */
[----:B------:R-:W-:Y:S02]  /*4020*/  FADD.FTZ R39, R39, R176 ;  /* 0x000000b027277221 */ /* 0x000fe40000010000 */
.L_x_4125:
[----:B------:R-:W-:Y:S05]  /*4030*/  BSYNC B0 ;  /* 0x0000000000007941 */ /* 0x000fea0003800000 */
.L_x_4124:
        /* <DEDUP_REMOVED lines=96> */
.L_x_4129:
[----:B------:R1:W-:Y:S01]  /*4640*/  STG.E.64 [R164.64], R170 ;  /* 0x000000aaa4007986 */ /* 0x0003e2000c101b04 */
[----:B------:R-:W-:Y:S01]  /*4650*/  FADD.FTZ R34, R34, R175 ;  /* 0x000000af22227221 */ /* 0x000fe20000010000 */
[----:B------:R-:W-:Y:S01]  /*4660*/  IADD3 R9, R9, 0x100, RZ ;  /* 0x0000010009097810 */ /* 0x000fe20007ffe0ff */
[----:B------:R-:W-:Y:S02]  /*4670*/  FADD.FTZ R32, R32, R177 ;  /* 0x000000b120207221 */ /* 0x000fe40000010000 */
[----:B------:R-:W-:Y:S02]  /*4680*/  FADD.FTZ R33, R33, R174 ;  /* 0x000000ae21217221 */ /* 0x000fe40000010000 */
[----:B------:R-:W-:Y:S02]  /*4690*/  FADD.FTZ R35, R35, R176 ;  /* 0x000000b023237221 */ /* 0x000fe40000010000 */
.L_x_4128:
[----:B------:R-:W-:Y:S05]  /*46a0*/  BSYNC B0 ;  /* 0x0000000000007941 */ /* 0x000fea0003800000 */
.L_x_4127:
        /* <DEDUP_REMOVED lines=96> */
.L_x_4132:
[----:B------:R1:W-:Y:S01]  /*4cb0*/  STG.E.64 [R164.64], R170 ;  /* 0x000000aaa4007986 */ /* 0x0003e2000c101b04 */
[----:B------:R-:W-:Y:S01]  /*4cc0*/  FADD.FTZ R30, R30, R175 ;  /* 0x000000af1e1e7221 */ /* 0x000fe20000010000 */
[----:B------:R-:W-:Y:S01]  /*4cd0*/  IADD3 R9, R9, 0x100, RZ ;  /* 0x0000010009097810 */ /* 0x000fe20007ffe0ff */
[----:B------:R-:W-:Y:S02]  /*4ce0*/  FADD.FTZ R28, R28, R177 ;  /* 0x000000b11c1c7221 */ /* 0x000fe40000010000 */
[----:B------:R-:W-:Y:S02]  /*4cf0*/  FADD.FTZ R29, R29, R174 ;  /* 0x000000ae1d1d7221 */ /* 0x000fe40000010000 */
[----:B------:R-:W-:Y:S02]  /*4d00*/  FADD.FTZ R31, R31, R176 ;  /* 0x000000b01f1f7221 */ /* 0x000fe40000010000 */
.L_x_4131:
[----:B------:R-:W-:Y:S05]  /*4d10*/  BSYNC B0 ;  /* 0x0000000000007941 */ /* 0x000fea0003800000 */
.L_x_4130:
[----:B------:R-:W-:Y:S01]  /*4d20*/  ISETP.GE.U32.AND P5, PT, R8, 0x700, PT ;  /* 0x000007000800780c */ /* 0x000fe20003fa6070 */
[----:B------:R-:W-:-:S12]  /*4d30*/  BSSY B0, `(.L_x_4133) ;  /* 0x0000067000007945 */ /* 0x000fd80003800000 */
[----:B------:R-:W-:Y:S05]  /*4d40*/  @!P5 BRA `(.L_x_4134) ;  /* 0x000006500000d947 */ /* 0x000fea0003800000 */
[----:B0-----:R-:W-:-:S04]  /*4d50*/  ISETP.NE.AND P5, PT, R14, RZ, PT ;  /* 0x000000ff0e00720c */ /* 0x001fc80003fa5270 */
[----:B-1----:R-:W-:Y:S02]  /*4d60*/  FSEL R171, R173, RZ, !P5 ;  /* 0x000000ffadab7208 */ /* 0x002fe40006800000 */
        /* <DEDUP_REMOVED lines=33> */
[----:B------:R-:W-:Y:S01]  /*4f80*/  MOV R173, RZ ;  /* 0x000000ff00ad7202 */ /* 0x000fe20000000f00 */
[----:B------:R-:W-:Y:S02]  /*4f90*/  FMUL.FTZ R167, R10, c[0x0][0x1e8] ;  /* 0x00007a000aa77a20 */ /* 0x000fe40000410000 */
[----:B------:R-:W-:-:S06]  /*4fa0*/  IMAD.MOV.U32 R176, RZ, RZ, RZ ;  /* 0x000000ffffb07224 */ /* 0x000fcc00078e00ff */
[----:B--2---:R-:W-:-:S04]  /*4fb0*/  @P5 MOV R10, R164 ;  /* 0x000000a4000a5202 */ /* 0x004fc80000000f00 */
        /* <DEDUP_REMOVED lines=12> */
[-C--:B------:R-:W-:Y:S02]  /*5080*/  FMUL.FTZ R10, R166, R11.reuse ;  /* 0x0000000ba60a7220 */ /* 0x080fe40000410000 */
[----:B------:R-:W-:Y:S01]  /*5090*/  FMUL.FTZ R11, R172, R11 ;  /* 0x0000000bac0b7220 */ /* 0x000fe20000410000 */
[----:B------:R-:W-:Y:S01]  /*50a0*/  FSEL R169, R169, RZ, P5 ;  /* 0x000000ffa9a97208 */ /* 0x000fe20002800000 */
[----:B------:R-:W-:Y:S01]  /*50b0*/  FMUL.FTZ R175, R10, c[0x0][0x1e8] ;  /* 0x00007a000aaf7a20 */ /* 0x000fe20000410000 */
[----:B------:R-:W-:Y:S01]  /*50c0*/  LOP3.LUT P5, RZ, R0, 0xff0000, RZ, 0xc0, !PT ;  /* 0x00ff000000ff7812 */ /* 0x000fe200078ac0ff */
[----:B------:R-:W-:Y:S01]  /*50d0*/  FMUL.FTZ R11, R11, c[0x0][0x1e8] ;  /* 0x00007a000b0b7a20 */ /* 0x000fe20000410000 */
[----:B------:R-:W0:Y:S11]  /*50e0*/  F2F.BF16.F32 R164, R169 ;  /* 0x000000a900a47304 */ /* 0x000e360000202000 */
[----:B------:R-:W-:-:S05]  /*50f0*/  @P5 IMAD.MOV.U32 R10, RZ, RZ, R165 ;  /* 0x000000ffff0a5224 */ /* 0x000fca00078e00a5 */
[----:B------:R-:W-:-:S05]  /*5100*/  @P5 PRMT R10, RZ, 0x5410, R10 ;  /* 0x00005410ff0a5816 */ /* 0x000fca000000000a */
[----:B------:R-:W-:Y:S02]  /*5110*/  @P5 FMUL.FTZ R173, R175, R10 ;  /* 0x0000000aafad5220 */ /* 0x000fe40000410000 */
[----:B------:R-:W-:-:S05]  /*5120*/  FMUL.FTZ R10, R114, R175 ;  /* 0x000000af720a7220 */ /* 0x000fca0000410000 */
[----:B------:R-:W-:Y:S02]  /*5130*/  FSEL R175, R10, RZ, P5 ;  /* 0x000000ff0aaf7208 */ /* 0x000fe40002800000 */
[----:B------:R-:W-:-:S04]  /*5140*/  LOP3.LUT P5, RZ, R0, 0xff000000, RZ, 0xc0, !PT ;  /* 0xff00000000ff7812 */ /* 0x000fc800078ac0ff */
[----:B------:R-:W-:Y:S09]  /*5150*/  F2F.BF16.F32 R175, R175 ;  /* 0x000000af00af7304 */ /* 0x000ff20000202000 */
[----:B------:R-:W-:Y:S01]  /*5160*/  @P5 SHF.R.U32.HI R10, RZ, 0x10, R165 ;  /* 0x00000010ff0a5819 */ /* 0x000fe200000116a5 */
[----:B0-----:R-:W-:-:S03]  /*5170*/  IMAD.WIDE.U32 R164, R164, 0x10000, RZ ;  /* 0x00010000a4a47825 */ /* 0x001fc600078e00ff */
[----:B------:R-:W-:Y:S02]  /*5180*/  @P5 PRMT R10, RZ, 0x5410, R10 ;  /* 0x00005410ff0a5816 */ /* 0x000fe4000000000a */
[----:B------:R-:W-:-:S03]  /*5190*/  LOP3.LUT R164, R164, R167, RZ, 0xfc, !PT ;  /* 0x000000a7a4a47212 */ /* 0x000fc600078efcff */
[----:B------:R-:W-:Y:S02]  /*51a0*/  @P5 FMUL.FTZ R176, R11, R10 ;  /* 0x0000000a0bb05220 */ /* 0x000fe40000410000 */
[----:B------:R-:W-:-:S05]  /*51b0*/  FMUL.FTZ R10, R115, R11 ;  /* 0x0000000b730a7220 */ /* 0x000fca0000410000 */
[----:B------:R-:W-:Y:S02]  /*51c0*/  FSEL R177, R10, RZ, P5 ;  /* 0x000000ff0ab17208 */ /* 0x000fe40002800000 */
[----:B------:R-:W-:-:S04]  /*51d0*/  LEA R10, P5, R9, c[0x0][0x248], 0x3 ;  /* 0x00009200090a7a11 */ /* 0x000fc800078a18ff */
[----:B------:R-:W-:Y:S01]  /*51e0*/  LEA.HI.X R11, R9, c[0x0][0x24c], RZ, 0x3, P5 ;  /* 0x00009300090b7a11 */ /* 0x000fe200028f1cff */
[----:B------:R-:W0:Y:S01]  /*51f0*/  F2F.BF16.F32 R177, R177 ;  /* 0x000000b100b17304 */ /* 0x000e220000202000 */
[----:B------:R-:W-:-:S04]  /*5200*/  ISETP.NE.U32.AND P5, PT, RZ, c[0x0][0x258], PT ;  /* 0x00009600ff007a0c */ /* 0x000fc80003fa5070 */
[----:B------:R-:W-:Y:S02]  /*5210*/  ISETP.NE.AND.EX P5, PT, RZ, c[0x0][0x25c], PT, P5 ;  /* 0x00009700ff007a0c */ /* 0x000fe40003fa5350 */
[----:B0-----:R-:W-:-:S11]  /*5220*/  SHF.L.U32 R179, R177, 0x10, RZ ;  /* 0x00000010b1b37819 */ /* 0x001fd600000006ff */
        /* <DEDUP_REMOVED lines=18> */
.L_x_4135:
[----:B------:R1:W-:Y:S01]  /*5350*/  STG.E.64 [R10.64], R164 ;  /* 0x000000a40a007986 */ /* 0x0003e2000c101b04 */
[----:B------:R-:W-:Y:S02]  /*5360*/  FADD.FTZ R26, R26, R173 ;  /* 0x000000ad1a1a7221 */ /* 0x000fe40000010000 */
[----:B------:R-:W-:Y:S02]  /*5370*/  FADD.FTZ R24, R24, R171 ;  /* 0x000000ab18187221 */ /* 0x000fe40000010000 */
[----:B------:R-:W-:Y:S02]  /*5380*/  FADD.FTZ R25, R25, R174 ;  /* 0x000000ae19197221 */ /* 0x000fe40000010000 */
[----:B------:R-:W-:Y:S02]  /*5390*/  FADD.FTZ R27, R27, R176 ;  /* 0x000000b01b1b7221 */ /* 0x000fe40000010000 */
.L_x_4134:
[----:B------:R-:W-:Y:S05]  /*53a0*/  BSYNC B0 ;  /* 0x0000000000007941 */ /* 0x000fea0003800000 */
.L_x_4133:
[----:B------:R-:W-:Y:S02]  /*53b0*/  LOP3.LUT P5, RZ, R12, 0xff, RZ, 0xc0, !PT ;  /* 0x000000ff0cff7812 */ /* 0x000fe400078ac0ff */
[----:B------:R-:W-:Y:S02]  /*53c0*/  IADD3 R13, R13, c[0x0][0x160], RZ ;  /* 0x000058000d0d7a10 */ /* 0x000fe40007ffe0ff */
[----:B------:R-:W-:-:S02]  /*53d0*/  SEL R12, RZ, 0x1, P5 ;  /* 0x00000001ff0c7807 */ /* 0x000fc40002800000 */
[----:B------:R-:W-:-:S13]  /*53e0*/  ISETP.GE.AND P5, PT, R13, c[0x0][0x164], PT ;  /* 0x000059000d007a0c */ /* 0x000fda0003fa6270 */
[----:B01----:R-:W-:Y:S01]  /*53f0*/  @P5 CALL.REL.NOINC `(.L_x_4098) ;  /* 0x0000001000005944 */ /* 0x003fe20003c00000 */
[----:B------:R-:W-:Y:S05]  /*5400*/  BRA `(.L_x_4136) ;  /* 0xffffb2b000007947 */ /* 0x000fea000383ffff */
.L_x_4098:
[----:B-1----:R-:W0:Y:S01]  /*5410*/  S2UR UR6, SR_CTAID.X ;  /* 0x00000000000679c3 */ /* 0x002e220000002500 */
[----:B------:R-:W0:Y:S01]  /*5420*/  S2R R2, SR_TID.X ;  /* 0x0000000000027919 */ /* 0x000e220000002100 */
[----:B------:R-:W-:Y:S01]  /*5430*/  LOP3.LUT P5, RZ, R8, 0xffffff00, RZ, 0xc0, !PT ;  /* 0xffffff0008ff7812 */ /* 0x000fe200078ac0ff */
[----:B------:R-:W-:Y:S01]  /*5440*/  @P1 IMAD.MOV.U32 R21, RZ, RZ, 0x10 ;  /* 0x00000010ff151424 */ /* 0x000fe200078e00ff */
[----:B------:R-:W-:Y:S01]  /*5450*/  @P0 MOV R15, 0x10 ;  /* 0x00000010000f0802 */ /* 0x000fe20000000f00 */
[----:B------:R-:W-:Y:S01]  /*5460*/  @P3 IMAD.MOV.U32 R9, RZ, RZ, 0x10 ;  /* 0x00000010ff093424 */ /* 0x000fe200078e00ff */
[----:B-----5:R-:W-:-:S09]  /*5470*/  @P2 MOV R111, 0x10 ;  /* 0x00000010006f2802 */ /* 0x020fd20000000f00 */
        /* <DEDUP_REMOVED lines=18> */
[----:B------:R4:W-:Y:S01]  /*55a0*/  @P0 STG.E.128 [R12.64], R100 ;  /* 0x000000640c000986 */ /* 0x0009e2000c101d04 */
[----:B0-----:R-:W-:-:S03]  /*55b0*/  @P4 MOV R77, 0x10 ;  /* 0x00000010004d4802 */ /* 0x001fc60000000f00 */
        /* <DEDUP_REMOVED lines=30> */
[----:B-1----:R-:W-:-:S04]  /*57a0*/  IMAD.MOV.U32 R7, RZ, RZ, 0x10 ;  /* 0x00000010ff077424 */ /* 0x002fc800078e00ff */
[----:B------:R-:W-:-:S04]  /*57b0*/  IMAD.WIDE.U32 R2, R0, R7, c[0x0][0x220] ;  /* 0x0000880000027625 */ /* 0x000fc800078e0007 */
[CC--:B------:R-:W-:Y:S01]  /*57c0*/  IMAD.WIDE.U32 R4, R0.reuse, R7.reuse, c[0x0][0x228] ;  /* 0x00008a0000047625 */ /* 0x0c0fe200078e0007 */
[----:B------:R-:W-:Y:S03]  /*57d0*/  STG.E.128 [R2.64], R52 ;  /* 0x0000003402007986 */ /* 0x000fe6000c101d04 */
[----:B------:R-:W-:Y:S01]  /*57e0*/  IMAD.WIDE.U32 R6, R0, R7, c[0x0][0x240] ;  /* 0x0000900000067625 */ /* 0x000fe200078e0007 */
[----:B------:R-:W-:Y:S04]  /*57f0*/  STG.E.128 [R4.64], R80 ;  /* 0x0000005004007986 */ /* 0x000fe8000c101d04 */
[----:B------:R-:W-:Y:S01]  /*5800*/  STG.E.128 [R6.64], R24 ;  /* 0x0000001806007986 */ /* 0x000fe2000c101d04 */
[----:B------:R-:W-:Y:S05]  /*5810*/  EXIT ;  /* 0x000000000000794d */ /* 0x000fea0003800000 */
.L_x_4113:
[----:B-----5:R-:W-:Y:S01]  /*5820*/  HFMA2.MMA R170, -RZ, RZ, 0, 9.5367431640625e-07 ;  /* 0x00000010ffaa7435 */ /* 0x020fe200000001ff */
[----:B------:R-:W-:Y:S01]  /*5830*/  MOV R169, R171 ;  /* 0x000000ab00a97202 */ /* 0x000fe20000000f00 */
[----:B------:R-:W-:Y:S01]  /*5840*/  IMAD.MOV.U32 R172, RZ, RZ, 0x1f ;  /* 0x0000001fffac7424 */ /* 0x000fe200078e00ff */
[----:B------:R-:W-:-:S02]  /*5850*/  MOV R173, 0xffffffff ;  /* 0xffffffff00ad7802 */ /* 0x000fc40000000f00 */
[----:B------:R-:W-:Y:S02]  /*5860*/  MOV R164, 0x5880 ;  /* 0x0000588000a47802 */ /* 0x000fe40000000f00 */
[----:B0-----:R-:W-:Y:S05]  /*5870*/  CALL.REL.NOINC `($__internal_54_$__cuda_sm70_shflsync_down_p) ;  /* 0x0000046000007944 */ /* 0x001fea0003c00000 */
[----:B-1----:R-:W-:Y:S01]  /*5880*/  MOV R168, R170 ;  /* 0x000000aa00a87202 */ /* 0x002fe20000000f00 */
[----:B0-----:R-:W-:Y:S05]  /*5890*/  BRA `(.L_x_4137) ;  /* 0xffffcb1000007947 */ /* 0x001fea000383ffff */
.L_x_4114:
[----:B-----5:R-:W-:Y:S01]  /*58a0*/  HFMA2.MMA R170, -RZ, RZ, 0, 9.5367431640625e-07 ;  /* 0x00000010ffaa7435 */ /* 0x020fe200000001ff */
[----:B------:R-:W-:Y:S01]  /*58b0*/  IMAD.MOV.U32 R169, RZ, RZ, R167 ;  /* 0x000000ffffa97224 */ /* 0x000fe200078e00a7 */
[----:B------:R-:W-:Y:S01]  /*58c0*/  MOV R172, 0x1f ;  /* 0x0000001f00ac7802 */ /* 0x000fe20000000f00 */
[----:B------:R-:W-:Y:S01]  /*58d0*/  IMAD.MOV.U32 R173, RZ, RZ, -0x1 ;  /* 0xffffffffffad7424 */ /* 0x000fe200078e00ff */
[----:B------:R-:W-:Y:S02]  /*58e0*/  MOV R164, 0x5900 ;  /* 0x0000590000a47802 */ /* 0x000fe40000000f00 */
[----:B012---:R-:W-:Y:S05]  /*58f0*/  CALL.REL.NOINC `($__internal_54_$__cuda_sm70_shflsync_down_p) ;  /* 0x000003e000007944 */ /* 0x007fea0003c00000 */
[----:B------:R-:W-:Y:S01]  /*5900*/  FADD.FTZ R168, R168, R171 ;  /* 0x000000aba8a87221 */ /* 0x000fe20000010000 */
[----:B0-----:R-:W-:Y:S01]  /*5910*/  MOV R172, 0x1f ;  /* 0x0000001f00ac7802 */ /* 0x001fe20000000f00 */
[----:B-1----:R-:W-:Y:S01]  /*5920*/  FADD.FTZ R171, R167, R170 ;  /* 0x000000aaa7ab7221 */ /* 0x002fe20000010000 */
[----:B------:R-:W-:Y:S01]  /*5930*/  HFMA2.MMA R170, -RZ, RZ, 0, 4.76837158203125e-07 ;  /* 0x00000008ffaa7435 */ /* 0x000fe200000001ff */
[----:B------:R-:W-:Y:S01]  /*5940*/  IMAD.MOV.U32 R173, RZ, RZ, -0x1 ;  /* 0xffffffffffad7424 */ /* 0x000fe200078e00ff */
[----:B------:R-:W-:-:S02]  /*5950*/  MOV R169, R168 ;  /* 0x000000a800a97202 */ /* 0x000fc40000000f00 */
[----:B------:R-:W-:Y:S02]  /*5960*/  MOV R164, 0x5980 ;  /* 0x0000598000a47802 */ /* 0x000fe40000000f00 */
[----:B------:R-:W-:Y:S05]  /*5970*/  CALL.REL.NOINC `($__internal_54_$__cuda_sm70_shflsync_down_p) ;  /* 0x0000036000007944 */ /* 0x000fea0003c00000 */
[----:B-1----:R-:W-:Y:S01]  /*5980*/  MOV R167, R170 ;  /* 0x000000aa00a77202 */ /* 0x002fe20000000f00 */
[----:B------:R-:W-:Y:S01]  /*5990*/  HFMA2.MMA R170, -RZ, RZ, 0, 4.76837158203125e-07 ;  /* 0x00000008ffaa7435 */ /* 0x000fe200000001ff */
[----:B0-----:R-:W-:Y:S01]  /*59a0*/  IMAD.MOV.U32 R169, RZ, RZ, R171 ;  /* 0x000000ffffa97224 */ /* 0x001fe200078e00ab */
[----:B------:R-:W-:Y:S01]  /*59b0*/  MOV R172, 0x1f ;  /* 0x0000001f00ac7802 */ /* 0x000fe20000000f00 */
[----:B------:R-:W-:Y:S01]  /*59c0*/  IMAD.MOV.U32 R173, RZ, RZ, -0x1 ;  /* 0xffffffffffad7424 */ /* 0x000fe200078e00ff */
[----:B------:R-:W-:Y:S02]  /*59d0*/  MOV R164, 0x59f0 ;  /* 0x000059f000a47802 */ /* 0x000fe40000000f00 */
[----:B------:R-:W-:Y:S05]  /*59e0*/  CALL.REL.NOINC `($__internal_54_$__cuda_sm70_shflsync_down_p) ;  /* 0x000002f000007944 */ /* 0x000fea0003c00000 */
[----:B------:R-:W-:Y:S01]  /*59f0*/  FADD.FTZ R168, R167, R168 ;  /* 0x000000a8a7a87221 */ /* 0x000fe20000010000 */
[----:B0-----:R-:W-:Y:S01]  /*5a00*/  MOV R172, 0x1f ;  /* 0x0000001f00ac7802 */ /* 0x001fe20000000f00 */
[----:B-1----:R-:W-:Y:S01]  /*5a10*/  FADD.FTZ R171, R171, R170 ;  /* 0x000000aaabab7221 */ /* 0x002fe20000010000 */
[----:B------:R-:W-:Y:S01]  /*5a20*/  HFMA2.MMA R170, -RZ, RZ, 0, 2.384185791015625e-07 ;  /* 0x00000004ffaa7435 */ /* 0x000fe200000001ff */
[----:B------:R-:W-:Y:S01]  /*5a30*/  IMAD.MOV.U32 R173, RZ, RZ, -0x1 ;  /* 0xffffffffffad7424 */ /* 0x000fe200078e00ff */
[----:B------:R-:W-:-:S02]  /*5a40*/  MOV R169, R168 ;  /* 0x000000a800a97202 */ /* 0x000fc40000000f00 */
[----:B------:R-:W-:Y:S02]  /*5a50*/  MOV R164, 0x5a70 ;  /* 0x00005a7000a47802 */ /* 0x000fe40000000f00 */
[----:B------:R-:W-:Y:S05]  /*5a60*/  CALL.REL.NOINC `($__internal_54_$__cuda_sm70_shflsync_down_p) ;  /* 0x0000027000007944 */ /* 0x000fea0003c00000 */
[----:B-1----:R-:W-:Y:S01]  /*5a70*/  MOV R167, R170 ;  /* 0x000000aa00a77202 */ /* 0x002fe20000000f00 */
[----:B------:R-:W-:Y:S01]  /*5a80*/  HFMA2.MMA R170, -RZ, RZ, 0, 2.384185791015625e-07 ;  /* 0x00000004ffaa7435 */ /* 0x000fe200000001ff */
        /* <DEDUP_REMOVED lines=8> */
[----:B------:R-:W-:Y:S01]  /*5b10*/  HFMA2.MMA R170, -RZ, RZ, 0, 1.1920928955078125e-07 ;  /* 0x00000002ffaa7435 */ /* 0x000fe200000001ff */
[----:B------:R-:W-:Y:S01]  /*5b20*/  IMAD.MOV.U32 R173, RZ, RZ, -0x1 ;  /* 0xffffffffffad7424 */ /* 0x000fe200078e00ff */
[----:B------:R-:W-:-:S02]  /*5b30*/  MOV R169, R168 ;  /* 0x000000a800a97202 */ /* 0x000fc40000000f00 */
[----:B------:R-:W-:Y:S02]  /*5b40*/  MOV R164, 0x5b60 ;  /* 0x00005b6000a47802 */ /* 0x000fe40000000f00 */
[----:B------:R-:W-:Y:S05]  /*5b50*/  CALL.REL.NOINC `($__internal_54_$__cuda_sm70_shflsync_down_p) ;  /* 0x0000018000007944 */ /* 0x000fea0003c00000 */
[----:B-1----:R-:W-:Y:S01]  /*5b60*/  MOV R167, R170 ;  /* 0x000000aa00a77202 */ /* 0x002fe20000000f00 */
[----:B------:R-:W-:Y:S01]  /*5b70*/  HFMA2.MMA R170, -RZ, RZ, 0, 1.1920928955078125e-07 ;  /* 0x00000002ffaa7435 */ /* 0x000fe200000001ff */
        /* <DEDUP_REMOVED lines=8> */
[----:B------:R-:W-:Y:S01]  /*5c00*/  HFMA2.MMA R170, -RZ, RZ, 0, 5.9604644775390625e-08 ;  /* 0x00000001ffaa7435 */ /* 0x000fe200000001ff */
[----:B------:R-:W-:Y:S01]  /*5c10*/  IMAD.MOV.U32 R173, RZ, RZ, -0x1 ;  /* 0xffffffffffad7424 */ /* 0x000fe200078e00ff */
[----:B------:R-:W-:-:S02]  /*5c20*/  MOV R169, R167 ;  /* 0x000000a700a97202 */ /* 0x000fc40000000f00 */
[----:B------:R-:W-:Y:S02]  /*5c30*/  MOV R164, 0x5c50 ;  /* 0x00005c5000a47802 */ /* 0x000fe40000000f00 */
[----:B------:R-:W-:Y:S05]  /*5c40*/  CALL.REL.NOINC `($__internal_54_$__cuda_sm70_shflsync_down_p) ;  /* 0x0000009000007944 */ /* 0x000fea0003c00000 */
[----:B-1----:R-:W-:Y:S01]  /*5c50*/  MOV R214, R170 ;  /* 0x000000aa00d67202 */ /* 0x002fe20000000f00 */
[----:B------:R-:W-:Y:S01]  /*5c60*/  HFMA2.MMA R170, -RZ, RZ, 0, 5.9604644775390625e-08 ;  /* 0x00000001ffaa7435 */ /* 0x000fe200000001ff */
[----:B0-----:R-:W-:Y:S01]  /*5c70*/  IMAD.MOV.U32 R169, RZ, RZ, R171 ;  /* 0x000000ffffa97224 */ /* 0x001fe200078e00ab */
[----:B------:R-:W-:Y:S01]  /*5c80*/  MOV R172, 0x1f ;  /* 0x0000001f00ac7802 */ /* 0x000fe20000000f00 */
[----:B------:R-:W-:Y:S01]  /*5c90*/  IMAD.MOV.U32 R173, RZ, RZ, -0x1 ;  /* 0xffffffffffad7424 */ /* 0x000fe200078e00ff */
[----:B------:R-:W-:Y:S02]  /*5ca0*/  MOV R164, 0x5cc0 ;  /* 0x00005cc000a47802 */ /* 0x000fe40000000f00 */
[----:B------:R-:W-:Y:S05]  /*5cb0*/  CALL.REL.NOINC `($__internal_54_$__cuda_sm70_shflsync_down_p) ;  /* 0x0000002000007944 */ /* 0x000fea0003c00000 */
[----:B-1----:R-:W-:Y:S01]  /*5cc0*/  MOV R164, R170 ;  /* 0x000000aa00a47202 */ /* 0x002fe20000000f00 */
[----:B0-----:R-:W-:Y:S05]  /*5cd0*/  BRA `(.L_x_4138) ;  /* 0xffffc7f000007947 */ /* 0x001fea000383ffff */
        .weak           $__internal_54_$__cuda_sm70_shflsync_down_p
        .type           $__internal_54_$__cuda_sm70_shflsync_down_p,@function
        .size           $__internal_54_$__cuda_sm70_shflsync_down_p,(.L_x_12930 - $__internal_54_$__cuda_sm70_shflsync_down_p)
$__internal_54_$__cuda_sm70_shflsync_down_p:
[----:B------:R-:W-:Y:S01]  /*5ce0*/  HFMA2.MMA R165, -RZ, RZ, 0, 0 ;  /* 0x00000000ffa57435 */ /* 0x000fe200000001ff */
[----:B------:R-:W-:Y:S04]  /*5cf0*/  WARPSYNC R173 ;  /* 0x000000ad00007348 */ /* 0x000fe80003800000 */
[----:B------:R0:W1:Y:S01]  /*5d00*/  SHFL.DOWN PT, R170, R169, R170, R172 ;  /* 0x080000aaa9aa7389 */ /* 0x00006200000e00ac */
[----:B------:R-:W-:Y:S05]  /*5d10*/  RET.REL.NODEC R164 `(_ZN10layer_norm13ln_bwd_kernelINS_13Kernel_traitsIf13__nv_bfloat16S2_S2_fjLj7168ELj1ELj1ELj8ELj8ENS_18Kernel_traits_baseILj7168EfS2_S2_S2_fjLj256EEEEELb1ELb1ELb0ELb0EEEvNS_9BwdParamsE) ;  /* 0xffffa2e0a4007950 */ /* 0x000fea0003c3ffff */
.L_x_4139:
        /* <DEDUP_REMOVED lines=14> */
.L_x_12930:


//--------------------- .text._ZN10layer_norm13ln_bwd_kernelINS_13Kernel_traitsIf13__nv_bfloat16S2_S2_fjLj7168ELj1ELj1ELj8ELj8ENS_18Kernel_traits_baseILj7168EfS2_S2_S2_fjLj256EEEEELb1ELb1ELb0ELb1EEEvNS_9BwdParamsE --------------------------
	.section	.text._ZN10layer_norm13ln_bwd_kernelINS_13Kernel_traitsIf13__nv_bfloat16S2_S2_fjLj7168ELj1ELj1ELj8ELj8ENS_18Kernel_traits_baseILj7168EfS2_S2_S2_fjLj256EEEEELb1ELb1ELb0ELb1EEEvNS_9BwdParamsE,"ax",@progbits
	.sectioninfo	@"SHI_REGISTERS=255"
	.align	128
        .global         _ZN10layer_norm13ln_bwd_kernelINS_13Kernel_traitsIf13__nv_bfloat16S2_S2_fjLj7168ELj1ELj1ELj8ELj8ENS_18Kernel_traits_baseILj7168EfS2_S2_S2_fjLj256EEEEELb1ELb1ELb0ELb1EEEvNS_9BwdParamsE
        .type           _ZN10layer_norm13ln_bwd_kernelINS_13Kernel_traitsIf13__nv_bfloat16S2_S2_fjLj7168ELj1ELj1ELj8ELj8ENS_18Kernel_traits_baseILj7168EfS2_S2_S2_fjLj256EEEEELb1ELb1ELb0ELb1EEEvNS_9BwdParamsE,@function
        .size           _ZN10layer_norm13ln_bwd_kernelINS_13Kernel_traitsIf13__nv_bfloat16S2_S2_fjLj7168ELj1ELj1ELj8ELj8ENS_18Kernel_traits_baseILj7168EfS2_S2_S2_fjLj256EEEEELb1ELb1ELb0ELb1EEEvNS_9BwdParamsE,(.L_x_12931 - _ZN10layer_norm13ln_bwd_kernelINS_13Kernel_traitsIf13__nv_bfloat16S2_S2_fjLj7168ELj1ELj1ELj8ELj8ENS_18Kernel_traits_baseILj7168EfS2_S2_S2_fjLj256EEEEELb1ELb1ELb0ELb1EEEvNS_9BwdParamsE)
        .other          _ZN10layer_norm13ln_bwd_kernelINS_13Kernel_traitsIf13__nv_bfloat16S2_S2_fjLj7168ELj1ELj1ELj8ELj8ENS_18Kernel_traits_baseILj7168EfS2_S2_S2_fjLj256EEEEELb1ELb1ELb0ELb1EEEvNS_9BwdParamsE,@"STO_CUDA_ENTRY STV_DEFAULT"
_ZN10layer_norm13ln_bwd_kernelINS_13Kernel_traitsIf13__nv_bfloat16S2_S2_fjLj7168ELj1ELj1ELj8ELj8ENS_18Kernel_traits_baseILj7168EfS2_S2_S2_fjLj256EEEEELb1ELb1ELb0ELb1EEEvNS_9BwdParamsE:
.text._ZN10layer_norm13ln_bwd_kernelINS_13Kernel_traitsIf13__nv_bfloat16S2_S2_fjLj7168ELj1ELj1ELj8ELj8ENS_18Kernel_traits_baseILj7168EfS2_S2_S2_fjLj256EEEEELb1ELb1ELb0ELb1EEEvNS_9BwdParamsE:
        /* <DEDUP_REMOVED lines=50> */
.L_x_4140:
        /* <DEDUP_REMOVED lines=65> */
.L_x_4146:
        /* <DEDUP_REMOVED lines=12> */
[----:B------:R-:W-:Y:S02]  /*07f0*/  @P0 LEA.HI.X R105, R187, c[0x0][0x1c4], R108, 0x1, P1 ;  /* 0x00007100bb690a11 */ /* 0x000fe400008f0c6c */
[----:B------:R-:W-:Y:S01]  /*0800*/  IADD3 R215, R168, 0x300, RZ ;  /* 0x00000300a8d77810 */ /* 0x000fe20007ffe0ff */
[----:B------:R-:W-:Y:S01]  /*0810*/  IMAD.SHL.U32 R181, R223, 0x8, RZ ;  /* 0x00000008dfb57824 */ /* 0x000fe200078e00ff */
[----:B------:R-:W-:Y:S01]  /*0820*/  SHF.L.U32 R183, R214, 0x3, RZ ;  /* 0x00000003d6b77819 */ /* 0x000fe200000006ff */
[----:B------:R0:W2:Y:S01]  /*0830*/  @P0 LDG.E.U16 R220, [R104.64] ;  /* 0x0000000468dc0981 */ /* 0x0000a2000c1e1500 */
[C---:B------:R-:W-:Y:S01]  /*0840*/  IADD3 R222, R168.reuse, 0x400, RZ ;  /* 0x00000400a8de7810 */ /* 0x040fe20007ffe0ff */
[C---:B------:R-:W-:Y:S01]  /*0850*/  IMAD.SHL.U32 R185, R168.reuse, 0x8, RZ ;  /* 0x00000008a8b97824 */ /* 0x040fe200078e00ff */
[----:B------:R-:W-:Y:S01]  /*0860*/  SHF.L.U32 R179, R215, 0x3, RZ ;  /* 0x00000003d7b37819 */ /* 0x000fe200000006ff */
[C---:B------:R-:W-:Y:S01]  /*0870*/  IMAD.WIDE.U32 R204, R168.reuse, R192, c[0x0][0x208] ;  /* 0x00008200a8cc7625 */ /* 0x040fe200078e00c0 */
[----:B------:R-:W-:-:S02]  /*0880*/  IADD3 R221, R168, 0x500, RZ ;  /* 0x00000500a8dd7810 */ /* 0x000fc40007ffe0ff */
[----:B------:R-:W-:Y:S01]  /*0890*/  SHF.R.U32.HI R182, RZ, 0x1d, R214 ;  /* 0x0000001dffb67819 */ /* 0x000fe200000116d6 */
[----:B------:R-:W-:Y:S01]  /*08a0*/  IMAD.SHL.U32 R177, R222, 0x8, RZ ;  /* 0x00000008deb17824 */ /* 0x000fe200078e00ff */
[----:B------:R-:W-:Y:S02]  /*08b0*/  IADD3 R149, R168, 0x600, RZ ;  /* 0x00000600a8957810 */ /* 0x000fe40007ffe0ff */
[----:B0-----:R-:W-:Y:S02]  /*08c0*/  IADD3 R104, P1, R183, c[0x0][0x188], RZ ;  /* 0x00006200b7687a10 */ /* 0x001fe40007f3e0ff */
[----:B------:R-:W-:Y:S02]  /*08d0*/  SHF.R.U32.HI R180, RZ, 0x1d, R223 ;  /* 0x0000001dffb47819 */ /* 0x000fe400000116df */
[----:B------:R-:W-:Y:S02]  /*08e0*/  IADD3 R106, P2, R181, c[0x0][0x188], RZ ;  /* 0x00006200b56a7a10 */ /* 0x000fe40007f5e0ff */
[----:B------:R-:W-:Y:S01]  /*08f0*/  SHF.R.U32.HI R178, RZ, 0x1d, R215 ;  /* 0x0000001dffb27819 */ /* 0x000fe200000116d7 */
[-C--:B------:R-:W-:Y:S01]  /*0900*/  IMAD.WIDE.U32 R202, R214, R192.reuse, c[0x0][0x208] ;  /* 0x00008200d6ca7625 */ /* 0x080fe200078e00c0 */
[----:B------:R-:W-:Y:S01]  /*0910*/  IADD3 R108, P3, R179, c[0x0][0x188], RZ ;  /* 0x00006200b36c7a10 */ /* 0x000fe20007f7e0ff */
[----:B------:R-:W3:Y:S01]  /*0920*/  LDG.E.64 R204, [R204.64] ;  /* 0x00000004cccc7981 */ /* 0x000ee2000c1e1b00 */
[----:B------:R-:W-:Y:S01]  /*0930*/  SHF.L.U32 R175, R221, 0x3, RZ ;  /* 0x00000003ddaf7819 */ /* 0x000fe200000006ff */
[-C--:B------:R-:W-:Y:S01]  /*0940*/  IMAD.WIDE.U32 R200, R215, R192.reuse, c[0x0][0x208] ;  /* 0x00008200d7c87625 */ /* 0x080fe200078e00c0 */
[----:B------:R-:W-:Y:S01]  /*0950*/  IADD3.X R105, R182, c[0x0][0x18c], RZ, P1, !PT ;  /* 0x00006300b6697a10 */ /* 0x000fe20000ffe4ff */
[----:B------:R-:W4:Y:S01]  /*0960*/  LDG.E.64 R202, [R202.64] ;  /* 0x00000004caca7981 */ /* 0x000f22000c1e1b00 */
[----:B------:R-:W-:Y:S01]  /*0970*/  MOV R166, 0x4 ;  /* 0x0000000400a67802 */ /* 0x000fe20000000f00 */
        /* <DEDUP_REMOVED lines=12> */
[----:B------:R-:W-:Y:S01]  /*0a40*/  IMAD.WIDE.U32 R192, R149, R192, c[0x0][0x208] ;  /* 0x0000820095c07625 */ /* 0x000fe200078e00c0 */
[----:B------:R-:W-:Y:S01]  /*0a50*/  SHF.R.U32.HI R174, RZ, 0x1d, R221 ;  /* 0x0000001dffae7819 */ /* 0x000fe200000116dd */
[----:B------:R-:W4:Y:S01]  /*0a60*/  LDG.E.64 R196, [R196.64] ;  /* 0x00000004c4c47981 */ /* 0x000f22000c1e1b00 */
[----:B------:R-:W-:Y:S01]  /*0a70*/  IADD3 R160, P3, R175, c[0x0][0x188], RZ ;  /* 0x00006200afa07a10 */ /* 0x000fe20007f7e0ff */
[----:B------:R-:W-:Y:S01]  /*0a80*/  IMAD.SHL.U32 R173, R149, 0x8, RZ ;  /* 0x0000000895ad7824 */ /* 0x000fe200078e00ff */
[----:B------:R-:W-:Y:S01]  /*0a90*/  IADD3.X R163, R184, c[0x0][0x18c], RZ, P1, !PT ;  /* 0x00006300b8a37a10 */ /* 0x000fe20000ffe4ff */
[----:B------:R-:W-:Y:S01]  /*0aa0*/  IMAD.WIDE R216, R187, R166, c[0x0][0x1a0] ;  /* 0x00006800bbd87625 */ /* 0x000fe200078e02a6 */
[----:B------:R-:W-:Y:S01]  /*0ab0*/  IADD3.X R111, R176, c[0x0][0x18c], RZ, P2, !PT ;  /* 0x00006300b06f7a10 */ /* 0x000fe200017fe4ff */
[----:B------:R-:W4:Y:S01]  /*0ac0*/  LDG.E.64 R192, [R192.64] ;  /* 0x00000004c0c07981 */ /* 0x000f22000c1e1b00 */
[----:B------:R-:W-:-:S02]  /*0ad0*/  IADD3.X R161, R174, c[0x0][0x18c], RZ, P3, !PT ;  /* 0x00006300aea17a10 */ /* 0x000fc40001ffe4ff */
[----:B------:R-:W-:Y:S01]  /*0ae0*/  SHF.R.U32.HI R172, RZ, 0x1d, R149 ;  /* 0x0000001dffac7819 */ /* 0x000fe20000011695 */
[----:B------:R-:W4:Y:S01]  /*0af0*/  LDG.E.64 R108, [R108.64] ;  /* 0x000000046c6c7981 */ /* 0x000f22000c1e1b00 */
[----:B------:R-:W-:-:S03]  /*0b00*/  IADD3 R164, P1, R173, c[0x0][0x188], RZ ;  /* 0x00006200ada47a10 */ /* 0x000fc60007f3e0ff */
[----:B------:R-:W4:Y:S01]  /*0b10*/  LDG.E.64 R162, [R162.64] ;  /* 0x00000004a2a27981 */ /* 0x000f22000c1e1b00 */
[----:B------:R-:W-:-:S03]  /*0b20*/  IADD3.X R165, R172, c[0x0][0x18c], RZ, P1, !PT ;  /* 0x00006300aca57a10 */ /* 0x000fc60000ffe4ff */
[----:B------:R-:W4:Y:S04]  /*0b30*/  LDG.E.64 R104, [R104.64] ;  /* 0x0000000468687981 */ /* 0x000f28000c1e1b00 */
[----:B------:R-:W4:Y:S04]  /*0b40*/  LDG.E.64 R106, [R106.64] ;  /* 0x000000046a6a7981 */ /* 0x000f28000c1e1b00 */
[----:B------:R0:W4:Y:S04]  /*0b50*/  LDG.E R216, [R216.64] ;  /* 0x00000004d8d87981 */ /* 0x000128000c1e1900 */
[----:B------:R-:W4:Y:S04]  /*0b60*/  LDG.E.64 R110, [R110.64] ;  /* 0x000000046e6e7981 */ /* 0x000f28000c1e1b00 */
[----:B------:R-:W4:Y:S01]  /*0b70*/  LDG.E.64 R160, [R160.64] ;  /* 0x00000004a0a07981 */ /* 0x000f22000c1e1b00 */
[----:B------:R-:W-:-:S03]  /*0b80*/  IMAD.WIDE R166, R187, R166, c[0x0][0x1a8] ;  /* 0x00006a00bba67625 */ /* 0x000fc600078e02a6 */
[----:B------:R-:W4:Y:S04]  /*0b90*/  LDG.E.64 R164, [R164.64] ;  /* 0x00000004a4a47981 */ /* 0x000f28000c1e1b00 */
        /* <DEDUP_REMOVED lines=8> */
[----:B-----5:R0:W5:Y:S01]  /*0c20*/  @P1 LDG.E.64 R248, [R212.64] ;  /* 0x00000004d4f81981 */ /* 0x020162000c1e1b00 */
[C---:B------:R-:W-:Y:S02]  /*0c30*/  @P1 LEA R194, P3, R214.reuse, c[0x0][0x218], 0x3 ;  /* 0x00008600d6c21a11 */ /* 0x040fe400078618ff */
[----:B------:R-:W-:Y:S01]  /*0c40*/  @P1 LEA R208, P4, R223, c[0x0][0x218], 0x3 ;  /* 0x00008600dfd01a11 */ /* 0x000fe200078818ff */
[----:B------:R0:W5:Y:S01]  /*0c50*/  LDG.E R170, [R158.64] ;  /* 0x000000049eaa7981 */ /* 0x000162000c1e1900 */
[----:B------:R-:W-:-:S02]  /*0c60*/  @P1 LEA.HI.X R195, R214, c[0x0][0x21c], RZ, 0x3, P3 ;  /* 0x00008700d6c31a11 */ /* 0x000fc400018f1cff */
[----:B------:R-:W-:Y:S02]  /*0c70*/  @P1 LEA.HI.X R209, R223, c[0x0][0x21c], RZ, 0x3, P4 ;  /* 0x00008700dfd11a11 */ /* 0x000fe400020f1cff */
[C---:B------:R-:W-:Y:S01]  /*0c80*/  @P1 LEA R168, P3, R215.reuse, c[0x0][0x218], 0x3 ;  /* 0x00008600d7a81a11 */ /* 0x040fe200078618ff */
[----:B------:R0:W5:Y:S01]  /*0c90*/  @P1 LDG.E.64 R246, [R194.64] ;  /* 0x00000004c2f61981 */ /* 0x000162000c1e1b00 */
[C---:B------:R-:W-:Y:S02]  /*0ca0*/  @P1 LEA R206, P4, R222.reuse, c[0x0][0x218], 0x3 ;  /* 0x00008600dece1a11 */ /* 0x040fe400078818ff */
[----:B------:R-:W-:Y:S01]  /*0cb0*/  @P1 LEA.HI.X R169, R215, c[0x0][0x21c], RZ, 0x3, P3 ;  /* 0x00008700d7a91a11 */ /* 0x000fe200018f1cff */
[----:B------:R0:W5:Y:S01]  /*0cc0*/  @P1 LDG.E.64 R244, [R208.64] ;  /* 0x00000004d0f41981 */ /* 0x000162000c1e1b00 */
[----:B------:R-:W-:Y:S02]  /*0cd0*/  @P1 LEA.HI.X R207, R222, c[0x0][0x21c], RZ, 0x3, P4 ;  /* 0x00008700decf1a11 */ /* 0x000fe400020f1cff */
[----:B-1----:R-:W-:Y:S01]  /*0ce0*/  @P1 LEA R166, P3, R221, c[0x0][0x218], 0x3 ;  /* 0x00008600dda61a11 */ /* 0x002fe200078618ff */
[----:B------:R1:W5:Y:S01]  /*0cf0*/  @P1 LDG.E.64 R156, [R168.64] ;  /* 0x00000004a89c1981 */ /* 0x000362000c1e1b00 */
[----:B------:R-:W-:-:S02]  /*0d00*/  @P1 LEA R218, P4, R149, c[0x0][0x218], 0x3 ;  /* 0x0000860095da1a11 */ /* 0x000fc400078818ff */
[----:B------:R-:W-:Y:S01]  /*0d10*/  @P1 LEA.HI.X R167, R221, c[0x0][0x21c], RZ, 0x3, P3 ;  /* 0x00008700dda71a11 */ /* 0x000fe200018f1cff */
[----:B------:R1:W5:Y:S01]  /*0d20*/  @P1 LDG.E.64 R154, [R206.64] ;  /* 0x00000004ce9a1981 */ /* 0x000362000c1e1b00 */
[----:B------:R-:W-:Y:S02]  /*0d30*/  @P1 LEA.HI.X R219, R149, c[0x0][0x21c], RZ, 0x3, P4 ;  /* 0x0000870095db1a11 */ /* 0x000fe400020f1cff */
[C---:B0-----:R-:W-:Y:S01]  /*0d40*/  LEA R158, P3, R214.reuse, c[0x0][0x190], 0x2 ;  /* 0x00006400d69e7a11 */ /* 0x041fe200078610ff */
[----:B------:R0:W5:Y:S01]  /*0d50*/  @P1 LDG.E.64 R152, [R166.64] ;  /* 0x00000004a6981981 */ /* 0x000162000c1e1b00 */
[C---:B------:R-:W-:Y:S02]  /*0d60*/  LEA R194, P4, R223.reuse, c[0x0][0x190], 0x2 ;  /* 0x00006400dfc27a11 */ /* 0x040fe400078810ff */
[----:B------:R-:W-:Y:S01]  /*0d70*/  LEA.HI.X R159, R214, c[0x0][0x194], RZ, 0x2, P3 ;  /* 0x00006500d69f7a11 */ /* 0x000fe200018f14ff */
[----:B------:R0:W5:Y:S01]  /*0d80*/  @P1 LDG.E.64 R150, [R218.64] ;  /* 0x00000004da961981 */ /* 0x000162000c1e1b00 */
[----:B------:R-:W-:-:S02]  /*0d90*/  LEA.HI.X R195, R223, c[0x0][0x194], RZ, 0x2, P4 ;  /* 0x00006500dfc37a11 */ /* 0x000fc400020f14ff */
[C---:B------:R-:W-:Y:S01]  /*0da0*/  LEA R214, P3, R215.reuse, c[0x0][0x190], 0x2 ;  /* 0x00006400d7d67a11 */ /* 0x040fe200078610ff */
[----:B-1----:R1:W5:Y:S01]  /*0db0*/  LDG.E R169, [R158.64] ;  /* 0x000000049ea97981 */ /* 0x002362000c1e1900 */
[C---:B------:R-:W-:Y:S02]  /*0dc0*/  LEA R212, P4, R222.reuse, c[0x0][0x190], 0x2 ;  /* 0x00006400ded47a11 */ /* 0x040fe400078810ff */
[----:B------:R-:W-:Y:S01]  /*0dd0*/  LEA.HI.X R215, R215, c[0x0][0x194], RZ, 0x2, P3 ;  /* 0x00006500d7d77a11 */ /* 0x000fe200018f14ff */
[----:B------:R-:W-:Y:S01]  /*0de0*/  ULDC.U8 UR6, c[0x0][0x1f0] ;  /* 0x00007c0000067ab9 */ /* 0x000fe20000000000 */
[----:B------:R-:W-:Y:S01]  /*0df0*/  LEA R206, P5, R149, c[0x0][0x190], 0x2 ;  /* 0x0000640095ce7a11 */ /* 0x000fe200078a10ff */
[----:B------:R2:W5:Y:S01]  /*0e00*/  LDG.E R168, [R194.64] ;  /* 0x00000004c2a87981 */ /* 0x000562000c1e1900 */
[----:B------:R-:W-:Y:S02]  /*0e10*/  LEA.HI.X R213, R222, c[0x0][0x194], RZ, 0x2, P4 ;  /* 0x00006500ded57a11 */ /* 0x000fe400020f14ff */
[----:B------:R-:W-:Y:S01]  /*0e20*/  LEA R208, P3, R221, c[0x0][0x190], 0x2 ;  /* 0x00006400ddd07a11 */ /* 0x000fe200078610ff */
[----:B0-----:R0:W5:Y:S01]  /*0e30*/  LDG.E R167, [R214.64] ;  /* 0x00000004d6a77981 */ /* 0x001162000c1e1900 */
[----:B------:R-:W-:-:S02]  /*0e40*/  LEA.HI.X R207, R149, c[0x0][0x194], RZ, 0x2, P5 ;  /* 0x0000650095cf7a11 */ /* 0x000fc400028f14ff */
[----:B------:R-:W-:Y:S01]  /*0e50*/  LEA.HI.X R209, R221, c[0x0][0x194], RZ, 0x2, P3 ;  /* 0x00006500ddd17a11 */ /* 0x000fe200018f14ff */
[----:B------:R0:W5:Y:S01]  /*0e60*/  LDG.E R166, [R212.64] ;  /* 0x00000004d4a67981 */ /* 0x000162000c1e1900 */
[----:B-1----:R-:W-:-:S03]  /*0e70*/  MOV R159, 0x3f800000 ;  /* 0x3f800000009f7802 */ /* 0x002fc60000000f00 */
[----:B------:R1:W5:Y:S04]  /*0e80*/  LDG.E R149, [R206.64] ;  /* 0x00000004ce957981 */ /* 0x000368000c1e1900 */
[----:B------:R0:W5:Y:S01]  /*0e90*/  LDG.E R158, [R208.64] ;  /* 0x00000004d09e7981 */ /* 0x000162000c1e1900 */
[----:B------:R-:W-:Y:S02]  /*0ea0*/  LOP3.LUT P3, RZ, R117, 0x1f, RZ, 0xc0, !PT ;  /* 0x0000001f75ff7812 */ /* 0x000fe4000786c0ff */
[----:B--2---:R-:W-:Y:S02]  /*0eb0*/  @P0 PRMT R159, RZ, 0x5410, R220 ;  /* 0x00005410ff9f0816 */ /* 0x004fe400000000dc */
[----:B------:R-:W-:Y:S02]  /*0ec0*/  ISETP.NE.AND P0, PT, RZ, UR6, PT ;  /* 0x00000006ff007c0c */ /* 0x000fe4000bf05270 */
[----:B---3--:R-:W-:Y:S01]  /*0ed0*/  SHF.R.U64 R237, R204, 0x10, R205 ;  /* 0x00000010cced7819 */ /* 0x008fe200000012cd */
[----:B----4-:R-:W-:Y:S01]  /*0ee0*/  IMAD.MOV.U32 R231, RZ, RZ, R202 ;  /* 0x000000ffffe77224 */ /* 0x010fe200078e00ca */
[----:B------:R-:W-:Y:S01]  /*0ef0*/  SHF.R.U64 R227, R202, 0x10, R203 ;  /* 0x00000010cae37819 */ /* 0x000fe200000012cb */
[----:B0-----:R-:W-:Y:S01]  /*0f00*/  IMAD.MOV.U32 R213, RZ, RZ, R200 ;  /* 0x000000ffffd57224 */ /* 0x001fe200078e00c8 */
[----:B------:R-:W-:-:S02]  /*0f10*/  SHF.R.U64 R215, R200, 0x10, R201 ;  /* 0x00000010c8d77819 */ /* 0x000fc400000012c9 */
[----:B------:R-:W-:Y:S02]  /*0f20*/  MOV R217, R201 ;  /* 0x000000c900d97202 */ /* 0x000fe40000000f00 */
[----:B------:R-:W-:Y:S02]  /*0f30*/  SHF.R.U32.HI R219, RZ, 0x10, R201 ;  /* 0x00000010ffdb7819 */ /* 0x000fe400000116c9 */
[--C-:B------:R-:W-:Y:S02]  /*0f40*/  SHF.R.U64 R222, R198, 0x10, R199.reuse ;  /* 0x00000010c6de7819 */ /* 0x100fe400000012c7 */
[----:B------:R-:W-:Y:S02]  /*0f50*/  MOV R225, R199 ;  /* 0x000000c700e17202 */ /* 0x000fe40000000f00 */
[----:B------:R-:W-:Y:S01]  /*0f60*/  SHF.R.U32.HI R240, RZ, 0x10, R199 ;  /* 0x00000010fff07819 */ /* 0x000fe200000116c7 */
[----:B------:R-:W-:Y:S01]  /*0f70*/  IMAD.MOV.U32 R202, RZ, RZ, R196 ;  /* 0x000000ffffca7224 */ /* 0x000fe200078e00c4 */
[----:B------:R-:W-:-:S02]  /*0f80*/  SHF.R.U64 R236, R196, 0x10, R197 ;  /* 0x00000010c4ec7819 */ /* 0x000fc400000012c5 */
[----:B------:R-:W-:Y:S02]  /*0f90*/  MOV R201, R197 ;  /* 0x000000c500c97202 */ /* 0x000fe40000000f00 */
[----:B------:R-:W-:Y:S02]  /*0fa0*/  SHF.R.U32.HI R200, RZ, 0x10, R197 ;  /* 0x00000010ffc87819 */ /* 0x000fe400000116c5 */
[--C-:B------:R-:W-:Y:S02]  /*0fb0*/  SHF.R.U64 R196, R192, 0x10, R193.reuse ;  /* 0x00000010c0c47819 */ /* 0x100fe400000012c1 */
[----:B------:R-:W-:Y:S02]  /*0fc0*/  MOV R199, R193 ;  /* 0x000000c100c77202 */ /* 0x000fe40000000f00 */
[----:B------:R-:W-:Y:S02]  /*0fd0*/  SHF.R.U32.HI R197, RZ, 0x10, R193 ;  /* 0x00000010ffc57819 */ /* 0x000fe400000116c1 */
[----:B------:R-:W-:-:S02]  /*0fe0*/  MOV R195, R205 ;  /* 0x000000cd00c37202 */ /* 0x000fc40000000f00 */
[----:B------:R-:W-:Y:S01]  /*0ff0*/  SHF.R.U32.HI R194, RZ, 0x10, R205 ;  /* 0x00000010ffc27819 */ /* 0x000fe200000116cd */
[----:B------:R-:W-:Y:S01]  /*1000*/  IMAD.MOV.U32 R205, RZ, RZ, R210 ;  /* 0x000000ffffcd7224 */ /* 0x000fe200078e00d2 */
[----:B------:R-:W-:Y:S02]  /*1010*/  SHF.R.U64 R193, R108, 0x10, R109 ;  /* 0x000000106cc17819 */ /* 0x000fe4000000126d */
[----:B------:R-:W-:Y:S02]  /*1020*/  PRMT R243, RZ, 0x5410, R108 ;  /* 0x00005410fff37816 */ /* 0x000fe4000000006c */
[----:B-1----:R-:W-:Y:S02]  /*1030*/  SHF.R.U64 R207, R210, 0x10, R211 ;  /* 0x00000010d2cf7819 */ /* 0x002fe400000012d3 */
[--C-:B------:R-:W-:Y:S02]  /*1040*/  SHF.R.U64 R214, R162, 0x10, R163.reuse ;  /* 0x00000010a2d67819 */ /* 0x100fe400000012a3 */
[----:B------:R-:W-:-:S02]  /*1050*/  SHF.R.U32.HI R108, RZ, 0x10, R163 ;  /* 0x00000010ff6c7819 */ /* 0x000fc400000116a3 */
[--C-:B------:R-:W-:Y:S02]  /*1060*/  SHF.R.U64 R210, R104, 0x10, R105.reuse ;  /* 0x0000001068d27819 */ /* 0x100fe40000001269 */
[----:B------:R-:W-:Y:S02]  /*1070*/  PRMT R229, RZ, 0x5410, R104 ;  /* 0x00005410ffe57816 */ /* 0x000fe40000000068 */
[--C-:B------:R-:W-:Y:S02]  /*1080*/  SHF.R.U32.HI R252, RZ, 0x10, R105.reuse ;  /* 0x00000010fffc7819 */ /* 0x100fe40000011669 */
[----:B------:R-:W-:Y:S02]  /*1090*/  PRMT R206, RZ, 0x5410, R105 ;  /* 0x00005410ffce7816 */ /* 0x000fe40000000069 */
[--C-:B------:R-:W-:Y:S02]  /*10a0*/  SHF.R.U64 R208, R106, 0x10, R107.reuse ;  /* 0x000000106ad07819 */ /* 0x100fe4000000126b */
[----:B------:R-:W-:-:S02]  /*10b0*/  SHF.R.U32.HI R239, RZ, 0x10, R107 ;  /* 0x00000010ffef7819 */ /* 0x000fc4000001166b */
[----:B------:R-:W-:Y:S02]  /*10c0*/  PRMT R251, RZ, 0x5410, R107 ;  /* 0x00005410fffb7816 */ /* 0x000fe4000000006b */
[----:B------:R-:W-:Y:S02]  /*10d0*/  PRMT R163, RZ, 0x5410, R163 ;  /* 0x00005410ffa37816 */ /* 0x000fe400000000a3 */
[----:B------:R-:W-:Y:S02]  /*10e0*/  FSEL R242, R216, RZ, !P0 ;  /* 0x000000ffd8f27208 */ /* 0x000fe40004000000 */
[--C-:B------:R-:W-:Y:S02]  /*10f0*/  SHF.R.U32.HI R105, RZ, 0x10, R109.reuse ;  /* 0x00000010ff697819 */ /* 0x100fe4000001166d */
[----:B------:R-:W-:Y:S02]  /*1100*/  PRMT R241, RZ, 0x5410, R109 ;  /* 0x00005410fff17816 */ /* 0x000fe4000000006d */
[----:B------:R-:W-:-:S02]  /*1110*/  SHF.R.U64 R104, R110, 0x10, R111 ;  /* 0x000000106e687819 */ /* 0x000fc4000000126f */
[--C-:B------:R-:W-:Y:S02]  /*1120*/  SHF.R.U32.HI R107, RZ, 0x10, R111.reuse ;  /* 0x00000010ff6b7819 */ /* 0x100fe4000001166f */
[----:B------:R-:W-:Y:S01]  /*1130*/  PRMT R224, RZ, 0x5410, R111 ;  /* 0x00005410ffe07816 */ /* 0x000fe2000000006f */
[----:B------:R-:W-:Y:S01]  /*1140*/  IMAD.MOV.U32 R223, RZ, RZ, R198 ;  /* 0x000000ffffdf7224 */ /* 0x000fe200078e00c6 */
[--C-:B------:R-:W-:Y:S02]  /*1150*/  SHF.R.U64 R111, R160, 0x10, R161.reuse ;  /* 0x00000010a06f7819 */ /* 0x100fe400000012a1 */
[--C-:B------:R-:W-:Y:S02]  /*1160*/  SHF.R.U32.HI R109, RZ, 0x10, R161.reuse ;  /* 0x00000010ff6d7819 */ /* 0x100fe400000116a1 */
[----:B------:R-:W-:Y:S01]  /*1170*/  PRMT R232, RZ, 0x5410, R161 ;  /* 0x00005410ffe87816 */ /* 0x000fe200000000a1 */
[----:B------:R-:W-:Y:S01]  /*1180*/  IMAD.MOV.U32 R198, RZ, RZ, R192 ;  /* 0x000000ffffc67224 */ /* 0x000fe200078e00c0 */
[----:B------:R-:W-:Y:S01]  /*1190*/  PRMT R161, RZ, 0x5410, R162 ;  /* 0x00005410ffa17816 */ /* 0x000fe200000000a2 */
[----:B------:R-:W-:-:S02]  /*11a0*/  IMAD.MOV.U32 R235, RZ, RZ, R204 ;  /* 0x000000ffffeb7224 */ /* 0x000fc400078e00cc */
[C---:B------:R-:W-:Y:S01]  /*11b0*/  FADD.FTZ R192, -R242.reuse, R163 ;  /* 0x000000a3f2c07221 */ /* 0x040fe20000010100 */
[----:B------:R-:W-:Y:S02]  /*11c0*/  PRMT R163, RZ, 0x5410, R104 ;  /* 0x00005410ffa37816 */ /* 0x000fe40000000068 */
[----:B------:R-:W-:Y:S02]  /*11d0*/  PRMT R233, RZ, 0x5410, R110 ;  /* 0x00005410ffe97816 */ /* 0x000fe4000000006e */
[----:B------:R-:W-:Y:S01]  /*11e0*/  PRMT R228, RZ, 0x5410, R160 ;  /* 0x00005410ffe47816 */ /* 0x000fe200000000a0 */
[----:B------:R-:W-:Y:S01]  /*11f0*/  FADD.FTZ R160, -R242, R161 ;  /* 0x000000a1f2a07221 */ /* 0x000fe20000010100 */
[----:B------:R-:W-:Y:S01]  /*1200*/  SHF.R.U64 R162, R164, 0x10, R165 ;  /* 0x00000010a4a27819 */ /* 0x000fe200000012a5 */
[C---:B------:R-:W-:Y:S01]  /*1210*/  FADD.FTZ R104, -R242.reuse, R229 ;  /* 0x000000e5f2687221 */ /* 0x040fe20000010100 */
[----:B------:R-:W-:Y:S01]  /*1220*/  PRMT R110, RZ, 0x5410, R164 ;  /* 0x00005410ff6e7816 */ /* 0x000fe200000000a4 */
[----:B------:R-:W-:Y:S01]  /*1230*/  FADD.FTZ R229, -R242, R206 ;  /* 0x000000cef2e57221 */ /* 0x000fe20000010100 */
[----:B------:R-:W-:-:S02]  /*1240*/  MOV R221, R203 ;  /* 0x000000cb00dd7202 */ /* 0x000fc40000000f00 */
[----:B------:R-:W-:Y:S02]  /*1250*/  PRMT R252, RZ, 0x5410, R252 ;  /* 0x00005410fffc7816 */ /* 0x000fe400000000fc */
[----:B------:R-:W-:Y:S01]  /*1260*/  PRMT R164, RZ, 0x5410, R208 ;  /* 0x00005410ffa47816 */ /* 0x000fe200000000d0 */
[----:B------:R-:W-:Y:S01]  /*1270*/  FADD.FTZ R250, -R242, R163 ;  /* 0x000000a3f2fa7221 */ /* 0x000fe20000010100 */
[----:B------:R-:W-:Y:S02]  /*1280*/  PRMT R214, RZ, 0x5410, R214 ;  /* 0x00005410ffd67816 */ /* 0x000fe400000000d6 */
[----:B------:R-:W-:Y:S01]  /*1290*/  PRMT R235, RZ, 0x5410, R235 ;  /* 0x00005410ffeb7816 */ /* 0x000fe200000000eb */
[----:B------:R-:W-:Y:S01]  /*12a0*/  FMUL.FTZ R163, R171, R160 ;  /* 0x000000a0aba37220 */ /* 0x000fe20000410000 */
[----:B------:R-:W-:Y:S02]  /*12b0*/  PRMT R204, RZ, 0x5410, R106 ;  /* 0x00005410ffcc7816 */ /* 0x000fe4000000006a */
[----:B------:R-:W-:-:S02]  /*12c0*/  PRMT R111, RZ, 0x5410, R111 ;  /* 0x00005410ff6f7816 */ /* 0x000fc4000000006f */
[----:B------:R-:W-:Y:S02]  /*12d0*/  PRMT R109, RZ, 0x5410, R109 ;  /* 0x00005410ff6d7816 */ /* 0x000fe4000000006d */
[--C-:B------:R-:W-:Y:S02]  /*12e0*/  SHF.R.U32.HI R212, RZ, 0x10, R165.reuse ;  /* 0x00000010ffd47819 */ /* 0x100fe400000116a5 */
[----:B------:R-:W-:Y:S01]  /*12f0*/  PRMT R106, RZ, 0x5410, R165 ;  /* 0x00005410ff6a7816 */ /* 0x000fe200000000a5 */
[C---:B------:R-:W-:Y:S01]  /*1300*/  FADD.FTZ R252, -R242.reuse, R252 ;  /* 0x000000fcf2fc7221 */ /* 0x040fe20000010100 */
[----:B------:R-:W-:Y:S01]  /*1310*/  PRMT R165, RZ, 0x5410, R105 ;  /* 0x00005410ffa57816 */ /* 0x000fe20000000069 */
[----:B------:R-:W-:Y:S01]  /*1320*/  FADD.FTZ R206, -R242, R164 ;  /* 0x000000a4f2ce7221 */ /* 0x000fe20000010100 */
[----:B------:R-:W-:Y:S02]  /*1330*/  PRMT R161, RZ, 0x5410, R107 ;  /* 0x00005410ffa17816 */ /* 0x000fe4000000006b */
[----:B------:R-:W-:-:S02]  /*1340*/  PRMT R221, RZ, 0x5410, R221 ;  /* 0x00005410ffdd7816 */ /* 0x000fc400000000dd */
[----:B------:R-:W-:Y:S01]  /*1350*/  PRMT R160, RZ, 0x5410, R200 ;  /* 0x00005410ffa07816 */ /* 0x000fe200000000c8 */
[----:B------:R-:W-:Y:S01]  /*1360*/  FMUL.FTZ R200, R171, R229 ;  /* 0x000000e5abc87220 */ /* 0x000fe20000410000 */
        /* <DEDUP_REMOVED lines=10> */
[----:B------:R-:W-:Y:S01]  /*1410*/  PRMT R105, RZ, 0x5410, R212 ;  /* 0x00005410ff697816 */ /* 0x000fe200000000d4 */
[C---:B------:R-:W-:Y:S01]  /*1420*/  FADD.FTZ R220, -R242.reuse, R233 ;  /* 0x000000e9f2dc7221 */ /* 0x040fe20000010100 */
[----:B------:R-:W-:Y:S01]  /*1430*/  PRMT R111, RZ, 0x5410, R202 ;  /* 0x00005410ff6f7816 */ /* 0x000fe200000000ca */
[----:B------:R-:W-:Y:S01]  /*1440*/  FADD.FTZ R218, -R242, R165 ;  /* 0x000000a5f2da7221 */ /* 0x000fe20000010100 */
[----:B------:R-:W-:Y:S01]  /*1450*/  PRMT R109, RZ, 0x5410, R201 ;  /* 0x00005410ff6d7816 */ /* 0x000fe200000000c9 */
[----:B------:R-:W-:Y:S01]  /*1460*/  FADD.FTZ R136, R221, R136 ;  /* 0x00000088dd887221 */ /* 0x000fe20000010000 */
[----:B------:R-:W-:Y:S01]  /*1470*/  PRMT R195, RZ, 0x5410, R195 ;  /* 0x00005410ffc37816 */ /* 0x000fe200000000c3 */
[----:B------:R-:W-:Y:S02]  /*1480*/  FFMA.FTZ R137, R200, R221, R137 ;  /* 0x000000ddc8897223 */ /* 0x000fe40000010089 */
[----:B------:R-:W-:-:S02]  /*1490*/  FMUL.FTZ R202, R171, R252 ;  /* 0x000000fcabca7220 */ /* 0x000fc40000410000 */
[----:B------:R-:W-:Y:S02]  /*14a0*/  FMUL.FTZ R201, R54, R221 ;  /* 0x000000dd36c97220 */ /* 0x000fe40000410000 */
[----:B------:R-:W-:Y:S02]  /*14b0*/  FADD.FTZ R233, -R242, R210 ;  /* 0x000000d2f2e97221 */ /* 0x000fe40000010100 */
[----:B------:R-:W-:Y:S02]  /*14c0*/  FMUL.FTZ R162, R171, R162 ;  /* 0x000000a2aba27220 */ /* 0x000fe40000410000 */
[----:B------:R-:W-:Y:S02]  /*14d0*/  FMUL.FTZ R165, R49, R237 ;  /* 0x000000ed31a57220 */ /* 0x000fe40000410000 */
[----:B------:R-:W-:Y:S02]  /*14e0*/  FADD.FTZ R252, RZ, R164 ;  /* 0x000000a4fffc7221 */ /* 0x000fe40000010000 */
[----:B------:R-:W-:-:S02]  /*14f0*/  FFMA.FTZ R221, R163, R164, RZ ;  /* 0x000000a4a3dd7223 */ /* 0x000fc400000100ff */
        /* <DEDUP_REMOVED lines=14> */
[----:B------:R-:W-:Y:S01]  /*15e0*/  FADD.FTZ R242, -R242, R105 ;  /* 0x00000069f2f27221 */ /* 0x000fe20000010100 */
[----:B------:R-:W-:Y:S01]  /*15f0*/  PRMT R105, RZ, 0x5410, R194 ;  /* 0x00005410ff697816 */ /* 0x000fe200000000c2 */
[----:B------:R-:W-:Y:S02]  /*1600*/  FMUL.FTZ R192, R171, R192 ;  /* 0x000000c0abc07220 */ /* 0x000fe40000410000 */
[----:B------:R-:W-:Y:S02]  /*1610*/  FMUL.FTZ R193, R50, R195 ;  /* 0x000000c332c17220 */ /* 0x000fe40000410000 */
[----:B------:R-:W-:-:S02]  /*1620*/  FADD.FTZ R252, R252, R165 ;  /* 0x000000a5fcfc7221 */ /* 0x000fc40000010000 */
[----:B------:R-:W-:Y:S01]  /*1630*/  FFMA.FTZ R221, R162, R165, R221 ;  /* 0x000000a5a2dd7223 */ /* 0x000fe200000100dd */
[----:B------:R-:W-:Y:S01]  /*1640*/  PRMT R231, RZ, 0x5410, R231 ;  /* 0x00005410ffe77816 */ /* 0x000fe200000000e7 */
[----:B------:R-:W-:Y:S01]  /*1650*/  FADD.FTZ R144, R195, R144 ;  /* 0x00000090c3907221 */ /* 0x000fe20000010000 */
[----:B------:R-:W-:Y:S01]  /*1660*/  PRMT R161, RZ, 0x5410, R225 ;  /* 0x00005410ffa17816 */ /* 0x000fe200000000e1 */
[----:B------:R-:W-:Y:S02]  /*1670*/  FFMA.FTZ R145, R192, R195, R145 ;  /* 0x000000c3c0917223 */ /* 0x000fe40000010091 */
[----:B------:R-:W-:Y:S01]  /*1680*/  FMUL.FTZ R194, R171, R108 ;  /* 0x0000006cabc27220 */ /* 0x000fe20000410000 */
[----:B------:R-:W-:Y:S01]  /*1690*/  PRMT R108, RZ, 0x5410, R196 ;  /* 0x00005410ff6c7816 */ /* 0x000fe200000000c4 */
[----:B------:R-:W-:Y:S02]  /*16a0*/  FMUL.FTZ R195, R51, R105 ;  /* 0x0000006933c37220 */ /* 0x000fe40000410000 */
[----:B------:R-:W-:-:S02]  /*16b0*/  FADD.FTZ R252, R252, R193 ;  /* 0x000000c1fcfc7221 */ /* 0x000fc40000010000 */
[----:B------:R-:W-:Y:S01]  /*16c0*/  FFMA.FTZ R225, R192, R193, R221 ;  /* 0x000000c1c0e17223 */ /* 0x000fe200000100dd */
[----:B------:R-:W-:Y:S01]  /*16d0*/  PRMT R227, RZ, 0x5410, R227 ;  /* 0x00005410ffe37816 */ /* 0x000fe200000000e3 */
[----:B------:R-:W-:Y:S01]  /*16e0*/  FMUL.FTZ R196, R171, R104 ;  /* 0x00000068abc47220 */ /* 0x000fe20000410000 */
[----:B------:R-:W-:Y:S01]  /*16f0*/  PRMT R104, RZ, 0x5410, R197 ;  /* 0x00005410ff687816 */ /* 0x000fe200000000c5 */
[----:B------:R-:W-:Y:S02]  /*1700*/  FMUL.FTZ R197, R52, R231 ;  /* 0x000000e734c57220 */ /* 0x000fe40000410000 */
[----:B------:R-:W-:Y:S02]  /*1710*/  FADD.FTZ R252, R252, R195 ;  /* 0x000000c3fcfc7221 */ /* 0x000fe40000010000 */
[C---:B------:R-:W-:Y:S01]  /*1720*/  FFMA.FTZ R225, R194.reuse, R195, R225 ;  /* 0x000000c3c2e17223 */ /* 0x040fe200000100e1 */
        /* <DEDUP_REMOVED lines=10> */
[----:B------:R-:W-:Y:S01]  /*17d0*/  FADD.FTZ R252, R252, R199 ;  /* 0x000000c7fcfc7221 */ /* 0x000fe20000010000 */
[----:B------:R-:W-:Y:S01]  /*17e0*/  PRMT R223, RZ, 0x5410, R223 ;  /* 0x00005410ffdf7816 */ /* 0x000fe200000000df */
[----:B------:R-:W-:Y:S01]  /*17f0*/  FFMA.FTZ R225, R198, R199, R225 ;  /* 0x000000c7c6e17223 */ /* 0x000fe200000100e1 */
        /* <DEDUP_REMOVED lines=8> */
[----:B------:R-:W-:Y:S02]  /*1880*/  FADD.FTZ R252, R252, R201 ;  /* 0x000000c9fcfc7221 */ /* 0x000fe40000010000 */
[----:B------:R-:W-:Y:S01]  /*1890*/  FFMA.FTZ R227, R200, R201, R225 ;  /* 0x000000c9c8e37223 */ /* 0x000fe200000100e1 */
[----:B------:R-:W-:Y:S01]  /*18a0*/  MOV R209, R211 ;  /* 0x000000d300d17202 */ /* 0x000fe20000000f00 */
[----:B------:R-:W-:Y:S01]  /*18b0*/  FADD.FTZ R14, R223, R14 ;  /* 0x0000000edf0e7221 */ /* 0x000fe20000010000 */
[----:B------:R-:W-:Y:S01]  /*18c0*/  PRMT R207, RZ, 0x5410, R207 ;  /* 0x00005410ffcf7816 */ /* 0x000fe200000000cf */
[-C--:B------:R-:W-:Y:S02]  /*18d0*/  FFMA.FTZ R2, R221, R223.reuse, R2 ;  /* 0x000000dfdd027223 */ /* 0x080fe40000010002 */
[----:B------:R-:W-:Y:S02]  /*18e0*/  FMUL.FTZ R220, R64, R223 ;  /* 0x000000df40dc7220 */ /* 0x000fe40000410000 */
[----:B------:R-:W-:-:S02]  /*18f0*/  FADD.FTZ R132, R205, R132 ;  /* 0x00000084cd847221 */ /* 0x000fc40000010000 */
[-C--:B------:R-:W-:Y:S02]  /*1900*/  FFMA.FTZ R133, R204, R205.reuse, R133 ;  /* 0x000000cdcc857223 */ /* 0x080fe40000010085 */
[C---:B------:R-:W-:Y:S02]  /*1910*/  FMUL.FTZ R206, R171.reuse, R206 ;  /* 0x000000ceabce7220 */ /* 0x040fe40000410000 */
[C---:B------:R-:W-:Y:S02]  /*1920*/  FMUL.FTZ R223, R171.reuse, R250 ;  /* 0x000000faabdf7220 */ /* 0x040fe40000410000 */
[----:B------:R-:W-:Y:S02]  /*1930*/  FMUL.FTZ R225, R171, R224 ;  /* 0x000000e0abe17220 */ /* 0x000fe40000410000 */
[----:B------:R-:W-:Y:S02]  /*1940*/  FMUL.FTZ R205, R56, R205 ;  /* 0x000000cd38cd7220 */ /* 0x000fe40000410000 */
[----:B------:R-:W-:-:S02]  /*1950*/  FADD.FTZ R250, R252, R203 ;  /* 0x000000cbfcfa7221 */ /* 0x000fc40000010000 */
[----:B------:R-:W-:Y:S01]  /*1960*/  FFMA.FTZ R227, R202, R203, R227 ;  /* 0x000000cbcae37223 */ /* 0x000fe200000100e3 */
[----:B------:R-:W-:Y:S01]  /*1970*/  SHF.R.U32.HI R211, RZ, 0x10, R211 ;  /* 0x00000010ffd37819 */ /* 0x000fe200000116d3 */
[----:B------:R-:W-:Y:S01]  /*1980*/  FADD.FTZ R130, R207, R130 ;  /* 0x00000082cf827221 */ /* 0x000fe20000010000 */
[----:B------:R-:W-:Y:S01]  /*1990*/  PRMT R209, RZ, 0x5410, R209 ;  /* 0x00005410ffd17816 */ /* 0x000fe200000000d1 */
[----:B------:R-:W-:Y:S02]  /*19a0*/  FMUL.FTZ R208, R171, R208 ;  /* 0x000000d0abd07220 */ /* 0x000fe40000410000 */
        /* <DEDUP_REMOVED lines=15> */
[----:B------:R-:W-:Y:S01]  /*1aa0*/  FADD.FTZ R126, R211, R126 ;  /* 0x0000007ed37e7221 */ /* 0x000fe20000010000 */
[----:B------:R-:W-:Y:S01]  /*1ab0*/  PRMT R240, RZ, 0x5410, R240 ;  /* 0x00005410fff07816 */ /* 0x000fe200000000f0 */
[----:B------:R-:W-:-:S02]  /*1ac0*/  FMUL.FTZ R212, R171, R212 ;  /* 0x000000d4abd47220 */ /* 0x000fc40000410000 */
[-C--:B------:R-:W-:Y:S02]  /*1ad0*/  FFMA.FTZ R127, R210, R211.reuse, R127 ;  /* 0x000000d3d27f7223 */ /* 0x080fe4000001007f */
[----:B------:R-:W-:Y:S02]  /*1ae0*/  FMUL.FTZ R226, R171, R226 ;  /* 0x000000e2abe27220 */ /* 0x000fe40000410000 */
[----:B------:R-:W-:Y:S02]  /*1af0*/  FMUL.FTZ R211, R59, R211 ;  /* 0x000000d33bd37220 */ /* 0x000fe40000410000 */
[----:B------:R-:W-:Y:S02]  /*1b00*/  FADD.FTZ R250, R250, R209 ;  /* 0x000000d1fafa7221 */ /* 0x000fe40000010000 */
[----:B------:R-:W-:Y:S01]  /*1b10*/  FFMA.FTZ R161, R208, R209, R161 ;  /* 0x000000d1d0a17223 */ /* 0x000fe200000100a1 */
[----:B------:R-:W-:Y:S01]  /*1b20*/  PRMT R215, RZ, 0x5410, R215 ;  /* 0x00005410ffd77816 */ /* 0x000fe200000000d7 */
[----:B------:R-:W-:-:S02]  /*1b30*/  FADD.FTZ R124, R213, R124 ;  /* 0x0000007cd57c7221 */ /* 0x000fc40000010000 */
[----:B------:R-:W-:Y:S02]  /*1b40*/  FFMA.FTZ R125, R212, R213, R125 ;  /* 0x000000d5d47d7223 */ /* 0x000fe4000001007d */
        /* <DEDUP_REMOVED lines=8> */
[----:B------:R-:W-:Y:S01]  /*1bd0*/  PRMT R217, RZ, 0x5410, R217 ;  /* 0x00005410ffd97816 */ /* 0x000fe200000000d9 */
[----:B------:R-:W-:Y:S02]  /*1be0*/  FADD.FTZ R122, R215, R122 ;  /* 0x0000007ad77a7221 */ /* 0x000fe40000010000 */
[----:B------:R-:W-:Y:S02]  /*1bf0*/  FMUL.FTZ R216, R171, R216 ;  /* 0x000000d8abd87220 */ /* 0x000fe40000410000 */
        /* <DEDUP_REMOVED lines=37> */
[-C--:B------:R-:W-:Y:S02]  /*1e50*/  FFMA.FTZ R7, R234, R160.reuse, R7 ;  /* 0x000000a0ea077223 */ /* 0x080fe40000010007 */
[----:B------:R-:W-:Y:S01]  /*1e60*/  FMUL.FTZ R235, R71, R160 ;  /* 0x000000a047eb7220 */ /* 0x000fe20000410000 */
[----:B------:R-:W-:Y:S01]  /*1e70*/  PRMT R236, RZ, 0x5410, R236 ;  /* 0x00005410ffec7816 */ /* 0x000fe200000000ec */
[----:B------:R-:W-:-:S02]  /*1e80*/  FADD.FTZ R160, R109, R224 ;  /* 0x000000e06da07221 */ /* 0x000fc40000010000 */
[----:B------:R-:W-:Y:S02]  /*1e90*/  FFMA.FTZ R111, R225, R224, R111 ;  /* 0x000000e0e16f7223 */ /* 0x000fe4000001006f */
[----:B------:R-:W-:Y:S02]  /*1ea0*/  FADD.FTZ R146, R237, R146 ;  /* 0x00000092ed927221 */ /* 0x000fe40000010000 */
[----:B------:R-:W-:Y:S02]  /*1eb0*/  FFMA.FTZ R147, R162, R237, R147 ;  /* 0x000000eda2937223 */ /* 0x000fe40000010093 */
[C---:B------:R-:W-:Y:S02]  /*1ec0*/  FMUL.FTZ R230, R171.reuse, R230 ;  /* 0x000000e6abe67220 */ /* 0x040fe40000410000 */
        /* <DEDUP_REMOVED lines=8> */
[----:B------:R-:W-:Y:S02]  /*1f50*/  FADD.FTZ R22, R107, R22 ;  /* 0x000000166b167221 */ /* 0x000fe40000010000 */
[-C--:B------:R-:W-:Y:S02]  /*1f60*/  FFMA.FTZ R10, R237, R107.reuse, R10 ;  /* 0x0000006bed0a7223 */ /* 0x080fe4000001000a */
[----:B------:R-:W-:Y:S02]  /*1f70*/  FMUL.FTZ R236, R72, R107 ;  /* 0x0000006b48ec7220 */ /* 0x000fe40000410000 */
[----:B------:R-:W-:Y:S02]  /*1f80*/  FADD.FTZ R110, R109, R228 ;  /* 0x000000e46d6e7221 */ /* 0x000fe40000010000 */
[----:B------:R-:W-:Y:S02]  /*1f90*/  FFMA.FTZ R107, R229, R228, R111 ;  /* 0x000000e4e56b7223 */ /* 0x000fe4000001006f */
        /* <DEDUP_REMOVED lines=25> */
[----:B------:R-:W-:Y:S01]  /*2130*/  FFMA.FTZ R106, R242, R243, R105 ;  /* 0x000000f3f26a7223 */ /* 0x000fe20000010069 */
[----:B------:R-:W-:Y:S05]  /*2140*/  BRA.DIV ~URZ, `(.L_x_4142) ;  /* 0x000032c27f007947 */ /* 0x000fea000b800000 */
[----:B------:R0:W1:Y:S02]  /*2150*/  SHFL.DOWN PT, R160, R111, 0x10, 0x1f ;  /* 0x0a001f006fa07f89 */ /* 0x00006400000e0000 */
.L_x_4147:
        /* <DEDUP_REMOVED lines=18> */
.L_x_4148:
        /* <DEDUP_REMOVED lines=13> */
[----:B------:R-:W-:-:S05]  /*2350*/  @!P2 IADD3 R104, R104, 0x8, RZ ;  /* 0x000000086868a810 */ /* 0x000fca0007ffe0ff */
[----:B------:R-:W-:Y:S01]  /*2360*/  IMAD.SHL.U32 R250, R104, 0x8, RZ ;  /* 0x0000000868fa7824 */ /* 0x000fe200078e00ff */
        /* <DEDUP_REMOVED lines=23> */
[----:B0-----:R-:W-:Y:S01]  /*24e0*/  FADD.FTZ R251, R251, R104 ;  /* 0x00000068fbfb7221 */ /* 0x001fe20000010000 */
[----:B------:R-:W-:Y:S01]  /*24f0*/  @P1 MOV R104, R248 ;  /* 0x000000f800681202 */ /* 0x000fe20000000f00 */
[----:B------:R-:W-:Y:S02]  /*2500*/  FADD.FTZ R108, R108, R105 ;  /* 0x000000696c6c7221 */ /* 0x000fe40000010000 */
[----:B------:R-:W-:Y:S01]  /*2510*/  FADD.FTZ R106, R106, R251 ;  /* 0x000000fb6a6a7221 */ /* 0x000fe20000010000 */
[----:B------:R-:W-:Y:S01]  /*2520*/  @P1 PRMT R105, RZ, 0x5410, R104 ;  /* 0x00005410ff691816 */ /* 0x000fe20000000068 */
[----:B------:R-:W-:Y:S01]  /*2530*/  FADD.FTZ R107, R107, R108 ;  /* 0x0000006c6b6b7221 */ /* 0x000fe20000010000 */
[----:B------:R-:W-:Y:S01]  /*2540*/  IADD3 R108, P5, R185, c[0x0][0x248], RZ ;  /* 0x00009200b96c7a10 */ /* 0x000fe20007fbe0ff */
[----:B------:R-:W-:Y:S02]  /*2550*/  FMUL.FTZ R106, R106, c[0x0][0x1e0] ;  /* 0x000078006a6a7a20 */ /* 0x000fe40000410000 */
[----:B------:R-:W-:Y:S01]  /*2560*/  FMUL.FTZ R252, R107, c[0x0][0x1e0] ;  /* 0x000078006bfc7a20 */ /* 0x000fe20000410000 */
[----:B------:R-:W-:Y:S01]  /*2570*/  IADD3.X R109, R184, c[0x0][0x24c], RZ, P5, !PT ;  /* 0x00009300b86d7a10 */ /* 0x000fe20002ffe4ff */
[----:B------:R-:W-:Y:S01]  /*2580*/  @P1 IMAD.MOV.U32 R104, RZ, RZ, R249 ;  /* 0x000000ffff681224 */ /* 0x000fe200078e00f9 */
[----:B------:R-:W-:-:S05]  /*2590*/  FSEL R251, R106, RZ, !P3 ;  /* 0x000000ff6afb7208 */ /* 0x000fca0005800000 */
[-CC-:B------:R-:W-:Y:S02]  /*25a0*/  FFMA.FTZ R163, R163, R252.reuse, R251.reuse ;  /* 0x000000fca3a37223 */ /* 0x180fe400000100fb */
[----:B------:R-:W-:Y:S02]  /*25b0*/  FFMA.FTZ R192, R192, R252, R251 ;  /* 0x000000fcc0c07223 */ /* 0x000fe400000100fb */
[----:B------:R-:W-:Y:S02]  /*25c0*/  FADD.FTZ R164, R164, -R163 ;  /* 0x800000a3a4a47221 */ /* 0x000fe40000010000 */
[----:B------:R-:W-:Y:S02]  /*25d0*/  FADD.FTZ R250, R193, -R192 ;  /* 0x800000c0c1fa7221 */ /* 0x000fe40000010000 */
[----:B------:R-:W-:Y:S02]  /*25e0*/  FMUL.FTZ R192, R171, R164 ;  /* 0x000000a4abc07220 */ /* 0x000fe40000410000 */
[----:B------:R-:W-:-:S02]  /*25f0*/  FFMA.FTZ R162, R162, R252, R251 ;  /* 0x000000fca2a27223 */ /* 0x000fc400000100fb */
[----:B------:R-:W-:Y:S01]  /*2600*/  @P1 FADD.FTZ R192, R192, R105 ;  /* 0x00000069c0c01221 */ /* 0x000fe20000010000 */
[----:B------:R-:W-:Y:S01]  /*2610*/  @P1 SHF.R.U64 R105, R248, 0x10, R249 ;  /* 0x00000010f8691819 */ /* 0x000fe200000012f9 */
[----:B------:R-:W-:Y:S02]  /*2620*/  FADD.FTZ R162, R165, -R162 ;  /* 0x800000a2a5a27221 */ /* 0x000fe40000010000 */
[C---:B------:R-:W-:Y:S01]  /*2630*/  FMUL.FTZ R250, R171.reuse, R250 ;  /* 0x000000faabfa7220 */ /* 0x040fe20000410000 */
[----:B------:R-:W-:Y:S01]  /*2640*/  @P1 PRMT R105, RZ, 0x5410, R105 ;  /* 0x00005410ff691816 */ /* 0x000fe20000000069 */
[----:B------:R-:W-:Y:S01]  /*2650*/  FMUL.FTZ R110, R171, R162 ;  /* 0x000000a2ab6e7220 */ /* 0x000fe20000410000 */
[----:B------:R-:W-:Y:S01]  /*2660*/  IADD3 R162, P6, R183, c[0x0][0x170], RZ ;  /* 0x00005c00b7a27a10 */ /* 0x000fe20007fde0ff */
[----:B------:R-:W-:Y:S02]  /*2670*/  FFMA.FTZ R194, R194, R252, R251 ;  /* 0x000000fcc2c27223 */ /* 0x000fe400000100fb */
[----:B------:R-:W-:Y:S01]  /*2680*/  @P1 FADD.FTZ R110, R110, R105 ;  /* 0x000000696e6e1221 */ /* 0x000fe20000010000 */
[----:B------:R-:W-:Y:S01]  /*2690*/  @P1 PRMT R105, RZ, 0x5410, R104 ;  /* 0x00005410ff691816 */ /* 0x000fe20000000068 */
[----:B------:R-:W-:Y:S01]  /*26a0*/  FADD.FTZ R194, R195, -R194 ;  /* 0x800000c2c3c27221 */ /* 0x000fe20000010000 */
[----:B------:R-:W-:Y:S01]  /*26b0*/  @P0 F2FP.BF16.PACK_AB R104, RZ, R192 ;  /* 0x000000c0ff68023e */ /* 0x000fe200000010ff */
[-C--:B------:R-:W-:Y:S01]  /*26c0*/  FMUL.FTZ R164, R110, R159.reuse ;  /* 0x0000009f6ea47220 */ /* 0x080fe20000410000 */
[----:B------:R-:W-:Y:S01]  /*26d0*/  IADD3.X R163, R182, c[0x0][0x174], RZ, P6, !PT ;  /* 0x00005d00b6a37a10 */ /* 0x000fe200037fe4ff */
[----:B------:R-:W-:Y:S01]  /*26e0*/  @P1 FADD.FTZ R250, R250, R105 ;  /* 0x00000069fafa1221 */ /* 0x000fe20000010000 */
[----:B------:R-:W-:Y:S01]  /*26f0*/  @P1 SHF.R.U32.HI R105, RZ, 0x10, R249 ;  /* 0x00000010ff691819 */ /* 0x000fe200000116f9 */
[----:B------:R-:W-:Y:S01]  /*2700*/  FMUL.FTZ R194, R171, R194 ;  /* 0x000000c2abc27220 */ /* 0x000fe20000410000 */
[----:B------:R-:W-:Y:S01]  /*2710*/  @P0 PRMT R189, R104, 0x7610, R189 ;  /* 0x0000761068bd0816 */ /* 0x000fe200000000bd */
[----:B------:R-:W-:Y:S01]  /*2720*/  FMUL.FTZ R164, R164, c[0x0][0x1e8] ;  /* 0x00007a00a4a47a20 */ /* 0x000fe20000410000 */
[----:B------:R-:W-:Y:S01]  /*2730*/  @P1 PRMT R105, RZ, 0x5410, R105 ;  /* 0x00005410ff691816 */ /* 0x000fe20000000069 */
[----:B------:R-:W-:Y:S01]  /*2740*/  FMUL.FTZ R165, R192, R159 ;  /* 0x0000009fc0a57220 */ /* 0x000fe20000410000 */
[----:B------:R-:W-:Y:S01]  /*2750*/  @P0 F2FP.BF16.PACK_AB R106, RZ, R250 ;  /* 0x000000faff6a023e */ /* 0x000fe200000010ff */
[----:B------:R-:W-:Y:S01]  /*2760*/  FFMA.FTZ R198, R198, R252, R251 ;  /* 0x000000fcc6c67223 */ /* 0x000fe200000100fb */
[----:B------:R-:W-:Y:S01]  /*2770*/  LOP3.LUT P6, RZ, R170, 0xff0000, RZ, 0xc0, !PT ;  /* 0x00ff0000aaff7812 */ /* 0x000fe200078cc0ff */
[----:B------:R-:W-:Y:S01]  /*2780*/  @P1 FADD.FTZ R194, R194, R105 ;  /* 0x00000069c2c21221 */ /* 0x000fe20000010000 */
[----:B------:R-:W-:Y:S01]  /*2790*/  @P0 F2FP.BF16.PACK_AB R105, RZ, R110 ;  /* 0x0000006eff69023e */ /* 0x000fe200000010ff */
[----:B------:R-:W-:Y:S01]  /*27a0*/  FMUL.FTZ R165, R165, c[0x0][0x1e8] ;  /* 0x00007a00a5a57a20 */ /* 0x000fe20000410000 */
[----:B------:R-:W-:Y:S01]  /*27b0*/  @P0 PRMT R190, R106, 0x7610, R190 ;  /* 0x000076106abe0816 */ /* 0x000fe200000000be */
[----:B------:R-:W-:Y:S01]  /*27c0*/  FADD.FTZ R198, R199, -R198 ;  /* 0x800000c6c7c67221 */ /* 0x000fe20000010000 */
[----:B------:R-:W-:Y:S01]  /*27d0*/  @P0 PRMT R188, R105, 0x7610, R188 ;  /* 0x0000761069bc0816 */ /* 0x000fe200000000bc */
[--C-:B------:R-:W-:Y:S01]  /*27e0*/  FFMA.FTZ R200, R200, R252, R251.reuse ;  /* 0x000000fcc8c87223 */ /* 0x100fe200000100fb */
[----:B------:R-:W-:Y:S01]  /*27f0*/  @P0 F2FP.BF16.PACK_AB R107, RZ, R194 ;  /* 0x000000c2ff6b023e */ /* 0x000fe200000010ff */
[----:B------:R-:W-:Y:S01]  /*2800*/  FFMA.FTZ R202, R202, R252, R251 ;  /* 0x000000fccaca7223 */ /* 0x000fe200000100fb */
[----:B------:R-:W-:Y:S01]  /*2810*/  @P0 LOP3.LUT R104, R188, 0xffff, RZ, 0xc0, !PT ;  /* 0x0000ffffbc680812 */ /* 0x000fe200078ec0ff */
[----:B------:R-:W-:Y:S01]  /*2820*/  FADD.FTZ R200, R201, -R200 ;  /* 0x800000c8c9c87221 */ /* 0x000fe20000010000 */
[----:B------:R-:W-:Y:S01]  /*2830*/  @P0 PRMT R191, R107, 0x7610, R191 ;  /* 0x000076106bbf0816 */ /* 0x000fe200000000bf */
[----:B------:R-:W-:Y:S01]  /*2840*/  FADD.FTZ R202, R203, -R202 ;  /* 0x800000cacbca7221 */ /* 0x000fe20000010000 */
[----:B------:R-:W-:Y:S01]  /*2850*/  @P0 IADD3 R110, P5, R183, c[0x0][0x258], RZ ;  /* 0x00009600b76e0a10 */ /* 0x000fe20007fbe0ff */
[----:B------:R-:W-:Y:S01]  /*2860*/  @P0 IMAD.WIDE.U32 R104, R104, 0x10000, RZ ;  /* 0x0001000068680825 */ /* 0x000fe200078e00ff */
[----:B------:R-:W-:-:S02]  /*2870*/  @P0 PRMT R107, R190, 0x5410, R191 ;  /* 0x00005410be6b0816 */ /* 0x000fc400000000bf */
[----:B------:R-:W-:Y:S01]  /*2880*/  @P0 IADD3.X R111, R182, c[0x0][0x25c], RZ, P5, !PT ;  /* 0x00009700b66f0a10 */ /* 0x000fe20002ffe4ff */
[----:B------:R-:W-:Y:S01]  /*2890*/  FFMA.FTZ R196, R196, R252, R251 ;  /* 0x000000fcc4c47223 */ /* 0x000fe200000100fb */
[----:B------:R-:W-:Y:S02]  /*28a0*/  @P0 LOP3.LUT R106, R104, 0xffff, R189, 0xf8, !PT ;  /* 0x0000ffff686a0812 */ /* 0x000fe400078ef8bd */
[----:B------:R-:W-:Y:S02]  /*28b0*/  @P0 IADD3 R104, P3, R185, c[0x0][0x258], RZ ;  /* 0x00009600b9680a10 */ /* 0x000fe40007f7e0ff */
[----:B------:R-:W-:Y:S02]  /*28c0*/  @P0 LOP3.LUT R107, R107, R105, RZ, 0xfc, !PT ;  /* 0x000000696b6b0212 */ /* 0x000fe400078efcff */
[----:B------:R-:W-:Y:S02]  /*28d0*/  @P0 IADD3.X R105, R184, c[0x0][0x25c], RZ, P3, !PT ;  /* 0x00009700b8690a10 */ /* 0x000fe40001ffe4ff */
[----:B------:R-:W-:-:S02]  /*28e0*/  LOP3.LUT P5, RZ, R170, 0xff000000, RZ, 0xc0, !PT ;  /* 0xff000000aaff7812 */ /* 0x000fc400078ac0ff */
[----:B------:R-:W-:Y:S01]  /*28f0*/  LOP3.LUT P3, RZ, R170, 0xff, RZ, 0xc0, !PT ;  /* 0x000000ffaaff7812 */ /* 0x000fe2000786c0ff */
[----:B------:R0:W-:Y:S02]  /*2900*/  @P0 STG.E.64 [R104.64], R106 ;  /* 0x0000006a68000986 */ /* 0x0001e4000c101b04 */
[-C--:B0-----:R-:W-:Y:S02]  /*2910*/  FMUL.FTZ R107, R250, R159.reuse ;  /* 0x0000009ffa6b7220 */ /* 0x081fe40000410000 */
[----:B------:R-:W-:Y:S02]  /*2920*/  FMUL.FTZ R106, R194, R159 ;  /* 0x0000009fc26a7220 */ /* 0x000fe40000410000 */
[----:B------:R-:W-:Y:S02]  /*2930*/  FMUL.FTZ R107, R107, c[0x0][0x1e8] ;  /* 0x00007a006b6b7a20 */ /* 0x000fe40000410000 */
[----:B------:R-:W-:Y:S02]  /*2940*/  FMUL.FTZ R106, R106, c[0x0][0x1e8] ;  /* 0x00007a006a6a7a20 */ /* 0x000fe40000410000 */
[----:B------:R-:W-:-:S02]  /*2950*/  FMUL.FTZ R105, R78, R107 ;  /* 0x0000006b4e697220 */ /* 0x000fc40000410000 */
[----:B------:R-:W-:Y:S02]  /*2960*/  FMUL.FTZ R104, R77, R164 ;  /* 0x000000a44d687220 */ /* 0x000fe40000410000 */
[----:B------:R-:W-:Y:S01]  /*2970*/  FMUL.FTZ R194, R171, R198 ;  /* 0x000000c6abc27220 */ /* 0x000fe20000410000 */
[----:B------:R-:W-:Y:S01]  /*2980*/  FSEL R185, R105, RZ, P6 ;  /* 0x000000ff69b97208 */ /* 0x000fe20003000000 */
[----:B------:R-:W-:Y:S01]  /*2990*/  FMUL.FTZ R105, R79, R106 ;  /* 0x0000006a4f697220 */ /* 0x000fe20000410000 */
[----:B------:R-:W-:-:S04]  /*29a0*/  FSEL R104, R104, RZ, P4 ;  /* 0x000000ff68687208 */ /* 0x000fc80002000000 */
[----:B------:R-:W-:Y:S01]  /*29b0*/  FSEL R170, R105, RZ, P5 ;  /* 0x000000ff69aa7208 */ /* 0x000fe20002800000 */
[----:B------:R-:W-:Y:S01]  /*29c0*/  FMUL.FTZ R105, R76, R165 ;  /* 0x000000a54c697220 */ /* 0x000fe20000410000 */
[----:B------:R-:W0:Y:S04]  /*29d0*/  F2F.BF16.F32 R104, R104 ;  /* 0x0000006800687304 */ /* 0x000e280000202000 */
[----:B------:R-:W-:-:S04]  /*29e0*/  FSEL R184, R105, RZ, P3 ;  /* 0x000000ff69b87208 */ /* 0x000fc80001800000 */
[----:B------:R-:W1:Y:S08]  /*29f0*/  F2F.BF16.F32 R170, R170 ;  /* 0x000000aa00aa7304 */ /* 0x000e700000202000 */
[----:B------:R-:W3:Y:S01]  /*2a00*/  F2F.BF16.F32 R185, R185 ;  /* 0x000000b900b97304 */ /* 0x000ee20000202000 */
[----:B0-----:R-:W-:-:S07]  /*2a10*/  IMAD.WIDE.U32 R104, R104, 0x10000, RZ ;  /* 0x0001000068687825 */ /* 0x001fce00078e00ff */
[----:B------:R0:W4:Y:S01]  /*2a20*/  F2F.BF16.F32 R193, R184 ;  /* 0x000000b800c17304 */ /* 0x0001220000202000 */
[----:B-1----:R-:W-:Y:S01]  /*2a30*/  SHF.L.U32 R192, R170, 0x10, RZ ;  /* 0x00000010aac07819 */ /* 0x002fe200000006ff */
[----:B------:R-:W-:-:S03]  /*2a40*/  FADD.FTZ R170, R197, -R196 ;  /* 0x800000c4c5aa7221 */ /* 0x000fc60000010000 */
[----:B---3--:R-:W-:Y:S01]  /*2a50*/  LOP3.LUT R105, R105, R192, R185, 0xfe, !PT ;  /* 0x000000c069697212 */ /* 0x008fe200078efeb9 */
[----:B------:R-:W-:Y:S01]  /*2a60*/  FMUL.FTZ R192, R171, R200 ;  /* 0x000000c8abc07220 */ /* 0x000fe20000410000 */
[----:B0-----:R-:W-:Y:S02]  /*2a70*/  @P1 SHF.R.U64 R184, R246, 0x10, R247 ;  /* 0x00000010f6b81819 */ /* 0x001fe400000012f7 */
[----:B----4-:R-:W-:-:S05]  /*2a80*/  LOP3.LUT R104, R104, R193, RZ, 0xfc, !PT ;  /* 0x000000c168687212 */ /* 0x010fca00078efcff */
[----:B------:R0:W-:Y:S04]  /*2a90*/  STG.E.64 [R108.64], R104 ;  /* 0x000000686c007986 */ /* 0x0001e8000c101b04 */
[----:B------:R-:W3:Y:S01]  /*2aa0*/  LDG.E.64 R162, [R162.64] ;  /* 0x00000004a2a27981 */ /* 0x000ee2000c1e1b00 */
[----:B0-----:R-:W-:Y:S01]  /*2ab0*/  @P1 PRMT R105, RZ, 0x5410, R184 ;  /* 0x00005410ff691816 */ /* 0x001fe200000000b8 */
[----:B------:R-:W-:Y:S02]  /*2ac0*/  @P1 IMAD.MOV.U32 R104, RZ, RZ, R247 ;  /* 0x000000ffff681224 */ /* 0x000fe400078e00f7 */
[C---:B------:R-:W-:Y:S02]  /*2ad0*/  FMUL.FTZ R184, R171.reuse, R202 ;  /* 0x000000caabb87220 */ /* 0x040fe40000410000 */
[----:B------:R-:W-:Y:S01]  /*2ae0*/  @P1 FADD.FTZ R194, R194, R105 ;  /* 0x00000069c2c21221 */ /* 0x000fe20000010000 */
[----:B------:R-:W-:Y:S01]  /*2af0*/  @P1 PRMT R105, RZ, 0x5410, R104 ;  /* 0x00005410ff691816 */ /* 0x000fe20000000068 */
[----:B------:R-:W-:Y:S01]  /*2b00*/  FMUL.FTZ R108, R171, R170 ;  /* 0x000000aaab6c7220 */ /* 0x000fe20000410000 */
[----:B------:R-:W-:-:S03]  /*2b10*/  @P1 MOV R104, R246 ;  /* 0x000000f600681202 */ /* 0x000fc60000000f00 */
[----:B------:R-:W-:Y:S01]  /*2b20*/  @P1 FADD.FTZ R192, R192, R105 ;  /* 0x00000069c0c01221 */ /* 0x000fe20000010000 */
[----:B------:R-:W-:-:S04]  /*2b30*/  @P1 SHF.R.U32.HI R105, RZ, 0x10, R247 ;  /* 0x00000010ff691819 */ /* 0x000fc800000116f7 */
[----:B------:R-:W-:-:S05]  /*2b40*/  @P1 PRMT R105, RZ, 0x5410, R105 ;  /* 0x00005410ff691816 */ /* 0x000fca0000000069 */
[----:B------:R-:W-:Y:S01]  /*2b50*/  @P1 FADD.FTZ R184, R184, R105 ;  /* 0x00000069b8b81221 */ /* 0x000fe20000010000 */
[----:B------:R-:W-:-:S05]  /*2b60*/  @P1 PRMT R105, RZ, 0x5410, R104 ;  /* 0x00005410ff691816 */ /* 0x000fca0000000068 */
[----:B------:R-:W-:Y:S01]  /*2b70*/  @P1 FADD.FTZ R108, R108, R105 ;  /* 0x000000696c6c1221 */ /* 0x000fe20000010000 */
[----:B------:R-:W-:-:S04]  /*2b80*/  @P0 F2FP.BF16.PACK_AB R105, RZ, R194 ;  /* 0x000000c2ff69023e */ /* 0x000fc800000010ff */
[----:B------:R-:W-:Y:S02]  /*2b90*/  @P0 F2FP.BF16.PACK_AB R104, RZ, R108 ;  /* 0x0000006cff68023e */ /* 0x000fe400000010ff */
[----:B------:R-:W-:Y:S02]  /*2ba0*/  @P0 PRMT R188, R105, 0x7610, R188 ;  /* 0x0000761069bc0816 */ /* 0x000fe400000000bc */
[----:B------:R-:W-:Y:S02]  /*2bb0*/  @P0 F2FP.BF16.PACK_AB R109, RZ, R192 ;  /* 0x000000c0ff6d023e */ /* 0x000fe400000010ff */
[----:B------:R-:W-:Y:S02]  /*2bc0*/  @P0 F2FP.BF16.PACK_AB R170, RZ, R184 ;  /* 0x000000b8ffaa023e */ /* 0x000fe400000010ff */
[----:B------:R-:W-:Y:S02]  /*2bd0*/  @P0 PRMT R189, R104, 0x7610, R189 ;  /* 0x0000761068bd0816 */ /* 0x000fe400000000bd */
[----:B------:R-:W-:-:S02]  /*2be0*/  @P0 LOP3.LUT R104, R188, 0xffff, RZ, 0xc0, !PT ;  /* 0x0000ffffbc680812 */ /* 0x000fc400078ec0ff */
[----:B------:R-:W-:Y:S02]  /*2bf0*/  @P0 PRMT R190, R109, 0x7610, R190 ;  /* 0x000076106dbe0816 */ /* 0x000fe400000000be */
[----:B------:R-:W-:Y:S01]  /*2c00*/  @P0 PRMT R191, R170, 0x7610, R191 ;  /* 0x00007610aabf0816 */ /* 0x000fe200000000bf */
[----:B------:R-:W-:-:S03]  /*2c10*/  @P0 IMAD.WIDE.U32 R104, R104, 0x10000, RZ ;  /* 0x0001000068680825 */ /* 0x000fc600078e00ff */
[----:B------:R-:W-:Y:S02]  /*2c20*/  @P0 PRMT R109, R190, 0x5410, R191 ;  /* 0x00005410be6d0816 */ /* 0x000fe400000000bf */
[----:B------:R-:W-:Y:S02]  /*2c30*/  @P0 LOP3.LUT R104, R104, 0xffff, R189, 0xf8, !PT ;  /* 0x0000ffff68680812 */ /* 0x000fe400078ef8bd */
[----:B------:R-:W-:Y:S01]  /*2c40*/  @P0 LOP3.LUT R105, R109, R105, RZ, 0xfc, !PT ;  /* 0x000000696d690212 */ /* 0x000fe200078efcff */
[----:B--2---:R-:W-:-:S04]  /*2c50*/  @P3 IMAD.MOV.U32 R109, RZ, RZ, R160 ;  /* 0x000000ffff6d3224 */ /* 0x004fc800078e00a0 */
[----:B------:R0:W-:Y:S01]  /*2c60*/  @P0 STG.E.64 [R110.64], R104 ;  /* 0x000000686e000986 */ /* 0x0001e2000c101b04 */
[----:B------:R-:W-:Y:S01]  /*2c70*/  HFMA2.MMA R185, -RZ, RZ, 0, 0 ;  /* 0x00000000ffb97435 */ /* 0x000fe200000001ff */
[----:B------:R-:W-:Y:S01]  /*2c80*/  IMAD.MOV.U32 R170, RZ, RZ, RZ ;  /* 0x000000ffffaa7224 */ /* 0x000fe200078e00ff */
[----:B0-----:R-:W-:Y:S02]  /*2c90*/  @P3 PRMT R104, RZ, 0x5410, R109 ;  /* 0x00005410ff683816 */ /* 0x001fe4000000006d */
[----:B------:R-:W-:-:S04]  /*2ca0*/  @P4 SHF.R.U64 R109, R160, 0x10, R161 ;  /* 0x00000010a06d4819 */ /* 0x000fc800000012a1 */
[----:B------:R-:W-:Y:S02]  /*2cb0*/  @P4 PRMT R105, RZ, 0x5410, R109 ;  /* 0x00005410ff694816 */ /* 0x000fe4000000006d */
[----:B------:R-:W-:-:S03]  /*2cc0*/  @P6 MOV R109, R161 ;  /* 0x000000a1006d6202 */ /* 0x000fc60000000f00 */
[----:B------:R-:W-:Y:S01]  /*2cd0*/  @P4 FMUL.FTZ R170, R164, R105 ;  /* 0x00000069a4aa4220 */ /* 0x000fe20000410000 */
[----:B------:R-:W-:Y:S01]  /*2ce0*/  @P5 SHF.R.U32.HI R105, RZ, 0x10, R161 ;  /* 0x00000010ff695819 */ /* 0x000fe200000116a1 */
[----:B------:R-:W-:Y:S01]  /*2cf0*/  @P3 FMUL.FTZ R185, R165, R104 ;  /* 0x00000068a5b93220 */ /* 0x000fe20000410000 */
[----:B------:R-:W-:Y:S02]  /*2d00*/  @P6 PRMT R104, RZ, 0x5410, R109 ;  /* 0x00005410ff686816 */ /* 0x000fe4000000006d */
[----:B------:R-:W-:Y:S01]  /*2d10*/  @P5 PRMT R105, RZ, 0x5410, R105 ;  /* 0x00005410ff695816 */ /* 0x000fe20000000069 */
[----:B------:R-:W-:Y:S01]  /*2d20*/  FMUL.FTZ R111, R192, R159 ;  /* 0x0000009fc06f7220 */ /* 0x000fe20000410000 */
[----:B------:R-:W-:Y:S02]  /*2d30*/  CS2R R164, SRZ ;  /* 0x0000000000a47805 */ /* 0x000fe4000001ff00 */
[----:B------:R-:W-:Y:S02]  /*2d40*/  @P6 FMUL.FTZ R165, R107, R104 ;  /* 0x000000686ba56220 */ /* 0x000fe40000410000 */
[----:B------:R-:W-:Y:S01]  /*2d50*/  @P5 FMUL.FTZ R164, R106, R105 ;  /* 0x000000696aa45220 */ /* 0x000fe20000410000 */
[----:B------:R-:W-:Y:S01]  /*2d60*/  IADD3 R106, P6, R183, c[0x0][0x248], RZ ;  /* 0x00009200b76a7a10 */ /* 0x000fe20007fde0ff */
[----:B------:R-:W-:-:S03]  /*2d70*/  FMUL.FTZ R111, R111, c[0x0][0x1e8] ;  /* 0x00007a006f6f7a20 */ /* 0x000fc60000410000 */
[----:B------:R-:W-:Y:S01]  /*2d80*/  IADD3.X R107, R182, c[0x0][0x24c], RZ, P6, !PT ;  /* 0x00009300b66b7a10 */ /* 0x000fe200037fe4ff */
[----:B------:R-:W-:Y:S01]  /*2d90*/  FMUL.FTZ R160, R82, R111 ;  /* 0x0000006f52a07220 */ /* 0x000fe20000410000 */
[----:B------:R-:W-:Y:S01]  /*2da0*/  LOP3.LUT P6, RZ, R169, 0xff0000, RZ, 0xc0, !PT ;  /* 0x00ff0000a9ff7812 */ /* 0x000fe200078cc0ff */
[-C--:B------:R-:W-:Y:S02]  /*2db0*/  FMUL.FTZ R110, R194, R159.reuse ;  /* 0x0000009fc26e7220 */ /* 0x080fe40000410000 */
[-C--:B------:R-:W-:Y:S01]  /*2dc0*/  FMUL.FTZ R184, R184, R159.reuse ;  /* 0x0000009fb8b87220 */ /* 0x080fe20000410000 */
[----:B------:R-:W-:Y:S01]  /*2dd0*/  IADD3 R104, P5, R181, c[0x0][0x170], RZ ;  /* 0x00005c00b5687a10 */ /* 0x000fe20007fbe0ff */
[----:B------:R-:W-:Y:S01]  /*2de0*/  FMUL.FTZ R110, R110, c[0x0][0x1e8] ;  /* 0x00007a006e6e7a20 */ /* 0x000fe20000410000 */
[----:B------:R-:W-:Y:S01]  /*2df0*/  FSEL R161, R160, RZ, P6 ;  /* 0x000000ffa0a17208 */ /* 0x000fe20003000000 */
[----:B------:R-:W-:Y:S01]  /*2e00*/  FMUL.FTZ R160, R184, c[0x0][0x1e8] ;  /* 0x00007a00b8a07a20 */ /* 0x000fe20000410000 */
[----:B------:R-:W-:Y:S01]  /*2e10*/  IADD3.X R105, R180, c[0x0][0x174], RZ, P5, !PT ;  /* 0x00005d00b4697a10 */ /* 0x000fe20002ffe4ff */
[----:B------:R-:W-:Y:S01]  /*2e20*/  FMUL.FTZ R108, R108, R159 ;  /* 0x0000009f6c6c7220 */ /* 0x000fe20000410000 */
[----:B------:R-:W-:Y:S01]  /*2e30*/  LOP3.LUT P3, RZ, R169, 0xff, RZ, 0xc0, !PT ;  /* 0x000000ffa9ff7812 */ /* 0x000fe2000786c0ff */
[----:B------:R-:W-:Y:S01]  /*2e40*/  FMUL.FTZ R109, R81, R110 ;  /* 0x0000006e516d7220 */ /* 0x000fe20000410000 */
[----:B------:R-:W-:-:S02]  /*2e50*/  LOP3.LUT P4, RZ, R169, 0xff00, RZ, 0xc0, !PT ;  /* 0x0000ff00a9ff7812 */ /* 0x000fc4000788c0ff */
[----:B------:R-:W-:Y:S01]  /*2e60*/  LOP3.LUT P5, RZ, R169, 0xff000000, RZ, 0xc0, !PT ;  /* 0xff000000a9ff7812 */ /* 0x000fe200078ac0ff */
[----:B------:R-:W-:Y:S02]  /*2e70*/  FMUL.FTZ R169, R83, R160 ;  /* 0x000000a053a97220 */ /* 0x000fe40000410000 */
[----:B------:R-:W-:Y:S01]  /*2e80*/  FMUL.FTZ R193, R108, c[0x0][0x1e8] ;  /* 0x00007a006cc17a20 */ /* 0x000fe20000410000 */
[----:B------:R-:W-:Y:S02]  /*2e90*/  FSEL R109, R109, RZ, P4 ;  /* 0x000000ff6d6d7208 */ /* 0x000fe40002000000 */
[----:B------:R-:W-:Y:S01]  /*2ea0*/  FSEL R182, R169, RZ, P5 ;  /* 0x000000ffa9b67208 */ /* 0x000fe20002800000 */
[----:B------:R-:W-:-:S03]  /*2eb0*/  FMUL.FTZ R108, R80, R193 ;  /* 0x000000c1506c7220 */ /* 0x000fc60000410000 */
[----:B------:R-:W-:Y:S02]  /*2ec0*/  F2F.BF16.F32 R109, R109 ;  /* 0x0000006d006d7304 */ /* 0x000fe40000202000 */
[----:B------:R-:W-:-:S06]  /*2ed0*/  FSEL R169, R108, RZ, P3 ;  /* 0x000000ff6ca97208 */ /* 0x000fcc0001800000 */
[----:B------:R-:W0:Y:S08]  /*2ee0*/  F2F.BF16.F32 R182, R182 ;  /* 0x000000b600b67304 */ /* 0x000e300000202000 */
[----:B------:R-:W1:Y:S08]  /*2ef0*/  F2F.BF16.F32 R161, R161 ;  /* 0x000000a100a17304 */ /* 0x000e700000202000 */
[----:B------:R-:W2:Y:S01]  /*2f00*/  F2F.BF16.F32 R169, R169 ;  /* 0x000000a900a97304 */ /* 0x000ea20000202000 */
[----:B0-----:R-:W-:-:S02]  /*2f10*/  IMAD.U32 R183, R182, 0x10000, RZ ;  /* 0x00010000b6b77824 */ /* 0x001fc400078e00ff */
[----:B------:R-:W-:-:S05]  /*2f20*/  IMAD.WIDE.U32 R108, R109, 0x10000, RZ ;  /* 0x000100006d6c7825 */ /* 0x000fca00078e00ff */
[----:B-1----:R-:W-:Y:S02]  /*2f30*/  LOP3.LUT R109, R109, R183, R161, 0xfe, !PT ;  /* 0x000000b76d6d7212 */ /* 0x002fe400078efea1 */
[----:B--2---:R-:W-:-:S05]  /*2f40*/  LOP3.LUT R108, R108, R169, RZ, 0xfc, !PT ;  /* 0x000000a96c6c7212 */ /* 0x004fca00078efcff */
[----:B------:R0:W-:Y:S04]  /*2f50*/  STG.E.64 [R106.64], R108 ;  /* 0x0000006c6a007986 */ /* 0x0001e8000c101b04 */
[----:B------:R-:W2:Y:S01]  /*2f60*/  LDG.E.64 R104, [R104.64] ;  /* 0x0000000468687981 */ /* 0x000ea2000c1e1b00 */
[----:B------:R-:W-:Y:S01]  /*2f70*/  CS2R R182, SRZ ;  /* 0x0000000000b67805 */ /* 0x000fe2000001ff00 */
[-CC-:B------:R-:W-:Y:S02]  /*2f80*/  FFMA.FTZ R206, R206, R252.reuse, R251.reuse ;  /* 0x000000fccece7223 */ /* 0x180fe400000100fb */
[----:B------:R-:W-:Y:S02]  /*2f90*/  FFMA.FTZ R208, R208, R252, R251 ;  /* 0x000000fcd0d07223 */ /* 0x000fe400000100fb */
[----:B------:R-:W-:-:S02]  /*2fa0*/  FADD.FTZ R206, R207, -R206 ;  /* 0x800000cecfce7221 */ /* 0x000fc40000010000 */
[----:B------:R-:W-:Y:S02]  /*2fb0*/  IMAD.MOV.U32 R184, RZ, RZ, RZ ;  /* 0x000000ffffb87224 */ /* 0x000fe400078e00ff */
[----:B------:R-:W-:Y:S02]  /*2fc0*/  FMUL.FTZ R206, R171, R206 ;  /* 0x000000ceabce7220 */ /* 0x000fe40000410000 */
[----:B------:R-:W-:Y:S01]  /*2fd0*/  FADD.FTZ R208, R209, -R208 ;  /* 0x800000d0d1d07221 */ /* 0x000fe20000010000 */
[----:B------:R-:W-:Y:S01]  /*2fe0*/  HFMA2.MMA R169, -RZ, RZ, 0, 0 ;  /* 0x00000000ffa97435 */ /* 0x000fe200000001ff */
[----:B------:R-:W-:Y:S02]  /*2ff0*/  FFMA.FTZ R210, R210, R252, R251 ;  /* 0x000000fcd2d27223 */ /* 0x000fe400000100fb */
[----:B------:R-:W-:Y:S02]  /*3000*/  FMUL.FTZ R208, R171, R208 ;  /* 0x000000d0abd07220 */ /* 0x000fe40000410000 */
[----:B------:R-:W-:-:S02]  /*3010*/  FADD.FTZ R210, R211, -R210 ;  /* 0x800000d2d3d27221 */ /* 0x000fc40000010000 */
[----:B------:R-:W-:-:S04]  /*3020*/  FFMA.FTZ R204, R204, R252, R251 ;  /* 0x000000fccccc7223 */ /* 0x000fc800000100fb */
[----:B------:R-:W-:-:S04]  /*3030*/  FADD.FTZ R204, R205, -R204 ;  /* 0x800000cccdcc7221 */ /* 0x000fc80000010000 */
[----:B------:R-:W-:Y:S01]  /*3040*/  FMUL.FTZ R204, R171, R204 ;  /* 0x000000ccabcc7220 */ /* 0x000fe20000410000 */
[----:B---3--:R-:W-:-:S04]  /*3050*/  @P3 MOV R161, R162 ;  /* 0x000000a200a13202 */ /* 0x008fc80000000f00 */
[----:B0-----:R-:W-:Y:S02]  /*3060*/  @P3 PRMT R106, RZ, 0x5410, R161 ;  /* 0x00005410ff6a3816 */ /* 0x001fe400000000a1 */
[----:B------:R-:W-:-:S04]  /*3070*/  @P4 SHF.R.U64 R161, R162, 0x10, R163 ;  /* 0x00000010a2a14819 */ /* 0x000fc800000012a3 */
[----:B------:R-:W-:-:S05]  /*3080*/  @P4 PRMT R107, RZ, 0x5410, R161 ;  /* 0x00005410ff6b4816 */ /* 0x000fca00000000a1 */
[----:B------:R-:W-:Y:S01]  /*3090*/  @P4 FMUL.FTZ R182, R110, R107 ;  /* 0x0000006b6eb64220 */ /* 0x000fe20000410000 */
[----:B------:R-:W-:Y:S02]  /*30a0*/  @P5 SHF.R.U32.HI R107, RZ, 0x10, R163 ;  /* 0x00000010ff6b5819 */ /* 0x000fe400000116a3 */
[----:B------:R-:W-:Y:S02]  /*30b0*/  @P1 SHF.R.U64 R161, R244, 0x10, R245 ;  /* 0x00000010f4a11819 */ /* 0x000fe400000012f5 */
[----:B------:R-:W-:Y:S01]  /*30c0*/  @P5 PRMT R107, RZ, 0x5410, R107 ;  /* 0x00005410ff6b5816 */ /* 0x000fe2000000006b */
[----:B------:R-:W-:Y:S01]  /*30d0*/  @P6 IMAD.MOV.U32 R110, RZ, RZ, R163 ;  /* 0x000000ffff6e6224 */ /* 0x000fe200078e00a3 */
[----:B------:R-:W-:-:S03]  /*30e0*/  @P1 PRMT R161, RZ, 0x5410, R161 ;  /* 0x00005410ffa11816 */ /* 0x000fc600000000a1 */
[----:B------:R-:W-:Y:S01]  /*30f0*/  @P5 FMUL.FTZ R184, R160, R107 ;  /* 0x0000006ba0b85220 */ /* 0x000fe20000410000 */
[----:B------:R-:W-:Y:S01]  /*3100*/  @P1 MOV R160, R245 ;  /* 0x000000f500a01202 */ /* 0x000fe20000000f00 */
[----:B------:R-:W-:Y:S01]  /*3110*/  @P1 FADD.FTZ R206, R206, R161 ;  /* 0x000000a1cece1221 */ /* 0x000fe20000010000 */
[----:B------:R-:W-:Y:S01]  /*3120*/  @P6 PRMT R110, RZ, 0x5410, R110 ;  /* 0x00005410ff6e6816 */ /* 0x000fe2000000006e */
[----:B------:R-:W-:Y:S01]  /*3130*/  @P3 FMUL.FTZ R183, R193, R106 ;  /* 0x0000006ac1b73220 */ /* 0x000fe20000410000 */
[----:B------:R-:W-:Y:S02]  /*3140*/  @P1 PRMT R161, RZ, 0x5410, R160 ;  /* 0x00005410ffa11816 */ /* 0x000fe400000000a0 */
[----:B------:R-:W-:Y:S02]  /*3150*/  @P0 IADD3 R106, P5, R181, c[0x0][0x258], RZ ;  /* 0x00009600b56a0a10 */ /* 0x000fe40007fbe0ff */
[----:B------:R-:W-:Y:S01]  /*3160*/  @P1 SHF.R.U32.HI R163, RZ, 0x10, R245 ;  /* 0x00000010ffa31819 */ /* 0x000fe200000116f5 */
[----:B------:R-:W-:Y:S01]  /*3170*/  @P6 FMUL.FTZ R169, R111, R110 ;  /* 0x0000006e6fa96220 */ /* 0x000fe20000410000 */
[----:B------:R-:W-:Y:S01]  /*3180*/  @P0 IADD3.X R107, R180, c[0x0][0x25c], RZ, P5, !PT ;  /* 0x00009700b46b0a10 */ /* 0x000fe20002ffe4ff */
[----:B------:R-:W-:Y:S01]  /*3190*/  @P1 FADD.FTZ R208, R208, R161 ;  /* 0x000000a1d0d01221 */ /* 0x000fe20000010000 */
[----:B------:R-:W-:Y:S01]  /*31a0*/  IADD3 R110, P6, R181, c[0x0][0x248], RZ ;  /* 0x00009200b56e7a10 */ /* 0x000fe20007fde0ff */
[----:B------:R-:W-:Y:S01]  /*31b0*/  @P1 IMAD.MOV.U32 R161, RZ, RZ, R244 ;  /* 0x000000ffffa11224 */ /* 0x000fe200078e00f4 */
[----:B------:R-:W-:Y:S01]  /*31c0*/  IADD3 R108, P5, R179, c[0x0][0x170], RZ ;  /* 0x00005c00b36c7a10 */ /* 0x000fe20007fbe0ff */
[----:B------:R-:W-:Y:S01]  /*31d0*/  FMUL.FTZ R160, R171, R210 ;  /* 0x000000d2aba07220 */ /* 0x000fe20000410000 */
[----:B------:R-:W-:Y:S01]  /*31e0*/  @P1 PRMT R163, RZ, 0x5410, R163 ;  /* 0x00005410ffa31816 */ /* 0x000fe200000000a3 */
[----:B------:R-:W-:Y:S01]  /*31f0*/  FMUL.FTZ R195, R208, R159 ;  /* 0x0000009fd0c37220 */ /* 0x000fe20000410000 */
[----:B------:R-:W-:-:S02]  /*3200*/  IADD3.X R111, R180, c[0x0][0x24c], RZ, P6, !PT ;  /* 0x00009300b46f7a10 */ /* 0x000fc400037fe4ff */
[----:B------:R-:W-:Y:S01]  /*3210*/  IADD3.X R109, R178, c[0x0][0x174], RZ, P5, !PT ;  /* 0x00005d00b26d7a10 */ /* 0x000fe20002ffe4ff */
[----:B------:R-:W-:Y:S01]  /*3220*/  @P1 FADD.FTZ R160, R160, R163 ;  /* 0x000000a3a0a01221 */ /* 0x000fe20000010000 */
[C---:B------:R-:W-:Y:S02]  /*3230*/  LOP3.LUT P3, RZ, R168.reuse, 0xff, RZ, 0xc0, !PT ;  /* 0x000000ffa8ff7812 */ /* 0x040fe4000786c0ff */
[C---:B------:R-:W-:Y:S02]  /*3240*/  LOP3.LUT P4, RZ, R168.reuse, 0xff00, RZ, 0xc0, !PT ;  /* 0x0000ff00a8ff7812 */ /* 0x040fe4000788c0ff */
[C---:B------:R-:W-:Y:S02]  /*3250*/  LOP3.LUT P6, RZ, R168.reuse, 0xff0000, RZ, 0xc0, !PT ;  /* 0x00ff0000a8ff7812 */ /* 0x040fe400078cc0ff */
[----:B------:R-:W-:Y:S01]  /*3260*/  LOP3.LUT P5, RZ, R168, 0xff000000, RZ, 0xc0, !PT ;  /* 0xff000000a8ff7812 */ /* 0x000fe200078ac0ff */
[----:B------:R-:W-:Y:S01]  /*3270*/  FMUL.FTZ R168, R206, R159 ;  /* 0x0000009fcea87220 */ /* 0x000fe20000410000 */
[----:B------:R-:W-:Y:S01]  /*3280*/  @P1 PRMT R161, RZ, 0x5410, R161 ;  /* 0x00005410ffa11816 */ /* 0x000fe200000000a1 */
[----:B------:R-:W-:-:S02]  /*3290*/  FMUL.FTZ R195, R195, c[0x0][0x1e8] ;  /* 0x00007a00c3c37a20 */ /* 0x000fc40000410000 */
[----:B------:R-:W-:Y:S02]  /*32a0*/  FMUL.FTZ R192, R160, R159 ;  /* 0x0000009fa0c07220 */ /* 0x000fe40000410000 */
[----:B------:R-:W-:Y:S02]  /*32b0*/  FMUL.FTZ R168, R168, c[0x0][0x1e8] ;  /* 0x00007a00a8a87a20 */ /* 0x000fe40000410000 */
[----:B------:R-:W-:Y:S02]  /*32c0*/  @P1 FADD.FTZ R204, R204, R161 ;  /* 0x000000a1cccc1221 */ /* 0x000fe40000010000 */
[----:B------:R-:W-:Y:S02]  /*32d0*/  FMUL.FTZ R161, R86, R195 ;  /* 0x000000c356a17220 */ /* 0x000fe40000410000 */
[----:B------:R-:W-:Y:S02]  /*32e0*/  FMUL.FTZ R192, R192, c[0x0][0x1e8] ;  /* 0x00007a00c0c07a20 */ /* 0x000fe40000410000 */
[----:B------:R-:W-:Y:S01]  /*32f0*/  FMUL.FTZ R162, R85, R168 ;  /* 0x000000a855a27220 */ /* 0x000fe20000410000 */
[----:B------:R-:W-:Y:S01]  /*3300*/  FSEL R181, R161, RZ, P6 ;  /* 0x000000ffa1b57208 */ /* 0x000fe20003000000 */
[----:B------:R-:W-:-:S02]  /*3310*/  FMUL.FTZ R161, R87, R192 ;  /* 0x000000c057a17220 */ /* 0x000fc40000410000 */
[----:B------:R-:W-:Y:S01]  /*3320*/  FMUL.FTZ R193, R204, R159 ;  /* 0x0000009fccc17220 */ /* 0x000fe20000410000 */
[----:B------:R-:W-:Y:S02]  /*3330*/  FSEL R162, R162, RZ, P4 ;  /* 0x000000ffa2a27208 */ /* 0x000fe40002000000 */
[----:B------:R-:W-:Y:S01]  /*3340*/  FSEL R163, R161, RZ, P5 ;  /* 0x000000ffa1a37208 */ /* 0x000fe20002800000 */
[----:B------:R-:W-:-:S03]  /*3350*/  FMUL.FTZ R193, R193, c[0x0][0x1e8] ;  /* 0x00007a00c1c17a20 */ /* 0x000fc60000410000 */
[----:B------:R-:W0:Y:S01]  /*3360*/  F2F.BF16.F32 R162, R162 ;  /* 0x000000a200a27304 */ /* 0x000e220000202000 */
[----:B------:R-:W-:Y:S01]  /*3370*/  @P0 F2FP.BF16.PACK_AB R206, RZ, R206 ;  /* 0x000000ceffce023e */ /* 0x000fe200000010ff */
[----:B------:R-:W-:-:S06]  /*3380*/  FMUL.FTZ R161, R84, R193 ;  /* 0x000000c154a17220 */ /* 0x000fcc0000410000 */
[----:B------:R0:W1:Y:S01]  /*3390*/  F2F.BF16.F32 R197, R163 ;  /* 0x000000a300c57304 */ /* 0x0000620000202000 */
[----:B------:R-:W-:Y:S02]  /*33a0*/  @P0 PRMT R188, R206, 0x7610, R188 ;  /* 0x00007610cebc0816 */ /* 0x000fe400000000bc */
[----:B------:R-:W-:-:S05]  /*33b0*/  FSEL R194, R161, RZ, P3 ;  /* 0x000000ffa1c27208 */ /* 0x000fca0001800000 */
[----:B------:R-:W3:Y:S01]  /*33c0*/  F2F.BF16.F32 R181, R181 ;  /* 0x000000b500b57304 */ /* 0x000ee20000202000 */
[----:B------:R-:W-:Y:S02]  /*33d0*/  @P0 F2FP.BF16.PACK_AB R208, RZ, R208 ;  /* 0x000000d0ffd0023e */ /* 0x000fe400000010ff */
[----:B------:R-:W-:Y:S02]  /*33e0*/  @P0 F2FP.BF16.PACK_AB R161, RZ, R160 ;  /* 0x000000a0ffa1023e */ /* 0x000fe400000010ff */
[----:B------:R-:W-:Y:S02]  /*33f0*/  @P0 LOP3.LUT R160, R188, 0xffff, RZ, 0xc0, !PT ;  /* 0x0000ffffbca00812 */ /* 0x000fe400078ec0ff */
[----:B------:R-:W-:Y:S02]  /*3400*/  @P0 PRMT R190, R208, 0x7610, R190 ;  /* 0x00007610d0be0816 */ /* 0x000fe400000000be */
[----:B------:R-:W-:Y:S02]  /*3410*/  @P0 F2FP.BF16.PACK_AB R204, RZ, R204 ;  /* 0x000000ccffcc023e */ /* 0x000fe400000010ff */
[----:B------:R-:W-:Y:S01]  /*3420*/  @P0 PRMT R191, R161, 0x7610, R191 ;  /* 0x00007610a1bf0816 */ /* 0x000fe200000000bf */
[----:B------:R-:W-:Y:S01]  /*3430*/  @P0 IMAD.WIDE.U32 R160, R160, 0x10000, RZ ;  /* 0x00010000a0a00825 */ /* 0x000fe200078e00ff */
[----:B------:R-:W-:Y:S01]  /*3440*/  @P0 PRMT R189, R204, 0x7610, R189 ;  /* 0x00007610ccbd0816 */ /* 0x000fe200000000bd */
[----:B------:R4:W4:Y:S01]  /*3450*/  F2F.BF16.F32 R199, R194 ;  /* 0x000000c200c77304 */ /* 0x0009220000202000 */
[----:B------:R-:W-:Y:S01]  /*3460*/  @P0 PRMT R201, R190, 0x5410, R191 ;  /* 0x00005410bec90816 */ /* 0x000fe200000000bf */
[----:B0-----:R-:W-:Y:S01]  /*3470*/  IMAD.WIDE.U32 R162, R162, 0x10000, RZ ;  /* 0x00010000a2a27825 */ /* 0x001fe200078e00ff */
[----:B-1----:R-:W-:-:S02]  /*3480*/  SHF.L.U32 R197, R197, 0x10, RZ ;  /* 0x00000010c5c57819 */ /* 0x002fc400000006ff */
[----:B------:R-:W-:Y:S01]  /*3490*/  @P0 LOP3.LUT R161, R201, R161, RZ, 0xfc, !PT ;  /* 0x000000a1c9a10212 */ /* 0x000fe200078efcff */
[-C--:B------:R-:W-:Y:S01]  /*34a0*/  FFMA.FTZ R180, R212, R252.reuse, R251 ;  /* 0x000000fcd4b47223 */ /* 0x080fe200000100fb */
[----:B------:R-:W-:Y:S02]  /*34b0*/  @P0 LOP3.LUT R160, R160, 0xffff, R189, 0xf8, !PT ;  /* 0x0000ffffa0a00812 */ /* 0x000fe400078ef8bd */
[----:B---3--:R-:W-:Y:S01]  /*34c0*/  LOP3.LUT R163, R163, R197, R181, 0xfe, !PT ;  /* 0x000000c5a3a37212 */ /* 0x008fe200078efeb5 */
[----:B------:R-:W-:Y:S02]  /*34d0*/  @P1 IMAD.MOV.U32 R181, RZ, RZ, R156 ;  /* 0x000000ffffb51224 */ /* 0x000fe400078e009c */
[----:B------:R-:W-:Y:S01]  /*34e0*/  FADD.FTZ R180, R213, -R180 ;  /* 0x800000b4d5b47221 */ /* 0x000fe20000010000 */
[----:B------:R0:W-:Y:S01]  /*34f0*/  @P0 STG.E.64 [R106.64], R160 ;  /* 0x000000a06a000986 */ /* 0x0001e2000c101b04 */
[----:B------:R-:W-:Y:S01]  /*3500*/  FFMA.FTZ R196, R214, R252, R251 ;  /* 0x000000fcd6c47223 */ /* 0x000fe200000100fb */
[----:B------:R-:W-:Y:S01]  /*3510*/  @P1 SHF.R.U64 R197, R156, 0x10, R157 ;  /* 0x000000109cc51819 */ /* 0x000fe2000000129d */
[----:B----4-:R-:W-:-:S02]  /*3520*/  FMUL.FTZ R194, R171, R180 ;  /* 0x000000b4abc27220 */ /* 0x010fc40000410000 */
[----:B------:R-:W-:Y:S02]  /*3530*/  FADD.FTZ R196, R215, -R196 ;  /* 0x800000c4d7c47221 */ /* 0x000fe40000010000 */
[----:B------:R-:W-:Y:S01]  /*3540*/  FFMA.FTZ R216, R216, R252, R251 ;  /* 0x000000fcd8d87223 */ /* 0x000fe200000100fb */
[----:B0-----:R-:W-:Y:S01]  /*3550*/  @P1 PRMT R107, RZ, 0x5410, R181 ;  /* 0x00005410ff6b1816 */ /* 0x001fe200000000b5 */
[----:B------:R-:W-:Y:S01]  /*3560*/  FMUL.FTZ R160, R171, R196 ;  /* 0x000000c4aba07220 */ /* 0x000fe20000410000 */
[----:B------:R-:W-:-:S03]  /*3570*/  LOP3.LUT R162, R162, R199, RZ, 0xfc, !PT ;  /* 0x000000c7a2a27212 */ /* 0x000fc600078efcff */
[----:B------:R-:W-:Y:S01]  /*3580*/  @P1 FADD.FTZ R194, R194, R107 ;  /* 0x0000006bc2c21221 */ /* 0x000fe20000010000 */
[----:B------:R-:W-:Y:S01]  /*3590*/  @P1 PRMT R107, RZ, 0x5410, R197 ;  /* 0x00005410ff6b1816 */ /* 0x000fe200000000c5 */
[----:B------:R-:W-:Y:S01]  /*35a0*/  FADD.FTZ R216, R217, -R216 ;  /* 0x800000d8d9d87221 */ /* 0x000fe20000010000 */
[----:B------:R-:W-:Y:S01]  /*35b0*/  @P1 MOV R180, R157 ;  /* 0x0000009d00b41202 */ /* 0x000fe20000000f00 */
[----:B------:R-:W-:Y:S01]  /*35c0*/  FFMA.FTZ R218, R218, R252, R251 ;  /* 0x000000fcdada7223 */ /* 0x000fe200000100fb */
[----:B------:R0:W-:Y:S01]  /*35d0*/  STG.E.64 [R110.64], R162 ;  /* 0x000000a26e007986 */ /* 0x0001e2000c101b04 */
[----:B------:R-:W-:Y:S01]  /*35e0*/  @P1 FADD.FTZ R160, R160, R107 ;  /* 0x0000006ba0a01221 */ /* 0x000fe20000010000 */
[----:B------:R-:W-:Y:S01]  /*35f0*/  @P1 PRMT R107, RZ, 0x5410, R180 ;  /* 0x00005410ff6b1816 */ /* 0x000fe200000000b4 */
[----:B------:R-:W-:Y:S01]  /*3600*/  FADD.FTZ R218, R219, -R218 ;  /* 0x800000dadbda7221 */ /* 0x000fe20000010000 */
[----:B------:R-:W-:Y:S01]  /*3610*/  @P1 SHF.R.U32.HI R106, RZ, 0x10, R157 ;  /* 0x00000010ff6a1819 */ /* 0x000fe2000001169d */
[----:B------:R-:W3:Y:S02]  /*3620*/  LDG.E.64 R108, [R108.64] ;  /* 0x000000046c6c7981 */ /* 0x000ee4000c1e1b00 */
[----:B------:R-:W-:-:S02]  /*3630*/  FMUL.FTZ R198, R171, R218 ;  /* 0x000000daabc67220 */ /* 0x000fc40000410000 */
[----:B0-----:R-:W-:-:S04]  /*3640*/  FMUL.FTZ R162, R171, R216 ;  /* 0x000000d8aba27220 */ /* 0x001fc80000410000 */
[----:B------:R-:W-:Y:S01]  /*3650*/  @P1 FADD.FTZ R162, R162, R107 ;  /* 0x0000006ba2a21221 */ /* 0x000fe20000010000 */
[----:B------:R-:W-:-:S05]  /*3660*/  @P1 PRMT R107, RZ, 0x5410, R106 ;  /* 0x00005410ff6b1816 */ /* 0x000fca000000006a */
[----:B------:R-:W-:Y:S01]  /*3670*/  @P1 FADD.FTZ R198, R198, R107 ;  /* 0x0000006bc6c61221 */ /* 0x000fe20000010000 */
[----:B------:R-:W-:Y:S01]  /*3680*/  CS2R R180, SRZ ;  /* 0x0000000000b47805 */ /* 0x000fe2000001ff00 */
[----:B------:R-:W-:Y:S02]  /*3690*/  FMUL.FTZ R196, R160, R159 ;  /* 0x0000009fa0c47220 */ /* 0x000fe40000410000 */
[----:B--2---:R-:W-:Y:S01]  /*36a0*/  @P3 IMAD.MOV.U32 R106, RZ, RZ, R104 ;  /* 0x000000ffff6a3224 */ /* 0x004fe200078e0068 */
[--C-:B------:R-:W-:Y:S02]  /*36b0*/  @P4 SHF.R.U64 R104, R104, 0x10, R105.reuse ;  /* 0x0000001068684819 */ /* 0x100fe40000001269 */
[----:B------:R-:W-:Y:S02]  /*36c0*/  @P6 MOV R107, R105 ;  /* 0x00000069006b6202 */ /* 0x000fe40000000f00 */
[----:B------:R-:W-:Y:S02]  /*36d0*/  @P5 SHF.R.U32.HI R110, RZ, 0x10, R105 ;  /* 0x00000010ff6e5819 */ /* 0x000fe40000011669 */
[----:B------:R-:W-:-:S02]  /*36e0*/  @P4 PRMT R105, RZ, 0x5410, R104 ;  /* 0x00005410ff694816 */ /* 0x000fc40000000068 */
[----:B------:R-:W-:Y:S02]  /*36f0*/  @P3 PRMT R106, RZ, 0x5410, R106 ;  /* 0x00005410ff6a3816 */ /* 0x000fe4000000006a */
[----:B------:R-:W-:Y:S01]  /*3700*/  @P6 PRMT R104, RZ, 0x5410, R107 ;  /* 0x00005410ff686816 */ /* 0x000fe2000000006b */
[----:B------:R-:W-:Y:S01]  /*3710*/  @P4 FMUL.FTZ R180, R168, R105 ;  /* 0x00000069a8b44220 */ /* 0x000fe20000410000 */
[----:B------:R-:W-:Y:S01]  /*3720*/  HFMA2.MMA R168, -RZ, RZ, 0, 0 ;  /* 0x00000000ffa87435 */ /* 0x000fe200000001ff */
[----:B------:R-:W-:Y:S01]  /*3730*/  @P5 PRMT R105, RZ, 0x5410, R110 ;  /* 0x00005410ff695816 */ /* 0x000fe2000000006e */
[----:B------:R-:W-:Y:S02]  /*3740*/  @P3 FMUL.FTZ R181, R193, R106 ;  /* 0x0000006ac1b53220 */ /* 0x000fe40000410000 */
[----:B------:R-:W-:Y:S02]  /*3750*/  IMAD.MOV.U32 R193, RZ, RZ, RZ ;  /* 0x000000ffffc17224 */ /* 0x000fe400078e00ff */
[----:B------:R-:W-:-:S02]  /*3760*/  FMUL.FTZ R196, R196, c[0x0][0x1e8] ;  /* 0x00007a00c4c47a20 */ /* 0x000fc40000410000 */
[----:B------:R-:W-:Y:S02]  /*3770*/  @P6 FMUL.FTZ R193, R195, R104 ;  /* 0x00000068c3c16220 */ /* 0x000fe40000410000 */
[----:B------:R-:W-:Y:S02]  /*3780*/  FMUL.FTZ R195, R162, R159 ;  /* 0x0000009fa2c37220 */ /* 0x000fe40000410000 */
[----:B------:R-:W-:Y:S01]  /*3790*/  @P5 FMUL.FTZ R168, R192, R105 ;  /* 0x00000069c0a85220 */ /* 0x000fe20000410000 */
[----:B------:R-:W-:Y:S01]  /*37a0*/  LOP3.LUT P5, RZ, R167, 0xff00, RZ, 0xc0, !PT ;  /* 0x0000ff00a7ff7812 */ /* 0x000fe200078ac0ff */
[----:B------:R-:W-:Y:S02]  /*37b0*/  FMUL.FTZ R105, R89, R196 ;  /* 0x000000c459697220 */ /* 0x000fe40000410000 */
[----:B------:R-:W-:Y:S02]  /*37c0*/  FMUL.FTZ R195, R195, c[0x0][0x1e8] ;  /* 0x00007a00c3c37a20 */ /* 0x000fe40000410000 */
[----:B------:R-:W-:Y:S01]  /*37d0*/  FMUL.FTZ R200, R198, R159 ;  /* 0x0000009fc6c87220 */ /* 0x000fe20000410000 */
[----:B------:R-:W-:Y:S01]  /*37e0*/  FSEL R161, R105, RZ, P5 ;  /* 0x000000ff69a17208 */ /* 0x000fe20002800000 */
[----:B------:R-:W-:Y:S01]  /*37f0*/  FMUL.FTZ R105, R90, R195 ;  /* 0x000000c35a697220 */ /* 0x000fe20000410000 */
[----:B------:R-:W-:Y:S01]  /*3800*/  LOP3.LUT P4, RZ, R167, 0xff0000, RZ, 0xc0, !PT ;  /* 0x00ff0000a7ff7812 */ /* 0x000fe2000788c0ff */
[----:B------:R-:W-:Y:S01]  /*3810*/  FMUL.FTZ R200, R200, c[0x0][0x1e8] ;  /* 0x00007a00c8c87a20 */ /* 0x000fe20000410000 */
[----:B------:R-:W-:-:S02]  /*3820*/  @P0 IADD3 R106, P6, R179, c[0x0][0x258], RZ ;  /* 0x00009600b36a0a10 */ /* 0x000fc40007fde0ff */
[----:B------:R-:W-:Y:S01]  /*3830*/  IADD3 R104, P3, R179, c[0x0][0x248], RZ ;  /* 0x00009200b3687a10 */ /* 0x000fe20007f7e0ff */
[----:B------:R-:W-:Y:S01]  /*3840*/  FMUL.FTZ R179, R194, R159 ;  /* 0x0000009fc2b37220 */ /* 0x000fe20000410000 */
[C---:B------:R-:W-:Y:S01]  /*3850*/  @P0 IADD3.X R107, R178.reuse, c[0x0][0x25c], RZ, P6, !PT ;  /* 0x00009700b26b0a10 */ /* 0x040fe200037fe4ff */
[----:B------:R-:W-:Y:S01]  /*3860*/  FMUL.FTZ R111, R91, R200 ;  /* 0x000000c85b6f7220 */ /* 0x000fe20000410000 */
[----:B------:R-:W-:Y:S01]  /*3870*/  FSEL R163, R105, RZ, P4 ;  /* 0x000000ff69a37208 */ /* 0x000fe20002000000 */
[----:B------:R-:W-:Y:S01]  /*3880*/  FMUL.FTZ R179, R179, c[0x0][0x1e8] ;  /* 0x00007a00b3b37a20 */ /* 0x000fe20000410000 */
[----:B------:R-:W-:Y:S02]  /*3890*/  LOP3.LUT P6, RZ, R167, 0xff000000, RZ, 0xc0, !PT ;  /* 0xff000000a7ff7812 */ /* 0x000fe400078cc0ff */
[----:B------:R-:W-:Y:S02]  /*38a0*/  IADD3.X R105, R178, c[0x0][0x24c], RZ, P3, !PT ;  /* 0x00009300b2697a10 */ /* 0x000fe40001ffe4ff */
[----:B------:R-:W-:Y:S01]  /*38b0*/  IADD3 R110, P3, R177, c[0x0][0x170], RZ ;  /* 0x00005c00b16e7a10 */ /* 0x000fe20007f7e0ff */
[----:B------:R0:W1:Y:S01]  /*38c0*/  F2F.BF16.F32 R192, R161 ;  /* 0x000000a100c07304 */ /* 0x0000620000202000 */
[----:B------:R-:W-:-:S02]  /*38d0*/  FSEL R178, R111, RZ, P6 ;  /* 0x000000ff6fb27208 */ /* 0x000fc40003000000 */
[----:B------:R-:W-:Y:S02]  /*38e0*/  IADD3.X R111, R176, c[0x0][0x174], RZ, P3, !PT ;  /* 0x00005d00b06f7a10 */ /* 0x000fe40001ffe4ff */
[----:B------:R-:W-:Y:S01]  /*38f0*/  LOP3.LUT P3, RZ, R167, 0xff, RZ, 0xc0, !PT ;  /* 0x000000ffa7ff7812 */ /* 0x000fe2000786c0ff */
[----:B0-----:R-:W-:Y:S02]  /*3900*/  FMUL.FTZ R161, R88, R179 ;  /* 0x000000b358a17220 */ /* 0x001fe40000410000 */
[----:B------:R-:W0:Y:S01]  /*3910*/  F2F.BF16.F32 R178, R178 ;  /* 0x000000b200b27304 */ /* 0x000e220000202000 */
[----:B------:R-:W-:Y:S02]  /*3920*/  @P0 F2FP.BF16.PACK_AB R160, RZ, R160 ;  /* 0x000000a0ffa0023e */ /* 0x000fe400000010ff */
[----:B------:R-:W-:Y:S02]  /*3930*/  FSEL R167, R161, RZ, P3 ;  /* 0x000000ffa1a77208 */ /* 0x000fe40001800000 */
[----:B------:R-:W-:-:S03]  /*3940*/  @P0 PRMT R188, R160, 0x7610, R188 ;  /* 0x00007610a0bc0816 */ /* 0x000fc600000000bc */
[----:B------:R1:W2:Y:S01]  /*3950*/  F2F.BF16.F32 R199, R163 ;  /* 0x000000a300c77304 */ /* 0x0002a20000202000 */
[----:B------:R-:W-:Y:S02]  /*3960*/  @P0 F2FP.BF16.PACK_AB R162, RZ, R162 ;  /* 0x000000a2ffa2023e */ /* 0x000fe400000010ff */
[----:B------:R-:W-:-:S05]  /*3970*/  @P0 F2FP.BF16.PACK_AB R198, RZ, R198 ;  /* 0x000000c6ffc6023e */ /* 0x000fca00000010ff */
[----:B------:R-:W4:Y:S01]  /*3980*/  F2F.BF16.F32 R167, R167 ;  /* 0x000000a700a77304 */ /* 0x000f220000202000 */
[----:B------:R-:W-:Y:S02]  /*3990*/  @P0 LOP3.LUT R160, R188, 0xffff, RZ, 0xc0, !PT ;  /* 0x0000ffffbca00812 */ /* 0x000fe400078ec0ff */
[----:B------:R-:W-:Y:S02]  /*39a0*/  @P0 PRMT R190, R162, 0x7610, R190 ;  /* 0x00007610a2be0816 */ /* 0x000fe400000000be */
[----:B------:R-:W-:Y:S02]  /*39b0*/  @P0 PRMT R191, R198, 0x7610, R191 ;  /* 0x00007610c6bf0816 */ /* 0x000fe400000000bf */
[----:B------:R-:W-:Y:S01]  /*39c0*/  @P0 F2FP.BF16.PACK_AB R194, RZ, R194 ;  /* 0x000000c2ffc2023e */ /* 0x000fe200000010ff */
[----:B------:R-:W-:Y:S01]  /*39d0*/  @P0 IMAD.WIDE.U32 R160, R160, 0x10000, RZ ;  /* 0x00010000a0a00825 */ /* 0x000fe200078e00ff */
[----:B------:R-:W-:Y:S02]  /*39e0*/  @P0 PRMT R201, R190, 0x5410, R191 ;  /* 0x00005410bec90816 */ /* 0x000fe400000000bf */
[----:B------:R-:W-:Y:S01]  /*39f0*/  @P0 PRMT R189, R194, 0x7610, R189 ;  /* 0x00007610c2bd0816 */ /* 0x000fe200000000bd */
[----:B-1----:R-:W-:-:S04]  /*3a00*/  IMAD.WIDE.U32 R162, R192, 0x10000, RZ ;  /* 0x00010000c0a27825 */ /* 0x002fc800078e00ff */
[----:B0-----:R-:W-:Y:S01]  /*3a10*/  IMAD.U32 R197, R178, 0x10000, RZ ;  /* 0x00010000b2c57824 */ /* 0x001fe200078e00ff */
[----:B------:R-:W-:Y:S02]  /*3a20*/  @P0 LOP3.LUT R161, R201, R161, RZ, 0xfc, !PT ;  /* 0x000000a1c9a10212 */ /* 0x000fe400078efcff */
[----:B------:R-:W-:Y:S02]  /*3a30*/  @P0 LOP3.LUT R160, R160, 0xffff, R189, 0xf8, !PT ;  /* 0x0000ffffa0a00812 */ /* 0x000fe400078ef8bd */
[----:B--2---:R-:W-:Y:S02]  /*3a40*/  LOP3.LUT R163, R163, R197, R199, 0xfe, !PT ;  /* 0x000000c5a3a37212 */ /* 0x004fe400078efec7 */
[----:B----4-:R-:W-:Y:S01]  /*3a50*/  LOP3.LUT R162, R162, R167, RZ, 0xfc, !PT ;  /* 0x000000a7a2a27212 */ /* 0x010fe200078efcff */
[----:B------:R-:W-:Y:S04]  /*3a60*/  @P0 STG.E.64 [R106.64], R160 ;  /* 0x000000a06a000986 */ /* 0x000fe8000c101b04 */
[----:B------:R0:W-:Y:S04]  /*3a70*/  STG.E.64 [R104.64], R162 ;  /* 0x000000a268007986 */ /* 0x0001e8000c101b04 */
[----:B------:R-:W2:Y:S01]  /*3a80*/  LDG.E.64 R110, [R110.64] ;  /* 0x000000046e6e7981 */ /* 0x000ea2000c1e1b00 */
[----:B------:R-:W-:-:S02]  /*3a90*/  IMAD.MOV.U32 R192, RZ, RZ, RZ ;  /* 0x000000ffffc07224 */ /* 0x000fc400078e00ff */
[-CC-:B------:R-:W-:Y:S01]  /*3aa0*/  FFMA.FTZ R221, R221, R252.reuse, R251.reuse ;  /* 0x000000fcdddd7223 */ /* 0x180fe200000100fb */
[----:B------:R-:W-:Y:S01]  /*3ab0*/  MOV R167, RZ ;  /* 0x000000ff00a77202 */ /* 0x000fe20000000f00 */
[----:B------:R-:W-:Y:S02]  /*3ac0*/  FFMA.FTZ R223, R223, R252, R251 ;  /* 0x000000fcdfdf7223 */ /* 0x000fe400000100fb */
[----:B------:R-:W-:Y:S01]  /*3ad0*/  FADD.FTZ R220, R220, -R221 ;  /* 0x800000dddcdc7221 */ /* 0x000fe20000010000 */
[----:B0-----:R-:W-:-:S03]  /*3ae0*/  @P1 MOV R104, R154 ;  /* 0x0000009a00681202 */ /* 0x001fc60000000f00 */
[----:B------:R-:W-:Y:S01]  /*3af0*/  FMUL.FTZ R220, R171, R220 ;  /* 0x000000dcabdc7220 */ /* 0x000fe20000410000 */
[----:B------:R-:W-:Y:S01]  /*3b00*/  @P1 SHF.R.U64 R106, R154, 0x10, R155 ;  /* 0x000000109a6a1819 */ /* 0x000fe2000000129b */
[----:B------:R-:W-:Y:S02]  /*3b10*/  FADD.FTZ R222, R222, -R223 ;  /* 0x800000dfdede7221 */ /* 0x000fe40000010000 */
[----:B------:R-:W-:Y:S02]  /*3b20*/  FFMA.FTZ R225, R225, R252, R251 ;  /* 0x000000fce1e17223 */ /* 0x000fe400000100fb */
[C---:B------:R-:W-:Y:S02]  /*3b30*/  FMUL.FTZ R222, R171.reuse, R222 ;  /* 0x000000deabde7220 */ /* 0x040fe40000410000 */
[----:B------:R-:W-:Y:S02]  /*3b40*/  FADD.FTZ R224, R224, -R225 ;  /* 0x800000e1e0e07221 */ /* 0x000fe40000010000 */
[----:B------:R-:W-:Y:S01]  /*3b50*/  FFMA.FTZ R226, R226, R252, R251 ;  /* 0x000000fce2e27223 */ /* 0x000fe200000100fb */
[----:B------:R-:W-:Y:S01]  /*3b60*/  @P1 SHF.R.U32.HI R107, RZ, 0x10, R155 ;  /* 0x00000010ff6b1819 */ /* 0x000fe2000001169b */
[----:B------:R-:W-:-:S02]  /*3b70*/  FMUL.FTZ R224, R171, R224 ;  /* 0x000000e0abe07220 */ /* 0x000fc40000410000 */
[----:B------:R-:W-:Y:S02]  /*3b80*/  FADD.FTZ R226, R227, -R226 ;  /* 0x800000e2e3e27221 */ /* 0x000fe40000010000 */
[--C-:B------:R-:W-:Y:S02]  /*3b90*/  FFMA.FTZ R229, R229, R252, R251.reuse ;  /* 0x000000fce5e57223 */ /* 0x100fe400000100fb */
[----:B------:R-:W-:Y:S02]  /*3ba0*/  FMUL.FTZ R226, R171, R226 ;  /* 0x000000e2abe27220 */ /* 0x000fe40000410000 */
[-CC-:B------:R-:W-:Y:S02]  /*3bb0*/  FFMA.FTZ R230, R230, R252.reuse, R251.reuse ;  /* 0x000000fce6e67223 */ /* 0x180fe400000100fb */
[----:B------:R-:W-:Y:S02]  /*3bc0*/  FFMA.FTZ R233, R233, R252, R251 ;  /* 0x000000fce9e97223 */ /* 0x000fe400000100fb */
[----:B------:R-:W-:-:S02]  /*3bd0*/  FADD.FTZ R230, R231, -R230 ;  /* 0x800000e6e7e67221 */ /* 0x000fc40000010000 */
[----:B------:R-:W-:-:S04]  /*3be0*/  FFMA.FTZ R234, R234, R252, R251 ;  /* 0x000000fceaea7223 */ /* 0x000fc800000100fb */
[----:B------:R-:W-:-:S04]  /*3bf0*/  FADD.FTZ R234, R235, -R234 ;  /* 0x800000eaebea7221 */ /* 0x000fc80000010000 */
[----:B------:R-:W-:Y:S01]  /*3c00*/  FMUL.FTZ R198, R171, R234 ;  /* 0x000000eaabc67220 */ /* 0x000fe20000410000 */
[--C-:B---3--:R-:W-:Y:S01]  /*3c10*/  @P5 SHF.R.U64 R197, R108, 0x10, R109.reuse ;  /* 0x000000106cc55819 */ /* 0x108fe2000000126d */
[----:B------:R-:W-:Y:S01]  /*3c20*/  @P3 IMAD.MOV.U32 R178, RZ, RZ, R108 ;  /* 0x000000ffffb23224 */ /* 0x000fe200078e006c */
[----:B------:R-:W-:Y:S02]  /*3c30*/  @P6 SHF.R.U32.HI R108, RZ, 0x10, R109 ;  /* 0x00000010ff6c6819 */ /* 0x000fe4000001166d */
[----:B------:R-:W-:Y:S02]  /*3c40*/  @P5 PRMT R105, RZ, 0x5410, R197 ;  /* 0x00005410ff695816 */ /* 0x000fe400000000c5 */
[----:B------:R-:W-:-:S03]  /*3c50*/  @P3 PRMT R178, RZ, 0x5410, R178 ;  /* 0x00005410ffb23816 */ /* 0x000fc600000000b2 */
[----:B------:R-:W-:Y:S01]  /*3c60*/  @P5 FMUL.FTZ R192, R196, R105 ;  /* 0x00000069c4c05220 */ /* 0x000fe20000410000 */
[----:B------:R-:W-:Y:S01]  /*3c70*/  @P6 PRMT R105, RZ, 0x5410, R108 ;  /* 0x00005410ff696816 */ /* 0x000fe2000000006c */
[----:B------:R-:W-:Y:S02]  /*3c80*/  @P3 FMUL.FTZ R167, R179, R178 ;  /* 0x000000b2b3a73220 */ /* 0x000fe40000410000 */
[----:B------:R-:W-:Y:S02]  /*3c90*/  CS2R R178, SRZ ;  /* 0x0000000000b27805 */ /* 0x000fe4000001ff00 */
[----:B------:R-:W-:Y:S01]  /*3ca0*/  @P6 FMUL.FTZ R178, R200, R105 ;  /* 0x00000069c8b26220 */ /* 0x000fe20000410000 */
[----:B------:R-:W-:Y:S01]  /*3cb0*/  @P1 PRMT R105, RZ, 0x5410, R104 ;  /* 0x00005410ff691816 */ /* 0x000fe20000000068 */
[----:B------:R-:W-:-:S04]  /*3cc0*/  @P1 IMAD.MOV.U32 R104, RZ, RZ, R155 ;  /* 0x000000ffff681224 */ /* 0x000fc800078e009b */
[----:B------:R-:W-:Y:S01]  /*3cd0*/  @P1 FADD.FTZ R220, R220, R105 ;  /* 0x00000069dcdc1221 */ /* 0x000fe20000010000 */
[----:B------:R-:W-:Y:S02]  /*3ce0*/  @P1 PRMT R105, RZ, 0x5410, R106 ;  /* 0x00005410ff691816 */ /* 0x000fe4000000006a */
[----:B------:R-:W-:-:S03]  /*3cf0*/  @P4 MOV R194, R109 ;  /* 0x0000006d00c24202 */ /* 0x000fc60000000f00 */
[----:B------:R-:W-:Y:S01]  /*3d00*/  @P1 FADD.FTZ R222, R222, R105 ;  /* 0x00000069dede1221 */ /* 0x000fe20000010000 */
[----:B------:R-:W-:Y:S02]  /*3d10*/  @P1 PRMT R105, RZ, 0x5410, R104 ;  /* 0x00005410ff691816 */ /* 0x000fe40000000068 */
[----:B------:R-:W-:-:S03]  /*3d20*/  @P4 PRMT R194, RZ, 0x5410, R194 ;  /* 0x00005410ffc24816 */ /* 0x000fc600000000c2 */
[----:B------:R-:W-:Y:S01]  /*3d30*/  @P1 FADD.FTZ R224, R224, R105 ;  /* 0x00000069e0e01221 */ /* 0x000fe20000010000 */
[----:B------:R-:W-:Y:S01]  /*3d40*/  @P1 PRMT R105, RZ, 0x5410, R107 ;  /* 0x00005410ff691816 */ /* 0x000fe2000000006b */
[----:B------:R-:W-:Y:S01]  /*3d50*/  @P4 FMUL.FTZ R179, R195, R194 ;  /* 0x000000c2c3b34220 */ /* 0x000fe20000410000 */
[----:B------:R-:W-:Y:S01]  /*3d60*/  @P1 MOV R106, R152 ;  /* 0x00000098006a1202 */ /* 0x000fe20000000f00 */
[----:B------:R-:W-:Y:S02]  /*3d70*/  FADD.FTZ R194, R228, -R229 ;  /* 0x800000e5e4c27221 */ /* 0x000fe40000010000 */
[----:B------:R-:W-:Y:S02]  /*3d80*/  FMUL.FTZ R104, R220, R159 ;  /* 0x0000009fdc687220 */ /* 0x000fe40000410000 */
[----:B------:R-:W-:Y:S01]  /*3d90*/  @P1 FADD.FTZ R226, R226, R105 ;  /* 0x00000069e2e21221 */ /* 0x000fe20000010000 */
[----:B------:R-:W-:Y:S01]  /*3da0*/  @P1 PRMT R105, RZ, 0x5410, R106 ;  /* 0x00005410ff691816 */ /* 0x000fe2000000006a */
[----:B------:R-:W-:Y:S01]  /*3db0*/  FMUL.FTZ R194, R171, R194 ;  /* 0x000000c2abc27220 */ /* 0x000fe20000410000 */
[----:B------:R-:W-:Y:S01]  /*3dc0*/  @P1 SHF.R.U64 R107, R152, 0x10, R153 ;  /* 0x00000010986b1819 */ /* 0x000fe20000001299 */
[----:B------:R-:W-:-:S02]  /*3dd0*/  FMUL.FTZ R109, R104, c[0x0][0x1e8] ;  /* 0x00007a00686d7a20 */ /* 0x000fc40000410000 */
[----:B------:R-:W-:Y:S01]  /*3de0*/  FMUL.FTZ R200, R222, R159 ;  /* 0x0000009fdec87220 */ /* 0x000fe20000410000 */
[----:B------:R-:W-:Y:S01]  /*3df0*/  LOP3.LUT P6, RZ, R166, 0xff, RZ, 0xc0, !PT ;  /* 0x000000ffa6ff7812 */ /* 0x000fe200078cc0ff */
[----:B------:R-:W-:Y:S01]  /*3e00*/  @P1 FADD.FTZ R194, R194, R105 ;  /* 0x00000069c2c21221 */ /* 0x000fe20000010000 */
[----:B------:R-:W-:Y:S01]  /*3e10*/  LOP3.LUT P5, RZ, R166, 0xff00, RZ, 0xc0, !PT ;  /* 0x0000ff00a6ff7812 */ /* 0x000fe200078ac0ff */
[----:B------:R-:W-:Y:S01]  /*3e20*/  FMUL.FTZ R104, R92, R109 ;  /* 0x0000006d5c687220 */ /* 0x000fe20000410000 */
[C---:B------:R-:W-:Y:S01]  /*3e30*/  LOP3.LUT P4, RZ, R166.reuse, 0xff0000, RZ, 0xc0, !PT ;  /* 0x00ff0000a6ff7812 */ /* 0x040fe2000788c0ff */
[----:B------:R-:W-:Y:S01]  /*3e40*/  @P1 IMAD.MOV.U32 R106, RZ, RZ, R153 ;  /* 0x000000ffff6a1224 */ /* 0x000fe200078e0099 */
[----:B------:R-:W-:Y:S01]  /*3e50*/  LOP3.LUT P3, RZ, R166, 0xff000000, RZ, 0xc0, !PT ;  /* 0xff000000a6ff7812 */ /* 0x000fe2000786c0ff */
[----:B------:R-:W-:Y:S01]  /*3e60*/  FMUL.FTZ R166, R171, R230 ;  /* 0x000000e6aba67220 */ /* 0x000fe20000410000 */
[----:B------:R-:W-:Y:S01]  /*3e70*/  @P1 PRMT R105, RZ, 0x5410, R107 ;  /* 0x00005410ff691816 */ /* 0x000fe2000000006b */
[----:B------:R-:W-:-:S02]  /*3e80*/  FMUL.FTZ R204, R226, R159 ;  /* 0x0000009fe2cc7220 */ /* 0x000fc40000410000 */
[----:B------:R-:W-:Y:S02]  /*3e90*/  FMUL.FTZ R200, R200, c[0x0][0x1e8] ;  /* 0x00007a00c8c87a20 */ /* 0x000fe40000410000 */
[----:B------:R-:W-:Y:S02]  /*3ea0*/  FADD.FTZ R196, R232, -R233 ;  /* 0x800000e9e8c47221 */ /* 0x000fe40000010000 */
[----:B------:R-:W-:Y:S01]  /*3eb0*/  FMUL.FTZ R197, R224, R159 ;  /* 0x0000009fe0c57220 */ /* 0x000fe20000410000 */
[----:B------:R-:W-:Y:S01]  /*3ec0*/  FSEL R104, R104, RZ, P6 ;  /* 0x000000ff68687208 */ /* 0x000fe20003000000 */
[----:B------:R-:W-:Y:S01]  /*3ed0*/  @P1 FADD.FTZ R166, R166, R105 ;  /* 0x00000069a6a61221 */ /* 0x000fe20000010000 */
[----:B------:R-:W-:Y:S01]  /*3ee0*/  @P1 PRMT R107, RZ, 0x5410, R106 ;  /* 0x00005410ff6b1816 */ /* 0x000fe2000000006a */
[----:B------:R-:W-:Y:S02]  /*3ef0*/  FMUL.FTZ R204, R204, c[0x0][0x1e8] ;  /* 0x00007a00cccc7a20 */ /* 0x000fe40000410000 */
[----:B------:R-:W-:-:S02]  /*3f00*/  FMUL.FTZ R105, R93, R200 ;  /* 0x000000c85d697220 */ /* 0x000fc40000410000 */
[----:B------:R-:W-:Y:S02]  /*3f10*/  FMUL.FTZ R196, R171, R196 ;  /* 0x000000c4abc47220 */ /* 0x000fe40000410000 */
[----:B------:R-:W-:Y:S01]  /*3f20*/  FMUL.FTZ R197, R197, c[0x0][0x1e8] ;  /* 0x00007a00c5c57a20 */ /* 0x000fe20000410000 */
[----:B------:R0:W-:Y:S01]  /*3f30*/  F2F.BF16.F32 R163, R104 ;  /* 0x0000006800a37304 */ /* 0x0001e20000202000 */
[----:B------:R-:W-:Y:S01]  /*3f40*/  FMUL.FTZ R106, R95, R204 ;  /* 0x000000cc5f6a7220 */ /* 0x000fe20000410000 */
[----:B------:R-:W-:Y:S01]  /*3f50*/  FSEL R105, R105, RZ, P5 ;  /* 0x000000ff69697208 */ /* 0x000fe20002800000 */
[----:B------:R-:W-:Y:S01]  /*3f60*/  @P1 FADD.FTZ R196, R196, R107 ;  /* 0x0000006bc4c41221 */ /* 0x000fe20000010000 */
[----:B------:R-:W-:Y:S02]  /*3f70*/  @P1 SHF.R.U32.HI R107, RZ, 0x10, R153 ;  /* 0x00000010ff6b1819 */ /* 0x000fe40000011699 */
[----:B------:R-:W-:Y:S01]  /*3f80*/  @P0 F2FP.BF16.PACK_AB R222, RZ, R222 ;  /* 0x000000deffde023e */ /* 0x000fe200000010ff */
[----:B0-----:R-:W-:Y:S01]  /*3f90*/  FMUL.FTZ R104, R94, R197 ;  /* 0x000000c55e687220 */ /* 0x001fe20000410000 */
[----:B------:R-:W-:Y:S01]  /*3fa0*/  FSEL R106, R106, RZ, P3 ;  /* 0x000000ff6a6a7208 */ /* 0x000fe20001800000 */
[----:B------:R0:W-:Y:S01]  /*3fb0*/  F2F.BF16.F32 R160, R105 ;  /* 0x0000006900a07304 */ /* 0x0001e20000202000 */
[----:B------:R-:W-:-:S02]  /*3fc0*/  @P0 PRMT R188, R222, 0x7610, R188 ;  /* 0x00007610debc0816 */ /* 0x000fc400000000bc */
[----:B------:R-:W-:Y:S01]  /*3fd0*/  FSEL R108, R104, RZ, P4 ;  /* 0x000000ff686c7208 */ /* 0x000fe20002000000 */
[----:B------:R-:W-:Y:S01]  /*3fe0*/  HFMA2.MMA R195, -RZ, RZ, 0, 0 ;  /* 0x00000000ffc37435 */ /* 0x000fe200000001ff */
[----:B------:R-:W-:Y:S02]  /*3ff0*/  @P0 F2FP.BF16.PACK_AB R224, RZ, R224 ;  /* 0x000000e0ffe0023e */ /* 0x000fe400000010ff */
[----:B0-----:R-:W-:Y:S01]  /*4000*/  @P1 PRMT R105, RZ, 0x5410, R107 ;  /* 0x00005410ff691816 */ /* 0x001fe2000000006b */
[----:B------:R-:W0:Y:S01]  /*4010*/  F2F.BF16.F32 R161, R106 ;  /* 0x0000006a00a17304 */ /* 0x000e220000202000 */
[----:B------:R-:W-:-:S03]  /*4020*/  @P0 F2FP.BF16.PACK_AB R226, RZ, R226 ;  /* 0x000000e2ffe2023e */ /* 0x000fc600000010ff */
[----:B------:R-:W-:Y:S01]  /*4030*/  @P1 FADD.FTZ R198, R198, R105 ;  /* 0x00000069c6c61221 */ /* 0x000fe20000010000 */
[----:B------:R-:W-:Y:S02]  /*4040*/  @P0 LOP3.LUT R105, R188, 0xffff, RZ, 0xc0, !PT ;  /* 0x0000ffffbc690812 */ /* 0x000fe400078ec0ff */
[----:B------:R-:W-:Y:S01]  /*4050*/  @P0 PRMT R190, R224, 0x7610, R190 ;  /* 0x00007610e0be0816 */ /* 0x000fe200000000be */
[----:B------:R1:W3:Y:S01]  /*4060*/  F2F.BF16.F32 R162, R108 ;  /* 0x0000006c00a27304 */ /* 0x0002e20000202000 */
[----:B------:R-:W-:Y:S02]  /*4070*/  @P0 F2FP.BF16.PACK_AB R220, RZ, R220 ;  /* 0x000000dcffdc023e */ /* 0x000fe400000010ff */
[----:B------:R-:W-:Y:S02]  /*4080*/  @P0 PRMT R191, R226, 0x7610, R191 ;  /* 0x00007610e2bf0816 */ /* 0x000fe400000000bf */
[----:B------:R-:W-:Y:S02]  /*4090*/  @P0 PRMT R189, R220, 0x7610, R189 ;  /* 0x00007610dcbd0816 */ /* 0x000fe400000000bd */
[----:B------:R-:W-:Y:S01]  /*40a0*/  @P0 PRMT R199, R190, 0x5410, R191 ;  /* 0x00005410bec70816 */ /* 0x000fe200000000bf */
[----:B0-----:R-:W-:-:S02]  /*40b0*/  IMAD.U32 R161, R161, 0x10000, RZ ;  /* 0x00010000a1a17824 */ /* 0x001fc400078e00ff */
[----:B------:R-:W-:Y:S01]  /*40c0*/  FMUL.FTZ R202, R166, R159 ;  /* 0x0000009fa6ca7220 */ /* 0x000fe20000410000 */
[----:B--2---:R-:W-:-:S04]  /*40d0*/  @P6 MOV R104, R110 ;  /* 0x0000006e00686202 */ /* 0x004fc80000000f00 */
[----:B------:R-:W-:-:S05]  /*40e0*/  @P6 PRMT R104, RZ, 0x5410, R104 ;  /* 0x00005410ff686816 */ /* 0x000fca0000000068 */
[----:B------:R-:W-:Y:S01]  /*40f0*/  @P6 FMUL.FTZ R195, R109, R104 ;  /* 0x000000686dc36220 */ /* 0x000fe20000410000 */
[----:B------:R-:W-:Y:S01]  /*4100*/  @P0 IADD3 R106, P6, R177, c[0x0][0x258], RZ ;  /* 0x00009600b16a0a10 */ /* 0x000fe20007fde0ff */
[----:B------:R-:W-:Y:S01]  /*4110*/  @P0 IMAD.WIDE.U32 R104, R105, 0x10000, RZ ;  /* 0x0001000069680825 */ /* 0x000fe200078e00ff */
[----:B------:R-:W-:Y:S02]  /*4120*/  @P5 SHF.R.U64 R201, R110, 0x10, R111 ;  /* 0x000000106ec95819 */ /* 0x000fe4000000126f */
[----:B------:R-:W-:Y:S02]  /*4130*/  @P0 IADD3.X R107, R176, c[0x0][0x25c], RZ, P6, !PT ;  /* 0x00009700b06b0a10 */ /* 0x000fe400037fe4ff */
[----:B------:R-:W-:Y:S02]  /*4140*/  @P0 LOP3.LUT R105, R199, R105, RZ, 0xfc, !PT ;  /* 0x00000069c7690212 */ /* 0x000fe400078efcff */
[----:B------:R-:W-:Y:S01]  /*4150*/  @P0 LOP3.LUT R104, R104, 0xffff, R189, 0xf8, !PT ;  /* 0x0000ffff68680812 */ /* 0x000fe200078ef8bd */
[----:B-1----:R-:W-:Y:S01]  /*4160*/  IMAD.WIDE.U32 R108, R160, 0x10000, RZ ;  /* 0x00010000a06c7825 */ /* 0x002fe200078e00ff */
[----:B------:R-:W-:-:S03]  /*4170*/  IADD3 R160, P6, R177, c[0x0][0x248], RZ ;  /* 0x00009200b1a07a10 */ /* 0x000fc60007fde0ff */
[----:B------:R0:W-:Y:S01]  /*4180*/  @P0 STG.E.64 [R106.64], R104 ;  /* 0x000000686a000986 */ /* 0x0001e2000c101b04 */
[----:B---3--:R-:W-:Y:S02]  /*4190*/  LOP3.LUT R109, R109, R161, R162, 0xfe, !PT ;  /* 0x000000a16d6d7212 */ /* 0x008fe400078efea2 */
[----:B------:R-:W-:Y:S02]  /*41a0*/  @P4 MOV R199, R111 ;  /* 0x0000006f00c74202 */ /* 0x000fe40000000f00 */
[----:B------:R-:W-:Y:S02]  /*41b0*/  IADD3.X R161, R176, c[0x0][0x24c], RZ, P6, !PT ;  /* 0x00009300b0a17a10 */ /* 0x000fe400037fe4ff */
[----:B------:R-:W-:Y:S01]  /*41c0*/  @P3 SHF.R.U32.HI R110, RZ, 0x10, R111 ;  /* 0x00000010ff6e3819 */ /* 0x000fe2000001166f */
[----:B------:R-:W-:Y:S01]  /*41d0*/  CS2R R176, SRZ ;  /* 0x0000000000b07805 */ /* 0x000fe2000001ff00 */
[----:B------:R-:W-:Y:S02]  /*41e0*/  IADD3 R162, P6, R175, c[0x0][0x170], RZ ;  /* 0x00005c00afa27a10 */ /* 0x000fe40007fde0ff */
[----:B0-----:R-:W-:-:S02]  /*41f0*/  @P5 PRMT R105, RZ, 0x5410, R201 ;  /* 0x00005410ff695816 */ /* 0x001fc400000000c9 */
[----:B------:R-:W-:-:S03]  /*4200*/  @P4 PRMT R104, RZ, 0x5410, R199 ;  /* 0x00005410ff684816 */ /* 0x000fc600000000c7 */
[----:B------:R-:W-:Y:S01]  /*4210*/  @P5 FMUL.FTZ R176, R200, R105 ;  /* 0x00000069c8b05220 */ /* 0x000fe20000410000 */
[----:B------:R-:W-:Y:S01]  /*4220*/  HFMA2.MMA R200, -RZ, RZ, 0, 0 ;  /* 0x00000000ffc87435 */ /* 0x000fe200000001ff */
[----:B------:R-:W-:Y:S01]  /*4230*/  @P3 PRMT R105, RZ, 0x5410, R110 ;  /* 0x00005410ff693816 */ /* 0x000fe2000000006e */
[----:B------:R-:W-:Y:S01]  /*4240*/  FMUL.FTZ R202, R202, c[0x0][0x1e8] ;  /* 0x00007a00caca7a20 */ /* 0x000fe20000410000 */
[----:B------:R-:W-:Y:S01]  /*4250*/  LOP3.LUT R108, R108, R163, RZ, 0xfc, !PT ;  /* 0x000000a36c6c7212 */ /* 0x000fe200078efcff */
[----:B------:R-:W-:Y:S01]  /*4260*/  @P4 FMUL.FTZ R177, R197, R104 ;  /* 0x00000068c5b14220 */ /* 0x000fe20000410000 */
[----:B------:R-:W-:Y:S01]  /*4270*/  IADD3.X R163, R174, c[0x0][0x174], RZ, P6, !PT ;  /* 0x00005d00aea37a10 */ /* 0x000fe200037fe4ff */
[----:B------:R-:W-:Y:S02]  /*4280*/  FMUL.FTZ R197, R196, R159 ;  /* 0x0000009fc4c57220 */ /* 0x000fe40000410000 */
[----:B------:R-:W-:Y:S01]  /*4290*/  @P3 FMUL.FTZ R200, R204, R105 ;  /* 0x00000069ccc83220 */ /* 0x000fe20000410000 */
[----:B------:R0:W-:Y:S01]  /*42a0*/  STG.E.64 [R160.64], R108 ;  /* 0x0000006ca0007986 */ /* 0x0001e2000c101b04 */
[----:B------:R-:W-:Y:S01]  /*42b0*/  FMUL.FTZ R105, R97, R202 ;  /* 0x000000ca61697220 */ /* 0x000fe20000410000 */
[----:B------:R-:W-:Y:S01]  /*42c0*/  LOP3.LUT P5, RZ, R158, 0xff00, RZ, 0xc0, !PT ;  /* 0x0000ff009eff7812 */ /* 0x000fe200078ac0ff */
[----:B------:R-:W-:Y:S01]  /*42d0*/  FMUL.FTZ R197, R197, c[0x0][0x1e8] ;  /* 0x00007a00c5c57a20 */ /* 0x000fe20000410000 */
[----:B------:R-:W2:Y:S01]  /*42e0*/  LDG.E.64 R162, [R162.64] ;  /* 0x00000004a2a27981 */ /* 0x000ea2000c1e1b00 */
        /* <DEDUP_REMOVED lines=8> */
[----:B------:R-:W-:Y:S01]  /*4370*/  @P0 IADD3.X R107, R174, c[0x0][0x25c], RZ, P6, !PT ;  /* 0x00009700ae6b0a10 */ /* 0x000fe200037fe4ff */
[----:B0-----:R-:W-:Y:S01]  /*4380*/  FMUL.FTZ R109, R99, R204 ;  /* 0x000000cc636d7220 */ /* 0x001fe20000410000 */
        /* <DEDUP_REMOVED lines=14> */
[----:B------:R3:W4:Y:S01]  /*4470*/  F2F.BF16.F32 R174, R111 ;  /* 0x0000006f00ae7304 */ /* 0x0007220000202000 */
[----:B------:R-:W-:Y:S02]  /*4480*/  @P0 F2FP.BF16.PACK_AB R196, RZ, R196 ;  /* 0x000000c4ffc4023e */ /* 0x000fe400000010ff */
[----:B------:R-:W-:-:S05]  /*4490*/  @P0 F2FP.BF16.PACK_AB R198, RZ, R198 ;  /* 0x000000c6ffc6023e */ /* 0x000fca00000010ff */
[----:B------:R-:W0:Y:S01]  /*44a0*/  F2F.BF16.F32 R201, R158 ;  /* 0x0000009e00c97304 */ /* 0x000e220000202000 */
[----:B------:R-:W-:Y:S02]  /*44b0*/  @P0 LOP3.LUT R110, R188, 0xffff, RZ, 0xc0, !PT ;  /* 0x0000ffffbc6e0812 */ /* 0x000fe400078ec0ff */
[----:B------:R-:W-:Y:S02]  /*44c0*/  @P0 PRMT R190, R196, 0x7610, R190 ;  /* 0x00007610c4be0816 */ /* 0x000fe400000000be */
[----:B------:R-:W-:Y:S02]  /*44d0*/  @P0 PRMT R191, R198, 0x7610, R191 ;  /* 0x00007610c6bf0816 */ /* 0x000fe400000000bf */
[----:B------:R-:W-:Y:S01]  /*44e0*/  @P0 F2FP.BF16.PACK_AB R194, RZ, R194 ;  /* 0x000000c2ffc2023e */ /* 0x000fe200000010ff */
[----:B---3--:R-:W-:Y:S01]  /*44f0*/  @P0 IMAD.WIDE.U32 R110, R110, 0x10000, RZ ;  /* 0x000100006e6e0825 */ /* 0x008fe200078e00ff */
[----:B------:R-:W-:Y:S02]  /*4500*/  @P0 PRMT R203, R190, 0x5410, R191 ;  /* 0x00005410becb0816 */ /* 0x000fe400000000bf */
[----:B------:R-:W-:Y:S01]  /*4510*/  @P0 PRMT R189, R194, 0x7610, R189 ;  /* 0x00007610c2bd0816 */ /* 0x000fe200000000bd */
[----:B-1----:R-:W-:-:S04]  /*4520*/  IMAD.WIDE.U32 R160, R161, 0x10000, RZ ;  /* 0x00010000a1a07825 */ /* 0x002fc800078e00ff */
[----:B0-----:R-:W-:Y:S01]  /*4530*/  IMAD.U32 R199, R199, 0x10000, RZ ;  /* 0x00010000c7c77824 */ /* 0x001fe200078e00ff */
        /* <DEDUP_REMOVED lines=8> */
[----:B------:R-:W-:Y:S02]  /*45c0*/  FFMA.FTZ R238, R238, R252, R251 ;  /* 0x000000fceeee7223 */ /* 0x000fe400000100fb */
[----:B------:R-:W-:Y:S01]  /*45d0*/  FADD.FTZ R236, R236, -R237 ;  /* 0x800000edecec7221 */ /* 0x000fe20000010000 */
[----:B0-----:R-:W-:Y:S01]  /*45e0*/  @P1 MOV R106, R150 ;  /* 0x00000096006a1202 */ /* 0x001fe20000000f00 */
[----:B------:R-:W-:Y:S01]  /*45f0*/  FADD.FTZ R238, R239, -R238 ;  /* 0x800000eeefee7221 */ /* 0x000fe20000010000 */
[----:B------:R-:W-:Y:S01]  /*4600*/  @P1 SHF.R.U64 R107, R150, 0x10, R151 ;  /* 0x00000010966b1819 */ /* 0x000fe20000001297 */
[----:B------:R-:W-:Y:S01]  /*4610*/  FMUL.FTZ R236, R171, R236 ;  /* 0x000000ecabec7220 */ /* 0x000fe20000410000 */
[----:B-1----:R-:W-:Y:S01]  /*4620*/  @P1 PRMT R105, RZ, 0x5410, R106 ;  /* 0x00005410ff691816 */ /* 0x002fe2000000006a */
[----:B------:R-:W-:Y:S01]  /*4630*/  FFMA.FTZ R241, R241, R252, R251 ;  /* 0x000000fcf1f17223 */ /* 0x000fe200000100fb */
[----:B------:R-:W-:Y:S01]  /*4640*/  @P1 MOV R104, R151 ;  /* 0x0000009700681202 */ /* 0x000fe20000000f00 */
[----:B------:R-:W-:-:S02]  /*4650*/  FMUL.FTZ R238, R171, R238 ;  /* 0x000000eeabee7220 */ /* 0x000fc40000410000 */
[----:B------:R-:W-:Y:S01]  /*4660*/  @P1 FADD.FTZ R236, R236, R105 ;  /* 0x00000069ecec1221 */ /* 0x000fe20000010000 */
[----:B------:R-:W-:Y:S01]  /*4670*/  @P1 PRMT R105, RZ, 0x5410, R107 ;  /* 0x00005410ff691816 */ /* 0x000fe2000000006b */
[----:B------:R-:W-:Y:S02]  /*4680*/  FADD.FTZ R240, R240, -R241 ;  /* 0x800000f1f0f07221 */ /* 0x000fe40000010000 */
[----:B------:R-:W-:Y:S02]  /*4690*/  FFMA.FTZ R242, R242, R252, R251 ;  /* 0x000000fcf2f27223 */ /* 0x000fe400000100fb */
[----:B------:R-:W-:Y:S01]  /*46a0*/  @P1 FADD.FTZ R238, R238, R105 ;  /* 0x00000069eeee1221 */ /* 0x000fe20000010000 */
[----:B------:R-:W-:Y:S01]  /*46b0*/  @P1 PRMT R105, RZ, 0x5410, R104 ;  /* 0x00005410ff691816 */ /* 0x000fe20000000068 */
[----:B------:R-:W-:Y:S01]  /*46c0*/  FMUL.FTZ R240, R171, R240 ;  /* 0x000000f0abf07220 */ /* 0x000fe20000410000 */
[----:B------:R-:W-:Y:S01]  /*46d0*/  @P1 SHF.R.U32.HI R106, RZ, 0x10, R151 ;  /* 0x00000010ff6a1819 */ /* 0x000fe20000011697 */
[----:B------:R-:W-:-:S02]  /*46e0*/  FADD.FTZ R242, R243, -R242 ;  /* 0x800000f2f3f27221 */ /* 0x000fc40000010000 */
[----:B------:R-:W-:Y:S01]  /*46f0*/  @P1 FADD.FTZ R240, R240, R105 ;  /* 0x00000069f0f01221 */ /* 0x000fe20000010000 */
[----:B------:R-:W-:Y:S01]  /*4700*/  @P1 PRMT R105, RZ, 0x5410, R106 ;  /* 0x00005410ff691816 */ /* 0x000fe2000000006a */
[----:B------:R-:W-:Y:S01]  /*4710*/  FMUL.FTZ R242, R171, R242 ;  /* 0x000000f2abf27220 */ /* 0x000fe20000410000 */
[----:B------:R-:W-:-:S03]  /*4720*/  HFMA2.MMA R106, -RZ, RZ, 0, 0 ;  /* 0x00000000ff6a7435 */ /* 0x000fc600000001ff */
[----:B------:R-:W-:Y:S02]  /*4730*/  @P1 FADD.FTZ R242, R242, R105 ;  /* 0x00000069f2f21221 */ /* 0x000fe40000010000 */
[----:B------:R-:W-:Y:S02]  /*4740*/  IMAD.MOV.U32 R105, RZ, RZ, RZ ;  /* 0x000000ffff697224 */ /* 0x000fe400078e00ff */
[----:B------:R-:W-:Y:S01]  /*4750*/  IMAD.MOV.U32 R111, RZ, RZ, RZ ;  /* 0x000000ffff6f7224 */ /* 0x000fe200078e00ff */
[----:B------:R-:W-:Y:S01]  /*4760*/  LOP3.LUT P1, RZ, R149, 0xff, RZ, 0xc0, !PT ;  /* 0x000000ff95ff7812 */ /* 0x000fe2000782c0ff */
        /* <DEDUP_REMOVED lines=19> */
[----:B------:R-:W-:Y:S01]  /*48a0*/  FADD.FTZ R43, R200, R43 ;  /* 0x0000002bc82b7221 */ /* 0x000fe20000010000 */
[----:B--2---:R-:W-:Y:S02]  /*48b0*/  @P3 MOV R104, R162 ;  /* 0x000000a200683202 */ /* 0x004fe40000000f00 */
[----:B------:R-:W-:-:S02]  /*48c0*/  @P5 SHF.R.U64 R107, R162, 0x10, R163 ;  /* 0x00000010a26b5819 */ /* 0x000fc400000012a3 */
[----:B------:R-:W-:Y:S02]  /*48d0*/  @P3 PRMT R104, RZ, 0x5410, R104 ;  /* 0x00005410ff683816 */ /* 0x000fe40000000068 */
[----:B------:R-:W-:Y:S02]  /*48e0*/  @P4 MOV R110, R163 ;  /* 0x000000a3006e4202 */ /* 0x000fe40000000f00 */
[----:B------:R-:W-:Y:S01]  /*48f0*/  @P5 PRMT R107, RZ, 0x5410, R107 ;  /* 0x00005410ff6b5816 */ /* 0x000fe2000000006b */
[----:B------:R-:W-:Y:S01]  /*4900*/  @P3 FMUL.FTZ R105, R175, R104 ;  /* 0x00000068af693220 */ /* 0x000fe20000410000 */
[----:B------:R-:W-:Y:S02]  /*4910*/  @P4 PRMT R104, RZ, 0x5410, R110 ;  /* 0x00005410ff684816 */ /* 0x000fe4000000006e */
[----:B------:R-:W-:Y:S01]  /*4920*/  @P0 F2FP.BF16.PACK_AB R110, RZ, R242 ;  /* 0x000000f2ff6e023e */ /* 0x000fe200000010ff */
[----:B------:R-:W-:Y:S01]  /*4930*/  @P5 FMUL.FTZ R106, R202, R107 ;  /* 0x0000006bca6a5220 */ /* 0x000fe20000410000 */
[----:B------:R-:W-:Y:S01]  /*4940*/  @P0 F2FP.BF16.PACK_AB R107, RZ, R240 ;  /* 0x000000f0ff6b023e */ /* 0x000fe200000010ff */
[----:B------:R-:W-:Y:S01]  /*4950*/  @P4 FMUL.FTZ R111, R197, R104 ;  /* 0x00000068c56f4220 */ /* 0x000fe20000410000 */
[----:B------:R-:W-:Y:S01]  /*4960*/  @P0 F2FP.BF16.PACK_AB R104, RZ, R238 ;  /* 0x000000eeff68023e */ /* 0x000fe200000010ff */
[----:B------:R-:W-:-:S02]  /*4970*/  FMUL.FTZ R238, R238, R159 ;  /* 0x0000009feeee7220 */ /* 0x000fc40000410000 */
[-C--:B------:R-:W-:Y:S02]  /*4980*/  FMUL.FTZ R240, R240, R159.reuse ;  /* 0x0000009ff0f07220 */ /* 0x080fe40000410000 */
[-C--:B------:R-:W-:Y:S02]  /*4990*/  FMUL.FTZ R242, R242, R159.reuse ;  /* 0x0000009ff2f27220 */ /* 0x080fe40000410000 */
[----:B------:R-:W-:Y:S01]  /*49a0*/  FMUL.FTZ R159, R236, R159 ;  /* 0x0000009fec9f7220 */ /* 0x000fe20000410000 */
[----:B------:R-:W-:-:S03]  /*49b0*/  @P0 PRMT R188, R104, 0x7610, R188 ;  /* 0x0000761068bc0816 */ /* 0x000fc600000000bc */
[----:B------:R-:W-:-:S04]  /*49c0*/  FMUL.FTZ R159, R159, c[0x0][0x1e8] ;  /* 0x00007a009f9f7a20 */ /* 0x000fc80000410000 */
[----:B------:R-:W-:Y:S01]  /*49d0*/  FMUL.FTZ R104, R100, R159 ;  /* 0x0000009f64687220 */ /* 0x000fe20000410000 */
[----:B------:R-:W-:Y:S02]  /*49e0*/  @P0 PRMT R190, R107, 0x7610, R190 ;  /* 0x000076106bbe0816 */ /* 0x000fe400000000be */
[----:B------:R-:W-:Y:S02]  /*49f0*/  @P6 SHF.R.U32.HI R162, RZ, 0x10, R163 ;  /* 0x00000010ffa26819 */ /* 0x000fe400000116a3 */
[----:B------:R-:W-:Y:S01]  /*4a00*/  FSEL R107, R104, RZ, P1 ;  /* 0x000000ff686b7208 */ /* 0x000fe20000800000 */
[----:B------:R-:W-:Y:S01]  /*4a10*/  FMUL.FTZ R238, R238, c[0x0][0x1e8] ;  /* 0x00007a00eeee7a20 */ /* 0x000fe20000410000 */
[C---:B------:R-:W-:Y:S01]  /*4a20*/  LOP3.LUT P3, RZ, R149.reuse, 0xff00, RZ, 0xc0, !PT ;  /* 0x0000ff0095ff7812 */ /* 0x040fe2000786c0ff */
[----:B------:R-:W-:Y:S01]  /*4a30*/  HFMA2.MMA R104, -RZ, RZ, 0, 0 ;  /* 0x00000000ff687435 */ /* 0x000fe200000001ff */
[C---:B------:R-:W-:Y:S01]  /*4a40*/  LOP3.LUT P4, RZ, R149.reuse, 0xff0000, RZ, 0xc0, !PT ;  /* 0x00ff000095ff7812 */ /* 0x040fe2000788c0ff */
[----:B------:R0:W1:Y:S01]  /*4a50*/  F2F.BF16.F32 R161, R107 ;  /* 0x0000006b00a17304 */ /* 0x0000620000202000 */
[----:B------:R-:W-:Y:S01]  /*4a60*/  LOP3.LUT P5, RZ, R149, 0xff000000, RZ, 0xc0, !PT ;  /* 0xff00000095ff7812 */ /* 0x000fe200078ac0ff */
[----:B------:R-:W-:Y:S01]  /*4a70*/  FMUL.FTZ R240, R240, c[0x0][0x1e8] ;  /* 0x00007a00f0f07a20 */ /* 0x000fe20000410000 */
[----:B------:R-:W-:Y:S01]  /*4a80*/  @P0 PRMT R191, R110, 0x7610, R191 ;  /* 0x000076106ebf0816 */ /* 0x000fe200000000bf */
[----:B------:R-:W-:Y:S01]  /*4a90*/  FMUL.FTZ R110, R101, R238 ;  /* 0x000000ee656e7220 */ /* 0x000fe20000410000 */
[----:B0-----:R-:W-:Y:S01]  /*4aa0*/  @P6 PRMT R107, RZ, 0x5410, R162 ;  /* 0x00005410ff6b6816 */ /* 0x001fe200000000a2 */
[----:B------:R-:W-:-:S02]  /*4ab0*/  FMUL.FTZ R242, R242, c[0x0][0x1e8] ;  /* 0x00007a00f2f27a20 */ /* 0x000fc40000410000 */
[----:B------:R-:W-:Y:S02]  /*4ac0*/  FADD.FTZ R46, R105, R46 ;  /* 0x0000002e692e7221 */ /* 0x000fe40000010000 */
[----:B------:R-:W-:Y:S01]  /*4ad0*/  @P6 FMUL.FTZ R104, R204, R107 ;  /* 0x0000006bcc686220 */ /* 0x000fe20000410000 */
[----:B------:R-:W-:Y:S01]  /*4ae0*/  FSEL R110, R110, RZ, P3 ;  /* 0x000000ff6e6e7208 */ /* 0x000fe20001800000 */
[----:B------:R-:W-:Y:S02]  /*4af0*/  FMUL.FTZ R105, R102, R240 ;  /* 0x000000f066697220 */ /* 0x000fe40000410000 */
[----:B------:R-:W-:Y:S02]  /*4b00*/  FMUL.FTZ R107, R103, R242 ;  /* 0x000000f2676b7220 */ /* 0x000fe40000410000 */
[----:B------:R-:W-:Y:S01]  /*4b10*/  FADD.FTZ R47, R104, R47 ;  /* 0x0000002f682f7221 */ /* 0x000fe20000010000 */
[----:B------:R0:W2:Y:S01]  /*4b20*/  F2F.BF16.F32 R158, R110 ;  /* 0x0000006e009e7304 */ /* 0x0000a20000202000 */
[----:B------:R-:W-:Y:S01]  /*4b30*/  FADD.FTZ R45, R106, R45 ;  /* 0x0000002d6a2d7221 */ /* 0x000fe20000010000 */
[----:B------:R-:W-:Y:S01]  /*4b40*/  FSEL R106, R105, RZ, P4 ;  /* 0x000000ff696a7208 */ /* 0x000fe20002000000 */
[----:B------:R-:W-:-:S02]  /*4b50*/  FADD.FTZ R112, R111, R112 ;  /* 0x000000706f707221 */ /* 0x000fc40000010000 */
[----:B------:R-:W-:-:S03]  /*4b60*/  IMAD.MOV.U32 R105, RZ, RZ, RZ ;  /* 0x000000ffff697224 */ /* 0x000fc600078e00ff */
[----:B------:R4:W1:Y:S01]  /*4b70*/  F2F.BF16.F32 R160, R106 ;  /* 0x0000006a00a07304 */ /* 0x0008620000202000 */
[----:B---3--:R-:W-:Y:S02]  /*4b80*/  @P1 MOV R104, R108 ;  /* 0x0000006c00681202 */ /* 0x008fe40000000f00 */
[--C-:B------:R-:W-:Y:S02]  /*4b90*/  @P3 SHF.R.U64 R149, R108, 0x10, R109.reuse ;  /* 0x000000106c953819 */ /* 0x100fe4000000126d */
[----:B------:R-:W-:Y:S02]  /*4ba0*/  @P4 MOV R111, R109 ;  /* 0x0000006d006f4202 */ /* 0x000fe40000000f00 */
[----:B0-----:R-:W-:Y:S02]  /*4bb0*/  @P5 SHF.R.U32.HI R110, RZ, 0x10, R109 ;  /* 0x00000010ff6e5819 */ /* 0x001fe4000001166d */
[----:B------:R-:W-:Y:S02]  /*4bc0*/  FSEL R109, R107, RZ, P5 ;  /* 0x000000ff6b6d7208 */ /* 0x000fe40002800000 */
[----:B------:R-:W-:-:S02]  /*4bd0*/  @P1 PRMT R104, RZ, 0x5410, R104 ;  /* 0x00005410ff681816 */ /* 0x000fc40000000068 */
[----:B----4-:R-:W-:Y:S02]  /*4be0*/  @P3 PRMT R106, RZ, 0x5410, R149 ;  /* 0x00005410ff6a3816 */ /* 0x010fe40000000095 */
[----:B------:R-:W0:Y:S01]  /*4bf0*/  F2F.BF16.F32 R109, R109 ;  /* 0x0000006d006d7304 */ /* 0x000e220000202000 */
[----:B------:R-:W-:Y:S01]  /*4c00*/  @P1 FMUL.FTZ R105, R159, R104 ;  /* 0x000000689f691220 */ /* 0x000fe20000410000 */
[----:B------:R-:W-:Y:S01]  /*4c10*/  HFMA2.MMA R107, -RZ, RZ, 0, 0 ;  /* 0x00000000ff6b7435 */ /* 0x000fe200000001ff */
[----:B------:R-:W-:Y:S01]  /*4c20*/  IMAD.MOV.U32 R104, RZ, RZ, RZ ;  /* 0x000000ffff687224 */ /* 0x000fe200078e00ff */
[----:B------:R-:W-:Y:S01]  /*4c30*/  @P4 PRMT R111, RZ, 0x5410, R111 ;  /* 0x00005410ff6f4816 */ /* 0x000fe2000000006f */
[----:B------:R-:W-:Y:S01]  /*4c40*/  @P3 FMUL.FTZ R104, R238, R106 ;  /* 0x0000006aee683220 */ /* 0x000fe20000410000 */
[----:B------:R-:W-:Y:S02]  /*4c50*/  @P5 PRMT R106, RZ, 0x5410, R110 ;  /* 0x00005410ff6a5816 */ /* 0x000fe4000000006e */
[----:B------:R-:W-:Y:S01]  /*4c60*/  MOV R108, RZ ;  /* 0x000000ff006c7202 */ /* 0x000fe20000000f00 */
[----:B------:R-:W-:Y:S01]  /*4c70*/  @P4 FMUL.FTZ R107, R240, R111 ;  /* 0x0000006ff06b4220 */ /* 0x000fe20000410000 */
[----:B------:R-:W-:Y:S01]  /*4c80*/  @P0 F2FP.BF16.PACK_AB R236, RZ, R236 ;  /* 0x000000ecffec023e */ /* 0x000fe200000010ff */
[----:B------:R-:W-:-:S02]  /*4c90*/  @P5 FMUL.FTZ R108, R242, R106 ;  /* 0x0000006af26c5220 */ /* 0x000fc40000410000 */
[----:B------:R-:W-:Y:S01]  /*4ca0*/  FADD.FTZ R114, R105, R114 ;  /* 0x0000007269727221 */ /* 0x000fe20000010000 */
[----:B------:R-:W-:Y:S01]  /*4cb0*/  @P0 PRMT R189, R236, 0x7610, R189 ;  /* 0x00007610ecbd0816 */ /* 0x000fe200000000bd */
[----:B------:R-:W-:Y:S02]  /*4cc0*/  FADD.FTZ R113, R104, R113 ;  /* 0x0000007168717221 */ /* 0x000fe40000010000 */
[----:B------:R-:W-:Y:S02]  /*4cd0*/  FADD.FTZ R116, R107, R116 ;  /* 0x000000746b747221 */ /* 0x000fe40000010000 */
[----:B------:R-:W-:Y:S01]  /*4ce0*/  FADD.FTZ R115, R108, R115 ;  /* 0x000000736c737221 */ /* 0x000fe20000010000 */
[----:B------:R-:W-:Y:S05]  /*4cf0*/  @!P0 BRA `(.L_x_4144) ;  /* 0x0000008000008947 */ /* 0x000fea0003800000 */
[----:B012---:R-:W-:Y:S02]  /*4d00*/  LOP3.LUT R104, R188, 0xffff, RZ, 0xc0, !PT ;  /* 0x0000ffffbc687812 */ /* 0x007fe400078ec0ff */
[----:B------:R-:W-:Y:S02]  /*4d10*/  IADD3 R106, P0, R173, c[0x0][0x258], RZ ;  /* 0x00009600ad6a7a10 */ /* 0x000fe40007f1e0ff */
[----:B------:R-:W-:Y:S01]  /*4d20*/  PRMT R111, R190, 0x5410, R191 ;  /* 0x00005410be6f7816 */ /* 0x000fe200000000bf */
[----:B------:R-:W-:Y:S01]  /*4d30*/  IMAD.WIDE.U32 R104, R104, 0x10000, RZ ;  /* 0x0001000068687825 */ /* 0x000fe200078e00ff */
[----:B------:R-:W-:-:S04]  /*4d40*/  IADD3.X R107, R172, c[0x0][0x25c], RZ, P0, !PT ;  /* 0x00009700ac6b7a10 */ /* 0x000fc800007fe4ff */
[----:B------:R-:W-:Y:S02]  /*4d50*/  LOP3.LUT R105, R111, R105, RZ, 0xfc, !PT ;  /* 0x000000696f697212 */ /* 0x000fe400078efcff */
[----:B------:R-:W-:-:S05]  /*4d60*/  LOP3.LUT R104, R104, 0xffff, R189, 0xf8, !PT ;  /* 0x0000ffff68687812 */ /* 0x000fca00078ef8bd */
[----:B------:R0:W-:Y:S02]  /*4d70*/  STG.E.64 [R106.64], R104 ;  /* 0x000000686a007986 */ /* 0x0001e4000c101b04 */
.L_x_4144:
[----:B012---:R-:W-:Y:S01]  /*4d80*/  IMAD.WIDE.U32 R104, R158, 0x10000, RZ ;  /* 0x000100009e687825 */ /* 0x007fe200078e00ff */
        /* <DEDUP_REMOVED lines=11> */
.L_x_4145:
        /* <DEDUP_REMOVED lines=62> */
.L_x_4141:
        /* <DEDUP_REMOVED lines=31> */
.L_x_4142:
[----:B------:R-:W-:Y:S01]  /*5410*/  HFMA2.MMA R109, -RZ, RZ, 0, 9.5367431640625e-07 ;  /* 0x00000010ff6d7435 */ /* 0x000fe200000001ff */
[----:B------:R-:W-:Y:S01]  /*5420*/  MOV R110, R111 ;  /* 0x0000006f006e7202 */ /* 0x000fe20000000f00 */
[----:B------:R-:W-:Y:S01]  /*5430*/  IMAD.MOV.U32 R108, RZ, RZ, 0x1f ;  /* 0x0000001fff6c7424 */ /* 0x000fe200078e00ff */
[----:B------:R-:W-:-:S02]  /*5440*/  MOV R107, 0xffffffff ;  /* 0xffffffff006b7802 */ /* 0x000fc40000000f00 */
[----:B------:R-:W-:Y:S02]  /*5450*/  MOV R104, 0x5470 ;  /* 0x0000547000687802 */ /* 0x000fe40000000f00 */
[----:B-----5:R-:W-:Y:S05]  /*5460*/  CALL.REL.NOINC `($__internal_55_$__cuda_sm70_shflsync_down_p) ;  /* 0x0000046000007944 */ /* 0x020fea0003c00000 */
[----:B-1----:R-:W-:Y:S01]  /*5470*/  MOV R160, R107 ;  /* 0x0000006b00a07202 */ /* 0x002fe20000000f00 */
[----:B0-----:R-:W-:Y:S05]  /*5480*/  BRA `(.L_x_4147) ;  /* 0xffffccd000007947 */ /* 0x001fea000383ffff */
.L_x_4143:
[----:B------:R-:W-:Y:S01]  /*5490*/  HFMA2.MMA R109, -RZ, RZ, 0, 9.5367431640625e-07 ;  /* 0x00000010ff6d7435 */ /* 0x000fe200000001ff */
[----:B------:R-:W-:Y:S01]  /*54a0*/  IMAD.MOV.U32 R110, RZ, RZ, R106 ;  /* 0x000000ffff6e7224 */ /* 0x000fe200078e006a */
[----:B------:R-:W-:Y:S01]  /*54b0*/  MOV R108, 0x1f ;  /* 0x0000001f006c7802 */ /* 0x000fe20000000f00 */
[----:B------:R-:W-:Y:S01]  /*54c0*/  IMAD.MOV.U32 R107, RZ, RZ, -0x1 ;  /* 0xffffffffff6b7424 */ /* 0x000fe200078e00ff */
[----:B------:R-:W-:Y:S02]  /*54d0*/  MOV R104, 0x54f0 ;  /* 0x000054f000687802 */ /* 0x000fe40000000f00 */
[----:B01---5:R-:W-:Y:S05]  /*54e0*/  CALL.REL.NOINC `($__internal_55_$__cuda_sm70_shflsync_down_p) ;  /* 0x000003e000007944 */ /* 0x023fea0003c00000 */
[----:B------:R-:W-:Y:S01]  /*54f0*/  FADD.FTZ R111, R111, R160 ;  /* 0x000000a06f6f7221 */ /* 0x000fe20000010000 */
[----:B0-----:R-:W-:Y:S01]  /*5500*/  HFMA2.MMA R109, -RZ, RZ, 0, 4.76837158203125e-07 ;  /* 0x00000008ff6d7435 */ /* 0x001fe200000001ff */
[----:B-1----:R-:W-:Y:S01]  /*5510*/  FADD.FTZ R106, R106, R107 ;  /* 0x0000006b6a6a7221 */ /* 0x002fe20000010000 */
[----:B------:R-:W-:Y:S01]  /*5520*/  MOV R108, 0x1f ;  /* 0x0000001f006c7802 */ /* 0x000fe20000000f00 */
[----:B------:R-:W-:Y:S01]  /*5530*/  IMAD.MOV.U32 R107, RZ, RZ, -0x1 ;  /* 0xffffffffff6b7424 */ /* 0x000fe200078e00ff */
[----:B------:R-:W-:-:S02]  /*5540*/  MOV R110, R111 ;  /* 0x0000006f006e7202 */ /* 0x000fc40000000f00 */
[----:B------:R-:W-:Y:S02]  /*5550*/  MOV R104, 0x5570 ;  /* 0x0000557000687802 */ /* 0x000fe40000000f00 */
[----:B------:R-:W-:Y:S05]  /*5560*/  CALL.REL.NOINC `($__internal_55_$__cuda_sm70_shflsync_down_p) ;  /* 0x0000036000007944 */ /* 0x000fea0003c00000 */
[----:B0-----:R-:W-:Y:S01]  /*5570*/  HFMA2.MMA R109, -RZ, RZ, 0, 4.76837158203125e-07 ;  /* 0x00000008ff6d7435 */ /* 0x001fe200000001ff */
[----:B-1----:R-:W-:Y:S01]  /*5580*/  MOV R160, R107 ;  /* 0x0000006b00a07202 */ /* 0x002fe20000000f00 */
[----:B------:R-:W-:Y:S01]  /*5590*/  IMAD.MOV.U32 R110, RZ, RZ, R106 ;  /* 0x000000ffff6e7224 */ /* 0x000fe200078e006a */
[----:B------:R-:W-:Y:S01]  /*55a0*/  MOV R108, 0x1f ;  /* 0x0000001f006c7802 */ /* 0x000fe20000000f00 */
[----:B------:R-:W-:Y:S01]  /*55b0*/  IMAD.MOV.U32 R107, RZ, RZ, -0x1 ;  /* 0xffffffffff6b7424 */ /* 0x000fe200078e00ff */
[----:B------:R-:W-:Y:S02]  /*55c0*/  MOV R104, 0x55e0 ;  /* 0x000055e000687802 */ /* 0x000fe40000000f00 */
[----:B------:R-:W-:Y:S05]  /*55d0*/  CALL.REL.NOINC `($__internal_55_$__cuda_sm70_shflsync_down_p) ;  /* 0x000002f000007944 */ /* 0x000fea0003c00000 */
[----:B------:R-:W-:Y:S01]  /*55e0*/  FADD.FTZ R111, R160, R111 ;  /* 0x0000006fa06f7221 */ /* 0x000fe20000010000 */
[----:B0-----:R-:W-:Y:S01]  /*55f0*/  HFMA2.MMA R109, -RZ, RZ, 0, 2.384185791015625e-07 ;  /* 0x00000004ff6d7435 */ /* 0x001fe200000001ff */
[----:B-1----:R-:W-:Y:S01]  /*5600*/  FADD.FTZ R106, R106, R107 ;  /* 0x0000006b6a6a7221 */ /* 0x002fe20000010000 */
[----:B------:R-:W-:Y:S01]  /*5610*/  MOV R108, 0x1f ;  /* 0x0000001f006c7802 */ /* 0x000fe20000000f00 */
[----:B------:R-:W-:Y:S01]  /*5620*/  IMAD.MOV.U32 R107, RZ, RZ, -0x1 ;  /* 0xffffffffff6b7424 */ /* 0x000fe200078e00ff */
[----:B------:R-:W-:-:S02]  /*5630*/  MOV R110, R111 ;  /* 0x0000006f006e7202 */ /* 0x000fc40000000f00 */
[----:B------:R-:W-:Y:S02]  /*5640*/  MOV R104, 0x5660 ;  /* 0x0000566000687802 */ /* 0x000fe40000000f00 */
[----:B------:R-:W-:Y:S05]  /*5650*/  CALL.REL.NOINC `($__internal_55_$__cuda_sm70_shflsync_down_p) ;  /* 0x0000027000007944 */ /* 0x000fea0003c00000 */
[----:B0-----:R-:W-:Y:S01]  /*5660*/  HFMA2.MMA R109, -RZ, RZ, 0, 2.384185791015625e-07 ;  /* 0x00000004ff6d7435 */ /* 0x001fe200000001ff */
[----:B-1----:R-:W-:Y:S01]  /*5670*/  MOV R160, R107 ;  /* 0x0000006b00a07202 */ /* 0x002fe20000000f00 */
[----:B------:R-:W-:Y:S01]  /*5680*/  IMAD.MOV.U32 R110, RZ, RZ, R106 ;  /* 0x000000ffff6e7224 */ /* 0x000fe200078e006a */
[----:B------:R-:W-:Y:S01]  /*5690*/  MOV R108, 0x1f ;  /* 0x0000001f006c7802 */ /* 0x000fe20000000f00 */
[----:B------:R-:W-:Y:S01]  /*56a0*/  IMAD.MOV.U32 R107, RZ, RZ, -0x1 ;  /* 0xffffffffff6b7424 */ /* 0x000fe200078e00ff */
[----:B------:R-:W-:Y:S02]  /*56b0*/  MOV R104, 0x56d0 ;  /* 0x000056d000687802 */ /* 0x000fe40000000f00 */
[----:B------:R-:W-:Y:S05]  /*56c0*/  CALL.REL.NOINC `($__internal_55_$__cuda_sm70_shflsync_down_p) ;  /* 0x0000020000007944 */ /* 0x000fea0003c00000 */
[----:B------:R-:W-:Y:S01]  /*56d0*/  FADD.FTZ R111, R160, R111 ;  /* 0x0000006fa06f7221 */ /* 0x000fe20000010000 */
[----:B0-----:R-:W-:Y:S01]  /*56e0*/  HFMA2.MMA R109, -RZ, RZ, 0, 1.1920928955078125e-07 ;  /* 0x00000002ff6d7435 */ /* 0x001fe200000001ff */
[----:B-1----:R-:W-:Y:S01]  /*56f0*/  FADD.FTZ R106, R106, R107 ;  /* 0x0000006b6a6a7221 */ /* 0x002fe20000010000 */
[----:B------:R-:W-:Y:S01]  /*5700*/  MOV R108, 0x1f ;  /* 0x0000001f006c7802 */ /* 0x000fe20000000f00 */
[----:B------:R-:W-:Y:S01]  /*5710*/  IMAD.MOV.U32 R107, RZ, RZ, -0x1 ;  /* 0xffffffffff6b7424 */ /* 0x000fe200078e00ff */
[----:B------:R-:W-:-:S02]  /*5720*/  MOV R110, R111 ;  /* 0x0000006f006e7202 */ /* 0x000fc40000000f00 */
[----:B------:R-:W-:Y:S02]  /*5730*/  MOV R104, 0x5750 ;  /* 0x0000575000687802 */ /* 0x000fe40000000f00 */
[----:B------:R-:W-:Y:S05]  /*5740*/  CALL.REL.NOINC `($__internal_55_$__cuda_sm70_shflsync_down_p) ;  /* 0x0000018000007944 */ /* 0x000fea0003c00000 */
[----:B0-----:R-:W-:Y:S01]  /*5750*/  HFMA2.MMA R109, -RZ, RZ, 0, 1.1920928955078125e-07 ;  /* 0x00000002ff6d7435 */ /* 0x001fe200000001ff */
[----:B-1----:R-:W-:Y:S01]  /*5760*/  MOV R160, R107 ;  /* 0x0000006b00a07202 */ /* 0x002fe20000000f00 */
[----:B------:R-:W-:Y:S01]  /*5770*/  IMAD.MOV.U32 R110, RZ, RZ, R106 ;  /* 0x000000ffff6e7224 */ /* 0x000fe200078e006a */
[----:B------:R-:W-:Y:S01]  /*5780*/  MOV R108, 0x1f ;  /* 0x0000001f006c7802 */ /* 0x000fe20000000f00 */
[----:B------:R-:W-:Y:S01]  /*5790*/  IMAD.MOV.U32 R107, RZ, RZ, -0x1 ;  /* 0xffffffffff6b7424 */ /* 0x000fe200078e00ff */
[----:B------:R-:W-:Y:S02]  /*57a0*/  MOV R104, 0x57c0 ;  /* 0x000057c000687802 */ /* 0x000fe40000000f00 */
[----:B------:R-:W-:Y:S05]  /*57b0*/  CALL.REL.NOINC `($__internal_55_$__cuda_sm70_shflsync_down_p) ;  /* 0x0000011000007944 */ /* 0x000fea0003c00000 */
[----:B------:R-:W-:Y:S01]  /*57c0*/  FADD.FTZ R160, R160, R111 ;  /* 0x0000006fa0a07221 */ /* 0x000fe20000010000 */
[----:B0-----:R-:W-:Y:S01]  /*57d0*/  HFMA2.MMA R109, -RZ, RZ, 0, 5.9604644775390625e-08 ;  /* 0x00000001ff6d7435 */ /* 0x001fe200000001ff */
[----:B-1----:R-:W-:Y:S01]  /*57e0*/  FADD.FTZ R106, R106, R107 ;  /* 0x0000006b6a6a7221 */ /* 0x002fe20000010000 */
[----:B------:R-:W-:Y:S01]  /*57f0*/  MOV R108, 0x1f ;  /* 0x0000001f006c7802 */ /* 0x000fe20000000f00 */
[----:B------:R-:W-:Y:S01]  /*5800*/  IMAD.MOV.U32 R107, RZ, RZ, -0x1 ;  /* 0xffffffffff6b7424 */ /* 0x000fe200078e00ff */
[----:B------:R-:W-:-:S02]  /*5810*/  MOV R110, R160 ;  /* 0x000000a0006e7202 */ /* 0x000fc40000000f00 */
[----:B------:R-:W-:Y:S02]  /*5820*/  MOV R104, 0x5840 ;  /* 0x0000584000687802 */ /* 0x000fe40000000f00 */
[----:B------:R-:W-:Y:S05]  /*5830*/  CALL.REL.NOINC `($__internal_55_$__cuda_sm70_shflsync_down_p) ;  /* 0x0000009000007944 */ /* 0x000fea0003c00000 */
[----:B0-----:R-:W-:Y:S01]  /*5840*/  HFMA2.MMA R109, -RZ, RZ, 0, 5.9604644775390625e-08 ;  /* 0x00000001ff6d7435 */ /* 0x001fe200000001ff */
[----:B-1----:R-:W-:Y:S01]  /*5850*/  MOV R111, R107 ;  /* 0x0000006b006f7202 */ /* 0x002fe20000000f00 */
[----:B------:R-:W-:Y:S01]  /*5860*/  IMAD.MOV.U32 R110, RZ, RZ, R106 ;  /* 0x000000ffff6e7224 */ /* 0x000fe200078e006a */
[----:B------:R-:W-:Y:S01]  /*5870*/  MOV R108, 0x1f ;  /* 0x0000001f006c7802 */ /* 0x000fe20000000f00 */
[----:B------:R-:W-:Y:S01]  /*5880*/  IMAD.MOV.U32 R107, RZ, RZ, -0x1 ;  /* 0xffffffffff6b7424 */ /* 0x000fe200078e00ff */
[----:B------:R-:W-:Y:S02]  /*5890*/  MOV R104, 0x58b0 ;  /* 0x000058b000687802 */ /* 0x000fe40000000f00 */
[----:B------:R-:W-:Y:S05]  /*58a0*/  CALL.REL.NOINC `($__internal_55_$__cuda_sm70_shflsync_down_p) ;  /* 0x0000002000007944 */ /* 0x000fea0003c00000 */
[----:B-1----:R-:W-:Y:S01]  /*58b0*/  MOV R161, R107 ;  /* 0x0000006b00a17202 */ /* 0x002fe20000000f00 */
[----:B0-----:R-:W-:Y:S05]  /*58c0*/  BRA `(.L_x_4148) ;  /* 0xffffc9b000007947 */ /* 0x001fea000383ffff */
        .weak           $__internal_55_$__cuda_sm70_shflsync_down_p
        .type           $__internal_55_$__cuda_sm70_shflsync_down_p,@function
        .size           $__internal_55_$__cuda_sm70_shflsync_down_p,(.L_x_12931 - $__internal_55_$__cuda_sm70_shflsync_down_p)
$__internal_55_$__cuda_sm70_shflsync_down_p:
[----:B------:R-:W-:Y:S01]  /*58d0*/  HFMA2.MMA R105, -RZ, RZ, 0, 0 ;  /* 0x00000000ff697435 */ /* 0x000fe200000001ff */
[----:B------:R-:W-:Y:S04]  /*58e0*/  WARPSYNC R107 ;  /* 0x0000006b00007348 */ /* 0x000fe80003800000 */
[----:B------:R0:W1:Y:S01]  /*58f0*/  SHFL.DOWN PT, R107, R110, R109, R108 ;  /* 0x0800006d6e6b7389 */ /* 0x00006200000e006c */
[----:B------:R-:W-:Y:S05]  /*5900*/  RET.REL.NODEC R104 `(_ZN10layer_norm13ln_bwd_kernelINS_13Kernel_traitsIf13__nv_bfloat16S2_S2_fjLj7168ELj1ELj1ELj8ELj8ENS_18Kernel_traits_baseILj7168EfS2_S2_S2_fjLj256EEEEELb1ELb1ELb0ELb1EEEvNS_9BwdParamsE) ;  /* 0xffffa6f068007950 */ /* 0x000fea0003c3ffff */
.L_x_4149:
        /* <DEDUP_REMOVED lines=15> */
.L_x_12931:


//--------------------- .text._ZN10layer_norm22ln_bwd_finalize_kernelINS_22Kernel_traits_finalizeILj7168Ef13__nv_bfloat16S2_S2_fjLb1ELj1024ELj4ENS_18Kernel_traits_baseILj7168EfS2_S2_S2_fjLj1024EEEEELb1ELb0EEEvNS_9BwdParamsE --------------------------
	.section	.text._ZN10layer_norm22ln_bwd_finalize_kernelINS_22Kernel_traits_finalizeILj7168Ef13__nv_bfloat16S2_S2_fjLb1ELj1024ELj4ENS_18Kernel_traits_baseILj7168EfS2_S2_S2_fjLj1024EEEEELb1ELb0EEEvNS_9BwdParamsE,"ax",@progbits
	.sectioninfo	@"SHI_REGISTERS=32"
	.align	128
        .global         _ZN10layer_norm22ln_bwd_finalize_kernelINS_22Kernel_traits_finalizeILj7168Ef13__nv_bfloat16S2_S2_fjLb1ELj1024ELj4ENS_18Kernel_traits_baseILj7168EfS2_S2_S2_fjLj1024EEEEELb1ELb0EEEvNS_9BwdParamsE
        .type           _ZN10layer_norm22ln_bwd_finalize_kernelINS_22Kernel_traits_finalizeILj7168Ef13__nv_bfloat16S2_S2_fjLb1ELj1024ELj4ENS_18Kernel_traits_baseILj7168EfS2_S2_S2_fjLj1024EEEEELb1ELb0EEEvNS_9BwdParamsE,@function
        .size           _ZN10layer_norm22ln_bwd_finalize_kernelINS_22Kernel_traits_finalizeILj7168Ef13__nv_bfloat16S2_S2_fjLb1ELj1024ELj4ENS_18Kernel_traits_baseILj7168EfS2_S2_S2_fjLj1024EEEEELb1ELb0EEEvNS_9BwdParamsE,(.L_x_12932 - _ZN10layer_norm22ln_bwd_finalize_kernelINS_22Kernel_traits_finalizeILj7168Ef13__nv_bfloat16S2_S2_fjLb1ELj1024ELj4ENS_18Kernel_traits_baseILj7168EfS2_S2_S2_fjLj1024EEEEELb1ELb0EEEvNS_9BwdParamsE)
        .other          _ZN10layer_norm22ln_bwd_finalize_kernelINS_22Kernel_traits_finalizeILj7168Ef13__nv_bfloat16S2_S2_fjLb1ELj1024ELj4ENS_18Kernel_traits_baseILj7168EfS2_S2_S2_fjLj1024EEEEELb1ELb0EEEvNS_9BwdParamsE,@"STO_CUDA_ENTRY STV_DEFAULT"
_ZN10layer_norm22ln_bwd_finalize_kernelINS_22Kernel_traits_finalizeILj7168Ef13__nv_bfloat16S2_S2_fjLb1ELj1024ELj4ENS_18Kernel_traits_baseILj7168EfS2_S2_S2_fjLj1024EEEEELb1ELb0EEEvNS_9BwdParamsE:
.text._ZN10layer_norm22ln_bwd_finalize_kernelINS_22Kernel_traits_finalizeILj7168Ef13__nv_bfloat16S2_S2_fjLb1ELj1024ELj4ENS_18Kernel_traits_baseILj7168EfS2_S2_S2_fjLj1024EEEEELb1ELb0EEEvNS_9BwdParamsE:
        /* <DEDUP_REMOVED lines=19> */
.L_x_4163:
        /* <DEDUP_REMOVED lines=33> */
.L_x_4154:
        /* <DEDUP_REMOVED lines=47> */
.L_x_4153:
[----:B------:R-:W-:Y:S05]  /*0630*/  BSYNC B1 ;  /* 0x0000000000017941 */ /* 0x000fea0003800000 */
.L_x_4152:
        /* <DEDUP_REMOVED lines=29> */
.L_x_4156:
[----:B------:R-:W-:Y:S05]  /*0810*/  BSYNC B1 ;  /* 0x0000000000017941 */ /* 0x000fea0003800000 */
.L_x_4155:
        /* <DEDUP_REMOVED lines=14> */
.L_x_4157:
[----:B------:R-:W-:Y:S05]  /*0900*/  BSYNC B1 ;  /* 0x0000000000017941 */ /* 0x000fea0003800000 */
.L_x_4151:
[----:B------:R-:W-:Y:S05]  /*0910*/  BSYNC B0 ;  /* 0x0000000000007941 */ /* 0x000fea0003800000 */
.L_x_4150:
        /* <DEDUP_REMOVED lines=12> */
.L_x_4164:
        /* <DEDUP_REMOVED lines=27> */
.L_x_4165:
        /* <DEDUP_REMOVED lines=9> */
.L_x_4158:
        /* <DEDUP_REMOVED lines=8> */
[----:B-1----:R-:W-:Y:S01]  /*0ca0*/  LOP3.LUT R18, R8, 0xf8, RZ, 0xc0, !PT ;  /* 0x000000f808127812 */ /* 0x002fe200078ec0ff */
[----:B------:R-:W-:-:S04]  /*0cb0*/  IMAD.WIDE.U32 R12, R5, R16, c[0x0][0x268] ;  /* 0x00009a00050c7625 */ /* 0x000fc800078e0010 */
[----:B------:R-:W0:Y:S01]  /*0cc0*/  LDS.64 R10, [R18+0x3000] ;  /* 0x00300000120a7984 */ /* 0x000e220000000a00 */
[----:B------:R-:W-:-:S03]  /*0cd0*/  IMAD.WIDE.U32 R14, R5, R16, c[0x0][0x260] ;  /* 0x00009800050e7625 */ /* 0x000fc600078e0010 */
[----:B------:R-:W1:Y:S01]  /*0ce0*/  LDS.64 R8, [R18+0x3080] ;  /* 0x0030800012087984 */ /* 0x000e620000000a00 */
[----:B------:R-:W-:-:S03]  /*0cf0*/  IMAD.WIDE.U32 R16, R5, R16, c[0x0][0x280] ;  /* 0x0000a00005107625 */ /* 0x000fc600078e0010 */
[----:B------:R-:W2:Y:S04]  /*0d00*/  LDS.64 R20, [R18+0x3100] ;  /* 0x0031000012147984 */ /* 0x000ea80000000a00 */
[----:B0-----:R0:W-:Y:S04]  /*0d10*/  STG.E.64 [R12.64], R10 ;  /* 0x0000000a0c007986 */ /* 0x0011e8000c101b04 */
[----:B-1----:R0:W-:Y:S04]  /*0d20*/  STG.E.64 [R14.64], R8 ;  /* 0x000000080e007986 */ /* 0x0021e8000c101b04 */
[----:B--2---:R0:W-:Y:S02]  /*0d30*/  STG.E.64 [R16.64], R20 ;  /* 0x0000001410007986 */ /* 0x0041e4000c101b04 */
.L_x_4162:
[----:B------:R-:W-:Y:S05]  /*0d40*/  BSYNC B0 ;  /* 0x0000000000007941 */ /* 0x000fea0003800000 */
.L_x_4161:
[C---:B------:R-:W-:Y:S02]  /*0d50*/  ISETP.GT.U32.AND P1, PT, R4.reuse, -0x1c01, PT ;  /* 0xffffe3ff0400780c */ /* 0x040fe40003f24070 */
[----:B------:R-:W-:-:S02]  /*0d60*/  IADD3 R4, R4, 0x1c00, RZ ;  /* 0x00001c0004047810 */ /* 0x000fc40007ffe0ff */
[----:B------:R-:W-:-:S09]  /*0d70*/  IADD3 R5, R5, 0xe00, RZ ;  /* 0x00000e0005057810 */ /* 0x000fd20007ffe0ff */
[----:B01----:R-:W-:Y:S05]  /*0d80*/  @P1 BRA `(.L_x_4163) ;  /* 0xfffff3a000001947 */ /* 0x003fea000383ffff */
[----:B------:R-:W-:Y:S05]  /*0d90*/  EXIT ;  /* 0x000000000000794d */ /* 0x000fea0003800000 */
.L_x_4159:
[----:B------:R-:W-:Y:S01]  /*0da0*/  HFMA2.MMA R17, -RZ, RZ, 0, 5.9604644775390625e-08 ;  /* 0x00000001ff117435 */ /* 0x000fe200000001ff */
[----:B---3--:R-:W-:Y:S01]  /*0db0*/  MOV R18, R10 ;  /* 0x0000000a00127202 */ /* 0x008fe20000000f00 */
[----:B------:R-:W-:Y:S01]  /*0dc0*/  IMAD.MOV.U32 R14, RZ, RZ, 0x1f ;  /* 0x0000001fff0e7424 */ /* 0x000fe200078e00ff */
[----:B------:R-:W-:Y:S02]  /*0dd0*/  MOV R19, 0xffffffff ;  /* 0xffffffff00137802 */ /* 0x000fe40000000f00 */
[----:B------:R-:W-:Y:S02]  /*0de0*/  MOV R8, 0xe00 ;  /* 0x00000e0000087802 */ /* 0x000fe40000000f00 */
[----:B012---:R-:W-:Y:S05]  /*0df0*/  CALL.REL.NOINC `($__internal_56_$__cuda_sm70_shflsync_bfly_p) ;  /* 0x0000059000007944 */ /* 0x007fea0003c00000 */
[----:B01----:R-:W-:Y:S05]  /*0e00*/  BRA `(.L_x_4164) ;  /* 0xfffffbd000007947 */ /* 0x003fea000383ffff */
.L_x_4160:
[----:B------:R-:W-:Y:S01]  /*0e10*/  HFMA2.MMA R17, -RZ, RZ, 0, 1.1920928955078125e-07 ;  /* 0x00000002ff117435 */ /* 0x000fe200000001ff */
[----:B------:R-:W-:Y:S01]  /*0e20*/  IMAD.MOV.U32 R14, RZ, RZ, 0x1f ;  /* 0x0000001fff0e7424 */ /* 0x000fe200078e00ff */
[----:B------:R-:W-:Y:S02]  /*0e30*/  MOV R19, 0xffffffff ;  /* 0xffffffff00137802 */ /* 0x000fe40000000f00 */
[----:B------:R-:W-:Y:S02]  /*0e40*/  MOV R8, 0xe60 ;  /* 0x00000e6000087802 */ /* 0x000fe40000000f00 */
[----:B0123--:R-:W-:Y:S05]  /*0e50*/  CALL.REL.NOINC `($__internal_56_$__cuda_sm70_shflsync_bfly_p) ;  /* 0x0000053000007944 */ /* 0x00ffea0003c00000 */
[----:B0-----:R-:W-:Y:S01]  /*0e60*/  HFMA2.MMA R17, -RZ, RZ, 0, 2.384185791015625e-07 ;  /* 0x00000004ff117435 */ /* 0x001fe200000001ff */
[----:B-1----:R-:W-:Y:S01]  /*0e70*/  FADD.FTZ R18, R18, R14 ;  /* 0x0000000e12127221 */ /* 0x002fe20000010000 */
[----:B------:R-:W-:Y:S01]  /*0e80*/  MOV R19, 0xffffffff ;  /* 0xffffffff00137802 */ /* 0x000fe20000000f00 */
[----:B------:R-:W-:Y:S01]  /*0e90*/  IMAD.MOV.U32 R14, RZ, RZ, 0x1f ;  /* 0x0000001fff0e7424 */ /* 0x000fe200078e00ff */
[----:B------:R-:W-:-:S02]  /*0ea0*/  MOV R8, 0xec0 ;  /* 0x00000ec000087802 */ /* 0x000fc40000000f00 */
[----:B------:R-:W-:Y:S05]  /*0eb0*/  CALL.REL.NOINC `($__internal_56_$__cuda_sm70_shflsync_bfly_p) ;  /* 0x000004d000007944 */ /* 0x000fea0003c00000 */
[----:B0-----:R-:W-:Y:S01]  /*0ec0*/  HFMA2.MMA R17, -RZ, RZ, 0, 4.76837158203125e-07 ;  /* 0x00000008ff117435 */ /* 0x001fe200000001ff */
[----:B-1----:R-:W-:Y:S01]  /*0ed0*/  FADD.FTZ R18, R18, R14 ;  /* 0x0000000e12127221 */ /* 0x002fe20000010000 */
[----:B------:R-:W-:Y:S01]  /*0ee0*/  MOV R19, 0xffffffff ;  /* 0xffffffff00137802 */ /* 0x000fe20000000f00 */
[----:B------:R-:W-:Y:S01]  /*0ef0*/  IMAD.MOV.U32 R14, RZ, RZ, 0x1f ;  /* 0x0000001fff0e7424 */ /* 0x000fe200078e00ff */
[----:B------:R-:W-:-:S02]  /*0f00*/  MOV R8, 0xf20 ;  /* 0x00000f2000087802 */ /* 0x000fc40000000f00 */
[----:B------:R-:W-:Y:S05]  /*0f10*/  CALL.REL.NOINC `($__internal_56_$__cuda_sm70_shflsync_bfly_p) ;  /* 0x0000047000007944 */ /* 0x000fea0003c00000 */
[----:B-1----:R-:W-:Y:S01]  /*0f20*/  FADD.FTZ R10, R18, R14 ;  /* 0x0000000e120a7221 */ /* 0x002fe20000010000 */
[----:B0-----:R-:W-:Y:S01]  /*0f30*/  HFMA2.MMA R17, -RZ, RZ, 0, 9.5367431640625e-07 ;  /* 0x00000010ff117435 */ /* 0x001fe200000001ff */
[----:B------:R-:W-:Y:S01]  /*0f40*/  IMAD.MOV.U32 R14, RZ, RZ, 0x1f ;  /* 0x0000001fff0e7424 */ /* 0x000fe200078e00ff */
[----:B------:R-:W-:-:S02]  /*0f50*/  MOV R19, 0xffffffff ;  /* 0xffffffff00137802 */ /* 0x000fc40000000f00 */
[----:B------:R-:W-:Y:S02]  /*0f60*/  MOV R18, R10 ;  /* 0x0000000a00127202 */ /* 0x000fe40000000f00 */
[----:B------:R-:W-:Y:S02]  /*0f70*/  MOV R8, 0xf90 ;  /* 0x00000f9000087802 */ /* 0x000fe40000000f00 */
[----:B------:R-:W-:Y:S05]  /*0f80*/  CALL.REL.NOINC `($__internal_56_$__cuda_sm70_shflsync_bfly_p) ;  /* 0x0000040000007944 */ /* 0x000fea0003c00000 */
[----:B0-----:R-:W-:Y:S01]  /*0f90*/  HFMA2.MMA R17, -RZ, RZ, 0, 5.9604644775390625e-08 ;  /* 0x00000001ff117435 */ /* 0x001fe200000001ff */
[----:B-1----:R-:W-:Y:S01]  /*0fa0*/  IMAD.MOV.U32 R13, RZ, RZ, R14 ;  /* 0x000000ffff0d7224 */ /* 0x002fe200078e000e */
[----:B------:R-:W-:Y:S01]  /*0fb0*/  MOV R18, R15 ;  /* 0x0000000f00127202 */ /* 0x000fe20000000f00 */
[----:B------:R-:W-:Y:S01]  /*0fc0*/  IMAD.MOV.U32 R14, RZ, RZ, 0x1f ;  /* 0x0000001fff0e7424 */ /* 0x000fe200078e00ff */
[----:B------:R-:W-:Y:S02]  /*0fd0*/  MOV R19, 0xffffffff ;  /* 0xffffffff00137802 */ /* 0x000fe40000000f00 */
[----:B------:R-:W-:Y:S02]  /*0fe0*/  MOV R8, 0x1000 ;  /* 0x0000100000087802 */ /* 0x000fe40000000f00 */
[----:B------:R-:W-:Y:S05]  /*0ff0*/  CALL.REL.NOINC `($__internal_56_$__cuda_sm70_shflsync_bfly_p) ;  /* 0x0000039000007944 */ /* 0x000fea0003c00000 */
[----:B0-----:R-:W-:Y:S01]  /*1000*/  HFMA2.MMA R17, -RZ, RZ, 0, 1.1920928955078125e-07 ;  /* 0x00000002ff117435 */ /* 0x001fe200000001ff */
[----:B-1----:R-:W-:Y:S01]  /*1010*/  FADD.FTZ R18, R15, R14 ;  /* 0x0000000e0f127221 */ /* 0x002fe20000010000 */
[----:B------:R-:W-:Y:S01]  /*1020*/  MOV R19, 0xffffffff ;  /* 0xffffffff00137802 */ /* 0x000fe20000000f00 */
[----:B------:R-:W-:Y:S01]  /*1030*/  IMAD.MOV.U32 R14, RZ, RZ, 0x1f ;  /* 0x0000001fff0e7424 */ /* 0x000fe200078e00ff */
[----:B------:R-:W-:-:S02]  /*1040*/  MOV R8, 0x1060 ;  /* 0x0000106000087802 */ /* 0x000fc40000000f00 */
[----:B------:R-:W-:Y:S05]  /*1050*/  CALL.REL.NOINC `($__internal_56_$__cuda_sm70_shflsync_bfly_p) ;  /* 0x0000033000007944 */ /* 0x000fea0003c00000 */
        /* <DEDUP_REMOVED lines=14> */
[----:B------:R-:W-:Y:S01]  /*1140*/  MOV R14, 0x1f ;  /* 0x0000001f000e7802 */ /* 0x000fe20000000f00 */
[----:B------:R-:W-:Y:S01]  /*1150*/  IMAD.MOV.U32 R19, RZ, RZ, -0x1 ;  /* 0xffffffffff137424 */ /* 0x000fe200078e00ff */
[----:B------:R-:W-:-:S02]  /*1160*/  MOV R8, 0x1190 ;  /* 0x0000119000087802 */ /* 0x000fc40000000f00 */
[----:B------:R-:W-:Y:S02]  /*1170*/  MOV R18, R12 ;  /* 0x0000000c00127202 */ /* 0x000fe40000000f00 */
[----:B------:R-:W-:Y:S05]  /*1180*/  CALL.REL.NOINC `($__internal_56_$__cuda_sm70_shflsync_bfly_p) ;  /* 0x0000020000007944 */ /* 0x000fea0003c00000 */
[----:B-1----:R-:W-:Y:S01]  /*1190*/  MOV R15, R14 ;  /* 0x0000000e000f7202 */ /* 0x002fe20000000f00 */
[----:B------:R-:W-:Y:S01]  /*11a0*/  HFMA2.MMA R14, -RZ, RZ, 0, 1.847743988037109375e-06 ;  /* 0x0000001fff0e7435 */ /* 0x000fe200000001ff */
[----:B0-----:R-:W-:Y:S01]  /*11b0*/  MOV R18, R11 ;  /* 0x0000000b00127202 */ /* 0x001fe20000000f00 */
        /* <DEDUP_REMOVED lines=13> */
[----:B------:R-:W-:Y:S01]  /*1290*/  IMAD.MOV.U32 R19, RZ, RZ, -0x1 ;  /* 0xffffffffff137424 */ /* 0x000fe200078e00ff */
[----:B------:R-:W-:-:S02]  /*12a0*/  MOV R8, 0x12c0 ;  /* 0x000012c000087802 */ /* 0x000fc40000000f00 */
[----:B------:R-:W-:Y:S05]  /*12b0*/  CALL.REL.NOINC `($__internal_56_$__cuda_sm70_shflsync_bfly_p) ;  /* 0x000000d000007944 */ /* 0x000fea0003c00000 */
[----:B0-----:R-:W-:Y:S01]  /*12c0*/  HFMA2.MMA R17, -RZ, RZ, 0, 4.76837158203125e-07 ;  /* 0x00000008ff117435 */ /* 0x001fe200000001ff */
[----:B-1----:R-:W-:Y:S01]  /*12d0*/  FADD.FTZ R18, R18, R14 ;  /* 0x0000000e12127221 */ /* 0x002fe20000010000 */
[----:B------:R-:W-:-:S02]  /*12e0*/  MOV R14, 0x1f ;  /* 0x0000001f000e7802 */ /* 0x000fc40000000f00 */
[----:B------:R-:W-:Y:S02]  /*12f0*/  MOV R19, 0xffffffff ;  /* 0xffffffff00137802 */ /* 0x000fe40000000f00 */
[----:B------:R-:W-:Y:S02]  /*1300*/  MOV R8, 0x1320 ;  /* 0x0000132000087802 */ /* 0x000fe40000000f00 */
[----:B------:R-:W-:Y:S05]  /*1310*/  CALL.REL.NOINC `($__internal_56_$__cuda_sm70_shflsync_bfly_p) ;  /* 0x0000007000007944 */ /* 0x000fea0003c00000 */
[----:B01----:R-:W-:Y:S01]  /*1320*/  FADD.FTZ R18, R18, R14 ;  /* 0x0000000e12127221 */ /* 0x003fe20000010000 */
[----:B------:R-:W-:Y:S01]  /*1330*/  HFMA2.MMA R14, -RZ, RZ, 0, 1.847743988037109375e-06 ;  /* 0x0000001fff0e7435 */ /* 0x000fe200000001ff */
[----:B------:R-:W-:Y:S01]  /*1340*/  IMAD.MOV.U32 R17, RZ, RZ, 0x10 ;  /* 0x00000010ff117424 */ /* 0x000fe200078e00ff */
[----:B------:R-:W-:Y:S02]  /*1350*/  MOV R19, 0xffffffff ;  /* 0xffffffff00137802 */ /* 0x000fe40000000f00 */
[----:B------:R-:W-:Y:S02]  /*1360*/  MOV R8, 0x1380 ;  /* 0x0000138000087802 */ /* 0x000fe40000000f00 */
[----:B------:R-:W-:Y:S05]  /*1370*/  CALL.REL.NOINC `($__internal_56_$__cuda_sm70_shflsync_bfly_p) ;  /* 0x0000001000007944 */ /* 0x000fea0003c00000 */
[----:B01----:R-:W-:Y:S05]  /*1380*/  BRA `(.L_x_4165) ;  /* 0xfffff80000007947 */ /* 0x003fea000383ffff */
        .weak           $__internal_56_$__cuda_sm70_shflsync_bfly_p
        .type           $__internal_56_$__cuda_sm70_shflsync_bfly_p,@function
        .size           $__internal_56_$__cuda_sm70_shflsync_bfly_p,(.L_x_12932 - $__internal_56_$__cuda_sm70_shflsync_bfly_p)
$__internal_56_$__cuda_sm70_shflsync_bfly_p:
[----:B------:R-:W-:Y:S01]  /*1390*/  HFMA2.MMA R9, -RZ, RZ, 0, 0 ;  /* 0x00000000ff097435 */ /* 0x000fe200000001ff */
[----:B------:R-:W-:Y:S04]  /*13a0*/  WARPSYNC R19 ;  /* 0x0000001300007348 */ /* 0x000fe80003800000 */
[----:B------:R0:W1:Y:S01]  /*13b0*/  SHFL.BFLY PT, R14, R18, R17, R14 ;  /* 0x0c000011120e7389 */ /* 0x00006200000e000e */
[----:B------:R-:W-:Y:S05]  /*13c0*/  RET.REL.NODEC R8 `(_ZN10layer_norm22ln_bwd_finalize_kernelINS_22Kernel_traits_finalizeILj7168Ef13__nv_bfloat16S2_S2_fjLb1ELj1024ELj4ENS_18Kernel_traits_baseILj7168EfS2_S2_S2_fjLj1024EEEEELb1ELb0EEEvNS_9BwdParamsE) ;  /* 0xffffec3008007950 */ /* 0x000fea0003c3ffff */
.L_x_4166:
        /* <DEDUP_REMOVED lines=11> */
.L_x_12932:


//--------------------- .text._ZN10layer_norm13ln_bwd_kernelINS_13Kernel_traitsIf13__nv_bfloat16S2_S2_fjLj7168ELj1ELj1ELj8ELj8ENS_18Kernel_traits_baseILj7168EfS2_S2_S2_fjLj256EEEEELb1ELb1ELb1ELb0EEEvNS_9BwdParamsE --------------------------
	.section	.text._ZN10layer_norm13ln_bwd_kernelINS_13Kernel_traitsIf13__nv_bfloat16S2_S2_fjLj7168ELj1ELj1ELj8ELj8ENS_18Kernel_traits_baseILj7168EfS2_S2_S2_fjLj256EEEEELb1ELb1ELb1ELb0EEEvNS_9BwdParamsE,"ax",@progbits
	.sectioninfo	@"SHI_REGISTERS=255"
	.align	128
        .global         _ZN10layer_norm13ln_bwd_kernelINS_13Kernel_traitsIf13__nv_bfloat16S2_S2_fjLj7168ELj1ELj1ELj8ELj8ENS_18Kernel_traits_baseILj7168EfS2_S2_S2_fjLj256EEEEELb1ELb1ELb1ELb0EEEvNS_9BwdParamsE
        .type           _ZN10layer_norm13ln_bwd_kernelINS_13Kernel_traitsIf13__nv_bfloat16S2_S2_fjLj7168ELj1ELj1ELj8ELj8ENS_18Kernel_traits_baseILj7168EfS2_S2_S2_fjLj256EEEEELb1ELb1ELb1ELb0EEEvNS_9BwdParamsE,@function
        .size           _ZN10layer_norm13ln_bwd_kernelINS_13Kernel_traitsIf13__nv_bfloat16S2_S2_fjLj7168ELj1ELj1ELj8ELj8ENS_18Kernel_traits_baseILj7168EfS2_S2_S2_fjLj256EEEEELb1ELb1ELb1ELb0EEEvNS_9BwdParamsE,(.L_x_12933 - _ZN10layer_norm13ln_bwd_kernelINS_13Kernel_traitsIf13__nv_bfloat16S2_S2_fjLj7168ELj1ELj1ELj8ELj8ENS_18Kernel_traits_baseILj7168EfS2_S2_S2_fjLj256EEEEELb1ELb1ELb1ELb0EEEvNS_9BwdParamsE)
        .other          _ZN10layer_norm13ln_bwd_kernelINS_13Kernel_traitsIf13__nv_bfloat16S2_S2_fjLj7168ELj1ELj1ELj8ELj8ENS_18Kernel_traits_baseILj7168EfS2_S2_S2_fjLj256EEEEELb1ELb1ELb1ELb0EEEvNS_9BwdParamsE,@"STO_CUDA_ENTRY STV_DEFAULT"
_ZN10layer_norm13ln_bwd_kernelINS_13Kernel_traitsIf13__nv_bfloat16S2_S2_fjLj7168ELj1ELj1ELj8ELj8ENS_18Kernel_traits_baseILj7168EfS2_S2_S2_fjLj256EEEEELb1ELb1ELb1ELb0EEEvNS_9BwdParamsE:
.text._ZN10layer_norm13ln_bwd_kernelINS_13Kernel_traitsIf13__nv_bfloat16S2_S2_fjLj7168ELj1ELj1ELj8ELj8ENS_18Kernel_traits_baseILj7168EfS2_S2_S2_fjLj256EEEEELb1ELb1ELb1ELb0EEEvNS_9BwdParamsE:
        /* <DEDUP_REMOVED lines=17> */
[----:B------:R-:W-:Y:S01]  /*0110*/  ISETP.GE.U32.AND P2, PT, R9, 0x700, PT ;  /* 0x000007000900780c */ /* 0x000fe20003f46070 */
[----:B------:R-:W-:Y:S01]  /*0120*/  @P6 IMAD.MOV.U32 R7, RZ, RZ, 0x10 ;  /* 0x00000010ff076424 */ /* 0x000fe200078e00ff */
[----:B------:R-:W-:Y:S01]  /*0130*/  @P6 LOP3.LUT R3, R3, 0x8, RZ, 0xfc, !PT ;  /* 0x0000000803036812 */ /* 0x000fe200078efcff */
[----:B------:R-:W-:Y:S02]  /*0140*/  @P5 IMAD.MOV.U32 R13, RZ, RZ, 0x10 ;  /* 0x00000010ff0d5424 */ /* 0x000fe400078e00ff */
[----:B------:R-:W-:Y:S01]  /*0150*/  @P6 IMAD.WIDE.U32 R4, R0, R7, c[0x0][0x1b0] ;  /* 0x00006c0000046625 */ /* 0x000fe200078e0007 */
[----:B------:R-:W-:-:S02]  /*0160*/  @P4 MOV R17, 0x10 ;  /* 0x0000001000114802 */ /* 0x000fc40000000f00 */
[----:B------:R-:W-:Y:S01]  /*0170*/  LOP3.LUT R3, R3, 0xfffffffb, RZ, 0xc0, !PT ;  /* 0xfffffffb03037812 */ /* 0x000fe200078ec0ff */
[C---:B------:R-:W-:Y:S01]  /*0180*/  @P6 IMAD.WIDE.U32 R6, R0.reuse, R7, c[0x0][0x1c8] ;  /* 0x0000720000066625 */ /* 0x040fe200078e0007 */
[----:B------:R-:W-:Y:S01]  /*0190*/  @P6 LOP3.LUT R0, R0, 0x100, RZ, 0xfc, !PT ;  /* 0x0000010000006812 */ /* 0x000fe200078efcff */
[----:B------:R1:W5:Y:S01]  /*01a0*/  @P6 LDG.E.128 R28, [R4.64] ;  /* 0x00000004041c6981 */ /* 0x000362000c1e1d00 */
[----:B------:R-:W-:Y:S01]  /*01b0*/  @P5 LOP3.LUT R3, R3, 0x4, RZ, 0xfc, !PT ;  /* 0x0000000403035812 */ /* 0x000fe200078efcff */
[----:B------:R-:W-:Y:S02]  /*01c0*/  @P3 IMAD.MOV.U32 R21, RZ, RZ, 0x10 ;  /* 0x00000010ff153424 */ /* 0x000fe400078e00ff */
[CC--:B------:R-:W-:Y:S01]  /*01d0*/  @P5 IMAD.WIDE.U32 R10, R0.reuse, R13.reuse, c[0x0][0x1b0] ;  /* 0x00006c00000a5625 */ /* 0x0c0fe200078e000d */
[----:B------:R-:W-:Y:S01]  /*01e0*/  LOP3.LUT R3, R3, 0xfffffffd, RZ, 0xc0, !PT ;  /* 0xfffffffd03037812 */ /* 0x000fe200078ec0ff */
[----:B------:R2:W5:Y:S02]  /*01f0*/  @P6 LDG.E.128 R32, [R6.64] ;  /* 0x0000000406206981 */ /* 0x000564000c1e1d00 */
[C---:B------:R-:W-:Y:S01]  /*0200*/  @P5 IMAD.WIDE.U32 R12, R0.reuse, R13, c[0x0][0x1c8] ;  /* 0x00007200000c5625 */ /* 0x040fe200078e000d */
[----:B------:R-:W-:Y:S01]  /*0210*/  @P5 IADD3 R0, R0, 0x100, RZ ;  /* 0x0000010000005810 */ /* 0x000fe20007ffe0ff */
[----:B------:R3:W5:Y:S01]  /*0220*/  @P5 LDG.E.128 R36, [R10.64] ;  /* 0x000000040a245981 */ /* 0x000762000c1e1d00 */
[----:B------:R-:W-:Y:S01]  /*0230*/  @P4 LOP3.LUT R3, R3, 0x2, RZ, 0xfc, !PT ;  /* 0x0000000203034812 */ /* 0x000fe200078efcff */
[----:B------:R-:W-:-:S02]  /*0240*/  @P0 IMAD.MOV.U32 R25, RZ, RZ, 0x10 ;  /* 0x00000010ff190424 */ /* 0x000fc400078e00ff */
[CC--:B------:R-:W-:Y:S01]  /*0250*/  @P4 IMAD.WIDE.U32 R14, R0.reuse, R17.reuse, c[0x0][0x1b0] ;  /* 0x00006c00000e4625 */ /* 0x0c0fe200078e0011 */
[----:B------:R3:W5:Y:S01]  /*0260*/  @P5 LDG.E.128 R40, [R12.64] ;  /* 0x000000040c285981 */ /* 0x000762000c1e1d00 */
[----:B------:R-:W-:Y:S02]  /*0270*/  LOP3.LUT R3, R3, 0xfffffffe, RZ, 0xc0, !PT ;  /* 0xfffffffe03037812 */ /* 0x000fe400078ec0ff */
[C---:B------:R-:W-:Y:S01]  /*0280*/  @P4 IMAD.WIDE.U32 R16, R0.reuse, R17, c[0x0][0x1c8] ;  /* 0x0000720000104625 */ /* 0x040fe200078e0011 */
[----:B------:R-:W-:Y:S01]  /*0290*/  @P4 IADD3 R0, R0, 0x100, RZ ;  /* 0x0000010000004810 */ /* 0x000fe20007ffe0ff */
[----:B------:R3:W5:Y:S01]  /*02a0*/  @P4 LDG.E.128 R44, [R14.64] ;  /* 0x000000040e2c4981 */ /* 0x000762000c1e1d00 */
[----:B------:R-:W-:-:S03]  /*02b0*/  @P3 LOP3.LUT R3, R3, 0x1, RZ, 0xfc, !PT ;  /* 0x0000000103033812 */ /* 0x000fc600078efcff */
        /* <DEDUP_REMOVED lines=8> */
[----:B------:R3:W5:Y:S03]  /*0340*/  @P3 LDG.E.128 R56, [R20.64] ;  /* 0x0000000414383981 */ /* 0x000766000c1e1d00 */
[C---:B------:R-:W-:Y:S01]  /*0350*/  @P0 IMAD.WIDE.U32 R24, R0.reuse, R25, c[0x0][0x1c8] ;  /* 0x0000720000180625 */ /* 0x040fe200078e0019 */
[----:B------:R-:W-:Y:S01]  /*0360*/  @P0 IADD3 R0, R0, 0x100, RZ ;  /* 0x0000010000000810 */ /* 0x000fe20007ffe0ff */
[----:B------:R3:W5:Y:S02]  /*0370*/  @P0 LDG.E.128 R60, [R22.64] ;  /* 0x00000004163c0981 */ /* 0x000764000c1e1d00 */
[----:B------:R-:W-:Y:S02]  /*0380*/  @P1 IMAD.MOV.U32 R93, RZ, RZ, 0x10 ;  /* 0x00000010ff5d1424 */ /* 0x000fe400078e00ff */
[----:B------:R3:W5:Y:S02]  /*0390*/  @P0 LDG.E.128 R64, [R24.64] ;  /* 0x0000000418400981 */ /* 0x000764000c1e1d00 */
[----:B------:R-:W-:-:S05]  /*03a0*/  @P1 IMAD.WIDE.U32 R26, R0, R93, c[0x0][0x1b0] ;  /* 0x00006c00001a1625 */ /* 0x000fca00078e005d */
[----:B------:R3:W5:Y:S01]  /*03b0*/  @P1 LDG.E.128 R68, [R26.64] ;  /* 0x000000041a441981 */ /* 0x000762000c1e1d00 */
[C---:B------:R-:W-:Y:S01]  /*03c0*/  @P1 IMAD.WIDE.U32 R92, R0.reuse, R93, c[0x0][0x1c8] ;  /* 0x00007200005c1625 */ /* 0x040fe200078e005d */
[----:B------:R-:W-:-:S03]  /*03d0*/  @P1 IADD3 R0, R0, 0x100, RZ ;  /* 0x0000010000001810 */ /* 0x000fc60007ffe0ff */
[----:B------:R-:W-:Y:S01]  /*03e0*/  @P2 IMAD.MOV.U32 R3, RZ, RZ, 0x10 ;  /* 0x00000010ff032424 */ /* 0x000fe200078e00ff */
[----:B------:R4:W5:Y:S03]  /*03f0*/  @P1 LDG.E.128 R72, [R92.64] ;  /* 0x000000045c481981 */ /* 0x000966000c1e1d00 */
        /* <DEDUP_REMOVED lines=10> */
[----:B----4-:R-:W-:Y:S01]  /*04a0*/  CS2R R92, SRZ ;  /* 0x00000000005c7805 */ /* 0x010fe2000001ff00 */
        /* <DEDUP_REMOVED lines=39> */
[----:B------:R-:W-:Y:S01]  /*0720*/  HFMA2.MMA R6, -RZ, RZ, 0, 5.9604644775390625e-08 ;  /* 0x00000001ff067435 */ /* 0x000fe200000001ff */
[----:B------:R-:W-:-:S06]  /*0730*/  IMAD.MOV.U32 R85, RZ, RZ, RZ ;  /* 0x000000ffff557224 */ /* 0x000fcc00078e00ff */
.L_x_4384:
[----:B------:R-:W-:-:S04]  /*0740*/  IMAD.MOV.U32 R170, RZ, RZ, 0x4 ;  /* 0x00000004ffaa7424 */ /* 0x000fc800078e00ff */
[----:B------:R-:W-:-:S06]  /*0750*/  IMAD.WIDE R176, R5, R170, c[0x0][0x1d8] ;  /* 0x0000760005b07625 */ /* 0x000fcc00078e02aa */
[----:B------:R-:W2:Y:S01]  /*0760*/  LDG.E R176, [R176.64] ;  /* 0x00000004b0b07981 */ /* 0x000ea2000c1e1900 */
[----:B------:R-:W-:-:S04]  /*0770*/  IMAD.WIDE R178, R5, R170, c[0x0][0x1a0] ;  /* 0x0000680005b27625 */ /* 0x000fc800078e02aa */
[CC--:B------:R-:W-:Y:S01]  /*0780*/  IMAD.WIDE R172, R5.reuse, R170.reuse, c[0x0][0x1a8] ;  /* 0x00006a0005ac7625 */ /* 0x0c0fe200078e02aa */
[----:B-----5:R1:W5:Y:S03]  /*0790*/  LDG.E R174, [R178.64] ;  /* 0x00000004b2ae7981 */ /* 0x020366000c1e1900 */
[C---:B------:R-:W-:Y:S01]  /*07a0*/  IMAD.WIDE R168, R5.reuse, R170, c[0x0][0x1d0] ;  /* 0x0000740005a87625 */ /* 0x040fe200078e02aa */
[----:B------:R1:W5:Y:S04]  /*07b0*/  LDG.E R7, [R172.64] ;  /* 0x00000004ac077981 */ /* 0x000368000c1e1900 */
[----:B------:R1:W5:Y:S01]  /*07c0*/  LDG.E R247, [R168.64] ;  /* 0x00000004a8f77981 */ /* 0x000362000c1e1900 */
[----:B------:R-:W-:Y:S01]  /*07d0*/  IMAD R8, R5, c[0x0][0x168], RZ ;  /* 0x00005a0005087a24 */ /* 0x000fe200078e02ff */
[----:B------:R-:W-:Y:S01]  /*07e0*/  LOP3.LUT R248, R2, 0xff, RZ, 0xc0, !PT ;  /* 0x000000ff02f87812 */ /* 0x000fe200078ec0ff */
[----:B------:R-:W-:Y:S01]  /*07f0*/  IMAD.MOV.U32 R175, RZ, RZ, 0x8 ;  /* 0x00000008ffaf7424 */ /* 0x000fe200078e00ff */
[----:B------:R-:W-:Y:S02]  /*0800*/  BSSY B0, `(.L_x_4168) ;  /* 0x0000210000007945 */ /* 0x000fe40003800000 */
[----:B------:R-:W-:-:S04]  /*0810*/  SHF.R.S32.HI R171, RZ, 0x1f, R8 ;  /* 0x0000001fffab7819 */ /* 0x000fc80000011408 */
[----:B------:R-:W-:-:S04]  /*0820*/  LEA.HI R171, R171, R8, RZ, 0x2 ;  /* 0x00000008abab7211 */ /* 0x000fc800078f10ff */
[----:B------:R-:W-:-:S05]  /*0830*/  LEA.HI.SX32 R8, R171, R248, 0x1e ;  /* 0x000000f8ab087211 */ /* 0x000fca00078ff2ff */
[----:B------:R-:W-:Y:S01]  /*0840*/  IMAD.WIDE.U32 R214, R8, R175, c[0x0][0x218] ;  /* 0x0000860008d67625 */ /* 0x000fe200078e00af */
[----:B--2---:R-:W-:-:S13]  /*0850*/  ISETP.GT.AND P2, PT, R176, RZ, PT ;  /* 0x000000ffb000720c */ /* 0x004fda0003f44270 */
[----:B------:R-:W-:Y:S05]  /*0860*/  @P2 BRA `(.L_x_4169) ;  /* 0x0000058000002947 */ /* 0x000fea0003800000 */
[----:B-1---5:R-:W-:Y:S01]  /*0870*/  ISETP.GE.AND P3, PT, R247, 0x1, PT ;  /* 0x00000001f700780c */ /* 0x022fe20003f66270 */
        /* <DEDUP_REMOVED lines=17> */
.L_x_4171:
[----:B------:R-:W-:Y:S05]  /*0990*/  BSYNC B1 ;  /* 0x0000000000017941 */ /* 0x000fea0003800000 */
.L_x_4170:
        /* <DEDUP_REMOVED lines=11> */
.L_x_4173:
[----:B------:R-:W-:Y:S05]  /*0a50*/  BSYNC B1 ;  /* 0x0000000000017941 */ /* 0x000fea0003800000 */
.L_x_4172:
        /* <DEDUP_REMOVED lines=11> */
.L_x_4175:
[----:B------:R-:W-:Y:S05]  /*0b10*/  BSYNC B1 ;  /* 0x0000000000017941 */ /* 0x000fea0003800000 */
.L_x_4174:
        /* <DEDUP_REMOVED lines=11> */
.L_x_4177:
[----:B------:R-:W-:Y:S05]  /*0bd0*/  BSYNC B1 ;  /* 0x0000000000017941 */ /* 0x000fea0003800000 */
.L_x_4176:
        /* <DEDUP_REMOVED lines=10> */
.L_x_4179:
[----:B------:R-:W-:Y:S05]  /*0c80*/  BSYNC B1 ;  /* 0x0000000000017941 */ /* 0x000fea0003800000 */
.L_x_4178:
        /* <DEDUP_REMOVED lines=10> */
.L_x_4181:
[----:B------:R-:W-:Y:S05]  /*0d30*/  BSYNC B1 ;  /* 0x0000000000017941 */ /* 0x000fea0003800000 */
.L_x_4180:
[----:B------:R-:W-:Y:S01]  /*0d40*/  ISETP.GE.U32.AND P3, PT, R9, 0x700, PT ;  /* 0x000007000900780c */ /* 0x000fe20003f66070 */
[----:B-1----:R-:W-:-:S12]  /*0d50*/  CS2R R172, SRZ ;  /* 0x0000000000ac7805 */ /* 0x002fd8000001ff00 */
[----:B------:R-:W-:Y:S05]  /*0d60*/  @!P3 BRA `(.L_x_4182) ;  /* 0x00001b900000b947 */ /* 0x000fea0003800000 */
[----:B------:R-:W-:-:S04]  /*0d70*/  ISETP.NE.U32.AND P3, PT, RZ, c[0x0][0x218], PT ;  /* 0x00008600ff007a0c */ /* 0x000fc80003f65070 */
[----:B------:R-:W-:Y:S01]  /*0d80*/  ISETP.NE.AND.EX P3, PT, RZ, c[0x0][0x21c], PT, P3 ;  /* 0x00008700ff007a0c */ /* 0x000fe20003f65330 */
[----:B------:R-:W-:-:S05]  /*0d90*/  IMAD.WIDE.U32 R170, R171, R170, c[0x0][0x190] ;  /* 0x00006400abaa7625 */ /* 0x000fca00078e00aa */
[----:B------:R1:W5:Y:S07]  /*0da0*/  LDG.E R17, [R170.64] ;  /* 0x00000004aa117981 */ /* 0x00036e000c1e1900 */
[----:B------:R-:W-:-:S05]  /*0db0*/  @P3 IMAD.WIDE.U32 R168, R174, R175, c[0x0][0x218] ;  /* 0x00008600aea83625 */ /* 0x000fca00078e00af */
[----:B------:R1:W5:Y:S01]  /*0dc0*/  @P3 LDG.E.64 R194, [R168.64] ;  /* 0x00000004a8c23981 */ /* 0x000362000c1e1b00 */
[----:B------:R-:W-:Y:S01]  /*0dd0*/  IMAD.MOV.U32 R172, RZ, RZ, RZ ;  /* 0x000000ffffac7224 */ /* 0x000fe200078e00ff */
[----:B------:R-:W-:Y:S05]  /*0de0*/  BRA `(.L_x_4182) ;  /* 0x00001b1000007947 */ /* 0x000fea0003800000 */
.L_x_4169:
[----:B-1---5:R-:W-:Y:S01]  /*0df0*/  ISETP.GE.AND P3, PT, R247, 0x1, PT ;  /* 0x00000001f700780c */ /* 0x022fe20003f66270 */
[----:B------:R-:W-:Y:S01]  /*0e00*/  IMAD.MOV.U32 R171, RZ, RZ, RZ ;  /* 0x000000ffffab7224 */ /* 0x000fe200078e00ff */
[----:B------:R-:W-:Y:S01]  /*0e10*/  IADD3 R176, R176, -0x1, RZ ;  /* 0xffffffffb0b07810 */ /* 0x000fe20007ffe0ff */
[----:B------:R-:W-:Y:S01]  /*0e20*/  BSSY B1, `(.L_x_4183) ;  /* 0x0000046000017945 */ /* 0x000fe20003800000 */
[----:B------:R-:W-:Y:S01]  /*0e30*/  LOP3.LUT P4, RZ, R9, 0xffffff00, RZ, 0xc0, !PT ;  /* 0xffffff0009ff7812 */ /* 0x000fe2000788c0ff */
[----:B------:R-:W-:Y:S01]  /*0e40*/  CS2R R172, SRZ ;  /* 0x0000000000ac7805 */ /* 0x000fe2000001ff00 */
[----:B------:R-:W-:Y:S02]  /*0e50*/  IMAD.MOV.U32 R178, RZ, RZ, R8 ;  /* 0x000000ffffb27224 */ /* 0x000fe400078e0008 */
        /* <DEDUP_REMOVED lines=15> */
[----:B------:R-:W3:Y:S08]  /*0f50*/  LDG.E.64 R172, [R172.64] ;  /* 0x00000004acac7981 */ /* 0x000ef0000c1e1b00 */
[----:B------:R1:W5:Y:S01]  /*0f60*/  @P3 LDG.E.64 R206, [R214.64] ;  /* 0x00000004d6ce3981 */ /* 0x000362000c1e1b00 */
[----:B0-----:R-:W-:Y:S01]  /*0f70*/  ISETP.NE.AND P3, PT, R4, RZ, PT ;  /* 0x000000ff0400720c */ /* 0x001fe20003f65270 */
[----:B------:R-:W-:-:S03]  /*0f80*/  IMAD.WIDE.U32 R178, R171, R170, c[0x0][0x190] ;  /* 0x00006400abb27625 */ /* 0x000fc600078e00aa */
[----:B------:R-:W-:Y:S02]  /*0f90*/  FSEL R177, R174, RZ, !P3 ;  /* 0x000000ffaeb17208 */ /* 0x000fe40005800000 */
[----:B------:R0:W5:Y:S01]  /*0fa0*/  LDG.E R10, [R178.64] ;  /* 0x00000004b20a7981 */ /* 0x000162000c1e1900 */
[----:B------:R-:W-:Y:S02]  /*0fb0*/  IADD3 R176, R176, 0x100, RZ ;  /* 0x00000100b0b07810 */ /* 0x000fe40007ffe0ff */
[----:B------:R-:W-:Y:S02]  /*0fc0*/  IADD3 R171, R171, 0x100, RZ ;  /* 0x00000100abab7810 */ /* 0x000fe40007ffe0ff */
[--C-:B--2---:R-:W-:Y:S02]  /*0fd0*/  SHF.R.U64 R243, R168, 0x10, R169.reuse ;  /* 0x00000010a8f37819 */ /* 0x104fe400000012a9 */
[----:B------:R-:W-:Y:S01]  /*0fe0*/  PRMT R168, RZ, 0x5410, R168 ;  /* 0x00005410ffa87816 */ /* 0x000fe200000000a8 */
[----:B---3--:R-:W-:Y:S01]  /*0ff0*/  IMAD.MOV.U32 R241, RZ, RZ, R172 ;  /* 0x000000fffff17224 */ /* 0x008fe200078e00ac */
[----:B------:R-:W-:-:S02]  /*1000*/  PRMT R242, RZ, 0x5410, R169 ;  /* 0x00005410fff27816 */ /* 0x000fc400000000a9 */
[----:B------:R-:W-:Y:S01]  /*1010*/  SHF.R.U64 R239, R172, 0x10, R173 ;  /* 0x00000010acef7819 */ /* 0x000fe200000012ad */
[C---:B------:R-:W-:Y:S01]  /*1020*/  FADD.FTZ R168, -R177.reuse, R168 ;  /* 0x000000a8b1a87221 */ /* 0x040fe20000010100 */
[----:B------:R-:W-:Y:S01]  /*1030*/  PRMT R172, RZ, 0x5410, R243 ;  /* 0x00005410ffac7816 */ /* 0x000fe200000000f3 */
[C---:B------:R-:W-:Y:S01]  /*1040*/  FADD.FTZ R242, -R177.reuse, R242 ;  /* 0x000000f2b1f27221 */ /* 0x040fe20000010100 */
[----:B-1----:R-:W-:Y:S02]  /*1050*/  MOV R214, R173 ;  /* 0x000000ad00d67202 */ /* 0x002fe40000000f00 */
[----:B------:R-:W-:Y:S01]  /*1060*/  PRMT R241, RZ, 0x5410, R241 ;  /* 0x00005410fff17816 */ /* 0x000fe200000000f1 */
[----:B------:R-:W-:Y:S01]  /*1070*/  FADD.FTZ R172, -R177, R172 ;  /* 0x000000acb1ac7221 */ /* 0x000fe20000010100 */
[----:B------:R-:W-:Y:S01]  /*1080*/  SHF.R.U32.HI R240, RZ, 0x10, R169 ;  /* 0x00000010fff07819 */ /* 0x000fe200000116a9 */
[C---:B------:R-:W-:Y:S01]  /*1090*/  FMUL.FTZ R246, R7.reuse, R168 ;  /* 0x000000a807f67220 */ /* 0x040fe20000410000 */
[----:B0-----:R-:W-:Y:S01]  /*10a0*/  PRMT R178, RZ, 0x5410, R239 ;  /* 0x00005410ffb27816 */ /* 0x001fe200000000ef */
[----:B------:R-:W-:Y:S01]  /*10b0*/  FMUL.FTZ R245, R28, R241 ;  /* 0x000000f11cf57220 */ /* 0x000fe20000410000 */
[----:B------:R-:W-:Y:S01]  /*10c0*/  PRMT R169, RZ, 0x5410, R214 ;  /* 0x00005410ffa97816 */ /* 0x000fe200000000d6 */
[C---:B------:R-:W-:Y:S01]  /*10d0*/  FMUL.FTZ R242, R7.reuse, R242 ;  /* 0x000000f207f27220 */ /* 0x040fe20000410000 */
[----:B------:R-:W-:Y:S01]  /*10e0*/  SHF.R.U32.HI R215, RZ, 0x10, R173 ;  /* 0x00000010ffd77819 */ /* 0x000fe200000116ad */
[----:B------:R-:W-:Y:S01]  /*10f0*/  FADD.FTZ R112, R112, R241 ;  /* 0x000000f170707221 */ /* 0x000fe20000010000 */
[----:B------:R-:W-:Y:S01]  /*1100*/  PRMT R240, RZ, 0x5410, R240 ;  /* 0x00005410fff07816 */ /* 0x000fe200000000f0 */
[----:B------:R-:W-:-:S02]  /*1110*/  FMUL.FTZ R244, R7, R172 ;  /* 0x000000ac07f47220 */ /* 0x000fc40000410000 */
[----:B------:R-:W-:Y:S02]  /*1120*/  FFMA.FTZ R84, R246, R241, R84 ;  /* 0x000000f1f6547223 */ /* 0x000fe40000010054 */
[----:B------:R-:W-:Y:S02]  /*1130*/  FMUL.FTZ R243, R29, R178 ;  /* 0x000000b21df37220 */ /* 0x000fe40000410000 */
[----:B------:R-:W-:Y:S02]  /*1140*/  FADD.FTZ R114, R114, R169 ;  /* 0x000000a972727221 */ /* 0x000fe40000010000 */
[-C--:B------:R-:W-:Y:S02]  /*1150*/  FFMA.FTZ R86, R242, R169.reuse, R86 ;  /* 0x000000a9f2567223 */ /* 0x080fe40000010056 */
[----:B------:R-:W-:Y:S02]  /*1160*/  FMUL.FTZ R241, R30, R169 ;  /* 0x000000a91ef17220 */ /* 0x000fe40000410000 */
[----:B------:R-:W-:-:S02]  /*1170*/  FADD.FTZ R172, RZ, R245 ;  /* 0x000000f5ffac7221 */ /* 0x000fc40000010000 */
[----:B------:R-:W-:Y:S01]  /*1180*/  FFMA.FTZ R169, R246, R245, RZ ;  /* 0x000000f5f6a97223 */ /* 0x000fe200000100ff */
[----:B------:R-:W-:Y:S01]  /*1190*/  PRMT R168, RZ, 0x5410, R215 ;  /* 0x00005410ffa87816 */ /* 0x000fe200000000d7 */
[----:B------:R-:W-:Y:S02]  /*11a0*/  FADD.FTZ R172, R172, R243 ;  /* 0x000000f3acac7221 */ /* 0x000fe40000010000 */
[----:B------:R-:W-:Y:S02]  /*11b0*/  FADD.FTZ R240, -R177, R240 ;  /* 0x000000f0b1f07221 */ /* 0x000fe40000010100 */
[----:B------:R-:W-:Y:S02]  /*11c0*/  FFMA.FTZ R169, R244, R243, R169 ;  /* 0x000000f3f4a97223 */ /* 0x000fe400000100a9 */
[----:B------:R-:W-:Y:S02]  /*11d0*/  FMUL.FTZ R239, R31, R168 ;  /* 0x000000a81fef7220 */ /* 0x000fe40000410000 */
[----:B------:R-:W-:-:S02]  /*11e0*/  FADD.FTZ R172, R172, R241 ;  /* 0x000000f1acac7221 */ /* 0x000fc40000010000 */
[----:B------:R-:W-:Y:S02]  /*11f0*/  FMUL.FTZ R240, R7, R240 ;  /* 0x000000f007f07220 */ /* 0x000fe40000410000 */
[----:B------:R-:W-:Y:S02]  /*1200*/  FFMA.FTZ R169, R242, R241, R169 ;  /* 0x000000f1f2a97223 */ /* 0x000fe400000100a9 */
[----:B------:R-:W-:Y:S02]  /*1210*/  FADD.FTZ R113, R113, R178 ;  /* 0x000000b271717221 */ /* 0x000fe40000010000 */
[----:B------:R-:W-:Y:S01]  /*1220*/  FFMA.FTZ R85, R244, R178, R85 ;  /* 0x000000b2f4557223 */ /* 0x000fe20000010055 */
[----:B------:R-:W-:Y:S01]  /*1230*/  IADD3 R178, R8, 0x100, RZ ;  /* 0x0000010008b27810 */ /* 0x000fe20007ffe0ff */
[----:B------:R-:W-:Y:S02]  /*1240*/  FADD.FTZ R173, R172, R239 ;  /* 0x000000efacad7221 */ /* 0x000fe40000010000 */
[----:B------:R-:W-:-:S02]  /*1250*/  FADD.FTZ R115, R115, R168 ;  /* 0x000000a873737221 */ /* 0x000fc40000010000 */
[C---:B------:R-:W-:Y:S02]  /*1260*/  FFMA.FTZ R87, R240.reuse, R168, R87 ;  /* 0x000000a8f0577223 */ /* 0x040fe40000010057 */
[----:B------:R-:W-:Y:S02]  /*1270*/  FFMA.FTZ R172, R240, R239, R169 ;  /* 0x000000eff0ac7223 */ /* 0x000fe400000100a9 */
.L_x_4184:
[----:B------:R-:W-:Y:S05]  /*1280*/  BSYNC B1 ;  /* 0x0000000000017941 */ /* 0x000fea0003800000 */
.L_x_4183:
[----:B------:R-:W-:Y:S01]  /*1290*/  ISETP.GE.U32.AND P3, PT, R9, 0x200, PT ;  /* 0x000002000900780c */ /* 0x000fe20003f66070 */
[----:B------:R-:W-:-:S12]  /*12a0*/  BSSY B1, `(.L_x_4185) ;  /* 0x000003b000017945 */ /* 0x000fd80003800000 */
        /* <DEDUP_REMOVED lines=9> */
[----:B0-----:R-:W-:-:S04]  /*1340*/  ISETP.NE.AND P3, PT, R4, RZ, PT ;  /* 0x000000ff0400720c */ /* 0x001fc80003f65270 */
[----:B------:R-:W-:Y:S01]  /*1350*/  FSEL R177, R174, RZ, !P3 ;  /* 0x000000ffaeb17208 */ /* 0x000fe20005800000 */
[----:B------:R-:W-:-:S05]  /*1360*/  IMAD.WIDE.U32 R232, R171, R170, c[0x0][0x190] ;  /* 0x00006400abe87625 */ /* 0x000fca00078e00aa */
[----:B------:R0:W5:Y:S01]  /*1370*/  LDG.E R11, [R232.64] ;  /* 0x00000004e80b7981 */ /* 0x000162000c1e1900 */
[----:B------:R-:W-:Y:S02]  /*1380*/  IADD3 R176, R176, 0x100, RZ ;  /* 0x00000100b0b07810 */ /* 0x000fe40007ffe0ff */
[----:B------:R-:W-:Y:S02]  /*1390*/  IADD3 R171, R171, 0x100, RZ ;  /* 0x00000100abab7810 */ /* 0x000fe40007ffe0ff */
[----:B------:R-:W-:Y:S02]  /*13a0*/  IADD3 R178, R178, 0x100, RZ ;  /* 0x00000100b2b27810 */ /* 0x000fe40007ffe0ff */
[----:B--2---:R-:W-:Y:S02]  /*13b0*/  PRMT R238, RZ, 0x5410, R168 ;  /* 0x00005410ffee7816 */ /* 0x004fe400000000a8 */
[----:B------:R-:W-:Y:S01]  /*13c0*/  SHF.R.U64 R248, R168, 0x10, R169 ;  /* 0x00000010a8f87819 */ /* 0x000fe200000012a9 */
[----:B---3--:R-:W-:-:S02]  /*13d0*/  IMAD.MOV.U32 R236, RZ, RZ, R214 ;  /* 0x000000ffffec7224 */ /* 0x008fc400078e00d6 */
[----:B------:R-:W-:Y:S01]  /*13e0*/  FADD.FTZ R238, -R177, R238 ;  /* 0x000000eeb1ee7221 */ /* 0x000fe20000010100 */
[----:B------:R-:W-:Y:S02]  /*13f0*/  PRMT R168, RZ, 0x5410, R169 ;  /* 0x00005410ffa87816 */ /* 0x000fe400000000a9 */
[----:B------:R-:W-:Y:S01]  /*1400*/  PRMT R237, RZ, 0x5410, R236 ;  /* 0x00005410ffed7816 */ /* 0x000fe200000000ec */
[----:B------:R-:W-:Y:S01]  /*1410*/  FMUL.FTZ R238, R7, R238 ;  /* 0x000000ee07ee7220 */ /* 0x000fe20000410000 */
[--C-:B------:R-:W-:Y:S02]  /*1420*/  SHF.R.U64 R231, R214, 0x10, R215.reuse ;  /* 0x00000010d6e77819 */ /* 0x100fe400000012d7 */
[----:B------:R-:W-:Y:S01]  /*1430*/  PRMT R248, RZ, 0x5410, R248 ;  /* 0x00005410fff87816 */ /* 0x000fe200000000f8 */
[--C-:B------:R-:W-:Y:S01]  /*1440*/  IMAD.MOV.U32 R179, RZ, RZ, R215.reuse ;  /* 0x000000ffffb37224 */ /* 0x100fe200078e00d7 */
[----:B-1----:R-:W-:Y:S01]  /*1450*/  SHF.R.U32.HI R234, RZ, 0x10, R215 ;  /* 0x00000010ffea7819 */ /* 0x002fe200000116d7 */
[----:B------:R-:W-:Y:S01]  /*1460*/  FADD.FTZ R168, -R177, R168 ;  /* 0x000000a8b1a87221 */ /* 0x000fe20000010100 */
[----:B------:R-:W-:Y:S01]  /*1470*/  SHF.R.U32.HI R235, RZ, 0x10, R169 ;  /* 0x00000010ffeb7819 */ /* 0x000fe200000116a9 */
[----:B------:R-:W-:Y:S01]  /*1480*/  FADD.FTZ R116, R116, R237 ;  /* 0x000000ed74747221 */ /* 0x000fe20000010000 */
[----:B------:R-:W-:Y:S01]  /*1490*/  PRMT R252, RZ, 0x5410, R231 ;  /* 0x00005410fffc7816 */ /* 0x000fe200000000e7 */
[----:B------:R-:W-:-:S02]  /*14a0*/  FFMA.FTZ R88, R238, R237, R88 ;  /* 0x000000edee587223 */ /* 0x000fc40000010058 */
[----:B------:R-:W-:Y:S02]  /*14b0*/  FADD.FTZ R248, -R177, R248 ;  /* 0x000000f8b1f87221 */ /* 0x000fe40000010100 */
[----:B------:R-:W-:Y:S01]  /*14c0*/  FMUL.FTZ R237, R36, R237 ;  /* 0x000000ed24ed7220 */ /* 0x000fe20000410000 */
[----:B------:R-:W-:Y:S01]  /*14d0*/  PRMT R214, RZ, 0x5410, R234 ;  /* 0x00005410ffd67816 */ /* 0x000fe200000000ea */
[C---:B------:R-:W-:Y:S01]  /*14e0*/  FMUL.FTZ R234, R7.reuse, R168 ;  /* 0x000000a807ea7220 */ /* 0x040fe20000410000 */
[----:B0-----:R-:W-:Y:S01]  /*14f0*/  PRMT R232, RZ, 0x5410, R235 ;  /* 0x00005410ffe87816 */ /* 0x001fe200000000eb */
[----:B------:R-:W-:Y:S01]  /*1500*/  FMUL.FTZ R236, R7, R248 ;  /* 0x000000f807ec7220 */ /* 0x000fe20000410000 */
[----:B------:R-:W-:Y:S01]  /*1510*/  PRMT R179, RZ, 0x5410, R179 ;  /* 0x00005410ffb37816 */ /* 0x000fe200000000b3 */
[----:B------:R-:W-:Y:S02]  /*1520*/  FMUL.FTZ R235, R37, R252 ;  /* 0x000000fc25eb7220 */ /* 0x000fe40000410000 */
[----:B------:R-:W-:-:S02]  /*1530*/  FADD.FTZ R168, R173, R237 ;  /* 0x000000edada87221 */ /* 0x000fc40000010000 */
[----:B------:R-:W-:Y:S02]  /*1540*/  FFMA.FTZ R172, R238, R237, R172 ;  /* 0x000000edeeac7223 */ /* 0x000fe400000100ac */
        /* <DEDUP_REMOVED lines=16> */
.L_x_4186:
[----:B------:R-:W-:Y:S05]  /*1650*/  BSYNC B1 ;  /* 0x0000000000017941 */ /* 0x000fea0003800000 */
.L_x_4185:
        /* <DEDUP_REMOVED lines=11> */
[----:B0-----:R-:W-:Y:S01]  /*1710*/  ISETP.NE.AND P3, PT, R4, RZ, PT ;  /* 0x000000ff0400720c */ /* 0x001fe20003f65270 */
[----:B------:R-:W-:-:S03]  /*1720*/  IMAD.WIDE.U32 R214, R171, R170, c[0x0][0x190] ;  /* 0x00006400abd67625 */ /* 0x000fc600078e00aa */
[----:B------:R-:W-:Y:S02]  /*1730*/  FSEL R177, R174, RZ, !P3 ;  /* 0x000000ffaeb17208 */ /* 0x000fe40005800000 */
[----:B------:R0:W5:Y:S01]  /*1740*/  LDG.E R12, [R214.64] ;  /* 0x00000004d60c7981 */ /* 0x000162000c1e1900 */
[----:B------:R-:W-:Y:S02]  /*1750*/  IADD3 R176, R176, 0x100, RZ ;  /* 0x00000100b0b07810 */ /* 0x000fe40007ffe0ff */
[----:B------:R-:W-:Y:S02]  /*1760*/  IADD3 R171, R171, 0x100, RZ ;  /* 0x00000100abab7810 */ /* 0x000fe40007ffe0ff */
[----:B------:R-:W-:Y:S01]  /*1770*/  IADD3 R178, R178, 0x100, RZ ;  /* 0x00000100b2b27810 */ /* 0x000fe20007ffe0ff */
[----:B--2---:R-:W-:Y:S01]  /*1780*/  IMAD.MOV.U32 R230, RZ, RZ, R184 ;  /* 0x000000ffffe67224 */ /* 0x004fe200078e00b8 */
[----:B------:R-:W-:Y:S02]  /*1790*/  SHF.R.U64 R183, R184, 0x10, R185 ;  /* 0x00000010b8b77819 */ /* 0x000fe400000012b9 */
[----:B---3--:R-:W-:-:S02]  /*17a0*/  SHF.R.U64 R186, R168, 0x10, R169 ;  /* 0x00000010a8ba7819 */ /* 0x008fc400000012a9 */
[----:B------:R-:W-:Y:S02]  /*17b0*/  PRMT R184, RZ, 0x5410, R168 ;  /* 0x00005410ffb87816 */ /* 0x000fe400000000a8 */
[--C-:B-1----:R-:W-:Y:S02]  /*17c0*/  SHF.R.U32.HI R228, RZ, 0x10, R169.reuse ;  /* 0x00000010ffe47819 */ /* 0x102fe400000116a9 */
[----:B------:R-:W-:Y:S01]  /*17d0*/  PRMT R168, RZ, 0x5410, R169 ;  /* 0x00005410ffa87816 */ /* 0x000fe200000000a9 */
[C---:B------:R-:W-:Y:S01]  /*17e0*/  FADD.FTZ R184, -R177.reuse, R184 ;  /* 0x000000b8b1b87221 */ /* 0x040fe20000010100 */
[----:B------:R-:W-:Y:S02]  /*17f0*/  PRMT R186, RZ, 0x5410, R186 ;  /* 0x00005410ffba7816 */ /* 0x000fe400000000ba */
[----:B------:R-:W-:Y:S01]  /*1800*/  PRMT R169, RZ, 0x5410, R230 ;  /* 0x00005410ffa97816 */ /* 0x000fe200000000e6 */
[----:B------:R-:W-:Y:S01]  /*1810*/  IMAD.MOV.U32 R179, RZ, RZ, R185 ;  /* 0x000000ffffb37224 */ /* 0x000fe200078e00b9 */
[----:B0-----:R-:W-:Y:S01]  /*1820*/  PRMT R214, RZ, 0x5410, R228 ;  /* 0x00005410ffd67816 */ /* 0x001fe200000000e4 */
        /* <DEDUP_REMOVED lines=8> */
[----:B------:R-:W-:Y:S02]  /*18b0*/  FMUL.FTZ R184, R7, R228 ;  /* 0x000000e407b87220 */ /* 0x000fe40000410000 */
[----:B------:R-:W-:Y:S02]  /*18c0*/  FMUL.FTZ R229, R45, R248 ;  /* 0x000000f82de57220 */ /* 0x000fe40000410000 */
[----:B------:R-:W-:-:S02]  /*18d0*/  FADD.FTZ R168, R173, R230 ;  /* 0x000000e6ada87221 */ /* 0x000fc40000010000 */
[----:B------:R-:W-:Y:S02]  /*18e0*/  FFMA.FTZ R172, R183, R230, R172 ;  /* 0x000000e6b7ac7223 */ /* 0x000fe400000100ac */
[----:B------:R-:W-:Y:S01]  /*18f0*/  FADD.FTZ R186, -R177, R214 ;  /* 0x000000d6b1ba7221 */ /* 0x000fe20000010100 */
[----:B------:R-:W-:Y:S01]  /*1900*/  PRMT R214, RZ, 0x5410, R227 ;  /* 0x00005410ffd67816 */ /* 0x000fe200000000e3 */
        /* <DEDUP_REMOVED lines=17> */
.L_x_4188:
[----:B------:R-:W-:Y:S05]  /*1a20*/  BSYNC B1 ;  /* 0x0000000000017941 */ /* 0x000fea0003800000 */
.L_x_4187:
        /* <DEDUP_REMOVED lines=13> */
[----:B0-----:R-:W-:-:S04]  /*1b00*/  ISETP.NE.AND P3, PT, R4, RZ, PT ;  /* 0x000000ff0400720c */ /* 0x001fc80003f65270 */
[----:B------:R-:W-:Y:S02]  /*1b10*/  FSEL R177, R174, RZ, !P3 ;  /* 0x000000ffaeb17208 */ /* 0x000fe40005800000 */
[----:B------:R-:W-:Y:S02]  /*1b20*/  IADD3 R176, R176, 0x100, RZ ;  /* 0x00000100b0b07810 */ /* 0x000fe40007ffe0ff */
[----:B------:R-:W-:Y:S02]  /*1b30*/  IADD3 R171, R171, 0x100, RZ ;  /* 0x00000100abab7810 */ /* 0x000fe40007ffe0ff */
[----:B------:R-:W-:Y:S02]  /*1b40*/  IADD3 R178, R178, 0x100, RZ ;  /* 0x00000100b2b27810 */ /* 0x000fe40007ffe0ff */
[----:B--2---:R-:W-:Y:S02]  /*1b50*/  MOV R224, R214 ;  /* 0x000000d600e07202 */ /* 0x004fe40000000f00 */
[----:B------:R-:W-:-:S02]  /*1b60*/  SHF.R.U64 R219, R214, 0x10, R215 ;  /* 0x00000010d6db7819 */ /* 0x000fc400000012d7 */
[--C-:B---3--:R-:W-:Y:S02]  /*1b70*/  SHF.R.U64 R222, R168, 0x10, R169.reuse ;  /* 0x00000010a8de7819 */ /* 0x108fe400000012a9 */
[----:B------:R-:W-:Y:S02]  /*1b80*/  PRMT R214, RZ, 0x5410, R168 ;  /* 0x00005410ffd67816 */ /* 0x000fe400000000a8 */
[--C-:B------:R-:W-:Y:S02]  /*1b90*/  SHF.R.U32.HI R225, RZ, 0x10, R169.reuse ;  /* 0x00000010ffe17819 */ /* 0x100fe400000116a9 */
[----:B------:R-:W-:Y:S02]  /*1ba0*/  PRMT R168, RZ, 0x5410, R169 ;  /* 0x00005410ffa87816 */ /* 0x000fe400000000a9 */
[----:B-1----:R-:W-:Y:S01]  /*1bb0*/  PRMT R220, RZ, 0x5410, R222 ;  /* 0x00005410ffdc7816 */ /* 0x002fe200000000de */
[C---:B------:R-:W-:Y:S01]  /*1bc0*/  FADD.FTZ R214, -R177.reuse, R214 ;  /* 0x000000d6b1d67221 */ /* 0x040fe20000010100 */
[----:B------:R-:W-:Y:S01]  /*1bd0*/  PRMT R169, RZ, 0x5410, R224 ;  /* 0x00005410ffa97816 */ /* 0x000fe200000000e0 */
[----:B------:R-:W-:Y:S01]  /*1be0*/  IMAD.MOV.U32 R179, RZ, RZ, R215 ;  /* 0x000000ffffb37224 */ /* 0x000fe200078e00d7 */
[----:B------:R-:W-:Y:S01]  /*1bf0*/  PRMT R224, RZ, 0x5410, R219 ;  /* 0x00005410ffe07816 */ /* 0x000fe200000000db */
[----:B------:R-:W-:-:S02]  /*1c00*/  FADD.FTZ R168, -R177, R168 ;  /* 0x000000a8b1a87221 */ /* 0x000fc40000010100 */
[----:B------:R-:W-:Y:S02]  /*1c10*/  FADD.FTZ R220, -R177, R220 ;  /* 0x000000dcb1dc7221 */ /* 0x000fe40000010100 */
[C---:B------:R-:W-:Y:S02]  /*1c20*/  FMUL.FTZ R219, R7.reuse, R214 ;  /* 0x000000d607db7220 */ /* 0x040fe40000410000 */
[----:B------:R-:W-:Y:S01]  /*1c30*/  FMUL.FTZ R226, R52, R169 ;  /* 0x000000a934e27220 */ /* 0x000fe20000410000 */
[----:B------:R-:W-:Y:S01]  /*1c40*/  SHF.R.U32.HI R223, RZ, 0x10, R215 ;  /* 0x00000010ffdf7819 */ /* 0x000fe200000116d7 */
[C---:B------:R-:W-:Y:S01]  /*1c50*/  FMUL.FTZ R220, R7.reuse, R220 ;  /* 0x000000dc07dc7220 */ /* 0x040fe20000410000 */
[----:B------:R-:W-:Y:S01]  /*1c60*/  PRMT R222, RZ, 0x5410, R225 ;  /* 0x00005410ffde7816 */ /* 0x000fe200000000e1 */
[----:B------:R-:W-:Y:S01]  /*1c70*/  FMUL.FTZ R221, R7, R168 ;  /* 0x000000a807dd7220 */ /* 0x000fe20000410000 */
[----:B------:R-:W-:Y:S01]  /*1c80*/  PRMT R179, RZ, 0x5410, R179 ;  /* 0x00005410ffb37816 */ /* 0x000fe200000000b3 */
[----:B------:R-:W-:-:S02]  /*1c90*/  FMUL.FTZ R225, R53, R224 ;  /* 0x000000e035e17220 */ /* 0x000fc40000410000 */
[----:B------:R-:W-:Y:S02]  /*1ca0*/  FADD.FTZ R168, R173, R226 ;  /* 0x000000e2ada87221 */ /* 0x000fe40000010000 */
[C---:B------:R-:W-:Y:S01]  /*1cb0*/  FFMA.FTZ R172, R219.reuse, R226, R172 ;  /* 0x000000e2dbac7223 */ /* 0x040fe200000100ac */
[----:B------:R-:W-:Y:S01]  /*1cc0*/  PRMT R214, RZ, 0x5410, R223 ;  /* 0x00005410ffd67816 */ /* 0x000fe200000000df */
[----:B------:R-:W-:Y:S02]  /*1cd0*/  FADD.FTZ R124, R124, R169 ;  /* 0x000000a97c7c7221 */ /* 0x000fe40000010000 */
[----:B------:R-:W-:Y:S02]  /*1ce0*/  FFMA.FTZ R96, R219, R169, R96 ;  /* 0x000000a9db607223 */ /* 0x000fe40000010060 */
[----:B------:R-:W-:Y:S02]  /*1cf0*/  FADD.FTZ R125, R125, R224 ;  /* 0x000000e07d7d7221 */ /* 0x000fe40000010000 */
[----:B------:R-:W-:-:S02]  /*1d00*/  FFMA.FTZ R97, R220, R224, R97 ;  /* 0x000000e0dc617223 */ /* 0x000fc40000010061 */
[----:B------:R-:W-:Y:S02]  /*1d10*/  FADD.FTZ R222, -R177, R222 ;  /* 0x000000deb1de7221 */ /* 0x000fe40000010100 */
        /* <DEDUP_REMOVED lines=13> */
.L_x_4190:
[----:B------:R-:W-:Y:S05]  /*1df0*/  BSYNC B1 ;  /* 0x0000000000017941 */ /* 0x000fea0003800000 */
.L_x_4189:
        /* <DEDUP_REMOVED lines=17> */
[----:B--2---:R-:W-:Y:S01]  /*1f10*/  SHF.R.U64 R192, R168, 0x10, R169 ;  /* 0x00000010a8c07819 */ /* 0x004fe200000012a9 */
[----:B---3--:R-:W-:Y:S01]  /*1f20*/  IMAD.MOV.U32 R215, RZ, RZ, R188 ;  /* 0x000000ffffd77224 */ /* 0x008fe200078e00bc */
[----:B------:R-:W-:-:S02]  /*1f30*/  SHF.R.U64 R187, R188, 0x10, R189 ;  /* 0x00000010bcbb7819 */ /* 0x000fc400000012bd */
[----:B------:R-:W-:Y:S02]  /*1f40*/  PRMT R188, RZ, 0x5410, R168 ;  /* 0x00005410ffbc7816 */ /* 0x000fe400000000a8 */
[----:B-1----:R-:W-:Y:S02]  /*1f50*/  PRMT R190, RZ, 0x5410, R192 ;  /* 0x00005410ffbe7816 */ /* 0x002fe400000000c0 */
[----:B------:R-:W-:Y:S01]  /*1f60*/  PRMT R168, RZ, 0x5410, R169 ;  /* 0x00005410ffa87816 */ /* 0x000fe200000000a9 */
[C---:B------:R-:W-:Y:S01]  /*1f70*/  FADD.FTZ R188, -R177.reuse, R188 ;  /* 0x000000bcb1bc7221 */ /* 0x040fe20000010100 */
[----:B------:R-:W-:Y:S01]  /*1f80*/  PRMT R215, RZ, 0x5410, R215 ;  /* 0x00005410ffd77816 */ /* 0x000fe200000000d7 */
[----:B------:R-:W-:Y:S01]  /*1f90*/  FADD.FTZ R190, -R177, R190 ;  /* 0x000000beb1be7221 */ /* 0x000fe20000010100 */
[----:B------:R-:W-:Y:S01]  /*1fa0*/  PRMT R192, RZ, 0x5410, R187 ;  /* 0x00005410ffc07816 */ /* 0x000fe200000000bb */
[----:B------:R-:W-:Y:S01]  /*1fb0*/  IMAD.MOV.U32 R179, RZ, RZ, R189 ;  /* 0x000000ffffb37224 */ /* 0x000fe200078e00bd */
[----:B------:R-:W-:Y:S01]  /*1fc0*/  SHF.R.U32.HI R193, RZ, 0x10, R169 ;  /* 0x00000010ffc17819 */ /* 0x000fe200000116a9 */
[----:B------:R-:W-:-:S02]  /*1fd0*/  FMUL.FTZ R187, R7, R188 ;  /* 0x000000bc07bb7220 */ /* 0x000fc40000410000 */
[----:B------:R-:W-:Y:S02]  /*1fe0*/  FADD.FTZ R168, -R177, R168 ;  /* 0x000000a8b1a87221 */ /* 0x000fe40000010100 */
[C---:B------:R-:W-:Y:S02]  /*1ff0*/  FMUL.FTZ R188, R7.reuse, R190 ;  /* 0x000000be07bc7220 */ /* 0x040fe40000410000 */
        /* <DEDUP_REMOVED lines=9> */
[----:B------:R-:W-:Y:S02]  /*2090*/  FADD.FTZ R129, R129, R192 ;  /* 0x000000c081817221 */ /* 0x000fe40000010000 */
[----:B------:R-:W-:Y:S02]  /*20a0*/  FFMA.FTZ R101, R188, R192, R101 ;  /* 0x000000c0bc657223 */ /* 0x000fe40000010065 */
        /* <DEDUP_REMOVED lines=16> */
.L_x_4192:
[----:B------:R-:W-:Y:S05]  /*21b0*/  BSYNC B1 ;  /* 0x0000000000017941 */ /* 0x000fea0003800000 */
.L_x_4191:
        /* <DEDUP_REMOVED lines=22> */
[--C-:B------:R-:W-:Y:S01]  /*2320*/  SHF.R.U32.HI R217, RZ, 0x10, R169.reuse ;  /* 0x00000010ffd97819 */ /* 0x100fe200000116a9 */
[C---:B------:R-:W-:Y:S01]  /*2330*/  FADD.FTZ R210, -R177.reuse, R210 ;  /* 0x000000d2b1d27221 */ /* 0x040fe20000010100 */
[----:B------:R-:W-:Y:S01]  /*2340*/  PRMT R168, RZ, 0x5410, R169 ;  /* 0x00005410ffa87816 */ /* 0x000fe200000000a9 */
[----:B------:R-:W-:Y:S01]  /*2350*/  FADD.FTZ R212, -R177, R212 ;  /* 0x000000d4b1d47221 */ /* 0x000fe20000010100 */
[----:B------:R-:W-:Y:S02]  /*2360*/  PRMT R169, RZ, 0x5410, R216 ;  /* 0x00005410ffa97816 */ /* 0x000fe400000000d8 */
[----:B------:R-:W-:Y:S01]  /*2370*/  PRMT R216, RZ, 0x5410, R209 ;  /* 0x00005410ffd87816 */ /* 0x000fe200000000d1 */
[----:B------:R-:W-:Y:S01]  /*2380*/  FMUL.FTZ R209, R7, R210 ;  /* 0x000000d207d17220 */ /* 0x000fe20000410000 */
[----:B------:R-:W-:Y:S01]  /*2390*/  MOV R179, R211 ;  /* 0x000000d300b37202 */ /* 0x000fe20000000f00 */
        /* <DEDUP_REMOVED lines=11> */
[----:B------:R-:W-:-:S02]  /*2450*/  FADD.FTZ R132, R132, R169 ;  /* 0x000000a984847221 */ /* 0x000fc40000010000 */
[----:B------:R-:W-:Y:S02]  /*2460*/  FFMA.FTZ R104, R209, R169, R104 ;  /* 0x000000a9d1687223 */ /* 0x000fe40000010068 */
        /* <DEDUP_REMOVED lines=16> */
.L_x_4194:
[----:B------:R-:W-:Y:S05]  /*2570*/  BSYNC B1 ;  /* 0x0000000000017941 */ /* 0x000fea0003800000 */
.L_x_4193:
[----:B------:R-:W-:-:S13]  /*2580*/  ISETP.GE.U32.AND P3, PT, R9, 0x700, PT ;  /* 0x000007000900780c */ /* 0x000fda0003f66070 */
        /* <DEDUP_REMOVED lines=13> */
[--C-:B--2---:R-:W-:Y:S01]  /*2660*/  SHF.R.U64 R175, R24, 0x10, R25.reuse ;  /* 0x0000001018af7819 */ /* 0x104fe20000001219 */
[--C-:B-1----:R-:W-:Y:S01]  /*2670*/  IMAD.MOV.U32 R22, RZ, RZ, R25.reuse ;  /* 0x000000ffff167224 */ /* 0x102fe200078e0019 */
[----:B------:R-:W-:Y:S02]  /*2680*/  SHF.R.U32.HI R23, RZ, 0x10, R25 ;  /* 0x00000010ff177819 */ /* 0x000fe40000011619 */
[----:B---3--:R-:W-:Y:S02]  /*2690*/  PRMT R25, RZ, 0x5410, R20 ;  /* 0x00005410ff197816 */ /* 0x008fe40000000014 */
[--C-:B------:R-:W-:Y:S02]  /*26a0*/  SHF.R.U64 R168, R20, 0x10, R21.reuse ;  /* 0x0000001014a87819 */ /* 0x100fe40000001215 */
[----:B------:R-:W-:Y:S01]  /*26b0*/  SHF.R.U32.HI R169, RZ, 0x10, R21 ;  /* 0x00000010ffa97819 */ /* 0x000fe20000011615 */
[----:B------:R-:W-:Y:S01]  /*26c0*/  FADD.FTZ R20, -R174, R25 ;  /* 0x00000019ae147221 */ /* 0x000fe20000010100 */
[----:B------:R-:W-:-:S02]  /*26d0*/  PRMT R27, RZ, 0x5410, R21 ;  /* 0x00005410ff1b7816 */ /* 0x000fc40000000015 */
[----:B------:R-:W-:Y:S01]  /*26e0*/  PRMT R21, RZ, 0x5410, R168 ;  /* 0x00005410ff157816 */ /* 0x000fe200000000a8 */
[----:B------:R-:W-:Y:S01]  /*26f0*/  IMAD.MOV.U32 R26, RZ, RZ, R24 ;  /* 0x000000ffff1a7224 */ /* 0x000fe200078e0018 */
[----:B------:R-:W-:Y:S01]  /*2700*/  PRMT R25, RZ, 0x5410, R169 ;  /* 0x00005410ff197816 */ /* 0x000fe200000000a9 */
[C---:B------:R-:W-:Y:S02]  /*2710*/  FADD.FTZ R168, -R174.reuse, R27 ;  /* 0x0000001baea87221 */ /* 0x040fe40000010100 */
[C---:B------:R-:W-:Y:S02]  /*2720*/  FADD.FTZ R24, -R174.reuse, R21 ;  /* 0x00000015ae187221 */ /* 0x040fe40000010100 */
[----:B------:R-:W-:Y:S01]  /*2730*/  FADD.FTZ R174, -R174, R25 ;  /* 0x00000019aeae7221 */ /* 0x000fe20000010100 */
[----:B------:R-:W-:Y:S01]  /*2740*/  PRMT R25, RZ, 0x5410, R26 ;  /* 0x00005410ff197816 */ /* 0x000fe2000000001a */
[----:B------:R-:W-:Y:S01]  /*2750*/  FMUL.FTZ R20, R7, R20 ;  /* 0x0000001407147220 */ /* 0x000fe20000410000 */
[----:B------:R-:W-:-:S02]  /*2760*/  PRMT R26, RZ, 0x5410, R175 ;  /* 0x00005410ff1a7816 */ /* 0x000fc400000000af */
[----:B0-----:R-:W-:Y:S01]  /*2770*/  PRMT R170, RZ, 0x5410, R23 ;  /* 0x00005410ffaa7816 */ /* 0x001fe20000000017 */
[----:B------:R-:W-:Y:S01]  /*2780*/  FMUL.FTZ R23, R80, R25 ;  /* 0x0000001950177220 */ /* 0x000fe20000410000 */
[----:B------:R-:W-:Y:S01]  /*2790*/  PRMT R27, RZ, 0x5410, R22 ;  /* 0x00005410ff1b7816 */ /* 0x000fe20000000016 */
        /* <DEDUP_REMOVED lines=22> */
.L_x_4182:
[----:B------:R-:W-:Y:S05]  /*2900*/  BSYNC B0 ;  /* 0x0000000000007941 */ /* 0x000fea0003800000 */
.L_x_4168:
[----:B------:R-:W-:Y:S02]  /*2910*/  LOP3.LUT P3, RZ, R6, 0xff, RZ, 0xc0, !PT ;  /* 0x000000ff06ff7812 */ /* 0x000fe4000786c0ff */
[----:B-1----:R-:W-:-:S04]  /*2920*/  SHF.R.U32.HI R170, RZ, 0x5, R2 ;  /* 0x00000005ffaa7819 */ /* 0x002fc80000011602 */
[----:B------:R-:W-:-:S07]  /*2930*/  LOP3.LUT R248, R170, 0x7fffff8, RZ, 0xc0, !PT ;  /* 0x07fffff8aaf87812 */ /* 0x000fce00078ec0ff */
[----:B------:R-:W-:Y:S02]  /*2940*/  @!P3 IADD3 R248, R248, 0x8, RZ ;  /* 0x00000008f8f8b810 */ /* 0x000fe40007ffe0ff */
[----:B------:R-:W-:Y:S01]  /*2950*/  LOP3.LUT P3, RZ, R2, 0x1f, RZ, 0xc0, !PT ;  /* 0x0000001f02ff7812 */ /* 0x000fe2000786c0ff */
[----:B------:R-:W-:Y:S10]  /*2960*/  BRA.DIV ~URZ, `(.L_x_4195) ;  /* 0x000050c27f007947 */ /* 0x000ff4000b800000 */
[----:B------:R1:W2:Y:S02]  /*2970*/  SHFL.DOWN PT, R178, R173, 0x10, 0x1f ;  /* 0x0a001f00adb27f89 */ /* 0x0002a400000e0000 */
.L_x_4385:
        /* <DEDUP_REMOVED lines=18> */
.L_x_4386:
[----:B------:R-:W-:Y:S01]  /*2aa0*/  @!P3 LOP3.LUT R169, R170, 0x7, RZ, 0xc0, !PT ;  /* 0x00000007aaa9b812 */ /* 0x000fe200078ec0ff */
[----:B--23--:R-:W-:Y:S01]  /*2ab0*/  FADD.FTZ R214, R173, R214 ;  /* 0x000000d6add67221 */ /* 0x00cfe20000010000 */
        /* <DEDUP_REMOVED lines=18> */
[----:B--2---:R-:W-:Y:S02]  /*2be0*/  FADD.FTZ R215, R252, R172 ;  /* 0x000000acfcd77221 */ /* 0x004fe40000010000 */
[----:B------:R-:W-:Y:S02]  /*2bf0*/  FADD.FTZ R214, R214, R173 ;  /* 0x000000add6d67221 */ /* 0x000fe40000010000 */
[----:B------:R-:W-:-:S02]  /*2c00*/  FADD.FTZ R215, R174, R215 ;  /* 0x000000d7aed77221 */ /* 0x000fc40000010000 */
[----:B------:R-:W-:Y:S02]  /*2c10*/  FADD.FTZ R214, R175, R214 ;  /* 0x000000d6afd67221 */ /* 0x000fe40000010000 */
[----:B---3--:R-:W-:Y:S01]  /*2c20*/  FADD.FTZ R215, R215, R168 ;  /* 0x000000a8d7d77221 */ /* 0x008fe20000010000 */
        /* <DEDUP_REMOVED lines=26> */
.L_x_4200:
[----:B------:R-:W-:Y:S05]  /*2dd0*/  BSYNC B1 ;  /* 0x0000000000017941 */ /* 0x000fea0003800000 */
.L_x_4199:
        /* <DEDUP_REMOVED lines=10> */
.L_x_4202:
        /* <DEDUP_REMOVED lines=11> */
.L_x_4203:
[----:B------:R-:W-:Y:S05]  /*2f30*/  BSYNC B1 ;  /* 0x0000000000017941 */ /* 0x000fea0003800000 */
.L_x_4201:
[----:B------:R-:W-:Y:S01]  /*2f40*/  ISETP.NE.U32.AND P5, PT, RZ, c[0x0][0x258], PT ;  /* 0x00009600ff007a0c */ /* 0x000fe20003fa5070 */
[----:B------:R-:W-:Y:S03]  /*2f50*/  BSSY B1, `(.L_x_4204) ;  /* 0x000000f000017945 */ /* 0x000fe60003800000 */
[----:B------:R-:W-:-:S13]  /*2f60*/  ISETP.NE.AND.EX P5, PT, RZ, c[0x0][0x25c], PT, P5 ;  /* 0x00009700ff007a0c */ /* 0x000fda0003fa5350 */
[----:B------:R-:W-:Y:S01]  /*2f70*/  @P5 F2FP.BF16.PACK_AB R172, RZ, R168 ;  /* 0x000000a8ffac523e */ /* 0x000fe200000010ff */
[----:B------:R-:W-:Y:S05]  /*2f80*/  @!P3 BRA `(.L_x_4205) ;  /* 0x000000b00000b947 */ /* 0x000fea0003800000 */
[----:B-----5:R-:W-:Y:S01]  /*2f90*/  LOP3.LUT P6, RZ, R10, 0xff, RZ, 0xc0, !PT ;  /* 0x000000ff0aff7812 */ /* 0x020fe200078cc0ff */
[----:B------:R-:W-:Y:S02]  /*2fa0*/  FMUL.FTZ R168, R168, c[0x0][0x1ec] ;  /* 0x00007b00a8a87a20 */ /* 0x000fe40000410000 */
[----:B------:R-:W-:Y:S02]  /*2fb0*/  IMAD.MOV.U32 R169, RZ, RZ, RZ ;  /* 0x000000ffffa97224 */ /* 0x000fe400078e00ff */
[----:B------:R-:W-:-:S08]  /*2fc0*/  FMUL.FTZ R173, R168, c[0x0][0x1e8] ;  /* 0x00007a00a8ad7a20 */ /* 0x000fd00000410000 */
[----:B------:R-:W-:-:S05]  /*2fd0*/  @P6 PRMT R168, RZ, 0x7610, R249 ;  /* 0x00007610ffa86816 */ /* 0x000fca00000000f9 */
[----:B------:R-:W-:Y:S02]  /*2fe0*/  @P6 FMUL.FTZ R169, R173, R168 ;  /* 0x000000a8ada96220 */ /* 0x000fe40000410000 */
[----:B------:R-:W-:Y:S02]  /*2ff0*/  FMUL.FTZ R168, R32, R173 ;  /* 0x000000ad20a87220 */ /* 0x000fe40000410000 */
[----:B------:R-:W-:-:S03]  /*3000*/  FADD.FTZ R140, R140, R169 ;  /* 0x000000a98c8c7221 */ /* 0x000fc60000010000 */
[----:B------:R-:W-:-:S04]  /*3010*/  FSEL R168, R168, RZ, P6 ;  /* 0x000000ffa8a87208 */ /* 0x000fc80003000000 */
[----:B------:R-:W-:-:S04]  /*3020*/  F2FP.BF16.PACK_AB R168, RZ, R168 ;  /* 0x000000a8ffa8723e */ /* 0x000fc800000010ff */
[----:B------:R-:W-:Y:S02]  /*3030*/  PRMT R180, R168, 0x7610, R180 ;  /* 0x00007610a8b47816 */ /* 0x000fe400000000b4 */
.L_x_4205:
[----:B------:R-:W-:Y:S05]  /*3040*/  BSYNC B1 ;  /* 0x0000000000017941 */ /* 0x000fea0003800000 */
.L_x_4204:
        /* <DEDUP_REMOVED lines=8> */
.L_x_4207:
[----:B0-----:R-:W-:Y:S02]  /*30d0*/  ISETP.NE.AND P6, PT, R4, RZ, PT ;  /* 0x000000ff0400720c */ /* 0x001fe40003fc5270 */
[----:B-----5:R-:W-:Y:S02]  /*30e0*/  @P4 SHF.R.U64 R169, R206, 0x10, R207 ;  /* 0x00000010cea94819 */ /* 0x020fe400000012cf */
[----:B------:R-:W-:Y:S02]  /*30f0*/  FSEL R168, R174, RZ, !P6 ;  /* 0x000000ffaea87208 */ /* 0x000fe40007000000 */
[----:B------:R-:W-:-:S03]  /*3100*/  @P4 PRMT R169, RZ, 0x5410, R169 ;  /* 0x00005410ffa94816 */ /* 0x000fc600000000a9 */
[----:B------:R-:W-:-:S04]  /*3110*/  FFMA.FTZ R168, R244, R171, R168 ;  /* 0x000000abf4a87223 */ /* 0x000fc800000100a8 */
[----:B------:R-:W-:-:S04]  /*3120*/  FADD.FTZ R168, R243, -R168 ;  /* 0x800000a8f3a87221 */ /* 0x000fc80000010000 */
[----:B------:R-:W-:-:S04]  /*3130*/  FMUL.FTZ R168, R7, R168 ;  /* 0x000000a807a87220 */ /* 0x000fc80000410000 */
[----:B------:R-:W-:Y:S02]  /*3140*/  @P4 FADD.FTZ R168, R168, R169 ;  /* 0x000000a9a8a84221 */ /* 0x000fe40000010000 */
.L_x_4208:
[----:B------:R-:W-:Y:S05]  /*3150*/  BSYNC B1 ;  /* 0x0000000000017941 */ /* 0x000fea0003800000 */
.L_x_4206:
[----:B------:R-:W-:Y:S01]  /*3160*/  BSSY B1, `(.L_x_4209) ;  /* 0x000000e000017945 */ /* 0x000fe20003800000 */
[----:B------:R-:W-:Y:S01]  /*3170*/  @P5 F2FP.BF16.PACK_AB R173, RZ, R168 ;  /* 0x000000a8ffad523e */ /* 0x000fe200000010ff */
[----:B------:R-:W-:Y:S05]  /*3180*/  @!P3 BRA `(.L_x_4210) ;  /* 0x000000b00000b947 */ /* 0x000fea0003800000 */
[----:B-----5:R-:W-:Y:S01]  /*3190*/  LOP3.LUT P6, RZ, R10, 0xff00, RZ, 0xc0, !PT ;  /* 0x0000ff000aff7812 */ /* 0x020fe200078cc0ff */
[----:B------:R-:W-:-:S04]  /*31a0*/  FMUL.FTZ R168, R168, c[0x0][0x1ec] ;  /* 0x00007b00a8a87a20 */ /* 0x000fc80000410000 */
[----:B------:R-:W-:Y:S02]  /*31b0*/  FMUL.FTZ R172, R168, c[0x0][0x1e8] ;  /* 0x00007a00a8ac7a20 */ /* 0x000fe40000410000 */
[----:B------:R-:W-:Y:S02]  /*31c0*/  IMAD.MOV.U32 R168, RZ, RZ, RZ ;  /* 0x000000ffffa87224 */ /* 0x000fe400078e00ff */
[----:B------:R-:W-:-:S04]  /*31d0*/  FMUL.FTZ R169, R33, R172 ;  /* 0x000000ac21a97220 */ /* 0x000fc80000410000 */
[----:B------:R-:W-:Y:S02]  /*31e0*/  @P6 PRMT R251, RZ, 0x7610, R251 ;  /* 0x00007610fffb6816 */ /* 0x000fe400000000fb */
[----:B------:R-:W-:-:S03]  /*31f0*/  FSEL R169, R169, RZ, P6 ;  /* 0x000000ffa9a97208 */ /* 0x000fc60003000000 */
[----:B------:R-:W-:Y:S01]  /*3200*/  @P6 FMUL.FTZ R168, R172, R251 ;  /* 0x000000fbaca86220 */ /* 0x000fe20000410000 */
[----:B------:R-:W-:-:S03]  /*3210*/  F2FP.BF16.PACK_AB R169, RZ, R169 ;  /* 0x000000a9ffa9723e */ /* 0x000fc600000010ff */
[----:B------:R-:W-:Y:S01]  /*3220*/  FADD.FTZ R141, R141, R168 ;  /* 0x000000a88d8d7221 */ /* 0x000fe20000010000 */
[----:B------:R-:W-:Y:S02]  /*3230*/  PRMT R182, R169, 0x7610, R182 ;  /* 0x00007610a9b67816 */ /* 0x000fe400000000b6 */
.L_x_4210:
[----:B------:R-:W-:Y:S05]  /*3240*/  BSYNC B1 ;  /* 0x0000000000017941 */ /* 0x000fea0003800000 */
.L_x_4209:
[----:B------:R-:W-:Y:S01]  /*3250*/  BSSY B1, `(.L_x_4211) ;  /* 0x000000e000017945 */ /* 0x000fe20003800000 */
[----:B------:R-:W-:Y:S01]  /*3260*/  @P5 PRMT R15, R173, 0x7610, R15 ;  /* 0x00007610ad0f5816 */ /* 0x000fe2000000000f */
[----:B------:R-:W-:Y:S05]  /*3270*/  @P2 BRA `(.L_x_4212) ;  /* 0x0000004000002947 */ /* 0x000fea0003800000 */
[----:B------:R-:W-:Y:S01]  /*3280*/  MOV R168, RZ ;  /* 0x000000ff00a87202 */ /* 0x000fe20000000f00 */
[----:B------:R-:W-:Y:S05]  /*3290*/  @!P4 BRA `(.L_x_4213) ;  /* 0x000000900000c947 */ /* 0x000fea0003800000 */
[----:B-----5:R-:W-:Y:S01]  /*32a0*/  PRMT R168, RZ, 0x5410, R207 ;  /* 0x00005410ffa87816 */ /* 0x020fe200000000cf */
[----:B------:R-:W-:Y:S05]  /*32b0*/  BRA `(.L_x_4213) ;  /* 0x0000007000007947 */ /* 0x000fea0003800000 */
.L_x_4212:
[----:B0-----:R-:W-:Y:S02]  /*32c0*/  ISETP.NE.AND P6, PT, R4, RZ, PT ;  /* 0x000000ff0400720c */ /* 0x001fe40003fc5270 */
[----:B-----5:R-:W-:Y:S02]  /*32d0*/  @P4 PRMT R169, RZ, 0x5410, R207 ;  /* 0x00005410ffa94816 */ /* 0x020fe400000000cf */
[----:B------:R-:W-:-:S05]  /*32e0*/  FSEL R168, R174, RZ, !P6 ;  /* 0x000000ffaea87208 */ /* 0x000fca0007000000 */
[----:B------:R-:W-:-:S04]  /*32f0*/  FFMA.FTZ R168, R242, R171, R168 ;  /* 0x000000abf2a87223 */ /* 0x000fc800000100a8 */
[----:B------:R-:W-:-:S04]  /*3300*/  FADD.FTZ R168, R241, -R168 ;  /* 0x800000a8f1a87221 */ /* 0x000fc80000010000 */
[----:B------:R-:W-:-:S04]  /*3310*/  FMUL.FTZ R168, R7, R168 ;  /* 0x000000a807a87220 */ /* 0x000fc80000410000 */
[----:B------:R-:W-:Y:S02]  /*3320*/  @P4 FADD.FTZ R168, R168, R169 ;  /* 0x000000a9a8a84221 */ /* 0x000fe40000010000 */
.L_x_4213:
[----:B------:R-:W-:Y:S05]  /*3330*/  BSYNC B1 ;  /* 0x0000000000017941 */ /* 0x000fea0003800000 */
.L_x_4211:
[----:B------:R-:W-:Y:S01]  /*3340*/  BSSY B1, `(.L_x_4214) ;  /* 0x000000e000017945 */ /* 0x000fe20003800000 */
[----:B------:R-:W-:Y:S01]  /*3350*/  @P5 F2FP.BF16.PACK_AB R172, RZ, R168 ;  /* 0x000000a8ffac523e */ /* 0x000fe200000010ff */
[----:B------:R-:W-:Y:S05]  /*3360*/  @!P3 BRA `(.L_x_4215) ;  /* 0x000000b00000b947 */ /* 0x000fea0003800000 */
[----:B-----5:R-:W-:Y:S01]  /*3370*/  LOP3.LUT P6, RZ, R10, 0xff0000, RZ, 0xc0, !PT ;  /* 0x00ff00000aff7812 */ /* 0x020fe200078cc0ff */
[----:B------:R-:W-:Y:S02]  /*3380*/  FMUL.FTZ R168, R168, c[0x0][0x1ec] ;  /* 0x00007b00a8a87a20 */ /* 0x000fe40000410000 */
[----:B------:R-:W-:Y:S02]  /*3390*/  IMAD.MOV.U32 R19, RZ, RZ, RZ ;  /* 0x000000ffff137224 */ /* 0x000fe400078e00ff */
[----:B------:R-:W-:-:S04]  /*33a0*/  FMUL.FTZ R169, R168, c[0x0][0x1e8] ;  /* 0x00007a00a8a97a20 */ /* 0x000fc80000410000 */
[----:B------:R-:W-:-:S04]  /*33b0*/  FMUL.FTZ R168, R34, R169 ;  /* 0x000000a922a87220 */ /* 0x000fc80000410000 */
[----:B------:R-:W-:Y:S02]  /*33c0*/  @P6 PRMT R250, RZ, 0x7610, R250 ;  /* 0x00007610fffa6816 */ /* 0x000fe400000000fa */
[----:B------:R-:W-:-:S03]  /*33d0*/  FSEL R168, R168, RZ, P6 ;  /* 0x000000ffa8a87208 */ /* 0x000fc60003000000 */
[----:B------:R-:W-:Y:S01]  /*33e0*/  @P6 FMUL.FTZ R19, R169, R250 ;  /* 0x000000faa9136220 */ /* 0x000fe20000410000 */
[----:B------:R-:W-:-:S03]  /*33f0*/  F2FP.BF16.PACK_AB R168, RZ, R168 ;  /* 0x000000a8ffa8723e */ /* 0x000fc600000010ff */
[--C-:B------:R-:W-:Y:S01]  /*3400*/  FADD.FTZ R142, R142, R19.reuse ;  /* 0x000000138e8e7221 */ /* 0x100fe20000010000 */
[----:B------:R-:W-:Y:S02]  /*3410*/  PRMT R19, R168, 0x7610, R19 ;  /* 0x00007610a8137816 */ /* 0x000fe40000000013 */
.L_x_4215:
[----:B------:R-:W-:Y:S05]  /*3420*/  BSYNC B1 ;  /* 0x0000000000017941 */ /* 0x000fea0003800000 */
.L_x_4214:
        /* <DEDUP_REMOVED lines=8> */
.L_x_4217:
[----:B0-----:R-:W-:Y:S02]  /*34b0*/  ISETP.NE.AND P6, PT, R4, RZ, PT ;  /* 0x000000ff0400720c */ /* 0x001fe40003fc5270 */
[----:B-----5:R-:W-:Y:S02]  /*34c0*/  @P4 SHF.R.U32.HI R169, RZ, 0x10, R207 ;  /* 0x00000010ffa94819 */ /* 0x020fe400000116cf */
[----:B------:R-:W-:Y:S02]  /*34d0*/  FSEL R168, R174, RZ, !P6 ;  /* 0x000000ffaea87208 */ /* 0x000fe40007000000 */
[----:B------:R-:W-:-:S03]  /*34e0*/  @P4 PRMT R169, RZ, 0x5410, R169 ;  /* 0x00005410ffa94816 */ /* 0x000fc600000000a9 */
[----:B------:R-:W-:-:S04]  /*34f0*/  FFMA.FTZ R168, R240, R171, R168 ;  /* 0x000000abf0a87223 */ /* 0x000fc800000100a8 */
[----:B------:R-:W-:-:S04]  /*3500*/  FADD.FTZ R168, R239, -R168 ;  /* 0x800000a8efa87221 */ /* 0x000fc80000010000 */
[----:B------:R-:W-:-:S04]  /*3510*/  FMUL.FTZ R168, R7, R168 ;  /* 0x000000a807a87220 */ /* 0x000fc80000410000 */
[----:B------:R-:W-:Y:S02]  /*3520*/  @P4 FADD.FTZ R168, R168, R169 ;  /* 0x000000a9a8a84221 */ /* 0x000fe40000010000 */
.L_x_4218:
[----:B------:R-:W-:Y:S05]  /*3530*/  BSYNC B1 ;  /* 0x0000000000017941 */ /* 0x000fea0003800000 */
.L_x_4216:
[----:B------:R-:W-:Y:S01]  /*3540*/  @P5 F2FP.BF16.PACK_AB R169, RZ, R168 ;  /* 0x000000a8ffa9523e */ /* 0x000fe200000010ff */
[----:B------:R-:W-:Y:S03]  /*3550*/  BSSY B1, `(.L_x_4219) ;  /* 0x000000e000017945 */ /* 0x000fe60003800000 */
[----:B------:R-:W-:Y:S01]  /*3560*/  @P5 PRMT R18, R169, 0x7610, R18 ;  /* 0x00007610a9125816 */ /* 0x000fe20000000012 */
        /* <DEDUP_REMOVED lines=12> */
.L_x_4220:
[----:B------:R-:W-:Y:S05]  /*3630*/  BSYNC B1 ;  /* 0x0000000000017941 */ /* 0x000fea0003800000 */
.L_x_4219:
        /* <DEDUP_REMOVED lines=9> */
.L_x_4221:
[----:B------:R-:W-:Y:S01]  /*36d0*/  BSSY B1, `(.L_x_4222) ;  /* 0x000000a000017945 */ /* 0x000fe20003800000 */
[----:B------:R-:W-:Y:S05]  /*36e0*/  @!P3 BRA `(.L_x_4223) ;  /* 0x000000800000b947 */ /* 0x000fea0003800000 */
[----:B-1----:R-:W-:Y:S02]  /*36f0*/  LOP3.LUT R168, R182, 0xffff, RZ, 0xc0, !PT ;  /* 0x0000ffffb6a87812 */ /* 0x002fe400078ec0ff */
[----:B------:R-:W-:-:S03]  /*3700*/  PRMT R173, R19, 0x5410, R16 ;  /* 0x0000541013ad7816 */ /* 0x000fc60000000010 */
[----:B------:R-:W-:-:S05]  /*3710*/  IMAD.WIDE.U32 R168, R168, 0x10000, RZ ;  /* 0x00010000a8a87825 */ /* 0x000fca00078e00ff */
[----:B------:R-:W-:Y:S01]  /*3720*/  LOP3.LUT R169, R173, R169, RZ, 0xfc, !PT ;  /* 0x000000a9ada97212 */ /* 0x000fe200078efcff */
[----:B------:R-:W-:Y:S01]  /*3730*/  HFMA2.MMA R173, -RZ, RZ, 0, 4.76837158203125e-07 ;  /* 0x00000008ffad7435 */ /* 0x000fe200000001ff */
[----:B------:R-:W-:-:S09]  /*3740*/  LOP3.LUT R168, R168, 0xffff, R180, 0xf8, !PT ;  /* 0x0000ffffa8a87812 */ /* 0x000fd200078ef8b4 */
[----:B------:R-:W-:-:S05]  /*3750*/  IMAD.WIDE.U32 R172, R170, R173, c[0x0][0x248] ;  /* 0x00009200aaac7625 */ /* 0x000fca00078e00ad */
[----:B------:R1:W-:Y:S02]  /*3760*/  STG.E.64 [R172.64], R168 ;  /* 0x000000a8ac007986 */ /* 0x0003e4000c101b04 */
.L_x_4223:
[----:B------:R-:W-:Y:S05]  /*3770*/  BSYNC B1 ;  /* 0x0000000000017941 */ /* 0x000fea0003800000 */
.L_x_4222:
[----:B------:R-:W-:Y:S02]  /*3780*/  IADD3 R8, R8, 0x100, RZ ;  /* 0x0000010008087810 */ /* 0x000fe40007ffe0ff */
[----:B------:R-:W-:Y:S02]  /*3790*/  IADD3 R170, R170, 0x100, RZ ;  /* 0x00000100aaaa7810 */ /* 0x000fe40007ffe0ff */
.L_x_4198:
[----:B------:R-:W-:Y:S05]  /*37a0*/  BSYNC B0 ;  /* 0x0000000000007941 */ /* 0x000fea0003800000 */
.L_x_4197:
        /* <DEDUP_REMOVED lines=16> */
.L_x_4227:
[----:B------:R-:W-:Y:S05]  /*38b0*/  BSYNC B1 ;  /* 0x0000000000017941 */ /* 0x000fea0003800000 */
.L_x_4226:
        /* <DEDUP_REMOVED lines=10> */
.L_x_4229:
        /* <DEDUP_REMOVED lines=9> */
.L_x_4230:
[----:B------:R-:W-:Y:S05]  /*39f0*/  BSYNC B1 ;  /* 0x0000000000017941 */ /* 0x000fea0003800000 */
.L_x_4228:
        /* <DEDUP_REMOVED lines=10> */
[-C--:B------:R-:W-:Y:S02]  /*3aa0*/  @P6 FMUL.FTZ R169, R168, R173.reuse ;  /* 0x000000ada8a96220 */ /* 0x080fe40000410000 */
[----:B------:R-:W-:Y:S02]  /*3ab0*/  FMUL.FTZ R168, R40, R173 ;  /* 0x000000ad28a87220 */ /* 0x000fe40000410000 */
[----:B------:R-:W-:-:S03]  /*3ac0*/  FADD.FTZ R144, R144, R169 ;  /* 0x000000a990907221 */ /* 0x000fc60000010000 */
[----:B------:R-:W-:-:S04]  /*3ad0*/  FSEL R168, R168, RZ, P6 ;  /* 0x000000ffa8a87208 */ /* 0x000fc80003000000 */
[----:B------:R-:W-:-:S04]  /*3ae0*/  F2FP.BF16.PACK_AB R168, RZ, R168 ;  /* 0x000000a8ffa8723e */ /* 0x000fc800000010ff */
[----:B------:R-:W-:Y:S02]  /*3af0*/  PRMT R180, R168, 0x7610, R180 ;  /* 0x00007610a8b47816 */ /* 0x000fe400000000b4 */
.L_x_4232:
[----:B------:R-:W-:Y:S05]  /*3b00*/  BSYNC B1 ;  /* 0x0000000000017941 */ /* 0x000fea0003800000 */
.L_x_4231:
        /* <DEDUP_REMOVED lines=8> */
.L_x_4234:
[----:B------:R-:W-:Y:S01]  /*3b90*/  FFMA.FTZ R168, R236, R171, R172 ;  /* 0x000000abeca87223 */ /* 0x000fe200000100ac */
[----:B-----5:R-:W-:-:S03]  /*3ba0*/  @P4 SHF.R.U64 R169, R204, 0x10, R205 ;  /* 0x00000010cca94819 */ /* 0x020fc600000012cd */
[----:B------:R-:W-:Y:S01]  /*3bb0*/  FADD.FTZ R168, R235, -R168 ;  /* 0x800000a8eba87221 */ /* 0x000fe20000010000 */
[----:B------:R-:W-:-:S03]  /*3bc0*/  @P4 PRMT R169, RZ, 0x5410, R169 ;  /* 0x00005410ffa94816 */ /* 0x000fc600000000a9 */
[----:B------:R-:W-:-:S04]  /*3bd0*/  FMUL.FTZ R168, R7, R168 ;  /* 0x000000a807a87220 */ /* 0x000fc80000410000 */
[----:B------:R-:W-:Y:S02]  /*3be0*/  @P4 FADD.FTZ R168, R168, R169 ;  /* 0x000000a9a8a84221 */ /* 0x000fe40000010000 */
.L_x_4235:
[----:B------:R-:W-:Y:S05]  /*3bf0*/  BSYNC B1 ;  /* 0x0000000000017941 */ /* 0x000fea0003800000 */
.L_x_4233:
[----:B------:R-:W-:Y:S01]  /*3c00*/  BSSY B1, `(.L_x_4236) ;  /* 0x000000e000017945 */ /* 0x000fe20003800000 */
[----:B------:R-:W-:Y:S01]  /*3c10*/  @P5 F2FP.BF16.PACK_AB R173, RZ, R168 ;  /* 0x000000a8ffad523e */ /* 0x000fe200000010ff */
[----:B------:R-:W-:Y:S05]  /*3c20*/  @!P3 BRA `(.L_x_4237) ;  /* 0x000000b00000b947 */ /* 0x000fea0003800000 */
[----:B-----5:R-:W-:Y:S01]  /*3c30*/  LOP3.LUT P6, RZ, R11, 0xff00, RZ, 0xc0, !PT ;  /* 0x0000ff000bff7812 */ /* 0x020fe200078cc0ff */
[----:B------:R-:W-:-:S04]  /*3c40*/  FMUL.FTZ R168, R168, c[0x0][0x1ec] ;  /* 0x00007b00a8a87a20 */ /* 0x000fc80000410000 */
[----:B------:R-:W-:Y:S01]  /*3c50*/  FMUL.FTZ R176, R168, c[0x0][0x1e8] ;  /* 0x00007a00a8b07a20 */ /* 0x000fe20000410000 */
[----:B------:R-:W-:-:S03]  /*3c60*/  MOV R168, RZ ;  /* 0x000000ff00a87202 */ /* 0x000fc60000000f00 */
[----:B------:R-:W-:-:S04]  /*3c70*/  FMUL.FTZ R169, R41, R176 ;  /* 0x000000b029a97220 */ /* 0x000fc80000410000 */
[----:B------:R-:W-:Y:S02]  /*3c80*/  @P6 PRMT R251, RZ, 0x7610, R251 ;  /* 0x00007610fffb6816 */ /* 0x000fe400000000fb */
[----:B------:R-:W-:-:S03]  /*3c90*/  FSEL R169, R169, RZ, P6 ;  /* 0x000000ffa9a97208 */ /* 0x000fc60003000000 */
[----:B------:R-:W-:Y:S01]  /*3ca0*/  @P6 FMUL.FTZ R168, R251, R176 ;  /* 0x000000b0fba86220 */ /* 0x000fe20000410000 */
[----:B------:R-:W-:-:S03]  /*3cb0*/  F2FP.BF16.PACK_AB R169, RZ, R169 ;  /* 0x000000a9ffa9723e */ /* 0x000fc600000010ff */
[----:B------:R-:W-:Y:S01]  /*3cc0*/  FADD.FTZ R145, R145, R168 ;  /* 0x000000a891917221 */ /* 0x000fe20000010000 */
[----:B------:R-:W-:Y:S02]  /*3cd0*/  PRMT R182, R169, 0x7610, R182 ;  /* 0x00007610a9b67816 */ /* 0x000fe400000000b6 */
.L_x_4237:
[----:B------:R-:W-:Y:S05]  /*3ce0*/  BSYNC B1 ;  /* 0x0000000000017941 */ /* 0x000fea0003800000 */
.L_x_4236:
[----:B------:R-:W-:Y:S01]  /*3cf0*/  BSSY B1, `(.L_x_4238) ;  /* 0x000000c000017945 */ /* 0x000fe20003800000 */
[----:B------:R-:W-:Y:S01]  /*3d00*/  @P5 PRMT R15, R173, 0x7610, R15 ;  /* 0x00007610ad0f5816 */ /* 0x000fe2000000000f */
[----:B------:R-:W-:Y:S05]  /*3d10*/  @P2 BRA `(.L_x_4239) ;  /* 0x0000004000002947 */ /* 0x000fea0003800000 */
[----:B------:R-:W-:Y:S01]  /*3d20*/  IMAD.MOV.U32 R168, RZ, RZ, RZ ;  /* 0x000000ffffa87224 */ /* 0x000fe200078e00ff */
[----:B------:R-:W-:Y:S05]  /*3d30*/  @!P4 BRA `(.L_x_4240) ;  /* 0x000000700000c947 */ /* 0x000fea0003800000 */
[----:B-----5:R-:W-:Y:S01]  /*3d40*/  PRMT R168, RZ, 0x5410, R205 ;  /* 0x00005410ffa87816 */ /* 0x020fe200000000cd */
[----:B------:R-:W-:Y:S05]  /*3d50*/  BRA `(.L_x_4240) ;  /* 0x0000005000007947 */ /* 0x000fea0003800000 */
.L_x_4239:
[----:B------:R-:W-:Y:S01]  /*3d60*/  FFMA.FTZ R168, R234, R171, R172 ;  /* 0x000000abeaa87223 */ /* 0x000fe200000100ac */
[----:B-----5:R-:W-:-:S03]  /*3d70*/  @P4 PRMT R169, RZ, 0x5410, R205 ;  /* 0x00005410ffa94816 */ /* 0x020fc600000000cd */
[----:B------:R-:W-:-:S04]  /*3d80*/  FADD.FTZ R168, R233, -R168 ;  /* 0x800000a8e9a87221 */ /* 0x000fc80000010000 */
[----:B------:R-:W-:-:S04]  /*3d90*/  FMUL.FTZ R168, R7, R168 ;  /* 0x000000a807a87220 */ /* 0x000fc80000410000 */
[----:B------:R-:W-:Y:S02]  /*3da0*/  @P4 FADD.FTZ R168, R168, R169 ;  /* 0x000000a9a8a84221 */ /* 0x000fe40000010000 */
.L_x_4240:
[----:B------:R-:W-:Y:S05]  /*3db0*/  BSYNC B1 ;  /* 0x0000000000017941 */ /* 0x000fea0003800000 */
.L_x_4238:
        /* <DEDUP_REMOVED lines=14> */
.L_x_4242:
[----:B------:R-:W-:Y:S05]  /*3ea0*/  BSYNC B1 ;  /* 0x0000000000017941 */ /* 0x000fea0003800000 */
.L_x_4241:
        /* <DEDUP_REMOVED lines=8> */
.L_x_4244:
[----:B------:R-:W-:Y:S01]  /*3f30*/  FFMA.FTZ R172, R232, R171, R172 ;  /* 0x000000abe8ac7223 */ /* 0x000fe200000100ac */
[----:B-----5:R-:W-:-:S03]  /*3f40*/  @P4 SHF.R.U32.HI R168, RZ, 0x10, R205 ;  /* 0x00000010ffa84819 */ /* 0x020fc600000116cd */
[----:B------:R-:W-:Y:S01]  /*3f50*/  FADD.FTZ R172, R231, -R172 ;  /* 0x800000ace7ac7221 */ /* 0x000fe20000010000 */
[----:B------:R-:W-:-:S03]  /*3f60*/  @P4 PRMT R169, RZ, 0x5410, R168 ;  /* 0x00005410ffa94816 */ /* 0x000fc600000000a8 */
[----:B------:R-:W-:-:S04]  /*3f70*/  FMUL.FTZ R172, R7, R172 ;  /* 0x000000ac07ac7220 */ /* 0x000fc80000410000 */
[----:B------:R-:W-:Y:S02]  /*3f80*/  @P4 FADD.FTZ R172, R172, R169 ;  /* 0x000000a9acac4221 */ /* 0x000fe40000010000 */
.L_x_4245:
[----:B------:R-:W-:Y:S05]  /*3f90*/  BSYNC B1 ;  /* 0x0000000000017941 */ /* 0x000fea0003800000 */
.L_x_4243:
[----:B------:R-:W-:Y:S01]  /*3fa0*/  @P5 F2FP.BF16.PACK_AB R168, RZ, R172 ;  /* 0x000000acffa8523e */ /* 0x000fe200000010ff */
[----:B------:R-:W-:Y:S03]  /*3fb0*/  BSSY B1, `(.L_x_4246) ;  /* 0x000000e000017945 */ /* 0x000fe60003800000 */
[----:B------:R-:W-:Y:S01]  /*3fc0*/  @P5 PRMT R18, R168, 0x7610, R18 ;  /* 0x00007610a8125816 */ /* 0x000fe20000000012 */
        /* <DEDUP_REMOVED lines=12> */
.L_x_4247:
[----:B------:R-:W-:Y:S05]  /*4090*/  BSYNC B1 ;  /* 0x0000000000017941 */ /* 0x000fea0003800000 */
.L_x_4246:
        /* <DEDUP_REMOVED lines=9> */
.L_x_4248:
        /* <DEDUP_REMOVED lines=10> */
.L_x_4250:
[----:B------:R-:W-:Y:S05]  /*41d0*/  BSYNC B1 ;  /* 0x0000000000017941 */ /* 0x000fea0003800000 */
.L_x_4249:
[----:B------:R-:W-:Y:S02]  /*41e0*/  IADD3 R8, R8, 0x100, RZ ;  /* 0x0000010008087810 */ /* 0x000fe40007ffe0ff */
[----:B------:R-:W-:Y:S02]  /*41f0*/  IADD3 R170, R170, 0x100, RZ ;  /* 0x00000100aaaa7810 */ /* 0x000fe40007ffe0ff */
.L_x_4225:
[----:B------:R-:W-:Y:S05]  /*4200*/  BSYNC B0 ;  /* 0x0000000000007941 */ /* 0x000fea0003800000 */
.L_x_4224:
        /* <DEDUP_REMOVED lines=16> */
.L_x_4254:
[----:B------:R-:W-:Y:S05]  /*4310*/  BSYNC B1 ;  /* 0x0000000000017941 */ /* 0x000fea0003800000 */
.L_x_4253:
        /* <DEDUP_REMOVED lines=10> */
.L_x_4256:
        /* <DEDUP_REMOVED lines=9> */
.L_x_4257:
[----:B------:R-:W-:Y:S05]  /*4450*/  BSYNC B1 ;  /* 0x0000000000017941 */ /* 0x000fea0003800000 */
.L_x_4255:
        /* <DEDUP_REMOVED lines=16> */
.L_x_4259:
[----:B------:R-:W-:Y:S05]  /*4560*/  BSYNC B1 ;  /* 0x0000000000017941 */ /* 0x000fea0003800000 */
.L_x_4258:
        /* <DEDUP_REMOVED lines=8> */
.L_x_4261:
[----:B------:R-:W-:Y:S01]  /*45f0*/  FFMA.FTZ R168, R184, R171, R172 ;  /* 0x000000abb8a87223 */ /* 0x000fe200000100ac */
[----:B-----5:R-:W-:-:S03]  /*4600*/  @P4 SHF.R.U64 R169, R202, 0x10, R203 ;  /* 0x00000010caa94819 */ /* 0x020fc600000012cb */
[----:B------:R-:W-:Y:S01]  /*4610*/  FADD.FTZ R168, R229, -R168 ;  /* 0x800000a8e5a87221 */ /* 0x000fe20000010000 */
[----:B------:R-:W-:-:S03]  /*4620*/  @P4 PRMT R169, RZ, 0x5410, R169 ;  /* 0x00005410ffa94816 */ /* 0x000fc600000000a9 */
[----:B------:R-:W-:-:S04]  /*4630*/  FMUL.FTZ R168, R7, R168 ;  /* 0x000000a807a87220 */ /* 0x000fc80000410000 */
[----:B------:R-:W-:Y:S02]  /*4640*/  @P4 FADD.FTZ R168, R168, R169 ;  /* 0x000000a9a8a84221 */ /* 0x000fe40000010000 */
.L_x_4262:
[----:B------:R-:W-:Y:S05]  /*4650*/  BSYNC B1 ;  /* 0x0000000000017941 */ /* 0x000fea0003800000 */
.L_x_4260:
        /* <DEDUP_REMOVED lines=14> */
.L_x_4264:
[----:B------:R-:W-:Y:S05]  /*4740*/  BSYNC B1 ;  /* 0x0000000000017941 */ /* 0x000fea0003800000 */
.L_x_4263:
[----:B------:R-:W-:Y:S01]  /*4750*/  BSSY B1, `(.L_x_4265) ;  /* 0x000000c000017945 */ /* 0x000fe20003800000 */
[----:B------:R-:W-:Y:S01]  /*4760*/  @P5 PRMT R15, R173, 0x7610, R15 ;  /* 0x00007610ad0f5816 */ /* 0x000fe2000000000f */
[----:B------:R-:W-:Y:S05]  /*4770*/  @P2 BRA `(.L_x_4266) ;  /* 0x0000004000002947 */ /* 0x000fea0003800000 */
[----:B------:R-:W-:Y:S01]  /*4780*/  IMAD.MOV.U32 R168, RZ, RZ, RZ ;  /* 0x000000ffffa87224 */ /* 0x000fe200078e00ff */
[----:B------:R-:W-:Y:S05]  /*4790*/  @!P4 BRA `(.L_x_4267) ;  /* 0x000000700000c947 */ /* 0x000fea0003800000 */
[----:B-----5:R-:W-:Y:S01]  /*47a0*/  PRMT R168, RZ, 0x5410, R203 ;  /* 0x00005410ffa87816 */ /* 0x020fe200000000cb */
[----:B------:R-:W-:Y:S05]  /*47b0*/  BRA `(.L_x_4267) ;  /* 0x0000005000007947 */ /* 0x000fea0003800000 */
.L_x_4266:
[----:B------:R-:W-:-:S04]  /*47c0*/  FFMA.FTZ R169, R185, R171, R172 ;  /* 0x000000abb9a97223 */ /* 0x000fc800000100ac */
[----:B------:R-:W-:Y:S01]  /*47d0*/  FADD.FTZ R168, R228, -R169 ;  /* 0x800000a9e4a87221 */ /* 0x000fe20000010000 */
[----:B-----5:R-:W-:-:S03]  /*47e0*/  @P4 PRMT R169, RZ, 0x5410, R203 ;  /* 0x00005410ffa94816 */ /* 0x020fc600000000cb */
[----:B------:R-:W-:-:S04]  /*47f0*/  FMUL.FTZ R168, R7, R168 ;  /* 0x000000a807a87220 */ /* 0x000fc80000410000 */
[----:B------:R-:W-:Y:S02]  /*4800*/  @P4 FADD.FTZ R168, R168, R169 ;  /* 0x000000a9a8a84221 */ /* 0x000fe40000010000 */
.L_x_4267:
[----:B------:R-:W-:Y:S05]  /*4810*/  BSYNC B1 ;  /* 0x0000000000017941 */ /* 0x000fea0003800000 */
.L_x_4265:
        /* <DEDUP_REMOVED lines=14> */
.L_x_4269:
[----:B------:R-:W-:Y:S05]  /*4900*/  BSYNC B1 ;  /* 0x0000000000017941 */ /* 0x000fea0003800000 */
.L_x_4268:
        /* <DEDUP_REMOVED lines=8> */
.L_x_4271:
[----:B------:R-:W-:Y:S01]  /*4990*/  FFMA.FTZ R172, R186, R171, R172 ;  /* 0x000000abbaac7223 */ /* 0x000fe200000100ac */
[----:B-----5:R-:W-:-:S03]  /*49a0*/  @P4 SHF.R.U32.HI R168, RZ, 0x10, R203 ;  /* 0x00000010ffa84819 */ /* 0x020fc600000116cb */
[----:B------:R-:W-:Y:S01]  /*49b0*/  FADD.FTZ R172, R227, -R172 ;  /* 0x800000ace3ac7221 */ /* 0x000fe20000010000 */
[----:B------:R-:W-:-:S03]  /*49c0*/  @P4 PRMT R169, RZ, 0x5410, R168 ;  /* 0x00005410ffa94816 */ /* 0x000fc600000000a8 */
[----:B------:R-:W-:-:S04]  /*49d0*/  FMUL.FTZ R172, R7, R172 ;  /* 0x000000ac07ac7220 */ /* 0x000fc80000410000 */
[----:B------:R-:W-:Y:S02]  /*49e0*/  @P4 FADD.FTZ R172, R172, R169 ;  /* 0x000000a9acac4221 */ /* 0x000fe40000010000 */
.L_x_4272:
[----:B------:R-:W-:Y:S05]  /*49f0*/  BSYNC B1 ;  /* 0x0000000000017941 */ /* 0x000fea0003800000 */
.L_x_4270:
[----:B------:R-:W-:Y:S01]  /*4a00*/  @P5 F2FP.BF16.PACK_AB R168, RZ, R172 ;  /* 0x000000acffa8523e */ /* 0x000fe200000010ff */
[----:B------:R-:W-:Y:S03]  /*4a10*/  BSSY B1, `(.L_x_4273) ;  /* 0x000000e000017945 */ /* 0x000fe60003800000 */
[----:B------:R-:W-:Y:S01]  /*4a20*/  @P5 PRMT R18, R168, 0x7610, R18 ;  /* 0x00007610a8125816 */ /* 0x000fe20000000012 */
[----:B------:R-:W-:Y:S05]  /*4a30*/  @!P3 BRA `(.L_x_4274) ;  /* 0x000000b00000b947 */ /* 0x000fea0003800000 */
[----:B-----5:R-:W-:Y:S01]  /*4a40*/  LOP3.LUT P4, RZ, R12, 0xff000000, RZ, 0xc0, !PT ;  /* 0xff0000000cff7812 */ /* 0x020fe2000788c0ff */
[----:B------:R-:W-:Y:S01]  /*4a50*/  FMUL.FTZ R172, R172, c[0x0][0x1ec] ;  /* 0x00007b00acac7a20 */ /* 0x000fe20000410000 */
[----:B------:R-:W-:-:S03]  /*4a60*/  HFMA2.MMA R16, -RZ, RZ, 0, 0 ;  /* 0x00000000ff107435 */ /* 0x000fc600000001ff */
        /* <DEDUP_REMOVED lines=8> */
.L_x_4274:
[----:B------:R-:W-:Y:S05]  /*4af0*/  BSYNC B1 ;  /* 0x0000000000017941 */ /* 0x000fea0003800000 */
.L_x_4273:
        /* <DEDUP_REMOVED lines=9> */
.L_x_4275:
        /* <DEDUP_REMOVED lines=10> */
.L_x_4277:
[----:B------:R-:W-:Y:S05]  /*4c30*/  BSYNC B1 ;  /* 0x0000000000017941 */ /* 0x000fea0003800000 */
.L_x_4276:
[----:B------:R-:W-:Y:S02]  /*4c40*/  IADD3 R8, R8, 0x100, RZ ;  /* 0x0000010008087810 */ /* 0x000fe40007ffe0ff */
[----:B------:R-:W-:Y:S02]  /*4c50*/  IADD3 R170, R170, 0x100, RZ ;  /* 0x00000100aaaa7810 */ /* 0x000fe40007ffe0ff */
.L_x_4252:
[----:B------:R-:W-:Y:S05]  /*4c60*/  BSYNC B0 ;  /* 0x0000000000007941 */ /* 0x000fea0003800000 */
.L_x_4251:
        /* <DEDUP_REMOVED lines=16> */
.L_x_4281:
[----:B------:R-:W-:Y:S05]  /*4d70*/  BSYNC B1 ;  /* 0x0000000000017941 */ /* 0x000fea0003800000 */
.L_x_4280:
        /* <DEDUP_REMOVED lines=10> */
.L_x_4283:
        /* <DEDUP_REMOVED lines=9> */
.L_x_4284:
[----:B------:R-:W-:Y:S05]  /*4eb0*/  BSYNC B1 ;  /* 0x0000000000017941 */ /* 0x000fea0003800000 */
.L_x_4282:
[----:B------:R-:W-:Y:S01]  /*4ec0*/  ISETP.NE.U32.AND P5, PT, RZ, c[0x0][0x258], PT ;  /* 0x00009600ff007a0c */ /* 0x000fe20003fa5070 */
[----:B------:R-:W-:Y:S03]  /*4ed0*/  BSSY B1, `(.L_x_4285) ;  /* 0x000000f000017945 */ /* 0x000fe60003800000 */
[----:B------:R-:W-:-:S13]  /*4ee0*/  ISETP.NE.AND.EX P5, PT, RZ, c[0x0][0x25c], PT, P5 ;  /* 0x00009700ff007a0c */ /* 0x000fda0003fa5350 */
[----:B------:R-:W-:Y:S01]  /*4ef0*/  @P5 F2FP.BF16.PACK_AB R175, RZ, R168 ;  /* 0x000000a8ffaf523e */ /* 0x000fe200000010ff */
[----:B------:R-:W-:Y:S05]  /*4f00*/  @!P3 BRA `(.L_x_4286) ;  /* 0x000000b00000b947 */ /* 0x000fea0003800000 */
[----:B-----5:R-:W-:Y:S01]  /*4f10*/  LOP3.LUT P6, RZ, R13, 0xff, RZ, 0xc0, !PT ;  /* 0x000000ff0dff7812 */ /* 0x020fe200078cc0ff */
[----:B------:R-:W-:Y:S01]  /*4f20*/  FMUL.FTZ R168, R168, c[0x0][0x1ec] ;  /* 0x00007b00a8a87a20 */ /* 0x000fe20000410000 */
[----:B------:R-:W-:-:S03]  /*4f30*/  MOV R169, RZ ;  /* 0x000000ff00a97202 */ /* 0x000fc60000000f00 */
        /* <DEDUP_REMOVED lines=8> */
.L_x_4286:
[----:B------:R-:W-:Y:S05]  /*4fc0*/  BSYNC B1 ;  /* 0x0000000000017941 */ /* 0x000fea0003800000 */
.L_x_4285:
        /* <DEDUP_REMOVED lines=8> */
.L_x_4288:
[----:B------:R-:W-:Y:S01]  /*5050*/  FFMA.FTZ R168, R220, R171, R172 ;  /* 0x000000abdca87223 */ /* 0x000fe200000100ac */
[----:B-----5:R-:W-:-:S03]  /*5060*/  @P4 SHF.R.U64 R169, R200, 0x10, R201 ;  /* 0x00000010c8a94819 */ /* 0x020fc600000012c9 */
[----:B------:R-:W-:Y:S01]  /*5070*/  FADD.FTZ R168, R225, -R168 ;  /* 0x800000a8e1a87221 */ /* 0x000fe20000010000 */
[----:B------:R-:W-:-:S03]  /*5080*/  @P4 PRMT R169, RZ, 0x5410, R169 ;  /* 0x00005410ffa94816 */ /* 0x000fc600000000a9 */
[----:B------:R-:W-:-:S04]  /*5090*/  FMUL.FTZ R168, R7, R168 ;  /* 0x000000a807a87220 */ /* 0x000fc80000410000 */
[----:B------:R-:W-:Y:S02]  /*50a0*/  @P4 FADD.FTZ R168, R168, R169 ;  /* 0x000000a9a8a84221 */ /* 0x000fe40000010000 */
.L_x_4289:
[----:B------:R-:W-:Y:S05]  /*50b0*/  BSYNC B1 ;  /* 0x0000000000017941 */ /* 0x000fea0003800000 */
.L_x_4287:
        /* <DEDUP_REMOVED lines=14> */
.L_x_4291:
[----:B------:R-:W-:Y:S05]  /*51a0*/  BSYNC B1 ;  /* 0x0000000000017941 */ /* 0x000fea0003800000 */
.L_x_4290:
[----:B------:R-:W-:Y:S01]  /*51b0*/  BSSY B1, `(.L_x_4292) ;  /* 0x000000c000017945 */ /* 0x000fe20003800000 */
[----:B------:R-:W-:Y:S01]  /*51c0*/  @P5 PRMT R15, R173, 0x7610, R15 ;  /* 0x00007610ad0f5816 */ /* 0x000fe2000000000f */
[----:B------:R-:W-:Y:S05]  /*51d0*/  @P2 BRA `(.L_x_4293) ;  /* 0x0000004000002947 */ /* 0x000fea0003800000 */
[----:B------:R-:W-:Y:S01]  /*51e0*/  IMAD.MOV.U32 R168, RZ, RZ, RZ ;  /* 0x000000ffffa87224 */ /* 0x000fe200078e00ff */
[----:B------:R-:W-:Y:S05]  /*51f0*/  @!P4 BRA `(.L_x_4294) ;  /* 0x000000700000c947 */ /* 0x000fea0003800000 */
[----:B-----5:R-:W-:Y:S01]  /*5200*/  PRMT R168, RZ, 0x5410, R201 ;  /* 0x00005410ffa87816 */ /* 0x020fe200000000c9 */
[----:B------:R-:W-:Y:S05]  /*5210*/  BRA `(.L_x_4294) ;  /* 0x0000005000007947 */ /* 0x000fea0003800000 */
.L_x_4293:
[----:B------:R-:W-:-:S04]  /*5220*/  FFMA.FTZ R169, R221, R171, R172 ;  /* 0x000000abdda97223 */ /* 0x000fc800000100ac */
[----:B------:R-:W-:Y:S01]  /*5230*/  FADD.FTZ R168, R224, -R169 ;  /* 0x800000a9e0a87221 */ /* 0x000fe20000010000 */
[----:B-----5:R-:W-:-:S03]  /*5240*/  @P4 PRMT R169, RZ, 0x5410, R201 ;  /* 0x00005410ffa94816 */ /* 0x020fc600000000c9 */
[----:B------:R-:W-:-:S04]  /*5250*/  FMUL.FTZ R168, R7, R168 ;  /* 0x000000a807a87220 */ /* 0x000fc80000410000 */
[----:B------:R-:W-:Y:S02]  /*5260*/  @P4 FADD.FTZ R168, R168, R169 ;  /* 0x000000a9a8a84221 */ /* 0x000fe40000010000 */
.L_x_4294:
[----:B------:R-:W-:Y:S05]  /*5270*/  BSYNC B1 ;  /* 0x0000000000017941 */ /* 0x000fea0003800000 */
.L_x_4292:
        /* <DEDUP_REMOVED lines=14> */
.L_x_4296:
[----:B------:R-:W-:Y:S05]  /*5360*/  BSYNC B1 ;  /* 0x0000000000017941 */ /* 0x000fea0003800000 */
.L_x_4295:
        /* <DEDUP_REMOVED lines=8> */
.L_x_4298:
[----:B------:R-:W-:Y:S01]  /*53f0*/  FFMA.FTZ R172, R222, R171, R172 ;  /* 0x000000abdeac7223 */ /* 0x000fe200000100ac */
[----:B-----5:R-:W-:-:S03]  /*5400*/  @P4 SHF.R.U32.HI R168, RZ, 0x10, R201 ;  /* 0x00000010ffa84819 */ /* 0x020fc600000116c9 */
[----:B------:R-:W-:Y:S01]  /*5410*/  FADD.FTZ R172, R223, -R172 ;  /* 0x800000acdfac7221 */ /* 0x000fe20000010000 */
[----:B------:R-:W-:-:S03]  /*5420*/  @P4 PRMT R169, RZ, 0x5410, R168 ;  /* 0x00005410ffa94816 */ /* 0x000fc600000000a8 */
[----:B------:R-:W-:-:S04]  /*5430*/  FMUL.FTZ R172, R7, R172 ;  /* 0x000000ac07ac7220 */ /* 0x000fc80000410000 */
[----:B------:R-:W-:Y:S02]  /*5440*/  @P4 FADD.FTZ R172, R172, R169 ;  /* 0x000000a9acac4221 */ /* 0x000fe40000010000 */
.L_x_4299:
[----:B------:R-:W-:Y:S05]  /*5450*/  BSYNC B1 ;  /* 0x0000000000017941 */ /* 0x000fea0003800000 */
.L_x_4297:
        /* <DEDUP_REMOVED lines=15> */
.L_x_4301:
[----:B------:R-:W-:Y:S05]  /*5550*/  BSYNC B1 ;  /* 0x0000000000017941 */ /* 0x000fea0003800000 */
.L_x_4300:
        /* <DEDUP_REMOVED lines=9> */
.L_x_4302:
        /* <DEDUP_REMOVED lines=10> */
.L_x_4304:
[----:B------:R-:W-:Y:S05]  /*5690*/  BSYNC B1 ;  /* 0x0000000000017941 */ /* 0x000fea0003800000 */
.L_x_4303:
[----:B------:R-:W-:Y:S02]  /*56a0*/  IADD3 R8, R8, 0x100, RZ ;  /* 0x0000010008087810 */ /* 0x000fe40007ffe0ff */
[----:B------:R-:W-:Y:S02]  /*56b0*/  IADD3 R170, R170, 0x100, RZ ;  /* 0x00000100aaaa7810 */ /* 0x000fe40007ffe0ff */
.L_x_4279:
[----:B------:R-:W-:Y:S05]  /*56c0*/  BSYNC B0 ;  /* 0x0000000000007941 */ /* 0x000fea0003800000 */
.L_x_4278:
[----:B------:R-:W-:Y:S01]  /*56d0*/  BSSY B0, `(.L_x_4305) ;  /* 0x00000a4000007945 */ /* 0x000fe20003800000 */
        /* <DEDUP_REMOVED lines=14> */
.L_x_4308:
[----:B------:R-:W-:Y:S05]  /*57c0*/  BSYNC B1 ;  /* 0x0000000000017941 */ /* 0x000fea0003800000 */
.L_x_4307:
        /* <DEDUP_REMOVED lines=10> */
.L_x_4310:
        /* <DEDUP_REMOVED lines=9> */
.L_x_4311:
[----:B------:R-:W-:Y:S05]  /*5900*/  BSYNC B1 ;  /* 0x0000000000017941 */ /* 0x000fea0003800000 */
.L_x_4309:
        /* <DEDUP_REMOVED lines=16> */
.L_x_4313:
[----:B------:R-:W-:Y:S05]  /*5a10*/  BSYNC B1 ;  /* 0x0000000000017941 */ /* 0x000fea0003800000 */
.L_x_4312:
        /* <DEDUP_REMOVED lines=8> */
.L_x_4315:
[----:B------:R-:W-:Y:S01]  /*5aa0*/  FFMA.FTZ R168, R188, R171, R172 ;  /* 0x000000abbca87223 */ /* 0x000fe200000100ac */
[----:B-----5:R-:W-:-:S03]  /*5ab0*/  @P4 SHF.R.U64 R169, R198, 0x10, R199 ;  /* 0x00000010c6a94819 */ /* 0x020fc600000012c7 */
[----:B------:R-:W-:Y:S01]  /*5ac0*/  FADD.FTZ R168, R191, -R168 ;  /* 0x800000a8bfa87221 */ /* 0x000fe20000010000 */
[----:B------:R-:W-:-:S03]  /*5ad0*/  @P4 PRMT R169, RZ, 0x5410, R169 ;  /* 0x00005410ffa94816 */ /* 0x000fc600000000a9 */
[----:B------:R-:W-:-:S04]  /*5ae0*/  FMUL.FTZ R168, R7, R168 ;  /* 0x000000a807a87220 */ /* 0x000fc80000410000 */
[----:B------:R-:W-:Y:S02]  /*5af0*/  @P4 FADD.FTZ R168, R168, R169 ;  /* 0x000000a9a8a84221 */ /* 0x000fe40000010000 */
.L_x_4316:
[----:B------:R-:W-:Y:S05]  /*5b00*/  BSYNC B1 ;  /* 0x0000000000017941 */ /* 0x000fea0003800000 */
.L_x_4314:
[----:B------:R-:W-:Y:S01]  /*5b10*/  BSSY B1, `(.L_x_4317) ;  /* 0x000000e000017945 */ /* 0x000fe20003800000 */
[----:B------:R-:W-:Y:S01]  /*5b20*/  @P5 F2FP.BF16.PACK_AB R173, RZ, R168 ;  /* 0x000000a8ffad523e */ /* 0x000fe200000010ff */
[----:B------:R-:W-:Y:S05]  /*5b30*/  @!P3 BRA `(.L_x_4318) ;  /* 0x000000b00000b947 */ /* 0x000fea0003800000 */
[----:B-----5:R-:W-:Y:S01]  /*5b40*/  LOP3.LUT P6, RZ, R14, 0xff00, RZ, 0xc0, !PT ;  /* 0x0000ff000eff7812 */ /* 0x020fe200078cc0ff */
[----:B------:R-:W-:-:S04]  /*5b50*/  FMUL.FTZ R168, R168, c[0x0][0x1ec] ;  /* 0x00007b00a8a87a20 */ /* 0x000fc80000410000 */
[----:B------:R-:W-:Y:S01]  /*5b60*/  FMUL.FTZ R176, R168, c[0x0][0x1e8] ;  /* 0x00007a00a8b07a20 */ /* 0x000fe20000410000 */
[----:B------:R-:W-:-:S03]  /*5b70*/  HFMA2.MMA R168, -RZ, RZ, 0, 0 ;  /* 0x00000000ffa87435 */ /* 0x000fc600000001ff */
[----:B------:R-:W-:-:S04]  /*5b80*/  FMUL.FTZ R169, R65, R176 ;  /* 0x000000b041a97220 */ /* 0x000fc80000410000 */
[----:B------:R-:W-:Y:S02]  /*5b90*/  @P6 PRMT R251, RZ, 0x7610, R251 ;  /* 0x00007610fffb6816 */ /* 0x000fe400000000fb */
[----:B------:R-:W-:-:S03]  /*5ba0*/  FSEL R169, R169, RZ, P6 ;  /* 0x000000ffa9a97208 */ /* 0x000fc60003000000 */
[----:B------:R-:W-:Y:S01]  /*5bb0*/  @P6 FMUL.FTZ R168, R251, R176 ;  /* 0x000000b0fba86220 */ /* 0x000fe20000410000 */
[----:B------:R-:W-:-:S03]  /*5bc0*/  F2FP.BF16.PACK_AB R169, RZ, R169 ;  /* 0x000000a9ffa9723e */ /* 0x000fc600000010ff */
[----:B------:R-:W-:Y:S01]  /*5bd0*/  FADD.FTZ R157, R157, R168 ;  /* 0x000000a89d9d7221 */ /* 0x000fe20000010000 */
[----:B------:R-:W-:Y:S02]  /*5be0*/  PRMT R182, R169, 0x7610, R182 ;  /* 0x00007610a9b67816 */ /* 0x000fe400000000b6 */
.L_x_4318:
[----:B------:R-:W-:Y:S05]  /*5bf0*/  BSYNC B1 ;  /* 0x0000000000017941 */ /* 0x000fea0003800000 */
.L_x_4317:
[----:B------:R-:W-:Y:S01]  /*5c00*/  BSSY B1, `(.L_x_4319) ;  /* 0x000000c000017945 */ /* 0x000fe20003800000 */
[----:B------:R-:W-:Y:S01]  /*5c10*/  @P5 PRMT R15, R173, 0x7610, R15 ;  /* 0x00007610ad0f5816 */ /* 0x000fe2000000000f */
[----:B------:R-:W-:Y:S05]  /*5c20*/  @P2 BRA `(.L_x_4320) ;  /* 0x0000004000002947 */ /* 0x000fea0003800000 */
[----:B------:R-:W-:Y:S01]  /*5c30*/  IMAD.MOV.U32 R168, RZ, RZ, RZ ;  /* 0x000000ffffa87224 */ /* 0x000fe200078e00ff */
[----:B------:R-:W-:Y:S05]  /*5c40*/  @!P4 BRA `(.L_x_4321) ;  /* 0x000000700000c947 */ /* 0x000fea0003800000 */
[----:B-----5:R-:W-:Y:S01]  /*5c50*/  PRMT R168, RZ, 0x5410, R199 ;  /* 0x00005410ffa87816 */ /* 0x020fe200000000c7 */
[----:B------:R-:W-:Y:S05]  /*5c60*/  BRA `(.L_x_4321) ;  /* 0x0000005000007947 */ /* 0x000fea0003800000 */
.L_x_4320:
[----:B------:R-:W-:-:S04]  /*5c70*/  FFMA.FTZ R169, R189, R171, R172 ;  /* 0x000000abbda97223 */ /* 0x000fc800000100ac */
[----:B------:R-:W-:Y:S01]  /*5c80*/  FADD.FTZ R168, R192, -R169 ;  /* 0x800000a9c0a87221 */ /* 0x000fe20000010000 */
[----:B-----5:R-:W-:-:S03]  /*5c90*/  @P4 PRMT R169, RZ, 0x5410, R199 ;  /* 0x00005410ffa94816 */ /* 0x020fc600000000c7 */
[----:B------:R-:W-:-:S04]  /*5ca0*/  FMUL.FTZ R168, R7, R168 ;  /* 0x000000a807a87220 */ /* 0x000fc80000410000 */
[----:B------:R-:W-:Y:S02]  /*5cb0*/  @P4 FADD.FTZ R168, R168, R169 ;  /* 0x000000a9a8a84221 */ /* 0x000fe40000010000 */
.L_x_4321:
[----:B------:R-:W-:Y:S05]  /*5cc0*/  BSYNC B1 ;  /* 0x0000000000017941 */ /* 0x000fea0003800000 */
.L_x_4319:
        /* <DEDUP_REMOVED lines=14> */
.L_x_4323:
[----:B------:R-:W-:Y:S05]  /*5db0*/  BSYNC B1 ;  /* 0x0000000000017941 */ /* 0x000fea0003800000 */
.L_x_4322:
        /* <DEDUP_REMOVED lines=8> */
.L_x_4325:
[----:B------:R-:W-:Y:S01]  /*5e40*/  FFMA.FTZ R172, R208, R171, R172 ;  /* 0x000000abd0ac7223 */ /* 0x000fe200000100ac */
[----:B-----5:R-:W-:-:S03]  /*5e50*/  @P4 SHF.R.U32.HI R168, RZ, 0x10, R199 ;  /* 0x00000010ffa84819 */ /* 0x020fc600000116c7 */
[----:B------:R-:W-:Y:S01]  /*5e60*/  FADD.FTZ R172, R193, -R172 ;  /* 0x800000acc1ac7221 */ /* 0x000fe20000010000 */
[----:B------:R-:W-:-:S03]  /*5e70*/  @P4 PRMT R169, RZ, 0x5410, R168 ;  /* 0x00005410ffa94816 */ /* 0x000fc600000000a8 */
[----:B------:R-:W-:-:S04]  /*5e80*/  FMUL.FTZ R172, R7, R172 ;  /* 0x000000ac07ac7220 */ /* 0x000fc80000410000 */
[----:B------:R-:W-:Y:S02]  /*5e90*/  @P4 FADD.FTZ R172, R172, R169 ;  /* 0x000000a9acac4221 */ /* 0x000fe40000010000 */
.L_x_4326:
[----:B------:R-:W-:Y:S05]  /*5ea0*/  BSYNC B1 ;  /* 0x0000000000017941 */ /* 0x000fea0003800000 */
.L_x_4324:
[----:B------:R-:W-:Y:S01]  /*5eb0*/  @P5 F2FP.BF16.PACK_AB R168, RZ, R172 ;  /* 0x000000acffa8523e */ /* 0x000fe200000010ff */
[----:B------:R-:W-:Y:S03]  /*5ec0*/  BSSY B1, `(.L_x_4327) ;  /* 0x000000e000017945 */ /* 0x000fe60003800000 */
[----:B------:R-:W-:Y:S01]  /*5ed0*/  @P5 PRMT R18, R168, 0x7610, R18 ;  /* 0x00007610a8125816 */ /* 0x000fe20000000012 */
[----:B------:R-:W-:Y:S05]  /*5ee0*/  @!P3 BRA `(.L_x_4328) ;  /* 0x000000b00000b947 */ /* 0x000fea0003800000 */
[----:B-----5:R-:W-:Y:S01]  /*5ef0*/  LOP3.LUT P4, RZ, R14, 0xff000000, RZ, 0xc0, !PT ;  /* 0xff0000000eff7812 */ /* 0x020fe2000788c0ff */
[----:B------:R-:W-:Y:S01]  /*5f00*/  FMUL.FTZ R172, R172, c[0x0][0x1ec] ;  /* 0x00007b00acac7a20 */ /* 0x000fe20000410000 */
[----:B------:R-:W-:-:S03]  /*5f10*/  MOV R16, RZ ;  /* 0x000000ff00107202 */ /* 0x000fc60000000f00 */
        /* <DEDUP_REMOVED lines=8> */
.L_x_4328:
[----:B------:R-:W-:Y:S05]  /*5fa0*/  BSYNC B1 ;  /* 0x0000000000017941 */ /* 0x000fea0003800000 */
.L_x_4327:
        /* <DEDUP_REMOVED lines=9> */
.L_x_4329:
        /* <DEDUP_REMOVED lines=10> */
.L_x_4331:
[----:B------:R-:W-:Y:S05]  /*60e0*/  BSYNC B1 ;  /* 0x0000000000017941 */ /* 0x000fea0003800000 */
.L_x_4330:
[----:B------:R-:W-:Y:S02]  /*60f0*/  IADD3 R8, R8, 0x100, RZ ;  /* 0x0000010008087810 */ /* 0x000fe40007ffe0ff */
[----:B------:R-:W-:Y:S02]  /*6100*/  IADD3 R170, R170, 0x100, RZ ;  /* 0x00000100aaaa7810 */ /* 0x000fe40007ffe0ff */
.L_x_4306:
[----:B------:R-:W-:Y:S05]  /*6110*/  BSYNC B0 ;  /* 0x0000000000007941 */ /* 0x000fea0003800000 */
.L_x_4305:
        /* <DEDUP_REMOVED lines=15> */
.L_x_4335:
[----:B------:R-:W-:Y:S05]  /*6210*/  BSYNC B1 ;  /* 0x0000000000017941 */ /* 0x000fea0003800000 */
.L_x_4334:
        /* <DEDUP_REMOVED lines=10> */
.L_x_4337:
        /* <DEDUP_REMOVED lines=9> */
.L_x_4338:
[----:B------:R-:W-:Y:S05]  /*6350*/  BSYNC B1 ;  /* 0x0000000000017941 */ /* 0x000fea0003800000 */
.L_x_4336:
        /* <DEDUP_REMOVED lines=16> */
.L_x_4340:
[----:B------:R-:W-:Y:S05]  /*6460*/  BSYNC B1 ;  /* 0x0000000000017941 */ /* 0x000fea0003800000 */
.L_x_4339:
        /* <DEDUP_REMOVED lines=8> */
.L_x_4342:
[----:B------:R-:W-:Y:S01]  /*64f0*/  FFMA.FTZ R168, R210, R171, R172 ;  /* 0x000000abd2a87223 */ /* 0x000fe200000100ac */
[----:B-----5:R-:W-:-:S03]  /*6500*/  @P4 SHF.R.U64 R169, R196, 0x10, R197 ;  /* 0x00000010c4a94819 */ /* 0x020fc600000012c5 */
[----:B------:R-:W-:Y:S01]  /*6510*/  FADD.FTZ R168, R213, -R168 ;  /* 0x800000a8d5a87221 */ /* 0x000fe20000010000 */
[----:B------:R-:W-:-:S03]  /*6520*/  @P4 PRMT R169, RZ, 0x5410, R169 ;  /* 0x00005410ffa94816 */ /* 0x000fc600000000a9 */
[----:B------:R-:W-:-:S04]  /*6530*/  FMUL.FTZ R168, R7, R168 ;  /* 0x000000a807a87220 */ /* 0x000fc80000410000 */
[----:B------:R-:W-:Y:S02]  /*6540*/  @P4 FADD.FTZ R168, R168, R169 ;  /* 0x000000a9a8a84221 */ /* 0x000fe40000010000 */
.L_x_4343:
[----:B------:R-:W-:Y:S05]  /*6550*/  BSYNC B1 ;  /* 0x0000000000017941 */ /* 0x000fea0003800000 */
.L_x_4341:
        /* <DEDUP_REMOVED lines=14> */
.L_x_4345:
[----:B------:R-:W-:Y:S05]  /*6640*/  BSYNC B1 ;  /* 0x0000000000017941 */ /* 0x000fea0003800000 */
.L_x_4344:
[----:B------:R-:W-:Y:S01]  /*6650*/  BSSY B1, `(.L_x_4346) ;  /* 0x000000c000017945 */ /* 0x000fe20003800000 */
[----:B------:R-:W-:Y:S01]  /*6660*/  @P5 PRMT R15, R173, 0x7610, R15 ;  /* 0x00007610ad0f5816 */ /* 0x000fe2000000000f */
[----:B------:R-:W-:Y:S05]  /*6670*/  @P2 BRA `(.L_x_4347) ;  /* 0x0000004000002947 */ /* 0x000fea0003800000 */
[----:B------:R-:W-:Y:S01]  /*6680*/  MOV R168, RZ ;  /* 0x000000ff00a87202 */ /* 0x000fe20000000f00 */
[----:B------:R-:W-:Y:S05]  /*6690*/  @!P4 BRA `(.L_x_4348) ;  /* 0x000000700000c947 */ /* 0x000fea0003800000 */
[----:B-----5:R-:W-:Y:S01]  /*66a0*/  PRMT R168, RZ, 0x5410, R197 ;  /* 0x00005410ffa87816 */ /* 0x020fe200000000c5 */
[----:B------:R-:W-:Y:S05]  /*66b0*/  BRA `(.L_x_4348) ;  /* 0x0000005000007947 */ /* 0x000fea0003800000 */
.L_x_4347:
[----:B------:R-:W-:-:S04]  /*66c0*/  FFMA.FTZ R169, R211, R171, R172 ;  /* 0x000000abd3a97223 */ /* 0x000fc800000100ac */
[----:B------:R-:W-:Y:S01]  /*66d0*/  FADD.FTZ R168, R216, -R169 ;  /* 0x800000a9d8a87221 */ /* 0x000fe20000010000 */
[----:B-----5:R-:W-:-:S03]  /*66e0*/  @P4 PRMT R169, RZ, 0x5410, R197 ;  /* 0x00005410ffa94816 */ /* 0x020fc600000000c5 */
[----:B------:R-:W-:-:S04]  /*66f0*/  FMUL.FTZ R168, R7, R168 ;  /* 0x000000a807a87220 */ /* 0x000fc80000410000 */
[----:B------:R-:W-:Y:S02]  /*6700*/  @P4 FADD.FTZ R168, R168, R169 ;  /* 0x000000a9a8a84221 */ /* 0x000fe40000010000 */
.L_x_4348:
[----:B------:R-:W-:Y:S05]  /*6710*/  BSYNC B1 ;  /* 0x0000000000017941 */ /* 0x000fea0003800000 */
.L_x_4346:
        /* <DEDUP_REMOVED lines=14> */
.L_x_4350:
[----:B------:R-:W-:Y:S05]  /*6800*/  BSYNC B1 ;  /* 0x0000000000017941 */ /* 0x000fea0003800000 */
.L_x_4349:
        /* <DEDUP_REMOVED lines=8> */
.L_x_4352:
[----:B------:R-:W-:Y:S01]  /*6890*/  FFMA.FTZ R172, R218, R171, R172 ;  /* 0x000000abdaac7223 */ /* 0x000fe200000100ac */
[----:B-----5:R-:W-:-:S03]  /*68a0*/  @P4 SHF.R.U32.HI R168, RZ, 0x10, R197 ;  /* 0x00000010ffa84819 */ /* 0x020fc600000116c5 */
[----:B------:R-:W-:Y:S01]  /*68b0*/  FADD.FTZ R172, R217, -R172 ;  /* 0x800000acd9ac7221 */ /* 0x000fe20000010000 */
[----:B------:R-:W-:-:S03]  /*68c0*/  @P4 PRMT R169, RZ, 0x5410, R168 ;  /* 0x00005410ffa94816 */ /* 0x000fc600000000a8 */
[----:B------:R-:W-:-:S04]  /*68d0*/  FMUL.FTZ R172, R7, R172 ;  /* 0x000000ac07ac7220 */ /* 0x000fc80000410000 */
[----:B------:R-:W-:Y:S02]  /*68e0*/  @P4 FADD.FTZ R172, R172, R169 ;  /* 0x000000a9acac4221 */ /* 0x000fe40000010000 */
.L_x_4353:
[----:B------:R-:W-:Y:S05]  /*68f0*/  BSYNC B1 ;  /* 0x0000000000017941 */ /* 0x000fea0003800000 */
.L_x_4351:
        /* <DEDUP_REMOVED lines=15> */
.L_x_4355:
[----:B------:R-:W-:Y:S05]  /*69f0*/  BSYNC B1 ;  /* 0x0000000000017941 */ /* 0x000fea0003800000 */
.L_x_4354:
        /* <DEDUP_REMOVED lines=9> */
.L_x_4356:
        /* <DEDUP_REMOVED lines=10> */
.L_x_4358:
[----:B------:R-:W-:Y:S05]  /*6b30*/  BSYNC B1 ;  /* 0x0000000000017941 */ /* 0x000fea0003800000 */
.L_x_4357:
[----:B------:R-:W-:Y:S02]  /*6b40*/  IADD3 R8, R8, 0x100, RZ ;  /* 0x0000010008087810 */ /* 0x000fe40007ffe0ff */
[----:B------:R-:W-:Y:S02]  /*6b50*/  IADD3 R170, R170, 0x100, RZ ;  /* 0x00000100aaaa7810 */ /* 0x000fe40007ffe0ff */
.L_x_4333:
[----:B------:R-:W-:Y:S05]  /*6b60*/  BSYNC B0 ;  /* 0x0000000000007941 */ /* 0x000fea0003800000 */
.L_x_4332:
        /* <DEDUP_REMOVED lines=16> */
.L_x_4362:
[----:B------:R-:W-:Y:S05]  /*6c70*/  BSYNC B1 ;  /* 0x0000000000017941 */ /* 0x000fea0003800000 */
.L_x_4361:
        /* <DEDUP_REMOVED lines=8> */
[----:B-----5:R-:W-:Y:S01]  /*6d00*/  PRMT R168, RZ, 0x5410, R194 ;  /* 0x00005410ffa87816 */ /* 0x020fe200000000c2 */
[----:B------:R-:W-:Y:S05]  /*6d10*/  BRA `(.L_x_4365) ;  /* 0x0000009000007947 */ /* 0x000fea0003800000 */
.L_x_4364:
[----:B------:R-:W-:Y:S01]  /*6d20*/  ULDC.64 UR6, c[0x0][0x218] ;  /* 0x0000860000067ab9 */ /* 0x000fe20000000a00 */
[----:B-1----:R-:W-:Y:S01]  /*6d30*/  FFMA.FTZ R168, R20, R171, R174 ;  /* 0x000000ab14a87223 */ /* 0x002fe200000100ae */
[----:B------:R-:W-:-:S03]  /*6d40*/  UISETP.NE.U32.AND UP0, UPT, URZ, UR6, UPT ;  /* 0x000000063f00728c */ /* 0x000fc6000bf05070 */
[----:B------:R-:W-:Y:S01]  /*6d50*/  FADD.FTZ R168, R23, -R168 ;  /* 0x800000a817a87221 */ /* 0x000fe20000010000 */
[----:B------:R-:W-:-:S03]  /*6d60*/  UISETP.NE.AND.EX UP0, UPT, URZ, UR7, UPT, UP0 ;  /* 0x000000073f00728c */ /* 0x000fc6000bf05300 */
[----:B------:R-:W-:-:S03]  /*6d70*/  FMUL.FTZ R168, R7, R168 ;  /* 0x000000a807a87220 */ /* 0x000fc60000410000 */
[----:B------:R-:W-:-:S13]  /*6d80*/  PLOP3.LUT P4, PT, PT, PT, UP0, 0x80, 0x0 ;  /* 0x000000000000781c */ /* 0x000fda0003f8f008 */
[----:B-----5:R-:W-:-:S05]  /*6d90*/  @P4 PRMT R169, RZ, 0x5410, R194 ;  /* 0x00005410ffa94816 */ /* 0x020fca00000000c2 */
[----:B------:R-:W-:Y:S02]  /*6da0*/  @P4 FADD.FTZ R168, R168, R169 ;  /* 0x000000a9a8a84221 */ /* 0x000fe40000010000 */
.L_x_4365:
[----:B------:R-:W-:Y:S05]  /*6db0*/  BSYNC B1 ;  /* 0x0000000000017941 */ /* 0x000fea0003800000 */
.L_x_4363:
        /* <DEDUP_REMOVED lines=16> */
.L_x_4367:
[----:B------:R-:W-:Y:S05]  /*6ec0*/  BSYNC B1 ;  /* 0x0000000000017941 */ /* 0x000fea0003800000 */
.L_x_4366:
        /* <DEDUP_REMOVED lines=8> */
.L_x_4369:
[----:B------:R-:W-:-:S04]  /*6f50*/  FFMA.FTZ R169, R21, R171, R174 ;  /* 0x000000ab15a97223 */ /* 0x000fc800000100ae */
[----:B------:R-:W-:Y:S01]  /*6f60*/  FADD.FTZ R168, R24, -R169 ;  /* 0x800000a918a87221 */ /* 0x000fe20000010000 */
[----:B-----5:R-:W-:-:S03]  /*6f70*/  @P4 SHF.R.U64 R169, R194, 0x10, R195 ;  /* 0x00000010c2a94819 */ /* 0x020fc600000012c3 */
[----:B------:R-:W-:Y:S01]  /*6f80*/  FMUL.FTZ R168, R7, R168 ;  /* 0x000000a807a87220 */ /* 0x000fe20000410000 */
[----:B------:R-:W-:-:S05]  /*6f90*/  @P4 PRMT R169, RZ, 0x5410, R169 ;  /* 0x00005410ffa94816 */ /* 0x000fca00000000a9 */
[----:B------:R-:W-:Y:S02]  /*6fa0*/  @P4 FADD.FTZ R168, R168, R169 ;  /* 0x000000a9a8a84221 */ /* 0x000fe40000010000 */
.L_x_4370:
[----:B------:R-:W-:Y:S05]  /*6fb0*/  BSYNC B1 ;  /* 0x0000000000017941 */ /* 0x000fea0003800000 */
.L_x_4368:
        /* <DEDUP_REMOVED lines=14> */
.L_x_4372:
[----:B------:R-:W-:Y:S05]  /*70a0*/  BSYNC B1 ;  /* 0x0000000000017941 */ /* 0x000fea0003800000 */
.L_x_4371:
[----:B------:R-:W-:Y:S01]  /*70b0*/  BSSY B1, `(.L_x_4373) ;  /* 0x000000c000017945 */ /* 0x000fe20003800000 */
[----:B------:R-:W-:Y:S01]  /*70c0*/  @P5 PRMT R15, R173, 0x7610, R15 ;  /* 0x00007610ad0f5816 */ /* 0x000fe2000000000f */
[----:B------:R-:W-:Y:S05]  /*70d0*/  @P2 BRA `(.L_x_4374) ;  /* 0x0000004000002947 */ /* 0x000fea0003800000 */
[----:B------:R-:W-:Y:S01]  /*70e0*/  IMAD.MOV.U32 R168, RZ, RZ, RZ ;  /* 0x000000ffffa87224 */ /* 0x000fe200078e00ff */
[----:B------:R-:W-:Y:S05]  /*70f0*/  @!P4 BRA `(.L_x_4375) ;  /* 0x000000700000c947 */ /* 0x000fea0003800000 */
[----:B-----5:R-:W-:Y:S01]  /*7100*/  PRMT R168, RZ, 0x5410, R195 ;  /* 0x00005410ffa87816 */ /* 0x020fe200000000c3 */
[----:B------:R-:W-:Y:S05]  /*7110*/  BRA `(.L_x_4375) ;  /* 0x0000005000007947 */ /* 0x000fea0003800000 */
.L_x_4374:
[----:B------:R-:W-:Y:S01]  /*7120*/  FFMA.FTZ R168, R22, R171, R174 ;  /* 0x000000ab16a87223 */ /* 0x000fe200000100ae */
[----:B-----5:R-:W-:-:S03]  /*7130*/  @P4 PRMT R169, RZ, 0x5410, R195 ;  /* 0x00005410ffa94816 */ /* 0x020fc600000000c3 */
[----:B------:R-:W-:-:S04]  /*7140*/  FADD.FTZ R168, R25, -R168 ;  /* 0x800000a819a87221 */ /* 0x000fc80000010000 */
[----:B------:R-:W-:-:S04]  /*7150*/  FMUL.FTZ R168, R7, R168 ;  /* 0x000000a807a87220 */ /* 0x000fc80000410000 */
[----:B------:R-:W-:Y:S02]  /*7160*/  @P4 FADD.FTZ R168, R168, R169 ;  /* 0x000000a9a8a84221 */ /* 0x000fe40000010000 */
.L_x_4375:
[----:B------:R-:W-:Y:S05]  /*7170*/  BSYNC B1 ;  /* 0x0000000000017941 */ /* 0x000fea0003800000 */
.L_x_4373:
[----:B------:R-:W-:Y:S01]  /*7180*/  BSSY B1, `(.L_x_4376) ;  /* 0x000000e000017945 */ /* 0x000fe20003800000 */
[----:B------:R-:W-:Y:S01]  /*7190*/  @P5 F2FP.BF16.PACK_AB R172, RZ, R168 ;  /* 0x000000a8ffac523e */ /* 0x000fe200000010ff */
        /* <DEDUP_REMOVED lines=12> */
.L_x_4377:
[----:B------:R-:W-:Y:S05]  /*7260*/  BSYNC B1 ;  /* 0x0000000000017941 */ /* 0x000fea0003800000 */
.L_x_4376:
        /* <DEDUP_REMOVED lines=8> */
.L_x_4379:
[----:B------:R-:W-:Y:S01]  /*72f0*/  FFMA.FTZ R174, R26, R171, R174 ;  /* 0x000000ab1aae7223 */ /* 0x000fe200000100ae */
[----:B-----5:R-:W-:-:S03]  /*7300*/  @P4 SHF.R.U32.HI R168, RZ, 0x10, R195 ;  /* 0x00000010ffa84819 */ /* 0x020fc600000116c3 */
[----:B------:R-:W-:Y:S01]  /*7310*/  FADD.FTZ R174, R27, -R174 ;  /* 0x800000ae1bae7221 */ /* 0x000fe20000010000 */
[----:B------:R-:W-:-:S03]  /*7320*/  @P4 PRMT R168, RZ, 0x5410, R168 ;  /* 0x00005410ffa84816 */ /* 0x000fc600000000a8 */
[----:B------:R-:W-:-:S04]  /*7330*/  FMUL.FTZ R7, R7, R174 ;  /* 0x000000ae07077220 */ /* 0x000fc80000410000 */
[----:B------:R-:W-:Y:S02]  /*7340*/  @P4 FADD.FTZ R7, R7, R168 ;  /* 0x000000a807074221 */ /* 0x000fe40000010000 */
.L_x_4380:
[----:B------:R-:W-:Y:S05]  /*7350*/  BSYNC B1 ;  /* 0x0000000000017941 */ /* 0x000fea0003800000 */
.L_x_4378:
        /* <DEDUP_REMOVED lines=15> */
.L_x_4382:
[----:B------:R-:W-:Y:S05]  /*7450*/  BSYNC B1 ;  /* 0x0000000000017941 */ /* 0x000fea0003800000 */
.L_x_4381:
        /* <DEDUP_REMOVED lines=9> */
.L_x_4383:
        /* <DEDUP_REMOVED lines=9> */
.L_x_4360:
[----:B------:R-:W-:Y:S05]  /*7580*/  BSYNC B0 ;  /* 0x0000000000007941 */ /* 0x000fea0003800000 */
.L_x_4359:
[----:B------:R-:W-:Y:S02]  /*7590*/  LOP3.LUT P2, RZ, R6, 0xff, RZ, 0xc0, !PT ;  /* 0x000000ff06ff7812 */ /* 0x000fe4000784c0ff */
[----:B------:R-:W-:Y:S02]  /*75a0*/  IADD3 R5, R5, c[0x0][0x160], RZ ;  /* 0x0000580005057a10 */ /* 0x000fe40007ffe0ff */
[----:B------:R-:W-:Y:S02]  /*75b0*/  SEL R6, RZ, 0x1, P2 ;  /* 0x00000001ff067807 */ /* 0x000fe40001000000 */
[----:B------:R-:W-:-:S13]  /*75c0*/  ISETP.GE.AND P2, PT, R5, c[0x0][0x164], PT ;  /* 0x0000590005007a0c */ /* 0x000fda0003f46270 */
[----:B01---5:R-:W-:Y:S01]  /*75d0*/  @P2 CALL.REL.NOINC `(.L_x_4167) ;  /* 0x0000001000002944 */ /* 0x023fe20003c00000 */
[----:B------:R-:W-:Y:S05]  /*75e0*/  BRA `(.L_x_4384) ;  /* 0xffff915000007947 */ /* 0x000fea000383ffff */
.L_x_4167:
[----:B---3--:R-:W0:Y:S01]  /*75f0*/  S2UR UR6, SR_CTAID.X ;  /* 0x00000000000679c3 */ /* 0x008e220000002500 */
[----:B------:R-:W0:Y:S01]  /*7600*/  S2R R2, SR_TID.X ;  /* 0x0000000000027919 */ /* 0x000e220000002100 */
[C---:B------:R-:W-:Y:S01]  /*7610*/  LOP3.LUT P5, RZ, R9.reuse, 0xffffff00, RZ, 0xc0, !PT ;  /* 0xffffff0009ff7812 */ /* 0x040fe200078ac0ff */
[----:B-----5:R-:W-:Y:S01]  /*7620*/  @P0 IMAD.MOV.U32 R29, RZ, RZ, 0x10 ;  /* 0x00000010ff1d0424 */ /* 0x020fe200078e00ff */
[C---:B------:R-:W-:Y:S01]  /*7630*/  ISETP.GE.U32.AND P4, PT, R9.reuse, 0x200, PT ;  /* 0x000002000900780c */ /* 0x040fe20003f86070 */
[----:B------:R-:W-:Y:S01]  /*7640*/  @P1 IMAD.MOV.U32 R31, RZ, RZ, 0x10 ;  /* 0x00000010ff1f1424 */ /* 0x000fe200078e00ff */
[C---:B------:R-:W-:Y:S02]  /*7650*/  ISETP.GE.U32.AND P3, PT, R9.reuse, 0x300, PT ;  /* 0x000003000900780c */ /* 0x040fe40003f66070 */
[----:B------:R-:W-:-:S07]  /*7660*/  ISETP.GE.U32.AND P2, PT, R9, 0x400, PT ;  /* 0x000004000900780c */ /* 0x000fce0003f46070 */
[----:B------:R-:W-:Y:S02]  /*7670*/  @P5 IMAD.MOV.U32 R7, RZ, RZ, 0x10 ;  /* 0x00000010ff075424 */ /* 0x000fe400078e00ff */
[----:B------:R-:W-:Y:S02]  /*7680*/  @P4 IMAD.MOV.U32 R15, RZ, RZ, 0x10 ;  /* 0x00000010ff0f4424 */ /* 0x000fe400078e00ff */
[----:B------:R-:W-:Y:S02]  /*7690*/  @P3 IMAD.MOV.U32 R21, RZ, RZ, 0x10 ;  /* 0x00000010ff153424 */ /* 0x000fe400078e00ff */
        /* <DEDUP_REMOVED lines=57> */
.L_x_4195:
[----:B------:R-:W-:Y:S01]  /*7a30*/  MOV R176, R173 ;  /* 0x000000ad00b07202 */ /* 0x000fe20000000f00 */
[----:B------:R-:W-:Y:S01]  /*7a40*/  IMAD.MOV.U32 R175, RZ, RZ, 0x10 ;  /* 0x00000010ffaf7424 */ /* 0x000fe200078e00ff */
[----:B------:R-:W-:Y:S01]  /*7a50*/  MOV R168, 0x7a90 ;  /* 0x00007a9000a87802 */ /* 0x000fe20000000f00 */
[----:B------:R-:W-:-:S02]  /*7a60*/  IMAD.MOV.U32 R174, RZ, RZ, 0x1f ;  /* 0x0000001fffae7424 */ /* 0x000fc400078e00ff */
[----:B------:R-:W-:Y:S02]  /*7a70*/  IMAD.MOV.U32 R171, RZ, RZ, -0x1 ;  /* 0xffffffffffab7424 */ /* 0x000fe400078e00ff */
[----:B0----5:R-:W-:Y:S05]  /*7a80*/  CALL.REL.NOINC `($__internal_57_$__cuda_sm70_shflsync_down_p) ;  /* 0x0000046000007944 */ /* 0x021fea0003c00000 */
[----:B-1----:R-:W-:Y:S01]  /*7a90*/  MOV R178, R171 ;  /* 0x000000ab00b27202 */ /* 0x002fe20000000f00 */
[----:B0-----:R-:W-:Y:S05]  /*7aa0*/  BRA `(.L_x_4385) ;  /* 0xffffaed000007947 */ /* 0x001fea000383ffff */
.L_x_4196:
[----:B------:R-:W-:Y:S01]  /*7ab0*/  IMAD.MOV.U32 R176, RZ, RZ, R172 ;  /* 0x000000ffffb07224 */ /* 0x000fe200078e00ac */
[----:B------:R-:W-:Y:S01]  /*7ac0*/  MOV R171, 0xffffffff ;  /* 0xffffffff00ab7802 */ /* 0x000fe20000000f00 */
[----:B------:R-:W-:Y:S01]  /*7ad0*/  IMAD.MOV.U32 R175, RZ, RZ, 0x10 ;  /* 0x00000010ffaf7424 */ /* 0x000fe200078e00ff */
[----:B------:R-:W-:Y:S01]  /*7ae0*/  MOV R168, 0x7b10 ;  /* 0x00007b1000a87802 */ /* 0x000fe20000000f00 */
[----:B------:R-:W-:Y:S02]  /*7af0*/  IMAD.MOV.U32 R174, RZ, RZ, 0x1f ;  /* 0x0000001fffae7424 */ /* 0x000fe400078e00ff */
[----:B012--5:R-:W-:Y:S05]  /*7b00*/  CALL.REL.NOINC `($__internal_57_$__cuda_sm70_shflsync_down_p) ;  /* 0x000003e000007944 */ /* 0x027fea0003c00000 */
[----:B------:R-:W-:Y:S01]  /*7b10*/  FADD.FTZ R173, R178, R173 ;  /* 0x000000adb2ad7221 */ /* 0x000fe20000010000 */
[----:B------:R-:W-:Y:S01]  /*7b20*/  MOV R168, 0x7b90 ;  /* 0x00007b9000a87802 */ /* 0x000fe20000000f00 */
[----:B-1----:R-:W-:Y:S02]  /*7b30*/  FADD.FTZ R172, R172, R171 ;  /* 0x000000abacac7221 */ /* 0x002fe40000010000 */
[----:B0-----:R-:W-:Y:S01]  /*7b40*/  IMAD.MOV.U32 R175, RZ, RZ, 0x8 ;  /* 0x00000008ffaf7424 */ /* 0x001fe200078e00ff */
[----:B------:R-:W-:Y:S01]  /*7b50*/  MOV R176, R173 ;  /* 0x000000ad00b07202 */ /* 0x000fe20000000f00 */
[----:B------:R-:W-:-:S02]  /*7b60*/  IMAD.MOV.U32 R174, RZ, RZ, 0x1f ;  /* 0x0000001fffae7424 */ /* 0x000fc400078e00ff */
[----:B------:R-:W-:Y:S02]  /*7b70*/  IMAD.MOV.U32 R171, RZ, RZ, -0x1 ;  /* 0xffffffffffab7424 */ /* 0x000fe400078e00ff */
[----:B------:R-:W-:Y:S05]  /*7b80*/  CALL.REL.NOINC `($__internal_57_$__cuda_sm70_shflsync_down_p) ;  /* 0x0000036000007944 */ /* 0x000fea0003c00000 */
[----:B0-----:R-:W-:Y:S01]  /*7b90*/  HFMA2.MMA R174, -RZ, RZ, 0, 1.847743988037109375e-06 ;  /* 0x0000001fffae7435 */ /* 0x001fe200000001ff */
[----:B-1----:R-:W-:Y:S01]  /*7ba0*/  IMAD.MOV.U32 R178, RZ, RZ, R171 ;  /* 0x000000ffffb27224 */ /* 0x002fe200078e00ab */
[----:B------:R-:W-:Y:S01]  /*7bb0*/  MOV R168, 0x7c00 ;  /* 0x00007c0000a87802 */ /* 0x000fe20000000f00 */
[----:B------:R-:W-:Y:S02]  /*7bc0*/  IMAD.MOV.U32 R176, RZ, RZ, R172 ;  /* 0x000000ffffb07224 */ /* 0x000fe400078e00ac */
[----:B------:R-:W-:Y:S02]  /*7bd0*/  IMAD.MOV.U32 R175, RZ, RZ, 0x8 ;  /* 0x00000008ffaf7424 */ /* 0x000fe400078e00ff */
[----:B------:R-:W-:Y:S02]  /*7be0*/  IMAD.MOV.U32 R171, RZ, RZ, -0x1 ;  /* 0xffffffffffab7424 */ /* 0x000fe400078e00ff */
[----:B------:R-:W-:Y:S05]  /*7bf0*/  CALL.REL.NOINC `($__internal_57_$__cuda_sm70_shflsync_down_p) ;  /* 0x000002f000007944 */ /* 0x000fea0003c00000 */
[----:B------:R-:W-:Y:S01]  /*7c00*/  FADD.FTZ R214, R178, R173 ;  /* 0x000000adb2d67221 */ /* 0x000fe20000010000 */
[----:B------:R-:W-:Y:S01]  /*7c10*/  MOV R168, 0x7c80 ;  /* 0x00007c8000a87802 */ /* 0x000fe20000000f00 */
[----:B-1----:R-:W-:Y:S01]  /*7c20*/  FADD.FTZ R172, R172, R171 ;  /* 0x000000abacac7221 */ /* 0x002fe20000010000 */
[----:B------:R-:W-:Y:S01]  /*7c30*/  MOV R171, 0xffffffff ;  /* 0xffffffff00ab7802 */ /* 0x000fe20000000f00 */
[----:B0-----:R-:W-:-:S02]  /*7c40*/  IMAD.MOV.U32 R175, RZ, RZ, 0x4 ;  /* 0x00000004ffaf7424 */ /* 0x001fc400078e00ff */
[----:B------:R-:W-:Y:S02]  /*7c50*/  IMAD.MOV.U32 R174, RZ, RZ, 0x1f ;  /* 0x0000001fffae7424 */ /* 0x000fe400078e00ff */
[----:B------:R-:W-:Y:S02]  /*7c60*/  IMAD.MOV.U32 R176, RZ, RZ, R214 ;  /* 0x000000ffffb07224 */ /* 0x000fe400078e00d6 */
[----:B------:R-:W-:Y:S05]  /*7c70*/  CALL.REL.NOINC `($__internal_57_$__cuda_sm70_shflsync_down_p) ;  /* 0x0000027000007944 */ /* 0x000fea0003c00000 */
[----:B0-----:R-:W-:Y:S01]  /*7c80*/  HFMA2.MMA R175, -RZ, RZ, 0, 2.384185791015625e-07 ;  /* 0x00000004ffaf7435 */ /* 0x001fe200000001ff */
[----:B-1----:R-:W-:Y:S01]  /*7c90*/  IMAD.MOV.U32 R173, RZ, RZ, R171 ;  /* 0x000000ffffad7224 */ /* 0x002fe200078e00ab */
[----:B------:R-:W-:Y:S01]  /*7ca0*/  MOV R168, 0x7cf0 ;  /* 0x00007cf000a87802 */ /* 0x000fe20000000f00 */
[----:B------:R-:W-:Y:S02]  /*7cb0*/  IMAD.MOV.U32 R176, RZ, RZ, R172 ;  /* 0x000000ffffb07224 */ /* 0x000fe400078e00ac */
[----:B------:R-:W-:Y:S02]  /*7cc0*/  IMAD.MOV.U32 R174, RZ, RZ, 0x1f ;  /* 0x0000001fffae7424 */ /* 0x000fe400078e00ff */
[----:B------:R-:W-:Y:S02]  /*7cd0*/  IMAD.MOV.U32 R171, RZ, RZ, -0x1 ;  /* 0xffffffffffab7424 */ /* 0x000fe400078e00ff */
[----:B------:R-:W-:Y:S05]  /*7ce0*/  CALL.REL.NOINC `($__internal_57_$__cuda_sm70_shflsync_down_p) ;  /* 0x0000020000007944 */ /* 0x000fea0003c00000 */
[----:B------:R-:W-:Y:S01]  /*7cf0*/  FADD.FTZ R214, R173, R214 ;  /* 0x000000d6add67221 */ /* 0x000fe20000010000 */
[----:B0-----:R-:W-:Y:S01]  /*7d00*/  MOV R174, 0x1f ;  /* 0x0000001f00ae7802 */ /* 0x001fe20000000f00 */
[----:B-1----:R-:W-:Y:S01]  /*7d10*/  FADD.FTZ R172, R172, R171 ;  /* 0x000000abacac7221 */ /* 0x002fe20000010000 */
[----:B------:R-:W-:Y:S01]  /*7d20*/  MOV R168, 0x7d70 ;  /* 0x00007d7000a87802 */ /* 0x000fe20000000f00 */
[----:B------:R-:W-:-:S02]  /*7d30*/  IMAD.MOV.U32 R175, RZ, RZ, 0x2 ;  /* 0x00000002ffaf7424 */ /* 0x000fc400078e00ff */
[----:B------:R-:W-:Y:S02]  /*7d40*/  IMAD.MOV.U32 R171, RZ, RZ, -0x1 ;  /* 0xffffffffffab7424 */ /* 0x000fe400078e00ff */
[----:B------:R-:W-:Y:S02]  /*7d50*/  IMAD.MOV.U32 R176, RZ, RZ, R214 ;  /* 0x000000ffffb07224 */ /* 0x000fe400078e00d6 */
[----:B------:R-:W-:Y:S05]  /*7d60*/  CALL.REL.NOINC `($__internal_57_$__cuda_sm70_shflsync_down_p) ;  /* 0x0000018000007944 */ /* 0x000fea0003c00000 */
[----:B-1----:R-:W-:Y:S01]  /*7d70*/  IMAD.MOV.U32 R173, RZ, RZ, R171 ;  /* 0x000000ffffad7224 */ /* 0x002fe200078e00ab */
[----:B0-----:R-:W-:Y:S01]  /*7d80*/  MOV R176, R172 ;  /* 0x000000ac00b07202 */ /* 0x001fe20000000f00 */
[----:B------:R-:W-:Y:S01]  /*7d90*/  IMAD.MOV.U32 R175, RZ, RZ, 0x2 ;  /* 0x00000002ffaf7424 */ /* 0x000fe200078e00ff */
[----:B------:R-:W-:Y:S01]  /*7da0*/  MOV R168, 0x7de0 ;  /* 0x00007de000a87802 */ /* 0x000fe20000000f00 */
[----:B------:R-:W-:Y:S02]  /*7db0*/  IMAD.MOV.U32 R174, RZ, RZ, 0x1f ;  /* 0x0000001fffae7424 */ /* 0x000fe400078e00ff */
[----:B------:R-:W-:Y:S02]  /*7dc0*/  IMAD.MOV.U32 R171, RZ, RZ, -0x1 ;  /* 0xffffffffffab7424 */ /* 0x000fe400078e00ff */
[----:B------:R-:W-:Y:S05]  /*7dd0*/  CALL.REL.NOINC `($__internal_57_$__cuda_sm70_shflsync_down_p) ;  /* 0x0000011000007944 */ /* 0x000fea0003c00000 */
[----:B------:R-:W-:Y:S01]  /*7de0*/  FADD.FTZ R214, R173, R214 ;  /* 0x000000d6add67221 */ /* 0x000fe20000010000 */
[----:B0-----:R-:W-:Y:S01]  /*7df0*/  HFMA2.MMA R175, -RZ, RZ, 0, 5.9604644775390625e-08 ;  /* 0x00000001ffaf7435 */ /* 0x001fe200000001ff */
[----:B-1----:R-:W-:Y:S01]  /*7e00*/  FADD.FTZ R215, R172, R171 ;  /* 0x000000abacd77221 */ /* 0x002fe20000010000 */
[----:B------:R-:W-:Y:S01]  /*7e10*/  MOV R168, 0x7e60 ;  /* 0x00007e6000a87802 */ /* 0x000fe20000000f00 */
[----:B------:R-:W-:-:S02]  /*7e20*/  IMAD.MOV.U32 R174, RZ, RZ, 0x1f ;  /* 0x0000001fffae7424 */ /* 0x000fc400078e00ff */
[----:B------:R-:W-:Y:S02]  /*7e30*/  IMAD.MOV.U32 R171, RZ, RZ, -0x1 ;  /* 0xffffffffffab7424 */ /* 0x000fe400078e00ff */
[----:B------:R-:W-:Y:S02]  /*7e40*/  IMAD.MOV.U32 R176, RZ, RZ, R214 ;  /* 0x000000ffffb07224 */ /* 0x000fe400078e00d6 */
[----:B------:R-:W-:Y:S05]  /*7e50*/  CALL.REL.NOINC `($__internal_57_$__cuda_sm70_shflsync_down_p) ;  /* 0x0000009000007944 */ /* 0x000fea0003c00000 */
[----:B-1----:R-:W-:Y:S01]  /*7e60*/  MOV R173, R171 ;  /* 0x000000ab00ad7202 */ /* 0x002fe20000000f00 */
[----:B0-----:R-:W-:Y:S01]  /*7e70*/  IMAD.MOV.U32 R176, RZ, RZ, R215 ;  /* 0x000000ffffb07224 */ /* 0x001fe200078e00d7 */
[----:B------:R-:W-:Y:S01]  /*7e80*/  MOV R171, 0xffffffff ;  /* 0xffffffff00ab7802 */ /* 0x000fe20000000f00 */
[----:B------:R-:W-:Y:S01]  /*7e90*/  IMAD.MOV.U32 R175, RZ, RZ, 0x1 ;  /* 0x00000001ffaf7424 */ /* 0x000fe200078e00ff */
[----:B------:R-:W-:Y:S01]  /*7ea0*/  MOV R168, 0x7ed0 ;  /* 0x00007ed000a87802 */ /* 0x000fe20000000f00 */
[----:B------:R-:W-:Y:S02]  /*7eb0*/  IMAD.MOV.U32 R174, RZ, RZ, 0x1f ;  /* 0x0000001fffae7424 */ /* 0x000fe400078e00ff */
[----:B------:R-:W-:Y:S05]  /*7ec0*/  CALL.REL.NOINC `($__internal_57_$__cuda_sm70_shflsync_down_p) ;  /* 0x0000002000007944 */ /* 0x000fea0003c00000 */
[----:B-1----:R-:W-:Y:S01]  /*7ed0*/  IMAD.MOV.U32 R172, RZ, RZ, R171 ;  /* 0x000000ffffac7224 */ /* 0x002fe200078e00ab */
[----:B0-----:R-:W-:Y:S05]  /*7ee0*/  BRA `(.L_x_4386) ;  /* 0xffffabb000007947 */ /* 0x001fea000383ffff */
        .weak           $__internal_57_$__cuda_sm70_shflsync_down_p
        .type           $__internal_57_$__cuda_sm70_shflsync_down_p,@function
        .size           $__internal_57_$__cuda_sm70_shflsync_down_p,(.L_x_12933 - $__internal_57_$__cuda_sm70_shflsync_down_p)
$__internal_57_$__cuda_sm70_shflsync_down_p:
[----:B------:R-:W-:Y:S01]  /*7ef0*/  IMAD.MOV.U32 R169, RZ, RZ, 0x0 ;  /* 0x00000000ffa97424 */ /* 0x000fe200078e00ff */
[----:B------:R-:W-:Y:S04]  /*7f00*/  WARPSYNC R171 ;  /* 0x000000ab00007348 */ /* 0x000fe80003800000 */
[----:B------:R0:W1:Y:S01]  /*7f10*/  SHFL.DOWN PT, R171, R176, R175, R174 ;  /* 0x080000afb0ab7389 */ /* 0x00006200000e00ae */
[----:B------:R-:W-:Y:S05]  /*7f20*/  RET.REL.NODEC R168 `(_ZN10layer_norm13ln_bwd_kernelINS_13Kernel_traitsIf13__nv_bfloat16S2_S2_fjLj7168ELj1ELj1ELj8ELj8ENS_18Kernel_traits_baseILj7168EfS2_S2_S2_fjLj256EEEEELb1ELb1ELb1ELb0EEEvNS_9BwdParamsE) ;  /* 0xffff80d0a8007950 */ /* 0x000fea0003c3ffff */
.L_x_4387:
        /* <DEDUP_REMOVED lines=13> */
.L_x_12933:


//--------------------- .text._ZN10layer_norm22ln_bwd_finalize_kernelINS_22Kernel_traits_finalizeILj7168Ef13__nv_bfloat16S2_S2_fjLb1ELj1024ELj4ENS_18Kernel_traits_baseILj7168EfS2_S2_S2_fjLj1024EEEEELb1ELb1EEEvNS_9BwdParamsE --------------------------
	.section	.text._ZN10layer_norm22ln_bwd_finalize_kernelINS_22Kernel_traits_finalizeILj7168Ef13__nv_bfloat16S2_S2_fjLb1ELj1024ELj4ENS_18Kernel_traits_baseILj7168EfS2_S2_S2_fjLj1024EEEEELb1ELb1EEEvNS_9BwdParamsE,"ax",@progbits
	.sectioninfo	@"SHI_REGISTERS=32"
	.align	128
        .global         _ZN10layer_norm22ln_bwd_finalize_kernelINS_22Kernel_traits_finalizeILj7168Ef13__nv_bfloat16S2_S2_fjLb1ELj1024ELj4ENS_18Kernel_traits_baseILj7168EfS2_S2_S2_fjLj1024EEEEELb1ELb1EEEvNS_9BwdParamsE
        .type           _ZN10layer_norm22ln_bwd_finalize_kernelINS_22Kernel_traits_finalizeILj7168Ef13__nv_bfloat16S2_S2_fjLb1ELj1024ELj4ENS_18Kernel_traits_baseILj7168EfS2_S2_S2_fjLj1024EEEEELb1ELb1EEEvNS_9BwdParamsE,@function
        .size           _ZN10layer_norm22ln_bwd_finalize_kernelINS_22Kernel_traits_finalizeILj7168Ef13__nv_bfloat16S2_S2_fjLb1ELj1024ELj4ENS_18Kernel_traits_baseILj7168EfS2_S2_S2_fjLj1024EEEEELb1ELb1EEEvNS_9BwdParamsE,(.L_x_12934 - _ZN10layer_norm22ln_bwd_finalize_kernelINS_22Kernel_traits_finalizeILj7168Ef13__nv_bfloat16S2_S2_fjLb1ELj1024ELj4ENS_18Kernel_traits_baseILj7168EfS2_S2_S2_fjLj1024EEEEELb1ELb1EEEvNS_9BwdParamsE)
        .other          _ZN10layer_norm22ln_bwd_finalize_kernelINS_22Kernel_traits_finalizeILj7168Ef13__nv_bfloat16S2_S2_fjLb1ELj1024ELj4ENS_18Kernel_traits_baseILj7168EfS2_S2_S2_fjLj1024EEEEELb1ELb1EEEvNS_9BwdParamsE,@"STO_CUDA_ENTRY STV_DEFAULT"
_ZN10layer_norm22ln_bwd_finalize_kernelINS_22Kernel_traits_finalizeILj7168Ef13__nv_bfloat16S2_S2_fjLb1ELj1024ELj4ENS_18Kernel_traits_baseILj7168EfS2_S2_S2_fjLj1024EEEEELb1ELb1EEEvNS_9BwdParamsE:
.text._ZN10layer_norm22ln_bwd_finalize_kernelINS_22Kernel_traits_finalizeILj7168Ef13__nv_bfloat16S2_S2_fjLb1ELj1024ELj4ENS_18Kernel_traits_baseILj7168EfS2_S2_S2_fjLj1024EEEEELb1ELb1EEEvNS_9BwdParamsE:
        /* <DEDUP_REMOVED lines=19> */
.L_x_4400:
        /* <DEDUP_REMOVED lines=32> */
.L_x_4392:
        /* <DEDUP_REMOVED lines=47> */
.L_x_4391:
[----:B------:R-:W-:Y:S05]  /*0620*/  BSYNC B1 ;  /* 0x0000000000017941 */ /* 0x000fea0003800000 */
.L_x_4390:
        /* <DEDUP_REMOVED lines=29> */
.L_x_4394:
[----:B------:R-:W-:Y:S05]  /*0800*/  BSYNC B1 ;  /* 0x0000000000017941 */ /* 0x000fea0003800000 */
.L_x_4393:
        /* <DEDUP_REMOVED lines=13> */
.L_x_4389:
[----:B------:R-:W-:Y:S05]  /*08e0*/  BSYNC B0 ;  /* 0x0000000000007941 */ /* 0x000fea0003800000 */
.L_x_4388:
        /* <DEDUP_REMOVED lines=12> */
.L_x_4401:
        /* <DEDUP_REMOVED lines=27> */
.L_x_4402:
        /* <DEDUP_REMOVED lines=9> */
.L_x_4395:
[----:B0-----:R-:W-:Y:S01]  /*0bf0*/  WARPSYNC 0xffffffff ;  /* 0xffffffff00007948 */ /* 0x001fe20003800000 */
[----:B------:R-:W-:Y:S06]  /*0c00*/  BAR.SYNC.DEFER_BLOCKING 0x0 ;  /* 0x0000000000007b1d */ /* 0x000fec0000010000 */
[----:B------:R-:W-:Y:S01]  /*0c10*/  BSSY B0, `(.L_x_4398) ;  /* 0x000000e000007945 */ /* 0x000fe20003800000 */
[----:B------:R-:W-:Y:S05]  /*0c20*/  @!P0 BRA `(.L_x_4399) ;  /* 0x000000c000008947 */ /* 0x000fea0003800000 */
[----:B--2---:R-:W-:Y:S01]  /*0c30*/  SHF.L.U32 R8, R0, 0x3, RZ ;  /* 0x0000000300087819 */ /* 0x004fe200000006ff */
[----:B------:R-:W-:-:S03]  /*0c40*/  HFMA2.MMA R16, -RZ, RZ, 0, 4.76837158203125e-07 ;  /* 0x00000008ff107435 */ /* 0x000fc600000001ff */
[----:B-1----:R-:W-:-:S05]  /*0c50*/  LOP3.LUT R18, R8, 0xf8, RZ, 0xc0, !PT ;  /* 0x000000f808127812 */ /* 0x002fca00078ec0ff */
[----:B------:R-:W0:Y:S02]  /*0c60*/  LDS.64 R10, [R18+0x3000] ;  /* 0x00300000120a7984 */ /* 0x000e240000000a00 */
[CC--:B------:R-:W-:Y:S02]  /*0c70*/  IMAD.WIDE.U32 R12, R5.reuse, R16.reuse, c[0x0][0x268] ;  /* 0x00009a00050c7625 */ /* 0x0c0fe400078e0010 */
[----:B------:R-:W1:Y:S02]  /*0c80*/  LDS.64 R8, [R18+0x3080] ;  /* 0x0030800012087984 */ /* 0x000e640000000a00 */
[CC--:B------:R-:W-:Y:S02]  /*0c90*/  IMAD.WIDE.U32 R14, R5.reuse, R16.reuse, c[0x0][0x260] ;  /* 0x00009800050e7625 */ /* 0x0c0fe400078e0010 */
[----:B------:R-:W2:Y:S02]  /*0ca0*/  LDS.64 R20, [R18+0x3100] ;  /* 0x0031000012147984 */ /* 0x000ea40000000a00 */
[----:B------:R-:W-:-:S02]  /*0cb0*/  IMAD.WIDE.U32 R16, R5, R16, c[0x0][0x280] ;  /* 0x0000a00005107625 */ /* 0x000fc400078e0010 */
[----:B0-----:R0:W-:Y:S04]  /*0cc0*/  STG.E.64 [R12.64], R10 ;  /* 0x0000000a0c007986 */ /* 0x0011e8000c101b04 */
[----:B-1----:R0:W-:Y:S04]  /*0cd0*/  STG.E.64 [R14.64], R8 ;  /* 0x000000080e007986 */ /* 0x0021e8000c101b04 */
[----:B--2---:R0:W-:Y:S02]  /*0ce0*/  STG.E.64 [R16.64], R20 ;  /* 0x0000001410007986 */ /* 0x0041e4000c101b04 */
.L_x_4399:
[----:B------:R-:W-:Y:S05]  /*0cf0*/  BSYNC B0 ;  /* 0x0000000000007941 */ /* 0x000fea0003800000 */
.L_x_4398:
[C---:B------:R-:W-:Y:S02]  /*0d00*/  ISETP.GT.U32.AND P1, PT, R4.reuse, -0x1c01, PT ;  /* 0xffffe3ff0400780c */ /* 0x040fe40003f24070 */
[----:B------:R-:W-:-:S02]  /*0d10*/  IADD3 R4, R4, 0x1c00, RZ ;  /* 0x00001c0004047810 */ /* 0x000fc40007ffe0ff */
[----:B------:R-:W-:-:S09]  /*0d20*/  IADD3 R5, R5, 0xe00, RZ ;  /* 0x00000e0005057810 */ /* 0x000fd20007ffe0ff */
[----:B012---:R-:W-:Y:S05]  /*0d30*/  @P1 BRA `(.L_x_4400) ;  /* 0xfffff3f000001947 */ /* 0x007fea000383ffff */
[----:B------:R-:W-:Y:S05]  /*0d40*/  EXIT ;  /* 0x000000000000794d */ /* 0x000fea0003800000 */
.L_x_4396:
[----:B------:R-:W-:Y:S01]  /*0d50*/  HFMA2.MMA R14, -RZ, RZ, 0, 1.847743988037109375e-06 ;  /* 0x0000001fff0e7435 */ /* 0x000fe200000001ff */
[----:B---3--:R-:W-:Y:S01]  /*0d60*/  IMAD.MOV.U32 R18, RZ, RZ, R10 ;  /* 0x000000ffff127224 */ /* 0x008fe200078e000a */
[----:B------:R-:W-:Y:S01]  /*0d70*/  MOV R17, 0x1 ;  /* 0x0000000100117802 */ /* 0x000fe20000000f00 */
[----:B------:R-:W-:Y:S01]  /*0d80*/  IMAD.MOV.U32 R19, RZ, RZ, -0x1 ;  /* 0xffffffffff137424 */ /* 0x000fe200078e00ff */
[----:B------:R-:W-:Y:S02]  /*0d90*/  MOV R8, 0xdb0 ;  /* 0x00000db000087802 */ /* 0x000fe40000000f00 */
[----:B012---:R-:W-:Y:S05]  /*0da0*/  CALL.REL.NOINC `($__internal_58_$__cuda_sm70_shflsync_bfly_p) ;  /* 0x0000059000007944 */ /* 0x007fea0003c00000 */
[----:B01----:R-:W-:Y:S05]  /*0db0*/  BRA `(.L_x_4401) ;  /* 0xfffffbf000007947 */ /* 0x003fea000383ffff */
.L_x_4397:
[----:B------:R-:W-:Y:S01]  /*0dc0*/  HFMA2.MMA R14, -RZ, RZ, 0, 1.847743988037109375e-06 ;  /* 0x0000001fff0e7435 */ /* 0x000fe200000001ff */
[----:B------:R-:W-:Y:S01]  /*0dd0*/  MOV R17, 0x2 ;  /* 0x0000000200117802 */ /* 0x000fe20000000f00 */
[----:B------:R-:W-:Y:S01]  /*0de0*/  IMAD.MOV.U32 R19, RZ, RZ, -0x1 ;  /* 0xffffffffff137424 */ /* 0x000fe200078e00ff */
[----:B------:R-:W-:-:S03]  /*0df0*/  MOV R8, 0xe10 ;  /* 0x00000e1000087802 */ /* 0x000fc60000000f00 */
[----:B0123--:R-:W-:Y:S05]  /*0e00*/  CALL.REL.NOINC `($__internal_58_$__cuda_sm70_shflsync_bfly_p) ;  /* 0x0000053000007944 */ /* 0x00ffea0003c00000 */
[----:B01----:R-:W-:Y:S01]  /*0e10*/  FADD.FTZ R18, R18, R14 ;  /* 0x0000000e12127221 */ /* 0x003fe20000010000 */
[----:B------:R-:W-:Y:S01]  /*0e20*/  HFMA2.MMA R14, -RZ, RZ, 0, 1.847743988037109375e-06 ;  /* 0x0000001fff0e7435 */ /* 0x000fe200000001ff */
[----:B------:R-:W-:Y:S01]  /*0e30*/  MOV R17, 0x4 ;  /* 0x0000000400117802 */ /* 0x000fe20000000f00 */
[----:B------:R-:W-:Y:S01]  /*0e40*/  IMAD.MOV.U32 R19, RZ, RZ, -0x1 ;  /* 0xffffffffff137424 */ /* 0x000fe200078e00ff */
[----:B------:R-:W-:-:S03]  /*0e50*/  MOV R8, 0xe70 ;  /* 0x00000e7000087802 */ /* 0x000fc60000000f00 */
[----:B------:R-:W-:Y:S05]  /*0e60*/  CALL.REL.NOINC `($__internal_58_$__cuda_sm70_shflsync_bfly_p) ;  /* 0x000004d000007944 */ /* 0x000fea0003c00000 */
[----:B01----:R-:W-:Y:S01]  /*0e70*/  FADD.FTZ R18, R18, R14 ;  /* 0x0000000e12127221 */ /* 0x003fe20000010000 */
[----:B------:R-:W-:Y:S01]  /*0e80*/  HFMA2.MMA R14, -RZ, RZ, 0, 1.847743988037109375e-06 ;  /* 0x0000001fff0e7435 */ /* 0x000fe200000001ff */
[----:B------:R-:W-:-:S02]  /*0e90*/  MOV R17, 0x8 ;  /* 0x0000000800117802 */ /* 0x000fc40000000f00 */
[----:B------:R-:W-:Y:S02]  /*0ea0*/  MOV R19, 0xffffffff ;  /* 0xffffffff00137802 */ /* 0x000fe40000000f00 */
[----:B------:R-:W-:Y:S02]  /*0eb0*/  MOV R8, 0xed0 ;  /* 0x00000ed000087802 */ /* 0x000fe40000000f00 */
[----:B------:R-:W-:Y:S05]  /*0ec0*/  CALL.REL.NOINC `($__internal_58_$__cuda_sm70_shflsync_bfly_p) ;  /* 0x0000047000007944 */ /* 0x000fea0003c00000 */
[----:B-1----:R-:W-:Y:S01]  /*0ed0*/  FADD.FTZ R10, R18, R14 ;  /* 0x0000000e120a7221 */ /* 0x002fe20000010000 */
[----:B------:R-:W-:Y:S01]  /*0ee0*/  HFMA2.MMA R14, -RZ, RZ, 0, 1.847743988037109375e-06 ;  /* 0x0000001fff0e7435 */ /* 0x000fe200000001ff */
[----:B0-----:R-:W-:Y:S01]  /*0ef0*/  IMAD.MOV.U32 R17, RZ, RZ, 0x10 ;  /* 0x00000010ff117424 */ /* 0x001fe200078e00ff */
[----:B------:R-:W-:Y:S02]  /*0f00*/  MOV R19, 0xffffffff ;  /* 0xffffffff00137802 */ /* 0x000fe40000000f00 */
[----:B------:R-:W-:Y:S02]  /*0f10*/  MOV R18, R10 ;  /* 0x0000000a00127202 */ /* 0x000fe40000000f00 */
[----:B------:R-:W-:Y:S02]  /*0f20*/  MOV R8, 0xf40 ;  /* 0x00000f4000087802 */ /* 0x000fe40000000f00 */
[----:B------:R-:W-:Y:S05]  /*0f30*/  CALL.REL.NOINC `($__internal_58_$__cuda_sm70_shflsync_bfly_p) ;  /* 0x0000040000007944 */ /* 0x000fea0003c00000 */
[----:B0-----:R-:W-:Y:S01]  /*0f40*/  HFMA2.MMA R17, -RZ, RZ, 0, 5.9604644775390625e-08 ;  /* 0x00000001ff117435 */ /* 0x001fe200000001ff */
[----:B-1----:R-:W-:Y:S01]  /*0f50*/  IMAD.MOV.U32 R13, RZ, RZ, R14 ;  /* 0x000000ffff0d7224 */ /* 0x002fe200078e000e */
[----:B------:R-:W-:Y:S01]  /*0f60*/  MOV R18, R15 ;  /* 0x0000000f00127202 */ /* 0x000fe20000000f00 */
[----:B------:R-:W-:Y:S01]  /*0f70*/  IMAD.MOV.U32 R19, RZ, RZ, -0x1 ;  /* 0xffffffffff137424 */ /* 0x000fe200078e00ff */
[----:B------:R-:W-:-:S02]  /*0f80*/  MOV R14, 0x1f ;  /* 0x0000001f000e7802 */ /* 0x000fc40000000f00 */
[----:B------:R-:W-:Y:S02]  /*0f90*/  MOV R8, 0xfb0 ;  /* 0x00000fb000087802 */ /* 0x000fe40000000f00 */
[----:B------:R-:W-:Y:S05]  /*0fa0*/  CALL.REL.NOINC `($__internal_58_$__cuda_sm70_shflsync_bfly_p) ;  /* 0x0000039000007944 */ /* 0x000fea0003c00000 */
[----:B0-----:R-:W-:Y:S01]  /*0fb0*/  HFMA2.MMA R17, -RZ, RZ, 0, 1.1920928955078125e-07 ;  /* 0x00000002ff117435 */ /* 0x001fe200000001ff */
[----:B-1----:R-:W-:Y:S01]  /*0fc0*/  FADD.FTZ R18, R15, R14 ;  /* 0x0000000e0f127221 */ /* 0x002fe20000010000 */
[----:B------:R-:W-:Y:S02]  /*0fd0*/  MOV R14, 0x1f ;  /* 0x0000001f000e7802 */ /* 0x000fe40000000f00 */
[----:B------:R-:W-:Y:S02]  /*0fe0*/  MOV R19, 0xffffffff ;  /* 0xffffffff00137802 */ /* 0x000fe40000000f00 */
[----:B------:R-:W-:Y:S02]  /*0ff0*/  MOV R8, 0x1010 ;  /* 0x0000101000087802 */ /* 0x000fe40000000f00 */
[----:B------:R-:W-:Y:S05]  /*1000*/  CALL.REL.NOINC `($__internal_58_$__cuda_sm70_shflsync_bfly_p) ;  /* 0x0000033000007944 */ /* 0x000fea0003c00000 */
[----:B01----:R-:W-:Y:S01]  /*1010*/  FADD.FTZ R18, R18, R14 ;  /* 0x0000000e12127221 */ /* 0x003fe20000010000 */
[----:B------:R-:W-:Y:S01]  /*1020*/  HFMA2.MMA R14, -RZ, RZ, 0, 1.847743988037109375e-06 ;  /* 0x0000001fff0e7435 */ /* 0x000fe200000001ff */
[----:B------:R-:W-:Y:S01]  /*1030*/  IMAD.MOV.U32 R17, RZ, RZ, 0x4 ;  /* 0x00000004ff117424 */ /* 0x000fe200078e00ff */
[----:B------:R-:W-:Y:S02]  /*1040*/  MOV R19, 0xffffffff ;  /* 0xffffffff00137802 */ /* 0x000fe40000000f00 */
[----:B------:R-:W-:-:S02]  /*1050*/  MOV R8, 0x1070 ;  /* 0x0000107000087802 */ /* 0x000fc40000000f00 */
[----:B------:R-:W-:Y:S05]  /*1060*/  CALL.REL.NOINC `($__internal_58_$__cuda_sm70_shflsync_bfly_p) ;  /* 0x000002d000007944 */ /* 0x000fea0003c00000 */
[----:B0-----:R-:W-:Y:S01]  /*1070*/  HFMA2.MMA R17, -RZ, RZ, 0, 4.76837158203125e-07 ;  /* 0x00000008ff117435 */ /* 0x001fe200000001ff */
[----:B-1----:R-:W-:Y:S01]  /*1080*/  FADD.FTZ R18, R18, R14 ;  /* 0x0000000e12127221 */ /* 0x002fe20000010000 */
[----:B------:R-:W-:Y:S01]  /*1090*/  MOV R19, 0xffffffff ;  /* 0xffffffff00137802 */ /* 0x000fe20000000f00 */
[----:B------:R-:W-:Y:S01]  /*10a0*/  IMAD.MOV.U32 R14, RZ, RZ, 0x1f ;  /* 0x0000001fff0e7424 */ /* 0x000fe200078e00ff */
[----:B------:R-:W-:-:S02]  /*10b0*/  MOV R8, 0x10d0 ;  /* 0x000010d000087802 */ /* 0x000fc40000000f00 */
[----:B------:R-:W-:Y:S05]  /*10c0*/  CALL.REL.NOINC `($__internal_58_$__cuda_sm70_shflsync_bfly_p) ;  /* 0x0000027000007944 */ /* 0x000fea0003c00000 */
[----:B-1----:R-:W-:Y:S01]  /*10d0*/  FADD.FTZ R12, R18, R14 ;  /* 0x0000000e120c7221 */ /* 0x002fe20000010000 */
[----:B0-----:R-:W-:Y:S01]  /*10e0*/  HFMA2.MMA R17, -RZ, RZ, 0, 9.5367431640625e-07 ;  /* 0x00000010ff117435 */ /* 0x001fe200000001ff */
[----:B------:R-:W-:Y:S01]  /*10f0*/  MOV R14, 0x1f ;  /* 0x0000001f000e7802 */ /* 0x000fe20000000f00 */
[----:B------:R-:W-:Y:S01]  /*1100*/  IMAD.MOV.U32 R19, RZ, RZ, -0x1 ;  /* 0xffffffffff137424 */ /* 0x000fe200078e00ff */
[----:B------:R-:W-:-:S02]  /*1110*/  MOV R8, 0x1140 ;  /* 0x0000114000087802 */ /* 0x000fc40000000f00 */
[----:B------:R-:W-:Y:S02]  /*1120*/  MOV R18, R12 ;  /* 0x0000000c00127202 */ /* 0x000fe40000000f00 */
[----:B------:R-:W-:Y:S05]  /*1130*/  CALL.REL.NOINC `($__internal_58_$__cuda_sm70_shflsync_bfly_p) ;  /* 0x0000020000007944 */ /* 0x000fea0003c00000 */
[----:B-1----:R-:W-:Y:S01]  /*1140*/  MOV R15, R14 ;  /* 0x0000000e000f7202 */ /* 0x002fe20000000f00 */
[----:B------:R-:W-:Y:S01]  /*1150*/  HFMA2.MMA R14, -RZ, RZ, 0, 1.847743988037109375e-06 ;  /* 0x0000001fff0e7435 */ /* 0x000fe200000001ff */
[----:B0-----:R-:W-:Y:S01]  /*1160*/  MOV R18, R11 ;  /* 0x0000000b00127202 */ /* 0x001fe20000000f00 */
[----:B------:R-:W-:Y:S01]  /*1170*/  IMAD.MOV.U32 R17, RZ, RZ, 0x1 ;  /* 0x00000001ff117424 */ /* 0x000fe200078e00ff */
[----:B------:R-:W-:Y:S02]  /*1180*/  MOV R19, 0xffffffff ;  /* 0xffffffff00137802 */ /* 0x000fe40000000f00 */
[----:B------:R-:W-:Y:S02]  /*1190*/  MOV R8, 0x11b0 ;  /* 0x000011b000087802 */ /* 0x000fe40000000f00 */
[----:B------:R-:W-:Y:S05]  /*11a0*/  CALL.REL.NOINC `($__internal_58_$__cuda_sm70_shflsync_bfly_p) ;  /* 0x0000019000007944 */ /* 0x000fea0003c00000 */
[----:B0-----:R-:W-:Y:S01]  /*11b0*/  HFMA2.MMA R17, -RZ, RZ, 0, 1.1920928955078125e-07 ;  /* 0x00000002ff117435 */ /* 0x001fe200000001ff */
[----:B-1----:R-:W-:Y:S01]  /*11c0*/  FADD.FTZ R18, R11, R14 ;  /* 0x0000000e0b127221 */ /* 0x002fe20000010000 */
[----:B------:R-:W-:Y:S01]  /*11d0*/  MOV R19, 0xffffffff ;  /* 0xffffffff00137802 */ /* 0x000fe20000000f00 */
[----:B------:R-:W-:Y:S01]  /*11e0*/  IMAD.MOV.U32 R14, RZ, RZ, 0x1f ;  /* 0x0000001fff0e7424 */ /* 0x000fe200078e00ff */
[----:B------:R-:W-:-:S02]  /*11f0*/  MOV R8, 0x1210 ;  /* 0x0000121000087802 */ /* 0x000fc40000000f00 */
[----:B------:R-:W-:Y:S05]  /*1200*/  CALL.REL.NOINC `($__internal_58_$__cuda_sm70_shflsync_bfly_p) ;  /* 0x0000013000007944 */ /* 0x000fea0003c00000 */
[----:B0-----:R-:W-:Y:S01]  /*1210*/  HFMA2.MMA R17, -RZ, RZ, 0, 2.384185791015625e-07 ;  /* 0x00000004ff117435 */ /* 0x001fe200000001ff */
[----:B-1----:R-:W-:Y:S01]  /*1220*/  FADD.FTZ R18, R18, R14 ;  /* 0x0000000e12127221 */ /* 0x002fe20000010000 */
[----:B------:R-:W-:Y:S01]  /*1230*/  MOV R14, 0x1f ;  /* 0x0000001f000e7802 */ /* 0x000fe20000000f00 */
[----:B------:R-:W-:Y:S01]  /*1240*/  IMAD.MOV.U32 R19, RZ, RZ, -0x1 ;  /* 0xffffffffff137424 */ /* 0x000fe200078e00ff */
[----:B------:R-:W-:-:S02]  /*1250*/  MOV R8, 0x1270 ;  /* 0x0000127000087802 */ /* 0x000fc40000000f00 */
[----:B------:R-:W-:Y:S05]  /*1260*/  CALL.REL.NOINC `($__internal_58_$__cuda_sm70_shflsync_bfly_p) ;  /* 0x000000d000007944 */ /* 0x000fea0003c00000 */
[----:B0-----:R-:W-:Y:S01]  /*1270*/  HFMA2.MMA R17, -RZ, RZ, 0, 4.76837158203125e-07 ;  /* 0x00000008ff117435 */ /* 0x001fe200000001ff */
[----:B-1----:R-:W-:Y:S01]  /*1280*/  FADD.FTZ R18, R18, R14 ;  /* 0x0000000e12127221 */ /* 0x002fe20000010000 */
[----:B------:R-:W-:-:S02]  /*1290*/  MOV R14, 0x1f ;  /* 0x0000001f000e7802 */ /* 0x000fc40000000f00 */
[----:B------:R-:W-:Y:S02]  /*12a0*/  MOV R19, 0xffffffff ;  /* 0xffffffff00137802 */ /* 0x000fe40000000f00 */
[----:B------:R-:W-:Y:S02]  /*12b0*/  MOV R8, 0x12d0 ;  /* 0x000012d000087802 */ /* 0x000fe40000000f00 */
[----:B------:R-:W-:Y:S05]  /*12c0*/  CALL.REL.NOINC `($__internal_58_$__cuda_sm70_shflsync_bfly_p) ;  /* 0x0000007000007944 */ /* 0x000fea0003c00000 */
[----:B01----:R-:W-:Y:S01]  /*12d0*/  FADD.FTZ R18, R18, R14 ;  /* 0x0000000e12127221 */ /* 0x003fe20000010000 */
[----:B------:R-:W-:Y:S01]  /*12e0*/  HFMA2.MMA R14, -RZ, RZ, 0, 1.847743988037109375e-06 ;  /* 0x0000001fff0e7435 */ /* 0x000fe200000001ff */
[----:B------:R-:W-:Y:S01]  /*12f0*/  IMAD.MOV.U32 R17, RZ, RZ, 0x10 ;  /* 0x00000010ff117424 */ /* 0x000fe200078e00ff */
[----:B------:R-:W-:Y:S02]  /*1300*/  MOV R19, 0xffffffff ;  /* 0xffffffff00137802 */ /* 0x000fe40000000f00 */
[----:B------:R-:W-:Y:S02]  /*1310*/  MOV R8, 0x1330 ;  /* 0x0000133000087802 */ /* 0x000fe40000000f00 */
[----:B------:R-:W-:Y:S05]  /*1320*/  CALL.REL.NOINC `($__internal_58_$__cuda_sm70_shflsync_bfly_p) ;  /* 0x0000001000007944 */ /* 0x000fea0003c00000 */
[----:B01----:R-:W-:Y:S05]  /*1330*/  BRA `(.L_x_4402) ;  /* 0xfffff82000007947 */ /* 0x003fea000383ffff */
        .weak           $__internal_58_$__cuda_sm70_shflsync_bfly_p
        .type           $__internal_58_$__cuda_sm70_shflsync_bfly_p,@function
        .size           $__internal_58_$__cuda_sm70_shflsync_bfly_p,(.L_x_12934 - $__internal_58_$__cuda_sm70_shflsync_bfly_p)
$__internal_58_$__cuda_sm70_shflsync_bfly_p:
[----:B------:R-:W-:Y:S01]  /*1340*/  HFMA2.MMA R9, -RZ, RZ, 0, 0 ;  /* 0x00000000ff097435 */ /* 0x000fe200000001ff */
[----:B------:R-:W-:Y:S04]  /*1350*/  WARPSYNC R19 ;  /* 0x0000001300007348 */ /* 0x000fe80003800000 */
[----:B------:R0:W1:Y:S01]  /*1360*/  SHFL.BFLY PT, R14, R18, R17, R14 ;  /* 0x0c000011120e7389 */ /* 0x00006200000e000e */
[----:B------:R-:W-:Y:S05]  /*1370*/  RET.REL.NODEC R8 `(_ZN10layer_norm22ln_bwd_finalize_kernelINS_22Kernel_traits_finalizeILj7168Ef13__nv_bfloat16S2_S2_fjLb1ELj1024ELj4ENS_18Kernel_traits_baseILj7168EfS2_S2_S2_fjLj1024EEEEELb1ELb1EEEvNS_9BwdParamsE) ;  /* 0xffffec8008007950 */ /* 0x000fea0003c3ffff */
.L_x_4403:
        /* <DEDUP_REMOVED lines=16> */
.L_x_12934:


//--------------------- .text._ZN10layer_norm13ln_bwd_kernelINS_13Kernel_traitsIf13__nv_bfloat16S2_S2_fjLj7168ELj1ELj1ELj8ELj8ENS_18Kernel_traits_baseILj7168EfS2_S2_S2_fjLj256EEEEELb1ELb1ELb1ELb1EEEvNS_9BwdParamsE --------------------------
	.section	.text._ZN10layer_norm13ln_bwd_kernelINS_13Kernel_traitsIf13__nv_bfloat16S2_S2_fjLj7168ELj1ELj1ELj8ELj8ENS_18Kernel_traits_baseILj7168EfS2_S2_S2_fjLj256EEEEELb1ELb1ELb1ELb1EEEvNS_9BwdParamsE,"ax",@progbits
	.sectioninfo	@"SHI_REGISTERS=255"
	.align	128
        .global         _ZN10layer_norm13ln_bwd_kernelINS_13Kernel_traitsIf13__nv_bfloat16S2_S2_fjLj7168ELj1ELj1ELj8ELj8ENS_18Kernel_traits_baseILj7168EfS2_S2_S2_fjLj256EEEEELb1ELb1ELb1ELb1EEEvNS_9BwdParamsE
        .type           _ZN10layer_norm13ln_bwd_kernelINS_13Kernel_traitsIf13__nv_bfloat16S2_S2_fjLj7168ELj1ELj1ELj8ELj8ENS_18Kernel_traits_baseILj7168EfS2_S2_S2_fjLj256EEEEELb1ELb1ELb1ELb1EEEvNS_9BwdParamsE,@function
        .size           _ZN10layer_norm13ln_bwd_kernelINS_13Kernel_traitsIf13__nv_bfloat16S2_S2_fjLj7168ELj1ELj1ELj8ELj8ENS_18Kernel_traits_baseILj7168EfS2_S2_S2_fjLj256EEEEELb1ELb1ELb1ELb1EEEvNS_9BwdParamsE,(.L_x_12935 - _ZN10layer_norm13ln_bwd_kernelINS_13Kernel_traitsIf13__nv_bfloat16S2_S2_fjLj7168ELj1ELj1ELj8ELj8ENS_18Kernel_traits_baseILj7168EfS2_S2_S2_fjLj256EEEEELb1ELb1ELb1ELb1EEEvNS_9BwdParamsE)
        .other          _ZN10layer_norm13ln_bwd_kernelINS_13Kernel_traitsIf13__nv_bfloat16S2_S2_fjLj7168ELj1ELj1ELj8ELj8ENS_18Kernel_traits_baseILj7168EfS2_S2_S2_fjLj256EEEEELb1ELb1ELb1ELb1EEEvNS_9BwdParamsE,@"STO_CUDA_ENTRY STV_DEFAULT"
_ZN10layer_norm13ln_bwd_kernelINS_13Kernel_traitsIf13__nv_bfloat16S2_S2_fjLj7168ELj1ELj1ELj8ELj8ENS_18Kernel_traits_baseILj7168EfS2_S2_S2_fjLj256EEEEELb1ELb1ELb1ELb1EEEvNS_9BwdParamsE:
.text._ZN10layer_norm13ln_bwd_kernelINS_13Kernel_traitsIf13__nv_bfloat16S2_S2_fjLj7168ELj1ELj1ELj8ELj8ENS_18Kernel_traits_baseILj7168EfS2_S2_S2_fjLj256EEEEELb1ELb1ELb1ELb1EEEvNS_9BwdParamsE:
        /* <DEDUP_REMOVED lines=50> */
.L_x_4404:
[----:B------:R-:W-:-:S05]  /*0320*/  IMAD.SHL.U32 R2, R249, 0x10, RZ ;  /* 0x00000010f9027824 */ /* 0x000fca00078e00ff */
[----:B------:R-:W-:-:S04]  /*0330*/  LOP3.LUT R4, R2, 0xff0, RZ, 0xc0, !PT ;  /* 0x00000ff002047812 */ /* 0x000fc800078ec0ff */
[C---:B------:R-:W-:Y:S02]  /*0340*/  IADD3 R2, P0, R4.reuse, c[0x0][0x1b0], RZ ;  /* 0x00006c0004027a10 */ /* 0x040fe40007f1e0ff */
[----:B------:R-:W-:Y:S02]  /*0350*/  IADD3 R4, P1, R4, c[0x0][0x1c8], RZ ;  /* 0x0000720004047a10 */ /* 0x000fe40007f3e0ff */
[----:B------:R-:W-:-:S03]  /*0360*/  IADD3.X R3, RZ, c[0x0][0x1b4], RZ, P0, !PT ;  /* 0x00006d00ff037a10 */ /* 0x000fc600007fe4ff */
[----:B------:R-:W-:Y:S02]  /*0370*/  IMAD.X R5, RZ, RZ, c[0x0][0x1cc], P1 ;  /* 0x00007300ff057624 */ /* 0x000fe400008e06ff */
[----:B------:R0:W5:Y:S04]  /*0380*/  LDG.E.128 R112, [R2.64] ;  /* 0x0000000402707981 */ /* 0x000168000c1e1d00 */
[----:B------:R0:W5:Y:S04]  /*0390*/  LDG.E.128 R116, [R2.64+0x1000] ;  /* 0x0010000402747981 */ /* 0x000168000c1e1d00 */
[----:B------:R0:W5:Y:S04]  /*03a0*/  LDG.E.128 R120, [R2.64+0x2000] ;  /* 0x0020000402787981 */ /* 0x000168000c1e1d00 */
[----:B------:R0:W5:Y:S04]  /*03b0*/  LDG.E.128 R124, [R2.64+0x3000] ;  /* 0x00300004027c7981 */ /* 0x000168000c1e1d00 */
[----:B------:R0:W5:Y:S04]  /*03c0*/  LDG.E.128 R128, [R2.64+0x4000] ;  /* 0x0040000402807981 */ /* 0x000168000c1e1d00 */
[----:B------:R0:W5:Y:S04]  /*03d0*/  LDG.E.128 R132, [R2.64+0x5000] ;  /* 0x0050000402847981 */ /* 0x000168000c1e1d00 */
[----:B------:R0:W5:Y:S04]  /*03e0*/  LDG.E.128 R136, [R2.64+0x6000] ;  /* 0x0060000402887981 */ /* 0x000168000c1e1d00 */
        /* <DEDUP_REMOVED lines=51> */
.L_x_4584:
[----:B------:R-:W-:-:S04]  /*0720*/  IMAD.MOV.U32 R10, RZ, RZ, 0x4 ;  /* 0x00000004ff0a7424 */ /* 0x000fc800078e00ff */
[----:B------:R-:W-:-:S05]  /*0730*/  IMAD.WIDE R2, R0, R10, c[0x0][0x1d8] ;  /* 0x0000760000027625 */ /* 0x000fca00078e020a */
[----:B------:R0:W2:Y:S01]  /*0740*/  LDG.E R8, [R2.64] ;  /* 0x0000000402087981 */ /* 0x0000a2000c1e1900 */
[C---:B------:R-:W-:Y:S02]  /*0750*/  IMAD R6, R0.reuse, c[0x0][0x168], RZ ;  /* 0x00005a0000067a24 */ /* 0x040fe400078e02ff */
[----:B------:R-:W-:-:S03]  /*0760*/  IMAD.WIDE R4, R0, R10, c[0x0][0x1d0] ;  /* 0x0000740000047625 */ /* 0x000fc600078e020a */
[----:B------:R-:W-:Y:S02]  /*0770*/  SHF.R.S32.HI R7, RZ, 0x1f, R6 ;  /* 0x0000001fff077819 */ /* 0x000fe40000011406 */
[----:B-----5:R1:W5:Y:S01]  /*0780*/  LDG.E R202, [R4.64] ;  /* 0x0000000404ca7981 */ /* 0x020362000c1e1900 */
[----:B0-----:R-:W-:Y:S01]  /*0790*/  IMAD.WIDE R2, R0, R10, c[0x0][0x1a8] ;  /* 0x00006a0000027625 */ /* 0x001fe200078e020a */
[----:B------:R-:W-:Y:S02]  /*07a0*/  LEA.HI R7, R7, R6, RZ, 0x2 ;  /* 0x0000000607077211 */ /* 0x000fe400078f10ff */
[----:B------:R-:W-:-:S03]  /*07b0*/  LOP3.LUT R6, R249, 0xff, RZ, 0xc0, !PT ;  /* 0x000000fff9067812 */ /* 0x000fc600078ec0ff */
[----:B------:R0:W5:Y:S01]  /*07c0*/  LDG.E R2, [R2.64] ;  /* 0x0000000402027981 */ /* 0x000162000c1e1900 */
[----:B------:R-:W-:Y:S01]  /*07d0*/  MOV R239, 0x8 ;  /* 0x0000000800ef7802 */ /* 0x000fe20000000f00 */
[----:B------:R-:W-:Y:S01]  /*07e0*/  BSSY B0, `(.L_x_4406) ;  /* 0x00001b3000007945 */ /* 0x000fe20003800000 */
[----:B0-----:R-:W-:-:S04]  /*07f0*/  LEA.HI.SX32 R3, R7, R6, 0x1e ;  /* 0x0000000607037211 */ /* 0x001fc800078ff2ff */
[C---:B------:R-:W-:Y:S02]  /*0800*/  IADD3 R211, R3.reuse, 0x100, RZ ;  /* 0x0000010003d37810 */ /* 0x040fe40007ffe0ff */
[C---:B-1----:R-:W-:Y:S02]  /*0810*/  IADD3 R4, R3.reuse, 0x200, RZ ;  /* 0x0000020003047810 */ /* 0x042fe40007ffe0ff */
[C---:B------:R-:W-:Y:S01]  /*0820*/  IADD3 R5, R3.reuse, 0x300, RZ ;  /* 0x0000030003057810 */ /* 0x040fe20007ffe0ff */
[----:B------:R-:W-:-:S04]  /*0830*/  IMAD.WIDE.U32 R174, R3, R239, c[0x0][0x218] ;  /* 0x0000860003ae7625 */ /* 0x000fc800078e00ef */
[----:B------:R-:W-:-:S04]  /*0840*/  IMAD.WIDE.U32 R172, R211, R239, c[0x0][0x218] ;  /* 0x00008600d3ac7625 */ /* 0x000fc800078e00ef */
[----:B------:R-:W-:-:S04]  /*0850*/  IMAD.WIDE.U32 R170, R4, R239, c[0x0][0x218] ;  /* 0x0000860004aa7625 */ /* 0x000fc800078e00ef */
[----:B------:R-:W-:Y:S01]  /*0860*/  IMAD.WIDE.U32 R168, R5, R239, c[0x0][0x218] ;  /* 0x0000860005a87625 */ /* 0x000fe200078e00ef */
[----:B--2---:R-:W-:-:S13]  /*0870*/  ISETP.GT.AND P1, PT, R8, RZ, PT ;  /* 0x000000ff0800720c */ /* 0x004fda0003f24270 */
[----:B------:R-:W-:Y:S05]  /*0880*/  @P1 BRA `(.L_x_4407) ;  /* 0x000002d000001947 */ /* 0x000fea0003800000 */
[----:B-----5:R-:W-:Y:S02]  /*0890*/  ISETP.GE.AND P2, PT, R202, 0x1, PT ;  /* 0x00000001ca00780c */ /* 0x020fe40003f46270 */
        /* <DEDUP_REMOVED lines=9> */
[----:B0-----:R-:W-:-:S02]  /*0930*/  IMAD.MOV.U32 R172, RZ, RZ, RZ ;  /* 0x000000ffffac7224 */ /* 0x001fc400078e00ff */
[----:B------:R-:W-:Y:S01]  /*0940*/  @P2 LEA.HI.SX32 R172, R7, R6, 0x1e ;  /* 0x0000000607ac2211 */ /* 0x000fe200078ff2ff */
[----:B------:R0:W5:Y:S01]  /*0950*/  @P0 LDG.E.64 R200, [R174.64] ;  /* 0x00000004aec80981 */ /* 0x000162000c1e1b00 */
[C---:B------:R-:W-:Y:S02]  /*0960*/  @P0 IADD3 R6, R3.reuse, 0x400, RZ ;  /* 0x0000040003060810 */ /* 0x040fe40007ffe0ff */
[----:B------:R-:W-:-:S03]  /*0970*/  @P0 IADD3 R8, R3, 0x500, RZ ;  /* 0x0000050003080810 */ /* 0x000fc60007ffe0ff */
[----:B------:R-:W-:-:S05]  /*0980*/  @P0 IMAD.WIDE.U32 R6, R6, R239, c[0x0][0x218] ;  /* 0x0000860006060625 */ /* 0x000fca00078e00ef */
[----:B------:R3:W5:Y:S02]  /*0990*/  @P0 LDG.E.64 R192, [R6.64] ;  /* 0x0000000406c00981 */ /* 0x000764000c1e1b00 */
[----:B---3--:R-:W-:Y:S01]  /*09a0*/  @P0 IMAD.WIDE.U32 R6, R8, R239, c[0x0][0x218] ;  /* 0x0000860008060625 */ /* 0x008fe200078e00ef */
[----:B------:R-:W-:-:S04]  /*09b0*/  @P0 IADD3 R8, R3, 0x600, RZ ;  /* 0x0000060003080810 */ /* 0x000fc80007ffe0ff */
[----:B------:R3:W5:Y:S01]  /*09c0*/  @P0 LDG.E.64 R190, [R6.64] ;  /* 0x0000000406be0981 */ /* 0x000762000c1e1b00 */
[----:B------:R-:W-:Y:S01]  /*09d0*/  IADD3 R9, R172, 0x200, RZ ;  /* 0x00000200ac097810 */ /* 0x000fe20007ffe0ff */
[----:B---3--:R-:W-:-:S05]  /*09e0*/  @P0 IMAD.WIDE.U32 R6, R8, R239, c[0x0][0x218] ;  /* 0x0000860008060625 */ /* 0x008fca00078e00ef */
[----:B------:R3:W5:Y:S02]  /*09f0*/  @P0 LDG.E.64 R188, [R6.64] ;  /* 0x0000000406bc0981 */ /* 0x000764000c1e1b00 */
[----:B---3--:R-:W-:-:S05]  /*0a00*/  IMAD.WIDE.U32 R6, R172, R10, c[0x0][0x190] ;  /* 0x00006400ac067625 */ /* 0x008fca00078e000a */
[----:B------:R3:W5:Y:S01]  /*0a10*/  LDG.E R220, [R6.64] ;  /* 0x0000000406dc7981 */ /* 0x000762000c1e1900 */
[C---:B-1----:R-:W-:Y:S01]  /*0a20*/  IADD3 R169, R172.reuse, 0x400, RZ ;  /* 0x00000400aca97810 */ /* 0x042fe20007ffe0ff */
[----:B---3--:R-:W-:Y:S01]  /*0a30*/  IMAD.WIDE.U32 R6, R9, R10, c[0x0][0x190] ;  /* 0x0000640009067625 */ /* 0x008fe200078e000a */
[C---:B------:R-:W-:Y:S02]  /*0a40*/  IADD3 R9, R172.reuse, 0x300, RZ ;  /* 0x00000300ac097810 */ /* 0x040fe40007ffe0ff */
[----:B------:R-:W-:-:S03]  /*0a50*/  IADD3 R213, R172, 0x100, RZ ;  /* 0x00000100acd57810 */ /* 0x000fc60007ffe0ff */
[-C--:B------:R-:W-:Y:S01]  /*0a60*/  IMAD.WIDE.U32 R8, R9, R10.reuse, c[0x0][0x190] ;  /* 0x0000640009087625 */ /* 0x080fe200078e000a */
[----:B--2---:R-:W-:Y:S01]  /*0a70*/  IADD3 R171, R172, 0x500, RZ ;  /* 0x00000500acab7810 */ /* 0x004fe20007ffe0ff */
[----:B------:R1:W5:Y:S02]  /*0a80*/  LDG.E R6, [R6.64] ;  /* 0x0000000406067981 */ /* 0x000364000c1e1900 */
[----:B------:R-:W-:-:S06]  /*0a90*/  IMAD.WIDE.U32 R212, R213, R10, c[0x0][0x190] ;  /* 0x00006400d5d47625 */ /* 0x000fcc00078e000a */
[----:B------:R0:W5:Y:S04]  /*0aa0*/  LDG.E R212, [R212.64] ;  /* 0x00000004d4d47981 */ /* 0x000168000c1e1900 */
[----:B-1----:R1:W5:Y:S02]  /*0ab0*/  LDG.E R7, [R8.64] ;  /* 0x0000000408077981 */ /* 0x002364000c1e1900 */
[----:B-1----:R-:W-:-:S04]  /*0ac0*/  IMAD.WIDE.U32 R8, R169, R10, c[0x0][0x190] ;  /* 0x00006400a9087625 */ /* 0x002fc800078e000a */
[----:B------:R-:W-:Y:S02]  /*0ad0*/  IMAD.WIDE.U32 R168, R171, R10, c[0x0][0x190] ;  /* 0x00006400aba87625 */ /* 0x000fe400078e000a */
[----:B------:R1:W5:Y:S04]  /*0ae0*/  LDG.E R8, [R8.64] ;  /* 0x0000000408087981 */ /* 0x000368000c1e1900 */
[----:B-1----:R0:W5:Y:S01]  /*0af0*/  LDG.E R9, [R168.64] ;  /* 0x00000004a8097981 */ /* 0x002162000c1e1900 */
[----:B------:R-:W-:-:S05]  /*0b00*/  IADD3 R173, R172, 0x600, RZ ;  /* 0x00000600acad7810 */ /* 0x000fca0007ffe0ff */
[----:B------:R-:W-:Y:S01]  /*0b10*/  IMAD.WIDE.U32 R170, R173, R10, c[0x0][0x190] ;  /* 0x00006400adaa7625 */ /* 0x000fe200078e000a */
[----:B------:R-:W-:-:S04]  /*0b20*/  HFMA2.MMA R173, -RZ, RZ, 0, 0 ;  /* 0x00000000ffad7435 */ /* 0x000fc800000001ff */
[----:B------:R1:W5:Y:S02]  /*0b30*/  LDG.E R10, [R170.64] ;  /* 0x00000004aa0a7981 */ /* 0x000364000c1e1900 */
[----:B-1----:R-:W-:Y:S01]  /*0b40*/  IMAD.MOV.U32 R171, RZ, RZ, RZ ;  /* 0x000000ffffab7224 */ /* 0x002fe200078e00ff */
[----:B------:R-:W-:Y:S05]  /*0b50*/  BRA `(.L_x_4408) ;  /* 0x000017b000007947 */ /* 0x000fea0003800000 */
.L_x_4407:
[----:B------:R-:W-:-:S05]  /*0b60*/  IADD3 R7, R8, -0x1, RZ ;  /* 0xffffffff08077810 */ /* 0x000fca0007ffe0ff */
[----:B------:R-:W-:-:S05]  /*0b70*/  IMAD R7, R7, c[0x0][0x168], RZ ;  /* 0x00005a0007077a24 */ /* 0x000fca00078e02ff */
[----:B------:R-:W-:-:S04]  /*0b80*/  SHF.R.S32.HI R8, RZ, 0x1f, R7 ;  /* 0x0000001fff087819 */ /* 0x000fc80000011407 */
[----:B------:R-:W-:-:S04]  /*0b90*/  LEA.HI R7, R8, R7, RZ, 0x2 ;  /* 0x0000000708077211 */ /* 0x000fc800078f10ff */
[----:B------:R-:W-:-:S05]  /*0ba0*/  LEA.HI.SX32 R12, R7, R6, 0x1e ;  /* 0x00000006070c7211 */ /* 0x000fca00078ff2ff */
[CC--:B------:R-:W-:Y:S01]  /*0bb0*/  IMAD.WIDE.U32 R216, R12.reuse, R239.reuse, c[0x0][0x208] ;  /* 0x000082000cd87625 */ /* 0x0c0fe200078e00ef */
[C---:B------:R-:W-:Y:S02]  /*0bc0*/  IADD3 R184, R12.reuse, 0x100, RZ ;  /* 0x000001000cb87810 */ /* 0x040fe40007ffe0ff */
[C---:B------:R-:W-:Y:S02]  /*0bd0*/  IADD3 R20, R12.reuse, 0x200, RZ ;  /* 0x000002000c147810 */ /* 0x040fe40007ffe0ff */
[C---:B------:R-:W-:Y:S01]  /*0be0*/  IADD3 R18, R12.reuse, 0x300, RZ ;  /* 0x000003000c127810 */ /* 0x040fe20007ffe0ff */
[----:B------:R-:W2:Y:S01]  /*0bf0*/  LDG.E.64 R216, [R216.64] ;  /* 0x00000004d8d87981 */ /* 0x000ea2000c1e1b00 */
[----:B------:R-:W-:Y:S01]  /*0c00*/  IADD3 R16, R12, 0x400, RZ ;  /* 0x000004000c107810 */ /* 0x000fe20007ffe0ff */
[-C--:B------:R-:W-:Y:S01]  /*0c10*/  IMAD.WIDE.U32 R20, R20, R239.reuse, c[0x0][0x208] ;  /* 0x0000820014147625 */ /* 0x080fe200078e00ef */
[C---:B------:R-:W-:Y:S02]  /*0c20*/  IADD3 R14, R12.reuse, 0x500, RZ ;  /* 0x000005000c0e7810 */ /* 0x040fe40007ffe0ff */
[----:B------:R-:W-:Y:S01]  /*0c30*/  IADD3 R12, R12, 0x600, RZ ;  /* 0x000006000c0c7810 */ /* 0x000fe20007ffe0ff */
[----:B------:R-:W-:-:S04]  /*0c40*/  IMAD.WIDE.U32 R18, R18, R239, c[0x0][0x208] ;  /* 0x0000820012127625 */ /* 0x000fc800078e00ef */
[-C--:B------:R-:W-:Y:S01]  /*0c50*/  IMAD.WIDE.U32 R182, R3, R239.reuse, c[0x0][0x188] ;  /* 0x0000620003b67625 */ /* 0x080fe200078e00ef */
[----:B------:R-:W3:Y:S03]  /*0c60*/  LDG.E.64 R20, [R20.64] ;  /* 0x0000000414147981 */ /* 0x000ee6000c1e1b00 */
[----:B------:R-:W-:-:S04]  /*0c70*/  IMAD.WIDE.U32 R12, R12, R239, c[0x0][0x208] ;  /* 0x000082000c0c7625 */ /* 0x000fc800078e00ef */
[----:B------:R-:W-:-:S04]  /*0c80*/  IMAD.WIDE.U32 R22, R211, R239, c[0x0][0x188] ;  /* 0x00006200d3167625 */ /* 0x000fc800078e00ef */
[-C--:B------:R-:W-:Y:S01]  /*0c90*/  IMAD.WIDE.U32 R24, R4, R239.reuse, c[0x0][0x188] ;  /* 0x0000620004187625 */ /* 0x080fe200078e00ef */
[----:B------:R-:W4:Y:S03]  /*0ca0*/  LDG.E.64 R12, [R12.64] ;  /* 0x000000040c0c7981 */ /* 0x000f26000c1e1b00 */
[----:B------:R-:W-:-:S04]  /*0cb0*/  IMAD.WIDE.U32 R16, R16, R239, c[0x0][0x208] ;  /* 0x0000820010107625 */ /* 0x000fc800078e00ef */
[-C--:B------:R-:W-:Y:S01]  /*0cc0*/  IMAD.WIDE.U32 R26, R5, R239.reuse, c[0x0][0x188] ;  /* 0x00006200051a7625 */ /* 0x080fe200078e00ef */
[C---:B------:R-:W-:Y:S01]  /*0cd0*/  IADD3 R226, R3.reuse, 0x400, RZ ;  /* 0x0000040003e27810 */ /* 0x040fe20007ffe0ff */
[----:B------:R-:W4:Y:S02]  /*0ce0*/  LDG.E.64 R18, [R18.64] ;  /* 0x0000000412127981 */ /* 0x000f24000c1e1b00 */
[-C--:B------:R-:W-:Y:S01]  /*0cf0*/  IMAD.WIDE.U32 R14, R14, R239.reuse, c[0x0][0x208] ;  /* 0x000082000e0e7625 */ /* 0x080fe200078e00ef */
[C---:B------:R-:W-:Y:S01]  /*0d00*/  IADD3 R224, R3.reuse, 0x500, RZ ;  /* 0x0000050003e07810 */ /* 0x040fe20007ffe0ff */
[----:B------:R-:W4:Y:S02]  /*0d10*/  LDG.E.64 R16, [R16.64] ;  /* 0x0000000410107981 */ /* 0x000f24000c1e1b00 */
[----:B------:R-:W-:Y:S01]  /*0d20*/  IMAD.WIDE R8, R0, R10, c[0x0][0x1a0] ;  /* 0x0000680000087625 */ /* 0x000fe200078e020a */
[----:B------:R-:W-:Y:S01]  /*0d30*/  IADD3 R228, R3, 0x600, RZ ;  /* 0x0000060003e47810 */ /* 0x000fe20007ffe0ff */
[----:B------:R-:W4:Y:S02]  /*0d40*/  LDG.E.64 R14, [R14.64] ;  /* 0x000000040e0e7981 */ /* 0x000f24000c1e1b00 */
[----:B------:R-:W-:-:S02]  /*0d50*/  IMAD.WIDE.U32 R184, R184, R239, c[0x0][0x208] ;  /* 0x00008200b8b87625 */ /* 0x000fc400078e00ef */
[----:B------:R-:W4:Y:S04]  /*0d60*/  LDG.E.64 R182, [R182.64] ;  /* 0x00000004b6b67981 */ /* 0x000f28000c1e1b00 */
[----:B------:R0:W4:Y:S01]  /*0d70*/  LDG.E R11, [R8.64] ;  /* 0x00000004080b7981 */ /* 0x000122000c1e1900 */
[----:B------:R-:W-:-:S03]  /*0d80*/  IMAD.WIDE.U32 R176, R226, R239, c[0x0][0x188] ;  /* 0x00006200e2b07625 */ /* 0x000fc600078e00ef */
[----:B------:R-:W4:Y:S01]  /*0d90*/  LDG.E.64 R22, [R22.64] ;  /* 0x0000000416167981 */ /* 0x000f22000c1e1b00 */
[----:B------:R-:W-:-:S03]  /*0da0*/  IMAD.WIDE.U32 R178, R224, R239, c[0x0][0x188] ;  /* 0x00006200e0b27625 */ /* 0x000fc600078e00ef */
[----:B------:R-:W4:Y:S04]  /*0db0*/  LDG.E.64 R24, [R24.64] ;  /* 0x0000000418187981 */ /* 0x000f28000c1e1b00 */
[----:B------:R-:W4:Y:S01]  /*0dc0*/  LDG.E.64 R26, [R26.64] ;  /* 0x000000041a1a7981 */ /* 0x000f22000c1e1b00 */
[----:B------:R-:W-:-:S03]  /*0dd0*/  IMAD.WIDE.U32 R180, R228, R239, c[0x0][0x188] ;  /* 0x00006200e4b47625 */ /* 0x000fc600078e00ef */
[----:B------:R-:W4:Y:S04]  /*0de0*/  LDG.E.64 R184, [R184.64] ;  /* 0x00000004b8b87981 */ /* 0x000f28000c1e1b00 */
[----:B------:R-:W4:Y:S04]  /*0df0*/  LDG.E.64 R176, [R176.64] ;  /* 0x00000004b0b07981 */ /* 0x000f28000c1e1b00 */
[----:B------:R-:W4:Y:S04]  /*0e00*/  LDG.E.64 R178, [R178.64] ;  /* 0x00000004b2b27981 */ /* 0x000f28000c1e1b00 */
[----:B------:R-:W4:Y:S01]  /*0e10*/  LDG.E.64 R180, [R180.64] ;  /* 0x00000004b4b47981 */ /* 0x000f22000c1e1b00 */
[----:B-----5:R-:W-:-:S13]  /*0e20*/  ISETP.GE.AND P0, PT, R202, 0x1, PT ;  /* 0x00000001ca00780c */ /* 0x020fda0003f06270 */
[----:B------:R-:W-:-:S05]  /*0e30*/  @P0 IADD3 R7, R202, -0x1, RZ ;  /* 0xffffffffca070810 */ /* 0x000fca0007ffe0ff */
[----:B------:R-:W-:-:S05]  /*0e40*/  @P0 IMAD R7, R7, c[0x0][0x168], RZ ;  /* 0x00005a0007070a24 */ /* 0x000fca00078e02ff */
[----:B------:R-:W-:-:S04]  /*0e50*/  @P0 SHF.R.S32.HI R186, RZ, 0x1f, R7 ;  /* 0x0000001fffba0819 */ /* 0x000fc80000011407 */
[----:B------:R-:W-:Y:S02]  /*0e60*/  @P0 LEA.HI R203, R186, R7, RZ, 0x2 ;  /* 0x00000007bacb0211 */ /* 0x000fe400078f10ff */
[----:B------:R-:W-:Y:S02]  /*0e70*/  MOV R7, RZ ;  /* 0x000000ff00077202 */ /* 0x000fe40000000f00 */
[----:B------:R-:W-:Y:S02]  /*0e80*/  @P0 LEA.HI.SX32 R7, R203, R6, 0x1e ;  /* 0x00000006cb070211 */ /* 0x000fe400078ff2ff */
[----:B------:R-:W-:Y:S02]  /*0e90*/  ISETP.NE.U32.AND P0, PT, RZ, c[0x0][0x218], PT ;  /* 0x00008600ff007a0c */ /* 0x000fe40003f05070 */
[----:B0-----:R-:W-:Y:S02]  /*0ea0*/  IADD3 R9, R7, 0x200, RZ ;  /* 0x0000020007097810 */ /* 0x001fe40007ffe0ff */
[----:B------:R-:W-:-:S02]  /*0eb0*/  ISETP.NE.AND.EX P0, PT, RZ, c[0x0][0x21c], PT, P0 ;  /* 0x00008700ff007a0c */ /* 0x000fc40003f05300 */
[C---:B------:R-:W-:Y:S02]  /*0ec0*/  IADD3 R203, R7.reuse, 0x400, RZ ;  /* 0x0000040007cb7810 */ /* 0x040fe40007ffe0ff */
[C---:B------:R-:W-:Y:S01]  /*0ed0*/  IADD3 R213, R7.reuse, 0x100, RZ ;  /* 0x0000010007d57810 */ /* 0x040fe20007ffe0ff */
[CC--:B------:R-:W-:Y:S01]  /*0ee0*/  IMAD.WIDE.U32 R220, R7.reuse, R10.reuse, c[0x0][0x190] ;  /* 0x0000640007dc7625 */ /* 0x0c0fe200078e000a */
[C---:B------:R-:W-:Y:S02]  /*0ef0*/  IADD3 R215, R7.reuse, 0x500, RZ ;  /* 0x0000050007d77810 */ /* 0x040fe40007ffe0ff */
[C---:B------:R-:W-:Y:S02]  /*0f00*/  IADD3 R223, R7.reuse, 0x300, RZ ;  /* 0x0000030007df7810 */ /* 0x040fe40007ffe0ff */
[----:B------:R-:W-:Y:S01]  /*0f10*/  IADD3 R219, R7, 0x600, RZ ;  /* 0x0000060007db7810 */ /* 0x000fe20007ffe0ff */
[-C--:B------:R-:W-:Y:S01]  /*0f20*/  IMAD.WIDE.U32 R6, R9, R10.reuse, c[0x0][0x190] ;  /* 0x0000640009067625 */ /* 0x080fe200078e000a */
[----:B------:R0:W5:Y:S03]  /*0f30*/  LDG.E R220, [R220.64] ;  /* 0x00000004dcdc7981 */ /* 0x000166000c1e1900 */
[-C--:B------:R-:W-:Y:S01]  /*0f40*/  IMAD.WIDE.U32 R8, R203, R10.reuse, c[0x0][0x190] ;  /* 0x00006400cb087625 */ /* 0x080fe200078e000a */
[----:B------:R1:W5:Y:S03]  /*0f50*/  @P0 LDG.E.64 R200, [R174.64] ;  /* 0x00000004aec80981 */ /* 0x000366000c1e1b00 */
[-C--:B------:R-:W-:Y:S01]  /*0f60*/  IMAD.WIDE.U32 R212, R213, R10.reuse, c[0x0][0x190] ;  /* 0x00006400d5d47625 */ /* 0x080fe200078e000a */
[----:B------:R0:W5:Y:S03]  /*0f70*/  @P0 LDG.E.64 R198, [R172.64] ;  /* 0x00000004acc60981 */ /* 0x000166000c1e1b00 */
[----:B------:R-:W-:Y:S01]  /*0f80*/  IMAD.WIDE.U32 R214, R215, R10, c[0x0][0x190] ;  /* 0x00006400d7d67625 */ /* 0x000fe200078e000a */
[----:B------:R0:W5:Y:S04]  /*0f90*/  LDG.E R8, [R8.64] ;  /* 0x0000000408087981 */ /* 0x000168000c1e1900 */
[----:B------:R2:W5:Y:S01]  /*0fa0*/  LDG.E R212, [R212.64] ;  /* 0x00000004d4d47981 */ /* 0x000562000c1e1900 */
[----:B-1----:R-:W-:-:S03]  /*0fb0*/  @P0 IMAD.WIDE.U32 R174, R226, R239, c[0x0][0x218] ;  /* 0x00008600e2ae0625 */ /* 0x002fc600078e00ef */
[----:B------:R3:W5:Y:S01]  /*0fc0*/  @P0 LDG.E.64 R196, [R170.64] ;  /* 0x00000004aac40981 */ /* 0x000762000c1e1b00 */
[----:B0-----:R-:W-:-:S03]  /*0fd0*/  @P0 IMAD.WIDE.U32 R172, R224, R239, c[0x0][0x218] ;  /* 0x00008600e0ac0625 */ /* 0x001fc600078e00ef */
[----:B------:R2:W5:Y:S01]  /*0fe0*/  LDG.E R9, [R214.64] ;  /* 0x00000004d6097981 */ /* 0x000562000c1e1900 */
[----:B------:R-:W-:-:S03]  /*0ff0*/  IMAD.WIDE.U32 R222, R223, R10, c[0x0][0x190] ;  /* 0x00006400dfde7625 */ /* 0x000fc600078e000a */
[----:B------:R0:W5:Y:S01]  /*1000*/  @P0 LDG.E.64 R194, [R168.64] ;  /* 0x00000004a8c20981 */ /* 0x000162000c1e1b00 */
[----:B------:R-:W-:-:S03]  /*1010*/  IMAD.WIDE.U32 R218, R219, R10, c[0x0][0x190] ;  /* 0x00006400dbda7625 */ /* 0x000fc600078e000a */
[----:B------:R1:W5:Y:S04]  /*1020*/  @P0 LDG.E.64 R192, [R174.64] ;  /* 0x00000004aec00981 */ /* 0x000368000c1e1b00 */
[----:B------:R0:W5:Y:S04]  /*1030*/  @P0 LDG.E.64 R190, [R172.64] ;  /* 0x00000004acbe0981 */ /* 0x000168000c1e1b00 */
[----:B------:R0:W5:Y:S04]  /*1040*/  LDG.E R6, [R6.64] ;  /* 0x0000000406067981 */ /* 0x000168000c1e1900 */
[----:B------:R1:W5:Y:S04]  /*1050*/  LDG.E R10, [R218.64] ;  /* 0x00000004da0a7981 */ /* 0x000368000c1e1900 */
[----:B0-----:R0:W5:Y:S01]  /*1060*/  LDG.E R7, [R222.64] ;  /* 0x00000004de077981 */ /* 0x001162000c1e1900 */
[----:B--2---:R-:W-:Y:S01]  /*1070*/  IMAD.MOV.U32 R214, RZ, RZ, R216 ;  /* 0x000000ffffd67224 */ /* 0x004fe200078e00d8 */
[----:B------:R-:W-:-:S02]  /*1080*/  SHF.R.U64 R203, R216, 0x10, R217 ;  /* 0x00000010d8cb7819 */ /* 0x000fc400000012d9 */
[----:B------:R-:W-:Y:S02]  /*1090*/  MOV R213, R217 ;  /* 0x000000d900d57202 */ /* 0x000fe40000000f00 */
[----:B------:R-:W-:Y:S01]  /*10a0*/  SHF.R.U32.HI R186, RZ, 0x10, R217 ;  /* 0x00000010ffba7819 */ /* 0x000fe200000116d9 */
[----:B------:R-:W-:-:S05]  /*10b0*/  @P0 IMAD.WIDE.U32 R216, R228, R239, c[0x0][0x218] ;  /* 0x00008600e4d80625 */ /* 0x000fca00078e00ef */
[----:B------:R2:W5:Y:S01]  /*10c0*/  @P0 LDG.E.64 R188, [R216.64] ;  /* 0x00000004d8bc0981 */ /* 0x000562000c1e1b00 */
[----:B------:R-:W-:Y:S01]  /*10d0*/  ISETP.NE.AND P0, PT, R250, RZ, PT ;  /* 0x000000fffa00720c */ /* 0x000fe20003f05270 */
[----:B---3--:R-:W-:Y:S01]  /*10e0*/  IMAD.MOV.U32 R171, RZ, RZ, R20 ;  /* 0x000000ffffab7224 */ /* 0x008fe200078e0014 */
[----:B------:R-:W-:Y:S02]  /*10f0*/  SHF.R.U64 R168, R20, 0x10, R21 ;  /* 0x0000001014a87819 */ /* 0x000fe40000001215 */
[----:B------:R-:W-:Y:S01]  /*1100*/  MOV R169, R21 ;  /* 0x0000001500a97202 */ /* 0x000fe20000000f00 */
[----:B----4-:R-:W-:Y:S01]  /*1110*/  IMAD.MOV.U32 R229, RZ, RZ, R12 ;  /* 0x000000ffffe57224 */ /* 0x010fe200078e000c */
[--C-:B------:R-:W-:Y:S02]  /*1120*/  SHF.R.U64 R227, R12, 0x10, R13.reuse ;  /* 0x000000100ce37819 */ /* 0x100fe4000000120d */
[----:B------:R-:W-:Y:S02]  /*1130*/  MOV R235, R13 ;  /* 0x0000000d00eb7202 */ /* 0x000fe40000000f00 */
[----:B------:R-:W-:Y:S01]  /*1140*/  SHF.R.U32.HI R234, RZ, 0x10, R13 ;  /* 0x00000010ffea7819 */ /* 0x000fe2000001160d */
[----:B--2---:R-:W-:Y:S01]  /*1150*/  IMAD.MOV.U32 R217, RZ, RZ, R18 ;  /* 0x000000ffffd97224 */ /* 0x004fe200078e0012 */
[----:B-1----:R-:W-:Y:S01]  /*1160*/  SHF.R.U64 R218, R18, 0x10, R19 ;  /* 0x0000001012da7819 */ /* 0x002fe20000001213 */
[----:B------:R-:W-:Y:S01]  /*1170*/  IMAD.MOV.U32 R221, RZ, RZ, R16 ;  /* 0x000000ffffdd7224 */ /* 0x000fe200078e0010 */
[----:B0-----:R-:W-:-:S02]  /*1180*/  SHF.R.U64 R223, R16, 0x10, R17 ;  /* 0x0000001010df7819 */ /* 0x001fc40000001211 */
[----:B------:R-:W-:Y:S01]  /*1190*/  MOV R219, R17 ;  /* 0x0000001100db7202 */ /* 0x000fe20000000f00 */
[----:B------:R-:W-:Y:S01]  /*11a0*/  IMAD.MOV.U32 R224, RZ, RZ, R14 ;  /* 0x000000ffffe07224 */ /* 0x000fe200078e000e */
[----:B------:R-:W-:Y:S02]  /*11b0*/  SHF.R.U64 R226, R14, 0x10, R15 ;  /* 0x000000100ee27819 */ /* 0x000fe4000000120f */
[----:B------:R-:W-:Y:S02]  /*11c0*/  SHF.R.U32.HI R225, RZ, 0x10, R17 ;  /* 0x00000010ffe17819 */ /* 0x000fe40000011611 */
[--C-:B------:R-:W-:Y:S02]  /*11d0*/  SHF.R.U64 R12, R182, 0x10, R183.reuse ;  /* 0x00000010b60c7819 */ /* 0x100fe400000012b7 */
[----:B------:R-:W-:Y:S02]  /*11e0*/  PRMT R20, RZ, 0x5410, R183 ;  /* 0x00005410ff147816 */ /* 0x000fe400000000b7 */
[----:B------:R-:W-:-:S02]  /*11f0*/  FSEL R11, R11, RZ, !P0 ;  /* 0x000000ff0b0b7208 */ /* 0x000fc40004000000 */
[----:B------:R-:W-:Y:S02]  /*1200*/  MOV R233, R15 ;  /* 0x0000000f00e97202 */ /* 0x000fe40000000f00 */
[----:B------:R-:W-:Y:S02]  /*1210*/  SHF.R.U32.HI R228, RZ, 0x10, R15 ;  /* 0x00000010ffe47819 */ /* 0x000fe4000001160f */
[----:B------:R-:W-:Y:S02]  /*1220*/  SHF.R.U64 R14, R22, 0x10, R23 ;  /* 0x00000010160e7819 */ /* 0x000fe40000001217 */
[----:B------:R-:W-:Y:S02]  /*1230*/  SHF.R.U64 R16, R24, 0x10, R25 ;  /* 0x0000001018107819 */ /* 0x000fe40000001219 */
[----:B------:R-:W-:Y:S02]  /*1240*/  SHF.R.U32.HI R13, RZ, 0x10, R183 ;  /* 0x00000010ff0d7819 */ /* 0x000fe400000116b7 */
[----:B------:R-:W-:-:S02]  /*1250*/  SHF.R.U64 R18, R26, 0x10, R27 ;  /* 0x000000101a127819 */ /* 0x000fc4000000121b */
[----:B------:R-:W-:Y:S02]  /*1260*/  PRMT R22, RZ, 0x5410, R22 ;  /* 0x00005410ff167816 */ /* 0x000fe40000000016 */
[----:B------:R-:W-:Y:S02]  /*1270*/  SHF.R.U32.HI R15, RZ, 0x10, R23 ;  /* 0x00000010ff0f7819 */ /* 0x000fe40000011617 */
[----:B------:R-:W-:Y:S02]  /*1280*/  PRMT R24, RZ, 0x5410, R24 ;  /* 0x00005410ff187816 */ /* 0x000fe40000000018 */
[----:B------:R-:W-:Y:S02]  /*1290*/  SHF.R.U32.HI R17, RZ, 0x10, R25 ;  /* 0x00000010ff117819 */ /* 0x000fe40000011619 */
[----:B------:R-:W-:Y:S02]  /*12a0*/  PRMT R26, RZ, 0x5410, R26 ;  /* 0x00005410ff1a7816 */ /* 0x000fe4000000001a */
[----:B------:R-:W-:-:S02]  /*12b0*/  MOV R175, R19 ;  /* 0x0000001300af7202 */ /* 0x000fc40000000f00 */
[----:B------:R-:W-:Y:S02]  /*12c0*/  SHF.R.U32.HI R222, RZ, 0x10, R19 ;  /* 0x00000010ffde7819 */ /* 0x000fe40000011613 */
[----:B------:R-:W-:Y:S01]  /*12d0*/  PRMT R232, RZ, 0x5410, R12 ;  /* 0x00005410ffe87816 */ /* 0x000fe2000000000c */
[C---:B------:R-:W-:Y:S01]  /*12e0*/  FADD.FTZ R12, -R11.reuse, R20 ;  /* 0x000000140b0c7221 */ /* 0x040fe20000010100 */
[----:B------:R-:W-:Y:S02]  /*12f0*/  SHF.R.U32.HI R19, RZ, 0x10, R27 ;  /* 0x00000010ff137819 */ /* 0x000fe4000001161b */
[----:B------:R-:W-:Y:S02]  /*1300*/  SHF.R.U32.HI R216, RZ, 0x10, R21 ;  /* 0x00000010ffd87819 */ /* 0x000fe40000011615 */
        /* <DEDUP_REMOVED lines=9> */
[----:B------:R-:W-:Y:S01]  /*13a0*/  IMAD.MOV.U32 R174, RZ, RZ, R184 ;  /* 0x000000ffffae7224 */ /* 0x000fe200078e00b8 */
[----:B------:R-:W-:Y:S02]  /*13b0*/  PRMT R22, RZ, 0x5410, R14 ;  /* 0x00005410ff167816 */ /* 0x000fe4000000000e */
[----:B------:R-:W-:Y:S02]  /*13c0*/  PRMT R24, RZ, 0x5410, R16 ;  /* 0x00005410ff187816 */ /* 0x000fe40000000010 */
[----:B------:R-:W-:Y:S02]  /*13d0*/  PRMT R26, RZ, 0x5410, R18 ;  /* 0x00005410ff1a7816 */ /* 0x000fe40000000012 */
[----:B------:R-:W-:-:S02]  /*13e0*/  SHF.R.U64 R172, R184, 0x10, R185 ;  /* 0x00000010b8ac7819 */ /* 0x000fc400000012b9 */
[----:B------:R-:W-:Y:S02]  /*13f0*/  PRMT R230, RZ, 0x5410, R182 ;  /* 0x00005410ffe67816 */ /* 0x000fe400000000b6 */
[----:B------:R-:W-:Y:S02]  /*1400*/  PRMT R240, RZ, 0x5410, R19 ;  /* 0x00005410fff07816 */ /* 0x000fe40000000013 */
[----:B------:R-:W-:Y:S02]  /*1410*/  MOV R173, R185 ;  /* 0x000000b900ad7202 */ /* 0x000fe40000000f00 */
[----:B------:R-:W-:Y:S02]  /*1420*/  SHF.R.U32.HI R170, RZ, 0x10, R185 ;  /* 0x00000010ffaa7819 */ /* 0x000fe400000116b9 */
[----:B------:R-:W-:Y:S02]  /*1430*/  SHF.R.U64 R182, R176, 0x10, R177 ;  /* 0x00000010b0b67819 */ /* 0x000fe400000012b1 */
[----:B------:R-:W-:-:S02]  /*1440*/  PRMT R27, RZ, 0x5410, R176 ;  /* 0x00005410ff1b7816 */ /* 0x000fc400000000b0 */
[----:B------:R-:W-:Y:S01]  /*1450*/  SHF.R.U64 R184, R178, 0x10, R179 ;  /* 0x00000010b2b87819 */ /* 0x000fe200000012b3 */
[C---:B------:R-:W-:Y:S01]  /*1460*/  FADD.FTZ R14, -R11.reuse, R23 ;  /* 0x000000170b0e7221 */ /* 0x040fe20000010100 */
[----:B------:R-:W-:Y:S01]  /*1470*/  SHF.R.U32.HI R183, RZ, 0x10, R177 ;  /* 0x00000010ffb77819 */ /* 0x000fe200000116b1 */
[C---:B------:R-:W-:Y:S01]  /*1480*/  FADD.FTZ R16, -R11.reuse, R25 ;  /* 0x000000190b107221 */ /* 0x040fe20000010100 */
[----:B------:R-:W-:Y:S01]  /*1490*/  PRMT R176, RZ, 0x5410, R177 ;  /* 0x00005410ffb07816 */ /* 0x000fe200000000b1 */
[C---:B------:R-:W-:Y:S01]  /*14a0*/  FADD.FTZ R18, -R11.reuse, R21 ;  /* 0x000000150b127221 */ /* 0x040fe20000010100 */
[----:B------:R-:W-:Y:S02]  /*14b0*/  SHF.R.U32.HI R185, RZ, 0x10, R179 ;  /* 0x00000010ffb97819 */ /* 0x000fe400000116b3 */
[--C-:B------:R-:W-:Y:S02]  /*14c0*/  SHF.R.U64 R215, R180, 0x10, R181.reuse ;  /* 0x00000010b4d77819 */ /* 0x100fe400000012b5 */
        /* <DEDUP_REMOVED lines=34> */
[----:B------:R-:W-:Y:S02]  /*16f0*/  FADD.FTZ R215, -R11, R240 ;  /* 0x000000f00bd77221 */ /* 0x000fe40000010100 */
[C---:B------:R-:W-:Y:S01]  /*1700*/  FMUL.FTZ R19, R2.reuse, R19 ;  /* 0x0000001302137220 */ /* 0x040fe20000410000 */
[----:B------:R-:W-:Y:S01]  /*1710*/  PRMT R170, RZ, 0x5410, R170 ;  /* 0x00005410ffaa7816 */ /* 0x000fe200000000aa */
[C---:B------:R-:W-:Y:S01]  /*1720*/  FMUL.FTZ R11, R2.reuse, R230 ;  /* 0x000000e6020b7220 */ /* 0x040fe20000410000 */
[----:B------:R-:W-:Y:S01]  /*1730*/  PRMT R230, RZ, 0x5410, R186 ;  /* 0x00005410ffe67816 */ /* 0x000fe200000000ba */
[----:B------:R-:W-:-:S02]  /*1740*/  FMUL.FTZ R23, R2, R23 ;  /* 0x0000001702177220 */ /* 0x000fc40000410000 */
[----:B------:R-:W-:Y:S02]  /*1750*/  FMUL.FTZ R22, R2, R22 ;  /* 0x0000001602167220 */ /* 0x000fe40000410000 */
[----:B------:R-:W-:Y:S01]  /*1760*/  FMUL.FTZ R186, R112, R231 ;  /* 0x000000e770ba7220 */ /* 0x000fe20000410000 */
[----:B------:R-:W-:Y:S01]  /*1770*/  PRMT R169, RZ, 0x5410, R169 ;  /* 0x00005410ffa97816 */ /* 0x000fe200000000a9 */
[----:B------:R-:W-:Y:S02]  /*1780*/  FADD.FTZ R81, R81, R214 ;  /* 0x000000d651517221 */ /* 0x000fe40000010000 */
[-C--:B------:R-:W-:Y:S02]  /*1790*/  FFMA.FTZ R109, R19, R214.reuse, R109 ;  /* 0x000000d6136d7223 */ /* 0x080fe4000001006d */
[----:B------:R-:W-:Y:S01]  /*17a0*/  FMUL.FTZ R243, R113, R214 ;  /* 0x000000d671f37220 */ /* 0x000fe20000410000 */
[----:B------:R-:W-:Y:S01]  /*17b0*/  PRMT R214, RZ, 0x5410, R234 ;  /* 0x00005410ffd67816 */ /* 0x000fe200000000ea */
[----:B------:R-:W-:Y:S01]  /*17c0*/  FMUL.FTZ R16, R2, R16 ;  /* 0x0000001002107220 */ /* 0x000fe20000410000 */
[----:B------:R-:W-:Y:S01]  /*17d0*/  PRMT R213, RZ, 0x5410, R213 ;  /* 0x00005410ffd57816 */ /* 0x000fe200000000d5 */
[----:B------:R-:W-:Y:S01]  /*17e0*/  FADD.FTZ R73, R73, R168 ;  /* 0x000000a849497221 */ /* 0x000fe20000010000 */
[----:B------:R-:W-:Y:S01]  /*17f0*/  PRMT R171, RZ, 0x5410, R171 ;  /* 0x00005410ffab7816 */ /* 0x000fe200000000ab */
[----:B------:R-:W-:-:S02]  /*1800*/  FFMA.FTZ R101, R23, R168, R101 ;  /* 0x000000a817657223 */ /* 0x000fc40000010065 */
[----:B------:R-:W-:Y:S01]  /*1810*/  FMUL.FTZ R234, R121, R168 ;  /* 0x000000a879ea7220 */ /* 0x000fe20000410000 */
[----:B------:R-:W-:Y:S01]  /*1820*/  PRMT R203, RZ, 0x5410, R221 ;  /* 0x00005410ffcb7816 */ /* 0x000fe200000000dd */
[----:B------:R-:W-:Y:S02]  /*1830*/  FMUL.FTZ R15, R2, R15 ;  /* 0x0000000f020f7220 */ /* 0x000fe40000410000 */
[----:B------:R-:W-:Y:S02]  /*1840*/  FADD.FTZ R79, R79, R170 ;  /* 0x000000aa4f4f7221 */ /* 0x000fe40000010000 */
        /* <DEDUP_REMOVED lines=10> */
[----:B------:R-:W-:Y:S02]  /*18f0*/  FMUL.FTZ R242, R114, R213 ;  /* 0x000000d572f27220 */ /* 0x000fe40000410000 */
[----:B------:R-:W-:Y:S02]  /*1900*/  FADD.FTZ R72, R72, R171 ;  /* 0x000000ab48487221 */ /* 0x000fe40000010000 */
[-C--:B------:R-:W-:Y:S02]  /*1910*/  FFMA.FTZ R100, R15, R171.reuse, R100 ;  /* 0x000000ab0f647223 */ /* 0x080fe40000010064 */
[----:B------:R-:W-:Y:S02]  /*1920*/  FMUL.FTZ R235, R120, R171 ;  /* 0x000000ab78eb7220 */ /* 0x000fe40000410000 */
[----:B------:R-:W-:-:S02]  /*1930*/  FADD.FTZ R169, R168, R243 ;  /* 0x000000f3a8a97221 */ /* 0x000fc40000010000 */
[C---:B------:R-:W-:Y:S02]  /*1940*/  FMUL.FTZ R12, R2.reuse, R12 ;  /* 0x0000000c020c7220 */ /* 0x040fe40000410000 */
        /* <DEDUP_REMOVED lines=23> */
[----:B------:R-:W-:Y:S02]  /*1ac0*/  FFMA.FTZ R170, R22, R236, R171 ;  /* 0x000000ec16aa7223 */ /* 0x000fe400000100ab */
[----:B------:R-:W-:Y:S02]  /*1ad0*/  FADD.FTZ R169, R168, R235 ;  /* 0x000000eba8a97221 */ /* 0x000fe40000010000 */
[----:B------:R-:W-:Y:S02]  /*1ae0*/  FFMA.FTZ R168, R15, R235, R170 ;  /* 0x000000eb0fa87223 */ /* 0x000fe400000100aa */
[----:B------:R-:W-:-:S02]  /*1af0*/  FMUL.FTZ R24, R2, R24 ;  /* 0x0000001802187220 */ /* 0x000fc40000410000 */
[----:B------:R-:W-:Y:S02]  /*1b00*/  FADD.FTZ R170, R169, R234 ;  /* 0x000000eaa9aa7221 */ /* 0x000fe40000010000 */
[----:B------:R-:W-:Y:S02]  /*1b10*/  FADD.FTZ R80, R80, R231 ;  /* 0x000000e750507221 */ /* 0x000fe40000010000 */
[----:B------:R-:W-:Y:S01]  /*1b20*/  FFMA.FTZ R108, R11, R231, R108 ;  /* 0x000000e70b6c7223 */ /* 0x000fe2000001006c */
[----:B------:R-:W-:Y:S01]  /*1b30*/  PRMT R231, RZ, 0x5410, R217 ;  /* 0x00005410ffe77816 */ /* 0x000fe200000000d9 */
[----:B------:R-:W-:Y:S02]  /*1b40*/  FFMA.FTZ R168, R23, R234, R168 ;  /* 0x000000ea17a87223 */ /* 0x000fe400000100a8 */
[----:B------:R-:W-:Y:S02]  /*1b50*/  FMUL.FTZ R17, R2, R17 ;  /* 0x0000001102117220 */ /* 0x000fe40000410000 */
[----:B------:R-:W-:-:S02]  /*1b60*/  FADD.FTZ R75, R75, R232 ;  /* 0x000000e84b4b7221 */ /* 0x000fc40000010000 */
[-C--:B------:R-:W-:Y:S02]  /*1b70*/  FFMA.FTZ R103, R24, R232.reuse, R103 ;  /* 0x000000e818677223 */ /* 0x080fe40000010067 */
[----:B------:R-:W-:Y:S02]  /*1b80*/  FMUL.FTZ R232, R123, R232 ;  /* 0x000000e87be87220 */ /* 0x000fe40000410000 */
[----:B------:R-:W-:Y:S02]  /*1b90*/  FADD.FTZ R169, R170, R233 ;  /* 0x000000e9aaa97221 */ /* 0x000fe40000010000 */
[----:B------:R-:W-:Y:S02]  /*1ba0*/  FADD.FTZ R83, R83, R230 ;  /* 0x000000e653537221 */ /* 0x000fe40000010000 */
[----:B------:R-:W-:Y:S01]  /*1bb0*/  FFMA.FTZ R111, R20, R230, R111 ;  /* 0x000000e6146f7223 */ /* 0x000fe2000001006f */
[----:B------:R-:W-:Y:S01]  /*1bc0*/  PRMT R230, RZ, 0x5410, R218 ;  /* 0x00005410ffe67816 */ /* 0x000fe200000000da */
        /* <DEDUP_REMOVED lines=12> */
[----:B------:R-:W-:Y:S01]  /*1c90*/  FFMA.FTZ R168, R17, R231, R170 ;  /* 0x000000e711a87223 */ /* 0x000fe200000100aa */
[----:B------:R-:W-:Y:S01]  /*1ca0*/  PRMT R222, RZ, 0x5410, R222 ;  /* 0x00005410ffde7816 */ /* 0x000fe200000000de */
[----:B------:R-:W-:Y:S01]  /*1cb0*/  FADD.FTZ R170, R169, R230 ;  /* 0x000000e6a9aa7221 */ /* 0x000fe20000010000 */
[----:B------:R-:W-:Y:S01]  /*1cc0*/  PRMT R218, RZ, 0x5410, R229 ;  /* 0x00005410ffda7816 */ /* 0x000fe200000000e5 */
[----:B------:R-:W-:-:S02]  /*1cd0*/  FMUL.FTZ R229, R126, R175 ;  /* 0x000000af7ee57220 */ /* 0x000fc40000410000 */
[----:B------:R-:W-:Y:S02]  /*1ce0*/  FMUL.FTZ R18, R2, R18 ;  /* 0x0000001202127220 */ /* 0x000fe40000410000 */
[----:B------:R-:W-:Y:S02]  /*1cf0*/  FADD.FTZ R82, R82, R213 ;  /* 0x000000d552527221 */ /* 0x000fe40000010000 */
[----:B------:R-:W-:Y:S01]  /*1d00*/  FFMA.FTZ R110, R12, R213, R110 ;  /* 0x000000d50c6e7223 */ /* 0x000fe2000001006e */
[----:B------:R-:W-:Y:S01]  /*1d10*/  PRMT R213, RZ, 0x5410, R219 ;  /* 0x00005410ffd57816 */ /* 0x000fe200000000db */
[----:B------:R-:W-:Y:S01]  /*1d20*/  FFMA.FTZ R168, R25, R230, R168 ;  /* 0x000000e619a87223 */ /* 0x000fe200000100a8 */
[----:B------:R-:W-:Y:S01]  /*1d30*/  PRMT R219, RZ, 0x5410, R228 ;  /* 0x00005410ffdb7816 */ /* 0x000fe200000000e4 */
[----:B------:R-:W-:Y:S02]  /*1d40*/  FMUL.FTZ R228, R127, R222 ;  /* 0x000000de7fe47220 */ /* 0x000fe40000410000 */
[----:B------:R-:W-:-:S02]  /*1d50*/  FADD.FTZ R169, R170, R229 ;  /* 0x000000e5aaa97221 */ /* 0x000fc40000010000 */
[----:B------:R-:W-:Y:S02]  /*1d60*/  FMUL.FTZ R26, R2, R26 ;  /* 0x0000001a021a7220 */ /* 0x000fe40000410000 */
        /* <DEDUP_REMOVED lines=30> */
[----:B------:R-:W-:Y:S02]  /*1f50*/  FFMA.FTZ R99, R26, R222, R99 ;  /* 0x000000de1a637223 */ /* 0x000fe40000010063 */
[----:B------:R-:W-:Y:S02]  /*1f60*/  FMUL.FTZ R222, R133, R246 ;  /* 0x000000f685de7220 */ /* 0x000fe40000410000 */
[----:B------:R-:W-:Y:S02]  /*1f70*/  FADD.FTZ R169, R168, R223 ;  /* 0x000000dfa8a97221 */ /* 0x000fe40000010000 */
[----:B------:R-:W-:Y:S02]  /*1f80*/  FMUL.FTZ R183, R2, R183 ;  /* 0x000000b702b77220 */ /* 0x000fe40000410000 */
        /* <DEDUP_REMOVED lines=15> */
[-C--:B------:R-:W-:Y:S02]  /*2080*/  FFMA.FTZ R84, R179, R218.reuse, R84 ;  /* 0x000000dab3547223 */ /* 0x080fe40000010054 */
        /* <DEDUP_REMOVED lines=40> */
.L_x_4408:
[----:B0-----:R-:W-:Y:S05]  /*2310*/  BSYNC B0 ;  /* 0x0000000000007941 */ /* 0x001fea0003800000 */
.L_x_4406:
[----:B------:R-:W-:Y:S02]  /*2320*/  LOP3.LUT P2, RZ, R244, 0xff, RZ, 0xc0, !PT ;  /* 0x000000fff4ff7812 */ /* 0x000fe4000784c0ff */
[----:B------:R-:W-:Y:S02]  /*2330*/  SHF.R.U32.HI R170, RZ, 0x5, R249 ;  /* 0x00000005ffaa7819 */ /* 0x000fe400000116f9 */
[----:B------:R-:W-:Y:S02]  /*2340*/  LOP3.LUT P0, RZ, R249, 0x1f, RZ, 0xc0, !PT ;  /* 0x0000001ff9ff7812 */ /* 0x000fe4000780c0ff */
[----:B------:R-:W-:-:S07]  /*2350*/  LOP3.LUT R239, R170, 0x7fffff8, RZ, 0xc0, !PT ;  /* 0x07fffff8aaef7812 */ /* 0x000fce00078ec0ff */
[----:B------:R-:W-:Y:S01]  /*2360*/  @!P2 IADD3 R239, R239, 0x8, RZ ;  /* 0x00000008efefa810 */ /* 0x000fe20007ffe0ff */
[----:B------:R-:W-:Y:S05]  /*2370*/  BRA.DIV ~URZ, `(.L_x_4409) ;  /* 0x000047027f007947 */ /* 0x000fea000b800000 */
[----:B------:R0:W1:Y:S02]  /*2380*/  SHFL.DOWN PT, R175, R173, 0x10, 0x1f ;  /* 0x0a001f00adaf7f89 */ /* 0x00006400000e0000 */
.L_x_4585:
        /* <DEDUP_REMOVED lines=18> */
.L_x_4586:
[----:B------:R-:W-:Y:S01]  /*24b0*/  ISETP.GE.AND P2, PT, R202, 0x1, PT ;  /* 0x00000001ca00780c */ /* 0x000fe20003f46270 */
[----:B-1----:R-:W-:Y:S01]  /*24c0*/  FADD.FTZ R168, R175, R173 ;  /* 0x000000adafa87221 */ /* 0x002fe20000010000 */
[----:B------:R-:W-:Y:S01]  /*24d0*/  @!P0 LOP3.LUT R170, R170, 0x7, RZ, 0xc0, !PT ;  /* 0x00000007aaaa8812 */ /* 0x000fe200078ec0ff */
[----:B--2---:R-:W-:Y:S01]  /*24e0*/  FADD.FTZ R169, R172, R171 ;  /* 0x000000abaca97221 */ /* 0x004fe20000010000 */
[----:B------:R-:W-:Y:S01]  /*24f0*/  WARPSYNC 0xffffffff ;  /* 0xffffffff00007948 */ /* 0x000fe20003800000 */
[----:B------:R-:W-:Y:S02]  /*2500*/  HFMA2.MMA R213, -RZ, RZ, 0, 0 ;  /* 0x00000000ffd57435 */ /* 0x000fe400000001ff */
[----:B------:R-:W-:-:S05]  /*2510*/  @!P0 IMAD.IADD R170, R239, 0x1, R170 ;  /* 0x00000001efaa8824 */ /* 0x000fca00078e02aa */
[----:B------:R-:W-:Y:S01]  /*2520*/  @!P0 STS.64 [R170.X8+0x7000], R168 ;  /* 0x007000a8aa008388 */ /* 0x000fe20000008a00 */
[----:B------:R-:W-:-:S03]  /*2530*/  @P2 IADD3 R202, R202, -0x1, RZ ;  /* 0xffffffffcaca2810 */ /* 0x000fc60007ffe0ff */
[----:B------:R-:W-:Y:S02]  /*2540*/  BAR.SYNC.DEFER_BLOCKING 0x0 ;  /* 0x0000000000007b1d */ /* 0x000fe40000010000 */
[----:B------:R-:W-:-:S05]  /*2550*/  @P2 IMAD R202, R202, c[0x0][0x168], RZ ;  /* 0x00005a00caca2a24 */ /* 0x000fca00078e02ff */
[----:B0-----:R-:W-:-:S04]  /*2560*/  @P2 SHF.R.S32.HI R171, RZ, 0x1f, R202 ;  /* 0x0000001fffab2819 */ /* 0x001fc800000114ca */
[----:B------:R-:W-:Y:S02]  /*2570*/  @P2 LEA.HI R202, R171, R202, RZ, 0x2 ;  /* 0x000000caabca2211 */ /* 0x000fe400078f10ff */
[----:B------:R-:W-:-:S04]  /*2580*/  @P2 LOP3.LUT R171, R249, 0xff, RZ, 0xc0, !PT ;  /* 0x000000fff9ab2812 */ /* 0x000fc800078ec0ff */
[----:B------:R-:W-:Y:S01]  /*2590*/  @P2 LEA.HI.SX32 R213, R202, R171, 0x1e ;  /* 0x000000abcad52211 */ /* 0x000fe200078ff2ff */
[----:B------:R-:W-:-:S04]  /*25a0*/  @P2 IMAD.MOV.U32 R202, RZ, RZ, 0x8 ;  /* 0x00000008ffca2424 */ /* 0x000fc800078e00ff */
[----:B------:R-:W-:Y:S01]  /*25b0*/  @P2 IMAD.WIDE.U32 R202, R213, R202, c[0x0][0x170] ;  /* 0x00005c00d5ca2625 */ /* 0x000fe200078e00ca */
[----:B------:R-:W0:Y:S05]  /*25c0*/  LDS.128 R168, [R239.X8+0x7000] ;  /* 0x00700000efa87984 */ /* 0x000e2a0000008c00 */
[----:B------:R-:W2:Y:S01]  /*25d0*/  @P2 LDG.E.64 R202, [R202.64] ;  /* 0x00000004caca2981 */ /* 0x000ea2000c1e1b00 */
[----:B------:R-:W-:Y:S01]  /*25e0*/  ISETP.NE.AND P0, PT, R250, RZ, PT ;  /* 0x000000fffa00720c */ /* 0x000fe20003f05270 */
[----:B------:R-:W-:Y:S02]  /*25f0*/  BSSY B0, `(.L_x_4411) ;  /* 0x000002f000007945 */ /* 0x000fe40003800000 */
[----:B------:R-:W1:Y:S01]  /*2600*/  LDS.128 R172, [R239.X8+0x7010] ;  /* 0x00701000efac7984 */ /* 0x000e620000008c00 */
        /* <DEDUP_REMOVED lines=23> */
[--C-:B------:R-:W-:Y:S02]  /*2780*/  @P2 PRMT R247, R247, 0x5410, R203.reuse ;  /* 0x00005410f7f72816 */ /* 0x100fe400000000cb */
        /* <DEDUP_REMOVED lines=12> */
.L_x_4412:
        /* <DEDUP_REMOVED lines=9> */
.L_x_4413:
[----:B------:R-:W-:Y:S05]  /*28e0*/  BSYNC B0 ;  /* 0x0000000000007941 */ /* 0x000fea0003800000 */
.L_x_4411:
        /* <DEDUP_REMOVED lines=8> */
[----:B------:R-:W-:-:S06]  /*2970*/  IMAD.MOV.U32 R169, RZ, RZ, RZ ;  /* 0x000000ffffa97224 */ /* 0x000fcc00078e00ff */
[----:B------:R-:W-:-:S05]  /*2980*/  @P4 PRMT R168, RZ, 0x5410, R247 ;  /* 0x00005410ffa84816 */ /* 0x000fca00000000f7 */
[----:B------:R-:W-:Y:S02]  /*2990*/  @P4 FMUL.FTZ R169, R171, R168 ;  /* 0x000000a8aba94220 */ /* 0x000fe40000410000 */
[----:B------:R-:W-:Y:S02]  /*29a0*/  FMUL.FTZ R168, R140, R171 ;  /* 0x000000ab8ca87220 */ /* 0x000fe40000410000 */
[----:B------:R-:W-:-:S03]  /*29b0*/  FADD.FTZ R28, R28, R169 ;  /* 0x000000a91c1c7221 */ /* 0x000fc60000010000 */
[----:B------:R-:W-:-:S04]  /*29c0*/  FSEL R168, R168, RZ, P4 ;  /* 0x000000ffa8a87208 */ /* 0x000fc80002000000 */
[----:B------:R-:W-:-:S04]  /*29d0*/  F2FP.BF16.PACK_AB R168, RZ, R168 ;  /* 0x000000a8ffa8723e */ /* 0x000fc800000010ff */
[----:B------:R-:W-:Y:S02]  /*29e0*/  PRMT R187, R168, 0x7610, R187 ;  /* 0x00007610a8bb7816 */ /* 0x000fe400000000bb */
.L_x_4415:
[----:B------:R-:W-:Y:S05]  /*29f0*/  BSYNC B0 ;  /* 0x0000000000007941 */ /* 0x000fea0003800000 */
.L_x_4414:
        /* <DEDUP_REMOVED lines=8> */
.L_x_4417:
[----:B------:R-:W-:-:S04]  /*2a80*/  FFMA.FTZ R168, R19, R172, R173 ;  /* 0x000000ac13a87223 */ /* 0x000fc800000100ad */
[----:B------:R-:W-:Y:S01]  /*2a90*/  FADD.FTZ R169, R243, -R168 ;  /* 0x800000a8f3a97221 */ /* 0x000fe20000010000 */
[----:B-----5:R-:W-:-:S03]  /*2aa0*/  @P3 SHF.R.U64 R168, R200, 0x10, R201 ;  /* 0x00000010c8a83819 */ /* 0x020fc600000012c9 */
[----:B------:R-:W-:Y:S01]  /*2ab0*/  FMUL.FTZ R169, R2, R169 ;  /* 0x000000a902a97220 */ /* 0x000fe20000410000 */
[----:B------:R-:W-:-:S05]  /*2ac0*/  @P3 PRMT R168, RZ, 0x5410, R168 ;  /* 0x00005410ffa83816 */ /* 0x000fca00000000a8 */
[----:B------:R-:W-:Y:S02]  /*2ad0*/  @P3 FADD.FTZ R169, R169, R168 ;  /* 0x000000a8a9a93221 */ /* 0x000fe40000010000 */
.L_x_4418:
[----:B------:R-:W-:Y:S05]  /*2ae0*/  BSYNC B0 ;  /* 0x0000000000007941 */ /* 0x000fea0003800000 */
.L_x_4416:
[----:B------:R-:W-:Y:S01]  /*2af0*/  BSSY B0, `(.L_x_4419) ;  /* 0x000000e000007945 */ /* 0x000fe20003800000 */
        /* <DEDUP_REMOVED lines=13> */
.L_x_4420:
[----:B------:R-:W-:Y:S05]  /*2bd0*/  BSYNC B0 ;  /* 0x0000000000007941 */ /* 0x000fea0003800000 */
.L_x_4419:
[----:B------:R-:W-:Y:S01]  /*2be0*/  BSSY B0, `(.L_x_4421) ;  /* 0x000000c000007945 */ /* 0x000fe20003800000 */
[----:B------:R-:W-:Y:S01]  /*2bf0*/  @P0 PRMT R206, R171, 0x7610, R206 ;  /* 0x00007610abce0816 */ /* 0x000fe200000000ce */
[----:B------:R-:W-:Y:S05]  /*2c00*/  @P1 BRA `(.L_x_4422) ;  /* 0x0000004000001947 */ /* 0x000fea0003800000 */
[----:B------:R-:W-:Y:S01]  /*2c10*/  HFMA2.MMA R169, -RZ, RZ, 0, 0 ;  /* 0x00000000ffa97435 */ /* 0x000fe200000001ff */
[----:B------:R-:W-:Y:S05]  /*2c20*/  @!P3 BRA `(.L_x_4423) ;  /* 0x000000700000b947 */ /* 0x000fea0003800000 */
[----:B-----5:R-:W-:Y:S01]  /*2c30*/  PRMT R169, RZ, 0x5410, R201 ;  /* 0x00005410ffa97816 */ /* 0x020fe200000000c9 */
[----:B------:R-:W-:Y:S05]  /*2c40*/  BRA `(.L_x_4423) ;  /* 0x0000005000007947 */ /* 0x000fea0003800000 */
.L_x_4422:
[----:B------:R-:W-:Y:S01]  /*2c50*/  FFMA.FTZ R169, R12, R172, R173 ;  /* 0x000000ac0ca97223 */ /* 0x000fe200000100ad */
[----:B-----5:R-:W-:-:S03]  /*2c60*/  @P3 PRMT R168, RZ, 0x5410, R201 ;  /* 0x00005410ffa83816 */ /* 0x020fc600000000c9 */
[----:B------:R-:W-:-:S04]  /*2c70*/  FADD.FTZ R169, R242, -R169 ;  /* 0x800000a9f2a97221 */ /* 0x000fc80000010000 */
[----:B------:R-:W-:-:S04]  /*2c80*/  FMUL.FTZ R169, R2, R169 ;  /* 0x000000a902a97220 */ /* 0x000fc80000410000 */
[----:B------:R-:W-:Y:S02]  /*2c90*/  @P3 FADD.FTZ R169, R169, R168 ;  /* 0x000000a8a9a93221 */ /* 0x000fe40000010000 */
.L_x_4423:
[----:B------:R-:W-:Y:S05]  /*2ca0*/  BSYNC B0 ;  /* 0x0000000000007941 */ /* 0x000fea0003800000 */
.L_x_4421:
[----:B------:R-:W-:Y:S01]  /*2cb0*/  BSSY B0, `(.L_x_4424) ;  /* 0x000000e000007945 */ /* 0x000fe20003800000 */
        /* <DEDUP_REMOVED lines=13> */
.L_x_4425:
[----:B------:R-:W-:Y:S05]  /*2d90*/  BSYNC B0 ;  /* 0x0000000000007941 */ /* 0x000fea0003800000 */
.L_x_4424:
        /* <DEDUP_REMOVED lines=8> */
.L_x_4427:
[----:B------:R-:W-:-:S04]  /*2e20*/  FFMA.FTZ R168, R20, R172, R173 ;  /* 0x000000ac14a87223 */ /* 0x000fc800000100ad */
[----:B------:R-:W-:Y:S01]  /*2e30*/  FADD.FTZ R169, R241, -R168 ;  /* 0x800000a8f1a97221 */ /* 0x000fe20000010000 */
[----:B-----5:R-:W-:-:S03]  /*2e40*/  @P3 SHF.R.U32.HI R168, RZ, 0x10, R201 ;  /* 0x00000010ffa83819 */ /* 0x020fc600000116c9 */
[----:B------:R-:W-:Y:S01]  /*2e50*/  FMUL.FTZ R169, R2, R169 ;  /* 0x000000a902a97220 */ /* 0x000fe20000410000 */
[----:B------:R-:W-:-:S05]  /*2e60*/  @P3 PRMT R168, RZ, 0x5410, R168 ;  /* 0x00005410ffa83816 */ /* 0x000fca00000000a8 */
[----:B------:R-:W-:Y:S02]  /*2e70*/  @P3 FADD.FTZ R169, R169, R168 ;  /* 0x000000a8a9a93221 */ /* 0x000fe40000010000 */
.L_x_4428:
[----:B------:R-:W-:Y:S05]  /*2e80*/  BSYNC B0 ;  /* 0x0000000000007941 */ /* 0x000fea0003800000 */
.L_x_4426:
[----:B------:R-:W-:Y:S01]  /*2e90*/  BSSY B0, `(.L_x_4429) ;  /* 0x000000d000007945 */ /* 0x000fe20003800000 */
        /* <DEDUP_REMOVED lines=12> */
.L_x_4430:
[----:B------:R-:W-:Y:S05]  /*2f60*/  BSYNC B0 ;  /* 0x0000000000007941 */ /* 0x000fea0003800000 */
.L_x_4429:
        /* <DEDUP_REMOVED lines=11> */
.L_x_4431:
        /* <DEDUP_REMOVED lines=10> */
.L_x_4433:
[----:B------:R-:W-:Y:S05]  /*30c0*/  BSYNC B0 ;  /* 0x0000000000007941 */ /* 0x000fea0003800000 */
.L_x_4432:
        /* <DEDUP_REMOVED lines=10> */
.L_x_4435:
[----:B------:R-:W-:Y:S05]  /*3170*/  BSYNC B0 ;  /* 0x0000000000007941 */ /* 0x000fea0003800000 */
.L_x_4434:
[----:B------:R-:W-:Y:S01]  /*3180*/  BSSY B0, `(.L_x_4436) ;  /* 0x000000b000007945 */ /* 0x000fe20003800000 */
[----:B------:R-:W-:Y:S05]  /*3190*/  @P1 BRA `(.L_x_4437) ;  /* 0x0000004000001947 */ /* 0x000fea0003800000 */
[----:B0-----:R-:W-:Y:S01]  /*31a0*/  IMAD.MOV.U32 R169, RZ, RZ, RZ ;  /* 0x000000ffffa97224 */ /* 0x001fe200078e00ff */
[----:B------:R-:W-:Y:S05]  /*31b0*/  @!P3 BRA `(.L_x_4438) ;  /* 0x000000700000b947 */ /* 0x000fea0003800000 */
[----:B-----5:R-:W-:Y:S01]  /*31c0*/  PRMT R169, RZ, 0x5410, R198 ;  /* 0x00005410ffa97816 */ /* 0x020fe200000000c6 */
[----:B------:R-:W-:Y:S05]  /*31d0*/  BRA `(.L_x_4438) ;  /* 0x0000005000007947 */ /* 0x000fea0003800000 */
.L_x_4437:
[----:B0-----:R-:W-:Y:S01]  /*31e0*/  FFMA.FTZ R169, R13, R172, R173 ;  /* 0x000000ac0da97223 */ /* 0x001fe200000100ad */
[----:B-----5:R-:W-:-:S03]  /*31f0*/  @P3 PRMT R168, RZ, 0x5410, R198 ;  /* 0x00005410ffa83816 */ /* 0x020fc600000000c6 */
[----:B------:R-:W-:-:S04]  /*3200*/  FADD.FTZ R169, R240, -R169 ;  /* 0x800000a9f0a97221 */ /* 0x000fc80000010000 */
[----:B------:R-:W-:-:S04]  /*3210*/  FMUL.FTZ R169, R2, R169 ;  /* 0x000000a902a97220 */ /* 0x000fc80000410000 */
[----:B------:R-:W-:Y:S02]  /*3220*/  @P3 FADD.FTZ R169, R169, R168 ;  /* 0x000000a8a9a93221 */ /* 0x000fe40000010000 */
.L_x_4438:
[----:B------:R-:W-:Y:S05]  /*3230*/  BSYNC B0 ;  /* 0x0000000000007941 */ /* 0x000fea0003800000 */
.L_x_4436:
[----:B------:R-:W-:Y:S01]  /*3240*/  BSSY B0, `(.L_x_4439) ;  /* 0x000000e000007945 */ /* 0x000fe20003800000 */
[----:B------:R-:W-:Y:S01]  /*3250*/  @P0 F2FP.BF16.PACK_AB R170, RZ, R169 ;  /* 0x000000a9ffaa023e */ /* 0x000fe200000010ff */
[----:B------:R-:W-:Y:S05]  /*3260*/  @!P2 BRA `(.L_x_4440) ;  /* 0x000000b00000a947 */ /* 0x000fea0003800000 */
[----:B-----5:R-:W-:Y:S01]  /*3270*/  LOP3.LUT P4, RZ, R212, 0xff, RZ, 0xc0, !PT ;  /* 0x000000ffd4ff7812 */ /* 0x020fe2000788c0ff */
[----:B------:R-:W-:-:S04]  /*3280*/  FMUL.FTZ R169, R169, c[0x0][0x1ec] ;  /* 0x00007b00a9a97a20 */ /* 0x000fc80000410000 */
[----:B------:R-:W-:Y:S01]  /*3290*/  FMUL.FTZ R171, R169, c[0x0][0x1e8] ;  /* 0x00007a00a9ab7a20 */ /* 0x000fe20000410000 */
[----:B------:R-:W-:-:S07]  /*32a0*/  HFMA2.MMA R169, -RZ, RZ, 0, 0 ;  /* 0x00000000ffa97435 */ /* 0x000fce00000001ff */
[----:B------:R-:W-:-:S05]  /*32b0*/  @P4 PRMT R168, RZ, 0x5410, R247 ;  /* 0x00005410ffa84816 */ /* 0x000fca00000000f7 */
[-C--:B------:R-:W-:Y:S02]  /*32c0*/  @P4 FMUL.FTZ R169, R168, R171.reuse ;  /* 0x000000aba8a94220 */ /* 0x080fe40000410000 */
[----:B------:R-:W-:Y:S02]  /*32d0*/  FMUL.FTZ R168, R144, R171 ;  /* 0x000000ab90a87220 */ /* 0x000fe40000410000 */
[----:B------:R-:W-:-:S03]  /*32e0*/  FADD.FTZ R32, R32, R169 ;  /* 0x000000a920207221 */ /* 0x000fc60000010000 */
[----:B------:R-:W-:-:S04]  /*32f0*/  FSEL R168, R168, RZ, P4 ;  /* 0x000000ffa8a87208 */ /* 0x000fc80002000000 */
[----:B------:R-:W-:-:S04]  /*3300*/  F2FP.BF16.PACK_AB R168, RZ, R168 ;  /* 0x000000a8ffa8723e */ /* 0x000fc800000010ff */
[----:B------:R-:W-:Y:S02]  /*3310*/  PRMT R187, R168, 0x7610, R187 ;  /* 0x00007610a8bb7816 */ /* 0x000fe400000000bb */
.L_x_4440:
[----:B------:R-:W-:Y:S05]  /*3320*/  BSYNC B0 ;  /* 0x0000000000007941 */ /* 0x000fea0003800000 */
.L_x_4439:
        /* <DEDUP_REMOVED lines=8> */
.L_x_4442:
[----:B------:R-:W-:Y:S01]  /*33b0*/  FFMA.FTZ R169, R21, R172, R173 ;  /* 0x000000ac15a97223 */ /* 0x000fe200000100ad */
[----:B-----5:R-:W-:-:S03]  /*33c0*/  @P3 SHF.R.U64 R168, R198, 0x10, R199 ;  /* 0x00000010c6a83819 */ /* 0x020fc600000012c7 */
[----:B------:R-:W-:Y:S01]  /*33d0*/  FADD.FTZ R169, R238, -R169 ;  /* 0x800000a9eea97221 */ /* 0x000fe20000010000 */
[----:B------:R-:W-:-:S03]  /*33e0*/  @P3 PRMT R168, RZ, 0x5410, R168 ;  /* 0x00005410ffa83816 */ /* 0x000fc600000000a8 */
[----:B------:R-:W-:-:S04]  /*33f0*/  FMUL.FTZ R169, R2, R169 ;  /* 0x000000a902a97220 */ /* 0x000fc80000410000 */
[----:B------:R-:W-:Y:S02]  /*3400*/  @P3 FADD.FTZ R169, R169, R168 ;  /* 0x000000a8a9a93221 */ /* 0x000fe40000010000 */
.L_x_4443:
[----:B------:R-:W-:Y:S05]  /*3410*/  BSYNC B0 ;  /* 0x0000000000007941 */ /* 0x000fea0003800000 */
.L_x_4441:
[----:B------:R-:W-:Y:S01]  /*3420*/  BSSY B0, `(.L_x_4444) ;  /* 0x000000e000007945 */ /* 0x000fe20003800000 */
        /* <DEDUP_REMOVED lines=13> */
.L_x_4445:
[----:B------:R-:W-:Y:S05]  /*3500*/  BSYNC B0 ;  /* 0x0000000000007941 */ /* 0x000fea0003800000 */
.L_x_4444:
[----:B------:R-:W-:Y:S01]  /*3510*/  BSSY B0, `(.L_x_4446) ;  /* 0x000000c000007945 */ /* 0x000fe20003800000 */
[----:B------:R-:W-:Y:S01]  /*3520*/  @P0 PRMT R206, R171, 0x7610, R206 ;  /* 0x00007610abce0816 */ /* 0x000fe200000000ce */
[----:B------:R-:W-:Y:S05]  /*3530*/  @P1 BRA `(.L_x_4447) ;  /* 0x0000004000001947 */ /* 0x000fea0003800000 */
[----:B------:R-:W-:Y:S01]  /*3540*/  IMAD.MOV.U32 R169, RZ, RZ, RZ ;  /* 0x000000ffffa97224 */ /* 0x000fe200078e00ff */
[----:B------:R-:W-:Y:S05]  /*3550*/  @!P3 BRA `(.L_x_4448) ;  /* 0x000000700000b947 */ /* 0x000fea0003800000 */
[----:B-----5:R-:W-:Y:S01]  /*3560*/  PRMT R169, RZ, 0x5410, R199 ;  /* 0x00005410ffa97816 */ /* 0x020fe200000000c7 */
[----:B------:R-:W-:Y:S05]  /*3570*/  BRA `(.L_x_4448) ;  /* 0x0000005000007947 */ /* 0x000fea0003800000 */
.L_x_4447:
[----:B------:R-:W-:-:S04]  /*3580*/  FFMA.FTZ R168, R14, R172, R173 ;  /* 0x000000ac0ea87223 */ /* 0x000fc800000100ad */
[----:B------:R-:W-:Y:S01]  /*3590*/  FADD.FTZ R169, R237, -R168 ;  /* 0x800000a8eda97221 */ /* 0x000fe20000010000 */
[----:B-----5:R-:W-:-:S03]  /*35a0*/  @P3 PRMT R168, RZ, 0x5410, R199 ;  /* 0x00005410ffa83816 */ /* 0x020fc600000000c7 */
[----:B------:R-:W-:-:S04]  /*35b0*/  FMUL.FTZ R169, R2, R169 ;  /* 0x000000a902a97220 */ /* 0x000fc80000410000 */
[----:B------:R-:W-:Y:S02]  /*35c0*/  @P3 FADD.FTZ R169, R169, R168 ;  /* 0x000000a8a9a93221 */ /* 0x000fe40000010000 */
.L_x_4448:
[----:B------:R-:W-:Y:S05]  /*35d0*/  BSYNC B0 ;  /* 0x0000000000007941 */ /* 0x000fea0003800000 */
.L_x_4446:
        /* <DEDUP_REMOVED lines=14> */
.L_x_4450:
[----:B------:R-:W-:Y:S05]  /*36c0*/  BSYNC B0 ;  /* 0x0000000000007941 */ /* 0x000fea0003800000 */
.L_x_4449:
        /* <DEDUP_REMOVED lines=8> */
.L_x_4452:
[----:B------:R-:W-:Y:S01]  /*3750*/  FFMA.FTZ R169, R22, R172, R173 ;  /* 0x000000ac16a97223 */ /* 0x000fe200000100ad */
[----:B-----5:R-:W-:-:S03]  /*3760*/  @P3 SHF.R.U32.HI R168, RZ, 0x10, R199 ;  /* 0x00000010ffa83819 */ /* 0x020fc600000116c7 */
[----:B------:R-:W-:Y:S01]  /*3770*/  FADD.FTZ R169, R236, -R169 ;  /* 0x800000a9eca97221 */ /* 0x000fe20000010000 */
[----:B------:R-:W-:-:S03]  /*3780*/  @P3 PRMT R168, RZ, 0x5410, R168 ;  /* 0x00005410ffa83816 */ /* 0x000fc600000000a8 */
[----:B------:R-:W-:-:S04]  /*3790*/  FMUL.FTZ R169, R2, R169 ;  /* 0x000000a902a97220 */ /* 0x000fc80000410000 */
[----:B------:R-:W-:Y:S02]  /*37a0*/  @P3 FADD.FTZ R169, R169, R168 ;  /* 0x000000a8a9a93221 */ /* 0x000fe40000010000 */
.L_x_4453:
[----:B------:R-:W-:Y:S05]  /*37b0*/  BSYNC B0 ;  /* 0x0000000000007941 */ /* 0x000fea0003800000 */
.L_x_4451:
[----:B------:R-:W-:Y:S01]  /*37c0*/  BSSY B0, `(.L_x_4454) ;  /* 0x000000d000007945 */ /* 0x000fe20003800000 */
[----:B------:R-:W-:Y:S05]  /*37d0*/  @!P2 BRA `(.L_x_4455) ;  /* 0x000000b00000a947 */ /* 0x000fea0003800000 */
[----:B-----5:R-:W-:Y:S01]  /*37e0*/  LOP3.LUT P4, RZ, R212, 0xff000000, RZ, 0xc0, !PT ;  /* 0xff000000d4ff7812 */ /* 0x020fe2000788c0ff */
[----:B------:R-:W-:-:S04]  /*37f0*/  FMUL.FTZ R168, R169, c[0x0][0x1ec] ;  /* 0x00007b00a9a87a20 */ /* 0x000fc80000410000 */
[----:B------:R-:W-:Y:S01]  /*3800*/  FMUL.FTZ R170, R168, c[0x0][0x1e8] ;  /* 0x00007a00a8aa7a20 */ /* 0x000fe20000410000 */
[----:B------:R-:W-:-:S07]  /*3810*/  MOV R168, RZ ;  /* 0x000000ff00a87202 */ /* 0x000fce0000000f00 */
[----:B------:R-:W-:-:S05]  /*3820*/  @P4 PRMT R171, RZ, 0x7610, R248 ;  /* 0x00007610ffab4816 */ /* 0x000fca00000000f8 */
[-C--:B------:R-:W-:Y:S02]  /*3830*/  @P4 FMUL.FTZ R168, R171, R170.reuse ;  /* 0x000000aaaba84220 */ /* 0x080fe40000410000 */
[----:B------:R-:W-:Y:S02]  /*3840*/  FMUL.FTZ R170, R147, R170 ;  /* 0x000000aa93aa7220 */ /* 0x000fe40000410000 */
[----:B------:R-:W-:-:S03]  /*3850*/  FADD.FTZ R35, R35, R168 ;  /* 0x000000a823237221 */ /* 0x000fc60000010000 */
[----:B------:R-:W-:-:S04]  /*3860*/  FSEL R170, R170, RZ, P4 ;  /* 0x000000ffaaaa7208 */ /* 0x000fc80002000000 */
[----:B------:R-:W-:-:S04]  /*3870*/  F2FP.BF16.PACK_AB R170, RZ, R170 ;  /* 0x000000aaffaa723e */ /* 0x000fc800000010ff */
[----:B------:R-:W-:Y:S02]  /*3880*/  PRMT R209, R170, 0x7610, R209 ;  /* 0x00007610aad17816 */ /* 0x000fe400000000d1 */
.L_x_4455:
[----:B------:R-:W-:Y:S05]  /*3890*/  BSYNC B0 ;  /* 0x0000000000007941 */ /* 0x000fea0003800000 */
.L_x_4454:
        /* <DEDUP_REMOVED lines=11> */
.L_x_4456:
[----:B------:R-:W-:Y:S01]  /*3950*/  BSSY B0, `(.L_x_4457) ;  /* 0x000000b000007945 */ /* 0x000fe20003800000 */
[----:B------:R-:W-:Y:S05]  /*3960*/  @!P2 BRA `(.L_x_4458) ;  /* 0x000000900000a947 */ /* 0x000fea0003800000 */
[----:B0-----:R-:W-:Y:S02]  /*3970*/  LOP3.LUT R168, R205, 0xffff, RZ, 0xc0, !PT ;  /* 0x0000ffffcda87812 */ /* 0x001fe400078ec0ff */
        /* <DEDUP_REMOVED lines=8> */
.L_x_4458:
[----:B------:R-:W-:Y:S05]  /*3a00*/  BSYNC B0 ;  /* 0x0000000000007941 */ /* 0x000fea0003800000 */
.L_x_4457:
        /* <DEDUP_REMOVED lines=10> */
.L_x_4460:
[----:B------:R-:W-:Y:S05]  /*3ab0*/  BSYNC B0 ;  /* 0x0000000000007941 */ /* 0x000fea0003800000 */
.L_x_4459:
[----:B------:R-:W-:Y:S01]  /*3ac0*/  BSSY B0, `(.L_x_4461) ;  /* 0x000000b000007945 */ /* 0x000fe20003800000 */
[----:B------:R-:W-:Y:S05]  /*3ad0*/  @P1 BRA `(.L_x_4462) ;  /* 0x0000004000001947 */ /* 0x000fea0003800000 */
[----:B0-----:R-:W-:Y:S01]  /*3ae0*/  MOV R169, RZ ;  /* 0x000000ff00a97202 */ /* 0x001fe20000000f00 */
[----:B------:R-:W-:Y:S05]  /*3af0*/  @!P3 BRA `(.L_x_4463) ;  /* 0x000000700000b947 */ /* 0x000fea0003800000 */
[----:B-----5:R-:W-:Y:S01]  /*3b00*/  PRMT R169, RZ, 0x5410, R196 ;  /* 0x00005410ffa97816 */ /* 0x020fe200000000c4 */
[----:B------:R-:W-:Y:S05]  /*3b10*/  BRA `(.L_x_4463) ;  /* 0x0000005000007947 */ /* 0x000fea0003800000 */
.L_x_4462:
[----:B0-----:R-:W-:-:S04]  /*3b20*/  FFMA.FTZ R168, R15, R172, R173 ;  /* 0x000000ac0fa87223 */ /* 0x001fc800000100ad */
[----:B------:R-:W-:Y:S01]  /*3b30*/  FADD.FTZ R169, R235, -R168 ;  /* 0x800000a8eba97221 */ /* 0x000fe20000010000 */
[----:B-----5:R-:W-:-:S03]  /*3b40*/  @P3 PRMT R168, RZ, 0x5410, R196 ;  /* 0x00005410ffa83816 */ /* 0x020fc600000000c4 */
[----:B------:R-:W-:-:S04]  /*3b50*/  FMUL.FTZ R169, R2, R169 ;  /* 0x000000a902a97220 */ /* 0x000fc80000410000 */
[----:B------:R-:W-:Y:S02]  /*3b60*/  @P3 FADD.FTZ R169, R169, R168 ;  /* 0x000000a8a9a93221 */ /* 0x000fe40000010000 */
.L_x_4463:
[----:B------:R-:W-:Y:S05]  /*3b70*/  BSYNC B0 ;  /* 0x0000000000007941 */ /* 0x000fea0003800000 */
.L_x_4461:
        /* <DEDUP_REMOVED lines=8> */
[-C--:B------:R-:W-:Y:S02]  /*3c00*/  @P4 FMUL.FTZ R169, R168, R171.reuse ;  /* 0x000000aba8a94220 */ /* 0x080fe40000410000 */
[----:B------:R-:W-:Y:S02]  /*3c10*/  FMUL.FTZ R168, R148, R171 ;  /* 0x000000ab94a87220 */ /* 0x000fe40000410000 */
[----:B------:R-:W-:-:S03]  /*3c20*/  FADD.FTZ R36, R36, R169 ;  /* 0x000000a924247221 */ /* 0x000fc60000010000 */
[----:B------:R-:W-:-:S04]  /*3c30*/  FSEL R168, R168, RZ, P4 ;  /* 0x000000ffa8a87208 */ /* 0x000fc80002000000 */
[----:B------:R-:W-:-:S04]  /*3c40*/  F2FP.BF16.PACK_AB R168, RZ, R168 ;  /* 0x000000a8ffa8723e */ /* 0x000fc800000010ff */
[----:B------:R-:W-:Y:S02]  /*3c50*/  PRMT R187, R168, 0x7610, R187 ;  /* 0x00007610a8bb7816 */ /* 0x000fe400000000bb */
.L_x_4465:
[----:B------:R-:W-:Y:S05]  /*3c60*/  BSYNC B0 ;  /* 0x0000000000007941 */ /* 0x000fea0003800000 */
.L_x_4464:
        /* <DEDUP_REMOVED lines=8> */
.L_x_4467:
[----:B------:R-:W-:Y:S01]  /*3cf0*/  FFMA.FTZ R169, R23, R172, R173 ;  /* 0x000000ac17a97223 */ /* 0x000fe200000100ad */
[----:B-----5:R-:W-:-:S03]  /*3d00*/  @P3 SHF.R.U64 R168, R196, 0x10, R197 ;  /* 0x00000010c4a83819 */ /* 0x020fc600000012c5 */
[----:B------:R-:W-:Y:S01]  /*3d10*/  FADD.FTZ R169, R234, -R169 ;  /* 0x800000a9eaa97221 */ /* 0x000fe20000010000 */
[----:B------:R-:W-:-:S03]  /*3d20*/  @P3 PRMT R168, RZ, 0x5410, R168 ;  /* 0x00005410ffa83816 */ /* 0x000fc600000000a8 */
[----:B------:R-:W-:-:S04]  /*3d30*/  FMUL.FTZ R169, R2, R169 ;  /* 0x000000a902a97220 */ /* 0x000fc80000410000 */
[----:B------:R-:W-:Y:S02]  /*3d40*/  @P3 FADD.FTZ R169, R169, R168 ;  /* 0x000000a8a9a93221 */ /* 0x000fe40000010000 */
.L_x_4468:
[----:B------:R-:W-:Y:S05]  /*3d50*/  BSYNC B0 ;  /* 0x0000000000007941 */ /* 0x000fea0003800000 */
.L_x_4466:
        /* <DEDUP_REMOVED lines=14> */
.L_x_4470:
[----:B------:R-:W-:Y:S05]  /*3e40*/  BSYNC B0 ;  /* 0x0000000000007941 */ /* 0x000fea0003800000 */
.L_x_4469:
[----:B------:R-:W-:Y:S01]  /*3e50*/  BSSY B0, `(.L_x_4471) ;  /* 0x000000c000007945 */ /* 0x000fe20003800000 */
[----:B------:R-:W-:Y:S01]  /*3e60*/  @P0 PRMT R206, R171, 0x7610, R206 ;  /* 0x00007610abce0816 */ /* 0x000fe200000000ce */
[----:B------:R-:W-:Y:S05]  /*3e70*/  @P1 BRA `(.L_x_4472) ;  /* 0x0000004000001947 */ /* 0x000fea0003800000 */
[----:B------:R-:W-:Y:S01]  /*3e80*/  MOV R169, RZ ;  /* 0x000000ff00a97202 */ /* 0x000fe20000000f00 */
[----:B------:R-:W-:Y:S05]  /*3e90*/  @!P3 BRA `(.L_x_4473) ;  /* 0x000000700000b947 */ /* 0x000fea0003800000 */
[----:B-----5:R-:W-:Y:S01]  /*3ea0*/  PRMT R169, RZ, 0x5410, R197 ;  /* 0x00005410ffa97816 */ /* 0x020fe200000000c5 */
[----:B------:R-:W-:Y:S05]  /*3eb0*/  BRA `(.L_x_4473) ;  /* 0x0000005000007947 */ /* 0x000fea0003800000 */
.L_x_4472:
[----:B------:R-:W-:-:S04]  /*3ec0*/  FFMA.FTZ R168, R16, R172, R173 ;  /* 0x000000ac10a87223 */ /* 0x000fc800000100ad */
[----:B------:R-:W-:Y:S01]  /*3ed0*/  FADD.FTZ R169, R233, -R168 ;  /* 0x800000a8e9a97221 */ /* 0x000fe20000010000 */
[----:B-----5:R-:W-:-:S03]  /*3ee0*/  @P3 PRMT R168, RZ, 0x5410, R197 ;  /* 0x00005410ffa83816 */ /* 0x020fc600000000c5 */
[----:B------:R-:W-:-:S04]  /*3ef0*/  FMUL.FTZ R169, R2, R169 ;  /* 0x000000a902a97220 */ /* 0x000fc80000410000 */
[----:B------:R-:W-:Y:S02]  /*3f00*/  @P3 FADD.FTZ R169, R169, R168 ;  /* 0x000000a8a9a93221 */ /* 0x000fe40000010000 */
.L_x_4473:
[----:B------:R-:W-:Y:S05]  /*3f10*/  BSYNC B0 ;  /* 0x0000000000007941 */ /* 0x000fea0003800000 */
.L_x_4471:
        /* <DEDUP_REMOVED lines=14> */
.L_x_4475:
[----:B------:R-:W-:Y:S05]  /*4000*/  BSYNC B0 ;  /* 0x0000000000007941 */ /* 0x000fea0003800000 */
.L_x_4474:
        /* <DEDUP_REMOVED lines=8> */
.L_x_4477:
[----:B------:R-:W-:Y:S01]  /*4090*/  FFMA.FTZ R169, R24, R172, R173 ;  /* 0x000000ac18a97223 */ /* 0x000fe200000100ad */
[----:B-----5:R-:W-:-:S03]  /*40a0*/  @P3 SHF.R.U32.HI R168, RZ, 0x10, R197 ;  /* 0x00000010ffa83819 */ /* 0x020fc600000116c5 */
[----:B------:R-:W-:Y:S01]  /*40b0*/  FADD.FTZ R169, R232, -R169 ;  /* 0x800000a9e8a97221 */ /* 0x000fe20000010000 */
[----:B------:R-:W-:-:S03]  /*40c0*/  @P3 PRMT R168, RZ, 0x5410, R168 ;  /* 0x00005410ffa83816 */ /* 0x000fc600000000a8 */
[----:B------:R-:W-:-:S04]  /*40d0*/  FMUL.FTZ R169, R2, R169 ;  /* 0x000000a902a97220 */ /* 0x000fc80000410000 */
[----:B------:R-:W-:Y:S02]  /*40e0*/  @P3 FADD.FTZ R169, R169, R168 ;  /* 0x000000a8a9a93221 */ /* 0x000fe40000010000 */
.L_x_4478:
[----:B------:R-:W-:Y:S05]  /*40f0*/  BSYNC B0 ;  /* 0x0000000000007941 */ /* 0x000fea0003800000 */
.L_x_4476:
[----:B------:R-:W-:Y:S01]  /*4100*/  BSSY B0, `(.L_x_4479) ;  /* 0x000000d000007945 */ /* 0x000fe20003800000 */
        /* <DEDUP_REMOVED lines=12> */
.L_x_4480:
[----:B------:R-:W-:Y:S05]  /*41d0*/  BSYNC B0 ;  /* 0x0000000000007941 */ /* 0x000fea0003800000 */
.L_x_4479:
[----:B------:R-:W-:-:S04]  /*41e0*/  @P0 F2FP.BF16.PACK_AB R169, RZ, R169 ;  /* 0x000000a9ffa9023e */ /* 0x000fc800000010ff */
        /* <DEDUP_REMOVED lines=10> */
.L_x_4481:
        /* <DEDUP_REMOVED lines=10> */
.L_x_4483:
[----:B------:R-:W-:Y:S05]  /*4330*/  BSYNC B0 ;  /* 0x0000000000007941 */ /* 0x000fea0003800000 */
.L_x_4482:
[----:B------:R-:W-:Y:S01]  /*4340*/  BSSY B0, `(.L_x_4484) ;  /* 0x000000a000007945 */ /* 0x000fe20003800000 */
[----:B0-----:R-:W-:Y:S01]  /*4350*/  IADD3 R170, R213, 0x300, RZ ;  /* 0x00000300d5aa7810 */ /* 0x001fe20007ffe0ff */
        /* <DEDUP_REMOVED lines=8> */
.L_x_4485:
[----:B------:R-:W-:Y:S05]  /*43e0*/  BSYNC B0 ;  /* 0x0000000000007941 */ /* 0x000fea0003800000 */
.L_x_4484:
[----:B------:R-:W-:Y:S01]  /*43f0*/  BSSY B0, `(.L_x_4486) ;  /* 0x000000b000007945 */ /* 0x000fe20003800000 */
[----:B------:R-:W-:Y:S05]  /*4400*/  @P1 BRA `(.L_x_4487) ;  /* 0x0000004000001947 */ /* 0x000fea0003800000 */
[----:B------:R-:W-:Y:S01]  /*4410*/  IMAD.MOV.U32 R169, RZ, RZ, RZ ;  /* 0x000000ffffa97224 */ /* 0x000fe200078e00ff */
[----:B------:R-:W-:Y:S05]  /*4420*/  @!P3 BRA `(.L_x_4488) ;  /* 0x000000700000b947 */ /* 0x000fea0003800000 */
[----:B-----5:R-:W-:Y:S01]  /*4430*/  PRMT R169, RZ, 0x5410, R194 ;  /* 0x00005410ffa97816 */ /* 0x020fe200000000c2 */
[----:B------:R-:W-:Y:S05]  /*4440*/  BRA `(.L_x_4488) ;  /* 0x0000005000007947 */ /* 0x000fea0003800000 */
.L_x_4487:
[----:B------:R-:W-:-:S04]  /*4450*/  FFMA.FTZ R4, R17, R172, R173 ;  /* 0x000000ac11047223 */ /* 0x000fc800000100ad */
[----:B------:R-:W-:Y:S01]  /*4460*/  FADD.FTZ R169, R231, -R4 ;  /* 0x80000004e7a97221 */ /* 0x000fe20000010000 */
[----:B-----5:R-:W-:-:S03]  /*4470*/  @P3 PRMT R4, RZ, 0x5410, R194 ;  /* 0x00005410ff043816 */ /* 0x020fc600000000c2 */
[----:B------:R-:W-:-:S04]  /*4480*/  FMUL.FTZ R169, R2, R169 ;  /* 0x000000a902a97220 */ /* 0x000fc80000410000 */
[----:B------:R-:W-:Y:S02]  /*4490*/  @P3 FADD.FTZ R169, R169, R4 ;  /* 0x00000004a9a93221 */ /* 0x000fe40000010000 */
.L_x_4488:
[----:B------:R-:W-:Y:S05]  /*44a0*/  BSYNC B0 ;  /* 0x0000000000007941 */ /* 0x000fea0003800000 */
.L_x_4486:
[----:B------:R-:W-:Y:S01]  /*44b0*/  BSSY B0, `(.L_x_4489) ;  /* 0x000000e000007945 */ /* 0x000fe20003800000 */
[----:B-----5:R-:W-:Y:S01]  /*44c0*/  @P0 F2FP.BF16.PACK_AB R6, RZ, R169 ;  /* 0x000000a9ff06023e */ /* 0x020fe200000010ff */
[----:B------:R-:W-:Y:S05]  /*44d0*/  @!P2 BRA `(.L_x_4490) ;  /* 0x000000b00000a947 */ /* 0x000fea0003800000 */
[----:B------:R-:W-:Y:S01]  /*44e0*/  LOP3.LUT P4, RZ, R7, 0xff, RZ, 0xc0, !PT ;  /* 0x000000ff07ff7812 */ /* 0x000fe2000788c0ff */
        /* <DEDUP_REMOVED lines=10> */
.L_x_4490:
[----:B------:R-:W-:Y:S05]  /*4590*/  BSYNC B0 ;  /* 0x0000000000007941 */ /* 0x000fea0003800000 */
.L_x_4489:
[----:B------:R-:W-:Y:S01]  /*45a0*/  BSSY B0, `(.L_x_4491) ;  /* 0x000000e000007945 */ /* 0x000fe20003800000 */
[----:B------:R-:W-:Y:S01]  /*45b0*/  @P0 PRMT R204, R6, 0x7610, R204 ;  /* 0x0000761006cc0816 */ /* 0x000fe200000000cc */
[----:B------:R-:W-:Y:S05]  /*45c0*/  @P1 BRA `(.L_x_4492) ;  /* 0x0000005000001947 */ /* 0x000fea0003800000 */
[----:B------:R-:W-:Y:S01]  /*45d0*/  IMAD.MOV.U32 R169, RZ, RZ, RZ ;  /* 0x000000ffffa97224 */ /* 0x000fe200078e00ff */
[----:B------:R-:W-:Y:S05]  /*45e0*/  @!P3 BRA `(.L_x_4493) ;  /* 0x000000900000b947 */ /* 0x000fea0003800000 */
[----:B------:R-:W-:-:S04]  /*45f0*/  SHF.R.U64 R169, R194, 0x10, R195 ;  /* 0x00000010c2a97819 */ /* 0x000fc800000012c3 */
[----:B------:R-:W-:Y:S01]  /*4600*/  PRMT R169, RZ, 0x5410, R169 ;  /* 0x00005410ffa97816 */ /* 0x000fe200000000a9 */
[----:B------:R-:W-:Y:S05]  /*4610*/  BRA `(.L_x_4493) ;  /* 0x0000006000007947 */ /* 0x000fea0003800000 */
.L_x_4492:
[----:B------:R-:W-:Y:S01]  /*4620*/  FFMA.FTZ R169, R25, R172, R173 ;  /* 0x000000ac19a97223 */ /* 0x000fe200000100ad */
[----:B------:R-:W-:-:S03]  /*4630*/  @P3 SHF.R.U64 R4, R194, 0x10, R195 ;  /* 0x00000010c2043819 */ /* 0x000fc600000012c3 */
[----:B------:R-:W-:Y:S01]  /*4640*/  FADD.FTZ R169, R230, -R169 ;  /* 0x800000a9e6a97221 */ /* 0x000fe20000010000 */
[----:B------:R-:W-:-:S03]  /*4650*/  @P3 PRMT R4, RZ, 0x5410, R4 ;  /* 0x00005410ff043816 */ /* 0x000fc60000000004 */
[----:B------:R-:W-:-:S04]  /*4660*/  FMUL.FTZ R169, R2, R169 ;  /* 0x000000a902a97220 */ /* 0x000fc80000410000 */
[----:B------:R-:W-:Y:S02]  /*4670*/  @P3 FADD.FTZ R169, R169, R4 ;  /* 0x00000004a9a93221 */ /* 0x000fe40000010000 */
.L_x_4493:
[----:B------:R-:W-:Y:S05]  /*4680*/  BSYNC B0 ;  /* 0x0000000000007941 */ /* 0x000fea0003800000 */
.L_x_4491:
[----:B------:R-:W-:Y:S01]  /*4690*/  BSSY B0, `(.L_x_4494) ;  /* 0x000000e000007945 */ /* 0x000fe20003800000 */
[----:B------:R-:W-:Y:S01]  /*46a0*/  @P0 F2FP.BF16.PACK_AB R168, RZ, R169 ;  /* 0x000000a9ffa8023e */ /* 0x000fe200000010ff */
[----:B------:R-:W-:Y:S05]  /*46b0*/  @!P2 BRA `(.L_x_4495) ;  /* 0x000000b00000a947 */ /* 0x000fea0003800000 */
[----:B------:R-:W-:Y:S01]  /*46c0*/  LOP3.LUT P4, RZ, R7, 0xff00, RZ, 0xc0, !PT ;  /* 0x0000ff0007ff7812 */ /* 0x000fe2000788c0ff */
[----:B------:R-:W-:Y:S01]  /*46d0*/  FMUL.FTZ R169, R169, c[0x0][0x1ec] ;  /* 0x00007b00a9a97a20 */ /* 0x000fe20000410000 */
[----:B------:R-:W-:-:S03]  /*46e0*/  HFMA2.MMA R4, -RZ, RZ, 0, 0 ;  /* 0x00000000ff047435 */ /* 0x000fc600000001ff */
        /* <DEDUP_REMOVED lines=8> */
.L_x_4495:
[----:B------:R-:W-:Y:S05]  /*4770*/  BSYNC B0 ;  /* 0x0000000000007941 */ /* 0x000fea0003800000 */
.L_x_4494:
[----:B------:R-:W-:Y:S01]  /*4780*/  BSSY B0, `(.L_x_4496) ;  /* 0x000000c000007945 */ /* 0x000fe20003800000 */
[----:B------:R-:W-:Y:S01]  /*4790*/  @P0 PRMT R206, R168, 0x7610, R206 ;  /* 0x00007610a8ce0816 */ /* 0x000fe200000000ce */
[----:B------:R-:W-:Y:S05]  /*47a0*/  @P1 BRA `(.L_x_4497) ;  /* 0x0000004000001947 */ /* 0x000fea0003800000 */
[----:B------:R-:W-:Y:S01]  /*47b0*/  IMAD.MOV.U32 R169, RZ, RZ, RZ ;  /* 0x000000ffffa97224 */ /* 0x000fe200078e00ff */
[----:B------:R-:W-:Y:S05]  /*47c0*/  @!P3 BRA `(.L_x_4498) ;  /* 0x000000700000b947 */ /* 0x000fea0003800000 */
[----:B------:R-:W-:Y:S01]  /*47d0*/  PRMT R169, RZ, 0x5410, R195 ;  /* 0x00005410ffa97816 */ /* 0x000fe200000000c3 */
[----:B------:R-:W-:Y:S05]  /*47e0*/  BRA `(.L_x_4498) ;  /* 0x0000005000007947 */ /* 0x000fea0003800000 */
.L_x_4497:
[----:B------:R-:W-:-:S04]  /*47f0*/  FFMA.FTZ R4, R18, R172, R173 ;  /* 0x000000ac12047223 */ /* 0x000fc800000100ad */
[----:B------:R-:W-:Y:S01]  /*4800*/  FADD.FTZ R169, R229, -R4 ;  /* 0x80000004e5a97221 */ /* 0x000fe20000010000 */
[----:B------:R-:W-:-:S03]  /*4810*/  @P3 PRMT R4, RZ, 0x5410, R195 ;  /* 0x00005410ff043816 */ /* 0x000fc600000000c3 */
[----:B------:R-:W-:-:S04]  /*4820*/  FMUL.FTZ R169, R2, R169 ;  /* 0x000000a902a97220 */ /* 0x000fc80000410000 */
[----:B------:R-:W-:Y:S02]  /*4830*/  @P3 FADD.FTZ R169, R169, R4 ;  /* 0x00000004a9a93221 */ /* 0x000fe40000010000 */
.L_x_4498:
[----:B------:R-:W-:Y:S05]  /*4840*/  BSYNC B0 ;  /* 0x0000000000007941 */ /* 0x000fea0003800000 */
.L_x_4496:
[----:B------:R-:W-:Y:S01]  /*4850*/  BSSY B0, `(.L_x_4499) ;  /* 0x000000e000007945 */ /* 0x000fe20003800000 */
[----:B------:R-:W-:Y:S01]  /*4860*/  @P0 F2FP.BF16.PACK_AB R6, RZ, R169 ;  /* 0x000000a9ff06023e */ /* 0x000fe200000010ff */
        /* <DEDUP_REMOVED lines=12> */
.L_x_4500:
[----:B------:R-:W-:Y:S05]  /*4930*/  BSYNC B0 ;  /* 0x0000000000007941 */ /* 0x000fea0003800000 */
.L_x_4499:
[----:B------:R-:W-:Y:S01]  /*4940*/  BSSY B0, `(.L_x_4501) ;  /* 0x000000e000007945 */ /* 0x000fe20003800000 */
[----:B------:R-:W-:Y:S01]  /*4950*/  @P0 PRMT R208, R6, 0x7610, R208 ;  /* 0x0000761006d00816 */ /* 0x000fe200000000d0 */
[----:B------:R-:W-:Y:S05]  /*4960*/  @P1 BRA `(.L_x_4502) ;  /* 0x0000005000001947 */ /* 0x000fea0003800000 */
[----:B------:R-:W-:Y:S01]  /*4970*/  IMAD.MOV.U32 R169, RZ, RZ, RZ ;  /* 0x000000ffffa97224 */ /* 0x000fe200078e00ff */
[----:B------:R-:W-:Y:S05]  /*4980*/  @!P3 BRA `(.L_x_4503) ;  /* 0x000000900000b947 */ /* 0x000fea0003800000 */
[----:B------:R-:W-:-:S04]  /*4990*/  SHF.R.U32.HI R169, RZ, 0x10, R195 ;  /* 0x00000010ffa97819 */ /* 0x000fc800000116c3 */
[----:B------:R-:W-:Y:S01]  /*49a0*/  PRMT R169, RZ, 0x5410, R169 ;  /* 0x00005410ffa97816 */ /* 0x000fe200000000a9 */
[----:B------:R-:W-:Y:S05]  /*49b0*/  BRA `(.L_x_4503) ;  /* 0x0000006000007947 */ /* 0x000fea0003800000 */
.L_x_4502:
[----:B------:R-:W-:Y:S01]  /*49c0*/  FFMA.FTZ R169, R26, R172, R173 ;  /* 0x000000ac1aa97223 */ /* 0x000fe200000100ad */
[----:B------:R-:W-:-:S03]  /*49d0*/  @P3 SHF.R.U32.HI R4, RZ, 0x10, R195 ;  /* 0x00000010ff043819 */ /* 0x000fc600000116c3 */
[----:B------:R-:W-:Y:S01]  /*49e0*/  FADD.FTZ R169, R228, -R169 ;  /* 0x800000a9e4a97221 */ /* 0x000fe20000010000 */
[----:B------:R-:W-:-:S03]  /*49f0*/  @P3 PRMT R4, RZ, 0x5410, R4 ;  /* 0x00005410ff043816 */ /* 0x000fc60000000004 */
[----:B------:R-:W-:-:S04]  /*4a00*/  FMUL.FTZ R169, R2, R169 ;  /* 0x000000a902a97220 */ /* 0x000fc80000410000 */
[----:B------:R-:W-:Y:S02]  /*4a10*/  @P3 FADD.FTZ R169, R169, R4 ;  /* 0x00000004a9a93221 */ /* 0x000fe40000010000 */
.L_x_4503:
[----:B------:R-:W-:Y:S05]  /*4a20*/  BSYNC B0 ;  /* 0x0000000000007941 */ /* 0x000fea0003800000 */
.L_x_4501:
[----:B------:R-:W-:Y:S01]  /*4a30*/  BSSY B0, `(.L_x_4504) ;  /* 0x000000d000007945 */ /* 0x000fe20003800000 */
[----:B------:R-:W-:Y:S05]  /*4a40*/  @!P2 BRA `(.L_x_4505) ;  /* 0x000000b00000a947 */ /* 0x000fea0003800000 */
[----:B------:R-:W-:Y:S01]  /*4a50*/  LOP3.LUT P4, RZ, R7, 0xff000000, RZ, 0xc0, !PT ;  /* 0xff00000007ff7812 */ /* 0x000fe2000788c0ff */
        /* <DEDUP_REMOVED lines=10> */
.L_x_4505:
[----:B------:R-:W-:Y:S05]  /*4b00*/  BSYNC B0 ;  /* 0x0000000000007941 */ /* 0x000fea0003800000 */
.L_x_4504:
[----:B------:R-:W-:-:S04]  /*4b10*/  @P0 F2FP.BF16.PACK_AB R169, RZ, R169 ;  /* 0x000000a9ffa9023e */ /* 0x000fc800000010ff */
        /* <DEDUP_REMOVED lines=10> */
.L_x_4506:
        /* <DEDUP_REMOVED lines=10> */
.L_x_4508:
[----:B------:R-:W-:Y:S05]  /*4c60*/  BSYNC B0 ;  /* 0x0000000000007941 */ /* 0x000fea0003800000 */
.L_x_4507:
        /* <DEDUP_REMOVED lines=10> */
.L_x_4510:
[----:B------:R-:W-:Y:S05]  /*4d10*/  BSYNC B0 ;  /* 0x0000000000007941 */ /* 0x000fea0003800000 */
.L_x_4509:
[----:B------:R-:W-:Y:S01]  /*4d20*/  BSSY B0, `(.L_x_4511) ;  /* 0x000000b000007945 */ /* 0x000fe20003800000 */
[----:B------:R-:W-:Y:S05]  /*4d30*/  @P1 BRA `(.L_x_4512) ;  /* 0x0000004000001947 */ /* 0x000fea0003800000 */
[----:B0-----:R-:W-:Y:S01]  /*4d40*/  HFMA2.MMA R5, -RZ, RZ, 0, 0 ;  /* 0x00000000ff057435 */ /* 0x001fe200000001ff */
[----:B------:R-:W-:Y:S05]  /*4d50*/  @!P3 BRA `(.L_x_4513) ;  /* 0x000000700000b947 */ /* 0x000fea0003800000 */
[----:B------:R-:W-:Y:S01]  /*4d60*/  PRMT R5, RZ, 0x5410, R192 ;  /* 0x00005410ff057816 */ /* 0x000fe200000000c0 */
[----:B------:R-:W-:Y:S05]  /*4d70*/  BRA `(.L_x_4513) ;  /* 0x0000005000007947 */ /* 0x000fea0003800000 */
.L_x_4512:
[----:B0-----:R-:W-:-:S04]  /*4d80*/  FFMA.FTZ R4, R27, R172, R173 ;  /* 0x000000ac1b047223 */ /* 0x001fc800000100ad */
[----:B------:R-:W-:Y:S01]  /*4d90*/  FADD.FTZ R5, R227, -R4 ;  /* 0x80000004e3057221 */ /* 0x000fe20000010000 */
[----:B------:R-:W-:-:S03]  /*4da0*/  @P3 PRMT R4, RZ, 0x5410, R192 ;  /* 0x00005410ff043816 */ /* 0x000fc600000000c0 */
[----:B------:R-:W-:-:S04]  /*4db0*/  FMUL.FTZ R5, R2, R5 ;  /* 0x0000000502057220 */ /* 0x000fc80000410000 */
[----:B------:R-:W-:Y:S02]  /*4dc0*/  @P3 FADD.FTZ R5, R5, R4 ;  /* 0x0000000405053221 */ /* 0x000fe40000010000 */
.L_x_4513:
[----:B------:R-:W-:Y:S05]  /*4dd0*/  BSYNC B0 ;  /* 0x0000000000007941 */ /* 0x000fea0003800000 */
.L_x_4511:
[----:B------:R-:W-:Y:S01]  /*4de0*/  BSSY B0, `(.L_x_4514) ;  /* 0x000000e000007945 */ /* 0x000fe20003800000 */
[----:B------:R-:W-:Y:S01]  /*4df0*/  @P0 F2FP.BF16.PACK_AB R6, RZ, R5 ;  /* 0x00000005ff06023e */ /* 0x000fe200000010ff */
[----:B------:R-:W-:Y:S05]  /*4e00*/  @!P2 BRA `(.L_x_4515) ;  /* 0x000000b00000a947 */ /* 0x000fea0003800000 */
[----:B------:R-:W-:Y:S01]  /*4e10*/  LOP3.LUT P4, RZ, R8, 0xff, RZ, 0xc0, !PT ;  /* 0x000000ff08ff7812 */ /* 0x000fe2000788c0ff */
        /* <DEDUP_REMOVED lines=10> */
.L_x_4515:
[----:B------:R-:W-:Y:S05]  /*4ec0*/  BSYNC B0 ;  /* 0x0000000000007941 */ /* 0x000fea0003800000 */
.L_x_4514:
        /* <DEDUP_REMOVED lines=8> */
.L_x_4517:
[----:B------:R-:W-:Y:S01]  /*4f50*/  FFMA.FTZ R5, R181, R172, R173 ;  /* 0x000000acb5057223 */ /* 0x000fe200000100ad */
[----:B------:R-:W-:-:S03]  /*4f60*/  @P3 SHF.R.U64 R4, R192, 0x10, R193 ;  /* 0x00000010c0043819 */ /* 0x000fc600000012c1 */
[----:B------:R-:W-:Y:S01]  /*4f70*/  FADD.FTZ R5, R226, -R5 ;  /* 0x80000005e2057221 */ /* 0x000fe20000010000 */
[----:B------:R-:W-:-:S03]  /*4f80*/  @P3 PRMT R4, RZ, 0x5410, R4 ;  /* 0x00005410ff043816 */ /* 0x000fc60000000004 */
[----:B------:R-:W-:-:S04]  /*4f90*/  FMUL.FTZ R5, R2, R5 ;  /* 0x0000000502057220 */ /* 0x000fc80000410000 */
[----:B------:R-:W-:Y:S02]  /*4fa0*/  @P3 FADD.FTZ R5, R5, R4 ;  /* 0x0000000405053221 */ /* 0x000fe40000010000 */
.L_x_4518:
[----:B------:R-:W-:Y:S05]  /*4fb0*/  BSYNC B0 ;  /* 0x0000000000007941 */ /* 0x000fea0003800000 */
.L_x_4516:
[----:B------:R-:W-:Y:S01]  /*4fc0*/  BSSY B0, `(.L_x_4519) ;  /* 0x000000e000007945 */ /* 0x000fe20003800000 */
[----:B------:R-:W-:Y:S01]  /*4fd0*/  @P0 F2FP.BF16.PACK_AB R7, RZ, R5 ;  /* 0x00000005ff07023e */ /* 0x000fe200000010ff */
[----:B------:R-:W-:Y:S05]  /*4fe0*/  @!P2 BRA `(.L_x_4520) ;  /* 0x000000b00000a947 */ /* 0x000fea0003800000 */
[----:B------:R-:W-:Y:S01]  /*4ff0*/  LOP3.LUT P4, RZ, R8, 0xff00, RZ, 0xc0, !PT ;  /* 0x0000ff0008ff7812 */ /* 0x000fe2000788c0ff */
        /* <DEDUP_REMOVED lines=10> */
.L_x_4520:
[----:B------:R-:W-:Y:S05]  /*50a0*/  BSYNC B0 ;  /* 0x0000000000007941 */ /* 0x000fea0003800000 */
.L_x_4519:
[----:B------:R-:W-:Y:S01]  /*50b0*/  BSSY B0, `(.L_x_4521) ;  /* 0x000000c000007945 */ /* 0x000fe20003800000 */
[----:B------:R-:W-:Y:S01]  /*50c0*/  @P0 PRMT R206, R7, 0x7610, R206 ;  /* 0x0000761007ce0816 */ /* 0x000fe200000000ce */
[----:B------:R-:W-:Y:S05]  /*50d0*/  @P1 BRA `(.L_x_4522) ;  /* 0x0000004000001947 */ /* 0x000fea0003800000 */
[----:B------:R-:W-:Y:S01]  /*50e0*/  HFMA2.MMA R5, -RZ, RZ, 0, 0 ;  /* 0x00000000ff057435 */ /* 0x000fe200000001ff */
[----:B------:R-:W-:Y:S05]  /*50f0*/  @!P3 BRA `(.L_x_4523) ;  /* 0x000000700000b947 */ /* 0x000fea0003800000 */
[----:B------:R-:W-:Y:S01]  /*5100*/  PRMT R5, RZ, 0x5410, R193 ;  /* 0x00005410ff057816 */ /* 0x000fe200000000c1 */
[----:B------:R-:W-:Y:S05]  /*5110*/  BRA `(.L_x_4523) ;  /* 0x0000005000007947 */ /* 0x000fea0003800000 */
.L_x_4522:
[----:B------:R-:W-:-:S04]  /*5120*/  FFMA.FTZ R4, R176, R172, R173 ;  /* 0x000000acb0047223 */ /* 0x000fc800000100ad */
[----:B------:R-:W-:Y:S01]  /*5130*/  FADD.FTZ R5, R225, -R4 ;  /* 0x80000004e1057221 */ /* 0x000fe20000010000 */
[----:B------:R-:W-:-:S03]  /*5140*/  @P3 PRMT R4, RZ, 0x5410, R193 ;  /* 0x00005410ff043816 */ /* 0x000fc600000000c1 */
[----:B------:R-:W-:-:S04]  /*5150*/  FMUL.FTZ R5, R2, R5 ;  /* 0x0000000502057220 */ /* 0x000fc80000410000 */
[----:B------:R-:W-:Y:S02]  /*5160*/  @P3 FADD.FTZ R5, R5, R4 ;  /* 0x0000000405053221 */ /* 0x000fe40000010000 */
.L_x_4523:
[----:B------:R-:W-:Y:S05]  /*5170*/  BSYNC B0 ;  /* 0x0000000000007941 */ /* 0x000fea0003800000 */
.L_x_4521:
        /* <DEDUP_REMOVED lines=14> */
.L_x_4525:
[----:B------:R-:W-:Y:S05]  /*5260*/  BSYNC B0 ;  /* 0x0000000000007941 */ /* 0x000fea0003800000 */
.L_x_4524:
        /* <DEDUP_REMOVED lines=8> */
.L_x_4527:
[----:B------:R-:W-:Y:S01]  /*52f0*/  FFMA.FTZ R5, R182, R172, R173 ;  /* 0x000000acb6057223 */ /* 0x000fe200000100ad */
[----:B------:R-:W-:-:S03]  /*5300*/  @P3 SHF.R.U32.HI R4, RZ, 0x10, R193 ;  /* 0x00000010ff043819 */ /* 0x000fc600000116c1 */
[----:B------:R-:W-:Y:S01]  /*5310*/  FADD.FTZ R5, R224, -R5 ;  /* 0x80000005e0057221 */ /* 0x000fe20000010000 */
[----:B------:R-:W-:-:S03]  /*5320*/  @P3 PRMT R4, RZ, 0x5410, R4 ;  /* 0x00005410ff043816 */ /* 0x000fc60000000004 */
[----:B------:R-:W-:-:S04]  /*5330*/  FMUL.FTZ R5, R2, R5 ;  /* 0x0000000502057220 */ /* 0x000fc80000410000 */
[----:B------:R-:W-:Y:S02]  /*5340*/  @P3 FADD.FTZ R5, R5, R4 ;  /* 0x0000000405053221 */ /* 0x000fe40000010000 */
.L_x_4528:
[----:B------:R-:W-:Y:S05]  /*5350*/  BSYNC B0 ;  /* 0x0000000000007941 */ /* 0x000fea0003800000 */
.L_x_4526:
[----:B------:R-:W-:Y:S01]  /*5360*/  BSSY B0, `(.L_x_4529) ;  /* 0x000000d000007945 */ /* 0x000fe20003800000 */
        /* <DEDUP_REMOVED lines=12> */
.L_x_4530:
[----:B------:R-:W-:Y:S05]  /*5430*/  BSYNC B0 ;  /* 0x0000000000007941 */ /* 0x000fea0003800000 */
.L_x_4529:
[----:B------:R-:W-:Y:S02]  /*5440*/  @P0 F2FP.BF16.PACK_AB R5, RZ, R5 ;  /* 0x00000005ff05023e */ /* 0x000fe400000010ff */
[----:B------:R-:W-:Y:S02]  /*5450*/  IADD3 R8, R213, 0x500, RZ ;  /* 0x00000500d5087810 */ /* 0x000fe40007ffe0ff */
        /* <DEDUP_REMOVED lines=11> */
.L_x_4531:
        /* <DEDUP_REMOVED lines=10> */
.L_x_4533:
[----:B------:R-:W-:Y:S05]  /*55b0*/  BSYNC B0 ;  /* 0x0000000000007941 */ /* 0x000fea0003800000 */
.L_x_4532:
        /* <DEDUP_REMOVED lines=9> */
.L_x_4535:
[----:B------:R-:W-:Y:S05]  /*5650*/  BSYNC B0 ;  /* 0x0000000000007941 */ /* 0x000fea0003800000 */
.L_x_4534:
[----:B------:R-:W-:Y:S01]  /*5660*/  BSSY B0, `(.L_x_4536) ;  /* 0x000000b000007945 */ /* 0x000fe20003800000 */
[----:B------:R-:W-:Y:S05]  /*5670*/  @P1 BRA `(.L_x_4537) ;  /* 0x0000004000001947 */ /* 0x000fea0003800000 */
[----:B0-----:R-:W-:Y:S01]  /*5680*/  IMAD.MOV.U32 R5, RZ, RZ, RZ ;  /* 0x000000ffff057224 */ /* 0x001fe200078e00ff */
[----:B------:R-:W-:Y:S05]  /*5690*/  @!P3 BRA `(.L_x_4538) ;  /* 0x000000700000b947 */ /* 0x000fea0003800000 */
[----:B------:R-:W-:Y:S01]  /*56a0*/  PRMT R5, RZ, 0x5410, R190 ;  /* 0x00005410ff057816 */ /* 0x000fe200000000be */
[----:B------:R-:W-:Y:S05]  /*56b0*/  BRA `(.L_x_4538) ;  /* 0x0000005000007947 */ /* 0x000fea0003800000 */
.L_x_4537:
[----:B0-----:R-:W-:-:S04]  /*56c0*/  FFMA.FTZ R4, R177, R172, R173 ;  /* 0x000000acb1047223 */ /* 0x001fc800000100ad */
[----:B------:R-:W-:Y:S01]  /*56d0*/  FADD.FTZ R5, R223, -R4 ;  /* 0x80000004df057221 */ /* 0x000fe20000010000 */
[----:B------:R-:W-:-:S03]  /*56e0*/  @P3 PRMT R4, RZ, 0x5410, R190 ;  /* 0x00005410ff043816 */ /* 0x000fc600000000be */
[----:B------:R-:W-:-:S04]  /*56f0*/  FMUL.FTZ R5, R2, R5 ;  /* 0x0000000502057220 */ /* 0x000fc80000410000 */
[----:B------:R-:W-:Y:S02]  /*5700*/  @P3 FADD.FTZ R5, R5, R4 ;  /* 0x0000000405053221 */ /* 0x000fe40000010000 */
.L_x_4538:
[----:B------:R-:W-:Y:S05]  /*5710*/  BSYNC B0 ;  /* 0x0000000000007941 */ /* 0x000fea0003800000 */
.L_x_4536:
        /* <DEDUP_REMOVED lines=14> */
.L_x_4540:
[----:B------:R-:W-:Y:S05]  /*5800*/  BSYNC B0 ;  /* 0x0000000000007941 */ /* 0x000fea0003800000 */
.L_x_4539:
        /* <DEDUP_REMOVED lines=8> */
.L_x_4542:
[----:B------:R-:W-:Y:S01]  /*5890*/  FFMA.FTZ R5, R183, R172, R173 ;  /* 0x000000acb7057223 */ /* 0x000fe200000100ad */
[----:B------:R-:W-:-:S03]  /*58a0*/  @P3 SHF.R.U64 R4, R190, 0x10, R191 ;  /* 0x00000010be043819 */ /* 0x000fc600000012bf */
[----:B------:R-:W-:Y:S01]  /*58b0*/  FADD.FTZ R5, R222, -R5 ;  /* 0x80000005de057221 */ /* 0x000fe20000010000 */
[----:B------:R-:W-:-:S03]  /*58c0*/  @P3 PRMT R4, RZ, 0x5410, R4 ;  /* 0x00005410ff043816 */ /* 0x000fc60000000004 */
[----:B------:R-:W-:-:S04]  /*58d0*/  FMUL.FTZ R5, R2, R5 ;  /* 0x0000000502057220 */ /* 0x000fc80000410000 */
[----:B------:R-:W-:Y:S02]  /*58e0*/  @P3 FADD.FTZ R5, R5, R4 ;  /* 0x0000000405053221 */ /* 0x000fe40000010000 */
.L_x_4543:
[----:B------:R-:W-:Y:S05]  /*58f0*/  BSYNC B0 ;  /* 0x0000000000007941 */ /* 0x000fea0003800000 */
.L_x_4541:
[----:B------:R-:W-:Y:S01]  /*5900*/  BSSY B0, `(.L_x_4544) ;  /* 0x000000e000007945 */ /* 0x000fe20003800000 */
[----:B------:R-:W-:Y:S01]  /*5910*/  @P0 F2FP.BF16.PACK_AB R7, RZ, R5 ;  /* 0x00000005ff07023e */ /* 0x000fe200000010ff */
[----:B------:R-:W-:Y:S05]  /*5920*/  @!P2 BRA `(.L_x_4545) ;  /* 0x000000b00000a947 */ /* 0x000fea0003800000 */
[----:B------:R-:W-:Y:S01]  /*5930*/  LOP3.LUT P4, RZ, R9, 0xff00, RZ, 0xc0, !PT ;  /* 0x0000ff0009ff7812 */ /* 0x000fe2000788c0ff */
        /* <DEDUP_REMOVED lines=10> */
.L_x_4545:
[----:B------:R-:W-:Y:S05]  /*59e0*/  BSYNC B0 ;  /* 0x0000000000007941 */ /* 0x000fea0003800000 */
.L_x_4544:
[----:B------:R-:W-:Y:S01]  /*59f0*/  BSSY B0, `(.L_x_4546) ;  /* 0x000000c000007945 */ /* 0x000fe20003800000 */
[----:B------:R-:W-:Y:S01]  /*5a00*/  @P0 PRMT R206, R7, 0x7610, R206 ;  /* 0x0000761007ce0816 */ /* 0x000fe200000000ce */
[----:B------:R-:W-:Y:S05]  /*5a10*/  @P1 BRA `(.L_x_4547) ;  /* 0x0000004000001947 */ /* 0x000fea0003800000 */
[----:B------:R-:W-:Y:S01]  /*5a20*/  IMAD.MOV.U32 R5, RZ, RZ, RZ ;  /* 0x000000ffff057224 */ /* 0x000fe200078e00ff */
[----:B------:R-:W-:Y:S05]  /*5a30*/  @!P3 BRA `(.L_x_4548) ;  /* 0x000000700000b947 */ /* 0x000fea0003800000 */
[----:B------:R-:W-:Y:S01]  /*5a40*/  PRMT R5, RZ, 0x5410, R191 ;  /* 0x00005410ff057816 */ /* 0x000fe200000000bf */
[----:B------:R-:W-:Y:S05]  /*5a50*/  BRA `(.L_x_4548) ;  /* 0x0000005000007947 */ /* 0x000fea0003800000 */
.L_x_4547:
[----:B------:R-:W-:-:S04]  /*5a60*/  FFMA.FTZ R4, R178, R172, R173 ;  /* 0x000000acb2047223 */ /* 0x000fc800000100ad */
[----:B------:R-:W-:Y:S01]  /*5a70*/  FADD.FTZ R5, R221, -R4 ;  /* 0x80000004dd057221 */ /* 0x000fe20000010000 */
[----:B------:R-:W-:-:S03]  /*5a80*/  @P3 PRMT R4, RZ, 0x5410, R191 ;  /* 0x00005410ff043816 */ /* 0x000fc600000000bf */
[----:B------:R-:W-:-:S04]  /*5a90*/  FMUL.FTZ R5, R2, R5 ;  /* 0x0000000502057220 */ /* 0x000fc80000410000 */
[----:B------:R-:W-:Y:S02]  /*5aa0*/  @P3 FADD.FTZ R5, R5, R4 ;  /* 0x0000000405053221 */ /* 0x000fe40000010000 */
.L_x_4548:
[----:B------:R-:W-:Y:S05]  /*5ab0*/  BSYNC B0 ;  /* 0x0000000000007941 */ /* 0x000fea0003800000 */
.L_x_4546:
        /* <DEDUP_REMOVED lines=14> */
.L_x_4550:
[----:B------:R-:W-:Y:S05]  /*5ba0*/  BSYNC B0 ;  /* 0x0000000000007941 */ /* 0x000fea0003800000 */
.L_x_4549:
        /* <DEDUP_REMOVED lines=8> */
.L_x_4552:
[----:B------:R-:W-:-:S04]  /*5c30*/  FFMA.FTZ R4, R184, R172, R173 ;  /* 0x000000acb8047223 */ /* 0x000fc800000100ad */
[----:B------:R-:W-:Y:S01]  /*5c40*/  FADD.FTZ R5, R219, -R4 ;  /* 0x80000004db057221 */ /* 0x000fe20000010000 */
[----:B------:R-:W-:-:S03]  /*5c50*/  @P3 SHF.R.U32.HI R4, RZ, 0x10, R191 ;  /* 0x00000010ff043819 */ /* 0x000fc600000116bf */
[----:B------:R-:W-:Y:S01]  /*5c60*/  FMUL.FTZ R5, R2, R5 ;  /* 0x0000000502057220 */ /* 0x000fe20000410000 */
[----:B------:R-:W-:-:S05]  /*5c70*/  @P3 PRMT R4, RZ, 0x5410, R4 ;  /* 0x00005410ff043816 */ /* 0x000fca0000000004 */
[----:B------:R-:W-:Y:S02]  /*5c80*/  @P3 FADD.FTZ R5, R5, R4 ;  /* 0x0000000405053221 */ /* 0x000fe40000010000 */
.L_x_4553:
[----:B------:R-:W-:Y:S05]  /*5c90*/  BSYNC B0 ;  /* 0x0000000000007941 */ /* 0x000fea0003800000 */
.L_x_4551:
[----:B------:R-:W-:Y:S01]  /*5ca0*/  @P0 F2FP.BF16.PACK_AB R4, RZ, R5 ;  /* 0x00000005ff04023e */ /* 0x000fe200000010ff */
[----:B------:R-:W-:Y:S01]  /*5cb0*/  BSSY B0, `(.L_x_4554) ;  /* 0x000000f000007945 */ /* 0x000fe20003800000 */
[----:B------:R-:W-:Y:S02]  /*5cc0*/  IADD3 R213, R213, 0x600, RZ ;  /* 0x00000600d5d57810 */ /* 0x000fe40007ffe0ff */
[----:B------:R-:W-:Y:S01]  /*5cd0*/  @P0 PRMT R210, R4, 0x7610, R210 ;  /* 0x0000761004d20816 */ /* 0x000fe200000000d2 */
[----:B------:R-:W-:Y:S05]  /*5ce0*/  @!P2 BRA `(.L_x_4555) ;  /* 0x000000b00000a947 */ /* 0x000fea0003800000 */
[----:B------:R-:W-:Y:S01]  /*5cf0*/  LOP3.LUT P4, RZ, R9, 0xff000000, RZ, 0xc0, !PT ;  /* 0xff00000009ff7812 */ /* 0x000fe2000788c0ff */
        /* <DEDUP_REMOVED lines=8> */
[----:B------:R-:W-:Y:S01]  /*5d80*/  FADD.FTZ R51, R51, R4 ;  /* 0x0000000433337221 */ /* 0x000fe20000010000 */
[----:B------:R-:W-:Y:S02]  /*5d90*/  PRMT R209, R5, 0x7610, R209 ;  /* 0x0000761005d17816 */ /* 0x000fe400000000d1 */
.L_x_4555:
[----:B------:R-:W-:Y:S05]  /*5da0*/  BSYNC B0 ;  /* 0x0000000000007941 */ /* 0x000fea0003800000 */
.L_x_4554:
        /* <DEDUP_REMOVED lines=10> */
.L_x_4556:
        /* <DEDUP_REMOVED lines=10> */
.L_x_4558:
[----:B------:R-:W-:Y:S05]  /*5ef0*/  BSYNC B0 ;  /* 0x0000000000007941 */ /* 0x000fea0003800000 */
.L_x_4557:
        /* <DEDUP_REMOVED lines=9> */
.L_x_4560:
[----:B------:R-:W-:Y:S05]  /*5f90*/  BSYNC B0 ;  /* 0x0000000000007941 */ /* 0x000fea0003800000 */
.L_x_4559:
[----:B------:R-:W-:Y:S01]  /*5fa0*/  BSSY B0, `(.L_x_4561) ;  /* 0x000000b000007945 */ /* 0x000fe20003800000 */
[----:B------:R-:W-:Y:S05]  /*5fb0*/  @P1 BRA `(.L_x_4562) ;  /* 0x0000004000001947 */ /* 0x000fea0003800000 */
[----:B0-----:R-:W-:Y:S01]  /*5fc0*/  MOV R5, RZ ;  /* 0x000000ff00057202 */ /* 0x001fe20000000f00 */
[----:B------:R-:W-:Y:S05]  /*5fd0*/  @!P3 BRA `(.L_x_4563) ;  /* 0x000000700000b947 */ /* 0x000fea0003800000 */
[----:B------:R-:W-:Y:S01]  /*5fe0*/  PRMT R5, RZ, 0x5410, R188 ;  /* 0x00005410ff057816 */ /* 0x000fe200000000bc */
[----:B------:R-:W-:Y:S05]  /*5ff0*/  BRA `(.L_x_4563) ;  /* 0x0000005000007947 */ /* 0x000fea0003800000 */
.L_x_4562:
[----:B0-----:R-:W-:Y:S01]  /*6000*/  FFMA.FTZ R5, R179, R172, R173 ;  /* 0x000000acb3057223 */ /* 0x001fe200000100ad */
[----:B------:R-:W-:-:S03]  /*6010*/  @P3 PRMT R4, RZ, 0x5410, R188 ;  /* 0x00005410ff043816 */ /* 0x000fc600000000bc */
[----:B------:R-:W-:-:S04]  /*6020*/  FADD.FTZ R5, R218, -R5 ;  /* 0x80000005da057221 */ /* 0x000fc80000010000 */
[----:B------:R-:W-:-:S04]  /*6030*/  FMUL.FTZ R5, R2, R5 ;  /* 0x0000000502057220 */ /* 0x000fc80000410000 */
[----:B------:R-:W-:Y:S02]  /*6040*/  @P3 FADD.FTZ R5, R5, R4 ;  /* 0x0000000405053221 */ /* 0x000fe40000010000 */
.L_x_4563:
[----:B------:R-:W-:Y:S05]  /*6050*/  BSYNC B0 ;  /* 0x0000000000007941 */ /* 0x000fea0003800000 */
.L_x_4561:
[----:B------:R-:W-:Y:S01]  /*6060*/  BSSY B0, `(.L_x_4564) ;  /* 0x000000e000007945 */ /* 0x000fe20003800000 */
[----:B------:R-:W-:Y:S01]  /*6070*/  @P0 F2FP.BF16.PACK_AB R8, RZ, R5 ;  /* 0x00000005ff08023e */ /* 0x000fe200000010ff */
[----:B------:R-:W-:Y:S05]  /*6080*/  @!P2 BRA `(.L_x_4565) ;  /* 0x000000b00000a947 */ /* 0x000fea0003800000 */
[----:B------:R-:W-:Y:S01]  /*6090*/  LOP3.LUT P4, RZ, R10, 0xff, RZ, 0xc0, !PT ;  /* 0x000000ff0aff7812 */ /* 0x000fe2000788c0ff */
        /* <DEDUP_REMOVED lines=10> */
.L_x_4565:
[----:B------:R-:W-:Y:S05]  /*6140*/  BSYNC B0 ;  /* 0x0000000000007941 */ /* 0x000fea0003800000 */
.L_x_4564:
        /* <DEDUP_REMOVED lines=8> */
.L_x_4567:
[----:B------:R-:W-:-:S04]  /*61d0*/  FFMA.FTZ R4, R185, R172, R173 ;  /* 0x000000acb9047223 */ /* 0x000fc800000100ad */
[----:B------:R-:W-:Y:S01]  /*61e0*/  FADD.FTZ R5, R217, -R4 ;  /* 0x80000004d9057221 */ /* 0x000fe20000010000 */
[----:B------:R-:W-:-:S03]  /*61f0*/  @P3 SHF.R.U64 R4, R188, 0x10, R189 ;  /* 0x00000010bc043819 */ /* 0x000fc600000012bd */
[----:B------:R-:W-:Y:S01]  /*6200*/  FMUL.FTZ R5, R2, R5 ;  /* 0x0000000502057220 */ /* 0x000fe20000410000 */
[----:B------:R-:W-:-:S05]  /*6210*/  @P3 PRMT R4, RZ, 0x5410, R4 ;  /* 0x00005410ff043816 */ /* 0x000fca0000000004 */
[----:B------:R-:W-:Y:S02]  /*6220*/  @P3 FADD.FTZ R5, R5, R4 ;  /* 0x0000000405053221 */ /* 0x000fe40000010000 */
.L_x_4568:
[----:B------:R-:W-:Y:S05]  /*6230*/  BSYNC B0 ;  /* 0x0000000000007941 */ /* 0x000fea0003800000 */
.L_x_4566:
[----:B------:R-:W-:Y:S01]  /*6240*/  BSSY B0, `(.L_x_4569) ;  /* 0x000000e000007945 */ /* 0x000fe20003800000 */
[----:B------:R-:W-:Y:S01]  /*6250*/  @P0 F2FP.BF16.PACK_AB R8, RZ, R5 ;  /* 0x00000005ff08023e */ /* 0x000fe200000010ff */
[----:B------:R-:W-:Y:S05]  /*6260*/  @!P2 BRA `(.L_x_4570) ;  /* 0x000000b00000a947 */ /* 0x000fea0003800000 */
[----:B------:R-:W-:Y:S01]  /*6270*/  LOP3.LUT P4, RZ, R10, 0xff00, RZ, 0xc0, !PT ;  /* 0x0000ff000aff7812 */ /* 0x000fe2000788c0ff */
        /* <DEDUP_REMOVED lines=10> */
.L_x_4570:
[----:B------:R-:W-:Y:S05]  /*6320*/  BSYNC B0 ;  /* 0x0000000000007941 */ /* 0x000fea0003800000 */
.L_x_4569:
[----:B------:R-:W-:Y:S01]  /*6330*/  BSSY B0, `(.L_x_4571) ;  /* 0x000000c000007945 */ /* 0x000fe20003800000 */
[----:B------:R-:W-:Y:S01]  /*6340*/  @P0 PRMT R206, R8, 0x7610, R206 ;  /* 0x0000761008ce0816 */ /* 0x000fe200000000ce */
[----:B------:R-:W-:Y:S05]  /*6350*/  @P1 BRA `(.L_x_4572) ;  /* 0x0000004000001947 */ /* 0x000fea0003800000 */
[----:B------:R-:W-:Y:S01]  /*6360*/  MOV R5, RZ ;  /* 0x000000ff00057202 */ /* 0x000fe20000000f00 */
[----:B------:R-:W-:Y:S05]  /*6370*/  @!P3 BRA `(.L_x_4573) ;  /* 0x000000700000b947 */ /* 0x000fea0003800000 */
[----:B------:R-:W-:Y:S01]  /*6380*/  PRMT R5, RZ, 0x5410, R189 ;  /* 0x00005410ff057816 */ /* 0x000fe200000000bd */
[----:B------:R-:W-:Y:S05]  /*6390*/  BRA `(.L_x_4573) ;  /* 0x0000005000007947 */ /* 0x000fea0003800000 */
.L_x_4572:
[----:B------:R-:W-:Y:S01]  /*63a0*/  FFMA.FTZ R5, R180, R172, R173 ;  /* 0x000000acb4057223 */ /* 0x000fe200000100ad */
[----:B------:R-:W-:-:S03]  /*63b0*/  @P3 PRMT R4, RZ, 0x5410, R189 ;  /* 0x00005410ff043816 */ /* 0x000fc600000000bd */
[----:B------:R-:W-:-:S04]  /*63c0*/  FADD.FTZ R5, R216, -R5 ;  /* 0x80000005d8057221 */ /* 0x000fc80000010000 */
[----:B------:R-:W-:-:S04]  /*63d0*/  FMUL.FTZ R5, R2, R5 ;  /* 0x0000000502057220 */ /* 0x000fc80000410000 */
[----:B------:R-:W-:Y:S02]  /*63e0*/  @P3 FADD.FTZ R5, R5, R4 ;  /* 0x0000000405053221 */ /* 0x000fe40000010000 */
.L_x_4573:
[----:B------:R-:W-:Y:S05]  /*63f0*/  BSYNC B0 ;  /* 0x0000000000007941 */ /* 0x000fea0003800000 */
.L_x_4571:
[----:B------:R-:W-:Y:S01]  /*6400*/  BSSY B0, `(.L_x_4574) ;  /* 0x000000e000007945 */ /* 0x000fe20003800000 */
[----:B------:R-:W-:Y:S01]  /*6410*/  @P0 F2FP.BF16.PACK_AB R8, RZ, R5 ;  /* 0x00000005ff08023e */ /* 0x000fe200000010ff */
[----:B------:R-:W-:Y:S05]  /*6420*/  @!P2 BRA `(.L_x_4575) ;  /* 0x000000b00000a947 */ /* 0x000fea0003800000 */
[----:B------:R-:W-:Y:S01]  /*6430*/  LOP3.LUT P4, RZ, R10, 0xff0000, RZ, 0xc0, !PT ;  /* 0x00ff00000aff7812 */ /* 0x000fe2000788c0ff */
        /* <DEDUP_REMOVED lines=10> */
.L_x_4575:
[----:B------:R-:W-:Y:S05]  /*64e0*/  BSYNC B0 ;  /* 0x0000000000007941 */ /* 0x000fea0003800000 */
.L_x_4574:
        /* <DEDUP_REMOVED lines=8> */
.L_x_4577:
[----:B------:R-:W-:Y:S01]  /*6570*/  FFMA.FTZ R173, R215, R172, R173 ;  /* 0x000000acd7ad7223 */ /* 0x000fe200000100ad */
[----:B------:R-:W-:-:S03]  /*6580*/  @P3 SHF.R.U32.HI R4, RZ, 0x10, R189 ;  /* 0x00000010ff043819 */ /* 0x000fc600000116bd */
[----:B------:R-:W-:Y:S01]  /*6590*/  FADD.FTZ R173, R214, -R173 ;  /* 0x800000add6ad7221 */ /* 0x000fe20000010000 */
[----:B------:R-:W-:-:S03]  /*65a0*/  @P3 PRMT R5, RZ, 0x5410, R4 ;  /* 0x00005410ff053816 */ /* 0x000fc60000000004 */
[----:B------:R-:W-:-:S04]  /*65b0*/  FMUL.FTZ R2, R2, R173 ;  /* 0x000000ad02027220 */ /* 0x000fc80000410000 */
[----:B------:R-:W-:Y:S02]  /*65c0*/  @P3 FADD.FTZ R2, R2, R5 ;  /* 0x0000000502023221 */ /* 0x000fe40000010000 */
.L_x_4578:
[----:B------:R-:W-:Y:S05]  /*65d0*/  BSYNC B0 ;  /* 0x0000000000007941 */ /* 0x000fea0003800000 */
.L_x_4576:
[----:B------:R-:W-:Y:S01]  /*65e0*/  @P0 F2FP.BF16.PACK_AB R4, RZ, R2 ;  /* 0x00000002ff04023e */ /* 0x000fe200000010ff */
[----:B------:R-:W-:Y:S03]  /*65f0*/  BSSY B0, `(.L_x_4579) ;  /* 0x000000e000007945 */ /* 0x000fe60003800000 */
[----:B------:R-:W-:Y:S01]  /*6600*/  @P0 PRMT R210, R4, 0x7610, R210 ;  /* 0x0000761004d20816 */ /* 0x000fe200000000d2 */
[----:B------:R-:W-:Y:S05]  /*6610*/  @!P2 BRA `(.L_x_4580) ;  /* 0x000000b00000a947 */ /* 0x000fea0003800000 */
[----:B------:R-:W-:Y:S01]  /*6620*/  LOP3.LUT P1, RZ, R10, 0xff000000, RZ, 0xc0, !PT ;  /* 0xff0000000aff7812 */ /* 0x000fe2000782c0ff */
        /* <DEDUP_REMOVED lines=10> */
.L_x_4580:
[----:B------:R-:W-:Y:S05]  /*66d0*/  BSYNC B0 ;  /* 0x0000000000007941 */ /* 0x000fea0003800000 */
.L_x_4579:
        /* <DEDUP_REMOVED lines=10> */
.L_x_4581:
        /* <DEDUP_REMOVED lines=10> */
.L_x_4583:
[----:B------:R-:W-:Y:S05]  /*6820*/  BSYNC B0 ;  /* 0x0000000000007941 */ /* 0x000fea0003800000 */
.L_x_4582:
[----:B------:R-:W-:Y:S02]  /*6830*/  IADD3 R0, R0, c[0x0][0x160], RZ ;  /* 0x0000580000007a10 */ /* 0x000fe40007ffe0ff */
[----:B------:R-:W-:Y:S02]  /*6840*/  LOP3.LUT P1, RZ, R244, 0xff, RZ, 0xc0, !PT ;  /* 0x000000fff4ff7812 */ /* 0x000fe4000782c0ff */
[----:B------:R-:W-:Y:S02]  /*6850*/  ISETP.GE.AND P0, PT, R0, c[0x0][0x164], PT ;  /* 0x0000590000007a0c */ /* 0x000fe40003f06270 */
[----:B------:R-:W-:-:S11]  /*6860*/  SEL R244, RZ, 0x1, P1 ;  /* 0x00000001fff47807 */ /* 0x000fd60000800000 */
[----:B0-----:R-:W-:Y:S01]  /*6870*/  @P0 CALL.REL.NOINC `(.L_x_4405) ;  /* 0x0000001000000944 */ /* 0x001fe20003c00000 */
[----:B------:R-:W-:Y:S05]  /*6880*/  BRA `(.L_x_4584) ;  /* 0xffff9e9000007947 */ /* 0x000fea000383ffff */
.L_x_4405:
        /* <DEDUP_REMOVED lines=31> */
.L_x_4409:
[----:B------:R-:W-:Y:S01]  /*6a80*/  HFMA2.MMA R203, -RZ, RZ, 0, 1.847743988037109375e-06 ;  /* 0x0000001fffcb7435 */ /* 0x000fe200000001ff */
[----:B------:R-:W-:Y:S01]  /*6a90*/  MOV R169, R173 ;  /* 0x000000ad00a97202 */ /* 0x000fe20000000f00 */
[----:B------:R-:W-:Y:S01]  /*6aa0*/  IMAD.MOV.U32 R172, RZ, RZ, 0x10 ;  /* 0x00000010ffac7424 */ /* 0x000fe200078e00ff */
[----:B------:R-:W-:-:S02]  /*6ab0*/  MOV R174, 0xffffffff ;  /* 0xffffffff00ae7802 */ /* 0x000fc40000000f00 */
[----:B------:R-:W-:Y:S02]  /*6ac0*/  MOV R168, 0x6ae0 ;  /* 0x00006ae000a87802 */ /* 0x000fe40000000f00 */
[----:B-----5:R-:W-:Y:S05]  /*6ad0*/  CALL.REL.NOINC `($__internal_59_$__cuda_sm70_shflsync_down_p) ;  /* 0x0000045000007944 */ /* 0x020fea0003c00000 */
[----:B-1----:R-:W-:Y:S01]  /*6ae0*/  IMAD.MOV.U32 R175, RZ, RZ, R172 ;  /* 0x000000ffffaf7224 */ /* 0x002fe200078e00ac */
[----:B------:R-:W-:Y:S05]  /*6af0*/  BRA `(.L_x_4585) ;  /* 0xffffb89000007947 */ /* 0x000fea000383ffff */
.L_x_4410:
[----:B------:R-:W-:Y:S01]  /*6b00*/  HFMA2.MMA R172, -RZ, RZ, 0, 9.5367431640625e-07 ;  /* 0x00000010ffac7435 */ /* 0x000fe200000001ff */
[----:B------:R-:W-:Y:S01]  /*6b10*/  MOV R169, R171 ;  /* 0x000000ab00a97202 */ /* 0x000fe20000000f00 */
[----:B------:R-:W-:Y:S01]  /*6b20*/  IMAD.MOV.U32 R203, RZ, RZ, 0x1f ;  /* 0x0000001fffcb7424 */ /* 0x000fe200078e00ff */
[----:B------:R-:W-:Y:S02]  /*6b30*/  MOV R174, 0xffffffff ;  /* 0xffffffff00ae7802 */ /* 0x000fe40000000f00 */
[----:B------:R-:W-:Y:S02]  /*6b40*/  MOV R168, 0x6b60 ;  /* 0x00006b6000a87802 */ /* 0x000fe40000000f00 */
[----:B01---5:R-:W-:Y:S05]  /*6b50*/  CALL.REL.NOINC `($__internal_59_$__cuda_sm70_shflsync_down_p) ;  /* 0x000003d000007944 */ /* 0x023fea0003c00000 */
[----:B------:R-:W-:Y:S01]  /*6b60*/  FADD.FTZ R173, R175, R173 ;  /* 0x000000adafad7221 */ /* 0x000fe20000010000 */
[----:B------:R-:W-:Y:S01]  /*6b70*/  MOV R174, 0xffffffff ;  /* 0xffffffff00ae7802 */ /* 0x000fe20000000f00 */
[----:B-1----:R-:W-:Y:S01]  /*6b80*/  FADD.FTZ R171, R171, R172 ;  /* 0x000000acabab7221 */ /* 0x002fe20000010000 */
[----:B------:R-:W-:Y:S01]  /*6b90*/  HFMA2.MMA R172, -RZ, RZ, 0, 4.76837158203125e-07 ;  /* 0x00000008ffac7435 */ /* 0x000fe200000001ff */
[----:B------:R-:W-:Y:S01]  /*6ba0*/  IMAD.MOV.U32 R203, RZ, RZ, 0x1f ;  /* 0x0000001fffcb7424 */ /* 0x000fe200078e00ff */
[----:B------:R-:W-:-:S02]  /*6bb0*/  MOV R169, R173 ;  /* 0x000000ad00a97202 */ /* 0x000fc40000000f00 */
[----:B------:R-:W-:Y:S02]  /*6bc0*/  MOV R168, 0x6be0 ;  /* 0x00006be000a87802 */ /* 0x000fe40000000f00 */
[----:B------:R-:W-:Y:S05]  /*6bd0*/  CALL.REL.NOINC `($__internal_59_$__cuda_sm70_shflsync_down_p) ;  /* 0x0000035000007944 */ /* 0x000fea0003c00000 */
[----:B-1----:R-:W-:Y:S01]  /*6be0*/  IMAD.MOV.U32 R175, RZ, RZ, R172 ;  /* 0x000000ffffaf7224 */ /* 0x002fe200078e00ac */
[----:B------:R-:W-:Y:S01]  /*6bf0*/  HFMA2.MMA R172, -RZ, RZ, 0, 4.76837158203125e-07 ;  /* 0x00000008ffac7435 */ /* 0x000fe200000001ff */
[----:B------:R-:W-:Y:S01]  /*6c00*/  MOV R169, R171 ;  /* 0x000000ab00a97202 */ /* 0x000fe20000000f00 */
[----:B------:R-:W-:Y:S01]  /*6c10*/  IMAD.MOV.U32 R203, RZ, RZ, 0x1f ;  /* 0x0000001fffcb7424 */ /* 0x000fe200078e00ff */
[----:B------:R-:W-:Y:S02]  /*6c20*/  MOV R174, 0xffffffff ;  /* 0xffffffff00ae7802 */ /* 0x000fe40000000f00 */
[----:B------:R-:W-:Y:S02]  /*6c30*/  MOV R168, 0x6c50 ;  /* 0x00006c5000a87802 */ /* 0x000fe40000000f00 */
[----:B------:R-:W-:Y:S05]  /*6c40*/  CALL.REL.NOINC `($__internal_59_$__cuda_sm70_shflsync_down_p) ;  /* 0x000002e000007944 */ /* 0x000fea0003c00000 */
[----:B------:R-:W-:Y:S01]  /*6c50*/  FADD.FTZ R173, R175, R173 ;  /* 0x000000adafad7221 */ /* 0x000fe20000010000 */
[----:B------:R-:W-:Y:S01]  /*6c60*/  MOV R174, 0xffffffff ;  /* 0xffffffff00ae7802 */ /* 0x000fe20000000f00 */
[----:B-1----:R-:W-:Y:S01]  /*6c70*/  FADD.FTZ R171, R171, R172 ;  /* 0x000000acabab7221 */ /* 0x002fe20000010000 */
[----:B------:R-:W-:Y:S01]  /*6c80*/  HFMA2.MMA R172, -RZ, RZ, 0, 2.384185791015625e-07 ;  /* 0x00000004ffac7435 */ /* 0x000fe200000001ff */
[----:B------:R-:W-:Y:S01]  /*6c90*/  IMAD.MOV.U32 R203, RZ, RZ, 0x1f ;  /* 0x0000001fffcb7424 */ /* 0x000fe200078e00ff */
[----:B------:R-:W-:-:S02]  /*6ca0*/  MOV R169, R173 ;  /* 0x000000ad00a97202 */ /* 0x000fc40000000f00 */
[----:B------:R-:W-:Y:S02]  /*6cb0*/  MOV R168, 0x6cd0 ;  /* 0x00006cd000a87802 */ /* 0x000fe40000000f00 */
[----:B------:R-:W-:Y:S05]  /*6cc0*/  CALL.REL.NOINC `($__internal_59_$__cuda_sm70_shflsync_down_p) ;  /* 0x0000026000007944 */ /* 0x000fea0003c00000 */
[----:B-1----:R-:W-:Y:S01]  /*6cd0*/  IMAD.MOV.U32 R175, RZ, RZ, R172 ;  /* 0x000000ffffaf7224 */ /* 0x002fe200078e00ac */
[----:B------:R-:W-:Y:S01]  /*6ce0*/  HFMA2.MMA R172, -RZ, RZ, 0, 2.384185791015625e-07 ;  /* 0x00000004ffac7435 */ /* 0x000fe200000001ff */
        /* <DEDUP_REMOVED lines=8> */
[----:B------:R-:W-:Y:S01]  /*6d70*/  HFMA2.MMA R172, -RZ, RZ, 0, 1.1920928955078125e-07 ;  /* 0x00000002ffac7435 */ /* 0x000fe200000001ff */
[----:B------:R-:W-:Y:S01]  /*6d80*/  IMAD.MOV.U32 R203, RZ, RZ, 0x1f ;  /* 0x0000001fffcb7424 */ /* 0x000fe200078e00ff */
[----:B------:R-:W-:-:S02]  /*6d90*/  MOV R169, R173 ;  /* 0x000000ad00a97202 */ /* 0x000fc40000000f00 */
[----:B------:R-:W-:Y:S02]  /*6da0*/  MOV R168, 0x6dc0 ;  /* 0x00006dc000a87802 */ /* 0x000fe40000000f00 */
[----:B------:R-:W-:Y:S05]  /*6db0*/  CALL.REL.NOINC `($__internal_59_$__cuda_sm70_shflsync_down_p) ;  /* 0x0000017000007944 */ /* 0x000fea0003c00000 */
[----:B-1----:R-:W-:Y:S01]  /*6dc0*/  IMAD.MOV.U32 R175, RZ, RZ, R172 ;  /* 0x000000ffffaf7224 */ /* 0x002fe200078e00ac */
[----:B------:R-:W-:Y:S01]  /*6dd0*/  HFMA2.MMA R172, -RZ, RZ, 0, 1.1920928955078125e-07 ;  /* 0x00000002ffac7435 */ /* 0x000fe200000001ff */
        /* <DEDUP_REMOVED lines=8> */
[----:B------:R-:W-:Y:S01]  /*6e60*/  HFMA2.MMA R172, -RZ, RZ, 0, 5.9604644775390625e-08 ;  /* 0x00000001ffac7435 */ /* 0x000fe200000001ff */
[----:B------:R-:W-:Y:S01]  /*6e70*/  IMAD.MOV.U32 R203, RZ, RZ, 0x1f ;  /* 0x0000001fffcb7424 */ /* 0x000fe200078e00ff */
[----:B------:R-:W-:-:S02]  /*6e80*/  MOV R169, R173 ;  /* 0x000000ad00a97202 */ /* 0x000fc40000000f00 */
[----:B------:R-:W-:Y:S02]  /*6e90*/  MOV R168, 0x6eb0 ;  /* 0x00006eb000a87802 */ /* 0x000fe40000000f00 */
[----:B------:R-:W-:Y:S05]  /*6ea0*/  CALL.REL.NOINC `($__internal_59_$__cuda_sm70_shflsync_down_p) ;  /* 0x0000008000007944 */ /* 0x000fea0003c00000 */
[----:B-1----:R-:W-:Y:S01]  /*6eb0*/  IMAD.MOV.U32 R175, RZ, RZ, R172 ;  /* 0x000000ffffaf7224 */ /* 0x002fe200078e00ac */
[----:B------:R-:W-:Y:S01]  /*6ec0*/  HFMA2.MMA R172, -RZ, RZ, 0, 5.9604644775390625e-08 ;  /* 0x00000001ffac7435 */ /* 0x000fe200000001ff */
[----:B------:R-:W-:Y:S01]  /*6ed0*/  MOV R169, R171 ;  /* 0x000000ab00a97202 */ /* 0x000fe20000000f00 */
[----:B------:R-:W-:Y:S01]  /*6ee0*/  IMAD.MOV.U32 R203, RZ, RZ, 0x1f ;  /* 0x0000001fffcb7424 */ /* 0x000fe200078e00ff */
[----:B------:R-:W-:Y:S02]  /*6ef0*/  MOV R174, 0xffffffff ;  /* 0xffffffff00ae7802 */ /* 0x000fe40000000f00 */
[----:B------:R-:W-:Y:S02]  /*6f00*/  MOV R168, 0x6f20 ;  /* 0x00006f2000a87802 */ /* 0x000fe40000000f00 */
[----:B------:R-:W-:Y:S05]  /*6f10*/  CALL.REL.NOINC `($__internal_59_$__cuda_sm70_shflsync_down_p) ;  /* 0x0000001000007944 */ /* 0x000fea0003c00000 */
[----:B-1----:R-:W-:Y:S05]  /*6f20*/  BRA `(.L_x_4586) ;  /* 0xffffb58000007947 */ /* 0x002fea000383ffff */
        .weak           $__internal_59_$__cuda_sm70_shflsync_down_p
        .type           $__internal_59_$__cuda_sm70_shflsync_down_p,@function
        .size           $__internal_59_$__cuda_sm70_shflsync_down_p,(.L_x_12935 - $__internal_59_$__cuda_sm70_shflsync_down_p)
$__internal_59_$__cuda_sm70_shflsync_down_p:
[----:B------:R-:W-:Y:S04]  /*6f30*/  WARPSYNC R174 ;  /* 0x000000ae00007348 */ /* 0x000fe80003800000 */
[----:B------:R0:W1:Y:S02]  /*6f40*/  SHFL.DOWN PT, R172, R169, R172, R203 ;  /* 0x080000aca9ac7389 */ /* 0x00006400000e00cb */
[----:B0-----:R-:W-:-:S06]  /*6f50*/  HFMA2.MMA R169, -RZ, RZ, 0, 0 ;  /* 0x00000000ffa97435 */ /* 0x001fcc00000001ff */
[----:B------:R-:W-:Y:S05]  /*6f60*/  RET.REL.NODEC R168 `(_ZN10layer_norm13ln_bwd_kernelINS_13Kernel_traitsIf13__nv_bfloat16S2_S2_fjLj7168ELj1ELj1ELj8ELj8ENS_18Kernel_traits_baseILj7168EfS2_S2_S2_fjLj256EEEEELb1ELb1ELb1ELb1EEEvNS_9BwdParamsE) ;  /* 0xffff9090a8007950 */ /* 0x000fea0003c3ffff */
.L_x_4587:
        /* <DEDUP_REMOVED lines=9> */
.L_x_12935:


//--------------------- .text._ZN10layer_norm13ln_bwd_kernelINS_13Kernel_traitsI13__nv_bfloat16S2_fS2_fjLj7168ELj1ELj1ELj8ELj8ENS_18Kernel_traits_baseILj7168ES2_S2_fS2_fjLj256EEEEELb0ELb0ELb0ELb0EEEvNS_9BwdParamsE --------------------------
	.section	.text._ZN10layer_norm13ln_bwd_kernelINS_13Kernel_traitsI13__nv_bfloat16S2_fS2_fjLj7168ELj1ELj1ELj8ELj8ENS_18Kernel_traits_baseILj7168ES2_S2_fS2_fjLj256EEEEELb0ELb0ELb0ELb0EEEvNS_9BwdParamsE,"ax",@progbits
	.sectioninfo	@"SHI_REGISTERS=204"
	.align	128
        .global         _ZN10layer_norm13ln_bwd_kernelINS_13Kernel_traitsI13__nv_bfloat16S2_fS2_fjLj7168ELj1ELj1ELj8ELj8ENS_18Kernel_traits_baseILj7168ES2_S2_fS2_fjLj256EEEEELb0ELb0ELb0ELb0EEEvNS_9BwdParamsE
        .type           _ZN10layer_norm13ln_bwd_kernelINS_13Kernel_traitsI13__nv_bfloat16S2_fS2_fjLj7168ELj1ELj1ELj8ELj8ENS_18Kernel_traits_baseILj7168ES2_S2_fS2_fjLj256EEEEELb0ELb0ELb0ELb0EEEvNS_9BwdParamsE,@function
        .size           _ZN10layer_norm13ln_bwd_kernelINS_13Kernel_traitsI13__nv_bfloat16S2_fS2_fjLj7168ELj1ELj1ELj8ELj8ENS_18Kernel_traits_baseILj7168ES2_S2_fS2_fjLj256EEEEELb0ELb0ELb0ELb0EEEvNS_9BwdParamsE,(.L_x_12936 - _ZN10layer_norm13ln_bwd_kernelINS_13Kernel_traitsI13__nv_bfloat16S2_fS2_fjLj7168ELj1ELj1ELj8ELj8ENS_18Kernel_traits_baseILj7168ES2_S2_fS2_fjLj256EEEEELb0ELb0ELb0ELb0EEEvNS_9BwdParamsE)
        .other          _ZN10layer_norm13ln_bwd_kernelINS_13Kernel_traitsI13__nv_bfloat16S2_fS2_fjLj7168ELj1ELj1ELj8ELj8ENS_18Kernel_traits_baseILj7168ES2_S2_fS2_fjLj256EEEEELb0ELb0ELb0ELb0EEEvNS_9BwdParamsE,@"STO_CUDA_ENTRY STV_DEFAULT"
_ZN10layer_norm13ln_bwd_kernelINS_13Kernel_traitsI13__nv_bfloat16S2_fS2_fjLj7168ELj1ELj1ELj8ELj8ENS_18Kernel_traits_baseILj7168ES2_S2_fS2_fjLj256EEEEELb0ELb0ELb0ELb0EEEvNS_9BwdParamsE:
.text._ZN10layer_norm13ln_bwd_kernelINS_13Kernel_traitsI13__nv_bfloat16S2_fS2_fjLj7168ELj1ELj1ELj8ELj8ENS_18Kernel_traits_baseILj7168ES2_S2_fS2_fjLj256EEEEELb0ELb0ELb0ELb0EEEvNS_9BwdParamsE:
        /* <DEDUP_REMOVED lines=19> */
[C---:B------:R-:W-:Y:S01]  /*0130*/  @P6 IMAD.WIDE.U32 R2, R16.reuse, R3, c[0x0][0x1b0] ;  /* 0x00006c0010026625 */ /* 0x040fe200078e0003 */
[----:B------:R-:W-:Y:S02]  /*0140*/  @P6 LOP3.LUT R16, R16, 0x100, RZ, 0xfc, !PT ;  /* 0x0000010010106812 */ /* 0x000fe400078efcff */
[----:B------:R-:W-:-:S02]  /*0150*/  @P2 MOV R25, 0x8 ;  /* 0x0000000800192802 */ /* 0x000fc40000000f00 */
[----:B------:R-:W-:Y:S01]  /*0160*/  @P3 MOV R27, 0x8 ;  /* 0x00000008001b3802 */ /* 0x000fe20000000f00 */
[C---:B------:R-:W-:Y:S01]  /*0170*/  @P0 IMAD.WIDE.U32 R20, R16.reuse, R21, c[0x0][0x1b0] ;  /* 0x00006c0010140625 */ /* 0x040fe200078e0015 */
[----:B------:R-:W-:Y:S01]  /*0180*/  @P0 IADD3 R16, R16, 0x100, RZ ;  /* 0x0000010010100810 */ /* 0x000fe20007ffe0ff */
[----:B------:R0:W5:Y:S01]  /*0190*/  @P6 LDG.E.64 R4, [R2.64] ;  /* 0x0000000402046981 */ /* 0x000162000c1e1b00 */
[----:B------:R-:W-:Y:S01]  /*01a0*/  @P4 MOV R29, 0x8 ;  /* 0x00000008001d4802 */ /* 0x000fe20000000f00 */
[----:B------:R-:W1:Y:S01]  /*01b0*/  S2UR UR6, SR_CTAID.X ;  /* 0x00000000000679c3 */ /* 0x000e620000002500 */
        /* <DEDUP_REMOVED lines=17> */
[----:B-1----:R-:W-:-:S04]  /*02d0*/  LEA.HI R35, R36, UR6, RZ, 0x18 ;  /* 0x0000000624237c11 */ /* 0x002fc8000f8fc0ff */
        /* <DEDUP_REMOVED lines=31> */
[----:B0-----:R-:W0:Y:S01]  /*04d0*/  LDC.U8 R34, c[0x0][0x1f0] ;  /* 0x00007c00ff227b82 */ /* 0x001e220000000000 */
[----:B-----5:R-:W-:Y:S01]  /*04e0*/  MOV R33, R4 ;  /* 0x0000000400217202 */ /* 0x020fe20000000f00 */
[----:B------:R-:W-:Y:S01]  /*04f0*/  HFMA2.MMA R97, -RZ, RZ, 0, 0 ;  /* 0x00000000ff617435 */ /* 0x000fe200000001ff */
[----:B------:R-:W-:-:S02]  /*0500*/  SHF.R.U64 R32, R4, 0x10, R5 ;  /* 0x0000001004207819 */ /* 0x000fc40000001205 */
[----:B------:R-:W-:Y:S02]  /*0510*/  MOV R31, R5 ;  /* 0x00000005001f7202 */ /* 0x000fe40000000f00 */
[----:B------:R-:W-:Y:S02]  /*0520*/  SHF.R.U32.HI R30, RZ, 0x10, R5 ;  /* 0x00000010ff1e7819 */ /* 0x000fe40000011605 */
[----:B------:R-:W-:Y:S02]  /*0530*/  MOV R29, R6 ;  /* 0x00000006001d7202 */ /* 0x000fe40000000f00 */
[--C-:B------:R-:W-:Y:S02]  /*0540*/  SHF.R.U64 R28, R6, 0x10, R7.reuse ;  /* 0x00000010061c7819 */ /* 0x100fe40000001207 */
[----:B------:R-:W-:Y:S02]  /*0550*/  MOV R27, R7 ;  /* 0x00000007001b7202 */ /* 0x000fe40000000f00 */
[----:B------:R-:W-:-:S02]  /*0560*/  SHF.R.U32.HI R26, RZ, 0x10, R7 ;  /* 0x00000010ff1a7819 */ /* 0x000fc40000011607 */
[----:B------:R-:W-:Y:S02]  /*0570*/  MOV R25, R8 ;  /* 0x0000000800197202 */ /* 0x000fe40000000f00 */
[--C-:B------:R-:W-:Y:S02]  /*0580*/  SHF.R.U64 R24, R8, 0x10, R9.reuse ;  /* 0x0000001008187819 */ /* 0x100fe40000001209 */
[----:B------:R-:W-:Y:S02]  /*0590*/  MOV R23, R9 ;  /* 0x0000000900177202 */ /* 0x000fe40000000f00 */
[----:B------:R-:W-:Y:S02]  /*05a0*/  SHF.R.U32.HI R22, RZ, 0x10, R9 ;  /* 0x00000010ff167819 */ /* 0x000fe40000011609 */
[----:B------:R-:W-:Y:S02]  /*05b0*/  MOV R21, R10 ;  /* 0x0000000a00157202 */ /* 0x000fe40000000f00 */
[----:B------:R-:W-:-:S02]  /*05c0*/  SHF.R.U64 R20, R10, 0x10, R11 ;  /* 0x000000100a147819 */ /* 0x000fc4000000120b */
[----:B------:R-:W-:Y:S02]  /*05d0*/  MOV R2, R11 ;  /* 0x0000000b00027202 */ /* 0x000fe40000000f00 */
[----:B------:R-:W-:Y:S02]  /*05e0*/  SHF.R.U32.HI R37, RZ, 0x10, R11 ;  /* 0x00000010ff257819 */ /* 0x000fe4000001160b */
[--C-:B------:R-:W-:Y:S02]  /*05f0*/  SHF.R.U64 R16, R12, 0x10, R13.reuse ;  /* 0x000000100c107819 */ /* 0x100fe4000000120d */
[----:B------:R-:W-:Y:S02]  /*0600*/  MOV R3, R13 ;  /* 0x0000000d00037202 */ /* 0x000fe40000000f00 */
[----:B------:R-:W-:Y:S02]  /*0610*/  SHF.R.U32.HI R4, RZ, 0x10, R13 ;  /* 0x00000010ff047819 */ /* 0x000fe4000001160d */
[----:B------:R-:W-:Y:S01]  /*0620*/  MOV R17, R12 ;  /* 0x0000000c00117202 */ /* 0x000fe20000000f00 */
[----:B------:R-:W-:Y:S01]  /*0630*/  HFMA2.MMA R12, -RZ, RZ, 0, 5.9604644775390625e-08 ;  /* 0x00000001ff0c7435 */ /* 0x000fe200000001ff */
[----:B------:R-:W-:-:S02]  /*0640*/  MOV R13, R14 ;  /* 0x0000000e000d7202 */ /* 0x000fc40000000f00 */
[--C-:B------:R-:W-:Y:S02]  /*0650*/  SHF.R.U64 R11, R14, 0x10, R15.reuse ;  /* 0x000000100e0b7819 */ /* 0x100fe4000000120f */
[----:B------:R-:W-:Y:S02]  /*0660*/  MOV R10, R15 ;  /* 0x0000000f000a7202 */ /* 0x000fe40000000f00 */
[----:B------:R-:W-:Y:S02]  /*0670*/  SHF.R.U32.HI R9, RZ, 0x10, R15 ;  /* 0x00000010ff097819 */ /* 0x000fe4000001160f */
[----:B------:R-:W-:Y:S02]  /*0680*/  MOV R8, R18 ;  /* 0x0000001200087202 */ /* 0x000fe40000000f00 */
[----:B------:R-:W-:Y:S02]  /*0690*/  SHF.R.U64 R7, R18, 0x10, R19 ;  /* 0x0000001012077819 */ /* 0x000fe40000001213 */
[----:B------:R-:W-:-:S02]  /*06a0*/  MOV R6, R19 ;  /* 0x0000001300067202 */ /* 0x000fc40000000f00 */
        /* <DEDUP_REMOVED lines=29> */
.L_x_4619:
        /* <DEDUP_REMOVED lines=12> */
[----:B------:R1:W2:Y:S04]  /*0940*/  @P5 LDG.E.U16 R132, [R132.64] ;  /* 0x0000000484845981 */ /* 0x0002a8000c1e1500 */
[----:B------:R0:W5:Y:S01]  /*0950*/  LDG.E R3, [R128.64] ;  /* 0x0000000480037981 */ /* 0x000162000c1e1900 */
[----:B------:R-:W-:-:S05]  /*0960*/  IMAD R2, R35, c[0x0][0x168], RZ ;  /* 0x00005a0023027a24 */ /* 0x000fca00078e02ff */
[----:B------:R-:W-:Y:S02]  /*0970*/  @!P6 IADD3 R199, R199, 0x8, RZ ;  /* 0x00000008c7c7e810 */ /* 0x000fe40007ffe0ff */
[----:B------:R-:W-:Y:S02]  /*0980*/  LOP3.LUT P6, RZ, R0, 0xffffff00, RZ, 0xc0, !PT ;  /* 0xffffff0000ff7812 */ /* 0x000fe400078cc0ff */
[----:B------:R-:W-:Y:S02]  /*0990*/  SHF.R.S32.HI R135, RZ, 0x1f, R2 ;  /* 0x0000001fff877819 */ /* 0x000fe40000011402 */
[----:B-1----:R-:W-:Y:S02]  /*09a0*/  LOP3.LUT R133, R36, 0xff, RZ, 0xc0, !PT ;  /* 0x000000ff24857812 */ /* 0x002fe400078ec0ff */
[----:B------:R-:W-:Y:S01]  /*09b0*/  LEA.HI R2, R135, R2, RZ, 0x2 ;  /* 0x0000000287027211 */ /* 0x000fe200078f10ff */
[----:B------:R-:W-:Y:S03]  /*09c0*/  BSSY B0, `(.L_x_4589) ;  /* 0x000003a000007945 */ /* 0x000fe60003800000 */
[----:B------:R-:W-:-:S02]  /*09d0*/  LEA.HI.SX32 R2, R2, R133, 0x1e ;  /* 0x0000008502027211 */ /* 0x000fc400078ff2ff */
[----:B------:R-:W-:Y:S02]  /*09e0*/  MOV R4, 0x3f800000 ;  /* 0x3f80000000047802 */ /* 0x000fe40000000f00 */
[----:B------:R-:W-:Y:S02]  /*09f0*/  MOV R137, RZ ;  /* 0x000000ff00897202 */ /* 0x000fe40000000f00 */
[----:B------:R-:W-:Y:S02]  /*0a00*/  MOV R138, RZ ;  /* 0x000000ff008a7202 */ /* 0x000fe40000000f00 */
[----:B------:R-:W-:Y:S02]  /*0a10*/  MOV R140, R2 ;  /* 0x00000002008c7202 */ /* 0x000fe40000000f00 */
[----:B--2---:R-:W-:Y:S01]  /*0a20*/  @P5 PRMT R4, RZ, 0x5410, R132 ;  /* 0x00005410ff045816 */ /* 0x004fe20000000084 */
[----:B------:R-:W-:Y:S05]  /*0a30*/  @!P6 BRA `(.L_x_4590) ;  /* 0x000003200000e947 */ /* 0x000fea0003800000 */
[----:B0-----:R-:W-:Y:S02]  /*0a40*/  MOV R39, 0x8 ;  /* 0x0000000800277802 */ /* 0x001fe40000000f00 */
[----:B------:R-:W-:-:S03]  /*0a50*/  LEA R128, P5, R2, c[0x0][0x188], 0x4 ;  /* 0x0000620002807a11 */ /* 0x000fc600078a20ff */
[C---:B------:R-:W-:Y:S01]  /*0a60*/  IMAD.WIDE.U32 R38, R2.reuse, R39, c[0x0][0x208] ;  /* 0x0000820002267625 */ /* 0x040fe200078e0027 */
[----:B------:R-:W-:Y:S02]  /*0a70*/  LEA.HI.X R129, R2, c[0x0][0x18c], RZ, 0x4, P5 ;  /* 0x0000630002817a11 */ /* 0x000fe400028f24ff */
[----:B------:R-:W-:-:S03]  /*0a80*/  ISETP.NE.U32.AND P5, PT, RZ, c[0x0][0x218], PT ;  /* 0x00008600ff007a0c */ /* 0x000fc60003fa5070 */
[----:B------:R-:W2:Y:S01]  /*0a90*/  LDG.E.64 R38, [R38.64] ;  /* 0x0000000426267981 */ /* 0x000ea2000c1e1b00 */
[----:B------:R-:W-:-:S03]  /*0aa0*/  ISETP.NE.AND.EX P5, PT, RZ, c[0x0][0x21c], PT, P5 ;  /* 0x00008700ff007a0c */ /* 0x000fc60003fa5350 */
[----:B------:R-:W3:Y:S10]  /*0ab0*/  LDG.E.128 R128, [R128.64] ;  /* 0x0000000480807981 */ /* 0x000ef4000c1e1d00 */
[----:B------:R-:W-:-:S04]  /*0ac0*/  @P5 LEA R132, P6, R2, c[0x0][0x218], 0x4 ;  /* 0x0000860002845a11 */ /* 0x000fc800078c20ff */
[----:B------:R-:W-:Y:S02]  /*0ad0*/  @P5 LEA.HI.X R133, R2, c[0x0][0x21c], RZ, 0x4, P6 ;  /* 0x0000870002855a11 */ /* 0x000fe400030f24ff */
[----:B------:R-:W-:-:S03]  /*0ae0*/  ISETP.NE.AND P6, PT, R34, RZ, PT ;  /* 0x000000ff2200720c */ /* 0x000fc60003fc5270 */
[----:B------:R0:W5:Y:S02]  /*0af0*/  @P5 LDG.E.128 R40, [R132.64] ;  /* 0x0000000484285981 */ /* 0x000164000c1e1d00 */
[----:B-----5:R-:W-:Y:S02]  /*0b00*/  FSEL R135, R139, RZ, !P6 ;  /* 0x000000ff8b877208 */ /* 0x020fe40007000000 */
[----:B--2---:R-:W-:-:S03]  /*0b10*/  MOV R37, R38 ;  /* 0x0000002600257202 */ /* 0x004fc60000000f00 */
[C---:B---3--:R-:W-:Y:S01]  /*0b20*/  FADD.FTZ R138, -R135.reuse, R128 ;  /* 0x00000080878a7221 */ /* 0x048fe20000010100 */
[----:B------:R-:W-:Y:S01]  /*0b30*/  SHF.R.U64 R141, R38, 0x10, R39 ;  /* 0x00000010268d7819 */ /* 0x000fe20000001227 */
[----:B------:R-:W-:Y:S01]  /*0b40*/  FADD.FTZ R140, -R135, R129 ;  /* 0x00000081878c7221 */ /* 0x000fe20000010100 */
[----:B------:R-:W-:Y:S01]  /*0b50*/  PRMT R144, RZ, 0x5410, R37 ;  /* 0x00005410ff907816 */ /* 0x000fe20000000025 */
[C---:B------:R-:W-:Y:S01]  /*0b60*/  FMUL.FTZ R37, R3.reuse, R138 ;  /* 0x0000008a03257220 */ /* 0x040fe20000410000 */
[----:B------:R-:W-:Y:S02]  /*0b70*/  MOV R134, R39 ;  /* 0x0000002700867202 */ /* 0x000fe40000000f00 */
[----:B------:R-:W-:Y:S01]  /*0b80*/  SHF.R.U32.HI R137, RZ, 0x10, R39 ;  /* 0x00000010ff897819 */ /* 0x000fe20000011627 */
[----:B------:R-:W-:Y:S01]  /*0b90*/  FMUL.FTZ R38, R3, R140 ;  /* 0x0000008c03267220 */ /* 0x000fe20000410000 */
[----:B------:R-:W-:Y:S01]  /*0ba0*/  PRMT R39, RZ, 0x5410, R141 ;  /* 0x00005410ff277816 */ /* 0x000fe2000000008d */
[----:B------:R-:W-:-:S02]  /*0bb0*/  FADD.FTZ R68, R68, R144 ;  /* 0x0000009044447221 */ /* 0x000fc40000010000 */
[-C--:B------:R-:W-:Y:S02]  /*0bc0*/  FFMA.FTZ R96, R37, R144.reuse, R96 ;  /* 0x0000009025607223 */ /* 0x080fe40000010060 */
[----:B------:R-:W-:Y:S01]  /*0bd0*/  FMUL.FTZ R144, R33, R144 ;  /* 0x0000009021907220 */ /* 0x000fe20000410000 */
[----:B------:R-:W-:Y:S01]  /*0be0*/  PRMT R134, RZ, 0x5410, R134 ;  /* 0x00005410ff867816 */ /* 0x000fe20000000086 */
[----:B------:R-:W-:Y:S02]  /*0bf0*/  FADD.FTZ R69, R69, R39 ;  /* 0x0000002745457221 */ /* 0x000fe40000010000 */
[-C--:B------:R-:W-:Y:S02]  /*0c00*/  FFMA.FTZ R97, R38, R39.reuse, R97 ;  /* 0x0000002726617223 */ /* 0x080fe40000010061 */
[----:B------:R-:W-:Y:S02]  /*0c10*/  FADD.FTZ R130, -R135, R130 ;  /* 0x0000008287827221 */ /* 0x000fe40000010100 */
[----:B------:R-:W-:-:S02]  /*0c20*/  FMUL.FTZ R39, R32, R39 ;  /* 0x0000002720277220 */ /* 0x000fc40000410000 */
[----:B------:R-:W-:Y:S02]  /*0c30*/  FADD.FTZ R128, RZ, R144 ;  /* 0x00000090ff807221 */ /* 0x000fe40000010000 */
[----:B------:R-:W-:Y:S01]  /*0c40*/  FFMA.FTZ R129, R37, R144, RZ ;  /* 0x0000009025817223 */ /* 0x000fe200000100ff */
[----:B0-----:R-:W-:Y:S01]  /*0c50*/  PRMT R132, RZ, 0x5410, R137 ;  /* 0x00005410ff847816 */ /* 0x001fe20000000089 */
        /* <DEDUP_REMOVED lines=16> */
.L_x_4590:
[----:B0-----:R-:W-:Y:S05]  /*0d60*/  BSYNC B0 ;  /* 0x0000000000007941 */ /* 0x001fea0003800000 */
.L_x_4589:
[----:B------:R-:W-:Y:S01]  /*0d70*/  BSSY B0, `(.L_x_4591) ;  /* 0x0000034000007945 */ /* 0x000fe20003800000 */
[----:B------:R-:W-:Y:S05]  /*0d80*/  @!P0 BRA `(.L_x_4592) ;  /* 0x0000032000008947 */ /* 0x000fea0003800000 */
[----:B------:R-:W-:Y:S01]  /*0d90*/  HFMA2.MMA R133, -RZ, RZ, 0, 4.76837158203125e-07 ;  /* 0x00000008ff857435 */ /* 0x000fe200000001ff */
[----:B------:R-:W-:-:S04]  /*0da0*/  LEA R128, P5, R140, c[0x0][0x188], 0x4 ;  /* 0x000062008c807a11 */ /* 0x000fc800078a20ff */
[----:B------:R-:W-:Y:S02]  /*0db0*/  LEA.HI.X R129, R140, c[0x0][0x18c], RZ, 0x4, P5 ;  /* 0x000063008c817a11 */ /* 0x000fe400028f24ff */
[----:B------:R-:W-:-:S03]  /*0dc0*/  ISETP.NE.U32.AND P5, PT, RZ, c[0x0][0x218], PT ;  /* 0x00008600ff007a0c */ /* 0x000fc60003fa5070 */
[----:B------:R-:W-:Y:S01]  /*0dd0*/  IMAD.WIDE.U32 R132, R140, R133, c[0x0][0x208] ;  /* 0x000082008c847625 */ /* 0x000fe200078e0085 */
[----:B------:R-:W2:Y:S01]  /*0de0*/  LDG.E.128 R128, [R128.64] ;  /* 0x0000000480807981 */ /* 0x000ea2000c1e1d00 */
[----:B------:R-:W-:-:S04]  /*0df0*/  ISETP.NE.AND.EX P5, PT, RZ, c[0x0][0x21c], PT, P5 ;  /* 0x00008700ff007a0c */ /* 0x000fc80003fa5350 */
[----:B------:R-:W3:Y:S09]  /*0e00*/  LDG.E.64 R132, [R132.64] ;  /* 0x0000000484847981 */ /* 0x000ef2000c1e1b00 */
[----:B------:R-:W-:-:S04]  /*0e10*/  @P5 LEA R134, P6, R140, c[0x0][0x218], 0x4 ;  /* 0x000086008c865a11 */ /* 0x000fc800078c20ff */
[----:B------:R-:W-:Y:S02]  /*0e20*/  @P5 LEA.HI.X R135, R140, c[0x0][0x21c], RZ, 0x4, P6 ;  /* 0x000087008c875a11 */ /* 0x000fe400030f24ff */
[----:B------:R-:W-:-:S03]  /*0e30*/  ISETP.NE.AND P6, PT, R34, RZ, PT ;  /* 0x000000ff2200720c */ /* 0x000fc60003fc5270 */
[----:B------:R0:W5:Y:S02]  /*0e40*/  @P5 LDG.E.128 R100, [R134.64] ;  /* 0x0000000486645981 */ /* 0x000164000c1e1d00 */
[----:B-----5:R-:W-:Y:S02]  /*0e50*/  FSEL R156, R139, RZ, !P6 ;  /* 0x000000ff8b9c7208 */ /* 0x020fe40007000000 */
[----:B------:R-:W-:-:S03]  /*0e60*/  IADD3 R140, R140, 0x100, RZ ;  /* 0x000001008c8c7810 */ /* 0x000fc60007ffe0ff */
[C---:B--2---:R-:W-:Y:S01]  /*0e70*/  FADD.FTZ R150, -R156.reuse, R128 ;  /* 0x000000809c967221 */ /* 0x044fe20000010100 */
[----:B---3--:R-:W-:Y:S01]  /*0e80*/  MOV R141, R132 ;  /* 0x00000084008d7202 */ /* 0x008fe20000000f00 */
[----:B------:R-:W-:Y:S01]  /*0e90*/  FADD.FTZ R152, -R156, R129 ;  /* 0x000000819c987221 */ /* 0x000fe20000010100 */
[----:B------:R-:W-:Y:S02]  /*0ea0*/  SHF.R.U64 R151, R132, 0x10, R133 ;  /* 0x0000001084977819 */ /* 0x000fe40000001285 */
[----:B------:R-:W-:Y:S01]  /*0eb0*/  PRMT R141, RZ, 0x5410, R141 ;  /* 0x00005410ff8d7816 */ /* 0x000fe2000000008d */
[C---:B------:R-:W-:Y:S01]  /*0ec0*/  FMUL.FTZ R149, R3.reuse, R150 ;  /* 0x0000009603957220 */ /* 0x040fe20000410000 */
[----:B------:R-:W-:Y:S01]  /*0ed0*/  PRMT R151, RZ, 0x5410, R151 ;  /* 0x00005410ff977816 */ /* 0x000fe20000000097 */
[----:B------:R-:W-:Y:S01]  /*0ee0*/  FMUL.FTZ R150, R3, R152 ;  /* 0x0000009803967220 */ /* 0x000fe20000410000 */
[----:B------:R-:W-:Y:S01]  /*0ef0*/  MOV R142, R133 ;  /* 0x00000085008e7202 */ /* 0x000fe20000000f00 */
[----:B------:R-:W-:Y:S01]  /*0f00*/  FMUL.FTZ R152, R29, R141 ;  /* 0x0000008d1d987220 */ /* 0x000fe20000410000 */
[----:B------:R-:W-:Y:S01]  /*0f10*/  SHF.R.U32.HI R143, RZ, 0x10, R133 ;  /* 0x00000010ff8f7819 */ /* 0x000fe20000011685 */
[----:B------:R-:W-:Y:S01]  /*0f20*/  FADD.FTZ R65, R65, R151 ;  /* 0x0000009741417221 */ /* 0x000fe20000010000 */
[----:B------:R-:W-:Y:S01]  /*0f30*/  PRMT R142, RZ, 0x5410, R142 ;  /* 0x00005410ff8e7816 */ /* 0x000fe2000000008e */
[----:B------:R-:W-:-:S02]  /*0f40*/  FFMA.FTZ R93, R150, R151, R93 ;  /* 0x00000097965d7223 */ /* 0x000fc4000001005d */
[----:B------:R-:W-:Y:S02]  /*0f50*/  FADD.FTZ R130, -R156, R130 ;  /* 0x000000829c827221 */ /* 0x000fe40000010100 */
[----:B------:R-:W-:Y:S02]  /*0f60*/  FMUL.FTZ R151, R28, R151 ;  /* 0x000000971c977220 */ /* 0x000fe40000410000 */
        /* <DEDUP_REMOVED lines=20> */
.L_x_4592:
[----:B0-----:R-:W-:Y:S05]  /*10b0*/  BSYNC B0 ;  /* 0x0000000000007941 */ /* 0x001fea0003800000 */
.L_x_4591:
        /* <DEDUP_REMOVED lines=52> */
.L_x_4594:
[----:B0-----:R-:W-:Y:S05]  /*1400*/  BSYNC B0 ;  /* 0x0000000000007941 */ /* 0x001fea0003800000 */
.L_x_4593:
        /* <DEDUP_REMOVED lines=52> */
.L_x_4596:
[----:B0-----:R-:W-:Y:S05]  /*1750*/  BSYNC B0 ;  /* 0x0000000000007941 */ /* 0x001fea0003800000 */
.L_x_4595:
        /* <DEDUP_REMOVED lines=52> */
.L_x_4598:
[----:B0-----:R-:W-:Y:S05]  /*1aa0*/  BSYNC B0 ;  /* 0x0000000000007941 */ /* 0x001fea0003800000 */
.L_x_4597:
        /* <DEDUP_REMOVED lines=16> */
[----:B--2---:R-:W-:Y:S01]  /*1bb0*/  FADD.FTZ R182, -R190, R128 ;  /* 0x00000080beb67221 */ /* 0x004fe20000010100 */
[----:B---3--:R-:W-:Y:S02]  /*1bc0*/  MOV R141, R132 ;  /* 0x00000084008d7202 */ /* 0x008fe40000000f00 */
[----:B------:R-:W-:Y:S01]  /*1bd0*/  SHF.R.U64 R181, R132, 0x10, R133 ;  /* 0x0000001084b57819 */ /* 0x000fe20000001285 */
[C---:B------:R-:W-:Y:S01]  /*1be0*/  FADD.FTZ R184, -R190.reuse, R129 ;  /* 0x00000081beb87221 */ /* 0x040fe20000010100 */
[----:B------:R-:W-:Y:S02]  /*1bf0*/  PRMT R141, RZ, 0x5410, R141 ;  /* 0x00005410ff8d7816 */ /* 0x000fe4000000008d */
[----:B------:R-:W-:Y:S01]  /*1c00*/  PRMT R128, RZ, 0x5410, R181 ;  /* 0x00005410ff807816 */ /* 0x000fe200000000b5 */
[----:B------:R-:W-:Y:S01]  /*1c10*/  FMUL.FTZ R181, R3, R182 ;  /* 0x000000b603b57220 */ /* 0x000fe20000410000 */
[----:B------:R-:W-:Y:S01]  /*1c20*/  MOV R142, R133 ;  /* 0x00000085008e7202 */ /* 0x000fe20000000f00 */
[----:B------:R-:W-:-:S02]  /*1c30*/  FADD.FTZ R130, -R190, R130 ;  /* 0x00000082be827221 */ /* 0x000fc40000010100 */
[----:B------:R-:W-:Y:S02]  /*1c40*/  FMUL.FTZ R182, R3, R184 ;  /* 0x000000b803b67220 */ /* 0x000fe40000410000 */
[----:B------:R-:W-:Y:S01]  /*1c50*/  FMUL.FTZ R184, R13, R141 ;  /* 0x0000008d0db87220 */ /* 0x000fe20000410000 */
[----:B------:R-:W-:Y:S01]  /*1c60*/  PRMT R129, RZ, 0x5410, R142 ;  /* 0x00005410ff817816 */ /* 0x000fe2000000008e */
[----:B------:R-:W-:Y:S01]  /*1c70*/  FADD.FTZ R49, R49, R128 ;  /* 0x0000008031317221 */ /* 0x000fe20000010000 */
[----:B------:R-:W-:Y:S01]  /*1c80*/  SHF.R.U32.HI R143, RZ, 0x10, R133 ;  /* 0x00000010ff8f7819 */ /* 0x000fe20000011685 */
        /* <DEDUP_REMOVED lines=22> */
.L_x_4600:
[----:B0-----:R-:W-:Y:S05]  /*1df0*/  BSYNC B0 ;  /* 0x0000000000007941 */ /* 0x001fea0003800000 */
.L_x_4599:
        /* <DEDUP_REMOVED lines=8> */
[C---:B------:R-:W-:Y:S01]  /*1e80*/  @P5 LEA R134, P6, R140.reuse, c[0x0][0x218], 0x4 ;  /* 0x000086008c865a11 */ /* 0x040fe200078c20ff */
[----:B------:R-:W-:-:S03]  /*1e90*/  IMAD.WIDE.U32 R132, R140, R133, c[0x0][0x208] ;  /* 0x000082008c847625 */ /* 0x000fc600078e0085 */
[C---:B------:R-:W-:Y:S02]  /*1ea0*/  @P5 LEA.HI.X R135, R140.reuse, c[0x0][0x21c], RZ, 0x4, P6 ;  /* 0x000087008c875a11 */ /* 0x040fe400030f24ff */
[C---:B------:R-:W-:Y:S01]  /*1eb0*/  LEA R128, P6, R140.reuse, c[0x0][0x188], 0x4 ;  /* 0x000062008c807a11 */ /* 0x040fe200078c20ff */
[----:B------:R-:W2:Y:S03]  /*1ec0*/  LDG.E.64 R132, [R132.64] ;  /* 0x0000000484847981 */ /* 0x000ea6000c1e1b00 */
[----:B------:R-:W-:Y:S01]  /*1ed0*/  LEA.HI.X R129, R140, c[0x0][0x18c], RZ, 0x4, P6 ;  /* 0x000063008c817a11 */ /* 0x000fe200030f24ff */
[----:B------:R0:W5:Y:S05]  /*1ee0*/  @P5 LDG.E.128 R120, [R134.64] ;  /* 0x0000000486785981 */ /* 0x00016a000c1e1d00 */
[----:B------:R-:W3:Y:S01]  /*1ef0*/  LDG.E.128 R128, [R128.64] ;  /* 0x0000000480807981 */ /* 0x000ee2000c1e1d00 */
[----:B--2---:R-:W-:-:S02]  /*1f00*/  MOV R139, R132 ;  /* 0x00000084008b7202 */ /* 0x004fc40000000f00 */
[----:B------:R-:W-:Y:S02]  /*1f10*/  SHF.R.U64 R143, R132, 0x10, R133 ;  /* 0x00000010848f7819 */ /* 0x000fe40000001285 */
[----:B------:R-:W-:Y:S02]  /*1f20*/  PRMT R139, RZ, 0x5410, R139 ;  /* 0x00005410ff8b7816 */ /* 0x000fe4000000008b */
[----:B------:R-:W-:Y:S01]  /*1f30*/  MOV R140, R133 ;  /* 0x00000085008c7202 */ /* 0x000fe20000000f00 */
[C---:B---3--:R-:W-:Y:S02]  /*1f40*/  FADD.FTZ R192, -R198.reuse, R129 ;  /* 0x00000081c6c07221 */ /* 0x048fe40000010100 */
        /* <DEDUP_REMOVED lines=31> */
.L_x_4602:
[----:B0-----:R-:W-:Y:S05]  /*2140*/  BSYNC B0 ;  /* 0x0000000000007941 */ /* 0x001fea0003800000 */
.L_x_4601:
[----:B------:R-:W-:Y:S01]  /*2150*/  LOP3.LUT P5, RZ, R36, 0x1f, RZ, 0xc0, !PT ;  /* 0x0000001f24ff7812 */ /* 0x000fe200078ac0ff */
[----:B------:R-:W-:Y:S10]  /*2160*/  BRA.DIV ~URZ, `(.L_x_4603) ;  /* 0x00001ba27f007947 */ /* 0x000ff4000b800000 */
[----:B------:R0:W1:Y:S02]  /*2170*/  SHFL.DOWN PT, R130, R137, 0x10, 0x1f ;  /* 0x0a001f0089827f89 */ /* 0x00006400000e0000 */
.L_x_4620:
        /* <DEDUP_REMOVED lines=18> */
.L_x_4621:
        /* <DEDUP_REMOVED lines=43> */
[----:B------:R-:W-:Y:S02]  /*2550*/  FADD.FTZ R136, R147, -R136 ;  /* 0x8000008893887221 */ /* 0x000fe40000010000 */
[C---:B------:R-:W-:Y:S02]  /*2560*/  FMUL.FTZ R129, R3.reuse, R128 ;  /* 0x0000008003817220 */ /* 0x040fe40000410000 */
[C---:B------:R-:W-:Y:S02]  /*2570*/  FMUL.FTZ R128, R3.reuse, R130 ;  /* 0x0000008203807220 */ /* 0x040fe40000410000 */
[C---:B------:R-:W-:Y:S02]  /*2580*/  FMUL.FTZ R137, R3.reuse, R134 ;  /* 0x0000008603897220 */ /* 0x040fe40000410000 */
[----:B------:R-:W-:-:S02]  /*2590*/  FMUL.FTZ R136, R3, R136 ;  /* 0x0000008803887220 */ /* 0x000fc40000410000 */
[----:B------:R-:W-:Y:S02]  /*25a0*/  @P5 FADD.FTZ R129, R40, R129 ;  /* 0x0000008128815221 */ /* 0x000fe40000010000 */
[----:B------:R-:W-:Y:S02]  /*25b0*/  @P5 FADD.FTZ R128, R41, R128 ;  /* 0x0000008029805221 */ /* 0x000fe40000010000 */
[----:B------:R-:W-:Y:S02]  /*25c0*/  @P5 FADD.FTZ R137, R42, R137 ;  /* 0x000000892a895221 */ /* 0x000fe40000010000 */
[----:B------:R-:W-:Y:S01]  /*25d0*/  @P5 FADD.FTZ R136, R43, R136 ;  /* 0x000000882b885221 */ /* 0x000fe20000010000 */
[----:B------:R-:W-:Y:S01]  /*25e0*/  ISETP.NE.U32.AND P5, PT, RZ, c[0x0][0x258], PT ;  /* 0x00009600ff007a0c */ /* 0x000fe20003fa5070 */
[-C--:B------:R-:W-:Y:S02]  /*25f0*/  FMUL.FTZ R135, R128, R4.reuse ;  /* 0x0000000480877220 */ /* 0x080fe40000410000 */
[----:B------:R-:W-:Y:S01]  /*2600*/  FMUL.FTZ R134, R129, R4 ;  /* 0x0000000481867220 */ /* 0x000fe20000410000 */
[----:B------:R-:W-:-:S03]  /*2610*/  ISETP.NE.AND.EX P5, PT, RZ, c[0x0][0x25c], PT, P5 ;  /* 0x00009700ff007a0c */ /* 0x000fc60003fa5350 */
[----:B------:R-:W-:Y:S01]  /*2620*/  F2F.BF16.F32 R141, R134 ;  /* 0x00000086008d7304 */ /* 0x000fe20000202000 */
[C---:B------:R-:W-:Y:S01]  /*2630*/  SEL R127, R136.reuse, R127, P5 ;  /* 0x0000007f887f7207 */ /* 0x040fe20002800000 */
[----:B------:R-:W-:Y:S01]  /*2640*/  FMUL.FTZ R136, R136, R4 ;  /* 0x0000000488887220 */ /* 0x000fe20000410000 */
[C---:B------:R-:W-:Y:S01]  /*2650*/  SEL R126, R137.reuse, R126, P5 ;  /* 0x0000007e897e7207 */ /* 0x040fe20002800000 */
[----:B------:R-:W-:Y:S01]  /*2660*/  FMUL.FTZ R137, R137, R4 ;  /* 0x0000000489897220 */ /* 0x000fe20000410000 */
[----:B------:R-:W-:Y:S02]  /*2670*/  SEL R125, R128, R125, P5 ;  /* 0x0000007d807d7207 */ /* 0x000fe40002800000 */
[----:B------:R-:W-:Y:S01]  /*2680*/  SEL R124, R129, R124, P5 ;  /* 0x0000007c817c7207 */ /* 0x000fe20002800000 */
[----:B------:R-:W0:Y:S02]  /*2690*/  F2F.BF16.F32 R128, R135 ;  /* 0x0000008700807304 */ /* 0x000e240000202000 */
[----:B------:R-:W-:-:S05]  /*26a0*/  @P5 MOV R131, 0x10 ;  /* 0x0000001000835802 */ /* 0x000fca0000000f00 */
[----:B------:R-:W-:Y:S01]  /*26b0*/  @P5 IMAD.WIDE.U32 R130, R2, R131, c[0x0][0x258] ;  /* 0x0000960002825625 */ /* 0x000fe200078e0083 */
[----:B------:R-:W1:Y:S04]  /*26c0*/  F2F.BF16.F32 R136, R136 ;  /* 0x0000008800887304 */ /* 0x000e680000202000 */
[----:B------:R2:W-:Y:S04]  /*26d0*/  @P5 STG.E.128 [R130.64], R124 ;  /* 0x0000007c82005986 */ /* 0x0005e8000c101d04 */
[----:B------:R-:W3:Y:S01]  /*26e0*/  F2F.BF16.F32 R137, R137 ;  /* 0x0000008900897304 */ /* 0x000ee20000202000 */
[----:B0-----:R-:W-:-:S05]  /*26f0*/  IMAD.WIDE.U32 R128, R128, 0x10000, RZ ;  /* 0x0001000080807825 */ /* 0x001fca00078e00ff */
[----:B------:R-:W-:Y:S02]  /*2700*/  LOP3.LUT R128, R128, R141, RZ, 0xfc, !PT ;  /* 0x0000008d80807212 */ /* 0x000fe400078efcff */
[----:B-1----:R-:W-:Y:S01]  /*2710*/  SHF.L.U32 R139, R136, 0x10, RZ ;  /* 0x00000010888b7819 */ /* 0x002fe200000006ff */
[----:B--2---:R-:W-:-:S03]  /*2720*/  HFMA2.MMA R131, -RZ, RZ, 0, 4.76837158203125e-07 ;  /* 0x00000008ff837435 */ /* 0x004fc600000001ff */
[----:B---3--:R-:W-:-:S07]  /*2730*/  LOP3.LUT R129, R129, R139, R137, 0xfe, !PT ;  /* 0x0000008b81817212 */ /* 0x008fce00078efe89 */
[C---:B------:R-:W-:Y:S01]  /*2740*/  IMAD.WIDE.U32 R130, R2.reuse, R131, c[0x0][0x248] ;  /* 0x0000920002827625 */ /* 0x040fe200078e0083 */
[----:B------:R-:W-:-:S04]  /*2750*/  IADD3 R2, R2, 0x100, RZ ;  /* 0x0000010002027810 */ /* 0x000fc80007ffe0ff */
[----:B------:R0:W-:Y:S03]  /*2760*/  STG.E.64 [R130.64], R128 ;  /* 0x0000008082007986 */ /* 0x0001e6000c101b04 */
.L_x_4606:
[----:B------:R-:W-:Y:S05]  /*2770*/  BSYNC B0 ;  /* 0x0000000000007941 */ /* 0x000fea0003800000 */
.L_x_4605:
[----:B------:R-:W-:Y:S01]  /*2780*/  BSSY B0, `(.L_x_4607) ;  /* 0x000002f000007945 */ /* 0x000fe20003800000 */
[----:B------:R-:W-:Y:S05]  /*2790*/  @!P0 BRA `(.L_x_4608) ;  /* 0x000002d000008947 */ /* 0x000fea0003800000 */
[----:B------:R-:W-:Y:S01]  /*27a0*/  ISETP.NE.AND P5, PT, R34, RZ, PT ;  /* 0x000000ff2200720c */ /* 0x000fe20003fa5270 */
[----:B------:R-:W-:-:S03]  /*27b0*/  HFMA2.MMA R143, -RZ, RZ, 0, 4.76837158203125e-07 ;  /* 0x00000008ff8f7435 */ /* 0x000fc600000001ff */
[----:B------:R-:W-:Y:S02]  /*27c0*/  FSEL R136, R132, RZ, !P5 ;  /* 0x000000ff84887208 */ /* 0x000fe40006800000 */
[----:B------:R-:W-:-:S03]  /*27d0*/  ISETP.NE.U32.AND P5, PT, RZ, c[0x0][0x218], PT ;  /* 0x00008600ff007a0c */ /* 0x000fc60003fa5070 */
[-CC-:B0-----:R-:W-:Y:S01]  /*27e0*/  FFMA.FTZ R129, R149, R133.reuse, R136.reuse ;  /* 0x0000008595817223 */ /* 0x181fe20000010088 */
        /* <DEDUP_REMOVED lines=33> */
[----:B0-----:R-:W-:Y:S01]  /*2a00*/  IMAD.WIDE.U32 R130, R130, 0x10000, RZ ;  /* 0x0001000082827825 */ /* 0x001fe200078e00ff */
[----:B-1----:R-:W-:-:S04]  /*2a10*/  SHF.L.U32 R139, R136, 0x10, RZ ;  /* 0x00000010888b7819 */ /* 0x002fc800000006ff */
[----:B--2---:R-:W-:Y:S02]  /*2a20*/  LOP3.LUT R128, R130, R141, RZ, 0xfc, !PT ;  /* 0x0000008d82807212 */ /* 0x004fe400078efcff */
[----:B---3--:R-:W-:Y:S01]  /*2a30*/  LOP3.LUT R129, R131, R139, R137, 0xfe, !PT ;  /* 0x0000008b83817212 */ /* 0x008fe200078efe89 */
[C---:B------:R-:W-:Y:S01]  /*2a40*/  IMAD.WIDE.U32 R130, R2.reuse, R143, c[0x0][0x248] ;  /* 0x0000920002827625 */ /* 0x040fe200078e008f */
[----:B------:R-:W-:-:S04]  /*2a50*/  IADD3 R2, R2, 0x100, RZ ;  /* 0x0000010002027810 */ /* 0x000fc80007ffe0ff */
[----:B------:R0:W-:Y:S03]  /*2a60*/  STG.E.64 [R130.64], R128 ;  /* 0x0000008082007986 */ /* 0x0001e6000c101b04 */
.L_x_4608:
[----:B------:R-:W-:Y:S05]  /*2a70*/  BSYNC B0 ;  /* 0x0000000000007941 */ /* 0x000fea0003800000 */
.L_x_4607:
        /* <DEDUP_REMOVED lines=47> */
.L_x_4610:
[----:B------:R-:W-:Y:S05]  /*2d70*/  BSYNC B0 ;  /* 0x0000000000007941 */ /* 0x000fea0003800000 */
.L_x_4609:
        /* <DEDUP_REMOVED lines=40> */
[----:B0-----:R-:W-:-:S04]  /*3000*/  IMAD.WIDE.U32 R130, R130, 0x10000, RZ ;  /* 0x0001000082827825 */ /* 0x001fc800078e00ff */
[----:B-1----:R-:W-:Y:S01]  /*3010*/  IMAD.U32 R139, R136, 0x10000, RZ ;  /* 0x00010000888b7824 */ /* 0x002fe200078e00ff */
[----:B--2---:R-:W-:-:S04]  /*3020*/  LOP3.LUT R128, R130, R141, RZ, 0xfc, !PT ;  /* 0x0000008d82807212 */ /* 0x004fc800078efcff */
[----:B---3--:R-:W-:Y:S01]  /*3030*/  LOP3.LUT R129, R131, R139, R137, 0xfe, !PT ;  /* 0x0000008b83817212 */ /* 0x008fe200078efe89 */
[C---:B------:R-:W-:Y:S01]  /*3040*/  IMAD.WIDE.U32 R130, R2.reuse, R143, c[0x0][0x248] ;  /* 0x0000920002827625 */ /* 0x040fe200078e008f */
[----:B------:R-:W-:-:S04]  /*3050*/  IADD3 R2, R2, 0x100, RZ ;  /* 0x0000010002027810 */ /* 0x000fc80007ffe0ff */
[----:B------:R0:W-:Y:S03]  /*3060*/  STG.E.64 [R130.64], R128 ;  /* 0x0000008082007986 */ /* 0x0001e6000c101b04 */
.L_x_4612:
[----:B------:R-:W-:Y:S05]  /*3070*/  BSYNC B0 ;  /* 0x0000000000007941 */ /* 0x000fea0003800000 */
.L_x_4611:
        /* <DEDUP_REMOVED lines=47> */
.L_x_4614:
[----:B------:R-:W-:Y:S05]  /*3370*/  BSYNC B0 ;  /* 0x0000000000007941 */ /* 0x000fea0003800000 */
.L_x_4613:
        /* <DEDUP_REMOVED lines=47> */
.L_x_4616:
[----:B------:R-:W-:Y:S05]  /*3670*/  BSYNC B0 ;  /* 0x0000000000007941 */ /* 0x000fea0003800000 */
.L_x_4615:
[----:B------:R-:W-:Y:S01]  /*3680*/  ISETP.GE.U32.AND P5, PT, R0, 0x700, PT ;  /* 0x000007000000780c */ /* 0x000fe20003fa6070 */
[----:B------:R-:W-:-:S12]  /*3690*/  BSSY B0, `(.L_x_4617) ;  /* 0x000002e000007945 */ /* 0x000fd80003800000 */
        /* <DEDUP_REMOVED lines=23> */
[----:B------:R-:W-:-:S03]  /*3810*/  FMUL.FTZ R3, R130, R4 ;  /* 0x0000000482037220 */ /* 0x000fc60000410000 */
[----:B------:R-:W-:-:S03]  /*3820*/  ISETP.NE.AND.EX P5, PT, RZ, c[0x0][0x25c], PT, P5 ;  /* 0x00009700ff007a0c */ /* 0x000fc60003fa5350 */
[----:B------:R-:W0:Y:S01]  /*3830*/  F2F.BF16.F32 R3, R3 ;  /* 0x0000000300037304 */ /* 0x000e220000202000 */
[C---:B------:R-:W-:Y:S01]  /*3840*/  SEL R127, R134.reuse, R127, P5 ;  /* 0x0000007f867f7207 */ /* 0x040fe20002800000 */
[----:B------:R-:W-:Y:S01]  /*3850*/  FMUL.FTZ R134, R134, R4 ;  /* 0x0000000486867220 */ /* 0x000fe20000410000 */
[C---:B------:R-:W-:Y:S01]  /*3860*/  SEL R126, R133.reuse, R126, P5 ;  /* 0x0000007e857e7207 */ /* 0x040fe20002800000 */
[----:B------:R-:W-:Y:S01]  /*3870*/  FMUL.FTZ R133, R133, R4 ;  /* 0x0000000485857220 */ /* 0x000fe20000410000 */
[C---:B------:R-:W-:Y:S01]  /*3880*/  SEL R124, R131.reuse, R124, P5 ;  /* 0x0000007c837c7207 */ /* 0x040fe20002800000 */
[----:B------:R-:W-:Y:S01]  /*3890*/  FMUL.FTZ R4, R131, R4 ;  /* 0x0000000483047220 */ /* 0x000fe20000410000 */
[----:B------:R-:W-:Y:S01]  /*38a0*/  SEL R125, R130, R125, P5 ;  /* 0x0000007d827d7207 */ /* 0x000fe20002800000 */
[----:B------:R-:W1:Y:S02]  /*38b0*/  F2F.BF16.F32 R134, R134 ;  /* 0x0000008600867304 */ /* 0x000e640000202000 */
[----:B------:R-:W-:-:S05]  /*38c0*/  @P5 MOV R129, 0x10 ;  /* 0x0000001000815802 */ /* 0x000fca0000000f00 */
[C---:B------:R-:W-:Y:S01]  /*38d0*/  @P5 IMAD.WIDE.U32 R128, R2.reuse, R129, c[0x0][0x258] ;  /* 0x0000960002805625 */ /* 0x040fe200078e0081 */
[----:B------:R-:W2:Y:S03]  /*38e0*/  F2F.BF16.F32 R133, R133 ;  /* 0x0000008500857304 */ /* 0x000ea60000202000 */
[----:B0-----:R-:W-:Y:S01]  /*38f0*/  IMAD.WIDE.U32 R130, R3, 0x10000, RZ ;  /* 0x0001000003827825 */ /* 0x001fe200078e00ff */
[----:B------:R2:W-:Y:S03]  /*3900*/  @P5 STG.E.128 [R128.64], R124 ;  /* 0x0000007c80005986 */ /* 0x0005e6000c101d04 */
[----:B------:R-:W-:Y:S01]  /*3910*/  IMAD.WIDE.U32 R2, R2, R139, c[0x0][0x248] ;  /* 0x0000920002027625 */ /* 0x000fe200078e008b */
[----:B------:R-:W0:Y:S01]  /*3920*/  F2F.BF16.F32 R137, R4 ;  /* 0x0000000400897304 */ /* 0x000e220000202000 */
[----:B-1----:R-:W-:-:S04]  /*3930*/  SHF.L.U32 R135, R134, 0x10, RZ ;  /* 0x0000001086877819 */ /* 0x002fc800000006ff */
[----:B--2---:R-:W-:Y:S02]  /*3940*/  LOP3.LUT R129, R131, R135, R133, 0xfe, !PT ;  /* 0x0000008783817212 */ /* 0x004fe400078efe85 */
[----:B0-----:R-:W-:-:S05]  /*3950*/  LOP3.LUT R128, R130, R137, RZ, 0xfc, !PT ;  /* 0x0000008982807212 */ /* 0x001fca00078efcff */
[----:B------:R0:W-:Y:S02]  /*3960*/  STG.E.64 [R2.64], R128 ;  /* 0x0000008002007986 */ /* 0x0001e4000c101b04 */
.L_x_4618:
[----:B------:R-:W-:Y:S05]  /*3970*/  BSYNC B0 ;  /* 0x0000000000007941 */ /* 0x000fea0003800000 */
.L_x_4617:
[----:B------:R-:W-:Y:S02]  /*3980*/  LOP3.LUT P5, RZ, R12, 0xff, RZ, 0xc0, !PT ;  /* 0x000000ff0cff7812 */ /* 0x000fe400078ac0ff */
[----:B------:R-:W-:Y:S02]  /*3990*/  IADD3 R35, R35, c[0x0][0x160], RZ ;  /* 0x0000580023237a10 */ /* 0x000fe40007ffe0ff */
[----:B------:R-:W-:Y:S02]  /*39a0*/  SEL R12, RZ, 0x1, P5 ;  /* 0x00000001ff0c7807 */ /* 0x000fe40002800000 */
[----:B------:R-:W-:-:S13]  /*39b0*/  ISETP.GE.AND P5, PT, R35, c[0x0][0x164], PT ;  /* 0x0000590023007a0c */ /* 0x000fda0003fa6270 */
[----:B0-----:R-:W-:Y:S01]  /*39c0*/  @P5 CALL.REL.NOINC `(.L_x_4588) ;  /* 0x0000001000005944 */ /* 0x001fe20003c00000 */
[----:B------:R-:W-:Y:S05]  /*39d0*/  BRA `(.L_x_4619) ;  /* 0xffffcea000007947 */ /* 0x000fea000383ffff */
.L_x_4588:
[----:B0-----:R-:W0:Y:S01]  /*39e0*/  S2UR UR6, SR_CTAID.X ;  /* 0x00000000000679c3 */ /* 0x001e220000002500 */
[----:B------:R-:W0:Y:S01]  /*39f0*/  S2R R3, SR_TID.X ;  /* 0x0000000000037919 */ /* 0x000e220000002100 */
[----:B------:R-:W-:Y:S02]  /*3a00*/  LOP3.LUT P5, RZ, R0, 0xffffff00, RZ, 0xc0, !PT ;  /* 0xffffff0000ff7812 */ /* 0x000fe400078ac0ff */
[----:B-----5:R-:W-:Y:S02]  /*3a10*/  @P0 MOV R9, 0x10 ;  /* 0x0000001000090802 */ /* 0x020fe40000000f00 */
[----:B------:R-:W-:Y:S02]  /*3a20*/  @P1 MOV R13, 0x10 ;  /* 0x00000010000d1802 */ /* 0x000fe40000000f00 */
[----:B------:R-:W-:Y:S02]  /*3a30*/  @P2 MOV R17, 0x10 ;  /* 0x0000001000112802 */ /* 0x000fe40000000f00 */
[----:B------:R-:W-:-:S02]  /*3a40*/  @P3 MOV R21, 0x10 ;  /* 0x0000001000153802 */ /* 0x000fc40000000f00 */
[----:B------:R-:W-:-:S03]  /*3a50*/  @P4 MOV R23, 0x10 ;  /* 0x0000001000174802 */ /* 0x000fc60000000f00 */
        /* <DEDUP_REMOVED lines=43> */
.L_x_4603:
[----:B------:R-:W-:Y:S01]  /*3d10*/  HFMA2.MMA R140, -RZ, RZ, 0, 9.5367431640625e-07 ;  /* 0x00000010ff8c7435 */ /* 0x000fe200000001ff */
[----:B------:R-:W-:Y:S02]  /*3d20*/  MOV R131, R137 ;  /* 0x0000008900837202 */ /* 0x000fe40000000f00 */
[----:B------:R-:W-:Y:S02]  /*3d30*/  MOV R187, 0x1f ;  /* 0x0000001f00bb7802 */ /* 0x000fe40000000f00 */
[----:B------:R-:W-:-:S02]  /*3d40*/  MOV R142, 0xffffffff ;  /* 0xffffffff008e7802 */ /* 0x000fc40000000f00 */
[----:B------:R-:W-:Y:S02]  /*3d50*/  MOV R128, 0x3d70 ;  /* 0x00003d7000807802 */ /* 0x000fe40000000f00 */
[----:B-----5:R-:W-:Y:S05]  /*3d60*/  CALL.REL.NOINC `($__internal_60_$__cuda_sm70_shflsync_down_p) ;  /* 0x0000045000007944 */ /* 0x020fea0003c00000 */
[----:B-1----:R-:W-:Y:S01]  /*3d70*/  MOV R130, R187 ;  /* 0x000000bb00827202 */ /* 0x002fe20000000f00 */
[----:B0-----:R-:W-:Y:S05]  /*3d80*/  BRA `(.L_x_4620) ;  /* 0xffffe3f000007947 */ /* 0x001fea000383ffff */
.L_x_4604:
[----:B------:R-:W-:Y:S01]  /*3d90*/  HFMA2.MMA R140, -RZ, RZ, 0, 9.5367431640625e-07 ;  /* 0x00000010ff8c7435 */ /* 0x000fe200000001ff */
[----:B------:R-:W-:Y:S02]  /*3da0*/  MOV R131, R138 ;  /* 0x0000008a00837202 */ /* 0x000fe40000000f00 */
[----:B------:R-:W-:Y:S02]  /*3db0*/  MOV R187, 0x1f ;  /* 0x0000001f00bb7802 */ /* 0x000fe40000000f00 */
[----:B------:R-:W-:Y:S02]  /*3dc0*/  MOV R142, 0xffffffff ;  /* 0xffffffff008e7802 */ /* 0x000fe40000000f00 */
[----:B------:R-:W-:Y:S02]  /*3dd0*/  MOV R128, 0x3df0 ;  /* 0x00003df000807802 */ /* 0x000fe40000000f00 */
[----:B01---5:R-:W-:Y:S05]  /*3de0*/  CALL.REL.NOINC `($__internal_60_$__cuda_sm70_shflsync_down_p) ;  /* 0x000003d000007944 */ /* 0x023fea0003c00000 */
[----:B------:R-:W-:Y:S01]  /*3df0*/  FADD.FTZ R137, R130, R137 ;  /* 0x0000008982897221 */ /* 0x000fe20000010000 */
[----:B0-----:R-:W-:Y:S01]  /*3e00*/  HFMA2.MMA R140, -RZ, RZ, 0, 4.76837158203125e-07 ;  /* 0x00000008ff8c7435 */ /* 0x001fe200000001ff */
[----:B-1----:R-:W-:Y:S01]  /*3e10*/  FADD.FTZ R138, R138, R187 ;  /* 0x000000bb8a8a7221 */ /* 0x002fe20000010000 */
[----:B------:R-:W-:-:S02]  /*3e20*/  MOV R187, 0x1f ;  /* 0x0000001f00bb7802 */ /* 0x000fc40000000f00 */
[----:B------:R-:W-:Y:S02]  /*3e30*/  MOV R142, 0xffffffff ;  /* 0xffffffff008e7802 */ /* 0x000fe40000000f00 */
[----:B------:R-:W-:Y:S02]  /*3e40*/  MOV R131, R137 ;  /* 0x0000008900837202 */ /* 0x000fe40000000f00 */
[----:B------:R-:W-:Y:S02]  /*3e50*/  MOV R128, 0x3e70 ;  /* 0x00003e7000807802 */ /* 0x000fe40000000f00 */
[----:B------:R-:W-:Y:S05]  /*3e60*/  CALL.REL.NOINC `($__internal_60_$__cuda_sm70_shflsync_down_p) ;  /* 0x0000035000007944 */ /* 0x000fea0003c00000 */
[----:B0-----:R-:W-:Y:S01]  /*3e70*/  HFMA2.MMA R140, -RZ, RZ, 0, 4.76837158203125e-07 ;  /* 0x00000008ff8c7435 */ /* 0x001fe200000001ff */
[----:B-1----:R-:W-:Y:S01]  /*3e80*/  MOV R130, R187 ;  /* 0x000000bb00827202 */ /* 0x002fe20000000f00 */
[----:B------:R-:W-:Y:S01]  /*3e90*/  IMAD.MOV.U32 R131, RZ, RZ, R138 ;  /* 0x000000ffff837224 */ /* 0x000fe200078e008a */
[----:B------:R-:W-:Y:S02]  /*3ea0*/  MOV R187, 0x1f ;  /* 0x0000001f00bb7802 */ /* 0x000fe40000000f00 */
[----:B------:R-:W-:Y:S02]  /*3eb0*/  MOV R142, 0xffffffff ;  /* 0xffffffff008e7802 */ /* 0x000fe40000000f00 */
[----:B------:R-:W-:-:S02]  /*3ec0*/  MOV R128, 0x3ee0 ;  /* 0x00003ee000807802 */ /* 0x000fc40000000f00 */
[----:B------:R-:W-:Y:S05]  /*3ed0*/  CALL.REL.NOINC `($__internal_60_$__cuda_sm70_shflsync_down_p) ;  /* 0x000002e000007944 */ /* 0x000fea0003c00000 */
[----:B------:R-:W-:Y:S01]  /*3ee0*/  FADD.FTZ R137, R130, R137 ;  /* 0x0000008982897221 */ /* 0x000fe20000010000 */
[----:B0-----:R-:W-:Y:S01]  /*3ef0*/  HFMA2.MMA R140, -RZ, RZ, 0, 2.384185791015625e-07 ;  /* 0x00000004ff8c7435 */ /* 0x001fe200000001ff */
[----:B-1----:R-:W-:Y:S01]  /*3f00*/  FADD.FTZ R138, R138, R187 ;  /* 0x000000bb8a8a7221 */ /* 0x002fe20000010000 */
[----:B------:R-:W-:-:S02]  /*3f10*/  MOV R187, 0x1f ;  /* 0x0000001f00bb7802 */ /* 0x000fc40000000f00 */
[----:B------:R-:W-:Y:S02]  /*3f20*/  MOV R142, 0xffffffff ;  /* 0xffffffff008e7802 */ /* 0x000fe40000000f00 */
[----:B------:R-:W-:Y:S02]  /*3f30*/  MOV R131, R137 ;  /* 0x0000008900837202 */ /* 0x000fe40000000f00 */
[----:B------:R-:W-:Y:S02]  /*3f40*/  MOV R128, 0x3f60 ;  /* 0x00003f6000807802 */ /* 0x000fe40000000f00 */
[----:B------:R-:W-:Y:S05]  /*3f50*/  CALL.REL.NOINC `($__internal_60_$__cuda_sm70_shflsync_down_p) ;  /* 0x0000026000007944 */ /* 0x000fea0003c00000 */
[----:B0-----:R-:W-:Y:S01]  /*3f60*/  HFMA2.MMA R140, -RZ, RZ, 0, 2.384185791015625e-07 ;  /* 0x00000004ff8c7435 */ /* 0x001fe200000001ff */
[----:B-1----:R-:W-:Y:S02]  /*3f70*/  MOV R130, R187 ;  /* 0x000000bb00827202 */ /* 0x002fe40000000f00 */
[----:B------:R-:W-:Y:S02]  /*3f80*/  MOV R131, R138 ;  /* 0x0000008a00837202 */ /* 0x000fe40000000f00 */
[----:B------:R-:W-:Y:S02]  /*3f90*/  MOV R187, 0x1f ;  /* 0x0000001f00bb7802 */ /* 0x000fe40000000f00 */
[----:B------:R-:W-:-:S02]  /*3fa0*/  MOV R142, 0xffffffff ;  /* 0xffffffff008e7802 */ /* 0x000fc40000000f00 */
[----:B------:R-:W-:Y:S02]  /*3fb0*/  MOV R128, 0x3fd0 ;  /* 0x00003fd000807802 */ /* 0x000fe40000000f00 */
[----:B------:R-:W-:Y:S05]  /*3fc0*/  CALL.REL.NOINC `($__internal_60_$__cuda_sm70_shflsync_down_p) ;  /* 0x000001f000007944 */ /* 0x000fea0003c00000 */
[----:B------:R-:W-:Y:S01]  /*3fd0*/  FADD.FTZ R137, R130, R137 ;  /* 0x0000008982897221 */ /* 0x000fe20000010000 */
[----:B0-----:R-:W-:Y:S01]  /*3fe0*/  HFMA2.MMA R140, -RZ, RZ, 0, 1.1920928955078125e-07 ;  /* 0x00000002ff8c7435 */ /* 0x001fe200000001ff */
[----:B-1----:R-:W-:Y:S01]  /*3ff0*/  FADD.FTZ R134, R138, R187 ;  /* 0x000000bb8a867221 */ /* 0x002fe20000010000 */
[----:B------:R-:W-:Y:S02]  /*4000*/  MOV R187, 0x1f ;  /* 0x0000001f00bb7802 */ /* 0x000fe40000000f00 */
[----:B------:R-:W-:Y:S02]  /*4010*/  MOV R142, 0xffffffff ;  /* 0xffffffff008e7802 */ /* 0x000fe40000000f00 */
[----:B------:R-:W-:Y:S02]  /*4020*/  MOV R131, R137 ;  /* 0x0000008900837202 */ /* 0x000fe40000000f00 */
[----:B------:R-:W-:Y:S02]  /*4030*/  MOV R128, 0x4050 ;  /* 0x0000405000807802 */ /* 0x000fe40000000f00 */
[----:B------:R-:W-:Y:S05]  /*4040*/  CALL.REL.NOINC `($__internal_60_$__cuda_sm70_shflsync_down_p) ;  /* 0x0000017000007944 */ /* 0x000fea0003c00000 */
[----:B0-----:R-:W-:Y:S01]  /*4050*/  HFMA2.MMA R140, -RZ, RZ, 0, 1.1920928955078125e-07 ;  /* 0x00000002ff8c7435 */ /* 0x001fe200000001ff */
[----:B-1----:R-:W-:-:S02]  /*4060*/  MOV R130, R187 ;  /* 0x000000bb00827202 */ /* 0x002fc40000000f00 */
[----:B------:R-:W-:Y:S02]  /*4070*/  MOV R131, R134 ;  /* 0x0000008600837202 */ /* 0x000fe40000000f00 */
[----:B------:R-:W-:Y:S02]  /*4080*/  MOV R187, 0x1f ;  /* 0x0000001f00bb7802 */ /* 0x000fe40000000f00 */
[----:B------:R-:W-:Y:S02]  /*4090*/  MOV R142, 0xffffffff ;  /* 0xffffffff008e7802 */ /* 0x000fe40000000f00 */
[----:B------:R-:W-:Y:S02]  /*40a0*/  MOV R128, 0x40c0 ;  /* 0x000040c000807802 */ /* 0x000fe40000000f00 */
[----:B------:R-:W-:Y:S05]  /*40b0*/  CALL.REL.NOINC `($__internal_60_$__cuda_sm70_shflsync_down_p) ;  /* 0x0000010000007944 */ /* 0x000fea0003c00000 */
[----:B------:R-:W-:Y:S01]  /*40c0*/  FADD.FTZ R132, R130, R137 ;  /* 0x0000008982847221 */ /* 0x000fe20000010000 */
[----:B0-----:R-:W-:Y:S01]  /*40d0*/  HFMA2.MMA R140, -RZ, RZ, 0, 5.9604644775390625e-08 ;  /* 0x00000001ff8c7435 */ /* 0x001fe200000001ff */
[----:B-1----:R-:W-:Y:S01]  /*40e0*/  FADD.FTZ R134, R134, R187 ;  /* 0x000000bb86867221 */ /* 0x002fe20000010000 */
[----:B------:R-:W-:Y:S02]  /*40f0*/  MOV R187, 0x1f ;  /* 0x0000001f00bb7802 */ /* 0x000fe40000000f00 */
[----:B------:R-:W-:-:S02]  /*4100*/  MOV R142, 0xffffffff ;  /* 0xffffffff008e7802 */ /* 0x000fc40000000f00 */
[----:B------:R-:W-:Y:S02]  /*4110*/  MOV R131, R132 ;  /* 0x0000008400837202 */ /* 0x000fe40000000f00 */
[----:B------:R-:W-:Y:S02]  /*4120*/  MOV R128, 0x4140 ;  /* 0x0000414000807802 */ /* 0x000fe40000000f00 */
[----:B------:R-:W-:Y:S05]  /*4130*/  CALL.REL.NOINC `($__internal_60_$__cuda_sm70_shflsync_down_p) ;  /* 0x0000008000007944 */ /* 0x000fea0003c00000 */
[----:B0-----:R-:W-:Y:S01]  /*4140*/  HFMA2.MMA R140, -RZ, RZ, 0, 5.9604644775390625e-08 ;  /* 0x00000001ff8c7435 */ /* 0x001fe200000001ff */
[----:B-1----:R-:W-:Y:S02]  /*4150*/  MOV R135, R187 ;  /* 0x000000bb00877202 */ /* 0x002fe40000000f00 */
[----:B------:R-:W-:Y:S02]  /*4160*/  MOV R131, R134 ;  /* 0x0000008600837202 */ /* 0x000fe40000000f00 */
[----:B------:R-:W-:Y:S02]  /*4170*/  MOV R187, 0x1f ;  /* 0x0000001f00bb7802 */ /* 0x000fe40000000f00 */
[----:B------:R-:W-:Y:S02]  /*4180*/  MOV R142, 0xffffffff ;  /* 0xffffffff008e7802 */ /* 0x000fe40000000f00 */
[----:B------:R-:W-:-:S02]  /*4190*/  MOV R128, 0x41b0 ;  /* 0x000041b000807802 */ /* 0x000fc40000000f00 */
[----:B------:R-:W-:Y:S05]  /*41a0*/  CALL.REL.NOINC `($__internal_60_$__cuda_sm70_shflsync_down_p) ;  /* 0x0000001000007944 */ /* 0x000fea0003c00000 */
[----:B01----:R-:W-:Y:S05]  /*41b0*/  BRA `(.L_x_4621) ;  /* 0xffffe0e000007947 */ /* 0x003fea000383ffff */
        .weak           $__internal_60_$__cuda_sm70_shflsync_down_p
        .type           $__internal_60_$__cuda_sm70_shflsync_down_p,@function
        .size           $__internal_60_$__cuda_sm70_shflsync_down_p,(.L_x_12936 - $__internal_60_$__cuda_sm70_shflsync_down_p)
$__internal_60_$__cuda_sm70_shflsync_down_p:
[----:B------:R-:W-:Y:S01]  /*41c0*/  HFMA2.MMA R129, -RZ, RZ, 0, 0 ;  /* 0x00000000ff817435 */ /* 0x000fe200000001ff */
[----:B------:R-:W-:Y:S04]  /*41d0*/  WARPSYNC R142 ;  /* 0x0000008e00007348 */ /* 0x000fe80003800000 */
[----:B------:R0:W1:Y:S01]  /*41e0*/  SHFL.DOWN PT, R187, R131, R140, R187 ;  /* 0x0800008c83bb7389 */ /* 0x00006200000e00bb */
[----:B------:R-:W-:Y:S05]  /*41f0*/  RET.REL.NODEC R128 `(_ZN10layer_norm13ln_bwd_kernelINS_13Kernel_traitsI13__nv_bfloat16S2_fS2_fjLj7168ELj1ELj1ELj8ELj8ENS_18Kernel_traits_baseILj7168ES2_S2_fS2_fjLj256EEEEELb0ELb0ELb0ELb0EEEvNS_9BwdParamsE) ;  /* 0xffffbe0080007950 */ /* 0x000fea0003c3ffff */
.L_x_4622:
        /* <DEDUP_REMOVED lines=16> */
.L_x_12936:


//--------------------- .text._ZN10layer_norm13ln_bwd_kernelINS_13Kernel_traitsI13__nv_bfloat16S2_fS2_fjLj7168ELj1ELj1ELj8ELj8ENS_18Kernel_traits_baseILj7168ES2_S2_fS2_fjLj256EEEEELb0ELb0ELb0ELb1EEEvNS_9BwdParamsE --------------------------
	.section	.text._ZN10layer_norm13ln_bwd_kernelINS_13Kernel_traitsI13__nv_bfloat16S2_fS2_fjLj7168ELj1ELj1ELj8ELj8ENS_18Kernel_traits_baseILj7168ES2_S2_fS2_fjLj256EEEEELb0ELb0ELb0ELb1EEEvNS_9BwdParamsE,"ax",@progbits
	.sectioninfo	@"SHI_REGISTERS=208"
	.align	128
        .global         _ZN10layer_norm13ln_bwd_kernelINS_13Kernel_traitsI13__nv_bfloat16S2_fS2_fjLj7168ELj1ELj1ELj8ELj8ENS_18Kernel_traits_baseILj7168ES2_S2_fS2_fjLj256EEEEELb0ELb0ELb0ELb1EEEvNS_9BwdParamsE
        .type           _ZN10layer_norm13ln_bwd_kernelINS_13Kernel_traitsI13__nv_bfloat16S2_fS2_fjLj7168ELj1ELj1ELj8ELj8ENS_18Kernel_traits_baseILj7168ES2_S2_fS2_fjLj256EEEEELb0ELb0ELb0ELb1EEEvNS_9BwdParamsE,@function
        .size           _ZN10layer_norm13ln_bwd_kernelINS_13Kernel_traitsI13__nv_bfloat16S2_fS2_fjLj7168ELj1ELj1ELj8ELj8ENS_18Kernel_traits_baseILj7168ES2_S2_fS2_fjLj256EEEEELb0ELb0ELb0ELb1EEEvNS_9BwdParamsE,(.L_x_12937 - _ZN10layer_norm13ln_bwd_kernelINS_13Kernel_traitsI13__nv_bfloat16S2_fS2_fjLj7168ELj1ELj1ELj8ELj8ENS_18Kernel_traits_baseILj7168ES2_S2_fS2_fjLj256EEEEELb0ELb0ELb0ELb1EEEvNS_9BwdParamsE)
        .other          _ZN10layer_norm13ln_bwd_kernelINS_13Kernel_traitsI13__nv_bfloat16S2_fS2_fjLj7168ELj1ELj1ELj8ELj8ENS_18Kernel_traits_baseILj7168ES2_S2_fS2_fjLj256EEEEELb0ELb0ELb0ELb1EEEvNS_9BwdParamsE,@"STO_CUDA_ENTRY STV_DEFAULT"
_ZN10layer_norm13ln_bwd_kernelINS_13Kernel_traitsI13__nv_bfloat16S2_fS2_fjLj7168ELj1ELj1ELj8ELj8ENS_18Kernel_traits_baseILj7168ES2_S2_fS2_fjLj256EEEEELb0ELb0ELb0ELb1EEEvNS_9BwdParamsE:
.text._ZN10layer_norm13ln_bwd_kernelINS_13Kernel_traitsI13__nv_bfloat16S2_fS2_fjLj7168ELj1ELj1ELj8ELj8ENS_18Kernel_traits_baseILj7168ES2_S2_fS2_fjLj256EEEEELb0ELb0ELb0ELb1EEEvNS_9BwdParamsE:
        /* <DEDUP_REMOVED lines=36> */
.L_x_4623:
        /* <DEDUP_REMOVED lines=11> */
[----:B------:R-:W-:Y:S01]  /*02f0*/  ULDC.U8 UR6, c[0x0][0x1f0] ;  /* 0x00007c0000067ab9 */ /* 0x000fe20000000000 */
        /* <DEDUP_REMOVED lines=29> */
[----:B------:R-:W-:-:S02]  /*04d0*/  MOV R183, UR6 ;  /* 0x0000000600b77c02 */ /* 0x000fc40008000f00 */
        /* <DEDUP_REMOVED lines=42> */
.L_x_4628:
[----:B------:R-:W-:Y:S01]  /*0780*/  IMAD R2, R177, c[0x0][0x168], RZ ;  /* 0x00005a00b1027a24 */ /* 0x000fe200078e02ff */
[----:B------:R-:W-:-:S02]  /*0790*/  LOP3.LUT R162, R0, 0xff, RZ, 0xc0, !PT ;  /* 0x000000ff00a27812 */ /* 0x000fc400078ec0ff */
[----:B------:R-:W-:Y:S02]  /*07a0*/  MOV R75, 0x8 ;  /* 0x00000008004b7802 */ /* 0x000fe40000000f00 */
[----:B------:R-:W-:Y:S02]  /*07b0*/  SHF.R.S32.HI R3, RZ, 0x1f, R2 ;  /* 0x0000001fff037819 */ /* 0x000fe40000011402 */
[----:B------:R-:W-:Y:S02]  /*07c0*/  MOV R76, 0x4 ;  /* 0x00000004004c7802 */ /* 0x000fe40000000f00 */
[----:B------:R-:W-:Y:S02]  /*07d0*/  LEA.HI R3, R3, R2, RZ, 0x2 ;  /* 0x0000000203037211 */ /* 0x000fe400078f10ff */
[----:B------:R-:W-:Y:S01]  /*07e0*/  MOV R85, 0x10 ;  /* 0x0000001000557802 */ /* 0x000fe20000000f00 */
[----:B------:R-:W-:Y:S01]  /*07f0*/  IMAD.WIDE R44, R177, R76, c[0x0][0x1a0] ;  /* 0x00006800b12c7625 */ /* 0x000fe200078e024c */
[----:B------:R-:W-:-:S04]  /*0800*/  LEA.HI.SX32 R162, R3, R162, 0x1e ;  /* 0x000000a203a27211 */ /* 0x000fc800078ff2ff */
[----:B------:R0:W2:Y:S01]  /*0810*/  LDG.E R186, [R44.64] ;  /* 0x000000042cba7981 */ /* 0x0000a2000c1e1900 */
[C---:B------:R-:W-:Y:S01]  /*0820*/  IMAD.WIDE.U32 R2, R162.reuse, R75, c[0x0][0x208] ;  /* 0x00008200a2027625 */ /* 0x040fe200078e004b */
[C---:B------:R-:W-:Y:S02]  /*0830*/  IADD3 R90, R162.reuse, 0x100, RZ ;  /* 0x00000100a25a7810 */ /* 0x040fe40007ffe0ff */
[C---:B------:R-:W-:Y:S01]  /*0840*/  IADD3 R178, R162.reuse, 0x600, RZ ;  /* 0x00000600a2b27810 */ /* 0x040fe20007ffe0ff */
[C---:B------:R-:W-:Y:S01]  /*0850*/  IMAD.WIDE.U32 R36, R162.reuse, R85, c[0x0][0x188] ;  /* 0x00006200a2247625 */ /* 0x040fe200078e0055 */
[C---:B------:R-:W-:Y:S01]  /*0860*/  IADD3 R182, R162.reuse, 0x200, RZ ;  /* 0x00000200a2b67810 */ /* 0x040fe20007ffe0ff */
[----:B------:R-:W3:Y:S01]  /*0870*/  LDG.E.64 R2, [R2.64] ;  /* 0x0000000402027981 */ /* 0x000ee2000c1e1b00 */
[C---:B------:R-:W-:Y:S02]  /*0880*/  IADD3 R181, R162.reuse, 0x300, RZ ;  /* 0x00000300a2b57810 */ /* 0x040fe40007ffe0ff */
[----:B------:R-:W-:-:S02]  /*0890*/  IADD3 R180, R162, 0x400, RZ ;  /* 0x00000400a2b47810 */ /* 0x000fc40007ffe0ff */
[----:B------:R-:W-:Y:S01]  /*08a0*/  IADD3 R179, R162, 0x500, RZ ;  /* 0x00000500a2b37810 */ /* 0x000fe20007ffe0ff */
[C---:B------:R-:W-:Y:S01]  /*08b0*/  IMAD.WIDE.U32 R64, R90.reuse, R75, c[0x0][0x208] ;  /* 0x000082005a407625 */ /* 0x040fe200078e004b */
[----:B------:R-:W4:Y:S03]  /*08c0*/  LDG.E.128 R36, [R36.64] ;  /* 0x0000000424247981 */ /* 0x000f26000c1e1d00 */
[-C--:B------:R-:W-:Y:S02]  /*08d0*/  IMAD.WIDE.U32 R40, R90, R85.reuse, c[0x0][0x188] ;  /* 0x000062005a287625 */ /* 0x080fe400078e0055 */
[----:B------:R-:W4:Y:S02]  /*08e0*/  LDG.E.64 R64, [R64.64] ;  /* 0x0000000440407981 */ /* 0x000f24000c1e1b00 */
[----:B------:R-:W-:Y:S02]  /*08f0*/  IMAD.WIDE.U32 R60, R178, R85, c[0x0][0x188] ;  /* 0x00006200b23c7625 */ /* 0x000fe400078e0055 */
[----:B------:R-:W4:Y:S02]  /*0900*/  LDG.E.128 R40, [R40.64] ;  /* 0x0000000428287981 */ /* 0x000f24000c1e1d00 */
[----:B------:R-:W-:-:S02]  /*0910*/  IMAD.WIDE.U32 R66, R182, R75, c[0x0][0x208] ;  /* 0x00008200b6427625 */ /* 0x000fc400078e004b */
[----:B------:R-:W4:Y:S02]  /*0920*/  LDG.E.128 R60, [R60.64] ;  /* 0x000000043c3c7981 */ /* 0x000f24000c1e1d00 */
        /* <DEDUP_REMOVED lines=12> */
[----:B------:R-:W4:Y:S01]  /*09f0*/  LDG.E.128 R52, [R52.64] ;  /* 0x0000000434347981 */ /* 0x000f22000c1e1d00 */
[----:B0-----:R-:W-:-:S06]  /*0a00*/  IMAD.WIDE.U32 R44, R182, R85, c[0x0][0x188] ;  /* 0x00006200b62c7625 */ /* 0x001fcc00078e0055 */
[----:B------:R-:W4:Y:S01]  /*0a10*/  LDG.E.128 R44, [R44.64] ;  /* 0x000000042c2c7981 */ /* 0x000f22000c1e1d00 */
[----:B------:R-:W-:-:S04]  /*0a20*/  IMAD.WIDE.U32 R48, R181, R85, c[0x0][0x188] ;  /* 0x00006200b5307625 */ /* 0x000fc800078e0055 */
[----:B------:R-:W-:Y:S02]  /*0a30*/  IMAD.WIDE.U32 R56, R179, R85, c[0x0][0x188] ;  /* 0x00006200b3387625 */ /* 0x000fe400078e0055 */
[----:B------:R-:W4:Y:S04]  /*0a40*/  LDG.E.128 R48, [R48.64] ;  /* 0x0000000430307981 */ /* 0x000f28000c1e1d00 */
[----:B------:R-:W4:Y:S01]  /*0a50*/  LDG.E.128 R56, [R56.64] ;  /* 0x0000000438387981 */ /* 0x000f22000c1e1d00 */
        /* <DEDUP_REMOVED lines=8> */
[----:B------:R-:W-:-:S04]  /*0ae0*/  @P1 IMAD.WIDE.U32 R88, R162, R85, c[0x0][0x218] ;  /* 0x00008600a2581625 */ /* 0x000fc800078e0055 */
[-C--:B------:R-:W-:Y:S01]  /*0af0*/  @P1 IMAD.WIDE.U32 R90, R90, R85.reuse, c[0x0][0x218] ;  /* 0x000086005a5a1625 */ /* 0x080fe200078e0055 */
[----:B------:R0:W5:Y:S03]  /*0b00*/  @P1 LDG.E.128 R4, [R88.64] ;  /* 0x0000000458041981 */ /* 0x000166000c1e1d00 */
[-C--:B-1----:R-:W-:Y:S01]  /*0b10*/  @P1 IMAD.WIDE.U32 R76, R182, R85.reuse, c[0x0][0x218] ;  /* 0x00008600b64c1625 */ /* 0x082fe200078e0055 */
[----:B------:R1:W5:Y:S03]  /*0b20*/  @P1 LDG.E.128 R8, [R90.64] ;  /* 0x000000045a081981 */ /* 0x000366000c1e1d00 */
[-C--:B------:R-:W-:Y:S01]  /*0b30*/  @P1 IMAD.WIDE.U32 R78, R181, R85.reuse, c[0x0][0x218] ;  /* 0x00008600b54e1625 */ /* 0x080fe200078e0055 */
[----:B------:R4:W5:Y:S03]  /*0b40*/  @P1 LDG.E.128 R12, [R76.64] ;  /* 0x000000044c0c1981 */ /* 0x000966000c1e1d00 */
[-C--:B------:R-:W-:Y:S01]  /*0b50*/  @P1 IMAD.WIDE.U32 R80, R180, R85.reuse, c[0x0][0x218] ;  /* 0x00008600b4501625 */ /* 0x080fe200078e0055 */
[----:B------:R0:W5:Y:S03]  /*0b60*/  @P1 LDG.E.128 R16, [R78.64] ;  /* 0x000000044e101981 */ /* 0x000166000c1e1d00 */
[-C--:B------:R-:W-:Y:S01]  /*0b70*/  @P1 IMAD.WIDE.U32 R82, R179, R85.reuse, c[0x0][0x218] ;  /* 0x00008600b3521625 */ /* 0x080fe200078e0055 */
[----:B------:R0:W5:Y:S03]  /*0b80*/  @P1 LDG.E.128 R20, [R80.64] ;  /* 0x0000000450141981 */ /* 0x000166000c1e1d00 */
[----:B------:R-:W-:Y:S01]  /*0b90*/  @P1 IMAD.WIDE.U32 R84, R178, R85, c[0x0][0x218] ;  /* 0x00008600b2541625 */ /* 0x000fe200078e0055 */
[----:B------:R0:W5:Y:S04]  /*0ba0*/  @P1 LDG.E.128 R24, [R82.64] ;  /* 0x0000000452181981 */ /* 0x000168000c1e1d00 */
[----:B------:R0:W5:Y:S01]  /*0bb0*/  @P1 LDG.E.128 R28, [R84.64] ;  /* 0x00000004541c1981 */ /* 0x000162000c1e1d00 */
[----:B------:R-:W-:-:S04]  /*0bc0*/  ISETP.NE.AND P1, PT, R183, RZ, PT ;  /* 0x000000ffb700720c */ /* 0x000fc80003f25270 */
[----:B--2---:R-:W-:Y:S02]  /*0bd0*/  FSEL R196, R186, RZ, !P1 ;  /* 0x000000ffbac47208 */ /* 0x004fe40004800000 */
[----:B---3--:R-:W-:Y:S02]  /*0be0*/  MOV R87, R2 ;  /* 0x0000000200577202 */ /* 0x008fe40000000f00 */
[----:B------:R-:W-:Y:S02]  /*0bf0*/  SHF.R.U64 R2, R2, 0x10, R3 ;  /* 0x0000001002027819 */ /* 0x000fe40000001203 */
[----:B------:R-:W-:Y:S02]  /*0c00*/  PRMT R87, RZ, 0x5410, R87 ;  /* 0x00005410ff577816 */ /* 0x000fe40000000057 */
[----:B-1----:R-:W-:Y:S01]  /*0c10*/  SHF.R.U32.HI R90, RZ, 0x10, R3 ;  /* 0x00000010ff5a7819 */ /* 0x002fe20000011603 */
[C---:B----4-:R-:W-:Y:S02]  /*0c20*/  FADD.FTZ R77, -R196.reuse, R36 ;  /* 0x00000024c44d7221 */ /* 0x050fe40000010100 */
[----:B0-----:R-:W-:-:S02]  /*0c30*/  FADD.FTZ R79, -R196, R38 ;  /* 0x00000026c44f7221 */ /* 0x001fc40000010100 */
[----:B------:R-:W-:Y:S01]  /*0c40*/  FADD.FTZ R39, -R196, R39 ;  /* 0x00000027c4277221 */ /* 0x000fe20000010100 */
[----:B------:R-:W-:Y:S01]  /*0c50*/  MOV R38, R64 ;  /* 0x0000004000267202 */ /* 0x000fe20000000f00 */
[----:B------:R-:W-:Y:S01]  /*0c60*/  FMUL.FTZ R78, R92, R87 ;  /* 0x000000575c4e7220 */ /* 0x000fe20000410000 */
[----:B------:R-:W-:Y:S01]  /*0c70*/  MOV R88, R3 ;  /* 0x0000000300587202 */ /* 0x000fe20000000f00 */
[C---:B------:R-:W-:Y:S01]  /*0c80*/  FADD.FTZ R85, -R196.reuse, R40 ;  /* 0x00000028c4557221 */ /* 0x040fe20000010100 */
[----:B------:R-:W-:Y:S01]  /*0c90*/  PRMT R2, RZ, 0x5410, R2 ;  /* 0x00005410ff027816 */ /* 0x000fe20000000002 */
[----:B------:R-:W-:Y:S01]  /*0ca0*/  FADD.FTZ R37, -R196, R37 ;  /* 0x00000025c4257221 */ /* 0x000fe20000010100 */
[----:B------:R-:W-:Y:S01]  /*0cb0*/  SHF.R.U64 R82, R64, 0x10, R65 ;  /* 0x0000001040527819 */ /* 0x000fe20000001241 */
[C---:B------:R-:W-:Y:S01]  /*0cc0*/  FADD.FTZ R201, -R196.reuse, R60 ;  /* 0x0000003cc4c97221 */ /* 0x040fe20000010100 */
[----:B------:R-:W-:Y:S01]  /*0cd0*/  MOV R76, R65 ;  /* 0x00000041004c7202 */ /* 0x000fe20000000f00 */
[C---:B------:R-:W-:Y:S01]  /*0ce0*/  FADD.FTZ R203, -R196.reuse, R61 ;  /* 0x0000003dc4cb7221 */ /* 0x040fe20000010100 */
[----:B------:R-:W-:Y:S01]  /*0cf0*/  SHF.R.U32.HI R91, RZ, 0x10, R65 ;  /* 0x00000010ff5b7819 */ /* 0x000fe20000011641 */
[C---:B------:R-:W-:Y:S01]  /*0d00*/  FADD.FTZ R65, -R196.reuse, R41 ;  /* 0x00000029c4417221 */ /* 0x040fe20000010100 */
[----:B------:R-:W-:Y:S01]  /*0d10*/  PRMT R36, RZ, 0x5410, R90 ;  /* 0x00005410ff247816 */ /* 0x000fe2000000005a */
[C---:B------:R-:W-:Y:S01]  /*0d20*/  FADD.FTZ R3, -R196.reuse, R63 ;  /* 0x0000003fc4037221 */ /* 0x040fe20000010100 */
[----:B------:R-:W-:Y:S01]  /*0d30*/  PRMT R41, RZ, 0x5410, R38 ;  /* 0x00005410ff297816 */ /* 0x000fe20000000026 */
[----:B------:R-:W-:Y:S01]  /*0d40*/  FADD.FTZ R205, -R196, R62 ;  /* 0x0000003ec4cd7221 */ /* 0x000fe20000010100 */
[----:B------:R-:W-:Y:S01]  /*0d50*/  PRMT R88, RZ, 0x5410, R88 ;  /* 0x00005410ff587816 */ /* 0x000fe20000000058 */
[----:B------:R-:W-:-:S02]  /*0d60*/  FMUL.FTZ R83, R163, R2 ;  /* 0x00000002a3537220 */ /* 0x000fc40000410000 */
[----:B------:R-:W-:Y:S02]  /*0d70*/  FADD.FTZ R38, RZ, R78 ;  /* 0x0000004eff267221 */ /* 0x000fe40000010000 */
[----:B------:R-:W-:Y:S01]  /*0d80*/  FADD.FTZ R131, R36, R131 ;  /* 0x0000008324837221 */ /* 0x000fe20000010000 */
[----:B------:R-:W-:Y:S01]  /*0d90*/  SHF.R.U64 R192, R74, 0x10, R75 ;  /* 0x000000104ac07819 */ /* 0x000fe2000000124b */
[C---:B------:R-:W-:Y:S02]  /*0da0*/  FMUL.FTZ R61, R184.reuse, R77 ;  /* 0x0000004db83d7220 */ /* 0x040fe40000410000 */
[C---:B------:R-:W-:Y:S02]  /*0db0*/  FMUL.FTZ R60, R184.reuse, R39 ;  /* 0x00000027b83c7220 */ /* 0x040fe40000410000 */
[C---:B------:R-:W-:Y:S02]  /*0dc0*/  FMUL.FTZ R85, R184.reuse, R85 ;  /* 0x00000055b8557220 */ /* 0x040fe40000410000 */
[----:B------:R-:W-:-:S02]  /*0dd0*/  FMUL.FTZ R63, R184, R79 ;  /* 0x0000004fb83f7220 */ /* 0x000fc40000410000 */
[----:B------:R-:W-:Y:S02]  /*0de0*/  FMUL.FTZ R62, R184, R37 ;  /* 0x00000025b83e7220 */ /* 0x000fe40000410000 */
[-C--:B------:R-:W-:Y:S02]  /*0df0*/  FFMA.FTZ R159, R60, R36.reuse, R159 ;  /* 0x000000243c9f7223 */ /* 0x080fe4000001009f */
[----:B------:R-:W-:Y:S01]  /*0e00*/  FMUL.FTZ R79, R164, R36 ;  /* 0x00000024a44f7220 */ /* 0x000fe20000410000 */
[----:B------:R-:W-:Y:S01]  /*0e10*/  PRMT R36, RZ, 0x5410, R192 ;  /* 0x00005410ff247816 */ /* 0x000fe200000000c0 */
[----:B------:R-:W-:Y:S02]  /*0e20*/  FFMA.FTZ R39, R61, R78, RZ ;  /* 0x0000004e3d277223 */ /* 0x000fe400000100ff */
[----:B------:R-:W-:Y:S02]  /*0e30*/  FADD.FTZ R128, R41, R128 ;  /* 0x0000008029807221 */ /* 0x000fe40000010000 */
[----:B------:R-:W-:-:S02]  /*0e40*/  FFMA.FTZ R156, R85, R41, R156 ;  /* 0x00000029559c7223 */ /* 0x000fc4000001009c */
[----:B------:R-:W-:Y:S02]  /*0e50*/  FMUL.FTZ R192, R94, R41 ;  /* 0x000000295ec07220 */ /* 0x000fe40000410000 */
[----:B------:R-:W-:Y:S02]  /*0e60*/  FMUL.FTZ R80, R93, R88 ;  /* 0x000000585d507220 */ /* 0x000fe40000410000 */
[----:B------:R-:W-:Y:S02]  /*0e70*/  FADD.FTZ R41, R38, R83 ;  /* 0x0000005326297221 */ /* 0x000fe40000010000 */
[----:B------:R-:W-:Y:S02]  /*0e80*/  FFMA.FTZ R39, R62, R83, R39 ;  /* 0x000000533e277223 */ /* 0x000fe40000010027 */
[----:B------:R-:W-:Y:S02]  /*0e90*/  FADD.FTZ R38, R41, R80 ;  /* 0x0000005029267221 */ /* 0x000fe40000010000 */
[----:B------:R-:W-:Y:S01]  /*0ea0*/  FFMA.FTZ R39, R63, R80, R39 ;  /* 0x000000503f277223 */ /* 0x000fe20000010027 */
[----:B------:R-:W-:Y:S01]  /*0eb0*/  PRMT R40, RZ, 0x5410, R82 ;  /* 0x00005410ff287816 */ /* 0x000fe20000000052 */
[----:B------:R-:W-:-:S02]  /*0ec0*/  FADD.FTZ R81, -R196, R42 ;  /* 0x0000002ac4517221 */ /* 0x000fc40000010100 */
[----:B------:R-:W-:Y:S02]  /*0ed0*/  FADD.FTZ R187, -R196, R54 ;  /* 0x00000036c4bb7221 */ /* 0x000fe40000010100 */
[----:B------:R-:W-:Y:S01]  /*0ee0*/  FADD.FTZ R41, R38, R79 ;  /* 0x0000004f26297221 */ /* 0x000fe20000010000 */
[----:B------:R-:W-:Y:S01]  /*0ef0*/  PRMT R90, RZ, 0x5410, R76 ;  /* 0x00005410ff5a7816 */ /* 0x000fe2000000004c */
[----:B------:R-:W-:Y:S02]  /*0f00*/  FFMA.FTZ R39, R60, R79, R39 ;  /* 0x0000004f3c277223 */ /* 0x000fe40000010027 */
[----:B------:R-:W-:Y:S02]  /*0f10*/  FADD.FTZ R43, -R196, R43 ;  /* 0x0000002bc42b7221 */ /* 0x000fe40000010100 */
[C---:B------:R-:W-:Y:S02]  /*0f20*/  FMUL.FTZ R81, R184.reuse, R81 ;  /* 0x00000051b8517220 */ /* 0x040fe40000410000 */
[----:B------:R-:W-:-:S02]  /*0f30*/  FMUL.FTZ R77, R184, R187 ;  /* 0x000000bbb84d7220 */ /* 0x000fc40000410000 */
[----:B------:R-:W-:Y:S02]  /*0f40*/  FMUL.FTZ R187, R165, R40 ;  /* 0x00000028a5bb7220 */ /* 0x000fe40000410000 */
[----:B------:R-:W-:Y:S01]  /*0f50*/  FADD.FTZ R38, R41, R192 ;  /* 0x000000c029267221 */ /* 0x000fe20000010000 */
[----:B------:R-:W-:Y:S01]  /*0f60*/  PRMT R91, RZ, 0x5410, R91 ;  /* 0x00005410ff5b7816 */ /* 0x000fe2000000005b */
[C---:B------:R-:W-:Y:S02]  /*0f70*/  FMUL.FTZ R82, R184.reuse, R65 ;  /* 0x00000041b8527220 */ /* 0x040fe40000410000 */
[----:B------:R-:W-:Y:S01]  /*0f80*/  FFMA.FTZ R39, R85, R192, R39 ;  /* 0x000000c055277223 */ /* 0x000fe20000010027 */
[----:B------:R-:W-:Y:S01]  /*0f90*/  MOV R42, R66 ;  /* 0x00000042002a7202 */ /* 0x000fe20000000f00 */
[----:B------:R-:W-:Y:S02]  /*0fa0*/  FMUL.FTZ R76, R184, R43 ;  /* 0x0000002bb84c7220 */ /* 0x000fe40000410000 */
[----:B------:R-:W-:-:S02]  /*0fb0*/  FADD.FTZ R126, R90, R126 ;  /* 0x0000007e5a7e7221 */ /* 0x000fc40000010000 */
[-C--:B------:R-:W-:Y:S02]  /*0fc0*/  FFMA.FTZ R154, R81, R90.reuse, R154 ;  /* 0x0000005a519a7223 */ /* 0x080fe4000001009a */
[----:B------:R-:W-:Y:S02]  /*0fd0*/  FMUL.FTZ R90, R95, R90 ;  /* 0x0000005a5f5a7220 */ /* 0x000fe40000410000 */
[----:B------:R-:W-:Y:S02]  /*0fe0*/  FADD.FTZ R41, R38, R187 ;  /* 0x000000bb26297221 */ /* 0x000fe40000010000 */
[----:B------:R-:W-:Y:S01]  /*0ff0*/  FFMA.FTZ R39, R82, R187, R39 ;  /* 0x000000bb52277223 */ /* 0x000fe20000010027 */
[----:B------:R-:W-:Y:S01]  /*1000*/  SHF.R.U64 R84, R66, 0x10, R67 ;  /* 0x0000001042547819 */ /* 0x000fe20000001243 */
[----:B------:R-:W-:Y:S01]  /*1010*/  FADD.FTZ R127, R91, R127 ;  /* 0x0000007f5b7f7221 */ /* 0x000fe20000010000 */
[----:B------:R-:W-:Y:S01]  /*1020*/  PRMT R43, RZ, 0x5410, R42 ;  /* 0x00005410ff2b7816 */ /* 0x000fe2000000002a */
[----:B------:R-:W-:Y:S01]  /*1030*/  FFMA.FTZ R155, R76, R91, R155 ;  /* 0x0000005b4c9b7223 */ /* 0x000fe2000001009b */
[----:B------:R-:W-:Y:S01]  /*1040*/  MOV R64, R67 ;  /* 0x0000004300407202 */ /* 0x000fe20000000f00 */
[----:B------:R-:W-:Y:S01]  /*1050*/  FMUL.FTZ R91, R166, R91 ;  /* 0x0000005ba65b7220 */ /* 0x000fe20000410000 */
[----:B------:R-:W-:Y:S01]  /*1060*/  SHF.R.U32.HI R188, RZ, 0x10, R67 ;  /* 0x00000010ffbc7819 */ /* 0x000fe20000011643 */
[----:B------:R-:W-:-:S02]  /*1070*/  FADD.FTZ R38, R41, R90 ;  /* 0x0000005a29267221 */ /* 0x000fc40000010000 */
[C---:B------:R-:W-:Y:S02]  /*1080*/  FADD.FTZ R67, -R196.reuse, R44 ;  /* 0x0000002cc4437221 */ /* 0x040fe40000010100 */
[----:B------:R-:W-:Y:S01]  /*1090*/  FFMA.FTZ R39, R81, R90, R39 ;  /* 0x0000005a51277223 */ /* 0x000fe20000010027 */
[----:B------:R-:W-:Y:S01]  /*10a0*/  PRMT R42, RZ, 0x5410, R84 ;  /* 0x00005410ff2a7816 */ /* 0x000fe20000000054 */
[----:B------:R-:W-:Y:S02]  /*10b0*/  FADD.FTZ R89, -R196, R46 ;  /* 0x0000002ec4597221 */ /* 0x000fe40000010100 */
[----:B------:R-:W-:Y:S02]  /*10c0*/  FADD.FTZ R130, R88, R130 ;  /* 0x0000008258827221 */ /* 0x000fe40000010000 */
[----:B------:R-:W-:Y:S02]  /*10d0*/  FFMA.FTZ R158, R63, R88, R158 ;  /* 0x000000583f9e7223 */ /* 0x000fe4000001009e */
[----:B------:R-:W-:-:S02]  /*10e0*/  FMUL.FTZ R88, R96, R43 ;  /* 0x0000002b60587220 */ /* 0x000fc40000410000 */
[----:B------:R-:W-:Y:S01]  /*10f0*/  FADD.FTZ R41, R38, R91 ;  /* 0x0000005b26297221 */ /* 0x000fe20000010000 */
[----:B------:R-:W-:Y:S01]  /*1100*/  MOV R200, R75 ;  /* 0x0000004b00c87202 */ /* 0x000fe20000000f00 */
[----:B------:R-:W-:Y:S01]  /*1110*/  FADD.FTZ R45, -R196, R45 ;  /* 0x0000002dc42d7221 */ /* 0x000fe20000010100 */
[----:B------:R-:W-:Y:S01]  /*1120*/  SHF.R.U32.HI R190, RZ, 0x10, R75 ;  /* 0x00000010ffbe7819 */ /* 0x000fe2000001164b */
[----:B------:R-:W-:Y:S01]  /*1130*/  FMUL.FTZ R65, R184, R67 ;  /* 0x00000043b8417220 */ /* 0x000fe20000410000 */
[----:B------:R-:W-:Y:S01]  /*1140*/  PRMT R84, RZ, 0x5410, R64 ;  /* 0x00005410ff547816 */ /* 0x000fe20000000040 */
[----:B------:R-:W-:Y:S02]  /*1150*/  FFMA.FTZ R39, R76, R91, R39 ;  /* 0x0000005b4c277223 */ /* 0x000fe40000010027 */
[----:B------:R-:W-:Y:S02]  /*1160*/  FADD.FTZ R132, R87, R132 ;  /* 0x0000008457847221 */ /* 0x000fe40000010000 */
[----:B------:R-:W-:-:S02]  /*1170*/  FFMA.FTZ R160, R61, R87, R160 ;  /* 0x000000573da07223 */ /* 0x000fc400000100a0 */
[C---:B------:R-:W-:Y:S02]  /*1180*/  FMUL.FTZ R75, R184.reuse, R89 ;  /* 0x00000059b84b7220 */ /* 0x040fe40000410000 */
[----:B------:R-:W-:Y:S02]  /*1190*/  FMUL.FTZ R87, R167, R42 ;  /* 0x0000002aa7577220 */ /* 0x000fe40000410000 */
[----:B------:R-:W-:Y:S02]  /*11a0*/  FADD.FTZ R38, R41, R88 ;  /* 0x0000005829267221 */ /* 0x000fe40000010000 */
[----:B------:R-:W-:Y:S02]  /*11b0*/  FMUL.FTZ R64, R184, R45 ;  /* 0x0000002db8407220 */ /* 0x000fe40000410000 */
[----:B------:R-:W-:Y:S01]  /*11c0*/  FFMA.FTZ R39, R65, R88, R39 ;  /* 0x0000005841277223 */ /* 0x000fe20000010027 */
[----:B------:R-:W-:Y:S01]  /*11d0*/  MOV R46, R68 ;  /* 0x00000044002e7202 */ /* 0x000fe20000000f00 */
[----:B------:R-:W-:Y:S01]  /*11e0*/  FADD.FTZ R122, R84, R122 ;  /* 0x0000007a547a7221 */ /* 0x000fe20000010000 */
[----:B------:R-:W-:Y:S01]  /*11f0*/  PRMT R44, RZ, 0x5410, R188 ;  /* 0x00005410ff2c7816 */ /* 0x000fe200000000bc */
[----:B------:R-:W-:-:S02]  /*1200*/  FFMA.FTZ R150, R75, R84, R150 ;  /* 0x000000544b967223 */ /* 0x000fc40000010096 */
[----:B------:R-:W-:Y:S02]  /*1210*/  FMUL.FTZ R84, R97, R84 ;  /* 0x0000005461547220 */ /* 0x000fe40000410000 */
[----:B------:R-:W-:Y:S02]  /*1220*/  FADD.FTZ R41, R38, R87 ;  /* 0x0000005726297221 */ /* 0x000fe40000010000 */
[----:B------:R-:W-:Y:S02]  /*1230*/  FADD.FTZ R47, -R196, R47 ;  /* 0x0000002fc42f7221 */ /* 0x000fe40000010100 */
[----:B------:R-:W-:Y:S01]  /*1240*/  FFMA.FTZ R39, R64, R87, R39 ;  /* 0x0000005740277223 */ /* 0x000fe20000010027 */
[----:B------:R-:W-:Y:S01]  /*1250*/  SHF.R.U64 R68, R68, 0x10, R69 ;  /* 0x0000001044447819 */ /* 0x000fe20000001245 */
[C---:B------:R-:W-:Y:S01]  /*1260*/  FADD.FTZ R53, -R196.reuse, R53 ;  /* 0x00000035c4357221 */ /* 0x040fe20000010100 */
[----:B------:R-:W-:Y:S01]  /*1270*/  MOV R186, R73 ;  /* 0x0000004900ba7202 */ /* 0x000fe20000000f00 */
[C---:B------:R-:W-:Y:S01]  /*1280*/  FADD.FTZ R183, -R196.reuse, R50 ;  /* 0x00000032c4b77221 */ /* 0x040fe20000010100 */
[----:B------:R-:W-:Y:S01]  /*1290*/  PRMT R45, RZ, 0x5410, R46 ;  /* 0x00005410ff2d7816 */ /* 0x000fe2000000002e */
[----:B------:R-:W-:Y:S01]  /*12a0*/  FADD.FTZ R189, -R196, R56 ;  /* 0x00000038c4bd7221 */ /* 0x000fe20000010100 */
[----:B------:R-:W-:Y:S01]  /*12b0*/  MOV R66, R69 ;  /* 0x0000004500427202 */ /* 0x000fe20000000f00 */
[----:B------:R-:W-:Y:S01]  /*12c0*/  FMUL.FTZ R89, R168, R44 ;  /* 0x0000002ca8597220 */ /* 0x000fe20000410000 */
[----:B------:R-:W-:Y:S01]  /*12d0*/  SHF.R.U32.HI R191, RZ, 0x10, R69 ;  /* 0x00000010ffbf7819 */ /* 0x000fe20000011645 */
[----:B------:R-:W-:Y:S01]  /*12e0*/  FADD.FTZ R38, R41, R84 ;  /* 0x0000005429267221 */ /* 0x000fe20000010000 */
[----:B------:R-:W-:Y:S01]  /*12f0*/  MOV R54, R72 ;  /* 0x0000004800367202 */ /* 0x000fe20000000f00 */
[----:B------:R-:W-:Y:S01]  /*1300*/  FADD.FTZ R69, -R196, R48 ;  /* 0x00000030c4457221 */ /* 0x000fe20000010100 */
[----:B------:R-:W-:Y:S01]  /*1310*/  SHF.R.U64 R198, R72, 0x10, R73 ;  /* 0x0000001048c67819 */ /* 0x000fe20000001249 */
[----:B------:R-:W-:Y:S01]  /*1320*/  FMUL.FTZ R72, R184, R47 ;  /* 0x0000002fb8487220 */ /* 0x000fe20000410000 */
[----:B------:R-:W-:Y:S01]  /*1330*/  SHF.R.U64 R194, R70, 0x10, R71 ;  /* 0x0000001046c27819 */ /* 0x000fe20000001247 */
[----:B------:R-:W-:Y:S01]  /*1340*/  FFMA.FTZ R39, R75, R84, R39 ;  /* 0x000000544b277223 */ /* 0x000fe20000010027 */
[----:B------:R-:W-:-:S02]  /*1350*/  MOV R50, R71 ;  /* 0x0000004700327202 */ /* 0x000fc40000000f00 */
[----:B------:R-:W-:Y:S01]  /*1360*/  SHF.R.U32.HI R195, RZ, 0x10, R71 ;  /* 0x00000010ffc37819 */ /* 0x000fe20000011647 */
[----:B------:R-:W-:Y:S01]  /*1370*/  FADD.FTZ R71, -R196, R52 ;  /* 0x00000034c4477221 */ /* 0x000fe20000010100 */
[----:B------:R-:W-:Y:S01]  /*1380*/  MOV R56, R74 ;  /* 0x0000004a00387202 */ /* 0x000fe20000000f00 */
[----:B------:R-:W-:Y:S01]  /*1390*/  FMUL.FTZ R74, R184, R53 ;  /* 0x00000035b84a7220 */ /* 0x000fe20000410000 */
[----:B------:R-:W-:Y:S01]  /*13a0*/  PRMT R46, RZ, 0x5410, R68 ;  /* 0x00005410ff2e7816 */ /* 0x000fe20000000044 */
[----:B------:R-:W-:Y:S01]  /*13b0*/  FADD.FTZ R41, R38, R89 ;  /* 0x0000005926297221 */ /* 0x000fe20000010000 */
[----:B------:R-:W-:Y:S01]  /*13c0*/  PRMT R53, RZ, 0x5410, R186 ;  /* 0x00005410ff357816 */ /* 0x000fe200000000ba */
[----:B------:R-:W-:Y:S01]  /*13d0*/  FMUL.FTZ R186, R98, R45 ;  /* 0x0000002d62ba7220 */ /* 0x000fe20000410000 */
[----:B------:R-:W-:Y:S01]  /*13e0*/  SHF.R.U32.HI R199, RZ, 0x10, R73 ;  /* 0x00000010ffc77819 */ /* 0x000fe20000011649 */
[----:B------:R-:W-:Y:S01]  /*13f0*/  FADD.FTZ R49, -R196, R49 ;  /* 0x00000031c4317221 */ /* 0x000fe20000010100 */
[----:B------:R-:W-:Y:S01]  /*1400*/  PRMT R188, RZ, 0x5410, R66 ;  /* 0x00005410ffbc7816 */ /* 0x000fe20000000042 */
[----:B------:R-:W-:-:S02]  /*1410*/  FMUL.FTZ R69, R184, R69 ;  /* 0x00000045b8457220 */ /* 0x000fc40000410000 */
[----:B------:R-:W-:Y:S02]  /*1420*/  FFMA.FTZ R39, R72, R89, R39 ;  /* 0x0000005948277223 */ /* 0x000fe40000010027 */
[----:B------:R-:W-:Y:S02]  /*1430*/  FMUL.FTZ R67, R184, R71 ;  /* 0x00000047b8437220 */ /* 0x000fe40000410000 */
[----:B------:R-:W-:Y:S02]  /*1440*/  FADD.FTZ R51, -R196, R51 ;  /* 0x00000033c4337221 */ /* 0x000fe40000010100 */
[C---:B------:R-:W-:Y:S02]  /*1450*/  FMUL.FTZ R73, R184.reuse, R183 ;  /* 0x000000b7b8497220 */ /* 0x040fe40000410000 */
[----:B------:R-:W-:Y:S02]  /*1460*/  FMUL.FTZ R71, R184, R189 ;  /* 0x000000bdb8477220 */ /* 0x000fe40000410000 */
[----:B------:R-:W-:-:S02]  /*1470*/  FMUL.FTZ R189, R169, R46 ;  /* 0x0000002ea9bd7220 */ /* 0x000fc40000410000 */
[----:B------:R-:W-:Y:S01]  /*1480*/  FADD.FTZ R38, R41, R186 ;  /* 0x000000ba29267221 */ /* 0x000fe20000010000 */
[----:B------:R-:W-:Y:S01]  /*1490*/  MOV R48, R70 ;  /* 0x0000004600307202 */ /* 0x000fe20000000f00 */
[C---:B------:R-:W-:Y:S01]  /*14a0*/  FMUL.FTZ R68, R184.reuse, R49 ;  /* 0x00000031b8447220 */ /* 0x040fe20000410000 */
[----:B------:R-:W-:Y:S01]  /*14b0*/  PRMT R191, RZ, 0x5410, R191 ;  /* 0x00005410ffbf7816 */ /* 0x000fe200000000bf */
[----:B------:R-:W-:Y:S02]  /*14c0*/  FFMA.FTZ R39, R69, R186, R39 ;  /* 0x000000ba45277223 */ /* 0x000fe40000010027 */
        /* <DEDUP_REMOVED lines=10> */
[----:B------:R-:W-:Y:S02]  /*1570*/  FADD.FTZ R38, R41, R188 ;  /* 0x000000bc29267221 */ /* 0x000fe40000010000 */
[----:B------:R-:W-:Y:S01]  /*1580*/  FFMA.FTZ R39, R73, R188, R39 ;  /* 0x000000bc49277223 */ /* 0x000fe20000010027 */
[----:B------:R-:W-:Y:S01]  /*1590*/  PRMT R48, RZ, 0x5410, R194 ;  /* 0x00005410ff307816 */ /* 0x000fe200000000c2 */
[----:B------:R-:W-:Y:S02]  /*15a0*/  FADD.FTZ R133, R2, R133 ;  /* 0x0000008502857221 */ /* 0x000fe40000010000 */
[----:B------:R-:W-:Y:S01]  /*15b0*/  FFMA.FTZ R161, R62, R2, R161 ;  /* 0x000000023ea17223 */ /* 0x000fe200000100a1 */
[----:B------:R-:W-:Y:S01]  /*15c0*/  PRMT R2, RZ, 0x5410, R190 ;  /* 0x00005410ff027816 */ /* 0x000fe200000000be */
[----:B------:R-:W-:Y:S02]  /*15d0*/  FADD.FTZ R193, -R196, R58 ;  /* 0x0000003ac4c17221 */ /* 0x000fe40000010100 */
[----:B------:R-:W-:-:S02]  /*15e0*/  FMUL.FTZ R190, R100, R47 ;  /* 0x0000002f64be7220 */ /* 0x000fc40000410000 */
[----:B------:R-:W-:Y:S02]  /*15f0*/  FADD.FTZ R41, R38, R191 ;  /* 0x000000bf26297221 */ /* 0x000fe40000010000 */
[----:B------:R-:W-:Y:S01]  /*1600*/  FFMA.FTZ R39, R70, R191, R39 ;  /* 0x000000bf46277223 */ /* 0x000fe20000010027 */
[----:B------:R-:W-:Y:S01]  /*1610*/  PRMT R50, RZ, 0x5410, R50 ;  /* 0x00005410ff327816 */ /* 0x000fe20000000032 */
[C---:B------:R-:W-:Y:S02]  /*1620*/  FADD.FTZ R197, -R196.reuse, R59 ;  /* 0x0000003bc4c57221 */ /* 0x040fe40000010100 */
[----:B------:R-:W-:Y:S02]  /*1630*/  FADD.FTZ R55, -R196, R55 ;  /* 0x00000037c4377221 */ /* 0x000fe40000010100 */
[----:B------:R-:W-:Y:S02]  /*1640*/  FMUL.FTZ R59, R184, R193 ;  /* 0x000000c1b83b7220 */ /* 0x000fe40000410000 */
[----:B------:R-:W-:-:S02]  /*1650*/  FMUL.FTZ R193, R171, R48 ;  /* 0x00000030abc17220 */ /* 0x000fc40000410000 */
[----:B------:R-:W-:Y:S01]  /*1660*/  FADD.FTZ R38, R41, R190 ;  /* 0x000000be29267221 */ /* 0x000fe20000010000 */
[----:B------:R-:W-:Y:S01]  /*1670*/  PRMT R195, RZ, 0x5410, R195 ;  /* 0x00005410ffc37816 */ /* 0x000fe200000000c3 */
[----:B------:R-:W-:Y:S02]  /*1680*/  FFMA.FTZ R39, R67, R190, R39 ;  /* 0x000000be43277223 */ /* 0x000fe40000010027 */
        /* <DEDUP_REMOVED lines=11> */
[----:B------:R-:W-:Y:S02]  /*1740*/  FADD.FTZ R57, -R196, R57 ;  /* 0x00000039c4397221 */ /* 0x000fe40000010100 */
[----:B------:R-:W-:-:S02]  /*1750*/  FMUL.FTZ R196, R102, R49 ;  /* 0x0000003166c47220 */ /* 0x000fc40000410000 */
[----:B------:R-:W-:Y:S02]  /*1760*/  FADD.FTZ R41, R38, R195 ;  /* 0x000000c326297221 */ /* 0x000fe40000010000 */
[----:B------:R-:W-:Y:S02]  /*1770*/  FFMA.FTZ R39, R66, R195, R39 ;  /* 0x000000c342277223 */ /* 0x000fe40000010027 */
[C---:B------:R-:W-:Y:S02]  /*1780*/  FMUL.FTZ R54, R184.reuse, R197 ;  /* 0x000000c5b8367220 */ /* 0x040fe40000410000 */
[----:B------:R-:W-:Y:S02]  /*1790*/  FMUL.FTZ R197, R173, R198 ;  /* 0x000000c6adc57220 */ /* 0x000fe40000410000 */
[----:B------:R-:W-:Y:S01]  /*17a0*/  FADD.FTZ R38, R41, R196 ;  /* 0x000000c429267221 */ /* 0x000fe20000010000 */
[----:B------:R-:W-:Y:S01]  /*17b0*/  PRMT R199, RZ, 0x5410, R199 ;  /* 0x00005410ffc77816 */ /* 0x000fe200000000c7 */
[----:B------:R-:W-:-:S02]  /*17c0*/  FMUL.FTZ R58, R184, R57 ;  /* 0x00000039b83a7220 */ /* 0x000fc40000410000 */
[----:B------:R-:W-:Y:S02]  /*17d0*/  FFMA.FTZ R39, R71, R196, R39 ;  /* 0x000000c447277223 */ /* 0x000fe40000010027 */
[----:B------:R-:W-:Y:S02]  /*17e0*/  FADD.FTZ R110, R53, R110 ;  /* 0x0000006e356e7221 */ /* 0x000fe40000010000 */
[-C--:B------:R-:W-:Y:S02]  /*17f0*/  FFMA.FTZ R138, R59, R53.reuse, R138 ;  /* 0x000000353b8a7223 */ /* 0x080fe4000001008a */
[----:B------:R-:W-:Y:S02]  /*1800*/  FADD.FTZ R129, R40, R129 ;  /* 0x0000008128817221 */ /* 0x000fe40000010000 */
[----:B------:R-:W-:Y:S02]  /*1810*/  FFMA.FTZ R157, R82, R40, R157 ;  /* 0x00000028529d7223 */ /* 0x000fe4000001009d */
[----:B------:R-:W-:-:S02]  /*1820*/  FMUL.FTZ R53, R103, R53 ;  /* 0x0000003567357220 */ /* 0x000fc40000410000 */
[----:B------:R-:W-:Y:S01]  /*1830*/  FADD.FTZ R38, R38, R197 ;  /* 0x000000c526267221 */ /* 0x000fe20000010000 */
[----:B------:R-:W-:Y:S01]  /*1840*/  PRMT R37, RZ, 0x5410, R56 ;  /* 0x00005410ff257816 */ /* 0x000fe20000000038 */
[----:B------:R-:W-:Y:S02]  /*1850*/  FFMA.FTZ R40, R58, R197, R39 ;  /* 0x000000c53a287223 */ /* 0x000fe40000010027 */
        /* <DEDUP_REMOVED lines=30> */
[----:B------:R-:W-:Y:S01]  /*1a40*/  MOV R52, 0x3f800000 ;  /* 0x3f80000000347802 */ /* 0x000fe20000000f00 */
[----:B------:R-:W-:Y:S01]  /*1a50*/  FADD.FTZ R124, R43, R124 ;  /* 0x0000007c2b7c7221 */ /* 0x000fe20000010000 */
[----:B------:R-:W-:Y:S01]  /*1a60*/  LOP3.LUT P1, RZ, R0, 0x1f, RZ, 0xc0, !PT ;  /* 0x0000001f00ff7812 */ /* 0x000fe2000782c0ff */
[----:B------:R-:W-:Y:S01]  /*1a70*/  FFMA.FTZ R152, R65, R43, R152 ;  /* 0x0000002b41987223 */ /* 0x000fe20000010098 */
[----:B------:R-:W-:Y:S01]  /*1a80*/  @P0 PRMT R52, RZ, 0x5410, R86 ;  /* 0x00005410ff340816 */ /* 0x000fe20000000056 */
        /* <DEDUP_REMOVED lines=22> */
.L_x_4629:
        /* <DEDUP_REMOVED lines=18> */
.L_x_4630:
[----:B------:R-:W-:Y:S01]  /*1d10*/  LOP3.LUT P2, RZ, R185, 0xff, RZ, 0xc0, !PT ;  /* 0x000000ffb9ff7812 */ /* 0x000fe2000784c0ff */
[----:B--2---:R-:W-:Y:S01]  /*1d20*/  FADD.FTZ R2, R40, R39 ;  /* 0x0000002728027221 */ /* 0x004fe20000010000 */
[----:B------:R-:W-:Y:S01]  /*1d30*/  PLOP3.LUT P0, PT, PT, PT, PT, 0x80, 0x0 ;  /* 0x000000000000781c */ /* 0x000fe20003f0f070 */
[----:B------:R-:W-:Y:S01]  /*1d40*/  ULDC.U8 UR6, c[0x0][0x1f0] ;  /* 0x00007c0000067ab9 */ /* 0x000fe20000000000 */
[----:B------:R-:W-:Y:S02]  /*1d50*/  @!P1 PLOP3.LUT P0, PT, P2, PT, PT, 0x80, 0x0 ;  /* 0x000000000000981c */ /* 0x000fe4000170f070 */
[----:B------:R-:W-:Y:S02]  /*1d60*/  SHF.R.U32.HI R3, RZ, 0x5, R0 ;  /* 0x00000005ff037819 */ /* 0x000fe40000011600 */
[----:B------:R-:W-:Y:S01]  /*1d70*/  MOV R183, UR6 ;  /* 0x0000000600b77c02 */ /* 0x000fe20008000f00 */
[----:B------:R-:W-:Y:S01]  /*1d80*/  WARPSYNC 0xffffffff ;  /* 0xffffffff00007948 */ /* 0x000fe20003800000 */
[----:B------:R-:W-:-:S02]  /*1d90*/  @!P1 LOP3.LUT R36, R3, 0x7fffff8, RZ, 0xc0, !PT ;  /* 0x07fffff803249812 */ /* 0x000fc400078ec0ff */
[----:B------:R-:W-:Y:S02]  /*1da0*/  LOP3.LUT R185, R3, 0x7fffff8, RZ, 0xc0, !PT ;  /* 0x07fffff803b97812 */ /* 0x000fe400078ec0ff */
[----:B------:R-:W-:Y:S02]  /*1db0*/  ISETP.NE.U32.AND P3, PT, RZ, c[0x0][0x258], PT ;  /* 0x00009600ff007a0c */ /* 0x000fe40003f65070 */
[----:B------:R-:W-:Y:S02]  /*1dc0*/  @!P2 IADD3 R185, R185, 0x8, RZ ;  /* 0x00000008b9b9a810 */ /* 0x000fe40007ffe0ff */
[----:B------:R-:W-:Y:S02]  /*1dd0*/  @!P0 IADD3 R36, R36, 0x8, RZ ;  /* 0x0000000824248810 */ /* 0x000fe40007ffe0ff */
[----:B------:R-:W-:Y:S02]  /*1de0*/  SHF.L.U32 R185, R185, 0x3, RZ ;  /* 0x00000003b9b97819 */ /* 0x000fe400000006ff */
[----:B------:R-:W-:Y:S01]  /*1df0*/  @!P1 LOP3.LUT R86, R36, 0x7, R3, 0xf8, !PT ;  /* 0x0000000724569812 */ /* 0x000fe200078ef803 */
[----:B-1----:R-:W-:Y:S01]  /*1e00*/  FADD.FTZ R3, R42, R41 ;  /* 0x000000292a037221 */ /* 0x002fe20000010000 */
[----:B------:R-:W-:-:S02]  /*1e10*/  ISETP.NE.U32.AND P0, PT, RZ, c[0x0][0x218], PT ;  /* 0x00008600ff007a0c */ /* 0x000fc40003f05070 */
[----:B------:R-:W-:Y:S02]  /*1e20*/  ISETP.NE.AND.EX P3, PT, RZ, c[0x0][0x25c], PT, P3 ;  /* 0x00009700ff007a0c */ /* 0x000fe40003f65330 */
[----:B------:R-:W-:Y:S04]  /*1e30*/  @!P1 STS.64 [R86.X8+0x7000], R2 ;  /* 0x0070000256009388 */ /* 0x000fe80000008a00 */
[----:B------:R-:W-:Y:S01]  /*1e40*/  BAR.SYNC.DEFER_BLOCKING 0x0 ;  /* 0x0000000000007b1d */ /* 0x000fe20000010000 */
[----:B------:R-:W-:Y:S02]  /*1e50*/  ISETP.NE.AND P1, PT, R183, RZ, PT ;  /* 0x000000ffb700720c */ /* 0x000fe40003f25270 */
[----:B------:R-:W-:Y:S02]  /*1e60*/  ISETP.NE.AND.EX P0, PT, RZ, c[0x0][0x21c], PT, P0 ;  /* 0x00008700ff007a0c */ /* 0x000fe40003f05300 */
[----:B------:R-:W-:Y:S01]  /*1e70*/  IADD3 R177, R177, c[0x0][0x160], RZ ;  /* 0x00005800b1b17a10 */ /* 0x000fe20007ffe0ff */
[----:B0-----:R-:W0:Y:S04]  /*1e80*/  LDS.128 R36, [R185+0x7000] ;  /* 0x00700000b9247984 */ /* 0x001e280000000c00 */
[----:B------:R-:W1:Y:S04]  /*1e90*/  LDS.128 R40, [R185+0x7010] ;  /* 0x00701000b9287984 */ /* 0x000e680000000c00 */
[----:B------:R-:W2:Y:S04]  /*1ea0*/  LDS.128 R44, [R185+0x7020] ;  /* 0x00702000b92c7984 */ /* 0x000ea80000000c00 */
[----:B------:R-:W3:Y:S01]  /*1eb0*/  LDS.128 R48, [R185+0x7030] ;  /* 0x00703000b9307984 */ /* 0x000ee20000000c00 */
        /* <DEDUP_REMOVED lines=27> */
[-CC-:B------:R-:W-:Y:S02]  /*2070*/  FFMA.FTZ R82, R82, R3.reuse, R2.reuse ;  /* 0x0000000352527223 */ /* 0x180fe40000010002 */
[----:B------:R-:W-:Y:S02]  /*2080*/  FADD.FTZ R85, R192, -R85 ;  /* 0x80000055c0557221 */ /* 0x000fe40000010000 */
[----:B------:R-:W-:Y:S02]  /*2090*/  FFMA.FTZ R74, R74, R3, R2 ;  /* 0x000000034a4a7223 */ /* 0x000fe40000010002 */
[----:B------:R-:W-:Y:S02]  /*20a0*/  FADD.FTZ R79, R79, -R60 ;  /* 0x8000003c4f4f7221 */ /* 0x000fe40000010000 */
[C---:B------:R-:W-:Y:S02]  /*20b0*/  FMUL.FTZ R37, R184.reuse, R61 ;  /* 0x0000003db8257220 */ /* 0x040fe40000410000 */
[----:B------:R-:W-:-:S02]  /*20c0*/  FMUL.FTZ R38, R184, R83 ;  /* 0x00000053b8267220 */ /* 0x000fc40000410000 */
[----:B------:R-:W-:Y:S02]  /*20d0*/  FADD.FTZ R187, R187, -R82 ;  /* 0x80000052bbbb7221 */ /* 0x000fe40000010000 */
[----:B------:R-:W-:Y:S02]  /*20e0*/  FMUL.FTZ R61, R184, R85 ;  /* 0x00000055b83d7220 */ /* 0x000fe40000410000 */
[----:B------:R-:W-:Y:S02]  /*20f0*/  FADD.FTZ R193, R193, -R74 ;  /* 0x8000004ac1c17221 */ /* 0x000fe40000010000 */
[-CC-:B------:R-:W-:Y:S02]  /*2100*/  FFMA.FTZ R77, R77, R3.reuse, R2.reuse ;  /* 0x000000034d4d7223 */ /* 0x180fe40000010002 */
[-CC-:B------:R-:W-:Y:S02]  /*2110*/  FFMA.FTZ R63, R63, R3.reuse, R2.reuse ;  /* 0x000000033f3f7223 */ /* 0x180fe40000010002 */
[----:B------:R-:W-:-:S02]  /*2120*/  FFMA.FTZ R64, R64, R3, R2 ;  /* 0x0000000340407223 */ /* 0x000fc40000010002 */
[--C-:B------:R-:W-:Y:S02]  /*2130*/  FFMA.FTZ R85, R71, R3, R2.reuse ;  /* 0x0000000347557223 */ /* 0x100fe40000010002 */
[----:B------:R-:W-:Y:S02]  /*2140*/  FMUL.FTZ R40, R184, R79 ;  /* 0x0000004fb8287220 */ /* 0x000fe40000410000 */
[----:B------:R-:W-:Y:S02]  /*2150*/  FFMA.FTZ R72, R72, R3, R2 ;  /* 0x0000000348487223 */ /* 0x000fe40000010002 */
[----:B-----5:R-:W-:Y:S02]  /*2160*/  @P0 FADD.FTZ R38, R5, R38 ;  /* 0x0000002605260221 */ /* 0x020fe40000010000 */
[----:B------:R-:W-:Y:S02]  /*2170*/  FMUL.FTZ R60, R184, R187 ;  /* 0x000000bbb83c7220 */ /* 0x000fe40000410000 */
[----:B------:R-:W-:-:S02]  /*2180*/  FFMA.FTZ R76, R76, R3, R2 ;  /* 0x000000034c4c7223 */ /* 0x000fc40000010002 */
[----:B------:R-:W-:Y:S02]  /*2190*/  FFMA.FTZ R36, R66, R3, R2 ;  /* 0x0000000342247223 */ /* 0x000fe40000010002 */
[----:B------:R-:W-:Y:S02]  /*21a0*/  FADD.FTZ R77, R194, -R77 ;  /* 0x8000004dc24d7221 */ /* 0x000fe40000010000 */
[----:B------:R-:W-:Y:S02]  /*21b0*/  FMUL.FTZ R66, R184, R193 ;  /* 0x000000c1b8427220 */ /* 0x000fe40000410000 */
[----:B------:R-:W-:Y:S02]  /*21c0*/  FADD.FTZ R63, R80, -R63 ;  /* 0x8000003f503f7221 */ /* 0x000fe40000010000 */
[----:B------:R-:W-:Y:S02]  /*21d0*/  FADD.FTZ R87, R87, -R64 ;  /* 0x8000004057577221 */ /* 0x000fe40000010000 */
[----:B------:R-:W-:-:S02]  /*21e0*/  FADD.FTZ R85, R196, -R85 ;  /* 0x80000055c4557221 */ /* 0x000fc40000010000 */
[----:B------:R-:W-:Y:S02]  /*21f0*/  @P0 FADD.FTZ R40, R7, R40 ;  /* 0x0000002807280221 */ /* 0x000fe40000010000 */
[-CC-:B------:R-:W-:Y:S02]  /*2200*/  FFMA.FTZ R65, R65, R3.reuse, R2.reuse ;  /* 0x0000000341417223 */ /* 0x180fe40000010002 */
[-C--:B------:R-:W-:Y:S02]  /*2210*/  FFMA.FTZ R75, R75, R3.reuse, R2 ;  /* 0x000000034b4b7223 */ /* 0x080fe40000010002 */
[----:B------:R-:W-:Y:S02]  /*2220*/  FADD.FTZ R89, R89, -R72 ;  /* 0x8000004859597221 */ /* 0x000fe40000010000 */
[----:B------:R-:W-:Y:S02]  /*2230*/  FMUL.FTZ R42, R38, R52 ;  /* 0x00000034262a7220 */ /* 0x000fe40000410000 */
[----:B------:R-:W-:-:S02]  /*2240*/  FFMA.FTZ R81, R81, R3, R2 ;  /* 0x0000000351517223 */ /* 0x000fc40000010002 */
[----:B------:R-:W-:Y:S02]  /*2250*/  @P0 FADD.FTZ R60, R9, R60 ;  /* 0x0000003c093c0221 */ /* 0x000fe40000010000 */
[----:B------:R-:W-:Y:S01]  /*2260*/  FADD.FTZ R91, R91, -R76 ;  /* 0x8000004c5b5b7221 */ /* 0x000fe20000010000 */
[----:B------:R-:W-:Y:S01]  /*2270*/  F2F.BF16.F32 R42, R42 ;  /* 0x0000002a002a7304 */ /* 0x000fe20000202000 */
[-CC-:B------:R-:W-:Y:S02]  /*2280*/  FFMA.FTZ R68, R68, R3.reuse, R2.reuse ;  /* 0x0000000344447223 */ /* 0x180fe40000010002 */
[----:B------:R-:W-:Y:S02]  /*2290*/  @P0 FADD.FTZ R37, R4, R37 ;  /* 0x0000002504250221 */ /* 0x000fe40000010000 */
[----:B------:R-:W-:Y:S02]  /*22a0*/  FFMA.FTZ R70, R70, R3, R2 ;  /* 0x0000000346467223 */ /* 0x000fe40000010002 */
[----:B------:R-:W-:-:S02]  /*22b0*/  FADD.FTZ R195, R195, -R36 ;  /* 0x80000024c3c37221 */ /* 0x000fc40000010000 */
[----:B------:R-:W-:Y:S02]  /*22c0*/  @P0 FADD.FTZ R66, R21, R66 ;  /* 0x0000004215420221 */ /* 0x000fe40000010000 */
[-CC-:B------:R-:W-:Y:S02]  /*22d0*/  FFMA.FTZ R58, R58, R3.reuse, R2.reuse ;  /* 0x000000033a3a7223 */ /* 0x180fe40000010002 */
[----:B------:R-:W-:Y:S02]  /*22e0*/  FFMA.FTZ R76, R59, R3, R2 ;  /* 0x000000033b4c7223 */ /* 0x000fe40000010002 */
[C---:B------:R-:W-:Y:S02]  /*22f0*/  FMUL.FTZ R71, R184.reuse, R77 ;  /* 0x0000004db8477220 */ /* 0x040fe40000410000 */
[C---:B------:R-:W-:Y:S02]  /*2300*/  FMUL.FTZ R39, R184.reuse, R63 ;  /* 0x0000003fb8277220 */ /* 0x040fe40000410000 */
[----:B------:R-:W-:-:S02]  /*2310*/  FMUL.FTZ R64, R184, R87 ;  /* 0x00000057b8407220 */ /* 0x000fc40000410000 */
[----:B------:R-:W-:Y:S02]  /*2320*/  FMUL.FTZ R77, R184, R85 ;  /* 0x00000055b84d7220 */ /* 0x000fe40000410000 */
[----:B------:R-:W-:Y:S02]  /*2330*/  FMUL.FTZ R41, R40, R52 ;  /* 0x0000003428297220 */ /* 0x000fe40000410000 */
[----:B------:R-:W-:Y:S02]  /*2340*/  FADD.FTZ R65, R88, -R65 ;  /* 0x8000004158417221 */ /* 0x000fe40000010000 */
[----:B------:R-:W-:Y:S02]  /*2350*/  FADD.FTZ R75, R84, -R75 ;  /* 0x8000004b544b7221 */ /* 0x000fe40000010000 */
[----:B------:R-:W-:Y:S01]  /*2360*/  FMUL.FTZ R72, R184, R89 ;  /* 0x00000059b8487220 */ /* 0x000fe20000410000 */
[----:B------:R-:W0:Y:S01]  /*2370*/  F2F.BF16.F32 R41, R41 ;  /* 0x0000002900297304 */ /* 0x000e220000202000 */
[----:B------:R-:W-:-:S02]  /*2380*/  FADD.FTZ R81, R90, -R81 ;  /* 0x800000515a517221 */ /* 0x000fc40000010000 */
[-C--:B------:R-:W-:Y:S02]  /*2390*/  FMUL.FTZ R44, R60, R52.reuse ;  /* 0x000000343c2c7220 */ /* 0x080fe40000410000 */
[----:B------:R-:W-:Y:S02]  /*23a0*/  FMUL.FTZ R62, R184, R91 ;  /* 0x0000005bb83e7220 */ /* 0x000fe40000410000 */
[----:B------:R-:W-:Y:S02]  /*23b0*/  FADD.FTZ R189, R189, -R68 ;  /* 0x80000044bdbd7221 */ /* 0x000fe40000010000 */
[----:B------:R-:W-:Y:S01]  /*23c0*/  FMUL.FTZ R47, R37, R52 ;  /* 0x00000034252f7220 */ /* 0x000fe20000410000 */
[----:B------:R-:W-:Y:S01]  /*23d0*/  F2F.BF16.F32 R44, R44 ;  /* 0x0000002c002c7304 */ /* 0x000fe20000202000 */
[-CC-:B------:R-:W-:Y:S02]  /*23e0*/  FFMA.FTZ R69, R69, R3.reuse, R2.reuse ;  /* 0x0000000345457223 */ /* 0x180fe40000010002 */
[----:B------:R-:W-:-:S02]  /*23f0*/  FFMA.FTZ R73, R73, R3, R2 ;  /* 0x0000000349497223 */ /* 0x000fc40000010002 */
[----:B------:R-:W-:Y:S02]  /*2400*/  FADD.FTZ R191, R191, -R70 ;  /* 0x80000046bfbf7221 */ /* 0x000fe40000010000 */
[----:B------:R-:W-:Y:S01]  /*2410*/  FMUL.FTZ R36, R66, R52 ;  /* 0x0000003442247220 */ /* 0x000fe20000410000 */
[----:B------:R-:W-:Y:S01]  /*2420*/  F2F.BF16.F32 R47, R47 ;  /* 0x0000002f002f7304 */ /* 0x000fe20000202000 */
[----:B------:R-:W-:Y:S02]  /*2430*/  FMUL.FTZ R74, R184, R195 ;  /* 0x000000c3b84a7220 */ /* 0x000fe40000410000 */
[----:B------:R-:W-:Y:S02]  /*2440*/  FADD.FTZ R197, R197, -R58 ;  /* 0x8000003ac5c57221 */ /* 0x000fe40000010000 */
[----:B------:R-:W-:Y:S02]  /*2450*/  FADD.FTZ R53, R53, -R76 ;  /* 0x8000004c35357221 */ /* 0x000fe40000010000 */
[----:B------:R-:W-:Y:S01]  /*2460*/  @P0 FADD.FTZ R39, R6, R39 ;  /* 0x0000002706270221 */ /* 0x000fe20000010000 */
[----:B------:R1:W-:Y:S01]  /*2470*/  F2F.BF16.F32 R86, R36 ;  /* 0x0000002400567304 */ /* 0x0003e20000202000 */
[----:B------:R-:W-:-:S02]  /*2480*/  @P0 FADD.FTZ R64, R13, R64 ;  /* 0x000000400d400221 */ /* 0x000fc40000010000 */
[----:B------:R-:W-:Y:S02]  /*2490*/  FFMA.FTZ R56, R56, R3, R2 ;  /* 0x0000000338387223 */ /* 0x000fe40000010002 */
[----:B------:R-:W-:Y:S02]  /*24a0*/  @P0 FADD.FTZ R77, R24, R77 ;  /* 0x0000004d184d0221 */ /* 0x000fe40000010000 */
[C---:B------:R-:W-:Y:S02]  /*24b0*/  FMUL.FTZ R65, R184.reuse, R65 ;  /* 0x00000041b8417220 */ /* 0x040fe40000410000 */
[----:B------:R-:W-:Y:S02]  /*24c0*/  FMUL.FTZ R75, R184, R75 ;  /* 0x0000004bb84b7220 */ /* 0x000fe40000410000 */
[----:B------:R-:W-:Y:S02]  /*24d0*/  @P0 FADD.FTZ R72, R15, R72 ;  /* 0x000000480f480221 */ /* 0x000fe40000010000 */
[----:B------:R-:W-:-:S02]  /*24e0*/  FFMA.FTZ R67, R67, R3, R2 ;  /* 0x0000000343437223 */ /* 0x000fc40000010002 */
[-CC-:B------:R-:W-:Y:S02]  /*24f0*/  FFMA.FTZ R54, R54, R3.reuse, R2.reuse ;  /* 0x0000000336367223 */ /* 0x180fe40000010002 */
[-CC-:B------:R-:W-:Y:S02]  /*2500*/  FFMA.FTZ R55, R55, R3.reuse, R2.reuse ;  /* 0x0000000337377223 */ /* 0x180fe40000010002 */
[----:B------:R-:W-:Y:S02]  /*2510*/  FFMA.FTZ R57, R57, R3, R2 ;  /* 0x0000000339397223 */ /* 0x000fe40000010002 */
[C---:B------:R-:W-:Y:S02]  /*2520*/  FMUL.FTZ R63, R184.reuse, R81 ;  /* 0x00000051b83f7220 */ /* 0x040fe40000410000 */
[----:B------:R-:W-:Y:S02]  /*2530*/  @P0 FADD.FTZ R62, R11, R62 ;  /* 0x0000003e0b3e0221 */ /* 0x000fe40000010000 */
[----:B------:R-:W-:-:S02]  /*2540*/  FMUL.FTZ R68, R184, R189 ;  /* 0x000000bdb8447220 */ /* 0x000fc40000410000 */
[----:B------:R-:W-:Y:S02]  /*2550*/  @P0 FADD.FTZ R71, R22, R71 ;  /* 0x0000004716470221 */ /* 0x000fe40000010000 */
[----:B------:R-:W-:Y:S02]  /*2560*/  FFMA.FTZ R3, R203, R3, R2 ;  /* 0x00000003cb037223 */ /* 0x000fe40000010002 */
[----:B------:R-:W-:Y:S02]  /*2570*/  FADD.FTZ R69, R186, -R69 ;  /* 0x80000045ba457221 */ /* 0x000fe40000010000 */
[----:B------:R-:W-:Y:S02]  /*2580*/  FADD.FTZ R73, R188, -R73 ;  /* 0x80000049bc497221 */ /* 0x000fe40000010000 */
[----:B------:R-:W-:Y:S02]  /*2590*/  FMUL.FTZ R70, R184, R191 ;  /* 0x000000bfb8467220 */ /* 0x000fe40000410000 */
[----:B------:R-:W-:-:S02]  /*25a0*/  @P0 FADD.FTZ R74, R23, R74 ;  /* 0x0000004a174a0221 */ /* 0x000fc40000010000 */
[C---:B------:R-:W-:Y:S02]  /*25b0*/  FMUL.FTZ R76, R184.reuse, R197 ;  /* 0x000000c5b84c7220 */ /* 0x040fe40000410000 */
[----:B------:R-:W-:Y:S02]  /*25c0*/  FMUL.FTZ R85, R184, R53 ;  /* 0x00000035b8557220 */ /* 0x000fe40000410000 */
[-C--:B------:R-:W-:Y:S02]  /*25d0*/  FMUL.FTZ R45, R39, R52.reuse ;  /* 0x00000034272d7220 */ /* 0x080fe40000410000 */
[-C--:B------:R-:W-:Y:S02]  /*25e0*/  FMUL.FTZ R48, R64, R52.reuse ;  /* 0x0000003440307220 */ /* 0x080fe40000410000 */
[----:B-1----:R-:W-:Y:S02]  /*25f0*/  FMUL.FTZ R36, R77, R52 ;  /* 0x000000344d247220 */ /* 0x002fe40000410000 */
[----:B------:R-:W-:Y:S01]  /*2600*/  FADD.FTZ R201, R201, -R56 ;  /* 0x80000038c9c97221 */ /* 0x000fe20000010000 */
[----:B------:R-:W-:Y:S01]  /*2610*/  F2F.BF16.F32 R45, R45 ;  /* 0x0000002d002d7304 */ /* 0x000fe20000202000 */
[----:B------:R-:W-:-:S02]  /*2620*/  @P0 FADD.FTZ R65, R12, R65 ;  /* 0x000000410c410221 */ /* 0x000fc40000010000 */
[----:B------:R-:W-:Y:S02]  /*2630*/  @P0 FADD.FTZ R75, R14, R75 ;  /* 0x0000004b0e4b0221 */ /* 0x000fe40000010000 */
[----:B------:R-:W-:Y:S02]  /*2640*/  FMUL.FTZ R50, R72, R52 ;  /* 0x0000003448327220 */ /* 0x000fe40000410000 */
[----:B------:R-:W-:Y:S01]  /*2650*/  FADD.FTZ R67, R190, -R67 ;  /* 0x80000043be437221 */ /* 0x000fe20000010000 */
[----:B------:R1:W-:Y:S01]  /*2660*/  F2F.BF16.F32 R187, R36 ;  /* 0x0000002400bb7304 */ /* 0x0003e20000202000 */
[----:B------:R-:W-:Y:S02]  /*2670*/  FADD.FTZ R199, R199, -R54 ;  /* 0x80000036c7c77221 */ /* 0x000fe40000010000 */
[----:B------:R-:W-:Y:S02]  /*2680*/  FADD.FTZ R55, R198, -R55 ;  /* 0x80000037c6377221 */ /* 0x000fe40000010000 */
[----:B------:R-:W-:-:S02]  /*2690*/  FADD.FTZ R57, R200, -R57 ;  /* 0x80000039c8397221 */ /* 0x000fc40000010000 */
[----:B------:R-:W-:Y:S01]  /*26a0*/  @P0 FADD.FTZ R63, R10, R63 ;  /* 0x0000003f0a3f0221 */ /* 0x000fe20000010000 */
[----:B------:R-:W-:Y:S01]  /*26b0*/  F2F.BF16.F32 R48, R48 ;  /* 0x0000003000307304 */ /* 0x000fe20000202000 */
[----:B------:R-:W-:Y:S01]  /*26c0*/  FMUL.FTZ R46, R62, R52 ;  /* 0x000000343e2e7220 */ /* 0x000fe20000410000 */
[----:B-1----:R-:W-:Y:S01]  /*26d0*/  SEL R36, R37, R32, P3 ;  /* 0x0000002025247207 */ /* 0x002fe20001800000 */
[----:B------:R-:W-:Y:S01]  /*26e0*/  @P0 FADD.FTZ R68, R17, R68 ;  /* 0x0000004411440221 */ /* 0x000fe20000010000 */
[----:B------:R-:W-:Y:S01]  /*26f0*/  SEL R37, R38, R33, P3 ;  /* 0x0000002126257207 */ /* 0x000fe20001800000 */
[----:B------:R-:W-:Y:S01]  /*2700*/  FMUL.FTZ R43, R71, R52 ;  /* 0x00000034472b7220 */ /* 0x000fe20000410000 */
[----:B------:R-:W-:Y:S01]  /*2710*/  SEL R38, R39, R34, P3 ;  /* 0x0000002227267207 */ /* 0x000fe20001800000 */
[----:B------:R-:W-:Y:S01]  /*2720*/  FADD.FTZ R59, R202, -R3 ;  /* 0x80000003ca3b7221 */ /* 0x000fe20000010000 */
[----:B------:R-:W-:Y:S01]  /*2730*/  @P1 MOV R3, 0x10 ;  /* 0x0000001000031802 */ /* 0x000fe20000000f00 */
[C---:B------:R-:W-:Y:S01]  /*2740*/  FMUL.FTZ R69, R184.reuse, R69 ;  /* 0x00000045b8457220 */ /* 0x040fe20000410000 */
[----:B------:R-:W-:Y:S01]  /*2750*/  F2F.BF16.F32 R88, R43 ;  /* 0x0000002b00587304 */ /* 0x000fe20000202000 */
[----:B------:R-:W-:Y:S01]  /*2760*/  FMUL.FTZ R73, R184, R73 ;  /* 0x00000049b8497220 */ /* 0x000fe20000410000 */
[----:B------:R-:W-:Y:S01]  /*2770*/  SEL R39, R40, R35, P3 ;  /* 0x0000002328277207 */ /* 0x000fe20001800000 */
[----:B------:R-:W-:-:S02]  /*2780*/  @P0 FADD.FTZ R70, R19, R70 ;  /* 0x0000004613460221 */ /* 0x000fc40000010000 */
[-C--:B------:R-:W-:Y:S02]  /*2790*/  FMUL.FTZ R2, R74, R52.reuse ;  /* 0x000000344a027220 */ /* 0x080fe40000410000 */
[----:B------:R-:W-:Y:S01]  /*27a0*/  @P0 FADD.FTZ R76, R25, R76 ;  /* 0x0000004c194c0221 */ /* 0x000fe20000010000 */
[----:B------:R-:W1:Y:S01]  /*27b0*/  F2F.BF16.F32 R50, R50 ;  /* 0x0000003200327304 */ /* 0x000e620000202000 */
[----:B------:R-:W-:Y:S02]  /*27c0*/  @P0 FADD.FTZ R85, R26, R85 ;  /* 0x000000551a550221 */ /* 0x000fe40000010000 */
[C---:B------:R-:W-:Y:S02]  /*27d0*/  FMUL.FTZ R82, R184.reuse, R201 ;  /* 0x000000c9b8527220 */ /* 0x040fe40000410000 */
[-C--:B------:R-:W-:Y:S02]  /*27e0*/  FMUL.FTZ R79, R65, R52.reuse ;  /* 0x00000034414f7220 */ /* 0x080fe40000410000 */
[----:B------:R-:W-:Y:S01]  /*27f0*/  FMUL.FTZ R81, R75, R52 ;  /* 0x000000344b517220 */ /* 0x000fe20000410000 */
[----:B------:R-:W-:Y:S01]  /*2800*/  F2F.BF16.F32 R58, R2 ;  /* 0x00000002003a7304 */ /* 0x000fe20000202000 */
[----:B------:R-:W-:-:S02]  /*2810*/  FMUL.FTZ R67, R184, R67 ;  /* 0x00000043b8437220 */ /* 0x000fc40000410000 */
[C---:B------:R-:W-:Y:S02]  /*2820*/  FMUL.FTZ R78, R184.reuse, R199 ;  /* 0x000000c7b84e7220 */ /* 0x040fe40000410000 */
[C---:B------:R-:W-:Y:S01]  /*2830*/  FMUL.FTZ R87, R184.reuse, R55 ;  /* 0x00000037b8577220 */ /* 0x040fe20000410000 */
[----:B0-----:R-:W-:Y:S01]  /*2840*/  SHF.L.U32 R55, R41, 0x10, RZ ;  /* 0x0000001029377819 */ /* 0x001fe200000006ff */
[----:B------:R-:W-:Y:S01]  /*2850*/  FMUL.FTZ R91, R184, R57 ;  /* 0x00000039b85b7220 */ /* 0x000fe20000410000 */
[----:B------:R-:W0:Y:S01]  /*2860*/  F2F.BF16.F32 R46, R46 ;  /* 0x0000002e002e7304 */ /* 0x000e220000202000 */
[----:B------:R-:W-:Y:S01]  /*2870*/  @P0 FADD.FTZ R61, R8, R61 ;  /* 0x0000003d083d0221 */ /* 0x000fe20000010000 */
[----:B-1----:R-:W-:Y:S01]  /*2880*/  SHF.L.U32 R50, R50, 0x10, RZ ;  /* 0x0000001032327819 */ /* 0x002fe200000006ff */
[-C--:B------:R-:W-:Y:S02]  /*2890*/  FMUL.FTZ R51, R63, R52.reuse ;  /* 0x000000343f337220 */ /* 0x080fe40000410000 */
[----:B------:R-:W-:-:S02]  /*28a0*/  FMUL.FTZ R80, R68, R52 ;  /* 0x0000003444507220 */ /* 0x000fc40000410000 */
[----:B------:R-:W-:Y:S01]  /*28b0*/  FMUL.FTZ R184, R184, R59 ;  /* 0x0000003bb8b87220 */ /* 0x000fe20000410000 */
[----:B------:R-:W-:Y:S01]  /*28c0*/  F2F.BF16.F32 R79, R79 ;  /* 0x0000004f004f7304 */ /* 0x000fe20000202000 */
[----:B------:R-:W-:Y:S02]  /*28d0*/  @P0 FADD.FTZ R69, R16, R69 ;  /* 0x0000004510450221 */ /* 0x000fe40000010000 */
[----:B------:R-:W-:Y:S02]  /*28e0*/  @P0 FADD.FTZ R73, R18, R73 ;  /* 0x0000004912490221 */ /* 0x000fe40000010000 */
[-C--:B------:R-:W-:Y:S02]  /*28f0*/  FMUL.FTZ R84, R70, R52.reuse ;  /* 0x0000003446547220 */ /* 0x080fe40000410000 */
[-C--:B------:R-:W-:Y:S01]  /*2900*/  FMUL.FTZ R43, R76, R52.reuse ;  /* 0x000000344c2b7220 */ /* 0x080fe20000410000 */
[----:B------:R-:W-:Y:S01]  /*2910*/  F2F.BF16.F32 R81, R81 ;  /* 0x0000005100517304 */ /* 0x000fe20000202000 */
[----:B------:R-:W-:Y:S01]  /*2920*/  FMUL.FTZ R53, R85, R52 ;  /* 0x0000003455357220 */ /* 0x000fe20000410000 */
[----:B0-----:R-:W-:Y:S01]  /*2930*/  SHF.L.U32 R46, R46, 0x10, RZ ;  /* 0x000000102e2e7819 */ /* 0x001fe200000006ff */
[----:B------:R-:W-:-:S04]  /*2940*/  @P1 IMAD.WIDE.U32 R2, R162, R3, c[0x0][0x258] ;  /* 0x00009600a2021625 */ /* 0x000fc800078e0003 */
[----:B------:R-:W-:Y:S01]  /*2950*/  @P0 FADD.FTZ R82, R29, R82 ;  /* 0x000000521d520221 */ /* 0x000fe20000010000 */
[----:B------:R0:W-:Y:S01]  /*2960*/  F2F.BF16.F32 R90, R43 ;  /* 0x0000002b005a7304 */ /* 0x0001e20000202000 */
[-C--:B------:R-:W-:Y:S01]  /*2970*/  FMUL.FTZ R49, R61, R52.reuse ;  /* 0x000000343d317220 */ /* 0x080fe20000410000 */
[----:B------:R1:W-:Y:S01]  /*2980*/  @P1 STG.E.128 [R2.64], R36 ;  /* 0x0000002402001986 */ /* 0x0003e2000c101d04 */
[----:B------:R-:W-:Y:S02]  /*2990*/  @P0 FADD.FTZ R78, R27, R78 ;  /* 0x0000004e1b4e0221 */ /* 0x000fe40000010000 */
[----:B------:R-:W-:Y:S02]  /*29a0*/  @P0 FADD.FTZ R184, R31, R184 ;  /* 0x000000b81fb80221 */ /* 0x000fe40000010000 */
[-C--:B------:R-:W-:Y:S01]  /*29b0*/  FMUL.FTZ R83, R69, R52.reuse ;  /* 0x0000003445537220 */ /* 0x080fe20000410000 */
[----:B------:R2:W-:Y:S01]  /*29c0*/  F2F.BF16.F32 R186, R53 ;  /* 0x0000003500ba7304 */ /* 0x0005e20000202000 */
[----:B------:R-:W-:-:S02]  /*29d0*/  FMUL.FTZ R89, R73, R52 ;  /* 0x0000003449597220 */ /* 0x000fc40000410000 */
[----:B0-----:R-:W-:-:S04]  /*29e0*/  IMAD.WIDE.U32 R42, R42, 0x10000, RZ ;  /* 0x000100002a2a7825 */ /* 0x001fc800078e00ff */
[----:B------:R-:W-:Y:S01]  /*29f0*/  @P0 FADD.FTZ R91, R30, R91 ;  /* 0x0000005b1e5b0221 */ /* 0x000fe20000010000 */
[----:B------:R-:W0:Y:S01]  /*2a00*/  F2F.BF16.F32 R51, R51 ;  /* 0x0000003300337304 */ /* 0x000e220000202000 */
[-C--:B--2---:R-:W-:Y:S01]  /*2a10*/  FMUL.FTZ R53, R82, R52.reuse ;  /* 0x0000003452357220 */ /* 0x084fe20000410000 */
[----:B------:R-:W-:Y:S01]  /*2a20*/  LOP3.LUT R45, R43, R55, R45, 0xfe, !PT ;  /* 0x000000372b2d7212 */ /* 0x000fe200078efe2d */
[-C--:B------:R-:W-:Y:S02]  /*2a30*/  FMUL.FTZ R54, R78, R52.reuse ;  /* 0x000000344e367220 */ /* 0x080fe40000410000 */
[----:B-1----:R-:W-:Y:S02]  /*2a40*/  FMUL.FTZ R38, R184, R52 ;  /* 0x00000034b8267220 */ /* 0x002fe40000410000 */
[----:B------:R-:W-:Y:S01]  /*2a50*/  @P0 FADD.FTZ R87, R28, R87 ;  /* 0x000000571c570221 */ /* 0x000fe20000010000 */
[----:B------:R-:W1:Y:S01]  /*2a60*/  F2F.BF16.F32 R80, R80 ;  /* 0x0000005000507304 */ /* 0x000e620000202000 */
[----:B------:R-:W-:Y:S01]  /*2a70*/  IMAD.WIDE.U32 R40, R44, 0x10000, RZ ;  /* 0x000100002c287825 */ /* 0x000fe200078e00ff */
[----:B------:R-:W-:-:S03]  /*2a80*/  LOP3.LUT R44, R42, R47, RZ, 0xfc, !PT ;  /* 0x0000002f2a2c7212 */ /* 0x000fc600078efcff */
[----:B------:R-:W-:Y:S02]  /*2a90*/  FMUL.FTZ R39, R91, R52 ;  /* 0x000000345b277220 */ /* 0x000fe40000410000 */
[----:B------:R-:W-:Y:S01]  /*2aa0*/  IMAD.WIDE.U32 R2, R48, 0x10000, RZ ;  /* 0x0001000030027825 */ /* 0x000fe200078e00ff */
[----:B------:R-:W2:Y:S01]  /*2ab0*/  F2F.BF16.F32 R84, R84 ;  /* 0x0000005400547304 */ /* 0x000ea20000202000 */
[----:B0-----:R-:W-:Y:S02]  /*2ac0*/  LOP3.LUT R57, R41, R46, R51, 0xfe, !PT ;  /* 0x0000002e29397212 */ /* 0x001fe400078efe33 */
[----:B------:R-:W-:Y:S01]  /*2ad0*/  @P0 FADD.FTZ R67, R20, R67 ;  /* 0x0000004314430221 */ /* 0x000fe20000010000 */
[----:B------:R-:W-:Y:S02]  /*2ae0*/  LOP3.LUT R55, R3, R50, R81, 0xfe, !PT ;  /* 0x0000003203377212 */ /* 0x000fe400078efe51 */
[----:B------:R-:W-:Y:S01]  /*2af0*/  SHF.L.U32 R41, R58, 0x10, RZ ;  /* 0x000000103a297819 */ /* 0x000fe200000006ff */
[----:B------:R-:W-:Y:S01]  /*2b00*/  FMUL.FTZ R185, R67, R52 ;  /* 0x0000003443b97220 */ /* 0x000fe20000410000 */
[----:B------:R-:W0:Y:S01]  /*2b10*/  F2F.BF16.F32 R49, R49 ;  /* 0x0000003100317304 */ /* 0x000e220000202000 */
[----:B-1----:R-:W-:Y:S01]  /*2b20*/  IMAD.WIDE.U32 R36, R80, 0x10000, RZ ;  /* 0x0001000050247825 */ /* 0x002fe200078e00ff */
[----:B------:R-:W-:-:S02]  /*2b30*/  IADD3 R80, R162, 0x100, RZ ;  /* 0x00000100a2507810 */ /* 0x000fc40007ffe0ff */
[----:B------:R-:W-:-:S04]  /*2b40*/  ISETP.GE.AND P0, PT, R177, c[0x0][0x164], PT ;  /* 0x00005900b1007a0c */ /* 0x000fc80003f06270 */
[----:B------:R-:W1:Y:S01]  /*2b50*/  F2F.BF16.F32 R83, R83 ;  /* 0x0000005300537304 */ /* 0x000e620000202000 */
[----:B--2---:R-:W-:-:S07]  /*2b60*/  SHF.L.U32 R84, R84, 0x10, RZ ;  /* 0x0000001054547819 */ /* 0x004fce00000006ff */
[----:B------:R-:W2:Y:S01]  /*2b70*/  F2F.BF16.F32 R89, R89 ;  /* 0x0000005900597304 */ /* 0x000ea20000202000 */
[----:B0-----:R-:W-:-:S07]  /*2b80*/  LOP3.LUT R56, R40, R49, RZ, 0xfc, !PT ;  /* 0x0000003128387212 */ /* 0x001fce00078efcff */
[----:B------:R0:W3:Y:S01]  /*2b90*/  F2F.BF16.F32 R59, R54 ;  /* 0x00000036003b7304 */ /* 0x0000e20000202000 */
[----:B-1----:R-:W-:-:S07]  /*2ba0*/  LOP3.LUT R48, R36, R83, RZ, 0xfc, !PT ;  /* 0x0000005324307212 */ /* 0x002fce00078efcff */
[----:B------:R-:W1:Y:S01]  /*2bb0*/  F2F.BF16.F32 R53, R53 ;  /* 0x0000003500357304 */ /* 0x000e620000202000 */
[----:B0-----:R-:W-:Y:S01]  /*2bc0*/  LOP3.LUT R54, R2, R79, RZ, 0xfc, !PT ;  /* 0x0000004f02367212 */ /* 0x001fe200078efcff */
[----:B------:R-:W-:Y:S01]  /*2bd0*/  IMAD.WIDE.U32 R2, R86, 0x10000, RZ ;  /* 0x0001000056027825 */ /* 0x000fe200078e00ff */
[----:B------:R-:W-:Y:S01]  /*2be0*/  HFMA2.MMA R79, -RZ, RZ, 0, 4.76837158203125e-07 ;  /* 0x00000008ff4f7435 */ /* 0x000fe200000001ff */
[----:B--2---:R-:W-:Y:S02]  /*2bf0*/  LOP3.LUT R49, R37, R84, R89, 0xfe, !PT ;  /* 0x0000005425317212 */ /* 0x004fe400078efe59 */
[----:B------:R-:W-:Y:S01]  /*2c00*/  IMAD.WIDE.U32 R36, R90, 0x10000, RZ ;  /* 0x000100005a247825 */ /* 0x000fe200078e00ff */
[----:B------:R-:W-:Y:S01]  /*2c10*/  LOP3.LUT R3, R3, R41, R88, 0xfe, !PT ;  /* 0x0000002903037212 */ /* 0x000fe200078efe58 */
[----:B------:R0:W2:Y:S01]  /*2c20*/  F2F.BF16.F32 R42, R38 ;  /* 0x00000026002a7304 */ /* 0x0000a20000202000 */
[----:B---3--:R-:W-:Y:S02]  /*2c30*/  SHF.L.U32 R51, R59, 0x10, RZ ;  /* 0x000000103b337819 */ /* 0x008fe400000006ff */
[----:B------:R-:W-:-:S02]  /*2c40*/  @P1 MOV R59, 0x10 ;  /* 0x00000010003b1802 */ /* 0x000fc40000000f00 */
[----:B------:R-:W-:Y:S01]  /*2c50*/  LOP3.LUT R51, R37, R51, R186, 0xfe, !PT ;  /* 0x0000003325337212 */ /* 0x000fe200078efeba */
[----:B------:R-:W-:Y:S01]  /*2c60*/  IMAD.WIDE.U32 R46, R162, R79, c[0x0][0x248] ;  /* 0x00009200a22e7625 */ /* 0x000fe200078e004f */
[----:B------:R-:W-:Y:S01]  /*2c70*/  LOP3.LUT R50, R36, R187, RZ, 0xfc, !PT ;  /* 0x000000bb24327212 */ /* 0x000fe200078efcff */
[----:B------:R-:W3:Y:S01]  /*2c80*/  F2F.BF16.F32 R39, R39 ;  /* 0x0000002700277304 */ /* 0x000ee20000202000 */
[----:B------:R-:W-:Y:S01]  /*2c90*/  SEL R36, R61, R32, P3 ;  /* 0x000000203d247207 */ /* 0x000fe20001800000 */
[----:B0-----:R-:W-:Y:S01]  /*2ca0*/  FMUL.FTZ R38, R87, R52 ;  /* 0x0000003457267220 */ /* 0x001fe20000410000 */
[----:B------:R-:W-:Y:S01]  /*2cb0*/  SEL R37, R60, R33, P3 ;  /* 0x000000213c257207 */ /* 0x000fe20001800000 */
[----:B-1----:R-:W-:Y:S01]  /*2cc0*/  IMAD.WIDE.U32 R40, R53, 0x10000, RZ ;  /* 0x0001000035287825 */ /* 0x002fe200078e00ff */
[----:B------:R-:W-:Y:S01]  /*2cd0*/  IADD3 R84, R162, 0x200, RZ ;  /* 0x00000200a2547810 */ /* 0x000fe20007ffe0ff */
[----:B------:R0:W-:Y:S02]  /*2ce0*/  STG.E.64 [R46.64], R44 ;  /* 0x0000002c2e007986 */ /* 0x0001e4000c101b04 */
[----:B------:R1:W4:Y:S01]  /*2cf0*/  F2F.BF16.F32 R43, R38 ;  /* 0x00000026002b7304 */ /* 0x0003220000202000 */
[----:B--2---:R-:W-:Y:S01]  /*2d00*/  SHF.L.U32 R53, R42, 0x10, RZ ;  /* 0x000000102a357819 */ /* 0x004fe200000006ff */
[----:B------:R-:W-:Y:S01]  /*2d10*/  @P1 IMAD.WIDE.U32 R58, R59, R80, c[0x0][0x258] ;  /* 0x000096003b3a1625 */ /* 0x000fe200078e0050 */
[----:B------:R-:W-:-:S03]  /*2d20*/  SEL R42, R75, R34, P3 ;  /* 0x000000224b2a7207 */ /* 0x000fc60001800000 */
[----:B------:R-:W-:Y:S02]  /*2d30*/  IMAD.WIDE.U32 R60, R79, R80, c[0x0][0x248] ;  /* 0x000092004f3c7625 */ /* 0x000fe400078e0050 */
[----:B------:R-:W2:Y:S01]  /*2d40*/  F2F.BF16.F32 R185, R185 ;  /* 0x000000b900b97304 */ /* 0x000ea20000202000 */
[----:B-1----:R-:W-:Y:S02]  /*2d50*/  SEL R38, R63, R34, P3 ;  /* 0x000000223f267207 */ /* 0x002fe40001800000 */
[----:B---3--:R-:W-:Y:S02]  /*2d60*/  LOP3.LUT R53, R41, R53, R39, 0xfe, !PT ;  /* 0x0000003529357212 */ /* 0x008fe400078efe27 */
[----:B------:R-:W-:Y:S02]  /*2d70*/  @P1 MOV R63, 0x10 ;  /* 0x00000010003f1802 */ /* 0x000fe40000000f00 */
[----:B------:R-:W-:Y:S02]  /*2d80*/  SEL R39, R62, R35, P3 ;  /* 0x000000233e277207 */ /* 0x000fe40001800000 */
[----:B----4-:R-:W-:Y:S01]  /*2d90*/  LOP3.LUT R52, R40, R43, RZ, 0xfc, !PT ;  /* 0x0000002b28347212 */ /* 0x010fe200078efcff */
[----:B------:R-:W-:Y:S01]  /*2da0*/  @P1 IMAD.WIDE.U32 R62, R182, R63, c[0x0][0x258] ;  /* 0x00009600b63e1625 */ /* 0x000fe200078e003f */
[----:B------:R-:W-:Y:S01]  /*2db0*/  SEL R43, R72, R35, P3 ;  /* 0x00000023482b7207 */ /* 0x000fe20001800000 */
[----:B------:R1:W-:Y:S01]  /*2dc0*/  @P1 STG.E.128 [R58.64], R36 ;  /* 0x000000243a001986 */ /* 0x0003e2000c101d04 */
[----:B------:R-:W-:-:S02]  /*2dd0*/  @P1 MOV R72, 0x10 ;  /* 0x0000001000481802 */ /* 0x000fc40000000f00 */
[----:B------:R-:W-:Y:S01]  /*2de0*/  SEL R40, R65, R32, P3 ;  /* 0x0000002041287207 */ /* 0x000fe20001800000 */
[----:B------:R3:W-:Y:S01]  /*2df0*/  STG.E.64 [R60.64], R56 ;  /* 0x000000383c007986 */ /* 0x0007e2000c101b04 */
[-C--:B------:R-:W-:Y:S01]  /*2e00*/  SEL R41, R64, R33.reuse, P3 ;  /* 0x0000002140297207 */ /* 0x080fe20001800000 */
[----:B------:R-:W-:Y:S01]  /*2e10*/  IMAD.WIDE.U32 R64, R79, R84, c[0x0][0x248] ;  /* 0x000092004f407625 */ /* 0x000fe200078e0054 */
[----:B0-----:R-:W-:Y:S02]  /*2e20*/  SEL R44, R69, R32, P3 ;  /* 0x00000020452c7207 */ /* 0x001fe40001800000 */
[----:B------:R-:W-:Y:S01]  /*2e30*/  SEL R45, R68, R33, P3 ;  /* 0x00000021442d7207 */ /* 0x000fe20001800000 */
[----:B------:R-:W-:Y:S01]  /*2e40*/  @P1 STG.E.128 [R62.64], R40 ;  /* 0x000000283e001986 */ /* 0x000fe2000c101d04 */
[----:B------:R-:W-:Y:S02]  /*2e50*/  SEL R46, R73, R34, P3 ;  /* 0x00000022492e7207 */ /* 0x000fe40001800000 */
[----:B------:R-:W-:Y:S01]  /*2e60*/  SEL R47, R70, R35, P3 ;  /* 0x00000023462f7207 */ /* 0x000fe20001800000 */
[----:B------:R0:W-:Y:S01]  /*2e70*/  STG.E.64 [R64.64], R54 ;  /* 0x0000003640007986 */ /* 0x0001e2000c101b04 */
[----:B--2---:R-:W-:-:S02]  /*2e80*/  LOP3.LUT R2, R2, R185, RZ, 0xfc, !PT ;  /* 0x000000b902027212 */ /* 0x004fc400078efcff */
[----:B------:R-:W-:Y:S01]  /*2e90*/  SEL R185, RZ, 0x1, P2 ;  /* 0x00000001ffb97807 */ /* 0x000fe20001000000 */
[----:B-1----:R-:W-:Y:S01]  /*2ea0*/  @P1 IMAD.WIDE.U32 R58, R181, R72, c[0x0][0x258] ;  /* 0x00009600b53a1625 */ /* 0x002fe200078e0048 */
[C---:B------:R-:W-:Y:S02]  /*2eb0*/  IADD3 R36, R162.reuse, 0x300, RZ ;  /* 0x00000300a2247810 */ /* 0x040fe40007ffe0ff */
[----:B------:R-:W-:Y:S02]  /*2ec0*/  IADD3 R38, R162, 0x400, RZ ;  /* 0x00000400a2267810 */ /* 0x000fe40007ffe0ff */
[----:B------:R-:W-:Y:S01]  /*2ed0*/  @P1 MOV R181, 0x10 ;  /* 0x0000001000b51802 */ /* 0x000fe20000000f00 */
[----:B------:R1:W-:Y:S01]  /*2ee0*/  @P1 STG.E.128 [R58.64], R44 ;  /* 0x0000002c3a001986 */ /* 0x0003e2000c101d04 */
[----:B---3--:R-:W-:Y:S01]  /*2ef0*/  @P1 MOV R60, 0x10 ;  /* 0x00000010003c1802 */ /* 0x008fe20000000f00 */
[----:B------:R-:W-:Y:S01]  /*2f00*/  IMAD.WIDE.U32 R56, R79, R38, c[0x0][0x248] ;  /* 0x000092004f387625 */ /* 0x000fe200078e0026 */
[----:B------:R-:W-:-:S02]  /*2f10*/  SEL R37, R66, R33, P3 ;  /* 0x0000002142257207 */ /* 0x000fc40001800000 */
[----:B------:R-:W-:Y:S01]  /*2f20*/  SEL R38, R71, R34, P3 ;  /* 0x0000002247267207 */ /* 0x000fe20001800000 */
[----:B0-----:R-:W-:Y:S01]  /*2f30*/  IMAD.WIDE.U32 R54, R79, R36, c[0x0][0x248] ;  /* 0x000092004f367625 */ /* 0x001fe200078e0024 */
[-C--:B------:R-:W-:Y:S02]  /*2f40*/  SEL R36, R67, R32.reuse, P3 ;  /* 0x0000002043247207 */ /* 0x080fe40001800000 */
[----:B------:R-:W-:Y:S01]  /*2f50*/  SEL R39, R74, R35, P3 ;  /* 0x000000234a277207 */ /* 0x000fe20001800000 */
[----:B------:R-:W-:Y:S01]  /*2f60*/  @P1 IMAD.WIDE.U32 R180, R180, R181, c[0x0][0x258] ;  /* 0x00009600b4b41625 */ /* 0x000fe200078e00b5 */
[----:B------:R-:W-:Y:S01]  /*2f70*/  SEL R40, R77, R32, P3 ;  /* 0x000000204d287207 */ /* 0x000fe20001800000 */
[----:B------:R-:W-:Y:S01]  /*2f80*/  STG.E.64 [R54.64], R48 ;  /* 0x0000003036007986 */ /* 0x000fe2000c101b04 */
[----:B------:R-:W-:Y:S01]  /*2f90*/  SEL R41, R76, R33, P3 ;  /* 0x000000214c297207 */ /* 0x000fe20001800000 */
[----:B------:R-:W-:Y:S01]  /*2fa0*/  @P1 IMAD.WIDE.U32 R60, R179, R60, c[0x0][0x258] ;  /* 0x00009600b33c1625 */ /* 0x000fe200078e003c */
[----:B------:R-:W-:Y:S01]  /*2fb0*/  @P1 MOV R179, 0x10 ;  /* 0x0000001000b31802 */ /* 0x000fe20000000f00 */
[----:B------:R-:W-:Y:S01]  /*2fc0*/  @P1 STG.E.128 [R180.64], R36 ;  /* 0x00000024b4001986 */ /* 0x000fe2000c101d04 */
[----:B------:R-:W-:-:S02]  /*2fd0*/  SEL R42, R85, R34, P3 ;  /* 0x00000022552a7207 */ /* 0x000fc40001800000 */
[C---:B-1----:R-:W-:Y:S01]  /*2fe0*/  IADD3 R44, R162.reuse, 0x500, RZ ;  /* 0x00000500a22c7810 */ /* 0x042fe20007ffe0ff */
[----:B------:R0:W-:Y:S01]  /*2ff0*/  STG.E.64 [R56.64], R2 ;  /* 0x0000000238007986 */ /* 0x0001e2000c101b04 */
[----:B------:R-:W-:Y:S01]  /*3000*/  IADD3 R162, R162, 0x600, RZ ;  /* 0x00000600a2a27810 */ /* 0x000fe20007ffe0ff */
[----:B------:R-:W-:Y:S01]  /*3010*/  @P1 IMAD.WIDE.U32 R178, R178, R179, c[0x0][0x258] ;  /* 0x00009600b2b21625 */ /* 0x000fe200078e00b3 */
[----:B------:R-:W-:Y:S02]  /*3020*/  SEL R43, R78, R35, P3 ;  /* 0x000000234e2b7207 */ /* 0x000fe40001800000 */
[----:B------:R-:W-:Y:S01]  /*3030*/  SEL R32, R87, R32, P3 ;  /* 0x0000002057207207 */ /* 0x000fe20001800000 */
[----:B------:R-:W-:Y:S01]  /*3040*/  IMAD.WIDE.U32 R44, R79, R44, c[0x0][0x248] ;  /* 0x000092004f2c7625 */ /* 0x000fe200078e002c */
[----:B------:R-:W-:Y:S01]  /*3050*/  SEL R33, R82, R33, P3 ;  /* 0x0000002152217207 */ /* 0x000fe20001800000 */
[----:B------:R1:W-:Y:S01]  /*3060*/  @P1 STG.E.128 [R60.64], R40 ;  /* 0x000000283c001986 */ /* 0x0003e2000c101d04 */
[----:B------:R-:W-:-:S02]  /*3070*/  SEL R34, R91, R34, P3 ;  /* 0x000000225b227207 */ /* 0x000fc40001800000 */
[----:B------:R-:W-:Y:S01]  /*3080*/  SEL R35, R184, R35, P3 ;  /* 0x00000023b8237207 */ /* 0x000fe20001800000 */
[----:B------:R1:W-:Y:S01]  /*3090*/  STG.E.64 [R44.64], R50 ;  /* 0x000000322c007986 */ /* 0x0003e2000c101b04 */
[----:B0-----:R-:W-:-:S03]  /*30a0*/  IMAD.WIDE.U32 R2, R79, R162, c[0x0][0x248] ;  /* 0x000092004f027625 */ /* 0x001fc600078e00a2 */
[----:B------:R1:W-:Y:S04]  /*30b0*/  @P1 STG.E.128 [R178.64], R32 ;  /* 0x00000020b2001986 */ /* 0x0003e8000c101d04 */
[----:B------:R1:W-:Y:S02]  /*30c0*/  STG.E.64 [R2.64], R52 ;  /* 0x0000003402007986 */ /* 0x0003e4000c101b04 */
[----:B-1----:R-:W-:Y:S01]  /*30d0*/  @P0 CALL.REL.NOINC `(.L_x_4627) ;  /* 0x0000001000000944 */ /* 0x002fe20003c00000 */
[----:B------:R-:W-:Y:S05]  /*30e0*/  BRA `(.L_x_4628) ;  /* 0xffffd69000007947 */ /* 0x000fea000383ffff */
.L_x_4627:
        /* <DEDUP_REMOVED lines=30> */
.L_x_4624:
        /* <DEDUP_REMOVED lines=23> */
.L_x_4625:
[----:B------:R-:W-:Y:S01]  /*3440*/  HFMA2.MMA R42, -RZ, RZ, 0, 9.5367431640625e-07 ;  /* 0x00000010ff2a7435 */ /* 0x000fe200000001ff */
[----:B------:R-:W-:-:S02]  /*3450*/  MOV R37, R39 ;  /* 0x0000002700257202 */ /* 0x000fc40000000f00 */
[----:B------:R-:W-:Y:S02]  /*3460*/  MOV R38, 0x1f ;  /* 0x0000001f00267802 */ /* 0x000fe40000000f00 */
[----:B------:R-:W-:Y:S02]  /*3470*/  MOV R43, 0xffffffff ;  /* 0xffffffff002b7802 */ /* 0x000fe40000000f00 */
[----:B------:R-:W-:Y:S02]  /*3480*/  MOV R2, 0x34a0 ;  /* 0x000034a000027802 */ /* 0x000fe40000000f00 */
[----:B-----5:R-:W-:Y:S05]  /*3490*/  CALL.REL.NOINC `($__internal_61_$__cuda_sm70_shflsync_down_p) ;  /* 0x0000045000007944 */ /* 0x020fea0003c00000 */
[----:B-1----:R-:W-:Y:S01]  /*34a0*/  MOV R36, R42 ;  /* 0x0000002a00247202 */ /* 0x002fe20000000f00 */
[----:B0-----:R-:W-:Y:S05]  /*34b0*/  BRA `(.L_x_4629) ;  /* 0xffffe73000007947 */ /* 0x001fea000383ffff */
.L_x_4626:
[----:B------:R-:W-:Y:S01]  /*34c0*/  HFMA2.MMA R42, -RZ, RZ, 0, 9.5367431640625e-07 ;  /* 0x00000010ff2a7435 */ /* 0x000fe200000001ff */
[----:B------:R-:W-:Y:S02]  /*34d0*/  MOV R37, R41 ;  /* 0x0000002900257202 */ /* 0x000fe40000000f00 */
[----:B------:R-:W-:Y:S02]  /*34e0*/  MOV R38, 0x1f ;  /* 0x0000001f00267802 */ /* 0x000fe40000000f00 */
[----:B------:R-:W-:-:S02]  /*34f0*/  MOV R43, 0xffffffff ;  /* 0xffffffff002b7802 */ /* 0x000fc40000000f00 */
[----:B------:R-:W-:Y:S02]  /*3500*/  MOV R2, 0x3520 ;  /* 0x0000352000027802 */ /* 0x000fe40000000f00 */
[----:B01---5:R-:W-:Y:S05]  /*3510*/  CALL.REL.NOINC `($__internal_61_$__cuda_sm70_shflsync_down_p) ;  /* 0x000003d000007944 */ /* 0x023fea0003c00000 */
[----:B------:R-:W-:Y:S01]  /*3520*/  FADD.FTZ R39, R39, R36 ;  /* 0x0000002427277221 */ /* 0x000fe20000010000 */
[----:B0-----:R-:W-:Y:S01]  /*3530*/  MOV R38, 0x1f ;  /* 0x0000001f00267802 */ /* 0x001fe20000000f00 */
[----:B-1----:R-:W-:Y:S01]  /*3540*/  FADD.FTZ R41, R41, R42 ;  /* 0x0000002a29297221 */ /* 0x002fe20000010000 */
[----:B------:R-:W-:Y:S01]  /*3550*/  HFMA2.MMA R42, -RZ, RZ, 0, 4.76837158203125e-07 ;  /* 0x00000008ff2a7435 */ /* 0x000fe200000001ff */
[----:B------:R-:W-:Y:S02]  /*3560*/  MOV R43, 0xffffffff ;  /* 0xffffffff002b7802 */ /* 0x000fe40000000f00 */
[----:B------:R-:W-:Y:S02]  /*3570*/  MOV R37, R39 ;  /* 0x0000002700257202 */ /* 0x000fe40000000f00 */
[----:B------:R-:W-:Y:S02]  /*3580*/  MOV R2, 0x35a0 ;  /* 0x000035a000027802 */ /* 0x000fe40000000f00 */
[----:B------:R-:W-:Y:S05]  /*3590*/  CALL.REL.NOINC `($__internal_61_$__cuda_sm70_shflsync_down_p) ;  /* 0x0000035000007944 */ /* 0x000fea0003c00000 */
[----:B-1----:R-:W-:Y:S01]  /*35a0*/  MOV R36, R42 ;  /* 0x0000002a00247202 */ /* 0x002fe20000000f00 */
[----:B------:R-:W-:Y:S01]  /*35b0*/  HFMA2.MMA R42, -RZ, RZ, 0, 4.76837158203125e-07 ;  /* 0x00000008ff2a7435 */ /* 0x000fe200000001ff */
[----:B0-----:R-:W-:-:S02]  /*35c0*/  MOV R37, R41 ;  /* 0x0000002900257202 */ /* 0x001fc40000000f00 */
[----:B------:R-:W-:Y:S02]  /*35d0*/  MOV R38, 0x1f ;  /* 0x0000001f00267802 */ /* 0x000fe40000000f00 */
[----:B------:R-:W-:Y:S02]  /*35e0*/  MOV R43, 0xffffffff ;  /* 0xffffffff002b7802 */ /* 0x000fe40000000f00 */
[----:B------:R-:W-:Y:S02]  /*35f0*/  MOV R2, 0x3610 ;  /* 0x0000361000027802 */ /* 0x000fe40000000f00 */
[----:B------:R-:W-:Y:S05]  /*3600*/  CALL.REL.NOINC `($__internal_61_$__cuda_sm70_shflsync_down_p) ;  /* 0x000002e000007944 */ /* 0x000fea0003c00000 */
[----:B------:R-:W-:Y:S01]  /*3610*/  FADD.FTZ R39, R36, R39 ;  /* 0x0000002724277221 */ /* 0x000fe20000010000 */
[----:B0-----:R-:W-:Y:S01]  /*3620*/  MOV R38, 0x1f ;  /* 0x0000001f00267802 */ /* 0x001fe20000000f00 */
[----:B-1----:R-:W-:Y:S01]  /*3630*/  FADD.FTZ R41, R41, R42 ;  /* 0x0000002a29297221 */ /* 0x002fe20000010000 */
[----:B------:R-:W-:Y:S01]  /*3640*/  HFMA2.MMA R42, -RZ, RZ, 0, 2.384185791015625e-07 ;  /* 0x00000004ff2a7435 */ /* 0x000fe200000001ff */
[----:B------:R-:W-:Y:S02]  /*3650*/  MOV R43, 0xffffffff ;  /* 0xffffffff002b7802 */ /* 0x000fe40000000f00 */
[----:B------:R-:W-:-:S02]  /*3660*/  MOV R37, R39 ;  /* 0x0000002700257202 */ /* 0x000fc40000000f00 */
[----:B------:R-:W-:Y:S02]  /*3670*/  MOV R2, 0x3690 ;  /* 0x0000369000027802 */ /* 0x000fe40000000f00 */
[----:B------:R-:W-:Y:S05]  /*3680*/  CALL.REL.NOINC `($__internal_61_$__cuda_sm70_shflsync_down_p) ;  /* 0x0000026000007944 */ /* 0x000fea0003c00000 */
[----:B-1----:R-:W-:Y:S01]  /*3690*/  MOV R36, R42 ;  /* 0x0000002a00247202 */ /* 0x002fe20000000f00 */
[----:B------:R-:W-:Y:S01]  /*36a0*/  HFMA2.MMA R42, -RZ, RZ, 0, 2.384185791015625e-07 ;  /* 0x00000004ff2a7435 */ /* 0x000fe200000001ff */
[----:B0-----:R-:W-:Y:S02]  /*36b0*/  MOV R37, R41 ;  /* 0x0000002900257202 */ /* 0x001fe40000000f00 */
[----:B------:R-:W-:Y:S02]  /*36c0*/  MOV R38, 0x1f ;  /* 0x0000001f00267802 */ /* 0x000fe40000000f00 */
[----:B------:R-:W-:Y:S02]  /*36d0*/  MOV R43, 0xffffffff ;  /* 0xffffffff002b7802 */ /* 0x000fe40000000f00 */
[----:B------:R-:W-:Y:S02]  /*36e0*/  MOV R2, 0x3700 ;  /* 0x0000370000027802 */ /* 0x000fe40000000f00 */
[----:B------:R-:W-:Y:S05]  /*36f0*/  CALL.REL.NOINC `($__internal_61_$__cuda_sm70_shflsync_down_p) ;  /* 0x000001f000007944 */ /* 0x000fea0003c00000 */
[----:B------:R-:W-:Y:S01]  /*3700*/  FADD.FTZ R39, R36, R39 ;  /* 0x0000002724277221 */ /* 0x000fe20000010000 */
[----:B0-----:R-:W-:Y:S01]  /*3710*/  MOV R38, 0x1f ;  /* 0x0000001f00267802 */ /* 0x001fe20000000f00 */
[----:B-1----:R-:W-:Y:S01]  /*3720*/  FADD.FTZ R41, R41, R42 ;  /* 0x0000002a29297221 */ /* 0x002fe20000010000 */
[----:B------:R-:W-:Y:S01]  /*3730*/  HFMA2.MMA R42, -RZ, RZ, 0, 1.1920928955078125e-07 ;  /* 0x00000002ff2a7435 */ /* 0x000fe200000001ff */
[----:B------:R-:W-:-:S02]  /*3740*/  MOV R43, 0xffffffff ;  /* 0xffffffff002b7802 */ /* 0x000fc40000000f00 */
[----:B------:R-:W-:Y:S02]  /*3750*/  MOV R37, R39 ;  /* 0x0000002700257202 */ /* 0x000fe40000000f00 */
[----:B------:R-:W-:Y:S02]  /*3760*/  MOV R2, 0x3780 ;  /* 0x0000378000027802 */ /* 0x000fe40000000f00 */
[----:B------:R-:W-:Y:S05]  /*3770*/  CALL.REL.NOINC `($__internal_61_$__cuda_sm70_shflsync_down_p) ;  /* 0x0000017000007944 */ /* 0x000fea0003c00000 */
[----:B-1----:R-:W-:Y:S01]  /*3780*/  MOV R36, R42 ;  /* 0x0000002a00247202 */ /* 0x002fe20000000f00 */
[----:B------:R-:W-:Y:S01]  /*3790*/  HFMA2.MMA R42, -RZ, RZ, 0, 1.1920928955078125e-07 ;  /* 0x00000002ff2a7435 */ /* 0x000fe200000001ff */
[----:B0-----:R-:W-:Y:S02]  /*37a0*/  MOV R37, R41 ;  /* 0x0000002900257202 */ /* 0x001fe40000000f00 */
[----:B------:R-:W-:Y:S02]  /*37b0*/  MOV R38, 0x1f ;  /* 0x0000001f00267802 */ /* 0x000fe40000000f00 */
[----:B------:R-:W-:Y:S02]  /*37c0*/  MOV R43, 0xffffffff ;  /* 0xffffffff002b7802 */ /* 0x000fe40000000f00 */
[----:B------:R-:W-:-:S02]  /*37d0*/  MOV R2, 0x37f0 ;  /* 0x000037f000027802 */ /* 0x000fc40000000f00 */
[----:B------:R-:W-:Y:S05]  /*37e0*/  CALL.REL.NOINC `($__internal_61_$__cuda_sm70_shflsync_down_p) ;  /* 0x0000010000007944 */ /* 0x000fea0003c00000 */
[----:B------:R-:W-:Y:S01]  /*37f0*/  FADD.FTZ R39, R36, R39 ;  /* 0x0000002724277221 */ /* 0x000fe20000010000 */
[----:B0-----:R-:W-:Y:S01]  /*3800*/  MOV R38, 0x1f ;  /* 0x0000001f00267802 */ /* 0x001fe20000000f00 */
[----:B-1----:R-:W-:Y:S01]  /*3810*/  FADD.FTZ R41, R41, R42 ;  /* 0x0000002a29297221 */ /* 0x002fe20000010000 */
[----:B------:R-:W-:Y:S01]  /*3820*/  HFMA2.MMA R42, -RZ, RZ, 0, 5.9604644775390625e-08 ;  /* 0x00000001ff2a7435 */ /* 0x000fe200000001ff */
[----:B------:R-:W-:-:S02]  /*3830*/  MOV R43, 0xffffffff ;  /* 0xffffffff002b7802 */ /* 0x000fc40000000f00 */
[----:B------:R-:W-:Y:S02]  /*3840*/  MOV R37, R39 ;  /* 0x0000002700257202 */ /* 0x000fe40000000f00 */
[----:B------:R-:W-:Y:S02]  /*3850*/  MOV R2, 0x3870 ;  /* 0x0000387000027802 */ /* 0x000fe40000000f00 */
[----:B------:R-:W-:Y:S05]  /*3860*/  CALL.REL.NOINC `($__internal_61_$__cuda_sm70_shflsync_down_p) ;  /* 0x0000008000007944 */ /* 0x000fea0003c00000 */
[----:B-1----:R-:W-:Y:S01]  /*3870*/  MOV R40, R42 ;  /* 0x0000002a00287202 */ /* 0x002fe20000000f00 */
[----:B------:R-:W-:Y:S01]  /*3880*/  HFMA2.MMA R42, -RZ, RZ, 0, 5.9604644775390625e-08 ;  /* 0x00000001ff2a7435 */ /* 0x000fe200000001ff */
[----:B0-----:R-:W-:Y:S02]  /*3890*/  MOV R37, R41 ;  /* 0x0000002900257202 */ /* 0x001fe40000000f00 */
[----:B------:R-:W-:Y:S02]  /*38a0*/  MOV R38, 0x1f ;  /* 0x0000001f00267802 */ /* 0x000fe40000000f00 */
[----:B------:R-:W-:Y:S02]  /*38b0*/  MOV R43, 0xffffffff ;  /* 0xffffffff002b7802 */ /* 0x000fe40000000f00 */
[----:B------:R-:W-:-:S02]  /*38c0*/  MOV R2, 0x38e0 ;  /* 0x000038e000027802 */ /* 0x000fc40000000f00 */
[----:B------:R-:W-:Y:S05]  /*38d0*/  CALL.REL.NOINC `($__internal_61_$__cuda_sm70_shflsync_down_p) ;  /* 0x0000001000007944 */ /* 0x000fea0003c00000 */
[----:B01----:R-:W-:Y:S05]  /*38e0*/  BRA `(.L_x_4630) ;  /* 0xffffe42000007947 */ /* 0x003fea000383ffff */
        .weak           $__internal_61_$__cuda_sm70_shflsync_down_p
        .type           $__internal_61_$__cuda_sm70_shflsync_down_p,@function
        .size           $__internal_61_$__cuda_sm70_shflsync_down_p,(.L_x_12937 - $__internal_61_$__cuda_sm70_shflsync_down_p)
$__internal_61_$__cuda_sm70_shflsync_down_p:
[----:B------:R-:W-:Y:S01]  /*38f0*/  HFMA2.MMA R3, -RZ, RZ, 0, 0 ;  /* 0x00000000ff037435 */ /* 0x000fe200000001ff */
[----:B------:R-:W-:Y:S04]  /*3900*/  WARPSYNC R43 ;  /* 0x0000002b00007348 */ /* 0x000fe80003800000 */
[----:B------:R0:W1:Y:S01]  /*3910*/  SHFL.DOWN PT, R42, R37, R42, R38 ;  /* 0x0800002a252a7389 */ /* 0x00006200000e0026 */
[----:B------:R-:W-:Y:S05]  /*3920*/  RET.REL.NODEC R2 `(_ZN10layer_norm13ln_bwd_kernelINS_13Kernel_traitsI13__nv_bfloat16S2_fS2_fjLj7168ELj1ELj1ELj8ELj8ENS_18Kernel_traits_baseILj7168ES2_S2_fS2_fjLj256EEEEELb0ELb0ELb0ELb1EEEvNS_9BwdParamsE) ;  /* 0xffffc6d002007950 */ /* 0x000fea0003c3ffff */
.L_x_4631:
        /* <DEDUP_REMOVED lines=13> */
.L_x_12937:


//--------------------- .text._ZN10layer_norm13ln_bwd_kernelINS_13Kernel_traitsI13__nv_bfloat16S2_fS2_fjLj7168ELj1ELj1ELj8ELj8ENS_18Kernel_traits_baseILj7168ES2_S2_fS2_fjLj256EEEEELb0ELb0ELb1ELb0EEEvNS_9BwdParamsE --------------------------
	.section	.text._ZN10layer_norm13ln_bwd_kernelINS_13Kernel_traitsI13__nv_bfloat16S2_fS2_fjLj7168ELj1ELj1ELj8ELj8ENS_18Kernel_traits_baseILj7168ES2_S2_fS2_fjLj256EEEEELb0ELb0ELb1ELb0EEEvNS_9BwdParamsE,"ax",@progbits
	.sectioninfo	@"SHI_REGISTERS=208"
	.align	128
        .global         _ZN10layer_norm13ln_bwd_kernelINS_13Kernel_traitsI13__nv_bfloat16S2_fS2_fjLj7168ELj1ELj1ELj8ELj8ENS_18Kernel_traits_baseILj7168ES2_S2_fS2_fjLj256EEEEELb0ELb0ELb1ELb0EEEvNS_9BwdParamsE
        .type           _ZN10layer_norm13ln_bwd_kernelINS_13Kernel_traitsI13__nv_bfloat16S2_fS2_fjLj7168ELj1ELj1ELj8ELj8ENS_18Kernel_traits_baseILj7168ES2_S2_fS2_fjLj256EEEEELb0ELb0ELb1ELb0EEEvNS_9BwdParamsE,@function
        .size           _ZN10layer_norm13ln_bwd_kernelINS_13Kernel_traitsI13__nv_bfloat16S2_fS2_fjLj7168ELj1ELj1ELj8ELj8ENS_18Kernel_traits_baseILj7168ES2_S2_fS2_fjLj256EEEEELb0ELb0ELb1ELb0EEEvNS_9BwdParamsE,(.L_x_12938 - _ZN10layer_norm13ln_bwd_kernelINS_13Kernel_traitsI13__nv_bfloat16S2_fS2_fjLj7168ELj1ELj1ELj8ELj8ENS_18Kernel_traits_baseILj7168ES2_S2_fS2_fjLj256EEEEELb0ELb0ELb1ELb0EEEvNS_9BwdParamsE)
        .other          _ZN10layer_norm13ln_bwd_kernelINS_13Kernel_traitsI13__nv_bfloat16S2_fS2_fjLj7168ELj1ELj1ELj8ELj8ENS_18Kernel_traits_baseILj7168ES2_S2_fS2_fjLj256EEEEELb0ELb0ELb1ELb0EEEvNS_9BwdParamsE,@"STO_CUDA_ENTRY STV_DEFAULT"
_ZN10layer_norm13ln_bwd_kernelINS_13Kernel_traitsI13__nv_bfloat16S2_fS2_fjLj7168ELj1ELj1ELj8ELj8ENS_18Kernel_traits_baseILj7168ES2_S2_fS2_fjLj256EEEEELb0ELb0ELb1ELb0EEEvNS_9BwdParamsE:
.text._ZN10layer_norm13ln_bwd_kernelINS_13Kernel_traitsI13__nv_bfloat16S2_fS2_fjLj7168ELj1ELj1ELj8ELj8ENS_18Kernel_traits_baseILj7168ES2_S2_fS2_fjLj256EEEEELb0ELb0ELb1ELb0EEEvNS_9BwdParamsE:
        /* <DEDUP_REMOVED lines=85> */
[--C-:B------:R-:W-:Y:S01]  /*0550*/  SHF.R.U64 R37, R10, 0x10, R11.reuse ;  /* 0x000000100a257819 */ /* 0x100fe2000000120b */
[--C-:B------:R-:W-:Y:S01]  /*0560*/  IMAD.MOV.U32 R17, RZ, RZ, R11.reuse ;  /* 0x000000ffff117224 */ /* 0x100fe200078e000b */
[----:B------:R-:W-:Y:S01]  /*0570*/  SHF.R.U32.HI R16, RZ, 0x10, R11 ;  /* 0x00000010ff107819 */ /* 0x000fe2000001160b */
[----:B------:R-:W-:Y:S01]  /*0580*/  IMAD.MOV.U32 R3, RZ, RZ, R13 ;  /* 0x000000ffff037224 */ /* 0x000fe200078e000d */
[--C-:B------:R-:W-:Y:S01]  /*0590*/  SHF.R.U32.HI R28, RZ, 0x10, R5.reuse ;  /* 0x00000010ff1c7819 */ /* 0x100fe20000011605 */
[----:B------:R-:W-:Y:S01]  /*05a0*/  IMAD.MOV.U32 R29, RZ, RZ, R5 ;  /* 0x000000ffff1d7224 */ /* 0x000fe200078e0005 */
[--C-:B------:R-:W-:Y:S01]  /*05b0*/  SHF.R.U64 R26, R6, 0x10, R7.reuse ;  /* 0x00000010061a7819 */ /* 0x100fe20000001207 */
[----:B------:R-:W-:Y:S01]  /*05c0*/  IMAD.MOV.U32 R27, RZ, RZ, R6 ;  /* 0x000000ffff1b7224 */ /* 0x000fe200078e0006 */
[--C-:B------:R-:W-:Y:S01]  /*05d0*/  SHF.R.U32.HI R24, RZ, 0x10, R7.reuse ;  /* 0x00000010ff187819 */ /* 0x100fe20000011607 */
        /* <DEDUP_REMOVED lines=10> */
[----:B------:R-:W-:Y:S01]  /*0680*/  IMAD.MOV.U32 R38, RZ, RZ, 0x1 ;  /* 0x00000001ff267424 */ /* 0x000fe200078e00ff */
[----:B------:R-:W-:Y:S01]  /*0690*/  SHF.R.U32.HI R7, RZ, 0x10, R15 ;  /* 0x00000010ff077819 */ /* 0x000fe2000001160f */
[----:B------:R-:W-:Y:S01]  /*06a0*/  IMAD.MOV.U32 R125, RZ, RZ, RZ ;  /* 0x000000ffff7d7224 */ /* 0x000fe200078e00ff */
[----:B------:R-:W-:-:S02]  /*06b0*/  MOV R6, R18 ;  /* 0x0000001200067202 */ /* 0x000fc40000000f00 */
        /* <DEDUP_REMOVED lines=31> */
.L_x_4750:
[----:B------:R-:W-:-:S04]  /*08b0*/  IMAD.MOV.U32 R202, RZ, RZ, 0x4 ;  /* 0x00000004ffca7424 */ /* 0x000fc800078e00ff */
[----:B------:R-:W-:-:S06]  /*08c0*/  IMAD.WIDE R130, R33, R202, c[0x0][0x1d8] ;  /* 0x0000760021827625 */ /* 0x000fcc00078e02ca */
[----:B------:R-:W2:Y:S01]  /*08d0*/  LDG.E R130, [R130.64] ;  /* 0x0000000482827981 */ /* 0x000ea2000c1e1900 */
        /* <DEDUP_REMOVED lines=13> */
[----:B------:R-:W-:Y:S01]  /*09b0*/  IMAD.WIDE.U32 R132, R0, R135, c[0x0][0x218] ;  /* 0x0000860000847625 */ /* 0x000fe200078e0087 */
[----:B--2---:R-:W-:-:S13]  /*09c0*/  ISETP.GT.AND P3, PT, R130, RZ, PT ;  /* 0x000000ff8200720c */ /* 0x004fda0003f64270 */
[----:B------:R-:W-:Y:S05]  /*09d0*/  @P3 BRA `(.L_x_4634) ;  /* 0x0000042000003947 */ /* 0x000fea0003800000 */
[----:B0-----:R-:W-:Y:S01]  /*09e0*/  LOP3.LUT P4, RZ, R34, 0xffffff00, RZ, 0xc0, !PT ;  /* 0xffffff0022ff7812 */ /* 0x001fe2000788c0ff */
[----:B------:R-:W-:Y:S01]  /*09f0*/  BSSY B1, `(.L_x_4635) ;  /* 0x0000008000017945 */ /* 0x000fe20003800000 */
[----:B------:R-:W-:-:S11]  /*0a00*/  IMAD.MOV.U32 R128, RZ, RZ, R0 ;  /* 0x000000ffff807224 */ /* 0x000fd600078e0000 */
[----:B------:R-:W-:Y:S05]  /*0a10*/  @!P4 BRA `(.L_x_4636) ;  /* 0x000000500000c947 */ /* 0x000fea0003800000 */
[----:B------:R-:W-:-:S04]  /*0a20*/  ISETP.NE.U32.AND P4, PT, RZ, c[0x0][0x218], PT ;  /* 0x00008600ff007a0c */ /* 0x000fc80003f85070 */
[----:B------:R-:W-:-:S13]  /*0a30*/  ISETP.NE.AND.EX P4, PT, RZ, c[0x0][0x21c], PT, P4 ;  /* 0x00008700ff007a0c */ /* 0x000fda0003f85340 */
[----:B------:R-:W-:Y:S05]  /*0a40*/  @!P4 BRA `(.L_x_4637) ;  /* 0x000000100000c947 */ /* 0x000fea0003800000 */
[----:B------:R0:W5:Y:S02]  /*0a50*/  LDG.E.128 R68, [R132.64] ;  /* 0x0000000484447981 */ /* 0x000164000c1e1d00 */
.L_x_4637:
[----:B------:R-:W-:Y:S02]  /*0a60*/  IADD3 R128, R0, 0x100, RZ ;  /* 0x0000010000807810 */ /* 0x000fe40007ffe0ff */
.L_x_4636:
[----:B------:R-:W-:Y:S05]  /*0a70*/  BSYNC B1 ;  /* 0x0000000000017941 */ /* 0x000fea0003800000 */
.L_x_4635:
[----:B------:R-:W-:Y:S01]  /*0a80*/  ISETP.GE.U32.AND P4, PT, R34, 0x200, PT ;  /* 0x000002002200780c */ /* 0x000fe20003f86070 */
[----:B------:R-:W-:-:S12]  /*0a90*/  BSSY B1, `(.L_x_4638) ;  /* 0x0000008000017945 */ /* 0x000fd80003800000 */
[----:B------:R-:W-:Y:S05]  /*0aa0*/  @!P4 BRA `(.L_x_4639) ;  /* 0x000000600000c947 */ /* 0x000fea0003800000 */
[----:B------:R-:W-:-:S04]  /*0ab0*/  ISETP.NE.U32.AND P4, PT, RZ, c[0x0][0x218], PT ;  /* 0x00008600ff007a0c */ /* 0x000fc80003f85070 */
[----:B------:R-:W-:-:S13]  /*0ac0*/  ISETP.NE.AND.EX P4, PT, RZ, c[0x0][0x21c], PT, P4 ;  /* 0x00008700ff007a0c */ /* 0x000fda0003f85340 */
[----:B------:R-:W-:Y:S05]  /*0ad0*/  @!P4 BRA `(.L_x_4640) ;  /* 0x000000200000c947 */ /* 0x000fea0003800000 */
[----:B------:R-:W-:-:S06]  /*0ae0*/  IMAD.WIDE.U32 R64, R128, R135, c[0x0][0x218] ;  /* 0x0000860080407625 */ /* 0x000fcc00078e0087 */
[----:B------:R-:W5:Y:S02]  /*0af0*/  LDG.E.128 R64, [R64.64] ;  /* 0x0000000440407981 */ /* 0x000f64000c1e1d00 */
.L_x_4640:
[----:B------:R-:W-:Y:S02]  /*0b00*/  IADD3 R128, R128, 0x100, RZ ;  /* 0x0000010080807810 */ /* 0x000fe40007ffe0ff */
.L_x_4639:
[----:B------:R-:W-:Y:S05]  /*0b10*/  BSYNC B1 ;  /* 0x0000000000017941 */ /* 0x000fea0003800000 */
.L_x_4638:
        /* <DEDUP_REMOVED lines=8> */
.L_x_4643:
[----:B------:R-:W-:Y:S02]  /*0ba0*/  IADD3 R128, R128, 0x100, RZ ;  /* 0x0000010080807810 */ /* 0x000fe40007ffe0ff */
.L_x_4642:
[----:B------:R-:W-:Y:S05]  /*0bb0*/  BSYNC B1 ;  /* 0x0000000000017941 */ /* 0x000fea0003800000 */
.L_x_4641:
[----:B------:R-:W-:Y:S01]  /*0bc0*/  BSSY B1, `(.L_x_4644) ;  /* 0x0000008000017945 */ /* 0x000fe20003800000 */
[----:B------:R-:W-:Y:S05]  /*0bd0*/  @!P0 BRA `(.L_x_4645) ;  /* 0x0000006000008947 */ /* 0x000fea0003800000 */
[----:B------:R-:W-:-:S04]  /*0be0*/  ISETP.NE.U32.AND P4, PT, RZ, c[0x0][0x218], PT ;  /* 0x00008600ff007a0c */ /* 0x000fc80003f85070 */
[----:B------:R-:W-:-:S13]  /*0bf0*/  ISETP.NE.AND.EX P4, PT, RZ, c[0x0][0x21c], PT, P4 ;  /* 0x00008700ff007a0c */ /* 0x000fda0003f85340 */
[----:B------:R-:W-:Y:S05]  /*0c00*/  @!P4 BRA `(.L_x_4646) ;  /* 0x000000200000c947 */ /* 0x000fea0003800000 */
[----:B------:R-:W-:-:S06]  /*0c10*/  IMAD.WIDE.U32 R56, R128, R135, c[0x0][0x218] ;  /* 0x0000860080387625 */ /* 0x000fcc00078e0087 */
[----:B------:R-:W5:Y:S02]  /*0c20*/  LDG.E.128 R56, [R56.64] ;  /* 0x0000000438387981 */ /* 0x000f64000c1e1d00 */
.L_x_4646:
[----:B------:R-:W-:Y:S02]  /*0c30*/  IADD3 R128, R128, 0x100, RZ ;  /* 0x0000010080807810 */ /* 0x000fe40007ffe0ff */
.L_x_4645:
[----:B------:R-:W-:Y:S05]  /*0c40*/  BSYNC B1 ;  /* 0x0000000000017941 */ /* 0x000fea0003800000 */
.L_x_4644:
[----:B------:R-:W-:Y:S01]  /*0c50*/  BSSY B1, `(.L_x_4647) ;  /* 0x0000008000017945 */ /* 0x000fe20003800000 */
[----:B------:R-:W-:Y:S05]  /*0c60*/  @!P1 BRA `(.L_x_4648) ;  /* 0x0000006000009947 */ /* 0x000fea0003800000 */
[----:B------:R-:W-:-:S04]  /*0c70*/  ISETP.NE.U32.AND P4, PT, RZ, c[0x0][0x218], PT ;  /* 0x00008600ff007a0c */ /* 0x000fc80003f85070 */
[----:B------:R-:W-:-:S13]  /*0c80*/  ISETP.NE.AND.EX P4, PT, RZ, c[0x0][0x21c], PT, P4 ;  /* 0x00008700ff007a0c */ /* 0x000fda0003f85340 */
[----:B------:R-:W-:Y:S05]  /*0c90*/  @!P4 BRA `(.L_x_4649) ;  /* 0x000000200000c947 */ /* 0x000fea0003800000 */
[----:B------:R-:W-:-:S06]  /*0ca0*/  IMAD.WIDE.U32 R52, R128, R135, c[0x0][0x218] ;  /* 0x0000860080347625 */ /* 0x000fcc00078e0087 */
[----:B------:R-:W5:Y:S02]  /*0cb0*/  LDG.E.128 R52, [R52.64] ;  /* 0x0000000434347981 */ /* 0x000f64000c1e1d00 */
.L_x_4649:
[----:B------:R-:W-:Y:S02]  /*0cc0*/  IADD3 R128, R128, 0x100, RZ ;  /* 0x0000010080807810 */ /* 0x000fe40007ffe0ff */
.L_x_4648:
[----:B------:R-:W-:Y:S05]  /*0cd0*/  BSYNC B1 ;  /* 0x0000000000017941 */ /* 0x000fea0003800000 */
.L_x_4647:
[----:B------:R-:W-:Y:S01]  /*0ce0*/  BSSY B1, `(.L_x_4650) ;  /* 0x0000008000017945 */ /* 0x000fe20003800000 */
[----:B------:R-:W-:Y:S05]  /*0cf0*/  @!P2 BRA `(.L_x_4651) ;  /* 0x000000600000a947 */ /* 0x000fea0003800000 */
[----:B------:R-:W-:-:S04]  /*0d00*/  ISETP.NE.U32.AND P4, PT, RZ, c[0x0][0x218], PT ;  /* 0x00008600ff007a0c */ /* 0x000fc80003f85070 */
[----:B------:R-:W-:-:S13]  /*0d10*/  ISETP.NE.AND.EX P4, PT, RZ, c[0x0][0x21c], PT, P4 ;  /* 0x00008700ff007a0c */ /* 0x000fda0003f85340 */
[----:B------:R-:W-:Y:S05]  /*0d20*/  @!P4 BRA `(.L_x_4652) ;  /* 0x000000200000c947 */ /* 0x000fea0003800000 */
[----:B------:R-:W-:-:S06]  /*0d30*/  IMAD.WIDE.U32 R48, R128, R135, c[0x0][0x218] ;  /* 0x0000860080307625 */ /* 0x000fcc00078e0087 */
[----:B------:R-:W5:Y:S02]  /*0d40*/  LDG.E.128 R48, [R48.64] ;  /* 0x0000000430307981 */ /* 0x000f64000c1e1d00 */
.L_x_4652:
[----:B------:R-:W-:Y:S02]  /*0d50*/  IADD3 R128, R128, 0x100, RZ ;  /* 0x0000010080807810 */ /* 0x000fe40007ffe0ff */
.L_x_4651:
[----:B------:R-:W-:Y:S05]  /*0d60*/  BSYNC B1 ;  /* 0x0000000000017941 */ /* 0x000fea0003800000 */
.L_x_4650:
[----:B------:R-:W-:Y:S01]  /*0d70*/  ISETP.NE.U32.AND P4, PT, RZ, c[0x0][0x218], PT ;  /* 0x00008600ff007a0c */ /* 0x000fe20003f85070 */
[----:B------:R-:W-:Y:S01]  /*0d80*/  HFMA2.MMA R139, -RZ, RZ, 0, 0 ;  /* 0x00000000ff8b7435 */ /* 0x000fe200000001ff */
[----:B------:R-:W-:Y:S02]  /*0d90*/  IMAD.MOV.U32 R134, RZ, RZ, RZ ;  /* 0x000000ffff867224 */ /* 0x000fe400078e00ff */
[----:B------:R-:W-:-:S04]  /*0da0*/  ISETP.NE.AND.EX P4, PT, RZ, c[0x0][0x21c], PT, P4 ;  /* 0x00008700ff007a0c */ /* 0x000fc80003f85340 */
[----:B------:R-:W-:-:S13]  /*0db0*/  ISETP.LT.U32.OR P4, PT, R34, 0x700, !P4 ;  /* 0x000007002200780c */ /* 0x000fda0006781470 */
[----:B------:R-:W-:Y:S05]  /*0dc0*/  @P4 BRA `(.L_x_4653) ;  /* 0x0000176000004947 */ /* 0x000fea0003800000 */
[----:B------:R-:W-:-:S06]  /*0dd0*/  IMAD.WIDE.U32 R44, R128, R135, c[0x0][0x218] ;  /* 0x00008600802c7625 */ /* 0x000fcc00078e0087 */
[----:B------:R-:W5:Y:S01]  /*0de0*/  LDG.E.128 R44, [R44.64] ;  /* 0x000000042c2c7981 */ /* 0x000f62000c1e1d00 */
[----:B------:R-:W-:Y:S05]  /*0df0*/  BRA `(.L_x_4653) ;  /* 0x0000173000007947 */ /* 0x000fea0003800000 */
.L_x_4634:
[----:B0-----:R-:W-:Y:S01]  /*0e00*/  IADD3 R128, R130, -0x1, RZ ;  /* 0xffffffff82807810 */ /* 0x001fe20007ffe0ff */
[----:B------:R-:W-:Y:S01]  /*0e10*/  BSSY B1, `(.L_x_4654) ;  /* 0x000003a000017945 */ /* 0x000fe20003800000 */
[----:B------:R-:W-:Y:S01]  /*0e20*/  LOP3.LUT P4, RZ, R34, 0xffffff00, RZ, 0xc0, !PT ;  /* 0xffffff0022ff7812 */ /* 0x000fe2000788c0ff */
[----:B------:R-:W-:Y:S02]  /*0e30*/  IMAD.MOV.U32 R139, RZ, RZ, RZ ;  /* 0x000000ffff8b7224 */ /* 0x000fe400078e00ff */
[----:B------:R-:W-:Y:S02]  /*0e40*/  IMAD R128, R128, c[0x0][0x168], RZ ;  /* 0x00005a0080807a24 */ /* 0x000fe400078e02ff */
[----:B------:R-:W-:Y:S02]  /*0e50*/  IMAD.MOV.U32 R134, RZ, RZ, RZ ;  /* 0x000000ffff867224 */ /* 0x000fe400078e00ff */
[----:B------:R-:W-:Y:S01]  /*0e60*/  IMAD.MOV.U32 R142, RZ, RZ, R0 ;  /* 0x000000ffff8e7224 */ /* 0x000fe200078e0000 */
[----:B------:R-:W-:-:S04]  /*0e70*/  SHF.R.S32.HI R129, RZ, 0x1f, R128 ;  /* 0x0000001fff817819 */ /* 0x000fc80000011480 */
[----:B------:R-:W-:-:S04]  /*0e80*/  LEA.HI R129, R129, R128, RZ, 0x2 ;  /* 0x0000008081817211 */ /* 0x000fc800078f10ff */
[----:B------:R-:W-:Y:S01]  /*0e90*/  LEA.HI.SX32 R140, R129, R140, 0x1e ;  /* 0x0000008c818c7211 */ /* 0x000fe200078ff2ff */
[----:B------:R-:W-:Y:S05]  /*0ea0*/  @!P4 BRA `(.L_x_4655) ;  /* 0x000003000000c947 */ /* 0x000fea0003800000 */
[----:B------:R-:W-:Y:S01]  /*0eb0*/  IMAD.MOV.U32 R137, RZ, RZ, 0x8 ;  /* 0x00000008ff897424 */ /* 0x000fe200078e00ff */
[----:B------:R-:W-:-:S03]  /*0ec0*/  ISETP.NE.AND P4, PT, R32, RZ, PT ;  /* 0x000000ff2000720c */ /* 0x000fc60003f85270 */
[----:B------:R-:W-:Y:S01]  /*0ed0*/  IMAD.WIDE.U32 R136, R140, R137, c[0x0][0x208] ;  /* 0x000082008c887625 */ /* 0x000fe200078e0089 */
[----:B-----5:R-:W-:Y:S02]  /*0ee0*/  FSEL R141, R138, RZ, !P4 ;  /* 0x000000ff8a8d7208 */ /* 0x020fe40006000000 */
[----:B------:R-:W-:Y:S01]  /*0ef0*/  ISETP.NE.U32.AND P4, PT, RZ, c[0x0][0x218], PT ;  /* 0x00008600ff007a0c */ /* 0x000fe20003f85070 */
[----:B------:R-:W-:Y:S02]  /*0f00*/  IMAD.WIDE.U32 R128, R0, R135, c[0x0][0x188] ;  /* 0x0000620000807625 */ /* 0x000fe400078e0087 */
[----:B------:R-:W2:Y:S01]  /*0f10*/  LDG.E.64 R136, [R136.64] ;  /* 0x0000000488887981 */ /* 0x000ea2000c1e1b00 */
[----:B------:R-:W-:-:S03]  /*0f20*/  ISETP.NE.AND.EX P4, PT, RZ, c[0x0][0x21c], PT, P4 ;  /* 0x00008700ff007a0c */ /* 0x000fc60003f85340 */
[----:B------:R-:W3:Y:S10]  /*0f30*/  LDG.E.128 R128, [R128.64] ;  /* 0x0000000480807981 */ /* 0x000ef4000c1e1d00 */
[----:B------:R3:W5:Y:S01]  /*0f40*/  @P4 LDG.E.128 R68, [R132.64] ;  /* 0x0000000484444981 */ /* 0x000762000c1e1d00 */
[----:B------:R-:W-:-:S02]  /*0f50*/  IADD3 R142, R0, 0x100, RZ ;  /* 0x00000100008e7810 */ /* 0x000fc40007ffe0ff */
[----:B------:R-:W-:Y:S01]  /*0f60*/  IADD3 R140, R140, 0x100, RZ ;  /* 0x000001008c8c7810 */ /* 0x000fe20007ffe0ff */
[----:B--2---:R-:W-:Y:S01]  /*0f70*/  IMAD.MOV.U32 R134, RZ, RZ, R136 ;  /* 0x000000ffff867224 */ /* 0x004fe200078e0088 */
[----:B------:R-:W-:Y:S01]  /*0f80*/  SHF.R.U64 R149, R136, 0x10, R137 ;  /* 0x0000001088957819 */ /* 0x000fe20000001289 */
[----:B---3--:R-:W-:-:S03]  /*0f90*/  FADD.FTZ R133, -R141, R129 ;  /* 0x000000818d857221 */ /* 0x008fc60000010100 */
        /* <DEDUP_REMOVED lines=14> */
[----:B------:R-:W-:Y:S02]  /*1080*/  FADD.FTZ R128, RZ, R148 ;  /* 0x00000094ff807221 */ /* 0x000fe40000010000 */
[----:B------:R-:W-:Y:S01]  /*1090*/  FFMA.FTZ R129, R145, R148, RZ ;  /* 0x0000009491817223 */ /* 0x000fe200000100ff */
        /* <DEDUP_REMOVED lines=17> */
.L_x_4655:
[----:B------:R-:W-:Y:S05]  /*11b0*/  BSYNC B1 ;  /* 0x0000000000017941 */ /* 0x000fea0003800000 */
.L_x_4654:
[----:B------:R-:W-:Y:S01]  /*11c0*/  ISETP.GE.U32.AND P4, PT, R34, 0x200, PT ;  /* 0x000002002200780c */ /* 0x000fe20003f86070 */
[----:B------:R-:W-:-:S12]  /*11d0*/  BSSY B1, `(.L_x_4656) ;  /* 0x0000033000017945 */ /* 0x000fd80003800000 */
        /* <DEDUP_REMOVED lines=10> */
[----:B------:R-:W-:-:S05]  /*1280*/  @P4 IMAD.WIDE.U32 R136, R142, R135, c[0x0][0x218] ;  /* 0x000086008e884625 */ /* 0x000fca00078e0087 */
[----:B------:R3:W5:Y:S01]  /*1290*/  @P4 LDG.E.128 R64, [R136.64] ;  /* 0x0000000488404981 */ /* 0x000762000c1e1d00 */
[----:B------:R-:W-:Y:S02]  /*12a0*/  IADD3 R140, R140, 0x100, RZ ;  /* 0x000001008c8c7810 */ /* 0x000fe40007ffe0ff */
[----:B------:R-:W-:Y:S01]  /*12b0*/  IADD3 R142, R142, 0x100, RZ ;  /* 0x000001008e8e7810 */ /* 0x000fe20007ffe0ff */
[----:B--2---:R-:W-:Y:S01]  /*12c0*/  IMAD.MOV.U32 R141, RZ, RZ, R132 ;  /* 0x000000ffff8d7224 */ /* 0x004fe200078e0084 */
[----:B------:R-:W-:Y:S01]  /*12d0*/  SHF.R.U64 R157, R132, 0x10, R133 ;  /* 0x00000010849d7819 */ /* 0x000fe20000001285 */
[----:B---3--:R-:W-:-:S03]  /*12e0*/  FADD.FTZ R137, -R152, R129 ;  /* 0x0000008198897221 */ /* 0x008fc60000010100 */
[----:B------:R-:W-:Y:S01]  /*12f0*/  PRMT R141, RZ, 0x5410, R141 ;  /* 0x00005410ff8d7816 */ /* 0x000fe2000000008d */
[C---:B------:R-:W-:Y:S01]  /*1300*/  FADD.FTZ R153, -R152.reuse, R128 ;  /* 0x0000008098997221 */ /* 0x040fe20000010100 */
[----:B------:R-:W-:Y:S01]  /*1310*/  PRMT R157, RZ, 0x5410, R157 ;  /* 0x00005410ff9d7816 */ /* 0x000fe2000000009d */
[----:B------:R-:W-:Y:S02]  /*1320*/  IMAD.MOV.U32 R143, RZ, RZ, R133 ;  /* 0x000000ffff8f7224 */ /* 0x000fe400078e0085 */
[C---:B------:R-:W-:Y:S02]  /*1330*/  FADD.FTZ R155, -R152.reuse, R130 ;  /* 0x00000082989b7221 */ /* 0x040fe40000010100 */
[----:B------:R-:W-:Y:S02]  /*1340*/  FADD.FTZ R131, -R152, R131 ;  /* 0x0000008398837221 */ /* 0x000fe40000010100 */
[C---:B------:R-:W-:Y:S02]  /*1350*/  FMUL.FTZ R152, R2.reuse, R137 ;  /* 0x0000008902987220 */ /* 0x040fe40000410000 */
[----:B------:R-:W-:-:S02]  /*1360*/  FMUL.FTZ R153, R2, R153 ;  /* 0x0000009902997220 */ /* 0x000fc40000410000 */
[----:B------:R-:W-:Y:S01]  /*1370*/  FMUL.FTZ R156, R27, R141 ;  /* 0x0000008d1b9c7220 */ /* 0x000fe20000410000 */
[----:B------:R-:W-:Y:S01]  /*1380*/  SHF.R.U32.HI R159, RZ, 0x10, R133 ;  /* 0x00000010ff9f7819 */ /* 0x000fe20000011685 */
[----:B------:R-:W-:Y:S01]  /*1390*/  FADD.FTZ R93, R93, R157 ;  /* 0x0000009d5d5d7221 */ /* 0x000fe20000010000 */
[----:B------:R-:W-:Y:S01]  /*13a0*/  PRMT R143, RZ, 0x5410, R143 ;  /* 0x00005410ff8f7816 */ /* 0x000fe2000000008f */
        /* <DEDUP_REMOVED lines=21> */
.L_x_4657:
[----:B------:R-:W-:Y:S05]  /*1500*/  BSYNC B1 ;  /* 0x0000000000017941 */ /* 0x000fea0003800000 */
.L_x_4656:
        /* <DEDUP_REMOVED lines=52> */
.L_x_4659:
[----:B------:R-:W-:Y:S05]  /*1850*/  BSYNC B1 ;  /* 0x0000000000017941 */ /* 0x000fea0003800000 */
.L_x_4658:
[----:B------:R-:W-:Y:S01]  /*1860*/  BSSY B1, `(.L_x_4660) ;  /* 0x0000033000017945 */ /* 0x000fe20003800000 */
[----:B------:R-:W-:Y:S05]  /*1870*/  @!P0 BRA `(.L_x_4661) ;  /* 0x0000031000008947 */ /* 0x000fea0003800000 */
[----:B------:R-:W-:Y:S01]  /*1880*/  HFMA2.MMA R133, -RZ, RZ, 0, 4.76837158203125e-07 ;  /* 0x00000008ff857435 */ /* 0x000fe200000001ff */
[----:B------:R-:W-:Y:S01]  /*1890*/  IMAD.WIDE.U32 R128, R142, R135, c[0x0][0x188] ;  /* 0x000062008e807625 */ /* 0x000fe200078e0087 */
[----:B------:R-:W-:-:S04]  /*18a0*/  ISETP.NE.AND P4, PT, R32, RZ, PT ;  /* 0x000000ff2000720c */ /* 0x000fc80003f85270 */
[----:B-----5:R-:W-:Y:S01]  /*18b0*/  FSEL R168, R138, RZ, !P4 ;  /* 0x000000ff8aa87208 */ /* 0x020fe20006000000 */
[----:B------:R-:W2:Y:S01]  /*18c0*/  LDG.E.128 R128, [R128.64] ;  /* 0x0000000480807981 */ /* 0x000ea2000c1e1d00 */
[----:B------:R-:W-:Y:S02]  /*18d0*/  ISETP.NE.U32.AND P4, PT, RZ, c[0x0][0x218], PT ;  /* 0x00008600ff007a0c */ /* 0x000fe40003f85070 */
[----:B------:R-:W-:Y:S02]  /*18e0*/  IMAD.WIDE.U32 R132, R140, R133, c[0x0][0x208] ;  /* 0x000082008c847625 */ /* 0x000fe400078e0085 */
[----:B------:R-:W-:-:S04]  /*18f0*/  ISETP.NE.AND.EX P4, PT, RZ, c[0x0][0x21c], PT, P4 ;  /* 0x00008700ff007a0c */ /* 0x000fc80003f85340 */
[----:B------:R-:W3:Y:S09]  /*1900*/  LDG.E.64 R132, [R132.64] ;  /* 0x0000000484847981 */ /* 0x000ef2000c1e1b00 */
[----:B------:R-:W-:-:S05]  /*1910*/  @P4 IMAD.WIDE.U32 R136, R142, R135, c[0x0][0x218] ;  /* 0x000086008e884625 */ /* 0x000fca00078e0087 */
[----:B------:R2:W5:Y:S01]  /*1920*/  @P4 LDG.E.128 R56, [R136.64] ;  /* 0x0000000488384981 */ /* 0x000562000c1e1d00 */
[----:B------:R-:W-:Y:S02]  /*1930*/  IADD3 R140, R140, 0x100, RZ ;  /* 0x000001008c8c7810 */ /* 0x000fe40007ffe0ff */
[----:B------:R-:W-:Y:S01]  /*1940*/  IADD3 R142, R142, 0x100, RZ ;  /* 0x000001008e8e7810 */ /* 0x000fe20007ffe0ff */
[C---:B--2---:R-:W-:Y:S02]  /*1950*/  FADD.FTZ R137, -R168.reuse, R129 ;  /* 0x00000081a8897221 */ /* 0x044fe40000010100 */
[----:B------:R-:W-:Y:S02]  /*1960*/  FADD.FTZ R169, -R168, R128 ;  /* 0x00000080a8a97221 */ /* 0x000fe40000010100 */
[----:B---3--:R-:W-:Y:S01]  /*1970*/  IMAD.MOV.U32 R141, RZ, RZ, R132 ;  /* 0x000000ffff8d7224 */ /* 0x008fe200078e0084 */
[--C-:B------:R-:W-:Y:S01]  /*1980*/  SHF.R.U64 R173, R132, 0x10, R133.reuse ;  /* 0x0000001084ad7819 */ /* 0x100fe20000001285 */
[----:B------:R-:W-:-:S03]  /*1990*/  IMAD.MOV.U32 R143, RZ, RZ, R133 ;  /* 0x000000ffff8f7224 */ /* 0x000fc600078e0085 */
[----:B------:R-:W-:Y:S01]  /*19a0*/  PRMT R141, RZ, 0x5410, R141 ;  /* 0x00005410ff8d7816 */ /* 0x000fe2000000008d */
[C---:B------:R-:W-:Y:S01]  /*19b0*/  FADD.FTZ R171, -R168.reuse, R130 ;  /* 0x00000082a8ab7221 */ /* 0x040fe20000010100 */
[----:B------:R-:W-:Y:S01]  /*19c0*/  PRMT R173, RZ, 0x5410, R173 ;  /* 0x00005410ffad7816 */ /* 0x000fe200000000ad */
[----:B------:R-:W-:Y:S02]  /*19d0*/  FADD.FTZ R131, -R168, R131 ;  /* 0x00000083a8837221 */ /* 0x000fe40000010100 */
        /* <DEDUP_REMOVED lines=27> */
.L_x_4661:
[----:B------:R-:W-:Y:S05]  /*1b90*/  BSYNC B1 ;  /* 0x0000000000017941 */ /* 0x000fea0003800000 */
.L_x_4660:
[----:B------:R-:W-:Y:S01]  /*1ba0*/  BSSY B1, `(.L_x_4662) ;  /* 0x0000033000017945 */ /* 0x000fe20003800000 */
        /* <DEDUP_REMOVED lines=50> */
.L_x_4663:
[----:B------:R-:W-:Y:S05]  /*1ed0*/  BSYNC B1 ;  /* 0x0000000000017941 */ /* 0x000fea0003800000 */
.L_x_4662:
        /* <DEDUP_REMOVED lines=14> */
[----:B------:R-:W-:Y:S02]  /*1fc0*/  IADD3 R142, R142, 0x100, RZ ;  /* 0x000001008e8e7810 */ /* 0x000fe40007ffe0ff */
[----:B--2---:R-:W-:Y:S02]  /*1fd0*/  MOV R141, R132 ;  /* 0x00000084008d7202 */ /* 0x004fe40000000f00 */
[----:B------:R-:W-:Y:S01]  /*1fe0*/  SHF.R.U64 R187, R132, 0x10, R133 ;  /* 0x0000001084bb7819 */ /* 0x000fe20000001285 */
[C---:B---3--:R-:W-:Y:S01]  /*1ff0*/  FADD.FTZ R137, -R184.reuse, R129 ;  /* 0x00000081b8897221 */ /* 0x048fe20000010100 */
[----:B------:R-:W-:Y:S01]  /*2000*/  PRMT R141, RZ, 0x5410, R141 ;  /* 0x00005410ff8d7816 */ /* 0x000fe2000000008d */
[----:B------:R-:W-:Y:S01]  /*2010*/  FADD.FTZ R185, -R184, R128 ;  /* 0x00000080b8b97221 */ /* 0x000fe20000010100 */
[----:B------:R-:W-:Y:S01]  /*2020*/  PRMT R128, RZ, 0x5410, R187 ;  /* 0x00005410ff807816 */ /* 0x000fe200000000bb */
[----:B------:R-:W-:-:S02]  /*2030*/  IMAD.MOV.U32 R143, RZ, RZ, R133 ;  /* 0x000000ffff8f7224 */ /* 0x000fc400078e0085 */
[C---:B------:R-:W-:Y:S02]  /*2040*/  FADD.FTZ R189, -R184.reuse, R130 ;  /* 0x00000082b8bd7221 */ /* 0x040fe40000010100 */
        /* <DEDUP_REMOVED lines=28> */
.L_x_4665:
[----:B------:R-:W-:Y:S05]  /*2210*/  BSYNC B1 ;  /* 0x0000000000017941 */ /* 0x000fea0003800000 */
.L_x_4664:
[----:B------:R-:W-:-:S13]  /*2220*/  ISETP.GE.U32.AND P4, PT, R34, 0x700, PT ;  /* 0x000007002200780c */ /* 0x000fda0003f86070 */
        /* <DEDUP_REMOVED lines=12> */
[----:B--2---:R-:W-:Y:S01]  /*22f0*/  IMAD.MOV.U32 R135, RZ, RZ, R136 ;  /* 0x000000ffff877224 */ /* 0x004fe200078e0088 */
[--C-:B------:R-:W-:Y:S01]  /*2300*/  SHF.R.U64 R141, R136, 0x10, R137.reuse ;  /* 0x00000010888d7819 */ /* 0x100fe20000001289 */
[----:B------:R-:W-:Y:S02]  /*2310*/  IMAD.MOV.U32 R138, RZ, RZ, R137 ;  /* 0x000000ffff8a7224 */ /* 0x000fe400078e0089 */
[C---:B---3--:R-:W-:Y:S01]  /*2320*/  FADD.FTZ R133, -R143.reuse, R129 ;  /* 0x000000818f857221 */ /* 0x048fe20000010100 */
        /* <DEDUP_REMOVED lines=8> */
[----:B------:R-:W-:Y:S01]  /*23b0*/  FMUL.FTZ R197, R2, R197 ;  /* 0x000000c502c57220 */ /* 0x000fe20000410000 */
[----:B------:R-:W-:Y:S01]  /*23c0*/  SHF.R.U32.HI R140, RZ, 0x10, R137 ;  /* 0x00000010ff8c7819 */ /* 0x000fe20000011689 */
        /* <DEDUP_REMOVED lines=22> */
.L_x_4653:
[----:B------:R-:W-:Y:S05]  /*2530*/  BSYNC B0 ;  /* 0x0000000000007941 */ /* 0x000fea0003800000 */
.L_x_4633:
[----:B------:R-:W-:Y:S02]  /*2540*/  LOP3.LUT P4, RZ, R10, 0xff, RZ, 0xc0, !PT ;  /* 0x000000ff0aff7812 */ /* 0x000fe4000788c0ff */
[----:B------:R-:W-:-:S04]  /*2550*/  SHF.R.U32.HI R130, RZ, 0x5, R35 ;  /* 0x00000005ff827819 */ /* 0x000fc80000011623 */
[----:B------:R-:W-:-:S07]  /*2560*/  LOP3.LUT R203, R130, 0x7fffff8, RZ, 0xc0, !PT ;  /* 0x07fffff882cb7812 */ /* 0x000fce00078ec0ff */
[----:B------:R-:W-:Y:S02]  /*2570*/  @!P4 IADD3 R203, R203, 0x8, RZ ;  /* 0x00000008cbcbc810 */ /* 0x000fe40007ffe0ff */
[----:B------:R-:W-:Y:S01]  /*2580*/  LOP3.LUT P4, RZ, R35, 0x1f, RZ, 0xc0, !PT ;  /* 0x0000001f23ff7812 */ /* 0x000fe2000788c0ff */
[----:B------:R-:W-:Y:S10]  /*2590*/  BRA.DIV ~URZ, `(.L_x_4666) ;  /* 0x00002e827f007947 */ /* 0x000ff4000b800000 */
[----:B0-----:R0:W1:Y:S02]  /*25a0*/  SHFL.DOWN PT, R132, R139, 0x10, 0x1f ;  /* 0x0a001f008b847f89 */ /* 0x00106400000e0000 */
.L_x_4751:
        /* <DEDUP_REMOVED lines=18> */
.L_x_4752:
        /* <DEDUP_REMOVED lines=9> */
[----:B-----5:R-:W-:-:S13]  /*2760*/  ISETP.GE.AND P4, PT, R202, 0x1, PT ;  /* 0x00000001ca00780c */ /* 0x020fda0003f86270 */
        /* <DEDUP_REMOVED lines=30> */
[----:B------:R-:W-:Y:S01]  /*2950*/  @!P3 ISETP.NE.U32.AND P5, PT, RZ, c[0x0][0x218], PT ;  /* 0x00008600ff00ba0c */ /* 0x000fe20003fa5070 */
[----:B------:R-:W-:Y:S03]  /*2960*/  BSSY B1, `(.L_x_4670) ;  /* 0x0000015000017945 */ /* 0x000fe60003800000 */
[----:B------:R-:W-:-:S04]  /*2970*/  @!P3 ISETP.NE.AND.EX P5, PT, RZ, c[0x0][0x21c], PT, P5 ;  /* 0x00008700ff00ba0c */ /* 0x000fc80003fa5350 */
[----:B------:R-:W-:Y:S02]  /*2980*/  @!P3 FSEL R130, R69, RZ, P5 ;  /* 0x000000ff4582b208 */ /* 0x000fe40002800000 */
[----:B------:R-:W-:-:S04]  /*2990*/  @!P3 ISETP.NE.U32.AND P5, PT, RZ, c[0x0][0x218], PT ;  /* 0x00008600ff00ba0c */ /* 0x000fc80003fa5070 */
[----:B------:R-:W-:-:S04]  /*29a0*/  @!P3 ISETP.NE.AND.EX P5, PT, RZ, c[0x0][0x21c], PT, P5 ;  /* 0x00008700ff00ba0c */ /* 0x000fc80003fa5350 */
[----:B------:R-:W-:Y:S02]  /*29b0*/  @!P3 FSEL R135, R70, RZ, P5 ;  /* 0x000000ff4687b208 */ /* 0x000fe40002800000 */
[----:B------:R-:W-:-:S04]  /*29c0*/  @!P3 ISETP.NE.U32.AND P5, PT, RZ, c[0x0][0x218], PT ;  /* 0x00008600ff00ba0c */ /* 0x000fc80003fa5070 */
[----:B------:R-:W-:-:S04]  /*29d0*/  @!P3 ISETP.NE.AND.EX P5, PT, RZ, c[0x0][0x21c], PT, P5 ;  /* 0x00008700ff00ba0c */ /* 0x000fc80003fa5350 */
[----:B------:R-:W-:Y:S02]  /*29e0*/  @!P3 FSEL R136, R71, RZ, P5 ;  /* 0x000000ff4788b208 */ /* 0x000fe40002800000 */
[----:B------:R-:W-:-:S04]  /*29f0*/  @!P3 ISETP.NE.U32.AND P5, PT, RZ, c[0x0][0x218], PT ;  /* 0x00008600ff00ba0c */ /* 0x000fc80003fa5070 */
[----:B------:R-:W-:-:S04]  /*2a00*/  @!P3 ISETP.NE.AND.EX P5, PT, RZ, c[0x0][0x21c], PT, P5 ;  /* 0x00008700ff00ba0c */ /* 0x000fc80003fa5350 */
[----:B------:R-:W-:Y:S01]  /*2a10*/  @!P3 FSEL R131, R68, RZ, P5 ;  /* 0x000000ff4483b208 */ /* 0x000fe20002800000 */
[----:B------:R-:W-:Y:S05]  /*2a20*/  @!P3 BRA `(.L_x_4671) ;  /* 0x000000800000b947 */ /* 0x000fea0003800000 */
[----:B------:R-:W-:-:S04]  /*2a30*/  ISETP.NE.AND P5, PT, R32, RZ, PT ;  /* 0x000000ff2000720c */ /* 0x000fc80003fa5270 */
[----:B------:R-:W-:Y:S02]  /*2a40*/  FSEL R128, R133, RZ, !P5 ;  /* 0x000000ff85807208 */ /* 0x000fe40006800000 */
[----:B------:R-:W-:-:S03]  /*2a50*/  ISETP.NE.U32.AND P5, PT, RZ, c[0x0][0x218], PT ;  /* 0x00008600ff007a0c */ /* 0x000fc60003fa5070 */
[----:B------:R-:W-:Y:S01]  /*2a60*/  FFMA.FTZ R129, R145, R134, R128 ;  /* 0x0000008691817223 */ /* 0x000fe20000010080 */
[----:B------:R-:W-:-:S03]  /*2a70*/  ISETP.NE.AND.EX P5, PT, RZ, c[0x0][0x21c], PT, P5 ;  /* 0x00008700ff007a0c */ /* 0x000fc60003fa5350 */
[----:B------:R-:W-:-:S04]  /*2a80*/  FADD.FTZ R129, R148, -R129 ;  /* 0x8000008194817221 */ /* 0x000fc80000010000 */
[----:B------:R-:W-:-:S06]  /*2a90*/  FMUL.FTZ R131, R2, R129 ;  /* 0x0000008102837220 */ /* 0x000fcc0000410000 */
[----:B------:R-:W-:Y:S02]  /*2aa0*/  @P5 FADD.FTZ R131, R68, R131 ;  /* 0x0000008344835221 */ /* 0x000fe40000010000 */
.L_x_4671:
[----:B------:R-:W-:Y:S05]  /*2ab0*/  BSYNC B1 ;  /* 0x0000000000017941 */ /* 0x000fea0003800000 */
.L_x_4670:
[----:B------:R-:W-:Y:S01]  /*2ac0*/  ISETP.NE.U32.AND P5, PT, RZ, c[0x0][0x258], PT ;  /* 0x00009600ff007a0c */ /* 0x000fe20003fa5070 */
[----:B------:R-:W-:Y:S03]  /*2ad0*/  BSSY B1, `(.L_x_4672) ;  /* 0x000000c000017945 */ /* 0x000fe60003800000 */
[----:B------:R-:W-:-:S04]  /*2ae0*/  ISETP.NE.AND.EX P5, PT, RZ, c[0x0][0x25c], PT, P5 ;  /* 0x00009700ff007a0c */ /* 0x000fc80003fa5350 */
[----:B------:R-:W-:Y:S01]  /*2af0*/  SEL R40, R131, R40, P5 ;  /* 0x0000002883287207 */ /* 0x000fe20002800000 */
        /* <DEDUP_REMOVED lines=9> */
.L_x_4673:
[----:B------:R-:W-:Y:S05]  /*2b90*/  BSYNC B1 ;  /* 0x0000000000017941 */ /* 0x000fea0003800000 */
.L_x_4672:
[----:B------:R-:W-:Y:S01]  /*2ba0*/  BSSY B1, `(.L_x_4674) ;  /* 0x000000b000017945 */ /* 0x000fe20003800000 */
        /* <DEDUP_REMOVED lines=10> */
.L_x_4675:
[----:B------:R-:W-:Y:S05]  /*2c50*/  BSYNC B1 ;  /* 0x0000000000017941 */ /* 0x000fea0003800000 */
.L_x_4674:
        /* <DEDUP_REMOVED lines=11> */
.L_x_4677:
[----:B------:R-:W-:Y:S05]  /*2d10*/  BSYNC B1 ;  /* 0x0000000000017941 */ /* 0x000fea0003800000 */
.L_x_4676:
[----:B------:R-:W-:Y:S01]  /*2d20*/  SEL R43, R136, R43, P5 ;  /* 0x0000002b882b7207 */ /* 0x000fe20002800000 */
[----:B------:R-:W-:Y:S01]  /*2d30*/  @P4 FMUL.FTZ R131, R131, c[0x0][0x1ec] ;  /* 0x00007b0083834a20 */ /* 0x000fe20000410000 */
[----:B------:R-:W-:Y:S01]  /*2d40*/  ISETP.NE.U32.AND P5, PT, RZ, c[0x0][0x258], PT ;  /* 0x00009600ff007a0c */ /* 0x000fe20003fa5070 */
[----:B------:R-:W-:Y:S01]  /*2d50*/  @P4 FMUL.FTZ R130, R130, c[0x0][0x1ec] ;  /* 0x00007b0082824a20 */ /* 0x000fe20000410000 */
[----:B------:R-:W-:Y:S01]  /*2d60*/  BSSY B1, `(.L_x_4678) ;  /* 0x0000018000017945 */ /* 0x000fe20003800000 */
[----:B------:R-:W-:Y:S01]  /*2d70*/  @P4 FMUL.FTZ R135, R135, c[0x0][0x1ec] ;  /* 0x00007b0087874a20 */ /* 0x000fe20000410000 */
[----:B------:R-:W-:Y:S01]  /*2d80*/  ISETP.NE.AND.EX P5, PT, RZ, c[0x0][0x25c], PT, P5 ;  /* 0x00009700ff007a0c */ /* 0x000fe20003fa5350 */
[----:B------:R-:W-:Y:S01]  /*2d90*/  @P4 FMUL.FTZ R136, R136, c[0x0][0x1ec] ;  /* 0x00007b0088884a20 */ /* 0x000fe20000410000 */
[----:B------:R-:W-:Y:S02]  /*2da0*/  @P4 F2FP.BF16.PACK_AB R131, RZ, R131 ;  /* 0x00000083ff83423e */ /* 0x000fe400000010ff */
[----:B------:R-:W-:-:S02]  /*2db0*/  @P4 F2FP.BF16.PACK_AB R130, RZ, R130 ;  /* 0x00000082ff82423e */ /* 0x000fc400000010ff */
[----:B------:R-:W-:Y:S02]  /*2dc0*/  @P4 F2FP.BF16.PACK_AB R135, RZ, R135 ;  /* 0x00000087ff87423e */ /* 0x000fe400000010ff */
[----:B------:R-:W-:Y:S02]  /*2dd0*/  @P4 F2FP.BF16.PACK_AB R136, RZ, R136 ;  /* 0x00000088ff88423e */ /* 0x000fe400000010ff */
[----:B------:R-:W-:Y:S02]  /*2de0*/  @P4 PRMT R36, R131, 0x7610, R36 ;  /* 0x0000761083244816 */ /* 0x000fe40000000024 */
[----:B------:R-:W-:Y:S02]  /*2df0*/  @P4 PRMT R37, R130, 0x7610, R37 ;  /* 0x0000761082254816 */ /* 0x000fe40000000025 */
[----:B------:R-:W-:Y:S02]  /*2e00*/  @P5 MOV R129, 0x10 ;  /* 0x0000001000815802 */ /* 0x000fe40000000f00 */
[----:B------:R-:W-:-:S02]  /*2e10*/  @P4 PRMT R38, R135, 0x7610, R38 ;  /* 0x0000761087264816 */ /* 0x000fc40000000026 */
[----:B------:R-:W-:Y:S01]  /*2e20*/  @P4 PRMT R39, R136, 0x7610, R39 ;  /* 0x0000761088274816 */ /* 0x000fe20000000027 */
[----:B------:R-:W-:-:S05]  /*2e30*/  @P5 IMAD.WIDE.U32 R128, R0, R129, c[0x0][0x258] ;  /* 0x0000960000805625 */ /* 0x000fca00078e0081 */
[----:B------:R0:W-:Y:S01]  /*2e40*/  @P5 STG.E.128 [R128.64], R40 ;  /* 0x0000002880005986 */ /* 0x0001e2000c101d04 */
        /* <DEDUP_REMOVED lines=9> */
.L_x_4679:
[----:B------:R-:W-:Y:S05]  /*2ee0*/  BSYNC B1 ;  /* 0x0000000000017941 */ /* 0x000fea0003800000 */
.L_x_4678:
[----:B------:R-:W-:Y:S02]  /*2ef0*/  IADD3 R0, R0, 0x100, RZ ;  /* 0x0000010000007810 */ /* 0x000fe40007ffe0ff */
[----:B------:R-:W-:Y:S02]  /*2f00*/  IADD3 R132, R132, 0x100, RZ ;  /* 0x0000010084847810 */ /* 0x000fe40007ffe0ff */
.L_x_4669:
[----:B------:R-:W-:Y:S05]  /*2f10*/  BSYNC B0 ;  /* 0x0000000000007941 */ /* 0x000fea0003800000 */
.L_x_4668:
[----:B------:R-:W-:Y:S01]  /*2f20*/  ISETP.GE.U32.AND P5, PT, R34, 0x200, PT ;  /* 0x000002002200780c */ /* 0x000fe20003fa6070 */
[----:B------:R-:W-:-:S12]  /*2f30*/  BSSY B0, `(.L_x_4680) ;  /* 0x0000058000007945 */ /* 0x000fd80003800000 */
[----:B------:R-:W-:Y:S05]  /*2f40*/  @!P5 BRA `(.L_x_4681) ;  /* 0x000005600000d947 */ /* 0x000fea0003800000 */
[----:B------:R-:W-:Y:S01]  /*2f50*/  ISETP.NE.AND P5, PT, R32, RZ, PT ;  /* 0x000000ff2000720c */ /* 0x000fe20003fa5270 */
[----:B------:R-:W-:Y:S03]  /*2f60*/  BSSY B1, `(.L_x_4682) ;  /* 0x0000015000017945 */ /* 0x000fe60003800000 */
[----:B------:R-:W-:Y:S02]  /*2f70*/  FSEL R137, R133, RZ, !P5 ;  /* 0x000000ff85897208 */ /* 0x000fe40006800000 */
[----:B------:R-:W-:-:S04]  /*2f80*/  @!P3 ISETP.NE.U32.AND P5, PT, RZ, c[0x0][0x218], PT ;  /* 0x00008600ff00ba0c */ /* 0x000fc80003fa5070 */
[----:B------:R-:W-:-:S04]  /*2f90*/  @!P3 ISETP.NE.AND.EX P5, PT, RZ, c[0x0][0x21c], PT, P5 ;  /* 0x00008700ff00ba0c */ /* 0x000fc80003fa5350 */
[----:B0-----:R-:W-:Y:S02]  /*2fa0*/  @!P3 FSEL R130, R65, RZ, P5 ;  /* 0x000000ff4182b208 */ /* 0x001fe40002800000 */
        /* <DEDUP_REMOVED lines=10> */
[----:B------:R-:W-:Y:S01]  /*3050*/  ISETP.NE.U32.AND P5, PT, RZ, c[0x0][0x218], PT ;  /* 0x00008600ff007a0c */ /* 0x000fe20003fa5070 */
[----:B------:R-:W-:-:S03]  /*3060*/  FFMA.FTZ R129, R153, R134, R137 ;  /* 0x0000008699817223 */ /* 0x000fc60000010089 */
[----:B------:R-:W-:Y:S01]  /*3070*/  ISETP.NE.AND.EX P5, PT, RZ, c[0x0][0x21c], PT, P5 ;  /* 0x00008700ff007a0c */ /* 0x000fe20003fa5350 */
[----:B------:R-:W-:-:S04]  /*3080*/  FADD.FTZ R129, R156, -R129 ;  /* 0x800000819c817221 */ /* 0x000fc80000010000 */
[----:B------:R-:W-:-:S08]  /*3090*/  FMUL.FTZ R131, R2, R129 ;  /* 0x0000008102837220 */ /* 0x000fd00000410000 */
[----:B------:R-:W-:Y:S02]  /*30a0*/  @P5 FADD.FTZ R131, R64, R131 ;  /* 0x0000008340835221 */ /* 0x000fe40000010000 */
.L_x_4683:
[----:B------:R-:W-:Y:S05]  /*30b0*/  BSYNC B1 ;  /* 0x0000000000017941 */ /* 0x000fea0003800000 */
.L_x_4682:
[----:B------:R-:W-:Y:S01]  /*30c0*/  ISETP.NE.U32.AND P5, PT, RZ, c[0x0][0x258], PT ;  /* 0x00009600ff007a0c */ /* 0x000fe20003fa5070 */
[----:B------:R-:W-:Y:S03]  /*30d0*/  BSSY B1, `(.L_x_4684) ;  /* 0x000000a000017945 */ /* 0x000fe60003800000 */
[----:B------:R-:W-:-:S04]  /*30e0*/  ISETP.NE.AND.EX P5, PT, RZ, c[0x0][0x25c], PT, P5 ;  /* 0x00009700ff007a0c */ /* 0x000fc80003fa5350 */
[----:B------:R-:W-:Y:S01]  /*30f0*/  SEL R40, R131, R40, P5 ;  /* 0x0000002883287207 */ /* 0x000fe20002800000 */
[----:B------:R-:W-:Y:S05]  /*3100*/  @!P3 BRA `(.L_x_4685) ;  /* 0x000000600000b947 */ /* 0x000fea0003800000 */
[----:B------:R-:W-:Y:S01]  /*3110*/  ISETP.NE.U32.AND P6, PT, RZ, c[0x0][0x218], PT ;  /* 0x00008600ff007a0c */ /* 0x000fe20003fc5070 */
[----:B------:R-:W-:-:S03]  /*3120*/  FFMA.FTZ R128, R152, R134, R137 ;  /* 0x0000008698807223 */ /* 0x000fc60000010089 */
[----:B------:R-:W-:Y:S01]  /*3130*/  ISETP.NE.AND.EX P6, PT, RZ, c[0x0][0x21c], PT, P6 ;  /* 0x00008700ff007a0c */ /* 0x000fe20003fc5360 */
[----:B------:R-:W-:-:S04]  /*3140*/  FADD.FTZ R129, R157, -R128 ;  /* 0x800000809d817221 */ /* 0x000fc80000010000 */
[----:B------:R-:W-:-:S08]  /*3150*/  FMUL.FTZ R130, R2, R129 ;  /* 0x0000008102827220 */ /* 0x000fd00000410000 */
[----:B------:R-:W-:Y:S02]  /*3160*/  @P6 FADD.FTZ R130, R65, R130 ;  /* 0x0000008241826221 */ /* 0x000fe40000010000 */
.L_x_4685:
[----:B------:R-:W-:Y:S05]  /*3170*/  BSYNC B1 ;  /* 0x0000000000017941 */ /* 0x000fea0003800000 */
.L_x_4684:
[----:B------:R-:W-:Y:S01]  /*3180*/  BSSY B1, `(.L_x_4686) ;  /* 0x0000009000017945 */ /* 0x000fe20003800000 */
        /* <DEDUP_REMOVED lines=8> */
.L_x_4687:
[----:B------:R-:W-:Y:S05]  /*3210*/  BSYNC B1 ;  /* 0x0000000000017941 */ /* 0x000fea0003800000 */
.L_x_4686:
[----:B------:R-:W-:Y:S01]  /*3220*/  BSSY B1, `(.L_x_4688) ;  /* 0x0000008000017945 */ /* 0x000fe20003800000 */
[----:B------:R-:W-:Y:S05]  /*3230*/  @!P3 BRA `(.L_x_4689) ;  /* 0x000000600000b947 */ /* 0x000fea0003800000 */
[----:B------:R-:W-:Y:S01]  /*3240*/  ISETP.NE.U32.AND P6, PT, RZ, c[0x0][0x218], PT ;  /* 0x00008600ff007a0c */ /* 0x000fe20003fc5070 */
[----:B------:R-:W-:-:S03]  /*3250*/  FFMA.FTZ R128, R154, R134, R137 ;  /* 0x000000869a807223 */ /* 0x000fc60000010089 */
[----:B------:R-:W-:Y:S01]  /*3260*/  ISETP.NE.AND.EX P6, PT, RZ, c[0x0][0x21c], PT, P6 ;  /* 0x00008700ff007a0c */ /* 0x000fe20003fc5360 */
[----:B------:R-:W-:-:S04]  /*3270*/  FADD.FTZ R129, R159, -R128 ;  /* 0x800000809f817221 */ /* 0x000fc80000010000 */
[----:B------:R-:W-:-:S08]  /*3280*/  FMUL.FTZ R136, R2, R129 ;  /* 0x0000008102887220 */ /* 0x000fd00000410000 */
[----:B------:R-:W-:Y:S02]  /*3290*/  @P6 FADD.FTZ R136, R67, R136 ;  /* 0x0000008843886221 */ /* 0x000fe40000010000 */
.L_x_4689:
[----:B------:R-:W-:Y:S05]  /*32a0*/  BSYNC B1 ;  /* 0x0000000000017941 */ /* 0x000fea0003800000 */
.L_x_4688:
[----:B------:R-:W-:Y:S01]  /*32b0*/  SEL R42, R135, R42, P5 ;  /* 0x0000002a872a7207 */ /* 0x000fe20002800000 */
[----:B------:R-:W-:Y:S01]  /*32c0*/  @P4 FMUL.FTZ R131, R131, c[0x0][0x1ec] ;  /* 0x00007b0083834a20 */ /* 0x000fe20000410000 */
[----:B------:R-:W-:Y:S01]  /*32d0*/  SEL R43, R136, R43, P5 ;  /* 0x0000002b882b7207 */ /* 0x000fe20002800000 */
[----:B------:R-:W-:Y:S01]  /*32e0*/  @P4 FMUL.FTZ R130, R130, c[0x0][0x1ec] ;  /* 0x00007b0082824a20 */ /* 0x000fe20000410000 */
[----:B------:R-:W-:Y:S01]  /*32f0*/  ISETP.NE.U32.AND P5, PT, RZ, c[0x0][0x258], PT ;  /* 0x00009600ff007a0c */ /* 0x000fe20003fa5070 */
[----:B------:R-:W-:Y:S01]  /*3300*/  @P4 FMUL.FTZ R135, R135, c[0x0][0x1ec] ;  /* 0x00007b0087874a20 */ /* 0x000fe20000410000 */
[----:B------:R-:W-:Y:S01]  /*3310*/  @P4 F2FP.BF16.PACK_AB R131, RZ, R131 ;  /* 0x00000083ff83423e */ /* 0x000fe200000010ff */
[----:B------:R-:W-:Y:S01]  /*3320*/  @P4 FMUL.FTZ R136, R136, c[0x0][0x1ec] ;  /* 0x00007b0088884a20 */ /* 0x000fe20000410000 */
[----:B------:R-:W-:Y:S01]  /*3330*/  ISETP.NE.AND.EX P5, PT, RZ, c[0x0][0x25c], PT, P5 ;  /* 0x00009700ff007a0c */ /* 0x000fe20003fa5350 */
[----:B------:R-:W-:Y:S01]  /*3340*/  BSSY B1, `(.L_x_4690) ;  /* 0x0000014000017945 */ /* 0x000fe20003800000 */
[----:B------:R-:W-:-:S02]  /*3350*/  @P4 F2FP.BF16.PACK_AB R130, RZ, R130 ;  /* 0x00000082ff82423e */ /* 0x000fc400000010ff */
[----:B------:R-:W-:Y:S02]  /*3360*/  @P4 F2FP.BF16.PACK_AB R135, RZ, R135 ;  /* 0x00000087ff87423e */ /* 0x000fe400000010ff */
[----:B------:R-:W-:Y:S02]  /*3370*/  @P4 F2FP.BF16.PACK_AB R136, RZ, R136 ;  /* 0x00000088ff88423e */ /* 0x000fe400000010ff */
[----:B------:R-:W-:Y:S02]  /*3380*/  @P4 PRMT R36, R131, 0x7610, R36 ;  /* 0x0000761083244816 */ /* 0x000fe40000000024 */
[----:B------:R-:W-:Y:S02]  /*3390*/  @P4 PRMT R37, R130, 0x7610, R37 ;  /* 0x0000761082254816 */ /* 0x000fe40000000025 */
[----:B------:R-:W-:Y:S01]  /*33a0*/  @P4 PRMT R38, R135, 0x7610, R38 ;  /* 0x0000761087264816 */ /* 0x000fe20000000026 */
[----:B------:R-:W-:Y:S01]  /*33b0*/  @P5 IMAD.MOV.U32 R129, RZ, RZ, 0x10 ;  /* 0x00000010ff815424 */ /* 0x000fe200078e00ff */
[----:B------:R-:W-:-:S03]  /*33c0*/  @P4 PRMT R39, R136, 0x7610, R39 ;  /* 0x0000761088274816 */ /* 0x000fc60000000027 */
        /* <DEDUP_REMOVED lines=11> */
.L_x_4691:
[----:B------:R-:W-:Y:S05]  /*3480*/  BSYNC B1 ;  /* 0x0000000000017941 */ /* 0x000fea0003800000 */
.L_x_4690:
[----:B------:R-:W-:Y:S02]  /*3490*/  IADD3 R0, R0, 0x100, RZ ;  /* 0x0000010000007810 */ /* 0x000fe40007ffe0ff */
[----:B------:R-:W-:Y:S02]  /*34a0*/  IADD3 R132, R132, 0x100, RZ ;  /* 0x0000010084847810 */ /* 0x000fe40007ffe0ff */
.L_x_4681:
[----:B------:R-:W-:Y:S05]  /*34b0*/  BSYNC B0 ;  /* 0x0000000000007941 */ /* 0x000fea0003800000 */
.L_x_4680:
        /* <DEDUP_REMOVED lines=25> */
.L_x_4695:
[----:B------:R-:W-:Y:S05]  /*3650*/  BSYNC B1 ;  /* 0x0000000000017941 */ /* 0x000fea0003800000 */
.L_x_4694:
        /* <DEDUP_REMOVED lines=11> */
.L_x_4697:
[----:B------:R-:W-:Y:S05]  /*3710*/  BSYNC B1 ;  /* 0x0000000000017941 */ /* 0x000fea0003800000 */
.L_x_4696:
        /* <DEDUP_REMOVED lines=9> */
.L_x_4699:
[----:B------:R-:W-:Y:S05]  /*37b0*/  BSYNC B1 ;  /* 0x0000000000017941 */ /* 0x000fea0003800000 */
.L_x_4698:
        /* <DEDUP_REMOVED lines=8> */
.L_x_4701:
[----:B------:R-:W-:Y:S05]  /*3840*/  BSYNC B1 ;  /* 0x0000000000017941 */ /* 0x000fea0003800000 */
.L_x_4700:
        /* <DEDUP_REMOVED lines=29> */
.L_x_4703:
[----:B------:R-:W-:Y:S05]  /*3a20*/  BSYNC B1 ;  /* 0x0000000000017941 */ /* 0x000fea0003800000 */
.L_x_4702:
[----:B------:R-:W-:Y:S02]  /*3a30*/  IADD3 R0, R0, 0x100, RZ ;  /* 0x0000010000007810 */ /* 0x000fe40007ffe0ff */
[----:B------:R-:W-:Y:S02]  /*3a40*/  IADD3 R132, R132, 0x100, RZ ;  /* 0x0000010084847810 */ /* 0x000fe40007ffe0ff */
.L_x_4693:
[----:B------:R-:W-:Y:S05]  /*3a50*/  BSYNC B0 ;  /* 0x0000000000007941 */ /* 0x000fea0003800000 */
.L_x_4692:
[----:B------:R-:W-:Y:S01]  /*3a60*/  BSSY B0, `(.L_x_4704) ;  /* 0x0000058000007945 */ /* 0x000fe20003800000 */
        /* <DEDUP_REMOVED lines=23> */
.L_x_4707:
[----:B------:R-:W-:Y:S05]  /*3be0*/  BSYNC B1 ;  /* 0x0000000000017941 */ /* 0x000fea0003800000 */
.L_x_4706:
        /* <DEDUP_REMOVED lines=11> */
.L_x_4709:
[----:B------:R-:W-:Y:S05]  /*3ca0*/  BSYNC B1 ;  /* 0x0000000000017941 */ /* 0x000fea0003800000 */
.L_x_4708:
        /* <DEDUP_REMOVED lines=9> */
.L_x_4711:
[----:B------:R-:W-:Y:S05]  /*3d40*/  BSYNC B1 ;  /* 0x0000000000017941 */ /* 0x000fea0003800000 */
.L_x_4710:
        /* <DEDUP_REMOVED lines=8> */
.L_x_4713:
[----:B------:R-:W-:Y:S05]  /*3dd0*/  BSYNC B1 ;  /* 0x0000000000017941 */ /* 0x000fea0003800000 */
.L_x_4712:
        /* <DEDUP_REMOVED lines=29> */
.L_x_4715:
[----:B------:R-:W-:Y:S05]  /*3fb0*/  BSYNC B1 ;  /* 0x0000000000017941 */ /* 0x000fea0003800000 */
.L_x_4714:
[----:B------:R-:W-:Y:S02]  /*3fc0*/  IADD3 R0, R0, 0x100, RZ ;  /* 0x0000010000007810 */ /* 0x000fe40007ffe0ff */
[----:B------:R-:W-:Y:S02]  /*3fd0*/  IADD3 R132, R132, 0x100, RZ ;  /* 0x0000010084847810 */ /* 0x000fe40007ffe0ff */
.L_x_4705:
[----:B------:R-:W-:Y:S05]  /*3fe0*/  BSYNC B0 ;  /* 0x0000000000007941 */ /* 0x000fea0003800000 */
.L_x_4704:
        /* <DEDUP_REMOVED lines=24> */
.L_x_4719:
[----:B------:R-:W-:Y:S05]  /*4170*/  BSYNC B1 ;  /* 0x0000000000017941 */ /* 0x000fea0003800000 */
.L_x_4718:
        /* <DEDUP_REMOVED lines=11> */
.L_x_4721:
[----:B------:R-:W-:Y:S05]  /*4230*/  BSYNC B1 ;  /* 0x0000000000017941 */ /* 0x000fea0003800000 */
.L_x_4720:
        /* <DEDUP_REMOVED lines=9> */
.L_x_4723:
[----:B------:R-:W-:Y:S05]  /*42d0*/  BSYNC B1 ;  /* 0x0000000000017941 */ /* 0x000fea0003800000 */
.L_x_4722:
        /* <DEDUP_REMOVED lines=8> */
.L_x_4725:
[----:B------:R-:W-:Y:S05]  /*4360*/  BSYNC B1 ;  /* 0x0000000000017941 */ /* 0x000fea0003800000 */
.L_x_4724:
        /* <DEDUP_REMOVED lines=29> */
.L_x_4727:
[----:B------:R-:W-:Y:S05]  /*4540*/  BSYNC B1 ;  /* 0x0000000000017941 */ /* 0x000fea0003800000 */
.L_x_4726:
[----:B------:R-:W-:Y:S02]  /*4550*/  IADD3 R0, R0, 0x100, RZ ;  /* 0x0000010000007810 */ /* 0x000fe40007ffe0ff */
[----:B------:R-:W-:Y:S02]  /*4560*/  IADD3 R132, R132, 0x100, RZ ;  /* 0x0000010084847810 */ /* 0x000fe40007ffe0ff */
.L_x_4717:
[----:B------:R-:W-:Y:S05]  /*4570*/  BSYNC B0 ;  /* 0x0000000000007941 */ /* 0x000fea0003800000 */
.L_x_4716:
        /* <DEDUP_REMOVED lines=24> */
.L_x_4731:
[----:B------:R-:W-:Y:S05]  /*4700*/  BSYNC B1 ;  /* 0x0000000000017941 */ /* 0x000fea0003800000 */
.L_x_4730:
        /* <DEDUP_REMOVED lines=11> */
.L_x_4733:
[----:B------:R-:W-:Y:S05]  /*47c0*/  BSYNC B1 ;  /* 0x0000000000017941 */ /* 0x000fea0003800000 */
.L_x_4732:
        /* <DEDUP_REMOVED lines=9> */
.L_x_4735:
[----:B------:R-:W-:Y:S05]  /*4860*/  BSYNC B1 ;  /* 0x0000000000017941 */ /* 0x000fea0003800000 */
.L_x_4734:
        /* <DEDUP_REMOVED lines=8> */
.L_x_4737:
[----:B------:R-:W-:Y:S05]  /*48f0*/  BSYNC B1 ;  /* 0x0000000000017941 */ /* 0x000fea0003800000 */
.L_x_4736:
        /* <DEDUP_REMOVED lines=29> */
.L_x_4739:
[----:B------:R-:W-:Y:S05]  /*4ad0*/  BSYNC B1 ;  /* 0x0000000000017941 */ /* 0x000fea0003800000 */
.L_x_4738:
[----:B------:R-:W-:Y:S02]  /*4ae0*/  IADD3 R0, R0, 0x100, RZ ;  /* 0x0000010000007810 */ /* 0x000fe40007ffe0ff */
[----:B------:R-:W-:Y:S02]  /*4af0*/  IADD3 R132, R132, 0x100, RZ ;  /* 0x0000010084847810 */ /* 0x000fe40007ffe0ff */
.L_x_4729:
[----:B------:R-:W-:Y:S05]  /*4b00*/  BSYNC B0 ;  /* 0x0000000000007941 */ /* 0x000fea0003800000 */
.L_x_4728:
        /* <DEDUP_REMOVED lines=25> */
.L_x_4743:
[----:B------:R-:W-:Y:S05]  /*4ca0*/  BSYNC B1 ;  /* 0x0000000000017941 */ /* 0x000fea0003800000 */
.L_x_4742:
        /* <DEDUP_REMOVED lines=11> */
.L_x_4745:
[----:B------:R-:W-:Y:S05]  /*4d60*/  BSYNC B1 ;  /* 0x0000000000017941 */ /* 0x000fea0003800000 */
.L_x_4744:
        /* <DEDUP_REMOVED lines=9> */
.L_x_4747:
[----:B------:R-:W-:Y:S05]  /*4e00*/  BSYNC B1 ;  /* 0x0000000000017941 */ /* 0x000fea0003800000 */
.L_x_4746:
        /* <DEDUP_REMOVED lines=8> */
.L_x_4749:
[----:B------:R-:W-:Y:S05]  /*4e90*/  BSYNC B1 ;  /* 0x0000000000017941 */ /* 0x000fea0003800000 */
.L_x_4748:
[----:B------:R-:W-:Y:S01]  /*4ea0*/  ISETP.NE.U32.AND P3, PT, RZ, c[0x0][0x258], PT ;  /* 0x00009600ff007a0c */ /* 0x000fe20003f65070 */
[----:B------:R-:W-:Y:S01]  /*4eb0*/  @P4 FMUL.FTZ R131, R131, c[0x0][0x1ec] ;  /* 0x00007b0083834a20 */ /* 0x000fe20000410000 */
[C---:B------:R-:W-:Y:S01]  /*4ec0*/  SEL R42, R133.reuse, R42, P5 ;  /* 0x0000002a852a7207 */ /* 0x040fe20002800000 */
[----:B------:R-:W-:Y:S01]  /*4ed0*/  @P4 FMUL.FTZ R130, R130, c[0x0][0x1ec] ;  /* 0x00007b0082824a20 */ /* 0x000fe20000410000 */
[----:B------:R-:W-:Y:S01]  /*4ee0*/  ISETP.NE.AND.EX P3, PT, RZ, c[0x0][0x25c], PT, P3 ;  /* 0x00009700ff007a0c */ /* 0x000fe20003f65330 */
[----:B------:R-:W-:Y:S01]  /*4ef0*/  @P4 FMUL.FTZ R133, R133, c[0x0][0x1ec] ;  /* 0x00007b0085854a20 */ /* 0x000fe20000410000 */
[C---:B------:R-:W-:Y:S01]  /*4f00*/  SEL R43, R136.reuse, R43, P5 ;  /* 0x0000002b882b7207 */ /* 0x040fe20002800000 */
[----:B------:R-:W-:Y:S01]  /*4f10*/  @P4 FMUL.FTZ R136, R136, c[0x0][0x1ec] ;  /* 0x00007b0088884a20 */ /* 0x000fe20000410000 */
[----:B------:R-:W-:Y:S02]  /*4f20*/  @P4 F2FP.BF16.PACK_AB R131, RZ, R131 ;  /* 0x00000083ff83423e */ /* 0x000fe400000010ff */
[----:B------:R-:W-:-:S02]  /*4f30*/  @P4 F2FP.BF16.PACK_AB R130, RZ, R130 ;  /* 0x00000082ff82423e */ /* 0x000fc400000010ff */
[----:B------:R-:W-:Y:S02]  /*4f40*/  @P4 F2FP.BF16.PACK_AB R133, RZ, R133 ;  /* 0x00000085ff85423e */ /* 0x000fe400000010ff */
[----:B------:R-:W-:Y:S02]  /*4f50*/  @P4 F2FP.BF16.PACK_AB R136, RZ, R136 ;  /* 0x00000088ff88423e */ /* 0x000fe400000010ff */
[----:B------:R-:W-:Y:S01]  /*4f60*/  @P4 PRMT R36, R131, 0x7610, R36 ;  /* 0x0000761083244816 */ /* 0x000fe20000000024 */
[----:B------:R-:W-:Y:S01]  /*4f70*/  @P3 IMAD.MOV.U32 R129, RZ, RZ, 0x10 ;  /* 0x00000010ff813424 */ /* 0x000fe200078e00ff */
[----:B------:R-:W-:Y:S02]  /*4f80*/  @P4 PRMT R37, R130, 0x7610, R37 ;  /* 0x0000761082254816 */ /* 0x000fe40000000025 */
[----:B------:R-:W-:Y:S01]  /*4f90*/  @P4 PRMT R38, R133, 0x7610, R38 ;  /* 0x0000761085264816 */ /* 0x000fe20000000026 */
[----:B------:R-:W-:Y:S01]  /*4fa0*/  @P3 IMAD.WIDE.U32 R128, R0, R129, c[0x0][0x258] ;  /* 0x0000960000803625 */ /* 0x000fe200078e0081 */
[----:B------:R-:W-:-:S04]  /*4fb0*/  @P4 PRMT R39, R136, 0x7610, R39 ;  /* 0x0000761088274816 */ /* 0x000fc80000000027 */
        /* <DEDUP_REMOVED lines=10> */
.L_x_4741:
[----:B------:R-:W-:Y:S05]  /*5060*/  BSYNC B0 ;  /* 0x0000000000007941 */ /* 0x000fea0003800000 */
.L_x_4740:
[----:B------:R-:W-:Y:S02]  /*5070*/  LOP3.LUT P3, RZ, R10, 0xff, RZ, 0xc0, !PT ;  /* 0x000000ff0aff7812 */ /* 0x000fe4000786c0ff */
[----:B------:R-:W-:Y:S02]  /*5080*/  IADD3 R33, R33, c[0x0][0x160], RZ ;  /* 0x0000580021217a10 */ /* 0x000fe40007ffe0ff */
[----:B------:R-:W-:Y:S02]  /*5090*/  SEL R10, RZ, 0x1, P3 ;  /* 0x00000001ff0a7807 */ /* 0x000fe40001800000 */
[----:B------:R-:W-:-:S13]  /*50a0*/  ISETP.GE.AND P3, PT, R33, c[0x0][0x164], PT ;  /* 0x0000590021007a0c */ /* 0x000fda0003f66270 */
[----:B0-----:R-:W-:Y:S01]  /*50b0*/  @P3 CALL.REL.NOINC `(.L_x_4632) ;  /* 0x0000001000003944 */ /* 0x001fe20003c00000 */
[----:B------:R-:W-:Y:S05]  /*50c0*/  BRA `(.L_x_4750) ;  /* 0xffffb7e000007947 */ /* 0x000fea000383ffff */
.L_x_4632:
[----:B-1----:R-:W0:Y:S01]  /*50d0*/  S2UR UR6, SR_CTAID.X ;  /* 0x00000000000679c3 */ /* 0x002e220000002500 */
[----:B------:R-:W0:Y:S01]  /*50e0*/  S2R R2, SR_TID.X ;  /* 0x0000000000027919 */ /* 0x000e220000002100 */
[C---:B------:R-:W-:Y:S01]  /*50f0*/  LOP3.LUT P5, RZ, R34.reuse, 0xffffff00, RZ, 0xc0, !PT ;  /* 0xffffff0022ff7812 */ /* 0x040fe200078ac0ff */
[----:B------:R-:W-:Y:S01]  /*5100*/  @P0 IMAD.MOV.U32 R17, RZ, RZ, 0x10 ;  /* 0x00000010ff110424 */ /* 0x000fe200078e00ff */
[C---:B------:R-:W-:Y:S01]  /*5110*/  ISETP.GE.U32.AND P4, PT, R34.reuse, 0x200, PT ;  /* 0x000002002200780c */ /* 0x040fe20003f86070 */
[----:B------:R-:W-:Y:S01]  /*5120*/  @P1 IMAD.MOV.U32 R21, RZ, RZ, 0x10 ;  /* 0x00000010ff151424 */ /* 0x000fe200078e00ff */
[----:B------:R-:W-:Y:S01]  /*5130*/  ISETP.GE.U32.AND P3, PT, R34, 0x300, PT ;  /* 0x000003002200780c */ /* 0x000fe20003f66070 */
[----:B------:R-:W-:-:S08]  /*5140*/  @P2 IMAD.MOV.U32 R23, RZ, RZ, 0x10 ;  /* 0x00000010ff172424 */ /* 0x000fd000078e00ff */
[----:B-----5:R-:W-:Y:S02]  /*5150*/  @P5 MOV R5, 0x10 ;  /* 0x0000001000055802 */ /* 0x020fe40000000f00 */
        /* <DEDUP_REMOVED lines=44> */
.L_x_4666:
[----:B0-----:R-:W-:Y:S01]  /*5420*/  MOV R133, R139 ;  /* 0x0000008b00857202 */ /* 0x001fe20000000f00 */
[----:B-----5:R-:W-:Y:S01]  /*5430*/  IMAD.MOV.U32 R138, RZ, RZ, 0x10 ;  /* 0x00000010ff8a7424 */ /* 0x020fe200078e00ff */
[----:B------:R-:W-:Y:S01]  /*5440*/  MOV R128, 0x5480 ;  /* 0x0000548000807802 */ /* 0x000fe20000000f00 */
[----:B------:R-:W-:Y:S02]  /*5450*/  IMAD.MOV.U32 R187, RZ, RZ, 0x1f ;  /* 0x0000001fffbb7424 */ /* 0x000fe400078e00ff */
[----:B------:R-:W-:-:S02]  /*5460*/  IMAD.MOV.U32 R140, RZ, RZ, -0x1 ;  /* 0xffffffffff8c7424 */ /* 0x000fc400078e00ff */
[----:B------:R-:W-:Y:S05]  /*5470*/  CALL.REL.NOINC `($__internal_62_$__cuda_sm70_shflsync_down_p) ;  /* 0x0000045000007944 */ /* 0x000fea0003c00000 */
[----:B-1----:R-:W-:Y:S01]  /*5480*/  IMAD.MOV.U32 R132, RZ, RZ, R187 ;  /* 0x000000ffff847224 */ /* 0x002fe200078e00bb */
[----:B0-----:R-:W-:Y:S05]  /*5490*/  BRA `(.L_x_4751) ;  /* 0xffffd11000007947 */ /* 0x001fea000383ffff */
.L_x_4667:
[----:B------:R-:W-:Y:S01]  /*54a0*/  HFMA2.MMA R187, -RZ, RZ, 0, 1.847743988037109375e-06 ;  /* 0x0000001fffbb7435 */ /* 0x000fe200000001ff */
[----:B------:R-:W-:Y:S01]  /*54b0*/  IMAD.MOV.U32 R133, RZ, RZ, R134 ;  /* 0x000000ffff857224 */ /* 0x000fe200078e0086 */
[----:B------:R-:W-:Y:S01]  /*54c0*/  MOV R128, 0x5500 ;  /* 0x0000550000807802 */ /* 0x000fe20000000f00 */
[----:B-----5:R-:W-:-:S02]  /*54d0*/  IMAD.MOV.U32 R138, RZ, RZ, 0x10 ;  /* 0x00000010ff8a7424 */ /* 0x020fc400078e00ff */
[----:B------:R-:W-:Y:S02]  /*54e0*/  IMAD.MOV.U32 R140, RZ, RZ, -0x1 ;  /* 0xffffffffff8c7424 */ /* 0x000fe400078e00ff */
[----:B01----:R-:W-:Y:S05]  /*54f0*/  CALL.REL.NOINC `($__internal_62_$__cuda_sm70_shflsync_down_p) ;  /* 0x000003d000007944 */ /* 0x003fea0003c00000 */
[----:B------:R-:W-:Y:S01]  /*5500*/  FADD.FTZ R132, R132, R139 ;  /* 0x0000008b84847221 */ /* 0x000fe20000010000 */
[----:B------:R-:W-:Y:S01]  /*5510*/  MOV R128, 0x5580 ;  /* 0x0000558000807802 */ /* 0x000fe20000000f00 */
[----:B-1----:R-:W-:Y:S02]  /*5520*/  FADD.FTZ R134, R134, R187 ;  /* 0x000000bb86867221 */ /* 0x002fe40000010000 */
[----:B0-----:R-:W-:Y:S02]  /*5530*/  IMAD.MOV.U32 R138, RZ, RZ, 0x8 ;  /* 0x00000008ff8a7424 */ /* 0x001fe400078e00ff */
[----:B------:R-:W-:Y:S02]  /*5540*/  IMAD.MOV.U32 R187, RZ, RZ, 0x1f ;  /* 0x0000001fffbb7424 */ /* 0x000fe400078e00ff */
[----:B------:R-:W-:Y:S02]  /*5550*/  IMAD.MOV.U32 R140, RZ, RZ, -0x1 ;  /* 0xffffffffff8c7424 */ /* 0x000fe400078e00ff */
[----:B------:R-:W-:-:S02]  /*5560*/  IMAD.MOV.U32 R133, RZ, RZ, R132 ;  /* 0x000000ffff857224 */ /* 0x000fc400078e0084 */
[----:B------:R-:W-:Y:S05]  /*5570*/  CALL.REL.NOINC `($__internal_62_$__cuda_sm70_shflsync_down_p) ;  /* 0x0000035000007944 */ /* 0x000fea0003c00000 */
[----:B-1----:R-:W-:Y:S01]  /*5580*/  IMAD.MOV.U32 R131, RZ, RZ, R187 ;  /* 0x000000ffff837224 */ /* 0x002fe200078e00bb */
[----:B0-----:R-:W-:Y:S01]  /*5590*/  MOV R133, R134 ;  /* 0x0000008600857202 */ /* 0x001fe20000000f00 */
[----:B------:R-:W-:Y:S01]  /*55a0*/  IMAD.MOV.U32 R138, RZ, RZ, 0x8 ;  /* 0x00000008ff8a7424 */ /* 0x000fe200078e00ff */
[----:B------:R-:W-:Y:S01]  /*55b0*/  MOV R128, 0x55f0 ;  /* 0x000055f000807802 */ /* 0x000fe20000000f00 */
[----:B------:R-:W-:-:S02]  /*55c0*/  IMAD.MOV.U32 R187, RZ, RZ, 0x1f ;  /* 0x0000001fffbb7424 */ /* 0x000fc400078e00ff */
[----:B------:R-:W-:Y:S02]  /*55d0*/  IMAD.MOV.U32 R140, RZ, RZ, -0x1 ;  /* 0xffffffffff8c7424 */ /* 0x000fe400078e00ff */
[----:B------:R-:W-:Y:S05]  /*55e0*/  CALL.REL.NOINC `($__internal_62_$__cuda_sm70_shflsync_down_p) ;  /* 0x000002e000007944 */ /* 0x000fea0003c00000 */
[----:B------:R-:W-:Y:S01]  /*55f0*/  FADD.FTZ R132, R131, R132 ;  /* 0x0000008483847221 */ /* 0x000fe20000010000 */
[----:B------:R-:W-:Y:S01]  /*5600*/  MOV R128, 0x5670 ;  /* 0x0000567000807802 */ /* 0x000fe20000000f00 */
[----:B-1----:R-:W-:Y:S02]  /*5610*/  FADD.FTZ R134, R134, R187 ;  /* 0x000000bb86867221 */ /* 0x002fe40000010000 */
[----:B0-----:R-:W-:Y:S01]  /*5620*/  IMAD.MOV.U32 R138, RZ, RZ, 0x4 ;  /* 0x00000004ff8a7424 */ /* 0x001fe200078e00ff */
[----:B------:R-:W-:Y:S01]  /*5630*/  MOV R133, R132 ;  /* 0x0000008400857202 */ /* 0x000fe20000000f00 */
[----:B------:R-:W-:Y:S02]  /*5640*/  IMAD.MOV.U32 R187, RZ, RZ, 0x1f ;  /* 0x0000001fffbb7424 */ /* 0x000fe400078e00ff */
[----:B------:R-:W-:Y:S02]  /*5650*/  IMAD.MOV.U32 R140, RZ, RZ, -0x1 ;  /* 0xffffffffff8c7424 */ /* 0x000fe400078e00ff */
[----:B------:R-:W-:Y:S05]  /*5660*/  CALL.REL.NOINC `($__internal_62_$__cuda_sm70_shflsync_down_p) ;  /* 0x0000026000007944 */ /* 0x000fea0003c00000 */
[----:B-1----:R-:W-:Y:S01]  /*5670*/  IMAD.MOV.U32 R131, RZ, RZ, R187 ;  /* 0x000000ffff837224 */ /* 0x002fe200078e00bb */
[----:B------:R-:W-:Y:S01]  /*5680*/  MOV R128, 0x56e0 ;  /* 0x000056e000807802 */ /* 0x000fe20000000f00 */
[----:B0-----:R-:W-:-:S02]  /*5690*/  IMAD.MOV.U32 R133, RZ, RZ, R134 ;  /* 0x000000ffff857224 */ /* 0x001fc400078e0086 */
[----:B------:R-:W-:Y:S02]  /*56a0*/  IMAD.MOV.U32 R138, RZ, RZ, 0x4 ;  /* 0x00000004ff8a7424 */ /* 0x000fe400078e00ff */
[----:B------:R-:W-:Y:S02]  /*56b0*/  IMAD.MOV.U32 R187, RZ, RZ, 0x1f ;  /* 0x0000001fffbb7424 */ /* 0x000fe400078e00ff */
[----:B------:R-:W-:Y:S02]  /*56c0*/  IMAD.MOV.U32 R140, RZ, RZ, -0x1 ;  /* 0xffffffffff8c7424 */ /* 0x000fe400078e00ff */
[----:B------:R-:W-:Y:S05]  /*56d0*/  CALL.REL.NOINC `($__internal_62_$__cuda_sm70_shflsync_down_p) ;  /* 0x000001f000007944 */ /* 0x000fea0003c00000 */
[----:B------:R-:W-:Y:S01]  /*56e0*/  FADD.FTZ R132, R131, R132 ;  /* 0x0000008483847221 */ /* 0x000fe20000010000 */
[----:B------:R-:W-:Y:S01]  /*56f0*/  MOV R128, 0x5760 ;  /* 0x0000576000807802 */ /* 0x000fe20000000f00 */
[----:B-1----:R-:W-:Y:S01]  /*5700*/  FADD.FTZ R136, R134, R187 ;  /* 0x000000bb86887221 */ /* 0x002fe20000010000 */
[----:B------:R-:W-:Y:S01]  /*5710*/  HFMA2.MMA R187, -RZ, RZ, 0, 1.847743988037109375e-06 ;  /* 0x0000001fffbb7435 */ /* 0x000fe200000001ff */
[----:B0-----:R-:W-:Y:S02]  /*5720*/  IMAD.MOV.U32 R138, RZ, RZ, 0x2 ;  /* 0x00000002ff8a7424 */ /* 0x001fe400078e00ff */
[----:B------:R-:W-:-:S02]  /*5730*/  IMAD.MOV.U32 R140, RZ, RZ, -0x1 ;  /* 0xffffffffff8c7424 */ /* 0x000fc400078e00ff */
[----:B------:R-:W-:Y:S02]  /*5740*/  IMAD.MOV.U32 R133, RZ, RZ, R132 ;  /* 0x000000ffff857224 */ /* 0x000fe400078e0084 */
[----:B------:R-:W-:Y:S05]  /*5750*/  CALL.REL.NOINC `($__internal_62_$__cuda_sm70_shflsync_down_p) ;  /* 0x0000017000007944 */ /* 0x000fea0003c00000 */
[----:B-1----:R-:W-:Y:S01]  /*5760*/  IMAD.MOV.U32 R131, RZ, RZ, R187 ;  /* 0x000000ffff837224 */ /* 0x002fe200078e00bb */
[----:B0-----:R-:W-:Y:S01]  /*5770*/  MOV R140, 0xffffffff ;  /* 0xffffffff008c7802 */ /* 0x001fe20000000f00 */
[----:B------:R-:W-:Y:S01]  /*5780*/  IMAD.MOV.U32 R133, RZ, RZ, R136 ;  /* 0x000000ffff857224 */ /* 0x000fe200078e0088 */
[----:B------:R-:W-:Y:S01]  /*5790*/  MOV R128, 0x57d0 ;  /* 0x000057d000807802 */ /* 0x000fe20000000f00 */
[----:B------:R-:W-:Y:S02]  /*57a0*/  IMAD.MOV.U32 R138, RZ, RZ, 0x2 ;  /* 0x00000002ff8a7424 */ /* 0x000fe400078e00ff */
[----:B------:R-:W-:Y:S02]  /*57b0*/  IMAD.MOV.U32 R187, RZ, RZ, 0x1f ;  /* 0x0000001fffbb7424 */ /* 0x000fe400078e00ff */
[----:B------:R-:W-:Y:S05]  /*57c0*/  CALL.REL.NOINC `($__internal_62_$__cuda_sm70_shflsync_down_p) ;  /* 0x0000010000007944 */ /* 0x000fea0003c00000 */
[----:B------:R-:W-:Y:S01]  /*57d0*/  FADD.FTZ R134, R131, R132 ;  /* 0x0000008483867221 */ /* 0x000fe20000010000 */
[----:B------:R-:W-:Y:S01]  /*57e0*/  MOV R128, 0x5850 ;  /* 0x0000585000807802 */ /* 0x000fe20000000f00 */
[----:B-1----:R-:W-:Y:S02]  /*57f0*/  FADD.FTZ R136, R136, R187 ;  /* 0x000000bb88887221 */ /* 0x002fe40000010000 */
[----:B0-----:R-:W-:-:S02]  /*5800*/  IMAD.MOV.U32 R138, RZ, RZ, 0x1 ;  /* 0x00000001ff8a7424 */ /* 0x001fc400078e00ff */
[----:B------:R-:W-:Y:S02]  /*5810*/  IMAD.MOV.U32 R187, RZ, RZ, 0x1f ;  /* 0x0000001fffbb7424 */ /* 0x000fe400078e00ff */
[----:B------:R-:W-:Y:S02]  /*5820*/  IMAD.MOV.U32 R140, RZ, RZ, -0x1 ;  /* 0xffffffffff8c7424 */ /* 0x000fe400078e00ff */
[----:B------:R-:W-:Y:S02]  /*5830*/  IMAD.MOV.U32 R133, RZ, RZ, R134 ;  /* 0x000000ffff857224 */ /* 0x000fe400078e0086 */
[----:B------:R-:W-:Y:S05]  /*5840*/  CALL.REL.NOINC `($__internal_62_$__cuda_sm70_shflsync_down_p) ;  /* 0x0000008000007944 */ /* 0x000fea0003c00000 */
[----:B-1----:R-:W-:Y:S01]  /*5850*/  IMAD.MOV.U32 R135, RZ, RZ, R187 ;  /* 0x000000ffff877224 */ /* 0x002fe200078e00bb */
[----:B0-----:R-:W-:Y:S01]  /*5860*/  MOV R133, R136 ;  /* 0x0000008800857202 */ /* 0x001fe20000000f00 */
[----:B------:R-:W-:Y:S01]  /*5870*/  IMAD.MOV.U32 R138, RZ, RZ, 0x1 ;  /* 0x00000001ff8a7424 */ /* 0x000fe200078e00ff */
[----:B------:R-:W-:Y:S01]  /*5880*/  MOV R128, 0x58c0 ;  /* 0x000058c000807802 */ /* 0x000fe20000000f00 */
[----:B------:R-:W-:Y:S02]  /*5890*/  IMAD.MOV.U32 R187, RZ, RZ, 0x1f ;  /* 0x0000001fffbb7424 */ /* 0x000fe400078e00ff */
[----:B------:R-:W-:-:S02]  /*58a0*/  IMAD.MOV.U32 R140, RZ, RZ, -0x1 ;  /* 0xffffffffff8c7424 */ /* 0x000fc400078e00ff */
[----:B------:R-:W-:Y:S05]  /*58b0*/  CALL.REL.NOINC `($__internal_62_$__cuda_sm70_shflsync_down_p) ;  /* 0x0000001000007944 */ /* 0x000fea0003c00000 */
[----:B01----:R-:W-:Y:S05]  /*58c0*/  BRA `(.L_x_4752) ;  /* 0xffffce0000007947 */ /* 0x003fea000383ffff */
        .weak           $__internal_62_$__cuda_sm70_shflsync_down_p
        .type           $__internal_62_$__cuda_sm70_shflsync_down_p,@function
        .size           $__internal_62_$__cuda_sm70_shflsync_down_p,(.L_x_12938 - $__internal_62_$__cuda_sm70_shflsync_down_p)
$__internal_62_$__cuda_sm70_shflsync_down_p:
[----:B------:R-:W-:Y:S01]  /*58d0*/  IMAD.MOV.U32 R129, RZ, RZ, 0x0 ;  /* 0x00000000ff817424 */ /* 0x000fe200078e00ff */
[----:B------:R-:W-:Y:S04]  /*58e0*/  WARPSYNC R140 ;  /* 0x0000008c00007348 */ /* 0x000fe80003800000 */
[----:B------:R0:W1:Y:S01]  /*58f0*/  SHFL.DOWN PT, R187, R133, R138, R187 ;  /* 0x0800008a85bb7389 */ /* 0x00006200000e00bb */
[----:B------:R-:W-:Y:S05]  /*5900*/  RET.REL.NODEC R128 `(_ZN10layer_norm13ln_bwd_kernelINS_13Kernel_traitsI13__nv_bfloat16S2_fS2_fjLj7168ELj1ELj1ELj8ELj8ENS_18Kernel_traits_baseILj7168ES2_S2_fS2_fjLj256EEEEELb0ELb0ELb1ELb0EEEvNS_9BwdParamsE) ;  /* 0xffffa6f080007950 */ /* 0x000fea0003c3ffff */
.L_x_4753:
        /* <DEDUP_REMOVED lines=15> */
.L_x_12938:


//--------------------- .text._ZN10layer_norm13ln_bwd_kernelINS_13Kernel_traitsI13__nv_bfloat16S2_fS2_fjLj7168ELj1ELj1ELj8ELj8ENS_18Kernel_traits_baseILj7168ES2_S2_fS2_fjLj256EEEEELb0ELb0ELb1ELb1EEEvNS_9BwdParamsE --------------------------
	.section	.text._ZN10layer_norm13ln_bwd_kernelINS_13Kernel_traitsI13__nv_bfloat16S2_fS2_fjLj7168ELj1ELj1ELj8ELj8ENS_18Kernel_traits_baseILj7168ES2_S2_fS2_fjLj256EEEEELb0ELb0ELb1ELb1EEEvNS_9BwdParamsE,"ax",@progbits
	.sectioninfo	@"SHI_REGISTERS=229"
	.align	128
        .global         _ZN10layer_norm13ln_bwd_kernelINS_13Kernel_traitsI13__nv_bfloat16S2_fS2_fjLj7168ELj1ELj1ELj8ELj8ENS_18Kernel_traits_baseILj7168ES2_S2_fS2_fjLj256EEEEELb0ELb0ELb1ELb1EEEvNS_9BwdParamsE
        .type           _ZN10layer_norm13ln_bwd_kernelINS_13Kernel_traitsI13__nv_bfloat16S2_fS2_fjLj7168ELj1ELj1ELj8ELj8ENS_18Kernel_traits_baseILj7168ES2_S2_fS2_fjLj256EEEEELb0ELb0ELb1ELb1EEEvNS_9BwdParamsE,@function
        .size           _ZN10layer_norm13ln_bwd_kernelINS_13Kernel_traitsI13__nv_bfloat16S2_fS2_fjLj7168ELj1ELj1ELj8ELj8ENS_18Kernel_traits_baseILj7168ES2_S2_fS2_fjLj256EEEEELb0ELb0ELb1ELb1EEEvNS_9BwdParamsE,(.L_x_12939 - _ZN10layer_norm13ln_bwd_kernelINS_13Kernel_traitsI13__nv_bfloat16S2_fS2_fjLj7168ELj1ELj1ELj8ELj8ENS_18Kernel_traits_baseILj7168ES2_S2_fS2_fjLj256EEEEELb0ELb0ELb1ELb1EEEvNS_9BwdParamsE)
        .other          _ZN10layer_norm13ln_bwd_kernelINS_13Kernel_traitsI13__nv_bfloat16S2_fS2_fjLj7168ELj1ELj1ELj8ELj8ENS_18Kernel_traits_baseILj7168ES2_S2_fS2_fjLj256EEEEELb0ELb0ELb1ELb1EEEvNS_9BwdParamsE,@"STO_CUDA_ENTRY STV_DEFAULT"
_ZN10layer_norm13ln_bwd_kernelINS_13Kernel_traitsI13__nv_bfloat16S2_fS2_fjLj7168ELj1ELj1ELj8ELj8ENS_18Kernel_traits_baseILj7168ES2_S2_fS2_fjLj256EEEEELb0ELb0ELb1ELb1EEEvNS_9BwdParamsE:
.text._ZN10layer_norm13ln_bwd_kernelINS_13Kernel_traitsI13__nv_bfloat16S2_fS2_fjLj7168ELj1ELj1ELj8ELj8ENS_18Kernel_traits_baseILj7168ES2_S2_fS2_fjLj256EEEEELb0ELb0ELb1ELb1EEEvNS_9BwdParamsE:
        /* <DEDUP_REMOVED lines=36> */
.L_x_4754:
        /* <DEDUP_REMOVED lines=83> */
.L_x_4831:
[----:B------:R-:W-:-:S10]  /*0770*/  HFMA2.MMA R133, -RZ, RZ, 0, 2.384185791015625e-07 ;  /* 0x00000004ff857435 */ /* 0x000fd400000001ff */
[----:B------:R-:W-:-:S06]  /*0780*/  IMAD.WIDE R128, R2, R133, c[0x0][0x1d8] ;  /* 0x0000760002807625 */ /* 0x000fcc00078e0285 */
[----:B------:R-:W2:Y:S01]  /*0790*/  LDG.E R128, [R128.64] ;  /* 0x0000000480807981 */ /* 0x000ea2000c1e1900 */
[----:B------:R-:W-:-:S04]  /*07a0*/  IMAD.WIDE R126, R2, R133, c[0x0][0x1a8] ;  /* 0x00006a00027e7625 */ /* 0x000fc800078e0285 */
[C---:B------:R-:W-:Y:S01]  /*07b0*/  IMAD.WIDE R124, R2.reuse, R133, c[0x0][0x1d0] ;  /* 0x00007400027c7625 */ /* 0x040fe200078e0285 */
[----:B------:R0:W5:Y:S04]  /*07c0*/  LDG.E R33, [R126.64] ;  /* 0x000000047e217981 */ /* 0x000168000c1e1900 */
[----:B------:R0:W5:Y:S01]  /*07d0*/  LDG.E R210, [R124.64] ;  /* 0x000000047cd27981 */ /* 0x000162000c1e1900 */
[----:B------:R-:W-:Y:S01]  /*07e0*/  IMAD R34, R2, c[0x0][0x168], RZ ;  /* 0x00005a0002227a24 */ /* 0x000fe200078e02ff */
[----:B------:R-:W-:Y:S01]  /*07f0*/  BSSY B0, `(.L_x_4756) ;  /* 0x0000159000007945 */ /* 0x000fe20003800000 */
[----:B------:R-:W-:-:S03]  /*0800*/  IMAD.MOV.U32 R211, RZ, RZ, 0x10 ;  /* 0x00000010ffd37424 */ /* 0x000fc600078e00ff */
[----:B------:R-:W-:-:S04]  /*0810*/  SHF.R.S32.HI R131, RZ, 0x1f, R34 ;  /* 0x0000001fff837819 */ /* 0x000fc80000011422 */
[----:B------:R-:W-:Y:S02]  /*0820*/  LEA.HI R34, R131, R34, RZ, 0x2 ;  /* 0x0000002283227211 */ /* 0x000fe400078f10ff */
[----:B------:R-:W-:-:S04]  /*0830*/  LOP3.LUT R131, R0, 0xff, RZ, 0xc0, !PT ;  /* 0x000000ff00837812 */ /* 0x000fc800078ec0ff */
[----:B------:R-:W-:-:S04]  /*0840*/  LEA.HI.SX32 R34, R34, R131, 0x1e ;  /* 0x0000008322227211 */ /* 0x000fc800078ff2ff */
[C---:B------:R-:W-:Y:S01]  /*0850*/  IADD3 R209, R34.reuse, 0x100, RZ ;  /* 0x0000010022d17810 */ /* 0x040fe20007ffe0ff */
[CC--:B------:R-:W-:Y:S01]  /*0860*/  IMAD.WIDE.U32 R174, R34.reuse, R211.reuse, c[0x0][0x218] ;  /* 0x0000860022ae7625 */ /* 0x0c0fe200078e00d3 */
[C---:B------:R-:W-:Y:S02]  /*0870*/  IADD3 R156, R34.reuse, 0x200, RZ ;  /* 0x00000200229c7810 */ /* 0x040fe40007ffe0ff */
[----:B------:R-:W-:Y:S01]  /*0880*/  IADD3 R155, R34, 0x300, RZ ;  /* 0x00000300229b7810 */ /* 0x000fe20007ffe0ff */
[----:B------:R-:W-:-:S04]  /*0890*/  IMAD.WIDE.U32 R172, R209, R211, c[0x0][0x218] ;  /* 0x00008600d1ac7625 */ /* 0x000fc800078e00d3 */
[----:B------:R-:W-:-:S04]  /*08a0*/  IMAD.WIDE.U32 R170, R156, R211, c[0x0][0x218] ;  /* 0x000086009caa7625 */ /* 0x000fc800078e00d3 */
[----:B------:R-:W-:Y:S01]  /*08b0*/  IMAD.WIDE.U32 R168, R155, R211, c[0x0][0x218] ;  /* 0x000086009ba87625 */ /* 0x000fe200078e00d3 */
[----:B--2---:R-:W-:-:S13]  /*08c0*/  ISETP.GT.AND P6, PT, R128, RZ, PT ;  /* 0x000000ff8000720c */ /* 0x004fda0003fc4270 */
[----:B------:R-:W-:Y:S05]  /*08d0*/  @P6 BRA `(.L_x_4757) ;  /* 0x0000013000006947 */ /* 0x000fea0003800000 */
[----:B0-----:R-:W-:Y:S01]  /*08e0*/  ISETP.NE.U32.AND P0, PT, RZ, c[0x0][0x218], PT ;  /* 0x00008600ff007a0c */ /* 0x001fe20003f05070 */
[----:B------:R-:W-:-:S03]  /*08f0*/  CS2R R126, SRZ ;  /* 0x00000000007e7805 */ /* 0x000fc6000001ff00 */
[----:B------:R-:W-:-:S13]  /*0900*/  ISETP.NE.AND.EX P0, PT, RZ, c[0x0][0x21c], PT, P0 ;  /* 0x00008700ff007a0c */ /* 0x000fda0003f05300 */
[----:B------:R-:W-:Y:S05]  /*0910*/  @!P0 BRA `(.L_x_4758) ;  /* 0x0000146000008947 */ /* 0x000fea0003800000 */
[C---:B------:R-:W-:Y:S01]  /*0920*/  IADD3 R108, R34.reuse, 0x400, RZ ;  /* 0x00000400226c7810 */ /* 0x040fe20007ffe0ff */
[----:B------:R0:W5:Y:S01]  /*0930*/  LDG.E.128 R92, [R174.64] ;  /* 0x00000004ae5c7981 */ /* 0x000162000c1e1d00 */
[C---:B------:R-:W-:Y:S02]  /*0940*/  IADD3 R112, R34.reuse, 0x500, RZ ;  /* 0x0000050022707810 */ /* 0x040fe40007ffe0ff */
[----:B------:R-:W-:Y:S01]  /*0950*/  IADD3 R116, R34, 0x600, RZ ;  /* 0x0000060022747810 */ /* 0x000fe20007ffe0ff */
[-C--:B------:R-:W-:Y:S01]  /*0960*/  IMAD.WIDE.U32 R108, R108, R211.reuse, c[0x0][0x218] ;  /* 0x000086006c6c7625 */ /* 0x080fe200078e00d3 */
[----:B------:R0:W5:Y:S03]  /*0970*/  LDG.E.128 R96, [R172.64] ;  /* 0x00000004ac607981 */ /* 0x000166000c1e1d00 */
[-C--:B------:R-:W-:Y:S01]  /*0980*/  IMAD.WIDE.U32 R112, R112, R211.reuse, c[0x0][0x218] ;  /* 0x0000860070707625 */ /* 0x080fe200078e00d3 */
[----:B------:R0:W5:Y:S03]  /*0990*/  LDG.E.128 R100, [R170.64] ;  /* 0x00000004aa647981 */ /* 0x000166000c1e1d00 */
[----:B------:R-:W-:Y:S01]  /*09a0*/  IMAD.WIDE.U32 R116, R116, R211, c[0x0][0x218] ;  /* 0x0000860074747625 */ /* 0x000fe200078e00d3 */
[----:B------:R0:W5:Y:S04]  /*09b0*/  LDG.E.128 R104, [R168.64] ;  /* 0x00000004a8687981 */ /* 0x000168000c1e1d00 */
[----:B------:R-:W5:Y:S04]  /*09c0*/  LDG.E.128 R108, [R108.64] ;  /* 0x000000046c6c7981 */ /* 0x000f68000c1e1d00 */
[----:B------:R-:W5:Y:S04]  /*09d0*/  LDG.E.128 R112, [R112.64] ;  /* 0x0000000470707981 */ /* 0x000f68000c1e1d00 */
[----:B------:R-:W5:Y:S01]  /*09e0*/  LDG.E.128 R116, [R116.64] ;  /* 0x0000000474747981 */ /* 0x000f62000c1e1d00 */
[----:B------:R-:W-:Y:S01]  /*09f0*/  CS2R R126, SRZ ;  /* 0x00000000007e7805 */ /* 0x000fe2000001ff00 */
[----:B------:R-:W-:Y:S05]  /*0a00*/  BRA `(.L_x_4758) ;  /* 0x0000137000007947 */ /* 0x000fea0003800000 */
.L_x_4757:
[----:B0-----:R-:W-:Y:S01]  /*0a10*/  IADD3 R124, R128, -0x1, RZ ;  /* 0xffffffff807c7810 */ /* 0x001fe20007ffe0ff */
[----:B------:R-:W-:Y:S01]  /*0a20*/  IMAD.WIDE R132, R2, R133, c[0x0][0x1a0] ;  /* 0x0000680002847625 */ /* 0x000fe200078e0285 */
[----:B------:R-:W-:-:S03]  /*0a30*/  MOV R161, 0x8 ;  /* 0x0000000800a17802 */ /* 0x000fc60000000f00 */
[----:B------:R-:W-:Y:S01]  /*0a40*/  IMAD R124, R124, c[0x0][0x168], RZ ;  /* 0x00005a007c7c7a24 */ /* 0x000fe200078e02ff */
[----:B------:R-:W-:Y:S01]  /*0a50*/  IADD3 R180, R34, 0x400, RZ ;  /* 0x0000040022b47810 */ /* 0x000fe20007ffe0ff */
[----:B------:R0:W2:Y:S03]  /*0a60*/  LDG.E R157, [R132.64] ;  /* 0x00000004849d7981 */ /* 0x0000a6000c1e1900 */
[----:B------:R-:W-:-:S04]  /*0a70*/  SHF.R.S32.HI R125, RZ, 0x1f, R124 ;  /* 0x0000001fff7d7819 */ /* 0x000fc8000001147c */
[----:B------:R-:W-:-:S04]  /*0a80*/  LEA.HI R124, R125, R124, RZ, 0x2 ;  /* 0x0000007c7d7c7211 */ /* 0x000fc800078f10ff */
[----:B------:R-:W-:Y:S01]  /*0a90*/  LEA.HI.SX32 R160, R124, R131, 0x1e ;  /* 0x000000837ca07211 */ /* 0x000fe200078ff2ff */
[----:B------:R-:W-:-:S03]  /*0aa0*/  IMAD.WIDE.U32 R124, R34, R211, c[0x0][0x188] ;  /* 0x00006200227c7625 */ /* 0x000fc600078e00d3 */
[C---:B------:R-:W-:Y:S01]  /*0ab0*/  IADD3 R162, R160.reuse, 0x400, RZ ;  /* 0x00000400a0a27810 */ /* 0x040fe20007ffe0ff */
[C---:B------:R-:W-:Y:S01]  /*0ac0*/  IMAD.WIDE.U32 R178, R160.reuse, R161, c[0x0][0x208] ;  /* 0x00008200a0b27625 */ /* 0x040fe200078e00a1 */
[C---:B------:R-:W-:Y:S01]  /*0ad0*/  IADD3 R176, R160.reuse, 0x100, RZ ;  /* 0x00000100a0b07810 */ /* 0x040fe20007ffe0ff */
[----:B------:R-:W3:Y:S01]  /*0ae0*/  LDG.E.128 R124, [R124.64] ;  /* 0x000000047c7c7981 */ /* 0x000ee2000c1e1d00 */
[----:B------:R-:W-:Y:S01]  /*0af0*/  IADD3 R166, R160, 0x200, RZ ;  /* 0x00000200a0a67810 */ /* 0x000fe20007ffe0ff */
[----:B------:R-:W-:Y:S01]  /*0b00*/  IMAD.WIDE.U32 R136, R155, R211, c[0x0][0x188] ;  /* 0x000062009b887625 */ /* 0x000fe200078e00d3 */
[----:B------:R-:W-:Y:S01]  /*0b10*/  IADD3 R182, R34, 0x500, RZ ;  /* 0x0000050022b67810 */ /* 0x000fe20007ffe0ff */
[----:B------:R-:W4:Y:S02]  /*0b20*/  LDG.E.64 R178, [R178.64] ;  /* 0x00000004b2b27981 */ /* 0x000f24000c1e1b00 */
[----:B------:R-:W-:Y:S02]  /*0b30*/  IMAD.WIDE.U32 R162, R162, R161, c[0x0][0x208] ;  /* 0x00008200a2a27625 */ /* 0x000fe400078e00a1 */
[----:B------:R-:W4:Y:S02]  /*0b40*/  LDG.E.128 R136, [R136.64] ;  /* 0x0000000488887981 */ /* 0x000f24000c1e1d00 */
[----:B------:R-:W-:-:S02]  /*0b50*/  IMAD.WIDE.U32 R140, R180, R211, c[0x0][0x188] ;  /* 0x00006200b48c7625 */ /* 0x000fc400078e00d3 */
[----:B------:R-:W4:Y:S02]  /*0b60*/  LDG.E.64 R162, [R162.64] ;  /* 0x00000004a2a27981 */ /* 0x000f24000c1e1b00 */
[----:B------:R-:W-:Y:S02]  /*0b70*/  IMAD.WIDE.U32 R176, R176, R161, c[0x0][0x208] ;  /* 0x00008200b0b07625 */ /* 0x000fe400078e00a1 */
[----:B------:R-:W4:Y:S02]  /*0b80*/  LDG.E.128 R140, [R140.64] ;  /* 0x000000048c8c7981 */ /* 0x000f24000c1e1d00 */
[----:B------:R-:W-:Y:S02]  /*0b90*/  IMAD.WIDE.U32 R128, R209, R211, c[0x0][0x188] ;  /* 0x00006200d1807625 */ /* 0x000fe400078e00d3 */
[----:B------:R-:W4:Y:S02]  /*0ba0*/  LDG.E.64 R176, [R176.64] ;  /* 0x00000004b0b07981 */ /* 0x000f24000c1e1b00 */
[----:B------:R-:W-:-:S02]  /*0bb0*/  IMAD.WIDE.U32 R166, R166, R161, c[0x0][0x208] ;  /* 0x00008200a6a67625 */ /* 0x000fc400078e00a1 */
[----:B------:R-:W4:Y:S02]  /*0bc0*/  LDG.E.128 R128, [R128.64] ;  /* 0x0000000480807981 */ /* 0x000f24000c1e1d00 */
[----:B------:R-:W-:Y:S02]  /*0bd0*/  IMAD.WIDE.U32 R144, R182, R211, c[0x0][0x188] ;  /* 0x00006200b6907625 */ /* 0x000fe400078e00d3 */
[----:B------:R-:W4:Y:S01]  /*0be0*/  LDG.E.64 R166, [R166.64] ;  /* 0x00000004a6a67981 */ /* 0x000f22000c1e1b00 */
[C---:B------:R-:W-:Y:S02]  /*0bf0*/  IADD3 R158, R160.reuse, 0x300, RZ ;  /* 0x00000300a09e7810 */ /* 0x040fe40007ffe0ff */
[C---:B------:R-:W-:Y:S01]  /*0c00*/  IADD3 R164, R160.reuse, 0x500, RZ ;  /* 0x00000500a0a47810 */ /* 0x040fe20007ffe0ff */
[----:B------:R-:W4:Y:S01]  /*0c10*/  LDG.E.128 R144, [R144.64] ;  /* 0x0000000490907981 */ /* 0x000f22000c1e1d00 */
[----:B------:R-:W-:Y:S01]  /*0c20*/  IADD3 R160, R160, 0x600, RZ ;  /* 0x00000600a0a07810 */ /* 0x000fe20007ffe0ff */
[----:B------:R-:W-:-:S04]  /*0c30*/  IMAD.WIDE.U32 R158, R158, R161, c[0x0][0x208] ;  /* 0x000082009e9e7625 */ /* 0x000fc800078e00a1 */
[----:B------:R-:W-:Y:S02]  /*0c40*/  IMAD.WIDE.U32 R164, R164, R161, c[0x0][0x208] ;  /* 0x00008200a4a47625 */ /* 0x000fe400078e00a1 */
[----:B------:R-:W4:Y:S02]  /*0c50*/  LDG.E.64 R158, [R158.64] ;  /* 0x000000049e9e7981 */ /* 0x000f24000c1e1b00 */
[----:B0-----:R-:W-:Y:S01]  /*0c60*/  IMAD.WIDE.U32 R132, R156, R211, c[0x0][0x188] ;  /* 0x000062009c847625 */ /* 0x001fe200078e00d3 */
[----:B------:R-:W-:Y:S01]  /*0c70*/  IADD3 R184, R34, 0x600, RZ ;  /* 0x0000060022b87810 */ /* 0x000fe20007ffe0ff */
[----:B------:R-:W4:Y:S02]  /*0c80*/  LDG.E.64 R164, [R164.64] ;  /* 0x00000004a4a47981 */ /* 0x000f24000c1e1b00 */
[----:B------:R-:W-:Y:S02]  /*0c90*/  IMAD.WIDE.U32 R160, R160, R161, c[0x0][0x208] ;  /* 0x00008200a0a07625 */ /* 0x000fe400078e00a1 */
[----:B------:R-:W4:Y:S04]  /*0ca0*/  LDG.E.128 R132, [R132.64] ;  /* 0x0000000484847981 */ /* 0x000f28000c1e1d00 */
[----:B------:R-:W4:Y:S01]  /*0cb0*/  LDG.E.64 R160, [R160.64] ;  /* 0x00000004a0a07981 */ /* 0x000f22000c1e1b00 */
[----:B------:R-:W-:-:S06]  /*0cc0*/  IMAD.WIDE.U32 R148, R184, R211, c[0x0][0x188] ;  /* 0x00006200b8947625 */ /* 0x000fcc00078e00d3 */
[----:B------:R-:W4:Y:S01]  /*0cd0*/  LDG.E.128 R148, [R148.64] ;  /* 0x0000000494947981 */ /* 0x000f22000c1e1d00 */
[----:B------:R-:W-:-:S04]  /*0ce0*/  ISETP.NE.U32.AND P0, PT, RZ, c[0x0][0x218], PT ;  /* 0x00008600ff007a0c */ /* 0x000fc80003f05070 */
[----:B------:R-:W-:-:S13]  /*0cf0*/  ISETP.NE.AND.EX P0, PT, RZ, c[0x0][0x21c], PT, P0 ;  /* 0x00008700ff007a0c */ /* 0x000fda0003f05300 */
[-C--:B------:R-:W-:Y:S01]  /*0d00*/  @P0 IMAD.WIDE.U32 R180, R180, R211.reuse, c[0x0][0x218] ;  /* 0x00008600b4b40625 */ /* 0x080fe200078e00d3 */
[----:B------:R4:W5:Y:S03]  /*0d10*/  @P0 LDG.E.128 R92, [R174.64] ;  /* 0x00000004ae5c0981 */ /* 0x000966000c1e1d00 */
[-C--:B------:R-:W-:Y:S01]  /*0d20*/  @P0 IMAD.WIDE.U32 R182, R182, R211.reuse, c[0x0][0x218] ;  /* 0x00008600b6b60625 */ /* 0x080fe200078e00d3 */
[----:B------:R0:W5:Y:S03]  /*0d30*/  @P0 LDG.E.128 R96, [R172.64] ;  /* 0x00000004ac600981 */ /* 0x000166000c1e1d00 */
[----:B------:R-:W-:Y:S01]  /*0d40*/  @P0 IMAD.WIDE.U32 R184, R184, R211, c[0x0][0x218] ;  /* 0x00008600b8b80625 */ /* 0x000fe200078e00d3 */
[----:B------:R1:W5:Y:S04]  /*0d50*/  @P0 LDG.E.128 R100, [R170.64] ;  /* 0x00000004aa640981 */ /* 0x000368000c1e1d00 */
[----:B------:R0:W5:Y:S04]  /*0d60*/  @P0 LDG.E.128 R104, [R168.64] ;  /* 0x00000004a8680981 */ /* 0x000168000c1e1d00 */
[----:B------:R0:W5:Y:S04]  /*0d70*/  @P0 LDG.E.128 R108, [R180.64] ;  /* 0x00000004b46c0981 */ /* 0x000168000c1e1d00 */
[----:B------:R0:W5:Y:S04]  /*0d80*/  @P0 LDG.E.128 R112, [R182.64] ;  /* 0x00000004b6700981 */ /* 0x000168000c1e1d00 */
[----:B------:R0:W5:Y:S01]  /*0d90*/  @P0 LDG.E.128 R116, [R184.64] ;  /* 0x00000004b8740981 */ /* 0x000162000c1e1d00 */
[----:B------:R-:W-:-:S04]  /*0da0*/  ISETP.NE.AND P0, PT, R17, RZ, PT ;  /* 0x000000ff1100720c */ /* 0x000fc80003f05270 */
[----:B--2---:R-:W-:-:S05]  /*0db0*/  FSEL R157, R157, RZ, !P0 ;  /* 0x000000ff9d9d7208 */ /* 0x004fca0004000000 */
[C---:B---3--:R-:W-:Y:S02]  /*0dc0*/  FADD.FTZ R186, -R157.reuse, R125 ;  /* 0x0000007d9dba7221 */ /* 0x048fe40000010100 */
[----:B----4-:R-:W-:Y:S01]  /*0dd0*/  IMAD.MOV.U32 R175, RZ, RZ, R178 ;  /* 0x000000ffffaf7224 */ /* 0x010fe200078e00b2 */
[----:B------:R-:W-:Y:S01]  /*0de0*/  SHF.R.U64 R174, R178, 0x10, R179 ;  /* 0x00000010b2ae7819 */ /* 0x000fe200000012b3 */
[C---:B0-----:R-:W-:Y:S02]  /*0df0*/  FADD.FTZ R182, -R157.reuse, R127 ;  /* 0x0000007f9db67221 */ /* 0x041fe40000010100 */
[----:B------:R-:W-:Y:S01]  /*0e00*/  FADD.FTZ R200, -R157, R138 ;  /* 0x0000008a9dc87221 */ /* 0x000fe20000010100 */
[----:B------:R-:W-:Y:S02]  /*0e10*/  PRMT R175, RZ, 0x5410, R175 ;  /* 0x00005410ffaf7816 */ /* 0x000fe400000000af */
[----:B------:R-:W-:Y:S01]  /*0e20*/  MOV R172, R179 ;  /* 0x000000b300ac7202 */ /* 0x000fe20000000f00 */
[----:B-1----:R-:W-:Y:S01]  /*0e30*/  IMAD.MOV.U32 R170, RZ, RZ, R162 ;  /* 0x000000ffffaa7224 */ /* 0x002fe200078e00a2 */
[----:B------:R-:W-:-:S02]  /*0e40*/  SHF.R.U64 R138, R162, 0x10, R163 ;  /* 0x00000010a28a7819 */ /* 0x000fc400000012a3 */
[----:B------:R-:W-:Y:S01]  /*0e50*/  PRMT R174, RZ, 0x5410, R174 ;  /* 0x00005410ffae7816 */ /* 0x000fe200000000ae */
[----:B------:R-:W-:Y:S02]  /*0e60*/  FADD.FTZ R162, -R157, R140 ;  /* 0x0000008c9da27221 */ /* 0x000fe40000010100 */
[----:B-----5:R-:W-:Y:S02]  /*0e70*/  FMUL.FTZ R140, R33, R186 ;  /* 0x000000ba218c7220 */ /* 0x020fe40000410000 */
[----:B------:R-:W-:Y:S01]  /*0e80*/  IMAD.MOV.U32 R168, RZ, RZ, R176 ;  /* 0x000000ffffa87224 */ /* 0x000fe200078e00b0 */
[----:B------:R-:W-:Y:S01]  /*0e90*/  SHF.R.U64 R127, R176, 0x10, R177 ;  /* 0x00000010b07f7819 */ /* 0x000fe200000012b1 */
[C---:B------:R-:W-:Y:S01]  /*0ea0*/  FADD.FTZ R178, -R157.reuse, R124 ;  /* 0x0000007c9db27221 */ /* 0x040fe20000010100 */
[----:B------:R-:W-:Y:S01]  /*0eb0*/  MOV R125, R177 ;  /* 0x000000b1007d7202 */ /* 0x000fe20000000f00 */
[C---:B------:R-:W-:Y:S02]  /*0ec0*/  FADD.FTZ R184, -R157.reuse, R129 ;  /* 0x000000819db87221 */ /* 0x040fe40000010100 */
[C---:B------:R-:W-:Y:S01]  /*0ed0*/  FADD.FTZ R176, -R157.reuse, R128 ;  /* 0x000000809db07221 */ /* 0x040fe20000010100 */
[----:B------:R-:W-:Y:S01]  /*0ee0*/  SHF.R.U64 R129, R166, 0x10, R167 ;  /* 0x00000010a6817819 */ /* 0x000fe200000012a7 */
[C---:B------:R-:W-:Y:S01]  /*0ef0*/  FADD.FTZ R206, -R157.reuse, R142 ;  /* 0x0000008e9dce7221 */ /* 0x040fe20000010100 */
[----:B------:R-:W-:Y:S01]  /*0f00*/  MOV R128, R167 ;  /* 0x000000a700807202 */ /* 0x000fe20000000f00 */
[----:B------:R-:W-:Y:S01]  /*0f10*/  FADD.FTZ R188, -R157, R130 ;  /* 0x000000829dbc7221 */ /* 0x000fe20000010100 */
[----:B------:R-:W-:Y:S01]  /*0f20*/  PRMT R183, RZ, 0x5410, R172 ;  /* 0x00005410ffb77816 */ /* 0x000fe200000000ac */
[----:B------:R-:W-:Y:S01]  /*0f30*/  FMUL.FTZ R142, R33, R182 ;  /* 0x000000b6218e7220 */ /* 0x000fe20000410000 */
[----:B------:R-:W-:Y:S01]  /*0f40*/  PRMT R172, RZ, 0x5410, R127 ;  /* 0x00005410ffac7816 */ /* 0x000fe2000000007f */
[----:B------:R-:W-:Y:S01]  /*0f50*/  FMUL.FTZ R182, R3, R175 ;  /* 0x000000af03b67220 */ /* 0x000fe20000410000 */
[----:B------:R-:W-:Y:S01]  /*0f60*/  PRMT R127, RZ, 0x5410, R125 ;  /* 0x00005410ff7f7816 */ /* 0x000fe2000000007d */
[----:B------:R-:W-:-:S02]  /*0f70*/  FADD.FTZ R204, -R157, R141 ;  /* 0x0000008d9dcc7221 */ /* 0x000fc40000010100 */
[----:B------:R-:W-:Y:S02]  /*0f80*/  FADD.FTZ R65, R65, R174 ;  /* 0x000000ae41417221 */ /* 0x000fe40000010000 */
[-C--:B------:R-:W-:Y:S02]  /*0f90*/  FFMA.FTZ R37, R140, R174.reuse, R37 ;  /* 0x000000ae8c257223 */ /* 0x080fe40000010025 */
[----:B------:R-:W-:Y:S01]  /*0fa0*/  FMUL.FTZ R181, R19, R174 ;  /* 0x000000ae13b57220 */ /* 0x000fe20000410000 */
[----:B------:R-:W-:Y:S01]  /*0fb0*/  PRMT R174, RZ, 0x5410, R129 ;  /* 0x00005410ffae7816 */ /* 0x000fe20000000081 */
[----:B------:R-:W-:Y:S01]  /*0fc0*/  FADD.FTZ R218, -R157, R147 ;  /* 0x000000939dda7221 */ /* 0x000fe20000010100 */
[----:B------:R-:W-:Y:S01]  /*0fd0*/  SHF.R.U32.HI R173, RZ, 0x10, R179 ;  /* 0x00000010ffad7819 */ /* 0x000fe200000116b3 */
[----:B------:R-:W-:Y:S01]  /*0fe0*/  FMUL.FTZ R141, R33, R178 ;  /* 0x000000b2218d7220 */ /* 0x000fe20000410000 */
[----:B------:R-:W-:Y:S01]  /*0ff0*/  PRMT R129, RZ, 0x5410, R128 ;  /* 0x00005410ff817816 */ /* 0x000fe20000000080 */
[----:B------:R-:W-:-:S02]  /*1000*/  FADD.FTZ R180, -R157, R126 ;  /* 0x0000007e9db47221 */ /* 0x000fc40000010100 */
[----:B------:R-:W-:Y:S02]  /*1010*/  FMUL.FTZ R147, R33, R188 ;  /* 0x000000bc21937220 */ /* 0x000fe40000410000 */
[----:B------:R-:W-:Y:S01]  /*1020*/  FADD.FTZ R128, RZ, R182 ;  /* 0x000000b6ff807221 */ /* 0x000fe20000010000 */
[----:B------:R-:W-:Y:S01]  /*1030*/  PRMT R173, RZ, 0x5410, R173 ;  /* 0x00005410ffad7816 */ /* 0x000fe200000000ad */
[C---:B------:R-:W-:Y:S02]  /*1040*/  FADD.FTZ R208, -R157.reuse, R143 ;  /* 0x0000008f9dd07221 */ /* 0x040fe40000010100 */
[----:B------:R-:W-:Y:S02]  /*1050*/  FADD.FTZ R212, -R157, R144 ;  /* 0x000000909dd47221 */ /* 0x000fe40000010100 */
[----:B------:R-:W-:Y:S02]  /*1060*/  FFMA.FTZ R125, R141, R182, RZ ;  /* 0x000000b68d7d7223 */ /* 0x000fe400000100ff */
[----:B------:R-:W-:-:S02]  /*1070*/  FMUL.FTZ R143, R33, R180 ;  /* 0x000000b4218f7220 */ /* 0x000fc40000410000 */
[----:B------:R-:W-:Y:S02]  /*1080*/  FMUL.FTZ R144, R33, R184 ;  /* 0x000000b821907220 */ /* 0x000fe40000410000 */
[----:B------:R-:W-:Y:S02]  /*1090*/  FADD.FTZ R62, R62, R127 ;  /* 0x0000007f3e3e7221 */ /* 0x000fe40000010000 */
[-C--:B------:R-:W-:Y:S02]  /*10a0*/  FFMA.FTZ R90, R147, R127.reuse, R90 ;  /* 0x0000007f935a7223 */ /* 0x080fe4000001005a */
[----:B------:R-:W-:Y:S02]  /*10b0*/  FMUL.FTZ R188, R6, R127 ;  /* 0x0000007f06bc7220 */ /* 0x000fe40000410000 */
[----:B------:R-:W-:Y:S02]  /*10c0*/  FMUL.FTZ R184, R4, R183 ;  /* 0x000000b704b87220 */ /* 0x000fe40000410000 */
[----:B------:R-:W-:Y:S01]  /*10d0*/  FADD.FTZ R127, R128, R181 ;  /* 0x000000b5807f7221 */ /* 0x000fe20000010000 */
[----:B------:R-:W-:Y:S01]  /*10e0*/  PRMT R168, RZ, 0x5410, R168 ;  /* 0x00005410ffa87816 */ /* 0x000fe200000000a8 */
[----:B------:R-:W-:-:S02]  /*10f0*/  FFMA.FTZ R125, R140, R181, R125 ;  /* 0x000000b58c7d7223 */ /* 0x000fc4000001007d */
[----:B------:R-:W-:Y:S02]  /*1100*/  FADD.FTZ R66, R66, R183 ;  /* 0x000000b742427221 */ /* 0x000fe40000010000 */
[----:B------:R-:W-:Y:S02]  /*1110*/  FFMA.FTZ R38, R143, R183, R38 ;  /* 0x000000b78f267223 */ /* 0x000fe40000010026 */
[----:B------:R-:W-:Y:S02]  /*1120*/  FMUL.FTZ R183, R20, R173 ;  /* 0x000000ad14b77220 */ /* 0x000fe40000410000 */
[----:B------:R-:W-:Y:S02]  /*1130*/  FADD.FTZ R128, R127, R184 ;  /* 0x000000b87f807221 */ /* 0x000fe40000010000 */
[C---:B------:R-:W-:Y:S01]  /*1140*/  FADD.FTZ R192, -R157.reuse, R133 ;  /* 0x000000859dc07221 */ /* 0x040fe20000010100 */
[----:B------:R-:W-:Y:S01]  /*1150*/  SHF.R.U64 R133, R158, 0x10, R159 ;  /* 0x000000109e857819 */ /* 0x000fe2000000129f */
[----:B------:R-:W-:-:S02]  /*1160*/  FADD.FTZ R196, -R157, R135 ;  /* 0x000000879dc47221 */ /* 0x000fc40000010100 */
[----:B------:R-:W-:Y:S02]  /*1170*/  IMAD.MOV.U32 R185, RZ, RZ, R160 ;  /* 0x000000ffffb97224 */ /* 0x000fe400078e00a0 */
[----:B------:R-:W-:Y:S02]  /*1180*/  FFMA.FTZ R125, R143, R184, R125 ;  /* 0x000000b88f7d7223 */ /* 0x000fe4000001007d */
[----:B------:R-:W-:Y:S02]  /*1190*/  IMAD.MOV.U32 R135, RZ, RZ, R158 ;  /* 0x000000ffff877224 */ /* 0x000fe400078e009e */
[C---:B------:R-:W-:Y:S01]  /*11a0*/  FADD.FTZ R158, -R157.reuse, R136 ;  /* 0x000000889d9e7221 */ /* 0x040fe20000010100 */
[----:B------:R-:W-:Y:S01]  /*11b0*/  MOV R136, R163 ;  /* 0x000000a300887202 */ /* 0x000fe20000000f00 */
[----:B------:R-:W-:Y:S01]  /*11c0*/  FADD.FTZ R202, -R157, R139 ;  /* 0x0000008b9dca7221 */ /* 0x000fe20000010100 */
[----:B------:R-:W-:Y:S01]  /*11d0*/  SHF.R.U32.HI R139, RZ, 0x10, R163 ;  /* 0x00000010ff8b7819 */ /* 0x000fe200000116a3 */
[----:B------:R-:W-:-:S02]  /*11e0*/  FMUL.FTZ R186, R5, R168 ;  /* 0x000000a805ba7220 */ /* 0x000fc40000410000 */
[----:B------:R-:W-:Y:S01]  /*11f0*/  FADD.FTZ R127, R128, R183 ;  /* 0x000000b7807f7221 */ /* 0x000fe20000010000 */
[----:B------:R-:W-:Y:S01]  /*1200*/  SHF.R.U32.HI R126, RZ, 0x10, R177 ;  /* 0x00000010ff7e7819 */ /* 0x000fe200000116b1 */
[----:B------:R-:W-:Y:S02]  /*1210*/  FADD.FTZ R214, -R157, R145 ;  /* 0x000000919dd67221 */ /* 0x000fe40000010100 */
[C---:B------:R-:W-:Y:S02]  /*1220*/  FMUL.FTZ R145, R33.reuse, R176 ;  /* 0x000000b021917220 */ /* 0x040fe40000410000 */
[----:B------:R-:W-:Y:S01]  /*1230*/  FMUL.FTZ R163, R33, R206 ;  /* 0x000000ce21a37220 */ /* 0x000fe20000410000 */
[----:B------:R-:W-:Y:S01]  /*1240*/  PRMT R206, RZ, 0x5410, R185 ;  /* 0x00005410ffce7816 */ /* 0x000fe200000000b9 */
[----:B------:R-:W-:Y:S02]  /*1250*/  FFMA.FTZ R125, R142, R183, R125 ;  /* 0x000000b78e7d7223 */ /* 0x000fe4000001007d */
[----:B------:R-:W-:-:S02]  /*1260*/  FADD.FTZ R190, -R157, R131 ;  /* 0x000000839dbe7221 */ /* 0x000fc40000010100 */
[----:B------:R-:W-:Y:S02]  /*1270*/  FMUL.FTZ R185, R21, R172 ;  /* 0x000000ac15b97220 */ /* 0x000fe40000410000 */
[----:B------:R-:W-:Y:S01]  /*1280*/  FADD.FTZ R128, R127, R186 ;  /* 0x000000ba7f807221 */ /* 0x000fe20000010000 */
[----:B------:R-:W-:Y:S01]  /*1290*/  PRMT R187, RZ, 0x5410, R126 ;  /* 0x00005410ffbb7816 */ /* 0x000fe2000000007e */
[----:B------:R-:W-:Y:S02]  /*12a0*/  IMAD.MOV.U32 R131, RZ, RZ, R166 ;  /* 0x000000ffff837224 */ /* 0x000fe400078e00a6 */
[----:B------:R-:W-:Y:S02]  /*12b0*/  FADD.FTZ R216, -R157, R146 ;  /* 0x000000929dd87221 */ /* 0x000fe40000010100 */
        /* <DEDUP_REMOVED lines=8> */
[----:B------:R-:W-:-:S02]  /*1340*/  FADD.FTZ R128, R127, R188 ;  /* 0x000000bc7f807221 */ /* 0x000fc40000010000 */
[----:B------:R-:W-:Y:S02]  /*1350*/  FADD.FTZ R166, -R157, R132 ;  /* 0x000000849da67221 */ /* 0x000fe40000010100 */
[----:B------:R-:W-:Y:S02]  /*1360*/  IMAD.MOV.U32 R189, RZ, RZ, R164 ;  /* 0x000000ffffbd7224 */ /* 0x000fe400078e00a4 */
[----:B------:R-:W-:Y:S01]  /*1370*/  FFMA.FTZ R125, R147, R188, R125 ;  /* 0x000000bc937d7223 */ /* 0x000fe2000001007d */
[----:B------:R-:W-:Y:S01]  /*1380*/  SHF.R.U64 R169, R160, 0x10, R161 ;  /* 0x00000010a0a97819 */ /* 0x000fe200000012a1 */
[----:B------:R-:W-:Y:S02]  /*1390*/  FMUL.FTZ R190, R7, R131 ;  /* 0x0000008307be7220 */ /* 0x000fe40000410000 */
[----:B------:R-:W-:Y:S02]  /*13a0*/  FADD.FTZ R127, R128, R187 ;  /* 0x000000bb807f7221 */ /* 0x000fe40000010000 */
[----:B------:R-:W-:Y:S01]  /*13b0*/  FADD.FTZ R222, -R157, R149 ;  /* 0x000000959dde7221 */ /* 0x000fe20000010100 */
[----:B------:R-:W-:Y:S01]  /*13c0*/  SHF.R.U32.HI R130, RZ, 0x10, R167 ;  /* 0x00000010ff827819 */ /* 0x000fe200000116a7 */
[----:B------:R-:W-:-:S02]  /*13d0*/  FMUL.FTZ R149, R33, R166 ;  /* 0x000000a621957220 */ /* 0x000fc40000410000 */
[----:B------:R-:W-:Y:S01]  /*13e0*/  FMUL.FTZ R160, R33, R202 ;  /* 0x000000ca21a07220 */ /* 0x000fe20000410000 */
[----:B------:R-:W-:Y:S01]  /*13f0*/  PRMT R202, RZ, 0x5410, R189 ;  /* 0x00005410ffca7816 */ /* 0x000fe200000000bd */
[----:B------:R-:W-:Y:S02]  /*1400*/  FFMA.FTZ R125, R146, R187, R125 ;  /* 0x000000bb927d7223 */ /* 0x000fe4000001007d */
[----:B------:R-:W-:Y:S02]  /*1410*/  FMUL.FTZ R189, R23, R174 ;  /* 0x000000ae17bd7220 */ /* 0x000fe40000410000 */
[----:B------:R-:W-:Y:S01]  /*1420*/  FADD.FTZ R128, R127, R190 ;  /* 0x000000be7f807221 */ /* 0x000fe20000010000 */
[----:B------:R-:W-:Y:S01]  /*1430*/  MOV R132, R159 ;  /* 0x0000009f00847202 */ /* 0x000fe20000000f00 */
[C---:B------:R-:W-:Y:S01]  /*1440*/  FADD.FTZ R220, -R157.reuse, R148 ;  /* 0x000000949ddc7221 */ /* 0x040fe20000010100 */
[----:B------:R-:W-:Y:S01]  /*1450*/  SHF.R.U64 R191, R164, 0x10, R165 ;  /* 0x00000010a4bf7819 */ /* 0x000fe200000012a5 */
[----:B------:R-:W-:Y:S01]  /*1460*/  FADD.FTZ R194, -R157, R134 ;  /* 0x000000869dc27221 */ /* 0x000fe20000010100 */
[----:B------:R-:W-:Y:S01]  /*1470*/  PRMT R130, RZ, 0x5410, R130 ;  /* 0x00005410ff827816 */ /* 0x000fe20000000082 */
[----:B------:R-:W-:-:S02]  /*1480*/  FMUL.FTZ R148, R33, R192 ;  /* 0x000000c021947220 */ /* 0x000fc40000410000 */
[----:B------:R-:W-:Y:S02]  /*1490*/  FFMA.FTZ R125, R149, R190, R125 ;  /* 0x000000be957d7223 */ /* 0x000fe4000001007d */
[----:B------:R-:W-:Y:S02]  /*14a0*/  FADD.FTZ R224, -R157, R150 ;  /* 0x000000969de07221 */ /* 0x000fe40000010100 */
[----:B------:R-:W-:Y:S01]  /*14b0*/  FMUL.FTZ R150, R33, R196 ;  /* 0x000000c421967220 */ /* 0x000fe20000410000 */
[----:B------:R-:W-:Y:S01]  /*14c0*/  PRMT R196, RZ, 0x5410, R133 ;  /* 0x00005410ffc47816 */ /* 0x000fe20000000085 */
[----:B------:R-:W-:Y:S02]  /*14d0*/  FMUL.FTZ R192, R8, R129 ;  /* 0x0000008108c07220 */ /* 0x000fe40000410000 */
[----:B------:R-:W-:Y:S01]  /*14e0*/  FADD.FTZ R127, R128, R189 ;  /* 0x000000bd807f7221 */ /* 0x000fe20000010000 */
[----:B------:R-:W-:Y:S01]  /*14f0*/  PRMT R133, RZ, 0x5410, R132 ;  /* 0x00005410ff857816 */ /* 0x000fe20000000084 */
[----:B------:R-:W-:Y:S01]  /*1500*/  FADD.FTZ R226, -R157, R151 ;  /* 0x000000979de27221 */ /* 0x000fe20000010100 */
[----:B------:R-:W-:Y:S01]  /*1510*/  PRMT R135, RZ, 0x5410, R135 ;  /* 0x00005410ff877816 */ /* 0x000fe20000000087 */
[----:B------:R-:W-:Y:S01]  /*1520*/  FMUL.FTZ R151, R33, R194 ;  /* 0x000000c221977220 */ /* 0x000fe20000410000 */
[----:B------:R-:W-:Y:S01]  /*1530*/  PRMT R132, RZ, 0x5410, R191 ;  /* 0x00005410ff847816 */ /* 0x000fe200000000bf */
[----:B------:R-:W-:-:S02]  /*1540*/  FFMA.FTZ R125, R148, R189, R125 ;  /* 0x000000bd947d7223 */ /* 0x000fc4000001007d */
[----:B------:R-:W-:Y:S02]  /*1550*/  FMUL.FTZ R191, R24, R130 ;  /* 0x0000008218bf7220 */ /* 0x000fe40000410000 */
[----:B------:R-:W-:Y:S02]  /*1560*/  FADD.FTZ R128, R127, R192 ;  /* 0x000000c07f807221 */ /* 0x000fe40000010000 */
[----:B------:R-:W-:Y:S02]  /*1570*/  FFMA.FTZ R125, R151, R192, R125 ;  /* 0x000000c0977d7223 */ /* 0x000fe4000001007d */
[----:B------:R-:W-:Y:S02]  /*1580*/  FADD.FTZ R198, -R157, R137 ;  /* 0x000000899dc67221 */ /* 0x000fe40000010100 */
[----:B------:R-:W-:Y:S02]  /*1590*/  FMUL.FTZ R194, R9, R135 ;  /* 0x0000008709c27220 */ /* 0x000fe40000410000 */
[----:B------:R-:W-:Y:S01]  /*15a0*/  FADD.FTZ R127, R128, R191 ;  /* 0x000000bf807f7221 */ /* 0x000fe20000010000 */
[----:B------:R-:W-:Y:S01]  /*15b0*/  SHF.R.U32.HI R134, RZ, 0x10, R159 ;  /* 0x00000010ff867819 */ /* 0x000fe2000001169f */
[----:B------:R-:W-:-:S02]  /*15c0*/  FMUL.FTZ R157, R33, R158 ;  /* 0x0000009e219d7220 */ /* 0x000fc40000410000 */
[----:B------:R-:W-:Y:S02]  /*15d0*/  FFMA.FTZ R125, R150, R191, R125 ;  /* 0x000000bf967d7223 */ /* 0x000fe4000001007d */
[----:B------:R-:W-:Y:S02]  /*15e0*/  FMUL.FTZ R158, R33, R198 ;  /* 0x000000c6219e7220 */ /* 0x000fe40000410000 */
        /* <DEDUP_REMOVED lines=9> */
[----:B------:R-:W-:Y:S02]  /*1680*/  FMUL.FTZ R159, R33, R200 ;  /* 0x000000c8219f7220 */ /* 0x000fe40000410000 */
[----:B------:R-:W-:Y:S02]  /*1690*/  FFMA.FTZ R125, R158, R193, R125 ;  /* 0x000000c19e7d7223 */ /* 0x000fe4000001007d */
[----:B------:R-:W-:-:S02]  /*16a0*/  FMUL.FTZ R195, R26, R134 ;  /* 0x000000861ac37220 */ /* 0x000fc40000410000 */
[----:B------:R-:W-:Y:S01]  /*16b0*/  FADD.FTZ R128, R127, R196 ;  /* 0x000000c47f807221 */ /* 0x000fe20000010000 */
[----:B------:R-:W-:Y:S01]  /*16c0*/  PRMT R138, RZ, 0x5410, R138 ;  /* 0x00005410ff8a7816 */ /* 0x000fe2000000008a */
[----:B------:R-:W-:Y:S01]  /*16d0*/  FFMA.FTZ R125, R159, R196, R125 ;  /* 0x000000c49f7d7223 */ /* 0x000fe2000001007d */
[----:B------:R-:W-:Y:S01]  /*16e0*/  MOV R137, R161 ;  /* 0x000000a100897202 */ /* 0x000fe20000000f00 */
[----:B------:R-:W-:Y:S01]  /*16f0*/  FMUL.FTZ R198, R11, R170 ;  /* 0x000000aa0bc67220 */ /* 0x000fe20000410000 */
[----:B------:R-:W-:Y:S01]  /*1700*/  SHF.R.U32.HI R124, RZ, 0x10, R161 ;  /* 0x00000010ff7c7819 */ /* 0x000fe200000116a1 */
[----:B------:R-:W-:Y:S02]  /*1710*/  FADD.FTZ R127, R128, R195 ;  /* 0x000000c3807f7221 */ /* 0x000fe40000010000 */
[----:B------:R-:W-:Y:S02]  /*1720*/  FMUL.FTZ R161, R33, R162 ;  /* 0x000000a221a17220 */ /* 0x000fe40000410000 */
[----:B------:R-:W-:-:S02]  /*1730*/  FADD.FTZ R67, R67, R173 ;  /* 0x000000ad43437221 */ /* 0x000fc40000010000 */
[----:B------:R-:W-:Y:S01]  /*1740*/  FFMA.FTZ R39, R142, R173, R39 ;  /* 0x000000ad8e277223 */ /* 0x000fe20000010027 */
[----:B------:R-:W-:Y:S01]  /*1750*/  PRMT R173, RZ, 0x5410, R136 ;  /* 0x00005410ffad7816 */ /* 0x000fe20000000088 */
[----:B------:R-:W-:Y:S02]  /*1760*/  FFMA.FTZ R125, R160, R195, R125 ;  /* 0x000000c3a07d7223 */ /* 0x000fe4000001007d */
[----:B------:R-:W-:Y:S02]  /*1770*/  FMUL.FTZ R197, R27, R138 ;  /* 0x0000008a1bc57220 */ /* 0x000fe40000410000 */
[----:B------:R-:W-:Y:S01]  /*1780*/  FADD.FTZ R128, R127, R198 ;  /* 0x000000c67f807221 */ /* 0x000fe20000010000 */
[----:B------:R-:W-:Y:S01]  /*1790*/  PRMT R139, RZ, 0x5410, R139 ;  /* 0x00005410ff8b7816 */ /* 0x000fe2000000008b */
[----:B------:R-:W-:Y:S02]  /*17a0*/  FMUL.FTZ R162, R33, R204 ;  /* 0x000000cc21a27220 */ /* 0x000fe40000410000 */
[----:B------:R-:W-:-:S02]  /*17b0*/  FFMA.FTZ R125, R161, R198, R125 ;  /* 0x000000c6a17d7223 */ /* 0x000fc4000001007d */
[----:B------:R-:W-:Y:S02]  /*17c0*/  FMUL.FTZ R200, R12, R173 ;  /* 0x000000ad0cc87220 */ /* 0x000fe40000410000 */
[----:B------:R-:W-:Y:S01]  /*17d0*/  FADD.FTZ R127, R128, R197 ;  /* 0x000000c5807f7221 */ /* 0x000fe20000010000 */
[----:B------:R-:W-:Y:S01]  /*17e0*/  MOV R171, R165 ;  /* 0x000000a500ab7202 */ /* 0x000fe20000000f00 */
[----:B------:R-:W-:Y:S01]  /*17f0*/  FFMA.FTZ R125, R162, R197, R125 ;  /* 0x000000c5a27d7223 */ /* 0x000fe2000001007d */
[----:B------:R-:W-:Y:S01]  /*1800*/  SHF.R.U32.HI R203, RZ, 0x10, R165 ;  /* 0x00000010ffcb7819 */ /* 0x000fe200000116a5 */
[----:B------:R-:W-:Y:S02]  /*1810*/  FMUL.FTZ R165, R33, R212 ;  /* 0x000000d421a57220 */ /* 0x000fe40000410000 */
[----:B------:R-:W-:Y:S02]  /*1820*/  FMUL.FTZ R199, R28, R139 ;  /* 0x0000008b1cc77220 */ /* 0x000fe40000410000 */
[----:B------:R-:W-:-:S02]  /*1830*/  FADD.FTZ R128, R127, R200 ;  /* 0x000000c87f807221 */ /* 0x000fc40000010000 */
[----:B------:R-:W-:Y:S02]  /*1840*/  FMUL.FTZ R164, R33, R208 ;  /* 0x000000d021a47220 */ /* 0x000fe40000410000 */
        /* <DEDUP_REMOVED lines=10> */
[----:B------:R-:W-:Y:S02]  /*18f0*/  FMUL.FTZ R166, R33, R214 ;  /* 0x000000d621a67220 */ /* 0x000fe40000410000 */
[----:B------:R-:W-:Y:S02]  /*1900*/  FFMA.FTZ R125, R165, R202, R125 ;  /* 0x000000caa57d7223 */ /* 0x000fe4000001007d */
[----:B------:R-:W-:Y:S02]  /*1910*/  FMUL.FTZ R176, R33, R218 ;  /* 0x000000da21b07220 */ /* 0x000fe40000410000 */
[----:B------:R-:W-:-:S02]  /*1920*/  FMUL.FTZ R204, R14, R171 ;  /* 0x000000ab0ecc7220 */ /* 0x000fc40000410000 */
[----:B------:R-:W-:Y:S02]  /*1930*/  FADD.FTZ R127, R128, R201 ;  /* 0x000000c9807f7221 */ /* 0x000fe40000010000 */
[C---:B------:R-:W-:Y:S02]  /*1940*/  FMUL.FTZ R167, R33.reuse, R216 ;  /* 0x000000d821a77220 */ /* 0x040fe40000410000 */
[----:B------:R-:W-:Y:S02]  /*1950*/  FFMA.FTZ R125, R166, R201, R125 ;  /* 0x000000c9a67d7223 */ /* 0x000fe4000001007d */
[----:B------:R-:W-:Y:S02]  /*1960*/  FMUL.FTZ R177, R33, R220 ;  /* 0x000000dc21b17220 */ /* 0x000fe40000410000 */
[----:B------:R-:W-:Y:S02]  /*1970*/  FADD.FTZ R47, R47, R203 ;  /* 0x000000cb2f2f7221 */ /* 0x000fe40000010000 */
[----:B------:R-:W-:-:S02]  /*1980*/  FFMA.FTZ R75, R176, R203, R75 ;  /* 0x000000cbb04b7223 */ /* 0x000fc4000001004b */
[----:B------:R-:W-:Y:S02]  /*1990*/  FMUL.FTZ R203, R30, R203 ;  /* 0x000000cb1ecb7220 */ /* 0x000fe40000410000 */
[----:B------:R-:W-:Y:S01]  /*19a0*/  FADD.FTZ R128, R127, R204 ;  /* 0x000000cc7f807221 */ /* 0x000fe20000010000 */
[----:B------:R-:W-:Y:S01]  /*19b0*/  PRMT R126, RZ, 0x5410, R169 ;  /* 0x00005410ff7e7816 */ /* 0x000fe200000000a9 */
        /* <DEDUP_REMOVED lines=13> */
[----:B------:R-:W-:Y:S01]  /*1a90*/  FADD.FTZ R127, R126, R205 ;  /* 0x000000cd7e7f7221 */ /* 0x000fe20000010000 */
[----:B------:R-:W-:Y:S01]  /*1aa0*/  PRMT R126, RZ, 0x5410, R124 ;  /* 0x00005410ff7e7816 */ /* 0x000fe2000000007c */
[C---:B------:R-:W-:Y:S02]  /*1ab0*/  FMUL.FTZ R179, R33.reuse, R224 ;  /* 0x000000e021b37220 */ /* 0x040fe40000410000 */
[----:B------:R-:W-:Y:S02]  /*1ac0*/  FMUL.FTZ R208, R16, R137 ;  /* 0x0000008910d07220 */ /* 0x000fe40000410000 */
        /* <DEDUP_REMOVED lines=43> */
.L_x_4758:
[----:B0-----:R-:W-:Y:S05]  /*1d80*/  BSYNC B0 ;  /* 0x0000000000007941 */ /* 0x001fea0003800000 */
.L_x_4756:
[----:B------:R-:W-:Y:S02]  /*1d90*/  LOP3.LUT P1, RZ, R18, 0xff, RZ, 0xc0, !PT ;  /* 0x000000ff12ff7812 */ /* 0x000fe4000782c0ff */
[----:B------:R-:W-:-:S02]  /*1da0*/  SHF.R.U32.HI R128, RZ, 0x5, R0 ;  /* 0x00000005ff807819 */ /* 0x000fc40000011600 */
[----:B------:R-:W-:Y:S02]  /*1db0*/  LOP3.LUT P0, RZ, R0, 0x1f, RZ, 0xc0, !PT ;  /* 0x0000001f00ff7812 */ /* 0x000fe4000780c0ff */
[----:B------:R-:W-:-:S07]  /*1dc0*/  LOP3.LUT R170, R128, 0x7fffff8, RZ, 0xc0, !PT ;  /* 0x07fffff880aa7812 */ /* 0x000fce00078ec0ff */
[----:B------:R-:W-:Y:S01]  /*1dd0*/  @!P1 IADD3 R170, R170, 0x8, RZ ;  /* 0x00000008aaaa9810 */ /* 0x000fe20007ffe0ff */
[----:B------:R-:W-:Y:S05]  /*1de0*/  BRA.DIV ~URZ, `(.L_x_4759) ;  /* 0x000028627f007947 */ /* 0x000fea000b800000 */
[----:B------:R0:W1:Y:S02]  /*1df0*/  SHFL.DOWN PT, R129, R126, 0x10, 0x1f ;  /* 0x0a001f007e817f89 */ /* 0x00006400000e0000 */
.L_x_4832:
[----:B------:R-:W-:Y:S05]  /*1e00*/  BRA.DIV ~URZ, `(.L_x_4760) ;  /* 0x000028c27f007947 */ /* 0x000fea000b800000 */
        /* <DEDUP_REMOVED lines=17> */
.L_x_4833:
[----:B------:R-:W-:Y:S01]  /*1f20*/  @!P0 LOP3.LUT R125, R128, 0x7, RZ, 0xc0, !PT ;  /* 0x00000007807d8812 */ /* 0x000fe200078ec0ff */
[----:B--2---:R-:W-:Y:S01]  /*1f30*/  FADD.FTZ R168, R168, R127 ;  /* 0x0000007fa8a87221 */ /* 0x004fe20000010000 */
[----:B------:R-:W-:Y:S01]  /*1f40*/  WARPSYNC 0xffffffff ;  /* 0xffffffff00007948 */ /* 0x000fe20003800000 */
[----:B-1----:R-:W-:Y:S01]  /*1f50*/  FADD.FTZ R169, R124, R131 ;  /* 0x000000837ca97221 */ /* 0x002fe20000010000 */
[----:B-----5:R-:W-:Y:S01]  /*1f60*/  ISETP.GE.AND P5, PT, R210, 0x1, PT ;  /* 0x00000001d200780c */ /* 0x020fe20003fa6270 */
[----:B------:R-:W-:Y:S01]  /*1f70*/  @!P0 IMAD.IADD R171, R170, 0x1, R125 ;  /* 0x00000001aaab8824 */ /* 0x000fe200078e027d */
[----:B------:R-:W-:Y:S01]  /*1f80*/  @!P6 ISETP.NE.U32.AND P4, PT, RZ, c[0x0][0x218], PT ;  /* 0x00008600ff00ea0c */ /* 0x000fe20003f85070 */
[----:B------:R-:W-:Y:S01]  /*1f90*/  BSSY B0, `(.L_x_4761) ;  /* 0x000003b000007945 */ /* 0x000fe20003800000 */
[----:B------:R-:W-:Y:S02]  /*1fa0*/  ISETP.NE.AND P2, PT, R17, RZ, PT ;  /* 0x000000ff1100720c */ /* 0x000fe40003f45270 */
[----:B------:R-:W-:Y:S04]  /*1fb0*/  @!P0 STS.64 [R171.X8+0x7000], R168 ;  /* 0x007000a8ab008388 */ /* 0x000fe80000008a00 */
[----:B------:R-:W-:Y:S01]  /*1fc0*/  BAR.SYNC.DEFER_BLOCKING 0x0 ;  /* 0x0000000000007b1d */ /* 0x000fe20000010000 */
[----:B------:R-:W-:-:S02]  /*1fd0*/  @!P6 ISETP.NE.U32.AND P0, PT, RZ, c[0x0][0x218], PT ;  /* 0x00008600ff00ea0c */ /* 0x000fc40003f05070 */
[----:B------:R-:W-:Y:S02]  /*1fe0*/  @!P6 ISETP.NE.AND.EX P4, PT, RZ, c[0x0][0x21c], PT, P4 ;  /* 0x00008700ff00ea0c */ /* 0x000fe40003f85340 */
[----:B------:R-:W-:Y:S02]  /*1ff0*/  @P5 IADD3 R210, R210, -0x1, RZ ;  /* 0xffffffffd2d25810 */ /* 0x000fe40007ffe0ff */
[----:B------:R-:W-:Y:S02]  /*2000*/  @!P6 ISETP.NE.AND.EX P0, PT, RZ, c[0x0][0x21c], PT, P0 ;  /* 0x00008700ff00ea0c */ /* 0x000fe40003f05300 */
[----:B------:R-:W-:Y:S01]  /*2010*/  @!P6 ISETP.NE.U32.AND P1, PT, RZ, c[0x0][0x218], PT ;  /* 0x00008600ff00ea0c */ /* 0x000fe20003f25070 */
[----:B------:R-:W-:Y:S01]  /*2020*/  @P5 IMAD R210, R210, c[0x0][0x168], RZ ;  /* 0x00005a00d2d25a24 */ /* 0x000fe200078e02ff */
[----:B------:R-:W-:Y:S02]  /*2030*/  ISETP.NE.U32.AND P3, PT, RZ, c[0x0][0x258], PT ;  /* 0x00009600ff007a0c */ /* 0x000fe40003f65070 */
[----:B------:R-:W-:Y:S01]  /*2040*/  @!P6 ISETP.NE.AND.EX P1, PT, RZ, c[0x0][0x21c], PT, P1 ;  /* 0x00008700ff00ea0c */ /* 0x000fe20003f25310 */
[----:B0-----:R-:W0:Y:S04]  /*2050*/  LDS.128 R124, [R170.X8+0x7000] ;  /* 0x00700000aa7c7984 */ /* 0x001e280000008c00 */
[----:B------:R-:W1:Y:S04]  /*2060*/  LDS.128 R128, [R170.X8+0x7010] ;  /* 0x00701000aa807984 */ /* 0x000e680000008c00 */
[----:B------:R-:W2:Y:S04]  /*2070*/  LDS.128 R132, [R170.X8+0x7020] ;  /* 0x00702000aa847984 */ /* 0x000ea80000008c00 */
[----:B------:R-:W3:Y:S01]  /*2080*/  LDS.128 R136, [R170.X8+0x7030] ;  /* 0x00703000aa887984 */ /* 0x000ee20000008c00 */
[----:B0-----:R-:W-:-:S02]  /*2090*/  FADD.FTZ R173, RZ, R124 ;  /* 0x0000007cffad7221 */ /* 0x001fc40000010000 */
[----:B------:R-:W-:Y:S01]  /*20a0*/  FADD.FTZ R124, RZ, R125 ;  /* 0x0000007dff7c7221 */ /* 0x000fe20000010000 */
[----:B------:R-:W-:Y:S01]  /*20b0*/  @P5 SHF.R.S32.HI R125, RZ, 0x1f, R210 ;  /* 0x0000001fff7d5819 */ /* 0x000fe200000114d2 */
[----:B------:R-:W-:Y:S01]  /*20c0*/  FADD.FTZ R173, R126, R173 ;  /* 0x000000ad7ead7221 */ /* 0x000fe20000010000 */
[----:B------:R-:W-:Y:S01]  /*20d0*/  @!P6 FSEL R126, R93, RZ, P4 ;  /* 0x000000ff5d7ee208 */ /* 0x000fe20002000000 */
[----:B------:R-:W-:Y:S01]  /*20e0*/  FADD.FTZ R124, R127, R124 ;  /* 0x0000007c7f7c7221 */ /* 0x000fe20000010000 */
[----:B------:R-:W-:Y:S01]  /*20f0*/  @!P6 ISETP.NE.U32.AND P4, PT, RZ, c[0x0][0x218], PT ;  /* 0x00008600ff00ea0c */ /* 0x000fe20003f85070 */
[----:B-1----:R-:W-:Y:S01]  /*2100*/  FADD.FTZ R173, R173, R128 ;  /* 0x00000080adad7221 */ /* 0x002fe20000010000 */
[----:B------:R-:W-:Y:S01]  /*2110*/  @!P6 FSEL R127, R92, RZ, P1 ;  /* 0x000000ff5c7fe208 */ /* 0x000fe20000800000 */
[----:B------:R-:W-:Y:S01]  /*2120*/  FADD.FTZ R124, R124, R129 ;  /* 0x000000817c7c7221 */ /* 0x000fe20000010000 */
[----:B------:R-:W-:Y:S01]  /*2130*/  @!P6 ISETP.NE.AND.EX P4, PT, RZ, c[0x0][0x21c], PT, P4 ;  /* 0x00008700ff00ea0c */ /* 0x000fe20003f85340 */
[----:B------:R-:W-:Y:S01]  /*2140*/  FADD.FTZ R173, R130, R173 ;  /* 0x000000ad82ad7221 */ /* 0x000fe20000010000 */
[----:B------:R-:W-:Y:S01]  /*2150*/  ISETP.NE.U32.AND P1, PT, RZ, c[0x0][0x258], PT ;  /* 0x00009600ff007a0c */ /* 0x000fe20003f25070 */
[----:B------:R-:W-:Y:S01]  /*2160*/  FADD.FTZ R124, R131, R124 ;  /* 0x0000007c837c7221 */ /* 0x000fe20000010000 */
[----:B------:R-:W-:Y:S01]  /*2170*/  @!P6 FSEL R131, R96, RZ, P4 ;  /* 0x000000ff6083e208 */ /* 0x000fe20002000000 */
[----:B--2---:R-:W-:Y:S01]  /*2180*/  FADD.FTZ R173, R173, R132 ;  /* 0x00000084adad7221 */ /* 0x004fe20000010000 */
[----:B------:R-:W-:Y:S01]  /*2190*/  @!P6 ISETP.NE.U32.AND P4, PT, RZ, c[0x0][0x218], PT ;  /* 0x00008600ff00ea0c */ /* 0x000fe20003f85070 */
[----:B------:R-:W-:Y:S01]  /*21a0*/  FADD.FTZ R124, R124, R133 ;  /* 0x000000857c7c7221 */ /* 0x000fe20000010000 */
[----:B------:R-:W-:Y:S01]  /*21b0*/  @P5 LEA.HI R125, R125, R210, RZ, 0x2 ;  /* 0x000000d27d7d5211 */ /* 0x000fe200078f10ff */
[----:B------:R-:W-:-:S02]  /*21c0*/  FADD.FTZ R173, R134, R173 ;  /* 0x000000ad86ad7221 */ /* 0x000fc40000010000 */
[----:B------:R-:W-:Y:S01]  /*21d0*/  FADD.FTZ R124, R135, R124 ;  /* 0x0000007c877c7221 */ /* 0x000fe20000010000 */
[----:B------:R-:W-:Y:S01]  /*21e0*/  @!P6 FSEL R135, R94, RZ, P0 ;  /* 0x000000ff5e87e208 */ /* 0x000fe20000000000 */
[----:B---3--:R-:W-:Y:S01]  /*21f0*/  FADD.FTZ R173, R173, R136 ;  /* 0x00000088adad7221 */ /* 0x008fe20000010000 */
[----:B------:R-:W-:Y:S01]  /*2200*/  @!P6 ISETP.NE.U32.AND P0, PT, RZ, c[0x0][0x218], PT ;  /* 0x00008600ff00ea0c */ /* 0x000fe20003f05070 */
[----:B------:R-:W-:Y:S02]  /*2210*/  FADD.FTZ R124, R124, R137 ;  /* 0x000000897c7c7221 */ /* 0x000fe40000010000 */
[----:B------:R-:W-:Y:S01]  /*2220*/  FADD.FTZ R138, R138, R173 ;  /* 0x000000ad8a8a7221 */ /* 0x000fe20000010000 */
[----:B------:R-:W-:Y:S01]  /*2230*/  @!P6 ISETP.NE.AND.EX P0, PT, RZ, c[0x0][0x21c], PT, P0 ;  /* 0x00008700ff00ea0c */ /* 0x000fe20003f05300 */
[----:B------:R-:W-:Y:S02]  /*2240*/  FADD.FTZ R124, R139, R124 ;  /* 0x0000007c8b7c7221 */ /* 0x000fe40000010000 */
[----:B------:R-:W-:Y:S01]  /*2250*/  FMUL.FTZ R132, R138, c[0x0][0x1e0] ;  /* 0x000078008a847a20 */ /* 0x000fe20000410000 */
[----:B------:R-:W-:Y:S01]  /*2260*/  @!P6 FSEL R138, R97, RZ, P0 ;  /* 0x000000ff618ae208 */ /* 0x000fe20000000000 */
[----:B------:R-:W-:-:S03]  /*2270*/  FMUL.FTZ R133, R124, c[0x0][0x1e0] ;  /* 0x000078007c857a20 */ /* 0x000fc60000410000 */
[----:B------:R-:W-:Y:S02]  /*2280*/  FSEL R132, R132, RZ, !P2 ;  /* 0x000000ff84847208 */ /* 0x000fe40005000000 */
[----:B------:R-:W-:-:S04]  /*2290*/  @!P6 ISETP.NE.U32.AND P2, PT, RZ, c[0x0][0x218], PT ;  /* 0x00008600ff00ea0c */ /* 0x000fc80003f45070 */
[----:B------:R-:W-:-:S04]  /*22a0*/  @!P6 ISETP.NE.AND.EX P2, PT, RZ, c[0x0][0x21c], PT, P2 ;  /* 0x00008700ff00ea0c */ /* 0x000fc80003f45320 */
[----:B------:R-:W-:Y:S02]  /*22b0*/  @!P6 FSEL R130, R95, RZ, P2 ;  /* 0x000000ff5f82e208 */ /* 0x000fe40001000000 */
[----:B------:R-:W-:Y:S01]  /*22c0*/  @!P6 ISETP.NE.U32.AND P2, PT, RZ, c[0x0][0x218], PT ;  /* 0x00008600ff00ea0c */ /* 0x000fe20003f45070 */
[----:B------:R-:W-:Y:S07]  /*22d0*/  @!P6 BRA `(.L_x_4762) ;  /* 0x000000600000e947 */ /* 0x000fee0003800000 */
[----:B------:R-:W-:Y:S01]  /*22e0*/  ISETP.NE.U32.AND P0, PT, RZ, c[0x0][0x218], PT ;  /* 0x00008600ff007a0c */ /* 0x000fe20003f05070 */
[----:B------:R-:W-:-:S03]  /*22f0*/  FFMA.FTZ R127, R141, R133, R132 ;  /* 0x000000858d7f7223 */ /* 0x000fc60000010084 */
[----:B------:R-:W-:Y:S01]  /*2300*/  ISETP.NE.AND.EX P0, PT, RZ, c[0x0][0x21c], PT, P0 ;  /* 0x00008700ff007a0c */ /* 0x000fe20003f05300 */
[----:B------:R-:W-:-:S04]  /*2310*/  FADD.FTZ R124, R182, -R127 ;  /* 0x8000007fb67c7221 */ /* 0x000fc80000010000 */
[----:B------:R-:W-:-:S08]  /*2320*/  FMUL.FTZ R127, R33, R124 ;  /* 0x0000007c217f7220 */ /* 0x000fd00000410000 */
[----:B------:R-:W-:Y:S02]  /*2330*/  @P0 FADD.FTZ R127, R92, R127 ;  /* 0x0000007f5c7f0221 */ /* 0x000fe40000010000 */
.L_x_4762:
[----:B------:R-:W-:Y:S05]  /*2340*/  BSYNC B0 ;  /* 0x0000000000007941 */ /* 0x000fea0003800000 */
.L_x_4761:
[----:B------:R-:W-:Y:S01]  /*2350*/  @P5 LOP3.LUT R128, R0, 0xff, RZ, 0xc0, !PT ;  /* 0x000000ff00805812 */ /* 0x000fe200078ec0ff */
[----:B------:R-:W-:Y:S01]  /*2360*/  @P5 FMUL.FTZ R124, R127, c[0x0][0x1ec] ;  /* 0x00007b007f7c5a20 */ /* 0x000fe20000410000 */
[----:B------:R-:W-:Y:S01]  /*2370*/  @!P6 ISETP.NE.AND.EX P2, PT, RZ, c[0x0][0x21c], PT, P2 ;  /* 0x00008700ff00ea0c */ /* 0x000fe20003f45320 */
[----:B------:R-:W-:Y:S01]  /*2380*/  BSSY B0, `(.L_x_4763) ;  /* 0x000000e000007945 */ /* 0x000fe20003800000 */
[----:B------:R-:W-:Y:S02]  /*2390*/  MOV R134, RZ ;  /* 0x000000ff00867202 */ /* 0x000fe40000000f00 */
[----:B------:R-:W-:Y:S02]  /*23a0*/  @P5 LEA.HI.SX32 R134, R125, R128, 0x1e ;  /* 0x000000807d865211 */ /* 0x000fe400078ff2ff */
[----:B------:R-:W-:Y:S02]  /*23b0*/  @!P6 ISETP.NE.U32.AND P0, PT, RZ, c[0x0][0x218], PT ;  /* 0x00008600ff00ea0c */ /* 0x000fe40003f05070 */
[----:B------:R-:W-:-:S02]  /*23c0*/  ISETP.NE.AND.EX P1, PT, RZ, c[0x0][0x25c], PT, P1 ;  /* 0x00009700ff007a0c */ /* 0x000fc40003f25310 */
[----:B------:R-:W-:Y:S02]  /*23d0*/  @P5 F2FP.BF16.PACK_AB R128, RZ, R124 ;  /* 0x0000007cff80523e */ /* 0x000fe400000010ff */
        /* <DEDUP_REMOVED lines=8> */
.L_x_4764:
[----:B------:R-:W-:Y:S05]  /*2460*/  BSYNC B0 ;  /* 0x0000000000007941 */ /* 0x000fea0003800000 */
.L_x_4763:
        /* <DEDUP_REMOVED lines=8> */
.L_x_4766:
[----:B------:R-:W-:Y:S05]  /*24f0*/  BSYNC B0 ;  /* 0x0000000000007941 */ /* 0x000fea0003800000 */
.L_x_4765:
[----:B------:R-:W-:Y:S01]  /*2500*/  @P5 FMUL.FTZ R124, R126, c[0x0][0x1ec] ;  /* 0x00007b007e7c5a20 */ /* 0x000fe20000410000 */
[----:B------:R-:W-:Y:S01]  /*2510*/  @!P6 ISETP.NE.AND.EX P4, PT, RZ, c[0x0][0x21c], PT, P4 ;  /* 0x00008700ff00ea0c */ /* 0x000fe20003f85340 */
[----:B------:R-:W-:Y:S01]  /*2520*/  @P5 FMUL.FTZ R125, R135, c[0x0][0x1ec] ;  /* 0x00007b00877d5a20 */ /* 0x000fe20000410000 */
[----:B------:R-:W-:Y:S01]  /*2530*/  BSSY B0, `(.L_x_4767) ;  /* 0x000000f000007945 */ /* 0x000fe20003800000 */
[----:B------:R-:W-:Y:S01]  /*2540*/  @!P6 ISETP.NE.U32.AND P2, PT, RZ, c[0x0][0x218], PT ;  /* 0x00008600ff00ea0c */ /* 0x000fe20003f45070 */
[----:B------:R-:W-:Y:S01]  /*2550*/  @P1 IMAD.MOV.U32 R129, RZ, RZ, 0x10 ;  /* 0x00000010ff811424 */ /* 0x000fe200078e00ff */
[----:B------:R-:W-:Y:S02]  /*2560*/  ISETP.NE.AND.EX P3, PT, RZ, c[0x0][0x25c], PT, P3 ;  /* 0x00009700ff007a0c */ /* 0x000fe40003f65330 */
[----:B------:R-:W-:Y:S02]  /*2570*/  @P5 PRMT R35, R128, 0x7610, R35 ;  /* 0x0000761080235816 */ /* 0x000fe40000000023 */
[----:B------:R-:W-:-:S02]  /*2580*/  @P5 F2FP.BF16.PACK_AB R139, RZ, R124 ;  /* 0x0000007cff8b523e */ /* 0x000fc400000010ff */
        /* <DEDUP_REMOVED lines=9> */
.L_x_4768:
[----:B------:R-:W-:Y:S05]  /*2620*/  BSYNC B0 ;  /* 0x0000000000007941 */ /* 0x000fea0003800000 */
.L_x_4767:
[----:B------:R-:W-:Y:S01]  /*2630*/  SEL R124, R127, R120, P3 ;  /* 0x000000787f7c7207 */ /* 0x000fe20001800000 */
[----:B------:R-:W-:Y:S01]  /*2640*/  @P1 IMAD.WIDE.U32 R128, R34, R129, c[0x0][0x258] ;  /* 0x0000960022801625 */ /* 0x000fe200078e0081 */
[----:B------:R-:W-:Y:S01]  /*2650*/  SEL R125, R126, R121, P3 ;  /* 0x000000797e7d7207 */ /* 0x000fe20001800000 */
[----:B------:R-:W-:Y:S01]  /*2660*/  BSSY B0, `(.L_x_4769) ;  /* 0x0000015000007945 */ /* 0x000fe20003800000 */
[----:B------:R-:W-:Y:S01]  /*2670*/  SEL R126, R135, R122, P3 ;  /* 0x0000007a877e7207 */ /* 0x000fe20001800000 */
[C---:B------:R-:W-:Y:S01]  /*2680*/  @P5 FMUL.FTZ R136, R130.reuse, c[0x0][0x1ec] ;  /* 0x00007b0082885a20 */ /* 0x040fe20000410000 */
[----:B------:R-:W-:Y:S02]  /*2690*/  SEL R127, R130, R123, P3 ;  /* 0x0000007b827f7207 */ /* 0x000fe40001800000 */
[----:B------:R-:W-:Y:S02]  /*26a0*/  @!P6 ISETP.NE.AND.EX P0, PT, RZ, c[0x0][0x21c], PT, P0 ;  /* 0x00008700ff00ea0c */ /* 0x000fe40003f05300 */
[----:B------:R-:W-:Y:S01]  /*26b0*/  @P5 F2FP.BF16.PACK_AB R136, RZ, R136 ;  /* 0x00000088ff88523e */ /* 0x000fe200000010ff */
[----:B------:R0:W-:Y:S01]  /*26c0*/  @P1 STG.E.128 [R128.64], R124 ;  /* 0x0000007c80001986 */ /* 0x0001e2000c101d04 */
[----:B------:R-:W-:-:S02]  /*26d0*/  @!P6 ISETP.NE.U32.AND P4, PT, RZ, c[0x0][0x218], PT ;  /* 0x00008600ff00ea0c */ /* 0x000fc40003f85070 */
[----:B------:R-:W-:Y:S02]  /*26e0*/  @P5 PRMT R152, R139, 0x7610, R152 ;  /* 0x000076108b985816 */ /* 0x000fe40000000098 */
[----:B------:R-:W-:Y:S02]  /*26f0*/  @P5 PRMT R153, R169, 0x7610, R153 ;  /* 0x00007610a9995816 */ /* 0x000fe40000000099 */
[----:B------:R-:W-:Y:S02]  /*2700*/  @!P6 FSEL R135, R100, RZ, P0 ;  /* 0x000000ff6487e208 */ /* 0x000fe40000000000 */
        /* <DEDUP_REMOVED lines=10> */
.L_x_4770:
[----:B------:R-:W-:Y:S05]  /*27b0*/  BSYNC B0 ;  /* 0x0000000000007941 */ /* 0x000fea0003800000 */
.L_x_4769:
[----:B------:R-:W-:Y:S01]  /*27c0*/  BSSY B0, `(.L_x_4771) ;  /* 0x0000008000007945 */ /* 0x000fe20003800000 */
[----:B------:R-:W-:Y:S05]  /*27d0*/  @!P6 BRA `(.L_x_4772) ;  /* 0x000000600000e947 */ /* 0x000fea0003800000 */
[----:B------:R-:W-:Y:S01]  /*27e0*/  ISETP.NE.U32.AND P0, PT, RZ, c[0x0][0x218], PT ;  /* 0x00008600ff007a0c */ /* 0x000fe20003f05070 */
[----:B0-----:R-:W-:-:S03]  /*27f0*/  FFMA.FTZ R125, R145, R133, R132 ;  /* 0x00000085917d7223 */ /* 0x001fc60000010084 */
[----:B------:R-:W-:Y:S01]  /*2800*/  ISETP.NE.AND.EX P0, PT, RZ, c[0x0][0x21c], PT, P0 ;  /* 0x00008700ff007a0c */ /* 0x000fe20003f05300 */
[----:B------:R-:W-:-:S04]  /*2810*/  FADD.FTZ R124, R186, -R125 ;  /* 0x8000007dba7c7221 */ /* 0x000fc80000010000 */
[----:B------:R-:W-:-:S08]  /*2820*/  FMUL.FTZ R131, R33, R124 ;  /* 0x0000007c21837220 */ /* 0x000fd00000410000 */
[----:B------:R-:W-:Y:S02]  /*2830*/  @P0 FADD.FTZ R131, R96, R131 ;  /* 0x0000008360830221 */ /* 0x000fe40000010000 */
.L_x_4772:
[----:B------:R-:W-:Y:S05]  /*2840*/  BSYNC B0 ;  /* 0x0000000000007941 */ /* 0x000fea0003800000 */
.L_x_4771:
[----:B0-----:R-:W-:Y:S01]  /*2850*/  @P5 FMUL.FTZ R124, R131, c[0x0][0x1ec] ;  /* 0x00007b00837c5a20 */ /* 0x001fe20000410000 */
[----:B------:R-:W-:Y:S01]  /*2860*/  @!P6 ISETP.NE.AND.EX P2, PT, RZ, c[0x0][0x21c], PT, P2 ;  /* 0x00008700ff00ea0c */ /* 0x000fe20003f45320 */
[----:B------:R-:W-:Y:S01]  /*2870*/  BSSY B0, `(.L_x_4773) ;  /* 0x000000b000007945 */ /* 0x000fe20003800000 */
[----:B------:R-:W-:Y:S02]  /*2880*/  @!P6 ISETP.NE.U32.AND P0, PT, RZ, c[0x0][0x218], PT ;  /* 0x00008600ff00ea0c */ /* 0x000fe40003f05070 */
        /* <DEDUP_REMOVED lines=9> */
.L_x_4774:
[----:B------:R-:W-:Y:S05]  /*2920*/  BSYNC B0 ;  /* 0x0000000000007941 */ /* 0x000fea0003800000 */
.L_x_4773:
[----:B------:R-:W-:Y:S01]  /*2930*/  BSSY B0, `(.L_x_4775) ;  /* 0x0000009000007945 */ /* 0x000fe20003800000 */
[----:B------:R-:W-:Y:S01]  /*2940*/  @P5 FMUL.FTZ R124, R138, c[0x0][0x1ec] ;  /* 0x00007b008a7c5a20 */ /* 0x000fe20000410000 */
[----:B------:R-:W-:Y:S05]  /*2950*/  @!P6 BRA `(.L_x_4776) ;  /* 0x000000600000e947 */ /* 0x000fea0003800000 */
[----:B------:R-:W-:Y:S01]  /*2960*/  ISETP.NE.U32.AND P2, PT, RZ, c[0x0][0x218], PT ;  /* 0x00008600ff007a0c */ /* 0x000fe20003f45070 */
[----:B------:R-:W-:-:S03]  /*2970*/  FFMA.FTZ R125, R147, R133, R132 ;  /* 0x00000085937d7223 */ /* 0x000fc60000010084 */
[----:B------:R-:W-:Y:S01]  /*2980*/  ISETP.NE.AND.EX P2, PT, RZ, c[0x0][0x21c], PT, P2 ;  /* 0x00008700ff007a0c */ /* 0x000fe20003f45320 */
[----:B------:R-:W-:-:S04]  /*2990*/  FADD.FTZ R126, R188, -R125 ;  /* 0x8000007dbc7e7221 */ /* 0x000fc80000010000 */
[----:B------:R-:W-:-:S08]  /*29a0*/  FMUL.FTZ R137, R33, R126 ;  /* 0x0000007e21897220 */ /* 0x000fd00000410000 */
[----:B------:R-:W-:Y:S02]  /*29b0*/  @P2 FADD.FTZ R137, R98, R137 ;  /* 0x0000008962892221 */ /* 0x000fe40000010000 */
.L_x_4776:
[----:B------:R-:W-:Y:S05]  /*29c0*/  BSYNC B0 ;  /* 0x0000000000007941 */ /* 0x000fea0003800000 */
.L_x_4775:
[----:B------:R-:W-:Y:S01]  /*29d0*/  @P5 FMUL.FTZ R125, R137, c[0x0][0x1ec] ;  /* 0x00007b00897d5a20 */ /* 0x000fe20000410000 */
[----:B------:R-:W-:Y:S01]  /*29e0*/  @!P6 ISETP.NE.AND.EX P4, PT, RZ, c[0x0][0x21c], PT, P4 ;  /* 0x00008700ff00ea0c */ /* 0x000fe20003f85340 */
[----:B------:R-:W-:Y:S01]  /*29f0*/  BSSY B0, `(.L_x_4777) ;  /* 0x000000e000007945 */ /* 0x000fe20003800000 */
[----:B------:R-:W-:Y:S01]  /*2a00*/  @!P6 ISETP.NE.U32.AND P2, PT, RZ, c[0x0][0x218], PT ;  /* 0x00008600ff00ea0c */ /* 0x000fe20003f45070 */
[----:B------:R-:W-:Y:S01]  /*2a10*/  @P1 IMAD.MOV.U32 R128, RZ, RZ, 0x10 ;  /* 0x00000010ff801424 */ /* 0x000fe200078e00ff */
[----:B------:R-:W-:Y:S02]  /*2a20*/  @P5 PRMT R35, R127, 0x7610, R35 ;  /* 0x000076107f235816 */ /* 0x000fe40000000023 */
[----:B------:R-:W-:Y:S02]  /*2a30*/  @P5 F2FP.BF16.PACK_AB R169, RZ, R124 ;  /* 0x0000007cffa9523e */ /* 0x000fe400000010ff */
        /* <DEDUP_REMOVED lines=9> */
.L_x_4778:
[----:B------:R-:W-:Y:S05]  /*2ad0*/  BSYNC B0 ;  /* 0x0000000000007941 */ /* 0x000fea0003800000 */
.L_x_4777:
[----:B------:R-:W-:Y:S01]  /*2ae0*/  @P1 IMAD.WIDE.U32 R128, R209, R128, c[0x0][0x258] ;  /* 0x00009600d1801625 */ /* 0x000fe200078e0080 */
[----:B------:R-:W-:Y:S01]  /*2af0*/  SEL R124, R131, R120, P3 ;  /* 0x00000078837c7207 */ /* 0x000fe20001800000 */
[----:B------:R-:W-:Y:S01]  /*2b00*/  BSSY B0, `(.L_x_4779) ;  /* 0x0000017000007945 */ /* 0x000fe20003800000 */
[----:B------:R-:W-:Y:S01]  /*2b10*/  SEL R125, R138, R121, P3 ;  /* 0x000000798a7d7207 */ /* 0x000fe20001800000 */
[C---:B------:R-:W-:Y:S01]  /*2b20*/  @P5 FMUL.FTZ R130, R168.reuse, c[0x0][0x1ec] ;  /* 0x00007b00a8825a20 */ /* 0x040fe20000410000 */
[----:B------:R-:W-:Y:S02]  /*2b30*/  SEL R126, R137, R122, P3 ;  /* 0x0000007a897e7207 */ /* 0x000fe40001800000 */
        /* <DEDUP_REMOVED lines=19> */
.L_x_4780:
[----:B------:R-:W-:Y:S05]  /*2c70*/  BSYNC B0 ;  /* 0x0000000000007941 */ /* 0x000fea0003800000 */
.L_x_4779:
        /* <DEDUP_REMOVED lines=8> */
.L_x_4782:
[----:B------:R-:W-:Y:S05]  /*2d00*/  BSYNC B0 ;  /* 0x0000000000007941 */ /* 0x000fea0003800000 */
.L_x_4781:
        /* <DEDUP_REMOVED lines=13> */
.L_x_4784:
[----:B------:R-:W-:Y:S05]  /*2de0*/  BSYNC B0 ;  /* 0x0000000000007941 */ /* 0x000fea0003800000 */
.L_x_4783:
        /* <DEDUP_REMOVED lines=9> */
.L_x_4786:
[----:B------:R-:W-:Y:S05]  /*2e80*/  BSYNC B0 ;  /* 0x0000000000007941 */ /* 0x000fea0003800000 */
.L_x_4785:
        /* <DEDUP_REMOVED lines=16> */
.L_x_4788:
[----:B------:R-:W-:Y:S05]  /*2f90*/  BSYNC B0 ;  /* 0x0000000000007941 */ /* 0x000fea0003800000 */
.L_x_4787:
        /* <DEDUP_REMOVED lines=25> */
.L_x_4790:
[----:B------:R-:W-:Y:S05]  /*3130*/  BSYNC B0 ;  /* 0x0000000000007941 */ /* 0x000fea0003800000 */
.L_x_4789:
        /* <DEDUP_REMOVED lines=8> */
.L_x_4792:
[----:B------:R-:W-:Y:S05]  /*31c0*/  BSYNC B0 ;  /* 0x0000000000007941 */ /* 0x000fea0003800000 */
.L_x_4791:
        /* <DEDUP_REMOVED lines=13> */
.L_x_4794:
[----:B------:R-:W-:Y:S05]  /*32a0*/  BSYNC B0 ;  /* 0x0000000000007941 */ /* 0x000fea0003800000 */
.L_x_4793:
        /* <DEDUP_REMOVED lines=9> */
.L_x_4796:
[----:B------:R-:W-:Y:S05]  /*3340*/  BSYNC B0 ;  /* 0x0000000000007941 */ /* 0x000fea0003800000 */
.L_x_4795:
        /* <DEDUP_REMOVED lines=16> */
.L_x_4798:
[----:B------:R-:W-:Y:S05]  /*3450*/  BSYNC B0 ;  /* 0x0000000000007941 */ /* 0x000fea0003800000 */
.L_x_4797:
        /* <DEDUP_REMOVED lines=25> */
.L_x_4800:
[----:B------:R-:W-:Y:S05]  /*35f0*/  BSYNC B0 ;  /* 0x0000000000007941 */ /* 0x000fea0003800000 */
.L_x_4799:
        /* <DEDUP_REMOVED lines=8> */
.L_x_4802:
[----:B------:R-:W-:Y:S05]  /*3680*/  BSYNC B0 ;  /* 0x0000000000007941 */ /* 0x000fea0003800000 */
.L_x_4801:
        /* <DEDUP_REMOVED lines=8> */
.L_x_4804:
[----:B------:R-:W-:Y:S05]  /*3710*/  BSYNC B0 ;  /* 0x0000000000007941 */ /* 0x000fea0003800000 */
.L_x_4803:
[----:B0-----:R-:W-:Y:S01]  /*3720*/  @P5 FMUL.FTZ R124, R139, c[0x0][0x1ec] ;  /* 0x00007b008b7c5a20 */ /* 0x001fe20000410000 */
[----:B------:R-:W-:Y:S01]  /*3730*/  @!P6 ISETP.NE.AND.EX P2, PT, RZ, c[0x0][0x21c], PT, P2 ;  /* 0x00008700ff00ea0c */ /* 0x000fe20003f45320 */
[----:B------:R-:W-:Y:S01]  /*3740*/  BSSY B0, `(.L_x_4805) ;  /* 0x000000c000007945 */ /* 0x000fe20003800000 */
[----:B------:R-:W-:Y:S02]  /*3750*/  @!P6 ISETP.NE.U32.AND P0, PT, RZ, c[0x0][0x218], PT ;  /* 0x00008600ff00ea0c */ /* 0x000fe40003f05070 */
[----:B------:R-:W-:Y:S01]  /*3760*/  @P5 F2FP.BF16.PACK_AB R128, RZ, R124 ;  /* 0x0000007cff80523e */ /* 0x000fe200000010ff */
[----:B------:R-:W-:Y:S01]  /*3770*/  @P5 FMUL.FTZ R124, R130, c[0x0][0x1ec] ;  /* 0x00007b00827c5a20 */ /* 0x000fe20000410000 */
        /* <DEDUP_REMOVED lines=8> */
.L_x_4806:
[----:B------:R-:W-:Y:S05]  /*3800*/  BSYNC B0 ;  /* 0x0000000000007941 */ /* 0x000fea0003800000 */
.L_x_4805:
[----:B------:R-:W-:Y:S01]  /*3810*/  @P5 FMUL.FTZ R125, R127, c[0x0][0x1ec] ;  /* 0x00007b007f7d5a20 */ /* 0x000fe20000410000 */
[----:B------:R-:W-:Y:S01]  /*3820*/  @!P6 ISETP.NE.AND.EX P4, PT, RZ, c[0x0][0x21c], PT, P4 ;  /* 0x00008700ff00ea0c */ /* 0x000fe20003f85340 */
[----:B------:R-:W-:Y:S01]  /*3830*/  BSSY B0, `(.L_x_4807) ;  /* 0x000000f000007945 */ /* 0x000fe20003800000 */
[----:B------:R-:W-:Y:S01]  /*3840*/  @P5 PRMT R35, R128, 0x7610, R35 ;  /* 0x0000761080235816 */ /* 0x000fe20000000023 */
[----:B------:R-:W-:Y:S01]  /*3850*/  @P1 IMAD.MOV.U32 R129, RZ, RZ, 0x10 ;  /* 0x00000010ff811424 */ /* 0x000fe200078e00ff */
[----:B------:R-:W-:Y:S02]  /*3860*/  @!P6 ISETP.NE.U32.AND P2, PT, RZ, c[0x0][0x218], PT ;  /* 0x00008600ff00ea0c */ /* 0x000fe40003f45070 */
[----:B------:R-:W-:Y:S02]  /*3870*/  @P5 F2FP.BF16.PACK_AB R131, RZ, R124 ;  /* 0x0000007cff83523e */ /* 0x000fe400000010ff */
[----:B------:R-:W-:Y:S02]  /*3880*/  @P5 F2FP.BF16.PACK_AB R135, RZ, R125 ;  /* 0x0000007dff87523e */ /* 0x000fe400000010ff */
[----:B------:R-:W-:-:S02]  /*3890*/  @P1 IADD3 R128, R34, 0x400, RZ ;  /* 0x0000040022801810 */ /* 0x000fc40007ffe0ff */
        /* <DEDUP_REMOVED lines=8> */
.L_x_4808:
[----:B------:R-:W-:Y:S05]  /*3920*/  BSYNC B0 ;  /* 0x0000000000007941 */ /* 0x000fea0003800000 */
.L_x_4807:
        /* <DEDUP_REMOVED lines=10> */
[----:B------:R-:W-:-:S02]  /*39d0*/  @P5 PRMT R152, R131, 0x7610, R152 ;  /* 0x0000761083985816 */ /* 0x000fc40000000098 */
[----:B------:R-:W-:Y:S02]  /*39e0*/  @!P6 ISETP.NE.U32.AND P4, PT, RZ, c[0x0][0x218], PT ;  /* 0x00008600ff00ea0c */ /* 0x000fe40003f85070 */
        /* <DEDUP_REMOVED lines=13> */
.L_x_4810:
[----:B------:R-:W-:Y:S05]  /*3ac0*/  BSYNC B0 ;  /* 0x0000000000007941 */ /* 0x000fea0003800000 */
.L_x_4809:
        /* <DEDUP_REMOVED lines=8> */
.L_x_4812:
[----:B------:R-:W-:Y:S05]  /*3b50*/  BSYNC B0 ;  /* 0x0000000000007941 */ /* 0x000fea0003800000 */
.L_x_4811:
[----:B0-----:R-:W-:Y:S01]  /*3b60*/  @P5 FMUL.FTZ R124, R131, c[0x0][0x1ec] ;  /* 0x00007b00837c5a20 */ /* 0x001fe20000410000 */
[----:B------:R-:W-:Y:S01]  /*3b70*/  @!P6 ISETP.NE.AND.EX P2, PT, RZ, c[0x0][0x21c], PT, P2 ;  /* 0x00008700ff00ea0c */ /* 0x000fe20003f45320 */
[----:B------:R-:W-:Y:S01]  /*3b80*/  BSSY B0, `(.L_x_4813) ;  /* 0x000000c000007945 */ /* 0x000fe20003800000 */
[----:B------:R-:W-:Y:S02]  /*3b90*/  @!P6 ISETP.NE.U32.AND P0, PT, RZ, c[0x0][0x218], PT ;  /* 0x00008600ff00ea0c */ /* 0x000fe40003f05070 */
[----:B------:R-:W-:Y:S02]  /*3ba0*/  @!P6 ISETP.NE.AND.EX P4, PT, RZ, c[0x0][0x21c], PT, P4 ;  /* 0x00008700ff00ea0c */ /* 0x000fe40003f85340 */
        /* <DEDUP_REMOVED lines=9> */
.L_x_4814:
[----:B------:R-:W-:Y:S05]  /*3c40*/  BSYNC B0 ;  /* 0x0000000000007941 */ /* 0x000fea0003800000 */
.L_x_4813:
[----:B------:R-:W-:Y:S01]  /*3c50*/  BSSY B0, `(.L_x_4815) ;  /* 0x000000a000007945 */ /* 0x000fe20003800000 */
        /* <DEDUP_REMOVED lines=9> */
.L_x_4816:
[----:B------:R-:W-:Y:S05]  /*3cf0*/  BSYNC B0 ;  /* 0x0000000000007941 */ /* 0x000fea0003800000 */
.L_x_4815:
[----:B------:R-:W-:Y:S01]  /*3d00*/  @P5 FMUL.FTZ R125, R127, c[0x0][0x1ec] ;  /* 0x00007b007f7d5a20 */ /* 0x000fe20000410000 */
[----:B------:R-:W-:Y:S01]  /*3d10*/  @!P6 ISETP.NE.U32.AND P2, PT, RZ, c[0x0][0x218], PT ;  /* 0x00008600ff00ea0c */ /* 0x000fe20003f45070 */
[----:B------:R-:W-:Y:S01]  /*3d20*/  BSSY B0, `(.L_x_4817) ;  /* 0x0000015000007945 */ /* 0x000fe20003800000 */
[----:B------:R-:W-:Y:S02]  /*3d30*/  @!P6 ISETP.NE.AND.EX P0, PT, RZ, c[0x0][0x21c], PT, P0 ;  /* 0x00008700ff00ea0c */ /* 0x000fe40003f05300 */
[----:B------:R-:W-:Y:S02]  /*3d40*/  @P5 F2FP.BF16.PACK_AB R124, RZ, R124 ;  /* 0x0000007cff7c523e */ /* 0x000fe400000010ff */
[----:B------:R-:W-:Y:S02]  /*3d50*/  @P5 F2FP.BF16.PACK_AB R125, RZ, R125 ;  /* 0x0000007dff7d523e */ /* 0x000fe400000010ff */
[----:B------:R-:W-:Y:S02]  /*3d60*/  @!P6 ISETP.NE.AND.EX P2, PT, RZ, c[0x0][0x21c], PT, P2 ;  /* 0x00008700ff00ea0c */ /* 0x000fe40003f45320 */
[----:B------:R-:W-:Y:S01]  /*3d70*/  @P5 PRMT R35, R129, 0x7610, R35 ;  /* 0x0000761081235816 */ /* 0x000fe20000000023 */
[----:B------:R-:W-:Y:S01]  /*3d80*/  @P1 IMAD.MOV.U32 R129, RZ, RZ, 0x10 ;  /* 0x00000010ff811424 */ /* 0x000fe200078e00ff */
[----:B------:R-:W-:-:S02]  /*3d90*/  @!P6 FSEL R130, R115, RZ, P0 ;  /* 0x000000ff7382e208 */ /* 0x000fc40000000000 */
[----:B------:R-:W-:Y:S02]  /*3da0*/  @!P6 ISETP.NE.U32.AND P4, PT, RZ, c[0x0][0x218], PT ;  /* 0x00008600ff00ea0c */ /* 0x000fe40003f85070 */
[----:B------:R-:W-:Y:S02]  /*3db0*/  @!P6 ISETP.NE.U32.AND P0, PT, RZ, c[0x0][0x218], PT ;  /* 0x00008600ff00ea0c */ /* 0x000fe40003f05070 */
[----:B------:R-:W-:Y:S02]  /*3dc0*/  @P5 PRMT R152, R124, 0x7610, R152 ;  /* 0x000076107c985816 */ /* 0x000fe40000000098 */
[----:B------:R-:W-:Y:S02]  /*3dd0*/  @P5 PRMT R153, R125, 0x7610, R153 ;  /* 0x000076107d995816 */ /* 0x000fe40000000099 */
[----:B------:R-:W-:Y:S02]  /*3de0*/  @P1 IADD3 R128, R34, 0x500, RZ ;  /* 0x0000050022801810 */ /* 0x000fe40007ffe0ff */
        /* <DEDUP_REMOVED lines=8> */
.L_x_4818:
[----:B------:R-:W-:Y:S05]  /*3e70*/  BSYNC B0 ;  /* 0x0000000000007941 */ /* 0x000fea0003800000 */
.L_x_4817:
[----:B------:R-:W-:Y:S01]  /*3e80*/  SEL R125, R126, R121, P3 ;  /* 0x000000797e7d7207 */ /* 0x000fe20001800000 */
[----:B------:R-:W-:Y:S01]  /*3e90*/  @P1 IMAD.WIDE.U32 R128, R128, R129, c[0x0][0x258] ;  /* 0x0000960080801625 */ /* 0x000fe200078e0081 */
[----:B------:R-:W-:Y:S01]  /*3ea0*/  SEL R126, R127, R122, P3 ;  /* 0x0000007a7f7e7207 */ /* 0x000fe20001800000 */
[----:B------:R-:W-:Y:S01]  /*3eb0*/  BSSY B0, `(.L_x_4819) ;  /* 0x000001a000007945 */ /* 0x000fe20003800000 */
[----:B------:R-:W-:Y:S02]  /*3ec0*/  SEL R124, R131, R120, P3 ;  /* 0x00000078837c7207 */ /* 0x000fe40001800000 */
[C---:B------:R-:W-:Y:S01]  /*3ed0*/  SEL R127, R130.reuse, R123, P3 ;  /* 0x0000007b827f7207 */ /* 0x040fe20001800000 */
[----:B------:R-:W-:Y:S01]  /*3ee0*/  @P5 FMUL.FTZ R130, R130, c[0x0][0x1ec] ;  /* 0x00007b0082825a20 */ /* 0x000fe20000410000 */
[----:B------:R-:W-:Y:S02]  /*3ef0*/  @!P6 ISETP.NE.U32.AND P2, PT, RZ, c[0x0][0x218], PT ;  /* 0x00008600ff00ea0c */ /* 0x000fe40003f45070 */
[----:B------:R-:W-:Y:S01]  /*3f00*/  @P1 IADD3 R131, R34, 0x600, RZ ;  /* 0x0000060022831810 */ /* 0x000fe20007ffe0ff */
[----:B------:R0:W-:Y:S01]  /*3f10*/  @P1 STG.E.128 [R128.64], R124 ;  /* 0x0000007c80001986 */ /* 0x0001e2000c101d04 */
[----:B------:R-:W-:-:S02]  /*3f20*/  @P1 MOV R34, 0x10 ;  /* 0x0000001000221802 */ /* 0x000fc40000000f00 */
[----:B------:R-:W-:Y:S02]  /*3f30*/  @!P6 ISETP.NE.AND.EX P0, PT, RZ, c[0x0][0x21c], PT, P0 ;  /* 0x00008700ff00ea0c */ /* 0x000fe40003f05300 */
[----:B------:R-:W-:Y:S02]  /*3f40*/  @!P6 ISETP.NE.AND.EX P2, PT, RZ, c[0x0][0x21c], PT, P2 ;  /* 0x00008700ff00ea0c */ /* 0x000fe40003f45320 */
[----:B------:R-:W-:Y:S02]  /*3f50*/  @!P6 ISETP.NE.AND.EX P4, PT, RZ, c[0x0][0x21c], PT, P4 ;  /* 0x00008700ff00ea0c */ /* 0x000fe40003f85340 */
[----:B------:R-:W-:Y:S02]  /*3f60*/  @!P6 FSEL R137, R118, RZ, P0 ;  /* 0x000000ff7689e208 */ /* 0x000fe40000000000 */
[----:B------:R-:W-:Y:S02]  /*3f70*/  @!P6 FSEL R136, R119, RZ, P2 ;  /* 0x000000ff7788e208 */ /* 0x000fe40001000000 */
[----:B0-----:R-:W-:Y:S01]  /*3f80*/  @P5 F2FP.BF16.PACK_AB R129, RZ, R130 ;  /* 0x00000082ff81523e */ /* 0x001fe200000010ff */
[----:B------:R-:W-:-:S03]  /*3f90*/  @P1 IMAD.WIDE.U32 R130, R131, R34, c[0x0][0x258] ;  /* 0x0000960083821625 */ /* 0x000fc600078e0022 */
[----:B------:R-:W-:Y:S01]  /*3fa0*/  @P5 PRMT R154, R129, 0x7610, R154 ;  /* 0x00007610819a5816 */ /* 0x000fe2000000009a */
[----:B------:R-:W-:Y:S05]  /*3fb0*/  @!P5 BRA `(.L_x_4820) ;  /* 0x000000900000d947 */ /* 0x000fea0003800000 */
[----:B------:R-:W-:Y:S01]  /*3fc0*/  LOP3.LUT R124, R152, 0xffff, RZ, 0xc0, !PT ;  /* 0x0000ffff987c7812 */ /* 0x000fe200078ec0ff */
        /* <DEDUP_REMOVED lines=8> */
.L_x_4820:
[----:B------:R-:W-:Y:S05]  /*4050*/  BSYNC B0 ;  /* 0x0000000000007941 */ /* 0x000fea0003800000 */
.L_x_4819:
        /* <DEDUP_REMOVED lines=8> */
.L_x_4822:
[----:B------:R-:W-:Y:S05]  /*40e0*/  BSYNC B0 ;  /* 0x0000000000007941 */ /* 0x000fea0003800000 */
.L_x_4821:
[----:B------:R-:W-:Y:S01]  /*40f0*/  BSSY B0, `(.L_x_4823) ;  /* 0x000000a000007945 */ /* 0x000fe20003800000 */
[----:B------:R-:W-:Y:S02]  /*4100*/  SEL R120, R135, R120, P3 ;  /* 0x0000007887787207 */ /* 0x000fe40001800000 */
        /* <DEDUP_REMOVED lines=8> */
.L_x_4824:
[----:B------:R-:W-:Y:S05]  /*4190*/  BSYNC B0 ;  /* 0x0000000000007941 */ /* 0x000fea0003800000 */
.L_x_4823:
        /* <DEDUP_REMOVED lines=8> */
.L_x_4826:
[----:B------:R-:W-:Y:S05]  /*4220*/  BSYNC B0 ;  /* 0x0000000000007941 */ /* 0x000fea0003800000 */
.L_x_4825:
        /* <DEDUP_REMOVED lines=8> */
.L_x_4828:
[----:B------:R-:W-:Y:S05]  /*42b0*/  BSYNC B0 ;  /* 0x0000000000007941 */ /* 0x000fea0003800000 */
.L_x_4827:
[C---:B------:R-:W-:Y:S01]  /*42c0*/  SEL R121, R34.reuse, R121, P3 ;  /* 0x0000007922797207 */ /* 0x040fe20001800000 */
[----:B------:R-:W-:Y:S01]  /*42d0*/  @P5 FMUL.FTZ R135, R135, c[0x0][0x1ec] ;  /* 0x00007b0087875a20 */ /* 0x000fe20000410000 */
[C---:B------:R-:W-:Y:S01]  /*42e0*/  SEL R122, R137.reuse, R122, P3 ;  /* 0x0000007a897a7207 */ /* 0x040fe20001800000 */
[----:B------:R-:W-:Y:S01]  /*42f0*/  @P5 FMUL.FTZ R34, R34, c[0x0][0x1ec] ;  /* 0x00007b0022225a20 */ /* 0x000fe20000410000 */
[C---:B------:R-:W-:Y:S01]  /*4300*/  SEL R123, R136.reuse, R123, P3 ;  /* 0x0000007b887b7207 */ /* 0x040fe20001800000 */
[----:B------:R-:W-:Y:S01]  /*4310*/  @P5 FMUL.FTZ R137, R137, c[0x0][0x1ec] ;  /* 0x00007b0089895a20 */ /* 0x000fe20000410000 */
[----:B------:R-:W-:Y:S01]  /*4320*/  @P5 F2FP.BF16.PACK_AB R135, RZ, R135 ;  /* 0x00000087ff87523e */ /* 0x000fe200000010ff */
[----:B------:R-:W-:Y:S01]  /*4330*/  @P5 FMUL.FTZ R136, R136, c[0x0][0x1ec] ;  /* 0x00007b0088885a20 */ /* 0x000fe20000410000 */
[----:B------:R-:W-:Y:S01]  /*4340*/  @P5 F2FP.BF16.PACK_AB R34, RZ, R34 ;  /* 0x00000022ff22523e */ /* 0x000fe200000010ff */
[----:B------:R1:W-:Y:S01]  /*4350*/  @P1 STG.E.128 [R130.64], R120 ;  /* 0x0000007882001986 */ /* 0x0003e2000c101d04 */
[----:B------:R-:W-:Y:S01]  /*4360*/  @P5 F2FP.BF16.PACK_AB R137, RZ, R137 ;  /* 0x00000089ff89523e */ /* 0x000fe200000010ff */
[----:B------:R-:W-:Y:S01]  /*4370*/  BSSY B0, `(.L_x_4829) ;  /* 0x0000010000007945 */ /* 0x000fe20003800000 */
[----:B------:R-:W-:-:S02]  /*4380*/  @P5 F2FP.BF16.PACK_AB R136, RZ, R136 ;  /* 0x00000088ff88523e */ /* 0x000fc400000010ff */
[----:B------:R-:W-:Y:S02]  /*4390*/  @P5 PRMT R35, R135, 0x7610, R35 ;  /* 0x0000761087235816 */ /* 0x000fe40000000023 */
[----:B------:R-:W-:Y:S02]  /*43a0*/  @P5 PRMT R152, R34, 0x7610, R152 ;  /* 0x0000761022985816 */ /* 0x000fe40000000098 */
[----:B------:R-:W-:Y:S02]  /*43b0*/  @P5 PRMT R153, R137, 0x7610, R153 ;  /* 0x0000761089995816 */ /* 0x000fe40000000099 */
        /* <DEDUP_REMOVED lines=11> */
.L_x_4830:
[----:B------:R-:W-:Y:S05]  /*4470*/  BSYNC B0 ;  /* 0x0000000000007941 */ /* 0x000fea0003800000 */
.L_x_4829:
[----:B------:R-:W-:Y:S02]  /*4480*/  IADD3 R2, R2, c[0x0][0x160], RZ ;  /* 0x0000580002027a10 */ /* 0x000fe40007ffe0ff */
[----:B------:R-:W-:Y:S02]  /*4490*/  LOP3.LUT P1, RZ, R18, 0xff, RZ, 0xc0, !PT ;  /* 0x000000ff12ff7812 */ /* 0x000fe4000782c0ff */
[----:B------:R-:W-:Y:S02]  /*44a0*/  ISETP.GE.AND P0, PT, R2, c[0x0][0x164], PT ;  /* 0x0000590002007a0c */ /* 0x000fe40003f06270 */
[----:B------:R-:W-:-:S11]  /*44b0*/  SEL R18, RZ, 0x1, P1 ;  /* 0x00000001ff127807 */ /* 0x000fd60000800000 */
[----:B01----:R-:W-:Y:S01]  /*44c0*/  @P0 CALL.REL.NOINC `(.L_x_4755) ;  /* 0x0000001000000944 */ /* 0x003fe20003c00000 */
[----:B------:R-:W-:Y:S05]  /*44d0*/  BRA `(.L_x_4831) ;  /* 0xffffc29000007947 */ /* 0x000fea000383ffff */
.L_x_4755:
        /* <DEDUP_REMOVED lines=23> */
.L_x_4759:
[----:B------:R-:W-:Y:S01]  /*4650*/  HFMA2.MMA R132, -RZ, RZ, 0, 1.847743988037109375e-06 ;  /* 0x0000001fff847435 */ /* 0x000fe200000001ff */
[----:B------:R-:W-:Y:S01]  /*4660*/  MOV R130, R126 ;  /* 0x0000007e00827202 */ /* 0x000fe20000000f00 */
[----:B------:R-:W-:Y:S01]  /*4670*/  IMAD.MOV.U32 R133, RZ, RZ, 0x10 ;  /* 0x00000010ff857424 */ /* 0x000fe200078e00ff */
[----:B------:R-:W-:Y:S01]  /*4680*/  MOV R124, 0x46b0 ;  /* 0x000046b0007c7802 */ /* 0x000fe20000000f00 */
[----:B------:R-:W-:-:S02]  /*4690*/  IMAD.MOV.U32 R135, RZ, RZ, -0x1 ;  /* 0xffffffffff877424 */ /* 0x000fc400078e00ff */
[----:B-----5:R-:W-:Y:S05]  /*46a0*/  CALL.REL.NOINC `($__internal_63_$__cuda_sm70_shflsync_down_p) ;  /* 0x0000046000007944 */ /* 0x020fea0003c00000 */
[----:B-1----:R-:W-:Y:S01]  /*46b0*/  MOV R129, R130 ;  /* 0x0000008200817202 */ /* 0x002fe20000000f00 */
[----:B0-----:R-:W-:Y:S05]  /*46c0*/  BRA `(.L_x_4832) ;  /* 0xffffd73000007947 */ /* 0x001fea000383ffff */
.L_x_4760:
[----:B------:R-:W-:Y:S01]  /*46d0*/  HFMA2.MMA R133, -RZ, RZ, 0, 9.5367431640625e-07 ;  /* 0x00000010ff857435 */ /* 0x000fe200000001ff */
[----:B------:R-:W-:Y:S01]  /*46e0*/  IMAD.MOV.U32 R130, RZ, RZ, R127 ;  /* 0x000000ffff827224 */ /* 0x000fe200078e007f */
[----:B------:R-:W-:Y:S01]  /*46f0*/  MOV R135, 0xffffffff ;  /* 0xffffffff00877802 */ /* 0x000fe20000000f00 */
[----:B------:R-:W-:Y:S01]  /*4700*/  IMAD.MOV.U32 R132, RZ, RZ, 0x1f ;  /* 0x0000001fff847424 */ /* 0x000fe200078e00ff */
[----:B------:R-:W-:-:S02]  /*4710*/  MOV R124, 0x4730 ;  /* 0x00004730007c7802 */ /* 0x000fc40000000f00 */
[----:B01---5:R-:W-:Y:S05]  /*4720*/  CALL.REL.NOINC `($__internal_63_$__cuda_sm70_shflsync_down_p) ;  /* 0x000003e000007944 */ /* 0x023fea0003c00000 */
[----:B------:R-:W-:Y:S01]  /*4730*/  FADD.FTZ R129, R129, R126 ;  /* 0x0000007e81817221 */ /* 0x000fe20000010000 */
[----:B0-----:R-:W-:Y:S01]  /*4740*/  HFMA2.MMA R132, -RZ, RZ, 0, 1.847743988037109375e-06 ;  /* 0x0000001fff847435 */ /* 0x001fe200000001ff */
[----:B-1----:R-:W-:Y:S01]  /*4750*/  FADD.FTZ R127, R127, R130 ;  /* 0x000000827f7f7221 */ /* 0x002fe20000010000 */
[----:B------:R-:W-:Y:S01]  /*4760*/  MOV R124, 0x47b0 ;  /* 0x000047b0007c7802 */ /* 0x000fe20000000f00 */
[----:B------:R-:W-:Y:S01]  /*4770*/  IMAD.MOV.U32 R133, RZ, RZ, 0x8 ;  /* 0x00000008ff857424 */ /* 0x000fe200078e00ff */
[----:B------:R-:W-:Y:S01]  /*4780*/  MOV R130, R129 ;  /* 0x0000008100827202 */ /* 0x000fe20000000f00 */
[----:B------:R-:W-:-:S02]  /*4790*/  IMAD.MOV.U32 R135, RZ, RZ, -0x1 ;  /* 0xffffffffff877424 */ /* 0x000fc400078e00ff */
[----:B------:R-:W-:Y:S05]  /*47a0*/  CALL.REL.NOINC `($__internal_63_$__cuda_sm70_shflsync_down_p) ;  /* 0x0000036000007944 */ /* 0x000fea0003c00000 */
[----:B0-----:R-:W-:Y:S01]  /*47b0*/  HFMA2.MMA R133, -RZ, RZ, 0, 4.76837158203125e-07 ;  /* 0x00000008ff857435 */ /* 0x001fe200000001ff */
[----:B-1----:R-:W-:Y:S01]  /*47c0*/  MOV R126, R130 ;  /* 0x00000082007e7202 */ /* 0x002fe20000000f00 */
[----:B------:R-:W-:Y:S01]  /*47d0*/  IMAD.MOV.U32 R130, RZ, RZ, R127 ;  /* 0x000000ffff827224 */ /* 0x000fe200078e007f */
[----:B------:R-:W-:Y:S01]  /*47e0*/  MOV R132, 0x1f ;  /* 0x0000001f00847802 */ /* 0x000fe20000000f00 */
[----:B------:R-:W-:Y:S01]  /*47f0*/  IMAD.MOV.U32 R135, RZ, RZ, -0x1 ;  /* 0xffffffffff877424 */ /* 0x000fe200078e00ff */
[----:B------:R-:W-:-:S02]  /*4800*/  MOV R124, 0x4820 ;  /* 0x00004820007c7802 */ /* 0x000fc40000000f00 */
[----:B------:R-:W-:Y:S05]  /*4810*/  CALL.REL.NOINC `($__internal_63_$__cuda_sm70_shflsync_down_p) ;  /* 0x000002f000007944 */ /* 0x000fea0003c00000 */
[----:B------:R-:W-:Y:S01]  /*4820*/  FADD.FTZ R129, R126, R129 ;  /* 0x000000817e817221 */ /* 0x000fe20000010000 */
[----:B0-----:R-:W-:Y:S01]  /*4830*/  HFMA2.MMA R133, -RZ, RZ, 0, 2.384185791015625e-07 ;  /* 0x00000004ff857435 */ /* 0x001fe200000001ff */
[----:B-1----:R-:W-:Y:S01]  /*4840*/  FADD.FTZ R127, R127, R130 ;  /* 0x000000827f7f7221 */ /* 0x002fe20000010000 */
[----:B------:R-:W-:Y:S01]  /*4850*/  MOV R132, 0x1f ;  /* 0x0000001f00847802 */ /* 0x000fe20000000f00 */
[----:B------:R-:W-:Y:S01]  /*4860*/  IMAD.MOV.U32 R135, RZ, RZ, -0x1 ;  /* 0xffffffffff877424 */ /* 0x000fe200078e00ff */
[----:B------:R-:W-:-:S02]  /*4870*/  MOV R130, R129 ;  /* 0x0000008100827202 */ /* 0x000fc40000000f00 */
[----:B------:R-:W-:Y:S02]  /*4880*/  MOV R124, 0x48a0 ;  /* 0x000048a0007c7802 */ /* 0x000fe40000000f00 */
[----:B------:R-:W-:Y:S05]  /*4890*/  CALL.REL.NOINC `($__internal_63_$__cuda_sm70_shflsync_down_p) ;  /* 0x0000027000007944 */ /* 0x000fea0003c00000 */
[----:B0-----:R-:W-:Y:S01]  /*48a0*/  HFMA2.MMA R133, -RZ, RZ, 0, 2.384185791015625e-07 ;  /* 0x00000004ff857435 */ /* 0x001fe200000001ff */
[----:B-1----:R-:W-:Y:S01]  /*48b0*/  MOV R126, R130 ;  /* 0x00000082007e7202 */ /* 0x002fe20000000f00 */
[----:B------:R-:W-:Y:S01]  /*48c0*/  IMAD.MOV.U32 R130, RZ, RZ, R127 ;  /* 0x000000ffff827224 */ /* 0x000fe200078e007f */
[----:B------:R-:W-:Y:S01]  /*48d0*/  MOV R132, 0x1f ;  /* 0x0000001f00847802 */ /* 0x000fe20000000f00 */
[----:B------:R-:W-:Y:S01]  /*48e0*/  IMAD.MOV.U32 R135, RZ, RZ, -0x1 ;  /* 0xffffffffff877424 */ /* 0x000fe200078e00ff */
[----:B------:R-:W-:Y:S02]  /*48f0*/  MOV R124, 0x4910 ;  /* 0x00004910007c7802 */ /* 0x000fe40000000f00 */
[----:B------:R-:W-:Y:S05]  /*4900*/  CALL.REL.NOINC `($__internal_63_$__cuda_sm70_shflsync_down_p) ;  /* 0x0000020000007944 */ /* 0x000fea0003c00000 */
[----:B------:R-:W-:Y:S01]  /*4910*/  FADD.FTZ R129, R126, R129 ;  /* 0x000000817e817221 */ /* 0x000fe20000010000 */
[----:B0-----:R-:W-:Y:S01]  /*4920*/  HFMA2.MMA R133, -RZ, RZ, 0, 1.1920928955078125e-07 ;  /* 0x00000002ff857435 */ /* 0x001fe200000001ff */
[----:B-1----:R-:W-:Y:S01]  /*4930*/  FADD.FTZ R131, R127, R130 ;  /* 0x000000827f837221 */ /* 0x002fe20000010000 */
[----:B------:R-:W-:Y:S01]  /*4940*/  MOV R132, 0x1f ;  /* 0x0000001f00847802 */ /* 0x000fe20000000f00 */
[----:B------:R-:W-:Y:S01]  /*4950*/  IMAD.MOV.U32 R135, RZ, RZ, -0x1 ;  /* 0xffffffffff877424 */ /* 0x000fe200078e00ff */
[----:B------:R-:W-:-:S02]  /*4960*/  MOV R130, R129 ;  /* 0x0000008100827202 */ /* 0x000fc40000000f00 */
[----:B------:R-:W-:Y:S02]  /*4970*/  MOV R124, 0x4990 ;  /* 0x00004990007c7802 */ /* 0x000fe40000000f00 */
[----:B------:R-:W-:Y:S05]  /*4980*/  CALL.REL.NOINC `($__internal_63_$__cuda_sm70_shflsync_down_p) ;  /* 0x0000018000007944 */ /* 0x000fea0003c00000 */
[----:B0-----:R-:W-:Y:S01]  /*4990*/  HFMA2.MMA R133, -RZ, RZ, 0, 1.1920928955078125e-07 ;  /* 0x00000002ff857435 */ /* 0x001fe200000001ff */
[----:B-1----:R-:W-:Y:S01]  /*49a0*/  MOV R126, R130 ;  /* 0x00000082007e7202 */ /* 0x002fe20000000f00 */
[----:B------:R-:W-:Y:S01]  /*49b0*/  IMAD.MOV.U32 R130, RZ, RZ, R131 ;  /* 0x000000ffff827224 */ /* 0x000fe200078e0083 */
[----:B------:R-:W-:Y:S01]  /*49c0*/  MOV R132, 0x1f ;  /* 0x0000001f00847802 */ /* 0x000fe20000000f00 */
[----:B------:R-:W-:Y:S01]  /*49d0*/  IMAD.MOV.U32 R135, RZ, RZ, -0x1 ;  /* 0xffffffffff877424 */ /* 0x000fe200078e00ff */
[----:B------:R-:W-:Y:S02]  /*49e0*/  MOV R124, 0x4a00 ;  /* 0x00004a00007c7802 */ /* 0x000fe40000000f00 */
[----:B------:R-:W-:Y:S05]  /*49f0*/  CALL.REL.NOINC `($__internal_63_$__cuda_sm70_shflsync_down_p) ;  /* 0x0000011000007944 */ /* 0x000fea0003c00000 */
[----:B------:R-:W-:Y:S01]  /*4a00*/  FADD.FTZ R127, R126, R129 ;  /* 0x000000817e7f7221 */ /* 0x000fe20000010000 */
[----:B0-----:R-:W-:Y:S01]  /*4a10*/  HFMA2.MMA R133, -RZ, RZ, 0, 5.9604644775390625e-08 ;  /* 0x00000001ff857435 */ /* 0x001fe200000001ff */
[----:B-1----:R-:W-:Y:S01]  /*4a20*/  FADD.FTZ R131, R131, R130 ;  /* 0x0000008283837221 */ /* 0x002fe20000010000 */
[----:B------:R-:W-:Y:S01]  /*4a30*/  MOV R132, 0x1f ;  /* 0x0000001f00847802 */ /* 0x000fe20000000f00 */
[----:B------:R-:W-:Y:S01]  /*4a40*/  IMAD.MOV.U32 R135, RZ, RZ, -0x1 ;  /* 0xffffffffff877424 */ /* 0x000fe200078e00ff */
[----:B------:R-:W-:-:S02]  /*4a50*/  MOV R130, R127 ;  /* 0x0000007f00827202 */ /* 0x000fc40000000f00 */
[----:B------:R-:W-:Y:S02]  /*4a60*/  MOV R124, 0x4a80 ;  /* 0x00004a80007c7802 */ /* 0x000fe40000000f00 */
[----:B------:R-:W-:Y:S05]  /*4a70*/  CALL.REL.NOINC `($__internal_63_$__cuda_sm70_shflsync_down_p) ;  /* 0x0000009000007944 */ /* 0x000fea0003c00000 */
[----:B0-----:R-:W-:Y:S01]  /*4a80*/  HFMA2.MMA R133, -RZ, RZ, 0, 5.9604644775390625e-08 ;  /* 0x00000001ff857435 */ /* 0x001fe200000001ff */
[----:B-1----:R-:W-:Y:S01]  /*4a90*/  MOV R168, R130 ;  /* 0x0000008200a87202 */ /* 0x002fe20000000f00 */
[----:B------:R-:W-:Y:S01]  /*4aa0*/  IMAD.MOV.U32 R130, RZ, RZ, R131 ;  /* 0x000000ffff827224 */ /* 0x000fe200078e0083 */
[----:B------:R-:W-:Y:S01]  /*4ab0*/  MOV R132, 0x1f ;  /* 0x0000001f00847802 */ /* 0x000fe20000000f00 */
[----:B------:R-:W-:Y:S01]  /*4ac0*/  IMAD.MOV.U32 R135, RZ, RZ, -0x1 ;  /* 0xffffffffff877424 */ /* 0x000fe200078e00ff */
[----:B------:R-:W-:Y:S02]  /*4ad0*/  MOV R124, 0x4af0 ;  /* 0x00004af0007c7802 */ /* 0x000fe40000000f00 */
[----:B------:R-:W-:Y:S05]  /*4ae0*/  CALL.REL.NOINC `($__internal_63_$__cuda_sm70_shflsync_down_p) ;  /* 0x0000002000007944 */ /* 0x000fea0003c00000 */
[----:B-1----:R-:W-:Y:S01]  /*4af0*/  MOV R124, R130 ;  /* 0x00000082007c7202 */ /* 0x002fe20000000f00 */
[----:B0-----:R-:W-:Y:S05]  /*4b00*/  BRA `(.L_x_4833) ;  /* 0xffffd41000007947 */ /* 0x001fea000383ffff */
        .weak           $__internal_63_$__cuda_sm70_shflsync_down_p
        .type           $__internal_63_$__cuda_sm70_shflsync_down_p,@function
        .size           $__internal_63_$__cuda_sm70_shflsync_down_p,(.L_x_12939 - $__internal_63_$__cuda_sm70_shflsync_down_p)
$__internal_63_$__cuda_sm70_shflsync_down_p:
[----:B------:R-:W-:Y:S01]  /*4b10*/  HFMA2.MMA R125, -RZ, RZ, 0, 0 ;  /* 0x00000000ff7d7435 */ /* 0x000fe200000001ff */
[----:B------:R-:W-:Y:S04]  /*4b20*/  WARPSYNC R135 ;  /* 0x0000008700007348 */ /* 0x000fe80003800000 */
[----:B------:R0:W1:Y:S01]  /*4b30*/  SHFL.DOWN PT, R130, R130, R133, R132 ;  /* 0x0800008582827389 */ /* 0x00006200000e0084 */
[----:B------:R-:W-:Y:S05]  /*4b40*/  RET.REL.NODEC R124 `(_ZN10layer_norm13ln_bwd_kernelINS_13Kernel_traitsI13__nv_bfloat16S2_fS2_fjLj7168ELj1ELj1ELj8ELj8ENS_18Kernel_traits_baseILj7168ES2_S2_fS2_fjLj256EEEEELb0ELb0ELb1ELb1EEEvNS_9BwdParamsE) ;  /* 0xffffb4b07c007950 */ /* 0x000fea0003c3ffff */
.L_x_4834:
        /* <DEDUP_REMOVED lines=11> */
.L_x_12939:


//--------------------- .text._ZN10layer_norm13ln_bwd_kernelINS_13Kernel_traitsI13__nv_bfloat16S2_fS2_fjLj7168ELj1ELj1ELj8ELj8ENS_18Kernel_traits_baseILj7168ES2_S2_fS2_fjLj256EEEEELb0ELb1ELb0ELb0EEEvNS_9BwdParamsE --------------------------
	.section	.text._ZN10layer_norm13ln_bwd_kernelINS_13Kernel_traitsI13__nv_bfloat16S2_fS2_fjLj7168ELj1ELj1ELj8ELj8ENS_18Kernel_traits_baseILj7168ES2_S2_fS2_fjLj256EEEEELb0ELb1ELb0ELb0EEEvNS_9BwdParamsE,"ax",@progbits
	.sectioninfo	@"SHI_REGISTERS=255"
	.align	128
        .global         _ZN10layer_norm13ln_bwd_kernelINS_13Kernel_traitsI13__nv_bfloat16S2_fS2_fjLj7168ELj1ELj1ELj8ELj8ENS_18Kernel_traits_baseILj7168ES2_S2_fS2_fjLj256EEEEELb0ELb1ELb0ELb0EEEvNS_9BwdParamsE
        .type           _ZN10layer_norm13ln_bwd_kernelINS_13Kernel_traitsI13__nv_bfloat16S2_fS2_fjLj7168ELj1ELj1ELj8ELj8ENS_18Kernel_traits_baseILj7168ES2_S2_fS2_fjLj256EEEEELb0ELb1ELb0ELb0EEEvNS_9BwdParamsE,@function
        .size           _ZN10layer_norm13ln_bwd_kernelINS_13Kernel_traitsI13__nv_bfloat16S2_fS2_fjLj7168ELj1ELj1ELj8ELj8ENS_18Kernel_traits_baseILj7168ES2_S2_fS2_fjLj256EEEEELb0ELb1ELb0ELb0EEEvNS_9BwdParamsE,(.L_x_12940 - _ZN10layer_norm13ln_bwd_kernelINS_13Kernel_traitsI13__nv_bfloat16S2_fS2_fjLj7168ELj1ELj1ELj8ELj8ENS_18Kernel_traits_baseILj7168ES2_S2_fS2_fjLj256EEEEELb0ELb1ELb0ELb0EEEvNS_9BwdParamsE)
        .other          _ZN10layer_norm13ln_bwd_kernelINS_13Kernel_traitsI13__nv_bfloat16S2_fS2_fjLj7168ELj1ELj1ELj8ELj8ENS_18Kernel_traits_baseILj7168ES2_S2_fS2_fjLj256EEEEELb0ELb1ELb0ELb0EEEvNS_9BwdParamsE,@"STO_CUDA_ENTRY STV_DEFAULT"
_ZN10layer_norm13ln_bwd_kernelINS_13Kernel_traitsI13__nv_bfloat16S2_fS2_fjLj7168ELj1ELj1ELj8ELj8ENS_18Kernel_traits_baseILj7168ES2_S2_fS2_fjLj256EEEEELb0ELb1ELb0ELb0EEEvNS_9BwdParamsE:
.text._ZN10layer_norm13ln_bwd_kernelINS_13Kernel_traitsI13__nv_bfloat16S2_fS2_fjLj7168ELj1ELj1ELj8ELj8ENS_18Kernel_traits_baseILj7168ES2_S2_fS2_fjLj256EEEEELb0ELb1ELb0ELb0EEEvNS_9BwdParamsE:
        /* <DEDUP_REMOVED lines=15> */
[C---:B------:R-:W-:Y:S01]  /*00f0*/  ISETP.GE.U32.AND P5, PT, R0.reuse, 0x700, PT ;  /* 0x000007000000780c */ /* 0x040fe20003fa6070 */
[----:B------:R-:W-:Y:S01]  /*0100*/  @P6 IMAD.MOV.U32 R17, RZ, RZ, 0x8 ;  /* 0x00000008ff116424 */ /* 0x000fe200078e00ff */
[----:B------:R-:W-:Y:S02]  /*0110*/  ISETP.GE.U32.AND P4, PT, R0, 0x600, PT ;  /* 0x000006000000780c */ /* 0x000fe40003f86070 */
[----:B------:R-:W-:Y:S01]  /*0120*/  @P0 MOV R35, 0x8 ;  /* 0x0000000800230802 */ /* 0x000fe20000000f00 */
[CC--:B------:R-:W-:Y:S01]  /*0130*/  @P6 IMAD.WIDE.U32 R12, R52.reuse, R17.reuse, c[0x0][0x1b0] ;  /* 0x00006c00340c6625 */ /* 0x0c0fe200078e0011 */
[----:B------:R-:W-:Y:S01]  /*0140*/  @P1 MOV R39, 0x8 ;  /* 0x0000000800271802 */ /* 0x000fe20000000f00 */
[----:B------:R-:W0:Y:S01]  /*0150*/  S2UR UR6, SR_CTAID.X ;  /* 0x00000000000679c3 */ /* 0x000e220000002500 */
[----:B------:R-:W-:Y:S01]  /*0160*/  P2R R42, PR, RZ, 0x20 ;  /* 0x00000020ff2a7803 */ /* 0x000fe20000000000 */
[C---:B------:R-:W-:Y:S01]  /*0170*/  @P6 IMAD.WIDE.U32 R16, R52.reuse, R17, c[0x0][0x1c8] ;  /* 0x0000720034106625 */ /* 0x040fe200078e0011 */
[----:B------:R-:W-:Y:S01]  /*0180*/  @P6 LOP3.LUT R52, R52, 0x100, RZ, 0xfc, !PT ;  /* 0x0000010034346812 */ /* 0x000fe200078efcff */
[----:B------:R1:W5:Y:S01]  /*0190*/  @P6 LDG.E.64 R14, [R12.64] ;  /* 0x000000040c0e6981 */ /* 0x000362000c1e1b00 */
[----:B------:R-:W-:Y:S01]  /*01a0*/  @P3 MOV R47, 0x8 ;  /* 0x00000008002f3802 */ /* 0x000fe20000000f00 */
[----:B------:R-:W-:-:S02]  /*01b0*/  @P2 IMAD.MOV.U32 R43, RZ, RZ, 0x8 ;  /* 0x00000008ff2b2424 */ /* 0x000fc400078e00ff */
[CC--:B------:R-:W-:Y:S01]  /*01c0*/  @P0 IMAD.WIDE.U32 R32, R52.reuse, R35.reuse, c[0x0][0x1b0] ;  /* 0x00006c0034200625 */ /* 0x0c0fe200078e0023 */
[----:B------:R-:W-:Y:S01]  /*01d0*/  @P4 MOV R51, 0x8 ;  /* 0x0000000800334802 */ /* 0x000fe20000000f00 */
        /* <DEDUP_REMOVED lines=33> */
[----:B------:R0:W5:Y:S01]  /*03f0*/  @P4 LDG.E.64 R4, [R50.64] ;  /* 0x0000000432044981 */ /* 0x000162000c1e1b00 */
        /* <DEDUP_REMOVED lines=38> */
[----:B---3--:R-:W-:Y:S01]  /*0660*/  CS2R R32, SRZ ;  /* 0x0000000000207805 */ /* 0x008fe2000001ff00 */
[----:B----4-:R-:W-:Y:S01]  /*0670*/  CS2R R34, SRZ ;  /* 0x0000000000227805 */ /* 0x010fe2000001ff00 */
        /* <DEDUP_REMOVED lines=15> */
[----:B------:R-:W-:Y:S01]  /*0770*/  HFMA2.MMA R113, -RZ, RZ, 0, 0 ;  /* 0x00000000ff717435 */ /* 0x000fe200000001ff */
[----:B------:R-:W-:-:S02]  /*0780*/  MOV R170, R29 ;  /* 0x0000001d00aa7202 */ /* 0x000fc40000000f00 */
[----:B------:R-:W-:Y:S02]  /*0790*/  SHF.R.U32.HI R169, RZ, 0x10, R29 ;  /* 0x00000010ffa97819 */ /* 0x000fe4000001161d */
[----:B------:R-:W-:Y:S02]  /*07a0*/  MOV R168, R30 ;  /* 0x0000001e00a87202 */ /* 0x000fe40000000f00 */
[--C-:B------:R-:W-:Y:S02]  /*07b0*/  SHF.R.U64 R167, R30, 0x10, R31.reuse ;  /* 0x000000101ea77819 */ /* 0x100fe4000000121f */
[----:B------:R-:W-:Y:S02]  /*07c0*/  SHF.R.U32.HI R165, RZ, 0x10, R31 ;  /* 0x00000010ffa57819 */ /* 0x000fe4000001161f */
[----:B------:R-:W-:Y:S02]  /*07d0*/  MOV R188, R14 ;  /* 0x0000000e00bc7202 */ /* 0x000fe40000000f00 */
[----:B------:R-:W-:-:S02]  /*07e0*/  SHF.R.U64 R187, R14, 0x10, R15 ;  /* 0x000000100ebb7819 */ /* 0x000fc4000000120f */
[----:B------:R-:W-:Y:S02]  /*07f0*/  MOV R186, R15 ;  /* 0x0000000f00ba7202 */ /* 0x000fe40000000f00 */
[----:B------:R-:W-:Y:S02]  /*0800*/  SHF.R.U32.HI R185, RZ, 0x10, R15 ;  /* 0x00000010ffb97819 */ /* 0x000fe4000001160f */
[----:B------:R-:W-:Y:S02]  /*0810*/  SHF.R.U64 R183, R20, 0x10, R21 ;  /* 0x0000001014b77819 */ /* 0x000fe40000001215 */
[----:B------:R-:W-:Y:S01]  /*0820*/  MOV R180, R24 ;  /* 0x0000001800b47202 */ /* 0x000fe20000000f00 */
[----:B------:R-:W-:Y:S01]  /*0830*/  IMAD.MOV.U32 R24, RZ, RZ, R10 ;  /* 0x000000ffff187224 */ /* 0x000fe200078e000a */
[----:B------:R-:W-:Y:S02]  /*0840*/  SHF.R.U64 R31, R18, 0x10, R19 ;  /* 0x00000010121f7819 */ /* 0x000fe40000001213 */
[----:B------:R-:W-:-:S02]  /*0850*/  MOV R30, R19 ;  /* 0x00000013001e7202 */ /* 0x000fc40000000f00 */
[----:B------:R-:W-:Y:S02]  /*0860*/  SHF.R.U32.HI R29, RZ, 0x10, R19 ;  /* 0x00000010ff1d7819 */ /* 0x000fe40000011613 */
[--C-:B------:R-:W-:Y:S02]  /*0870*/  SHF.R.U64 R27, R22, 0x10, R23.reuse ;  /* 0x00000010161b7819 */ /* 0x100fe40000001217 */
[----:B------:R-:W-:Y:S02]  /*0880*/  MOV R26, R23 ;  /* 0x00000017001a7202 */ /* 0x000fe40000000f00 */
[----:B------:R-:W-:Y:S02]  /*0890*/  SHF.R.U32.HI R25, RZ, 0x10, R23 ;  /* 0x00000010ff197819 */ /* 0x000fe40000011617 */
[----:B------:R-:W-:Y:S02]  /*08a0*/  SHF.R.U64 R23, R10, 0x10, R11 ;  /* 0x000000100a177819 */ /* 0x000fe4000000120b */
[----:B------:R-:W-:-:S02]  /*08b0*/  MOV R20, R8 ;  /* 0x0000000800147202 */ /* 0x000fc40000000f00 */
[--C-:B------:R-:W-:Y:S02]  /*08c0*/  SHF.R.U64 R19, R8, 0x10, R9.reuse ;  /* 0x0000001008137819 */ /* 0x100fe40000001209 */
[----:B------:R-:W-:Y:S02]  /*08d0*/  MOV R18, R9 ;  /* 0x0000000900127202 */ /* 0x000fe40000000f00 */
[----:B------:R-:W-:Y:S02]  /*08e0*/  SHF.R.U32.HI R17, RZ, 0x10, R9 ;  /* 0x00000010ff117819 */ /* 0x000fe40000011609 */
[--C-:B------:R-:W-:Y:S02]  /*08f0*/  SHF.R.U64 R15, R6, 0x10, R7.reuse ;  /* 0x00000010060f7819 */ /* 0x100fe40000001207 */
[----:B------:R-:W-:Y:S02]  /*0900*/  MOV R14, R7 ;  /* 0x00000007000e7202 */ /* 0x000fe40000000f00 */
[----:B------:R-:W-:Y:S01]  /*0910*/  SHF.R.U32.HI R13, RZ, 0x10, R7 ;  /* 0x00000010ff0d7819 */ /* 0x000fe20000011607 */
[----:B------:R-:W-:Y:S01]  /*0920*/  IMAD.MOV.U32 R7, RZ, RZ, R2 ;  /* 0x000000ffff077224 */ /* 0x000fe200078e0002 */
[----:B------:R-:W-:-:S02]  /*0930*/  MOV R182, R21 ;  /* 0x0000001500b67202 */ /* 0x000fc40000000f00 */
[----:B------:R-:W-:Y:S02]  /*0940*/  SHF.R.U32.HI R181, RZ, 0x10, R21 ;  /* 0x00000010ffb57819 */ /* 0x000fe40000011615 */
[----:B------:R-:W-:Y:S02]  /*0950*/  MOV R28, R22 ;  /* 0x00000016001c7202 */ /* 0x000fe40000000f00 */
        /* <DEDUP_REMOVED lines=9> */
[----:B------:R-:W-:Y:S01]  /*09f0*/  SHF.R.U32.HI R21, RZ, 0x10, R11 ;  /* 0x00000010ff157819 */ /* 0x000fe2000001160b */
[----:B------:R-:W-:Y:S01]  /*0a00*/  HFMA2.MMA R11, -RZ, RZ, 0, 5.9604644775390625e-08 ;  /* 0x00000001ff0b7435 */ /* 0x000fe200000001ff */
[----:B------:R-:W-:-:S02]  /*0a10*/  SHF.R.U64 R6, R2, 0x10, R3 ;  /* 0x0000001002067819 */ /* 0x000fc40000001203 */
[----:B------:R-:W-:Y:S02]  /*0a20*/  MOV R5, R3 ;  /* 0x0000000300057202 */ /* 0x000fe40000000f00 */
        /* <DEDUP_REMOVED lines=56> */
[----:B0-----:R-:W-:Y:S02]  /*0db0*/  PRMT R4, RZ, 0x5410, R4 ;  /* 0x00005410ff047816 */ /* 0x001fe40000000004 */
.L_x_4866:
[----:B------:R-:W-:Y:S02]  /*0dc0*/  ISETP.NE.U32.AND P5, PT, RZ, c[0x0][0x1c0], PT ;  /* 0x00007000ff007a0c */ /* 0x000fe40003fa5070 */
[----:B------:R-:W-:Y:S02]  /*0dd0*/  SHF.R.S32.HI R3, RZ, 0x1f, R190 ;  /* 0x0000001fff037819 */ /* 0x000fe400000114be */
[----:B------:R-:W-:-:S02]  /*0de0*/  ISETP.NE.AND.EX P5, PT, RZ, c[0x0][0x1c4], PT, P5 ;  /* 0x00007100ff007a0c */ /* 0x000fc40003fa5350 */
[----:B------:R-:W-:-:S11]  /*0df0*/  MOV R149, 0x4 ;  /* 0x0000000400957802 */ /* 0x000fd60000000f00 */
[----:B------:R-:W-:-:S04]  /*0e00*/  @P5 LEA R154, P6, R190, c[0x0][0x1c0], 0x1 ;  /* 0x00007000be9a5a11 */ /* 0x000fc800078c08ff */
[C---:B------:R-:W-:Y:S01]  /*0e10*/  @P5 LEA.HI.X R155, R190.reuse, c[0x0][0x1c4], R3, 0x1, P6 ;  /* 0x00007100be9b5a11 */ /* 0x040fe200030f0c03 */
[----:B------:R-:W-:-:S04]  /*0e20*/  IMAD.WIDE R150, R190, R149, c[0x0][0x1a0] ;  /* 0x00006800be967625 */ /* 0x000fc800078e0295 */
[----:B------:R0:W2:Y:S01]  /*0e30*/  @P5 LDG.E.U16 R154, [R154.64] ;  /* 0x000000049a9a5981 */ /* 0x0000a2000c1e1500 */
[----:B------:R-:W-:-:S03]  /*0e40*/  IMAD.WIDE R148, R190, R149, c[0x0][0x1a8] ;  /* 0x00006a00be947625 */ /* 0x000fc600078e0295 */
[----:B------:R1:W5:Y:S01]  /*0e50*/  LDG.E R152, [R150.64] ;  /* 0x0000000496987981 */ /* 0x000362000c1e1900 */
[----:B------:R-:W-:Y:S01]  /*0e60*/  IMAD R2, R190, c[0x0][0x168], RZ ;  /* 0x00005a00be027a24 */ /* 0x000fe200078e02ff */
[----:B------:R-:W-:Y:S01]  /*0e70*/  BSSY B0, `(.L_x_4836) ;  /* 0x000003f000007945 */ /* 0x000fe20003800000 */
[----:B------:R-:W-:Y:S01]  /*0e80*/  IMAD.MOV.U32 R3, RZ, RZ, 0x3f800000 ;  /* 0x3f800000ff037424 */ /* 0x000fe200078e00ff */
[----:B------:R1:W5:Y:S01]  /*0e90*/  LDG.E R192, [R148.64] ;  /* 0x0000000494c07981 */ /* 0x000362000c1e1900 */
[----:B------:R-:W-:Y:S02]  /*0ea0*/  LOP3.LUT P6, RZ, R0, 0xffffff00, RZ, 0xc0, !PT ;  /* 0xffffff0000ff7812 */ /* 0x000fe400078cc0ff */
[----:B------:R-:W-:-:S04]  /*0eb0*/  SHF.R.S32.HI R153, RZ, 0x1f, R2 ;  /* 0x0000001fff997819 */ /* 0x000fc80000011402 */
[----:B------:R-:W-:Y:S02]  /*0ec0*/  LEA.HI R2, R153, R2, RZ, 0x2 ;  /* 0x0000000299027211 */ /* 0x000fe400078f10ff */
[----:B------:R-:W-:-:S04]  /*0ed0*/  LOP3.LUT R153, R191, 0xff, RZ, 0xc0, !PT ;  /* 0x000000ffbf997812 */ /* 0x000fc800078ec0ff */
[----:B------:R-:W-:Y:S02]  /*0ee0*/  LEA.HI.SX32 R2, R2, R153, 0x1e ;  /* 0x0000009902027211 */ /* 0x000fe400078ff2ff */
[----:B------:R-:W-:-:S03]  /*0ef0*/  MOV R153, RZ ;  /* 0x000000ff00997202 */ /* 0x000fc60000000f00 */
[----:B0-----:R-:W-:Y:S01]  /*0f00*/  IMAD.MOV.U32 R155, RZ, RZ, R2 ;  /* 0x000000ffff9b7224 */ /* 0x001fe200078e0002 */
[----:B--2---:R-:W-:Y:S02]  /*0f10*/  @P5 PRMT R3, RZ, 0x5410, R154 ;  /* 0x00005410ff035816 */ /* 0x004fe4000000009a */
[----:B------:R-:W-:Y:S01]  /*0f20*/  MOV R154, RZ ;  /* 0x000000ff009a7202 */ /* 0x000fe20000000f00 */
        /* <DEDUP_REMOVED lines=14> */
[----:B--2---:R-:W-:Y:S02]  /*1010*/  MOV R153, R154 ;  /* 0x0000009a00997202 */ /* 0x004fe40000000f00 */
[----:B------:R-:W-:Y:S01]  /*1020*/  SHF.R.U64 R244, R154, 0x10, R155 ;  /* 0x000000109af47819 */ /* 0x000fe2000000129b */
[C---:B---3--:R-:W-:Y:S01]  /*1030*/  FADD.FTZ R243, -R159.reuse, R149 ;  /* 0x000000959ff37221 */ /* 0x048fe20000010100 */
[----:B------:R-:W-:Y:S01]  /*1040*/  PRMT R153, RZ, 0x5410, R153 ;  /* 0x00005410ff997816 */ /* 0x000fe20000000099 */
[C---:B------:R-:W-:Y:S01]  /*1050*/  FADD.FTZ R197, -R159.reuse, R148 ;  /* 0x000000949fc57221 */ /* 0x040fe20000010100 */
[----:B------:R-:W-:Y:S01]  /*1060*/  MOV R158, R155 ;  /* 0x0000009b009e7202 */ /* 0x000fe20000000f00 */
[----:B0-----:R-:W-:Y:S01]  /*1070*/  FADD.FTZ R157, -R159, R150 ;  /* 0x000000969f9d7221 */ /* 0x001fe20000010100 */
[----:B------:R-:W-:Y:S01]  /*1080*/  PRMT R148, RZ, 0x5410, R244 ;  /* 0x00005410ff947816 */ /* 0x000fe200000000f4 */
        /* <DEDUP_REMOVED lines=29> */
.L_x_4837:
[----:B-1----:R-:W-:Y:S05]  /*1260*/  BSYNC B0 ;  /* 0x0000000000007941 */ /* 0x002fea0003800000 */
.L_x_4836:
[----:B------:R-:W-:Y:S01]  /*1270*/  BSSY B0, `(.L_x_4838) ;  /* 0x0000034000007945 */ /* 0x000fe20003800000 */
[----:B------:R-:W-:Y:S05]  /*1280*/  @!P0 BRA `(.L_x_4839) ;  /* 0x0000032000008947 */ /* 0x000fea0003800000 */
[----:B------:R-:W-:-:S04]  /*1290*/  ISETP.NE.U32.AND P5, PT, RZ, c[0x0][0x218], PT ;  /* 0x00008600ff007a0c */ /* 0x000fc80003fa5070 */
[----:B------:R-:W-:Y:S01]  /*12a0*/  ISETP.NE.AND.EX P5, PT, RZ, c[0x0][0x21c], PT, P5 ;  /* 0x00008700ff007a0c */ /* 0x000fe20003fa5350 */
[----:B------:R-:W-:-:S12]  /*12b0*/  IMAD.MOV.U32 R156, RZ, RZ, 0x8 ;  /* 0x00000008ff9c7424 */ /* 0x000fd800078e00ff */
[----:B------:R-:W-:-:S04]  /*12c0*/  @P5 LEA R158, P6, R155, c[0x0][0x218], 0x4 ;  /* 0x000086009b9e5a11 */ /* 0x000fc800078c20ff */
[C---:B------:R-:W-:Y:S01]  /*12d0*/  @P5 LEA.HI.X R159, R155.reuse, c[0x0][0x21c], RZ, 0x4, P6 ;  /* 0x000087009b9f5a11 */ /* 0x040fe200030f24ff */
[----:B------:R-:W-:-:S04]  /*12e0*/  IMAD.WIDE.U32 R156, R155, R156, c[0x0][0x208] ;  /* 0x000082009b9c7625 */ /* 0x000fc800078e009c */
[----:B------:R0:W5:Y:S01]  /*12f0*/  @P5 LDG.E.128 R120, [R158.64] ;  /* 0x000000049e785981 */ /* 0x000162000c1e1d00 */
[----:B------:R-:W-:-:S03]  /*1300*/  LEA R148, P5, R155, c[0x0][0x188], 0x4 ;  /* 0x000062009b947a11 */ /* 0x000fc600078a20ff */
[----:B------:R-:W2:Y:S01]  /*1310*/  LDG.E.64 R156, [R156.64] ;  /* 0x000000049c9c7981 */ /* 0x000ea2000c1e1b00 */
[----:B------:R-:W-:Y:S02]  /*1320*/  LEA.HI.X R149, R155, c[0x0][0x18c], RZ, 0x4, P5 ;  /* 0x000063009b957a11 */ /* 0x000fe400028f24ff */
[----:B------:R-:W-:-:S04]  /*1330*/  ISETP.NE.AND P5, PT, R189, RZ, PT ;  /* 0x000000ffbd00720c */ /* 0x000fc80003fa5270 */
[----:B------:R-:W0:Y:S01]  /*1340*/  LDG.E.128 R148, [R148.64] ;  /* 0x0000000494947981 */ /* 0x000e22000c1e1d00 */
[----:B-----5:R-:W-:Y:S02]  /*1350*/  FSEL R238, R152, RZ, !P5 ;  /* 0x000000ff98ee7208 */ /* 0x020fe40006800000 */
[----:B------:R-:W-:Y:S02]  /*1360*/  IADD3 R155, R155, 0x100, RZ ;  /* 0x000001009b9b7810 */ /* 0x000fe40007ffe0ff */
[----:B--2---:R-:W-:Y:S02]  /*1370*/  MOV R196, R156 ;  /* 0x0000009c00c47202 */ /* 0x004fe40000000f00 */
[----:B------:R-:W-:Y:S02]  /*1380*/  SHF.R.U64 R237, R156, 0x10, R157 ;  /* 0x000000109ced7819 */ /* 0x000fe4000000129d */
[----:B------:R-:W-:Y:S01]  /*1390*/  PRMT R241, RZ, 0x5410, R196 ;  /* 0x00005410fff17816 */ /* 0x000fe200000000c4 */
[----:B0-----:R-:W-:Y:S01]  /*13a0*/  FADD.FTZ R159, -R238, R148 ;  /* 0x00000094ee9f7221 */ /* 0x001fe20000010100 */
[----:B------:R-:W-:-:S03]  /*13b0*/  MOV R158, R157 ;  /* 0x0000009d009e7202 */ /* 0x000fc60000000f00 */
[----:B------:R-:W-:Y:S01]  /*13c0*/  FMUL.FTZ R242, R192, R159 ;  /* 0x0000009fc0f27220 */ /* 0x000fe20000410000 */
[----:B------:R-:W-:Y:S01]  /*13d0*/  PRMT R148, RZ, 0x5410, R237 ;  /* 0x00005410ff947816 */ /* 0x000fe200000000ed */
[----:B------:R-:W-:Y:S02]  /*13e0*/  FADD.FTZ R235, -R238, R150 ;  /* 0x00000096eeeb7221 */ /* 0x000fe40000010100 */
[----:B------:R-:W-:Y:S02]  /*13f0*/  FADD.FTZ R80, R80, R241 ;  /* 0x000000f150507221 */ /* 0x000fe40000010000 */
[-C--:B------:R-:W-:Y:S02]  /*1400*/  FFMA.FTZ R108, R242, R241.reuse, R108 ;  /* 0x000000f1f26c7223 */ /* 0x080fe4000001006c */
[----:B------:R-:W-:Y:S02]  /*1410*/  FADD.FTZ R197, -R238, R149 ;  /* 0x00000095eec57221 */ /* 0x000fe40000010100 */
[----:B------:R-:W-:Y:S01]  /*1420*/  FMUL.FTZ R241, R184, R241 ;  /* 0x000000f1b8f17220 */ /* 0x000fe20000410000 */
[----:B------:R-:W-:Y:S01]  /*1430*/  PRMT R237, RZ, 0x5410, R158 ;  /* 0x00005410ffed7816 */ /* 0x000fe2000000009e */
[----:B------:R-:W-:Y:S01]  /*1440*/  FADD.FTZ R151, -R238, R151 ;  /* 0x00000097ee977221 */ /* 0x000fe20000010100 */
[----:B------:R-:W-:Y:S01]  /*1450*/  SHF.R.U32.HI R236, RZ, 0x10, R157 ;  /* 0x00000010ffec7819 */ /* 0x000fe2000001169d */
        /* <DEDUP_REMOVED lines=21> */
.L_x_4839:
[----:B------:R-:W-:Y:S05]  /*15b0*/  BSYNC B0 ;  /* 0x0000000000007941 */ /* 0x000fea0003800000 */
.L_x_4838:
[----:B------:R-:W-:Y:S01]  /*15c0*/  BSSY B0, `(.L_x_4840) ;  /* 0x0000034000007945 */ /* 0x000fe20003800000 */
[----:B------:R-:W-:Y:S05]  /*15d0*/  @!P1 BRA `(.L_x_4841) ;  /* 0x0000032000009947 */ /* 0x000fea0003800000 */
[----:B------:R-:W-:-:S04]  /*15e0*/  ISETP.NE.U32.AND P5, PT, RZ, c[0x0][0x218], PT ;  /* 0x00008600ff007a0c */ /* 0x000fc80003fa5070 */
[----:B------:R-:W-:Y:S01]  /*15f0*/  ISETP.NE.AND.EX P5, PT, RZ, c[0x0][0x21c], PT, P5 ;  /* 0x00008700ff007a0c */ /* 0x000fe20003fa5350 */
[----:B------:R-:W-:-:S12]  /*1600*/  HFMA2.MMA R156, -RZ, RZ, 0, 4.76837158203125e-07 ;  /* 0x00000008ff9c7435 */ /* 0x000fd800000001ff */
        /* <DEDUP_REMOVED lines=10> */
[----:B------:R-:W-:Y:S01]  /*16b0*/  IADD3 R155, R155, 0x100, RZ ;  /* 0x000001009b9b7810 */ /* 0x000fe20007ffe0ff */
[----:B--2---:R-:W-:Y:S01]  /*16c0*/  IMAD.MOV.U32 R196, RZ, RZ, R156 ;  /* 0x000000ffffc47224 */ /* 0x004fe200078e009c */
[----:B------:R-:W-:Y:S01]  /*16d0*/  SHF.R.U64 R229, R156, 0x10, R157 ;  /* 0x000000109ce57819 */ /* 0x000fe2000000129d */
[----:B0-----:R-:W-:-:S03]  /*16e0*/  FADD.FTZ R159, -R230, R148 ;  /* 0x00000094e69f7221 */ /* 0x001fc60000010100 */
[----:B------:R-:W-:Y:S01]  /*16f0*/  PRMT R233, RZ, 0x5410, R196 ;  /* 0x00005410ffe97816 */ /* 0x000fe200000000c4 */
[----:B------:R-:W-:Y:S01]  /*1700*/  FMUL.FTZ R234, R192, R159 ;  /* 0x0000009fc0ea7220 */ /* 0x000fe20000410000 */
[----:B------:R-:W-:Y:S01]  /*1710*/  MOV R158, R157 ;  /* 0x0000009d009e7202 */ /* 0x000fe20000000f00 */
[----:B------:R-:W-:Y:S01]  /*1720*/  FADD.FTZ R227, -R230, R150 ;  /* 0x00000096e6e37221 */ /* 0x000fe20000010100 */
[----:B------:R-:W-:Y:S01]  /*1730*/  PRMT R148, RZ, 0x5410, R229 ;  /* 0x00005410ff947816 */ /* 0x000fe200000000e5 */
        /* <DEDUP_REMOVED lines=28> */
.L_x_4841:
[----:B------:R-:W-:Y:S05]  /*1900*/  BSYNC B0 ;  /* 0x0000000000007941 */ /* 0x000fea0003800000 */
.L_x_4840:
        /* <DEDUP_REMOVED lines=19> */
[----:B0-----:R-:W-:-:S02]  /*1a40*/  FADD.FTZ R159, -R222, R148 ;  /* 0x00000094de9f7221 */ /* 0x001fc40000010100 */
[----:B------:R-:W-:Y:S02]  /*1a50*/  IMAD.MOV.U32 R158, RZ, RZ, R157 ;  /* 0x000000ffff9e7224 */ /* 0x000fe400078e009d */
[----:B------:R-:W-:Y:S01]  /*1a60*/  FMUL.FTZ R226, R192, R159 ;  /* 0x0000009fc0e27220 */ /* 0x000fe20000410000 */
[----:B------:R-:W-:Y:S01]  /*1a70*/  PRMT R148, RZ, 0x5410, R221 ;  /* 0x00005410ff947816 */ /* 0x000fe200000000dd */
[----:B------:R-:W-:Y:S02]  /*1a80*/  FADD.FTZ R219, -R222, R150 ;  /* 0x00000096dedb7221 */ /* 0x000fe40000010100 */
[----:B------:R-:W-:Y:S02]  /*1a90*/  FADD.FTZ R72, R72, R225 ;  /* 0x000000e148487221 */ /* 0x000fe40000010000 */
[----:B------:R-:W-:Y:S02]  /*1aa0*/  FFMA.FTZ R100, R226, R225, R100 ;  /* 0x000000e1e2647223 */ /* 0x000fe40000010064 */
[----:B------:R-:W-:-:S02]  /*1ab0*/  FADD.FTZ R197, -R222, R149 ;  /* 0x00000095dec57221 */ /* 0x000fc40000010100 */
[----:B------:R-:W-:Y:S01]  /*1ac0*/  FMUL.FTZ R225, R176, R225 ;  /* 0x000000e1b0e17220 */ /* 0x000fe20000410000 */
[----:B------:R-:W-:Y:S01]  /*1ad0*/  PRMT R221, RZ, 0x5410, R158 ;  /* 0x00005410ffdd7816 */ /* 0x000fe2000000009e */
[----:B------:R-:W-:Y:S01]  /*1ae0*/  FADD.FTZ R151, -R222, R151 ;  /* 0x00000097de977221 */ /* 0x000fe20000010100 */
[----:B------:R-:W-:Y:S01]  /*1af0*/  SHF.R.U32.HI R220, RZ, 0x10, R157 ;  /* 0x00000010ffdc7819 */ /* 0x000fe2000001169d */
[C---:B------:R-:W-:Y:S02]  /*1b00*/  FMUL.FTZ R222, R192.reuse, R219 ;  /* 0x000000dbc0de7220 */ /* 0x040fe40000410000 */
        /* <DEDUP_REMOVED lines=20> */
.L_x_4843:
[----:B------:R-:W-:Y:S05]  /*1c50*/  BSYNC B0 ;  /* 0x0000000000007941 */ /* 0x000fea0003800000 */
.L_x_4842:
        /* <DEDUP_REMOVED lines=52> */
.L_x_4845:
[----:B------:R-:W-:Y:S05]  /*1fa0*/  BSYNC B0 ;  /* 0x0000000000007941 */ /* 0x000fea0003800000 */
.L_x_4844:
        /* <DEDUP_REMOVED lines=13> */
[----:B------:R-:W3:Y:S01]  /*2080*/  LDG.E.128 R148, [R148.64] ;  /* 0x0000000494947981 */ /* 0x000ee2000c1e1d00 */
[----:B-----5:R-:W-:Y:S02]  /*2090*/  FSEL R201, R152, RZ, !P5 ;  /* 0x000000ff98c97208 */ /* 0x020fe40006800000 */
[----:B------:R-:W-:Y:S02]  /*20a0*/  IADD3 R155, R155, 0x100, RZ ;  /* 0x000001009b9b7810 */ /* 0x000fe40007ffe0ff */
[----:B--2---:R-:W-:Y:S02]  /*20b0*/  MOV R193, R156 ;  /* 0x0000009c00c17202 */ /* 0x004fe40000000f00 */
[----:B------:R-:W-:Y:S01]  /*20c0*/  SHF.R.U64 R196, R156, 0x10, R157 ;  /* 0x000000109cc47819 */ /* 0x000fe2000000129d */
[C---:B---3--:R-:W-:Y:S01]  /*20d0*/  FADD.FTZ R195, -R201.reuse, R149 ;  /* 0x00000095c9c37221 */ /* 0x048fe20000010100 */
[----:B------:R-:W-:Y:S01]  /*20e0*/  PRMT R149, RZ, 0x5410, R193 ;  /* 0x00005410ff957816 */ /* 0x000fe200000000c1 */
[----:B0-----:R-:W-:Y:S01]  /*20f0*/  FADD.FTZ R159, -R201, R148 ;  /* 0x00000094c99f7221 */ /* 0x001fe20000010100 */
[----:B------:R-:W-:-:S02]  /*2100*/  MOV R158, R157 ;  /* 0x0000009d009e7202 */ /* 0x000fc40000000f00 */
[----:B------:R-:W-:Y:S01]  /*2110*/  SHF.R.U32.HI R194, RZ, 0x10, R157 ;  /* 0x00000010ffc27819 */ /* 0x000fe2000001169d */
[----:B------:R-:W-:Y:S01]  /*2120*/  FMUL.FTZ R193, R192, R159 ;  /* 0x0000009fc0c17220 */ /* 0x000fe20000410000 */
[----:B------:R-:W-:Y:S01]  /*2130*/  PRMT R148, RZ, 0x5410, R196 ;  /* 0x00005410ff947816 */ /* 0x000fe200000000c4 */
[----:B------:R-:W-:Y:S02]  /*2140*/  FMUL.FTZ R198, R168, R149 ;  /* 0x00000095a8c67220 */ /* 0x000fe40000410000 */
[C---:B------:R-:W-:Y:S01]  /*2150*/  FADD.FTZ R197, -R201.reuse, R150 ;  /* 0x00000096c9c57221 */ /* 0x040fe20000010100 */
[----:B------:R-:W-:Y:S01]  /*2160*/  PRMT R150, RZ, 0x5410, R194 ;  /* 0x00005410ff967816 */ /* 0x000fe200000000c2 */
[----:B------:R-:W-:Y:S01]  /*2170*/  FADD.FTZ R201, -R201, R151 ;  /* 0x00000097c9c97221 */ /* 0x000fe20000010100 */
[----:B------:R-:W-:Y:S01]  /*2180*/  PRMT R151, RZ, 0x5410, R158 ;  /* 0x00005410ff977816 */ /* 0x000fe2000000009e */
[----:B------:R-:W-:Y:S02]  /*2190*/  FMUL.FTZ R194, R192, R195 ;  /* 0x000000c3c0c27220 */ /* 0x000fe40000410000 */
[----:B------:R-:W-:-:S02]  /*21a0*/  FMUL.FTZ R199, R167, R148 ;  /* 0x00000094a7c77220 */ /* 0x000fc40000410000 */
[----:B------:R-:W-:Y:S02]  /*21b0*/  FADD.FTZ R154, R154, R198 ;  /* 0x000000c69a9a7221 */ /* 0x000fe40000010000 */
[C---:B------:R-:W-:Y:S02]  /*21c0*/  FFMA.FTZ R153, R193.reuse, R198, R153 ;  /* 0x000000c6c1997223 */ /* 0x040fe40000010099 */
        /* <DEDUP_REMOVED lines=18> */
.L_x_4847:
[----:B------:R-:W-:Y:S05]  /*22f0*/  BSYNC B0 ;  /* 0x0000000000007941 */ /* 0x000fea0003800000 */
.L_x_4846:
[----:B------:R-:W-:Y:S01]  /*2300*/  ISETP.GE.U32.AND P5, PT, R0, 0x700, PT ;  /* 0x000007000000780c */ /* 0x000fe20003fa6070 */
[----:B------:R-:W-:-:S12]  /*2310*/  BSSY B0, `(.L_x_4848) ;  /* 0x0000033000007945 */ /* 0x000fd80003800000 */
[----:B------:R-:W-:Y:S05]  /*2320*/  @!P5 BRA `(.L_x_4849) ;  /* 0x000003100000d947 */ /* 0x000fea0003800000 */
[----:B------:R-:W-:-:S04]  /*2330*/  ISETP.NE.U32.AND P5, PT, RZ, c[0x0][0x218], PT ;  /* 0x00008600ff007a0c */ /* 0x000fc80003fa5070 */
[----:B------:R-:W-:Y:S01]  /*2340*/  ISETP.NE.AND.EX P5, PT, RZ, c[0x0][0x21c], PT, P5 ;  /* 0x00008700ff007a0c */ /* 0x000fe20003fa5350 */
[----:B------:R-:W-:-:S12]  /*2350*/  HFMA2.MMA R156, -RZ, RZ, 0, 4.76837158203125e-07 ;  /* 0x00000008ff9c7435 */ /* 0x000fd800000001ff */
[----:B------:R-:W-:-:S04]  /*2360*/  @P5 LEA R158, P6, R155, c[0x0][0x218], 0x4 ;  /* 0x000086009b9e5a11 */ /* 0x000fc800078c20ff */
[C---:B------:R-:W-:Y:S01]  /*2370*/  @P5 LEA.HI.X R159, R155.reuse, c[0x0][0x21c], RZ, 0x4, P6 ;  /* 0x000087009b9f5a11 */ /* 0x040fe200030f24ff */
[----:B------:R-:W-:Y:S01]  /*2380*/  IMAD.WIDE.U32 R156, R155, R156, c[0x0][0x208] ;  /* 0x000082009b9c7625 */ /* 0x000fe200078e009c */
[----:B------:R-:W-:-:S03]  /*2390*/  ISETP.NE.AND P6, PT, R189, RZ, PT ;  /* 0x000000ffbd00720c */ /* 0x000fc60003fc5270 */
[----:B------:R0:W5:Y:S01]  /*23a0*/  @P5 LDG.E.128 R140, [R158.64] ;  /* 0x000000049e8c5981 */ /* 0x000162000c1e1d00 */
[C---:B------:R-:W-:Y:S02]  /*23b0*/  LEA R148, P5, R155.reuse, c[0x0][0x188], 0x4 ;  /* 0x000062009b947a11 */ /* 0x040fe400078a20ff */
[----:B-----5:R-:W-:Y:S01]  /*23c0*/  FSEL R204, R152, RZ, !P6 ;  /* 0x000000ff98cc7208 */ /* 0x020fe20007000000 */
[----:B------:R-:W2:Y:S01]  /*23d0*/  LDG.E.64 R156, [R156.64] ;  /* 0x000000049c9c7981 */ /* 0x000ea2000c1e1b00 */
[----:B------:R-:W-:-:S06]  /*23e0*/  LEA.HI.X R149, R155, c[0x0][0x18c], RZ, 0x4, P5 ;  /* 0x000063009b957a11 */ /* 0x000fcc00028f24ff */
[----:B------:R-:W0:Y:S01]  /*23f0*/  LDG.E.128 R148, [R148.64] ;  /* 0x0000000494947981 */ /* 0x000e22000c1e1d00 */
[----:B--2---:R-:W-:Y:S01]  /*2400*/  IMAD.MOV.U32 R152, RZ, RZ, R156 ;  /* 0x000000ffff987224 */ /* 0x004fe200078e009c */
[----:B------:R-:W-:Y:S01]  /*2410*/  SHF.R.U64 R197, R156, 0x10, R157 ;  /* 0x000000109cc57819 */ /* 0x000fe2000000129d */
[----:B0-----:R-:W-:-:S03]  /*2420*/  FADD.FTZ R159, -R204, R149 ;  /* 0x00000095cc9f7221 */ /* 0x001fc60000010100 */
[----:B------:R-:W-:Y:S01]  /*2430*/  PRMT R149, RZ, 0x5410, R152 ;  /* 0x00005410ff957816 */ /* 0x000fe20000000098 */
[----:B------:R-:W-:Y:S01]  /*2440*/  FADD.FTZ R203, -R204, R148 ;  /* 0x00000094cccb7221 */ /* 0x000fe20000010100 */
[----:B------:R-:W-:Y:S02]  /*2450*/  MOV R155, R157 ;  /* 0x0000009d009b7202 */ /* 0x000fe40000000f00 */
[----:B------:R-:W-:Y:S01]  /*2460*/  PRMT R148, RZ, 0x5410, R197 ;  /* 0x00005410ff947816 */ /* 0x000fe200000000c5 */
[----:B------:R-:W-:Y:S02]  /*2470*/  FMUL.FTZ R203, R192, R203 ;  /* 0x000000cbc0cb7220 */ /* 0x000fe40000410000 */
[----:B------:R-:W-:Y:S01]  /*2480*/  FMUL.FTZ R206, R164, R149 ;  /* 0x00000095a4ce7220 */ /* 0x000fe20000410000 */
[----:B------:R-:W-:Y:S01]  /*2490*/  SHF.R.U32.HI R196, RZ, 0x10, R157 ;  /* 0x00000010ffc47819 */ /* 0x000fe2000001169d */
[C---:B------:R-:W-:Y:S01]  /*24a0*/  FADD.FTZ R205, -R204.reuse, R150 ;  /* 0x00000096cccd7221 */ /* 0x040fe20000010100 */
[----:B------:R-:W-:Y:S01]  /*24b0*/  PRMT R155, RZ, 0x5410, R155 ;  /* 0x00005410ff9b7816 */ /* 0x000fe2000000009b */
[----:B------:R-:W-:-:S02]  /*24c0*/  FADD.FTZ R151, -R204, R151 ;  /* 0x00000097cc977221 */ /* 0x000fc40000010100 */
[----:B------:R-:W-:Y:S02]  /*24d0*/  FMUL.FTZ R204, R192, R159 ;  /* 0x0000009fc0cc7220 */ /* 0x000fe40000410000 */
[----:B------:R-:W-:Y:S02]  /*24e0*/  FMUL.FTZ R207, R163, R148 ;  /* 0x00000094a3cf7220 */ /* 0x000fe40000410000 */
[----:B------:R-:W-:Y:S02]  /*24f0*/  FADD.FTZ R154, R154, R206 ;  /* 0x000000ce9a9a7221 */ /* 0x000fe40000010000 */
[C---:B------:R-:W-:Y:S01]  /*2500*/  FFMA.FTZ R153, R203.reuse, R206, R153 ;  /* 0x000000cecb997223 */ /* 0x040fe20000010099 */
[----:B------:R-:W-:Y:S01]  /*2510*/  PRMT R150, RZ, 0x5410, R196 ;  /* 0x00005410ff967816 */ /* 0x000fe200000000c4 */
        /* <DEDUP_REMOVED lines=18> */
.L_x_4849:
[----:B------:R-:W-:Y:S05]  /*2640*/  BSYNC B0 ;  /* 0x0000000000007941 */ /* 0x000fea0003800000 */
.L_x_4848:
[----:B------:R-:W-:Y:S02]  /*2650*/  LOP3.LUT P5, RZ, R11, 0xff, RZ, 0xc0, !PT ;  /* 0x000000ff0bff7812 */ /* 0x000fe400078ac0ff */
[----:B------:R-:W-:-:S04]  /*2660*/  SHF.R.U32.HI R150, RZ, 0x5, R191 ;  /* 0x00000005ff967819 */ /* 0x000fc800000116bf */
[----:B------:R-:W-:-:S07]  /*2670*/  LOP3.LUT R251, R150, 0x7fffff8, RZ, 0xc0, !PT ;  /* 0x07fffff896fb7812 */ /* 0x000fce00078ec0ff */
[----:B------:R-:W-:Y:S02]  /*2680*/  @!P5 IADD3 R251, R251, 0x8, RZ ;  /* 0x00000008fbfbd810 */ /* 0x000fe40007ffe0ff */
[----:B------:R-:W-:Y:S01]  /*2690*/  LOP3.LUT P5, RZ, R191, 0x1f, RZ, 0xc0, !PT ;  /* 0x0000001fbfff7812 */ /* 0x000fe200078ac0ff */
[----:B------:R-:W-:Y:S10]  /*26a0*/  BRA.DIV ~URZ, `(.L_x_4850) ;  /* 0x000024c27f007947 */ /* 0x000ff4000b800000 */
[----:B------:R0:W1:Y:S02]  /*26b0*/  SHFL.DOWN PT, R157, R154, 0x10, 0x1f ;  /* 0x0a001f009a9d7f89 */ /* 0x00006400000e0000 */
.L_x_4867:
[----:B------:R-:W-:Y:S05]  /*26c0*/  BRA.DIV ~URZ, `(.L_x_4851) ;  /* 0x000025227f007947 */ /* 0x000fea000b800000 */
[----:B------:R-:W2:Y:S01]  /*26d0*/  SHFL.DOWN PT, R148, R153, 0x10, 0x1f ;  /* 0x0a001f0099947f89 */ /* 0x000ea200000e0000 */
[----:B-1----:R-:W-:-:S05]  /*26e0*/  FADD.FTZ R156, R157, R154 ;  /* 0x0000009a9d9c7221 */ /* 0x002fca0000010000 */
[----:B------:R-:W1:Y:S01]  /*26f0*/  SHFL.DOWN PT, R149, R156, 0x8, 0x1f ;  /* 0x09001f009c957f89 */ /* 0x000e6200000e0000 */
[----:B--2---:R-:W-:-:S05]  /*2700*/  FADD.FTZ R148, R148, R153 ;  /* 0x0000009994947221 */ /* 0x004fca0000010000 */
[----:B------:R-:W2:Y:S01]  /*2710*/  SHFL.DOWN PT, R151, R148, 0x8, 0x1f ;  /* 0x09001f0094977f89 */ /* 0x000ea200000e0000 */
[----:B-1----:R-:W-:-:S05]  /*2720*/  FADD.FTZ R149, R149, R156 ;  /* 0x0000009c95957221 */ /* 0x002fca0000010000 */
[----:B-----5:R-:W1:Y:S01]  /*2730*/  SHFL.DOWN PT, R152, R149, 0x4, 0x1f ;  /* 0x08801f0095987f89 */ /* 0x020e6200000e0000 */
        /* <DEDUP_REMOVED lines=10> */
.L_x_4868:
        /* <DEDUP_REMOVED lines=10> */
[----:B------:R-:W-:Y:S01]  /*2880*/  LDS.128 R156, [R251.X8+0x7030] ;  /* 0x00703000fb9c7984 */ /* 0x000fe20000008c00 */
[----:B0-----:R-:W-:-:S02]  /*2890*/  FADD.FTZ R153, RZ, R148 ;  /* 0x00000094ff997221 */ /* 0x001fc40000010000 */
[----:B------:R-:W-:Y:S02]  /*28a0*/  FADD.FTZ R148, RZ, R149 ;  /* 0x00000095ff947221 */ /* 0x000fe40000010000 */
[----:B------:R-:W-:Y:S02]  /*28b0*/  FADD.FTZ R252, R150, R153 ;  /* 0x0000009996fc7221 */ /* 0x000fe40000010000 */
[----:B------:R-:W-:Y:S01]  /*28c0*/  FADD.FTZ R196, R151, R148 ;  /* 0x0000009497c47221 */ /* 0x000fe20000010000 */
[----:B------:R-:W-:Y:S04]  /*28d0*/  LDS.128 R152, [R251.X8+0x7020] ;  /* 0x00702000fb987984 */ /* 0x000fe80000008c00 */
[----:B------:R-:W0:Y:S02]  /*28e0*/  LDS.128 R148, [R251.X8+0x7010] ;  /* 0x00701000fb947984 */ /* 0x000e240000008c00 */
[----:B0-----:R-:W-:-:S02]  /*28f0*/  FADD.FTZ R197, R252, R148 ;  /* 0x00000094fcc57221 */ /* 0x001fc40000010000 */
        /* <DEDUP_REMOVED lines=11> */
[----:B------:R-:W-:-:S02]  /*29b0*/  FMUL.FTZ R152, R152, c[0x0][0x1e0] ;  /* 0x0000780098987a20 */ /* 0x000fc40000410000 */
        /* <DEDUP_REMOVED lines=14> */
[----:B------:R-:W-:-:S04]  /*2aa0*/  IMAD.WIDE.U32 R148, R2, R155, c[0x0][0x170] ;  /* 0x00005c0002947625 */ /* 0x000fc800078e009b */
[----:B------:R-:W-:Y:S02]  /*2ab0*/  FADD.FTZ R157, R249, -R150 ;  /* 0x80000096f99d7221 */ /* 0x000fe40000010000 */
[----:B------:R-:W2:Y:S01]  /*2ac0*/  LDG.E.64 R148, [R148.64] ;  /* 0x0000000494947981 */ /* 0x000ea2000c1e1b00 */
[----:B------:R-:W-:Y:S02]  /*2ad0*/  FADD.FTZ R159, R245, -R156 ;  /* 0x8000009cf59f7221 */ /* 0x000fe40000010000 */
[C---:B------:R-:W-:Y:S02]  /*2ae0*/  FMUL.FTZ R157, R192.reuse, R157 ;  /* 0x0000009dc09d7220 */ /* 0x040fe40000410000 */
[C---:B------:R-:W-:Y:S02]  /*2af0*/  FMUL.FTZ R159, R192.reuse, R159 ;  /* 0x0000009fc09f7220 */ /* 0x040fe40000410000 */
[----:B------:R-:W-:Y:S02]  /*2b00*/  FMUL.FTZ R156, R192, R151 ;  /* 0x00000097c09c7220 */ /* 0x000fe40000410000 */
[----:B------:R-:W-:-:S02]  /*2b10*/  @P5 FADD.FTZ R157, R116, R157 ;  /* 0x0000009d749d5221 */ /* 0x000fc40000010000 */
[----:B------:R-:W-:Y:S02]  /*2b20*/  @P5 FADD.FTZ R158, R117, R158 ;  /* 0x0000009e759e5221 */ /* 0x000fe40000010000 */
[----:B------:R-:W-:Y:S02]  /*2b30*/  @P5 FADD.FTZ R159, R118, R159 ;  /* 0x0000009f769f5221 */ /* 0x000fe40000010000 */
[----:B------:R-:W-:Y:S01]  /*2b40*/  @P5 FADD.FTZ R156, R119, R156 ;  /* 0x0000009c779c5221 */ /* 0x000fe20000010000 */
[----:B------:R-:W-:-:S04]  /*2b50*/  ISETP.NE.U32.AND P5, PT, RZ, c[0x0][0x258], PT ;  /* 0x00009600ff007a0c */ /* 0x000fc80003fa5070 */
[----:B------:R-:W-:-:S04]  /*2b60*/  ISETP.NE.AND.EX P5, PT, RZ, c[0x0][0x25c], PT, P5 ;  /* 0x00009700ff007a0c */ /* 0x000fc80003fa5350 */
[----:B------:R-:W-:Y:S02]  /*2b70*/  SEL R144, R157, R144, P5 ;  /* 0x000000909d907207 */ /* 0x000fe40002800000 */
[----:B------:R-:W-:Y:S02]  /*2b80*/  SEL R145, R158, R145, P5 ;  /* 0x000000919e917207 */ /* 0x000fe40002800000 */
[----:B------:R-:W-:Y:S02]  /*2b90*/  SEL R146, R159, R146, P5 ;  /* 0x000000929f927207 */ /* 0x000fe40002800000 */
[----:B------:R-:W-:Y:S02]  /*2ba0*/  SEL R147, R156, R147, P5 ;  /* 0x000000939c937207 */ /* 0x000fe40002800000 */
[----:B------:R-:W-:-:S04]  /*2bb0*/  ISETP.NE.U32.AND P5, PT, RZ, c[0x0][0x258], PT ;  /* 0x00009600ff007a0c */ /* 0x000fc80003fa5070 */
[----:B------:R-:W-:Y:S01]  /*2bc0*/  ISETP.NE.AND.EX P5, PT, RZ, c[0x0][0x25c], PT, P5 ;  /* 0x00009700ff007a0c */ /* 0x000fe20003fa5350 */
[-C--:B------:R-:W-:Y:S02]  /*2bd0*/  FMUL.FTZ R158, R158, R3.reuse ;  /* 0x000000039e9e7220 */ /* 0x080fe40000410000 */
[----:B------:R-:W-:-:S10]  /*2be0*/  FMUL.FTZ R156, R156, R3 ;  /* 0x000000039c9c7220 */ /* 0x000fd40000410000 */
[----:B------:R-:W-:-:S04]  /*2bf0*/  @P5 IMAD.MOV.U32 R151, RZ, RZ, 0x10 ;  /* 0x00000010ff975424 */ /* 0x000fc800078e00ff */
[----:B------:R-:W-:-:S05]  /*2c00*/  @P5 IMAD.WIDE.U32 R150, R2, R151, c[0x0][0x258] ;  /* 0x0000960002965625 */ /* 0x000fca00078e0097 */
[----:B------:R2:W-:Y:S01]  /*2c10*/  @P5 STG.E.128 [R150.64], R144 ;  /* 0x0000009096005986 */ /* 0x0005e2000c101d04 */
[----:B------:R-:W-:Y:S02]  /*2c20*/  FMUL.FTZ R154, R31, R158 ;  /* 0x0000009e1f9a7220 */ /* 0x000fe40000410000 */
[-C--:B------:R-:W-:Y:S02]  /*2c30*/  FMUL.FTZ R197, R157, R3.reuse ;  /* 0x000000039dc57220 */ /* 0x080fe40000410000 */
[----:B------:R-:W-:Y:S02]  /*2c40*/  FMUL.FTZ R196, R29, R156 ;  /* 0x0000009c1dc47220 */ /* 0x000fe40000410000 */
[----:B------:R-:W-:Y:S01]  /*2c50*/  FMUL.FTZ R157, R159, R3 ;  /* 0x000000039f9d7220 */ /* 0x000fe20000410000 */
[----:B------:R-:W-:Y:S03]  /*2c60*/  F2F.BF16.F32 R154, R154 ;  /* 0x0000009a009a7304 */ /* 0x000fe60000202000 */
[----:B------:R-:W-:-:S05]  /*2c70*/  FMUL.FTZ R159, R30, R157 ;  /* 0x0000009d1e9f7220 */ /* 0x000fca0000410000 */
[----:B------:R-:W0:Y:S08]  /*2c80*/  F2F.BF16.F32 R196, R196 ;  /* 0x000000c400c47304 */ /* 0x000e300000202000 */
[----:B------:R-:W1:Y:S01]  /*2c90*/  F2F.BF16.F32 R159, R159 ;  /* 0x0000009f009f7304 */ /* 0x000e620000202000 */
[----:B0-----:R-:W-:Y:S02]  /*2ca0*/  SHF.L.U32 R251, R196, 0x10, RZ ;  /* 0x00000010c4fb7819 */ /* 0x001fe400000006ff */
[----:B--2---:R-:W-:-:S05]  /*2cb0*/  PRMT R150, RZ, 0x5410, R148 ;  /* 0x00005410ff967816 */ /* 0x004fca0000000094 */
[----:B------:R-:W-:Y:S02]  /*2cc0*/  FFMA.FTZ R56, R197, R150, R56 ;  /* 0x00000096c5387223 */ /* 0x000fe40000010038 */
[----:B------:R-:W-:-:S06]  /*2cd0*/  FMUL.FTZ R197, R160, R197 ;  /* 0x000000c5a0c57220 */ /* 0x000fcc0000410000 */
[----:B------:R-:W0:Y:S01]  /*2ce0*/  F2F.BF16.F32 R197, R197 ;  /* 0x000000c500c57304 */ /* 0x000e220000202000 */
[----:B------:R-:W-:Y:S01]  /*2cf0*/  IMAD.WIDE.U32 R150, R154, 0x10000, RZ ;  /* 0x000100009a967825 */ /* 0x000fe200078e00ff */
[----:B------:R-:W-:-:S03]  /*2d00*/  SHF.R.U64 R148, R148, 0x10, R149 ;  /* 0x0000001094947819 */ /* 0x000fc60000001295 */
[----:B------:R-:W-:Y:S01]  /*2d10*/  IMAD.WIDE.U32 R154, R2, R155, c[0x0][0x248] ;  /* 0x00009200029a7625 */ /* 0x000fe200078e009b */
[----:B-1----:R-:W-:Y:S02]  /*2d20*/  LOP3.LUT R151, R151, R251, R159, 0xfe, !PT ;  /* 0x000000fb97977212 */ /* 0x002fe400078efe9f */
[----:B------:R-:W-:Y:S02]  /*2d30*/  PRMT R148, RZ, 0x5410, R148 ;  /* 0x00005410ff947816 */ /* 0x000fe40000000094 */
[----:B0-----:R-:W-:-:S03]  /*2d40*/  LOP3.LUT R150, R150, R197, RZ, 0xfc, !PT ;  /* 0x000000c596967212 */ /* 0x001fc600078efcff */
[----:B------:R-:W-:Y:S02]  /*2d50*/  FFMA.FTZ R57, R158, R148, R57 ;  /* 0x000000949e397223 */ /* 0x000fe40000010039 */
[----:B------:R0:W-:Y:S01]  /*2d60*/  STG.E.64 [R154.64], R150 ;  /* 0x000000969a007986 */ /* 0x0001e2000c101b04 */
[----:B------:R-:W-:-:S05]  /*2d70*/  PRMT R148, RZ, 0x5410, R149 ;  /* 0x00005410ff947816 */ /* 0x000fca0000000095 */
[----:B------:R-:W-:Y:S01]  /*2d80*/  FFMA.FTZ R58, R157, R148, R58 ;  /* 0x000000949d3a7223 */ /* 0x000fe2000001003a */
[----:B------:R-:W-:-:S04]  /*2d90*/  SHF.R.U32.HI R148, RZ, 0x10, R149 ;  /* 0x00000010ff947819 */ /* 0x000fc80000011695 */
[----:B------:R-:W-:Y:S02]  /*2da0*/  PRMT R148, RZ, 0x5410, R148 ;  /* 0x00005410ff947816 */ /* 0x000fe40000000094 */
[----:B------:R-:W-:-:S03]  /*2db0*/  IADD3 R2, R2, 0x100, RZ ;  /* 0x0000010002027810 */ /* 0x000fc60007ffe0ff */
[----:B------:R-:W-:Y:S02]  /*2dc0*/  FFMA.FTZ R59, R156, R148, R59 ;  /* 0x000000949c3b7223 */ /* 0x000fe4000001003b */
.L_x_4853:
[----:B0-----:R-:W-:Y:S05]  /*2dd0*/  BSYNC B0 ;  /* 0x0000000000007941 */ /* 0x001fea0003800000 */
.L_x_4852:
        /* <DEDUP_REMOVED lines=12> */
[----:B------:R-:W-:Y:S01]  /*2ea0*/  FMUL.FTZ R156, R192, R149 ;  /* 0x00000095c09c7220 */ /* 0x000fe20000410000 */
[----:B------:R-:W-:Y:S01]  /*2eb0*/  MOV R149, 0x8 ;  /* 0x0000000800957802 */ /* 0x000fe20000000f00 */
[----:B------:R-:W-:Y:S02]  /*2ec0*/  FADD.FTZ R157, R241, -R148 ;  /* 0x80000094f19d7221 */ /* 0x000fe40000010000 */
[----:B------:R-:W-:Y:S02]  /*2ed0*/  FADD.FTZ R159, R237, -R154 ;  /* 0x8000009aed9f7221 */ /* 0x000fe40000010000 */
[----:B------:R-:W-:-:S04]  /*2ee0*/  IMAD.WIDE.U32 R148, R2, R149, c[0x0][0x170] ;  /* 0x00005c0002947625 */ /* 0x000fc800078e0095 */
[C---:B------:R-:W-:Y:S02]  /*2ef0*/  FMUL.FTZ R157, R192.reuse, R157 ;  /* 0x0000009dc09d7220 */ /* 0x040fe40000410000 */
[----:B------:R-:W2:Y:S01]  /*2f00*/  LDG.E.64 R148, [R148.64] ;  /* 0x0000000494947981 */ /* 0x000ea2000c1e1b00 */
[C---:B------:R-:W-:Y:S02]  /*2f10*/  FMUL.FTZ R159, R192.reuse, R159 ;  /* 0x0000009fc09f7220 */ /* 0x040fe40000410000 */
[----:B------:R-:W-:Y:S02]  /*2f20*/  FMUL.FTZ R158, R192, R151 ;  /* 0x00000097c09e7220 */ /* 0x000fe40000410000 */
[----:B------:R-:W-:Y:S02]  /*2f30*/  @P5 FADD.FTZ R157, R120, R157 ;  /* 0x0000009d789d5221 */ /* 0x000fe40000010000 */
[----:B------:R-:W-:Y:S02]  /*2f40*/  @P5 FADD.FTZ R156, R121, R156 ;  /* 0x0000009c799c5221 */ /* 0x000fe40000010000 */
[----:B------:R-:W-:-:S02]  /*2f50*/  @P5 FADD.FTZ R159, R122, R159 ;  /* 0x0000009f7a9f5221 */ /* 0x000fc40000010000 */
        /* <DEDUP_REMOVED lines=11> */
[----:B------:R-:W-:-:S04]  /*3010*/  @P5 LEA R154, P6, R2, c[0x0][0x258], 0x4 ;  /* 0x00009600029a5a11 */ /* 0x000fc800078c20ff */
[----:B------:R-:W-:Y:S01]  /*3020*/  @P5 LEA.HI.X R155, R2, c[0x0][0x25c], RZ, 0x4, P6 ;  /* 0x00009700029b5a11 */ /* 0x000fe200030f24ff */
[----:B------:R-:W-:Y:S02]  /*3030*/  FMUL.FTZ R196, R27, R156 ;  /* 0x0000009c1bc47220 */ /* 0x000fe40000410000 */
[-C--:B------:R-:W-:Y:S02]  /*3040*/  FMUL.FTZ R157, R157, R3.reuse ;  /* 0x000000039d9d7220 */ /* 0x080fe40000410000 */
[----:B------:R2:W-:Y:S01]  /*3050*/  @P5 STG.E.128 [R154.64], R144 ;  /* 0x000000909a005986 */ /* 0x0005e2000c101d04 */
[----:B------:R-:W-:Y:S02]  /*3060*/  FMUL.FTZ R159, R159, R3 ;  /* 0x000000039f9f7220 */ /* 0x000fe40000410000 */
[----:B------:R-:W-:Y:S01]  /*3070*/  FMUL.FTZ R251, R25, R158 ;  /* 0x0000009e19fb7220 */ /* 0x000fe20000410000 */
[----:B------:R-:W-:Y:S01]  /*3080*/  F2F.BF16.F32 R196, R196 ;  /* 0x000000c400c47304 */ /* 0x000fe20000202000 */
[----:B------:R-:W-:-:S07]  /*3090*/  FMUL.FTZ R197, R26, R159 ;  /* 0x0000009f1ac57220 */ /* 0x000fce0000410000 */
[----:B------:R-:W0:Y:S08]  /*30a0*/  F2F.BF16.F32 R251, R251 ;  /* 0x000000fb00fb7304 */ /* 0x000e300000202000 */
[----:B------:R-:W1:Y:S01]  /*30b0*/  F2F.BF16.F32 R197, R197 ;  /* 0x000000c500c57304 */ /* 0x000e620000202000 */
[----:B------:R-:W-:Y:S02]  /*30c0*/  LEA R150, P5, R2, c[0x0][0x248], 0x3 ;  /* 0x0000920002967a11 */ /* 0x000fe400078a18ff */
[----:B0-----:R-:W-:-:S02]  /*30d0*/  SHF.L.U32 R252, R251, 0x10, RZ ;  /* 0x00000010fbfc7819 */ /* 0x001fc400000006ff */
[C---:B------:R-:W-:Y:S02]  /*30e0*/  LEA.HI.X R151, R2.reuse, c[0x0][0x24c], RZ, 0x3, P5 ;  /* 0x0000930002977a11 */ /* 0x040fe400028f1cff */
[----:B------:R-:W-:Y:S02]  /*30f0*/  IADD3 R2, R2, 0x100, RZ ;  /* 0x0000010002027810 */ /* 0x000fe40007ffe0ff */
[----:B--2---:R-:W-:-:S05]  /*3100*/  PRMT R154, RZ, 0x5410, R148 ;  /* 0x00005410ff9a7816 */ /* 0x004fca0000000094 */
[----:B------:R-:W-:Y:S02]  /*3110*/  FFMA.FTZ R52, R157, R154, R52 ;  /* 0x0000009a9d347223 */ /* 0x000fe40000010034 */
[----:B------:R-:W-:-:S06]  /*3120*/  FMUL.FTZ R157, R28, R157 ;  /* 0x0000009d1c9d7220 */ /* 0x000fcc0000410000 */
[----:B------:R-:W0:Y:S01]  /*3130*/  F2F.BF16.F32 R157, R157 ;  /* 0x0000009d009d7304 */ /* 0x000e220000202000 */
[----:B------:R-:W-:Y:S01]  /*3140*/  IMAD.WIDE.U32 R154, R196, 0x10000, RZ ;  /* 0x00010000c49a7825 */ /* 0x000fe200078e00ff */
[----:B------:R-:W-:-:S04]  /*3150*/  SHF.R.U64 R148, R148, 0x10, R149 ;  /* 0x0000001094947819 */ /* 0x000fc80000001295 */
        /* <DEDUP_REMOVED lines=8> */
[----:B------:R-:W-:-:S05]  /*31e0*/  PRMT R148, RZ, 0x5410, R148 ;  /* 0x00005410ff947816 */ /* 0x000fca0000000094 */
[----:B------:R-:W-:Y:S02]  /*31f0*/  FFMA.FTZ R55, R158, R148, R55 ;  /* 0x000000949e377223 */ /* 0x000fe40000010037 */
.L_x_4855:
[----:B0-----:R-:W-:Y:S05]  /*3200*/  BSYNC B0 ;  /* 0x0000000000007941 */ /* 0x001fea0003800000 */
.L_x_4854:
        /* <DEDUP_REMOVED lines=13> */
[----:B------:R-:W-:Y:S02]  /*32e0*/  IMAD.MOV.U32 R149, RZ, RZ, 0x8 ;  /* 0x00000008ff957424 */ /* 0x000fe400078e00ff */
[----:B------:R-:W-:Y:S02]  /*32f0*/  FADD.FTZ R157, R233, -R148 ;  /* 0x80000094e99d7221 */ /* 0x000fe40000010000 */
[----:B------:R-:W-:-:S04]  /*3300*/  IMAD.WIDE.U32 R148, R2, R149, c[0x0][0x170] ;  /* 0x00005c0002947625 */ /* 0x000fc800078e0095 */
[----:B------:R-:W-:Y:S02]  /*3310*/  FADD.FTZ R159, R229, -R154 ;  /* 0x8000009ae59f7221 */ /* 0x000fe40000010000 */
[----:B------:R-:W2:Y:S01]  /*3320*/  LDG.E.64 R148, [R148.64] ;  /* 0x0000000494947981 */ /* 0x000ea2000c1e1b00 */
[C---:B------:R-:W-:Y:S02]  /*3330*/  FMUL.FTZ R157, R192.reuse, R157 ;  /* 0x0000009dc09d7220 */ /* 0x040fe40000410000 */
[C---:B------:R-:W-:Y:S02]  /*3340*/  FMUL.FTZ R159, R192.reuse, R159 ;  /* 0x0000009fc09f7220 */ /* 0x040fe40000410000 */
[----:B------:R-:W-:Y:S02]  /*3350*/  FMUL.FTZ R158, R192, R151 ;  /* 0x00000097c09e7220 */ /* 0x000fe40000410000 */
[----:B------:R-:W-:Y:S02]  /*3360*/  @P5 FADD.FTZ R157, R124, R157 ;  /* 0x0000009d7c9d5221 */ /* 0x000fe40000010000 */
[----:B------:R-:W-:-:S02]  /*3370*/  @P5 FADD.FTZ R156, R125, R156 ;  /* 0x0000009c7d9c5221 */ /* 0x000fc40000010000 */
        /* <DEDUP_REMOVED lines=43> */
.L_x_4857:
[----:B0-----:R-:W-:Y:S05]  /*3630*/  BSYNC B0 ;  /* 0x0000000000007941 */ /* 0x001fea0003800000 */
.L_x_4856:
        /* <DEDUP_REMOVED lines=12> */
[C---:B------:R-:W-:Y:S01]  /*3700*/  FMUL.FTZ R156, R192.reuse, R149 ;  /* 0x00000095c09c7220 */ /* 0x040fe20000410000 */
[----:B------:R-:W-:Y:S01]  /*3710*/  HFMA2.MMA R149, -RZ, RZ, 0, 4.76837158203125e-07 ;  /* 0x00000008ff957435 */ /* 0x000fe200000001ff */
[----:B------:R-:W-:Y:S02]  /*3720*/  FADD.FTZ R157, R225, -R148 ;  /* 0x80000094e19d7221 */ /* 0x000fe40000010000 */
[----:B------:R-:W-:Y:S02]  /*3730*/  FADD.FTZ R159, R221, -R154 ;  /* 0x8000009add9f7221 */ /* 0x000fe40000010000 */
[C---:B------:R-:W-:Y:S02]  /*3740*/  FMUL.FTZ R157, R192.reuse, R157 ;  /* 0x0000009dc09d7220 */ /* 0x040fe40000410000 */
[C---:B------:R-:W-:Y:S02]  /*3750*/  FMUL.FTZ R159, R192.reuse, R159 ;  /* 0x0000009fc09f7220 */ /* 0x040fe40000410000 */
[----:B------:R-:W-:-:S02]  /*3760*/  FMUL.FTZ R158, R192, R151 ;  /* 0x00000097c09e7220 */ /* 0x000fc40000410000 */
[----:B------:R-:W-:-:S04]  /*3770*/  IMAD.WIDE.U32 R148, R2, R149, c[0x0][0x170] ;  /* 0x00005c0002947625 */ /* 0x000fc800078e0095 */
[----:B------:R-:W-:Y:S02]  /*3780*/  @P5 FADD.FTZ R157, R128, R157 ;  /* 0x0000009d809d5221 */ /* 0x000fe40000010000 */
[----:B------:R-:W2:Y:S01]  /*3790*/  LDG.E.64 R148, [R148.64] ;  /* 0x0000000494947981 */ /* 0x000ea2000c1e1b00 */
        /* <DEDUP_REMOVED lines=44> */
.L_x_4859:
[----:B0-----:R-:W-:Y:S05]  /*3a60*/  BSYNC B0 ;  /* 0x0000000000007941 */ /* 0x001fea0003800000 */
.L_x_4858:
        /* <DEDUP_REMOVED lines=66> */
.L_x_4861:
[----:B0-----:R-:W-:Y:S05]  /*3e90*/  BSYNC B0 ;  /* 0x0000000000007941 */ /* 0x001fea0003800000 */
.L_x_4860:
        /* <DEDUP_REMOVED lines=10> */
[----:B------:R-:W-:Y:S01]  /*3f40*/  FMUL.FTZ R157, R192, R149 ;  /* 0x00000095c09d7220 */ /* 0x000fe20000410000 */
[----:B------:R-:W-:Y:S01]  /*3f50*/  MOV R149, 0x8 ;  /* 0x0000000800957802 */ /* 0x000fe20000000f00 */
[----:B------:R-:W-:-:S02]  /*3f60*/  FFMA.FTZ R155, R195, R153, R150 ;  /* 0x00000099c39b7223 */ /* 0x000fc40000010096 */
[----:B------:R-:W-:Y:S02]  /*3f70*/  FFMA.FTZ R150, R202, R153, R150 ;  /* 0x00000099ca967223 */ /* 0x000fe40000010096 */
        /* <DEDUP_REMOVED lines=20> */
[-C--:B------:R-:W-:Y:S02]  /*40c0*/  FMUL.FTZ R156, R159, R3.reuse ;  /* 0x000000039f9c7220 */ /* 0x080fe40000410000 */
[----:B------:R-:W-:-:S08]  /*40d0*/  FMUL.FTZ R159, R196, R3 ;  /* 0x00000003c49f7220 */ /* 0x000fd00000410000 */
[----:B------:R-:W-:-:S04]  /*40e0*/  @P5 LEA R154, P6, R2, c[0x0][0x258], 0x4 ;  /* 0x00009600029a5a11 */ /* 0x000fc800078c20ff */
[----:B------:R-:W-:Y:S01]  /*40f0*/  @P5 LEA.HI.X R155, R2, c[0x0][0x25c], RZ, 0x4, P6 ;  /* 0x00009700029b5a11 */ /* 0x000fe200030f24ff */
[----:B------:R-:W-:Y:S02]  /*4100*/  FMUL.FTZ R251, R10, R158 ;  /* 0x0000009e0afb7220 */ /* 0x000fe40000410000 */
[----:B------:R-:W-:Y:S02]  /*4110*/  FMUL.FTZ R157, R157, R3 ;  /* 0x000000039d9d7220 */ /* 0x000fe40000410000 */
[----:B------:R2:W-:Y:S01]  /*4120*/  @P5 STG.E.128 [R154.64], R144 ;  /* 0x000000909a005986 */ /* 0x0005e2000c101d04 */
        /* <DEDUP_REMOVED lines=13> */
[----:B------:R-:W-:Y:S01]  /*4200*/  SHF.R.U64 R148, R148, 0x10, R149 ;  /* 0x0000001094947819 */ /* 0x000fe20000001295 */
[----:B------:R-:W-:-:S03]  /*4210*/  IMAD.WIDE.U32 R154, R251, 0x10000, RZ ;  /* 0x00010000fb9a7825 */ /* 0x000fc600078e00ff */
[----:B------:R-:W-:Y:S02]  /*4220*/  PRMT R148, RZ, 0x5410, R148 ;  /* 0x00005410ff947816 */ /* 0x000fe40000000094 */
[----:B-1----:R-:W-:-:S03]  /*4230*/  LOP3.LUT R155, R155, R252, R197, 0xfe, !PT ;  /* 0x000000fc9b9b7212 */ /* 0x002fc600078efec5 */
[----:B------:R-:W-:Y:S01]  /*4240*/  FFMA.FTZ R37, R158, R148, R37 ;  /* 0x000000949e257223 */ /* 0x000fe20000010025 */
[----:B------:R-:W-:Y:S02]  /*4250*/  SHF.R.U32.HI R148, RZ, 0x10, R149 ;  /* 0x00000010ff947819 */ /* 0x000fe40000011695 */
[----:B0-----:R-:W-:Y:S02]  /*4260*/  LOP3.LUT R154, R154, R157, RZ, 0xfc, !PT ;  /* 0x0000009d9a9a7212 */ /* 0x001fe400078efcff */
[----:B------:R-:W-:-:S03]  /*4270*/  PRMT R148, RZ, 0x5410, R148 ;  /* 0x00005410ff947816 */ /* 0x000fc60000000094 */
[----:B------:R0:W-:Y:S02]  /*4280*/  STG.E.64 [R150.64], R154 ;  /* 0x0000009a96007986 */ /* 0x0001e4000c101b04 */
[----:B------:R-:W-:Y:S01]  /*4290*/  FFMA.FTZ R39, R159, R148, R39 ;  /* 0x000000949f277223 */ /* 0x000fe20000010027 */
[----:B0-----:R-:W-:-:S05]  /*42a0*/  PRMT R151, RZ, 0x5410, R149 ;  /* 0x00005410ff977816 */ /* 0x001fca0000000095 */
[----:B------:R-:W-:Y:S02]  /*42b0*/  FFMA.FTZ R38, R156, R151, R38 ;  /* 0x000000979c267223 */ /* 0x000fe40000010026 */
.L_x_4863:
[----:B------:R-:W-:Y:S05]  /*42c0*/  BSYNC B0 ;  /* 0x0000000000007941 */ /* 0x000fea0003800000 */
.L_x_4862:
        /* <DEDUP_REMOVED lines=8> */
[-CC-:B------:R-:W-:Y:S02]  /*4350*/  FFMA.FTZ R155, R205, R153.reuse, R150.reuse ;  /* 0x00000099cd9b7223 */ /* 0x180fe40000010096 */
[----:B------:R-:W-:Y:S02]  /*4360*/  FADD.FTZ R149, R206, -R149 ;  /* 0x80000095ce957221 */ /* 0x000fe40000010000 */
[-CC-:B------:R-:W-:Y:S02]  /*4370*/  FFMA.FTZ R148, R204, R153.reuse, R150.reuse ;  /* 0x00000099cc947223 */ /* 0x180fe40000010096 */
[----:B------:R-:W-:Y:S02]  /*4380*/  FFMA.FTZ R150, R210, R153, R150 ;  /* 0x00000099d2967223 */ /* 0x000fe40000010096 */
        /* <DEDUP_REMOVED lines=27> */
[----:B------:R-:W-:-:S04]  /*4540*/  FMUL.FTZ R158, R6, R154 ;  /* 0x0000009a069e7220 */ /* 0x000fc80000410000 */
[----:B------:R0:W-:Y:S01]  /*4550*/  @P5 STG.E.128 [R152.64], R144 ;  /* 0x0000009098005986 */ /* 0x0001e2000c101d04 */
[C---:B------:R-:W-:Y:S01]  /*4560*/  LEA R150, P5, R2.reuse, c[0x0][0x248], 0x3 ;  /* 0x0000920002967a11 */ /* 0x040fe200078a18ff */
[----:B------:R-:W-:Y:S02]  /*4570*/  FMUL.FTZ R155, R155, R3 ;  /* 0x000000039b9b7220 */ /* 0x000fe40000410000 */
[----:B------:R-:W-:Y:S01]  /*4580*/  FMUL.FTZ R159, R5, R156 ;  /* 0x0000009c059f7220 */ /* 0x000fe20000410000 */
[----:B------:R-:W-:Y:S02]  /*4590*/  LEA.HI.X R151, R2, c[0x0][0x24c], RZ, 0x3, P5 ;  /* 0x0000930002977a11 */ /* 0x000fe400028f1cff */
[----:B------:R-:W1:Y:S01]  /*45a0*/  F2F.BF16.F32 R2, R158 ;  /* 0x0000009e00027304 */ /* 0x000e620000202000 */
[----:B0-----:R-:W-:Y:S02]  /*45b0*/  FMUL.FTZ R153, R4, R157 ;  /* 0x0000009d04997220 */ /* 0x001fe40000410000 */
[----:B------:R-:W-:-:S05]  /*45c0*/  FMUL.FTZ R152, R7, R155 ;  /* 0x0000009b07987220 */ /* 0x000fca0000410000 */
[----:B------:R-:W0:Y:S08]  /*45d0*/  F2F.BF16.F32 R153, R153 ;  /* 0x0000009900997304 */ /* 0x000e300000202000 */
[----:B------:R-:W3:Y:S08]  /*45e0*/  F2F.BF16.F32 R159, R159 ;  /* 0x0000009f009f7304 */ /* 0x000ef00000202000 */
[----:B------:R-:W4:Y:S01]  /*45f0*/  F2F.BF16.F32 R251, R152 ;  /* 0x0000009800fb7304 */ /* 0x000f220000202000 */
[----:B-1----:R-:W-:Y:S01]  /*4600*/  IMAD.WIDE.U32 R2, R2, 0x10000, RZ ;  /* 0x0001000002027825 */ /* 0x002fe200078e00ff */
[----:B0-----:R-:W-:-:S04]  /*4610*/  SHF.L.U32 R197, R153, 0x10, RZ ;  /* 0x0000001099c57819 */ /* 0x001fc800000006ff */
[----:B---3--:R-:W-:Y:S02]  /*4620*/  LOP3.LUT R3, R3, R197, R159, 0xfe, !PT ;  /* 0x000000c503037212 */ /* 0x008fe400078efe9f */
[----:B----4-:R-:W-:-:S05]  /*4630*/  LOP3.LUT R2, R2, R251, RZ, 0xfc, !PT ;  /* 0x000000fb02027212 */ /* 0x010fca00078efcff */
[----:B------:R2:W-:Y:S02]  /*4640*/  STG.E.64 [R150.64], R2 ;  /* 0x0000000296007986 */ /* 0x0005e4000c101b04 */
[----:B--2---:R-:W-:Y:S02]  /*4650*/  PRMT R2, RZ, 0x5410, R148 ;  /* 0x00005410ff027816 */ /* 0x004fe40000000094 */
[----:B------:R-:W-:-:S03]  /*4660*/  SHF.R.U64 R148, R148, 0x10, R149 ;  /* 0x0000001094947819 */ /* 0x000fc60000001295 */
[----:B------:R-:W-:Y:S01]  /*4670*/  FFMA.FTZ R32, R155, R2, R32 ;  /* 0x000000029b207223 */ /* 0x000fe20000010020 */
[----:B------:R-:W-:Y:S02]  /*4680*/  PRMT R2, RZ, 0x5410, R148 ;  /* 0x00005410ff027816 */ /* 0x000fe40000000094 */
[--C-:B------:R-:W-:Y:S02]  /*4690*/  PRMT R3, RZ, 0x5410, R149.reuse ;  /* 0x00005410ff037816 */ /* 0x100fe40000000095 */
[----:B------:R-:W-:Y:S01]  /*46a0*/  SHF.R.U32.HI R149, RZ, 0x10, R149 ;  /* 0x00000010ff957819 */ /* 0x000fe20000011695 */
[----:B------:R-:W-:-:S03]  /*46b0*/  FFMA.FTZ R33, R154, R2, R33 ;  /* 0x000000029a217223 */ /* 0x000fc60000010021 */
[----:B------:R-:W-:Y:S01]  /*46c0*/  PRMT R2, RZ, 0x5410, R149 ;  /* 0x00005410ff027816 */ /* 0x000fe20000000095 */
[----:B------:R-:W-:-:S04]  /*46d0*/  FFMA.FTZ R34, R156, R3, R34 ;  /* 0x000000039c227223 */ /* 0x000fc80000010022 */
[----:B------:R-:W-:Y:S02]  /*46e0*/  FFMA.FTZ R35, R157, R2, R35 ;  /* 0x000000029d237223 */ /* 0x000fe40000010023 */
.L_x_4865:
[----:B------:R-:W-:Y:S05]  /*46f0*/  BSYNC B0 ;  /* 0x0000000000007941 */ /* 0x000fea0003800000 */
.L_x_4864:
[----:B------:R-:W-:Y:S02]  /*4700*/  LOP3.LUT P5, RZ, R11, 0xff, RZ, 0xc0, !PT ;  /* 0x000000ff0bff7812 */ /* 0x000fe400078ac0ff */
[----:B------:R-:W-:Y:S02]  /*4710*/  IADD3 R190, R190, c[0x0][0x160], RZ ;  /* 0x00005800bebe7a10 */ /* 0x000fe40007ffe0ff */
[----:B------:R-:W-:Y:S02]  /*4720*/  SEL R11, RZ, 0x1, P5 ;  /* 0x00000001ff0b7807 */ /* 0x000fe40002800000 */
[----:B------:R-:W-:-:S13]  /*4730*/  ISETP.GE.AND P5, PT, R190, c[0x0][0x164], PT ;  /* 0x00005900be007a0c */ /* 0x000fda0003fa6270 */
[----:B------:R-:W-:Y:S01]  /*4740*/  @P5 CALL.REL.NOINC `(.L_x_4835) ;  /* 0x0000001000005944 */ /* 0x000fe20003c00000 */
[----:B------:R-:W-:Y:S05]  /*4750*/  BRA `(.L_x_4866) ;  /* 0xffffc66000007947 */ /* 0x000fea000383ffff */
.L_x_4835:
        /* <DEDUP_REMOVED lines=65> */
.L_x_4850:
[----:B------:R-:W-:Y:S01]  /*4b70*/  HFMA2.MMA R155, -RZ, RZ, 0, 9.5367431640625e-07 ;  /* 0x00000010ff9b7435 */ /* 0x000fe200000001ff */
[----:B------:R-:W-:Y:S01]  /*4b80*/  MOV R156, R154 ;  /* 0x0000009a009c7202 */ /* 0x000fe20000000f00 */
[----:B-----5:R-:W-:Y:S01]  /*4b90*/  IMAD.MOV.U32 R152, RZ, RZ, -0x1 ;  /* 0xffffffffff987424 */ /* 0x020fe200078e00ff */
[----:B------:R-:W-:-:S02]  /*4ba0*/  MOV R151, 0x1f ;  /* 0x0000001f00977802 */ /* 0x000fc40000000f00 */
[----:B------:R-:W-:Y:S02]  /*4bb0*/  MOV R148, 0x4bd0 ;  /* 0x00004bd000947802 */ /* 0x000fe40000000f00 */
[----:B------:R-:W-:Y:S05]  /*4bc0*/  CALL.REL.NOINC `($__internal_64_$__cuda_sm70_shflsync_down_p) ;  /* 0x0000046000007944 */ /* 0x000fea0003c00000 */
[----:B-1----:R-:W-:Y:S01]  /*4bd0*/  MOV R157, R152 ;  /* 0x00000098009d7202 */ /* 0x002fe20000000f00 */
[----:B0-----:R-:W-:Y:S05]  /*4be0*/  BRA `(.L_x_4867) ;  /* 0xffffdad000007947 */ /* 0x001fea000383ffff */
.L_x_4851:
[----:B------:R-:W-:Y:S01]  /*4bf0*/  HFMA2.MMA R155, -RZ, RZ, 0, 9.5367431640625e-07 ;  /* 0x00000010ff9b7435 */ /* 0x000fe200000001ff */
[----:B------:R-:W-:Y:S01]  /*4c00*/  MOV R156, R153 ;  /* 0x00000099009c7202 */ /* 0x000fe20000000f00 */
[----:B------:R-:W-:Y:S01]  /*4c10*/  IMAD.MOV.U32 R151, RZ, RZ, 0x1f ;  /* 0x0000001fff977424 */ /* 0x000fe200078e00ff */
[----:B-----5:R-:W-:Y:S02]  /*4c20*/  MOV R152, 0xffffffff ;  /* 0xffffffff00987802 */ /* 0x020fe40000000f00 */
[----:B------:R-:W-:Y:S02]  /*4c30*/  MOV R148, 0x4c50 ;  /* 0x00004c5000947802 */ /* 0x000fe40000000f00 */
[----:B01----:R-:W-:Y:S05]  /*4c40*/  CALL.REL.NOINC `($__internal_64_$__cuda_sm70_shflsync_down_p) ;  /* 0x000003e000007944 */ /* 0x003fea0003c00000 */
[----:B------:R-:W-:Y:S01]  /*4c50*/  FADD.FTZ R154, R157, R154 ;  /* 0x0000009a9d9a7221 */ /* 0x000fe20000010000 */
[----:B0-----:R-:W-:Y:S01]  /*4c60*/  HFMA2.MMA R155, -RZ, RZ, 0, 4.76837158203125e-07 ;  /* 0x00000008ff9b7435 */ /* 0x001fe200000001ff */
[----:B-1----:R-:W-:Y:S01]  /*4c70*/  FADD.FTZ R157, R153, R152 ;  /* 0x00000098999d7221 */ /* 0x002fe20000010000 */
[----:B------:R-:W-:Y:S01]  /*4c80*/  MOV R151, 0x1f ;  /* 0x0000001f00977802 */ /* 0x000fe20000000f00 */
[----:B------:R-:W-:Y:S01]  /*4c90*/  IMAD.MOV.U32 R152, RZ, RZ, -0x1 ;  /* 0xffffffffff987424 */ /* 0x000fe200078e00ff */
[----:B------:R-:W-:-:S02]  /*4ca0*/  MOV R156, R154 ;  /* 0x0000009a009c7202 */ /* 0x000fc40000000f00 */
[----:B------:R-:W-:Y:S02]  /*4cb0*/  MOV R148, 0x4cd0 ;  /* 0x00004cd000947802 */ /* 0x000fe40000000f00 */
[----:B------:R-:W-:Y:S05]  /*4cc0*/  CALL.REL.NOINC `($__internal_64_$__cuda_sm70_shflsync_down_p) ;  /* 0x0000036000007944 */ /* 0x000fea0003c00000 */
[----:B0-----:R-:W-:Y:S01]  /*4cd0*/  HFMA2.MMA R151, -RZ, RZ, 0, 1.847743988037109375e-06 ;  /* 0x0000001fff977435 */ /* 0x001fe200000001ff */
[----:B-1----:R-:W-:Y:S01]  /*4ce0*/  MOV R153, R152 ;  /* 0x0000009800997202 */ /* 0x002fe20000000f00 */
[----:B------:R-:W-:Y:S01]  /*4cf0*/  IMAD.MOV.U32 R155, RZ, RZ, 0x8 ;  /* 0x00000008ff9b7424 */ /* 0x000fe200078e00ff */
[----:B------:R-:W-:Y:S02]  /*4d00*/  MOV R156, R157 ;  /* 0x0000009d009c7202 */ /* 0x000fe40000000f00 */
[----:B------:R-:W-:Y:S02]  /*4d10*/  MOV R152, 0xffffffff ;  /* 0xffffffff00987802 */ /* 0x000fe40000000f00 */
[----:B------:R-:W-:Y:S02]  /*4d20*/  MOV R148, 0x4d40 ;  /* 0x00004d4000947802 */ /* 0x000fe40000000f00 */
[----:B------:R-:W-:Y:S05]  /*4d30*/  CALL.REL.NOINC `($__internal_64_$__cuda_sm70_shflsync_down_p) ;  /* 0x000002f000007944 */ /* 0x000fea0003c00000 */
[----:B------:R-:W-:Y:S01]  /*4d40*/  FADD.FTZ R154, R153, R154 ;  /* 0x0000009a999a7221 */ /* 0x000fe20000010000 */
[----:B0-----:R-:W-:Y:S01]  /*4d50*/  HFMA2.MMA R155, -RZ, RZ, 0, 2.384185791015625e-07 ;  /* 0x00000004ff9b7435 */ /* 0x001fe200000001ff */
[----:B-1----:R-:W-:Y:S01]  /*4d60*/  FADD.FTZ R157, R157, R152 ;  /* 0x000000989d9d7221 */ /* 0x002fe20000010000 */
[----:B------:R-:W-:Y:S01]  /*4d70*/  MOV R152, 0xffffffff ;  /* 0xffffffff00987802 */ /* 0x000fe20000000f00 */
[----:B------:R-:W-:Y:S01]  /*4d80*/  IMAD.MOV.U32 R151, RZ, RZ, 0x1f ;  /* 0x0000001fff977424 */ /* 0x000fe200078e00ff */
[----:B------:R-:W-:-:S02]  /*4d90*/  MOV R156, R154 ;  /* 0x0000009a009c7202 */ /* 0x000fc40000000f00 */
[----:B------:R-:W-:Y:S02]  /*4da0*/  MOV R148, 0x4dc0 ;  /* 0x00004dc000947802 */ /* 0x000fe40000000f00 */
[----:B------:R-:W-:Y:S05]  /*4db0*/  CALL.REL.NOINC `($__internal_64_$__cuda_sm70_shflsync_down_p) ;  /* 0x0000027000007944 */ /* 0x000fea0003c00000 */
[----:B0-----:R-:W-:Y:S01]  /*4dc0*/  HFMA2.MMA R155, -RZ, RZ, 0, 2.384185791015625e-07 ;  /* 0x00000004ff9b7435 */ /* 0x001fe200000001ff */
[----:B-1----:R-:W-:Y:S01]  /*4dd0*/  MOV R153, R152 ;  /* 0x0000009800997202 */ /* 0x002fe20000000f00 */
[----:B------:R-:W-:Y:S01]  /*4de0*/  IMAD.MOV.U32 R156, RZ, RZ, R157 ;  /* 0x000000ffff9c7224 */ /* 0x000fe200078e009d */
[----:B------:R-:W-:Y:S02]  /*4df0*/  MOV R151, 0x1f ;  /* 0x0000001f00977802 */ /* 0x000fe40000000f00 */
[----:B------:R-:W-:Y:S02]  /*4e00*/  MOV R152, 0xffffffff ;  /* 0xffffffff00987802 */ /* 0x000fe40000000f00 */
[----:B------:R-:W-:Y:S02]  /*4e10*/  MOV R148, 0x4e30 ;  /* 0x00004e3000947802 */ /* 0x000fe40000000f00 */
[----:B------:R-:W-:Y:S05]  /*4e20*/  CALL.REL.NOINC `($__internal_64_$__cuda_sm70_shflsync_down_p) ;  /* 0x0000020000007944 */ /* 0x000fea0003c00000 */
[----:B------:R-:W-:Y:S01]  /*4e30*/  FADD.FTZ R154, R153, R154 ;  /* 0x0000009a999a7221 */ /* 0x000fe20000010000 */
[----:B0-----:R-:W-:Y:S01]  /*4e40*/  HFMA2.MMA R151, -RZ, RZ, 0, 1.847743988037109375e-06 ;  /* 0x0000001fff977435 */ /* 0x001fe200000001ff */
[----:B-1----:R-:W-:Y:S01]  /*4e50*/  FADD.FTZ R157, R157, R152 ;  /* 0x000000989d9d7221 */ /* 0x002fe20000010000 */
[----:B------:R-:W-:Y:S01]  /*4e60*/  MOV R152, 0xffffffff ;  /* 0xffffffff00987802 */ /* 0x000fe20000000f00 */
[----:B------:R-:W-:Y:S01]  /*4e70*/  IMAD.MOV.U32 R155, RZ, RZ, 0x2 ;  /* 0x00000002ff9b7424 */ /* 0x000fe200078e00ff */
[----:B------:R-:W-:-:S02]  /*4e80*/  MOV R156, R154 ;  /* 0x0000009a009c7202 */ /* 0x000fc40000000f00 */
[----:B------:R-:W-:Y:S02]  /*4e90*/  MOV R148, 0x4eb0 ;  /* 0x00004eb000947802 */ /* 0x000fe40000000f00 */
[----:B------:R-:W-:Y:S05]  /*4ea0*/  CALL.REL.NOINC `($__internal_64_$__cuda_sm70_shflsync_down_p) ;  /* 0x0000018000007944 */ /* 0x000fea0003c00000 */
[----:B0-----:R-:W-:Y:S01]  /*4eb0*/  HFMA2.MMA R155, -RZ, RZ, 0, 1.1920928955078125e-07 ;  /* 0x00000002ff9b7435 */ /* 0x001fe200000001ff */
[----:B-1----:R-:W-:Y:S01]  /*4ec0*/  IMAD.MOV.U32 R153, RZ, RZ, R152 ;  /* 0x000000ffff997224 */ /* 0x002fe200078e0098 */
[----:B------:R-:W-:Y:S01]  /*4ed0*/  MOV R156, R157 ;  /* 0x0000009d009c7202 */ /* 0x000fe20000000f00 */
[----:B------:R-:W-:Y:S01]  /*4ee0*/  IMAD.MOV.U32 R152, RZ, RZ, -0x1 ;  /* 0xffffffffff987424 */ /* 0x000fe200078e00ff */
[----:B------:R-:W-:Y:S02]  /*4ef0*/  MOV R151, 0x1f ;  /* 0x0000001f00977802 */ /* 0x000fe40000000f00 */
[----:B------:R-:W-:Y:S02]  /*4f00*/  MOV R148, 0x4f20 ;  /* 0x00004f2000947802 */ /* 0x000fe40000000f00 */
[----:B------:R-:W-:Y:S05]  /*4f10*/  CALL.REL.NOINC `($__internal_64_$__cuda_sm70_shflsync_down_p) ;  /* 0x0000011000007944 */ /* 0x000fea0003c00000 */
[----:B------:R-:W-:Y:S01]  /*4f20*/  FADD.FTZ R196, R153, R154 ;  /* 0x0000009a99c47221 */ /* 0x000fe20000010000 */
[----:B0-----:R-:W-:Y:S01]  /*4f30*/  HFMA2.MMA R155, -RZ, RZ, 0, 5.9604644775390625e-08 ;  /* 0x00000001ff9b7435 */ /* 0x001fe200000001ff */
[----:B-1----:R-:W-:Y:S01]  /*4f40*/  FADD.FTZ R197, R157, R152 ;  /* 0x000000989dc57221 */ /* 0x002fe20000010000 */
[----:B------:R-:W-:Y:S01]  /*4f50*/  MOV R151, 0x1f ;  /* 0x0000001f00977802 */ /* 0x000fe20000000f00 */
[----:B------:R-:W-:Y:S01]  /*4f60*/  IMAD.MOV.U32 R156, RZ, RZ, R196 ;  /* 0x000000ffff9c7224 */ /* 0x000fe200078e00c4 */
[----:B------:R-:W-:-:S02]  /*4f70*/  MOV R152, 0xffffffff ;  /* 0xffffffff00987802 */ /* 0x000fc40000000f00 */
[----:B------:R-:W-:Y:S02]  /*4f80*/  MOV R148, 0x4fa0 ;  /* 0x00004fa000947802 */ /* 0x000fe40000000f00 */
[----:B------:R-:W-:Y:S05]  /*4f90*/  CALL.REL.NOINC `($__internal_64_$__cuda_sm70_shflsync_down_p) ;  /* 0x0000009000007944 */ /* 0x000fea0003c00000 */
[----:B0-----:R-:W-:Y:S01]  /*4fa0*/  HFMA2.MMA R155, -RZ, RZ, 0, 5.9604644775390625e-08 ;  /* 0x00000001ff9b7435 */ /* 0x001fe200000001ff */
[----:B-1----:R-:W-:Y:S01]  /*4fb0*/  MOV R153, R152 ;  /* 0x0000009800997202 */ /* 0x002fe20000000f00 */
[----:B------:R-:W-:Y:S01]  /*4fc0*/  IMAD.MOV.U32 R151, RZ, RZ, 0x1f ;  /* 0x0000001fff977424 */ /* 0x000fe200078e00ff */
[----:B------:R-:W-:Y:S02]  /*4fd0*/  MOV R156, R197 ;  /* 0x000000c5009c7202 */ /* 0x000fe40000000f00 */
[----:B------:R-:W-:Y:S02]  /*4fe0*/  MOV R152, 0xffffffff ;  /* 0xffffffff00987802 */ /* 0x000fe40000000f00 */
[----:B------:R-:W-:Y:S02]  /*4ff0*/  MOV R148, 0x5010 ;  /* 0x0000501000947802 */ /* 0x000fe40000000f00 */
[----:B------:R-:W-:Y:S05]  /*5000*/  CALL.REL.NOINC `($__internal_64_$__cuda_sm70_shflsync_down_p) ;  /* 0x0000002000007944 */ /* 0x000fea0003c00000 */
[----:B-1----:R-:W-:Y:S01]  /*5010*/  MOV R148, R152 ;  /* 0x0000009800947202 */ /* 0x002fe20000000f00 */
[----:B0-----:R-:W-:Y:S05]  /*5020*/  BRA `(.L_x_4868) ;  /* 0xffffd7b000007947 */ /* 0x001fea000383ffff */
        .weak           $__internal_64_$__cuda_sm70_shflsync_down_p
        .type           $__internal_64_$__cuda_sm70_shflsync_down_p,@function
        .size           $__internal_64_$__cuda_sm70_shflsync_down_p,(.L_x_12940 - $__internal_64_$__cuda_sm70_shflsync_down_p)
$__internal_64_$__cuda_sm70_shflsync_down_p:
[----:B------:R-:W-:Y:S01]  /*5030*/  HFMA2.MMA R149, -RZ, RZ, 0, 0 ;  /* 0x00000000ff957435 */ /* 0x000fe200000001ff */
[----:B------:R-:W-:Y:S04]  /*5040*/  WARPSYNC R152 ;  /* 0x0000009800007348 */ /* 0x000fe80003800000 */
[----:B------:R0:W1:Y:S01]  /*5050*/  SHFL.DOWN PT, R152, R156, R155, R151 ;  /* 0x0800009b9c987389 */ /* 0x00006200000e0097 */
[----:B------:R-:W-:Y:S05]  /*5060*/  RET.REL.NODEC R148 `(_ZN10layer_norm13ln_bwd_kernelINS_13Kernel_traitsI13__nv_bfloat16S2_fS2_fjLj7168ELj1ELj1ELj8ELj8ENS_18Kernel_traits_baseILj7168ES2_S2_fS2_fjLj256EEEEELb0ELb1ELb0ELb0EEEvNS_9BwdParamsE) ;  /* 0xffffaf9094007950 */ /* 0x000fea0003c3ffff */
.L_x_4869:
        /* <DEDUP_REMOVED lines=9> */
.L_x_12940:


//--------------------- .text._ZN10layer_norm13ln_bwd_kernelINS_13Kernel_traitsI13__nv_bfloat16S2_fS2_fjLj7168ELj1ELj1ELj8ELj8ENS_18Kernel_traits_baseILj7168ES2_S2_fS2_fjLj256EEEEELb0ELb1ELb0ELb1EEEvNS_9BwdParamsE --------------------------
	.section	.text._ZN10layer_norm13ln_bwd_kernelINS_13Kernel_traitsI13__nv_bfloat16S2_fS2_fjLj7168ELj1ELj1ELj8ELj8ENS_18Kernel_traits_baseILj7168ES2_S2_fS2_fjLj256EEEEELb0ELb1ELb0ELb1EEEvNS_9BwdParamsE,"ax",@progbits
	.sectioninfo	@"SHI_REGISTERS=255"
	.align	128
        .global         _ZN10layer_norm13ln_bwd_kernelINS_13Kernel_traitsI13__nv_bfloat16S2_fS2_fjLj7168ELj1ELj1ELj8ELj8ENS_18Kernel_traits_baseILj7168ES2_S2_fS2_fjLj256EEEEELb0ELb1ELb0ELb1EEEvNS_9BwdParamsE
        .type           _ZN10layer_norm13ln_bwd_kernelINS_13Kernel_traitsI13__nv_bfloat16S2_fS2_fjLj7168ELj1ELj1ELj8ELj8ENS_18Kernel_traits_baseILj7168ES2_S2_fS2_fjLj256EEEEELb0ELb1ELb0ELb1EEEvNS_9BwdParamsE,@function
        .size           _ZN10layer_norm13ln_bwd_kernelINS_13Kernel_traitsI13__nv_bfloat16S2_fS2_fjLj7168ELj1ELj1ELj8ELj8ENS_18Kernel_traits_baseILj7168ES2_S2_fS2_fjLj256EEEEELb0ELb1ELb0ELb1EEEvNS_9BwdParamsE,(.L_x_12941 - _ZN10layer_norm13ln_bwd_kernelINS_13Kernel_traitsI13__nv_bfloat16S2_fS2_fjLj7168ELj1ELj1ELj8ELj8ENS_18Kernel_traits_baseILj7168ES2_S2_fS2_fjLj256EEEEELb0ELb1ELb0ELb1EEEvNS_9BwdParamsE)
        .other          _ZN10layer_norm13ln_bwd_kernelINS_13Kernel_traitsI13__nv_bfloat16S2_fS2_fjLj7168ELj1ELj1ELj8ELj8ENS_18Kernel_traits_baseILj7168ES2_S2_fS2_fjLj256EEEEELb0ELb1ELb0ELb1EEEvNS_9BwdParamsE,@"STO_CUDA_ENTRY STV_DEFAULT"
_ZN10layer_norm13ln_bwd_kernelINS_13Kernel_traitsI13__nv_bfloat16S2_fS2_fjLj7168ELj1ELj1ELj8ELj8ENS_18Kernel_traits_baseILj7168ES2_S2_fS2_fjLj256EEEEELb0ELb1ELb0ELb1EEEvNS_9BwdParamsE:
.text._ZN10layer_norm13ln_bwd_kernelINS_13Kernel_traitsI13__nv_bfloat16S2_fS2_fjLj7168ELj1ELj1ELj8ELj8ENS_18Kernel_traits_baseILj7168ES2_S2_fS2_fjLj256EEEEELb0ELb1ELb0ELb1EEEvNS_9BwdParamsE:
        /* <DEDUP_REMOVED lines=50> */
.L_x_4870:
        /* <DEDUP_REMOVED lines=20> */
[----:B------:R-:W-:Y:S01]  /*0460*/  IMAD.MOV.U32 R220, RZ, RZ, 0x1 ;  /* 0x00000001ffdc7424 */ /* 0x000fe200078e00ff */
        /* <DEDUP_REMOVED lines=97> */
[----:B------:R-:W-:Y:S01]  /*0a80*/  CS2R R32, SRZ ;  /* 0x0000000000207805 */ /* 0x000fe2000001ff00 */
        /* <DEDUP_REMOVED lines=28> */
.L_x_4875:
[----:B------:R-:W-:Y:S01]  /*0c50*/  ISETP.NE.U32.AND P0, PT, RZ, c[0x0][0x1c0], PT ;  /* 0x00007000ff007a0c */ /* 0x000fe20003f05070 */
[----:B------:R-:W-:Y:S01]  /*0c60*/  IMAD R80, R205, c[0x0][0x168], RZ ;  /* 0x00005a00cd507a24 */ /* 0x000fe200078e02ff */
[----:B------:R-:W-:Y:S01]  /*0c70*/  LOP3.LUT R82, R0, 0xff, RZ, 0xc0, !PT ;  /* 0x000000ff00527812 */ /* 0x000fe200078ec0ff */
[----:B------:R-:W-:Y:S01]  /*0c80*/  HFMA2.MMA R245, -RZ, RZ, 0, 4.76837158203125e-07 ;  /* 0x00000008fff57435 */ /* 0x000fe200000001ff */
[----:B------:R-:W-:-:S02]  /*0c90*/  ISETP.NE.AND.EX P0, PT, RZ, c[0x0][0x1c4], PT, P0 ;  /* 0x00007100ff007a0c */ /* 0x000fc40003f05300 */
[----:B------:R-:W-:Y:S02]  /*0ca0*/  SHF.R.S32.HI R81, RZ, 0x1f, R80 ;  /* 0x0000001fff517819 */ /* 0x000fe40000011450 */
[----:B------:R-:W-:Y:S02]  /*0cb0*/  SHF.R.S32.HI R84, RZ, 0x1f, R205 ;  /* 0x0000001fff547819 */ /* 0x000fe400000114cd */
[----:B------:R-:W-:-:S04]  /*0cc0*/  LEA.HI R81, R81, R80, RZ, 0x2 ;  /* 0x0000005051517211 */ /* 0x000fc800078f10ff */
[----:B------:R-:W-:-:S03]  /*0cd0*/  LEA.HI.SX32 R211, R81, R82, 0x1e ;  /* 0x0000005251d37211 */ /* 0x000fc600078ff2ff */
[----:B------:R-:W-:Y:S02]  /*0ce0*/  @P0 LEA R80, P1, R205, c[0x0][0x1c0], 0x1 ;  /* 0x00007000cd500a11 */ /* 0x000fe400078208ff */
[C---:B------:R-:W-:Y:S01]  /*0cf0*/  IADD3 R210, R211.reuse, 0x100, RZ ;  /* 0x00000100d3d27810 */ /* 0x040fe20007ffe0ff */
[----:B------:R-:W-:Y:S01]  /*0d00*/  IMAD.WIDE.U32 R222, R211, R245, c[0x0][0x208] ;  /* 0x00008200d3de7625 */ /* 0x000fe200078e00f5 */
[----:B------:R-:W-:Y:S02]  /*0d10*/  @P0 LEA.HI.X R81, R205, c[0x0][0x1c4], R84, 0x1, P1 ;  /* 0x00007100cd510a11 */ /* 0x000fe400008f0c54 */
[----:B------:R-:W-:-:S03]  /*0d20*/  IADD3 R209, R211, 0x200, RZ ;  /* 0x00000200d3d17810 */ /* 0x000fc60007ffe0ff */
[----:B------:R0:W2:Y:S01]  /*0d30*/  @P0 LDG.E.U16 R221, [R80.64] ;  /* 0x0000000450dd0981 */ /* 0x0000a2000c1e1500 */
[----:B------:R-:W-:Y:S01]  /*0d40*/  MOV R226, 0x4 ;  /* 0x0000000400e27802 */ /* 0x000fe20000000f00 */
[-C--:B------:R-:W-:Y:S01]  /*0d50*/  IMAD.WIDE.U32 R218, R210, R245.reuse, c[0x0][0x208] ;  /* 0x00008200d2da7625 */ /* 0x080fe200078e00f5 */
[----:B------:R-:W-:Y:S01]  /*0d60*/  IADD3 R208, R211, 0x300, RZ ;  /* 0x00000300d3d07810 */ /* 0x000fe20007ffe0ff */
[----:B------:R-:W3:Y:S01]  /*0d70*/  LDG.E.64 R222, [R222.64] ;  /* 0x00000004dede7981 */ /* 0x000ee2000c1e1b00 */
[C---:B------:R-:W-:Y:S01]  /*0d80*/  LEA R88, P2, R209.reuse, c[0x0][0x188], 0x4 ;  /* 0x00006200d1587a11 */ /* 0x040fe200078420ff */
[-C--:B------:R-:W-:Y:S01]  /*0d90*/  IMAD.WIDE.U32 R216, R209, R245.reuse, c[0x0][0x208] ;  /* 0x00008200d1d87625 */ /* 0x080fe200078e00f5 */
[C---:B------:R-:W-:Y:S01]  /*0da0*/  IADD3 R207, R211.reuse, 0x400, RZ ;  /* 0x00000400d3cf7810 */ /* 0x040fe20007ffe0ff */
[----:B------:R-:W4:Y:S01]  /*0db0*/  LDG.E.64 R218, [R218.64] ;  /* 0x00000004dada7981 */ /* 0x000f22000c1e1b00 */
[----:B0-----:R-:W-:Y:S01]  /*0dc0*/  LEA R80, P1, R211, c[0x0][0x188], 0x4 ;  /* 0x00006200d3507a11 */ /* 0x001fe200078220ff */
[----:B------:R-:W-:Y:S01]  /*0dd0*/  IMAD.WIDE R94, R205, R226, c[0x0][0x1a0] ;  /* 0x00006800cd5e7625 */ /* 0x000fe200078e02e2 */
[C---:B------:R-:W-:Y:S01]  /*0de0*/  IADD3 R206, R211.reuse, 0x500, RZ ;  /* 0x00000500d3ce7810 */ /* 0x040fe20007ffe0ff */
[----:B------:R-:W4:Y:S01]  /*0df0*/  LDG.E.64 R216, [R216.64] ;  /* 0x00000004d8d87981 */ /* 0x000f22000c1e1b00 */
[----:B------:R-:W-:Y:S01]  /*0e00*/  LEA.HI.X R81, R211, c[0x0][0x18c], RZ, 0x4, P1 ;  /* 0x00006300d3517a11 */ /* 0x000fe200008f24ff */
[----:B------:R-:W-:Y:S01]  /*0e10*/  IMAD.WIDE.U32 R214, R208, R245, c[0x0][0x208] ;  /* 0x00008200d0d67625 */ /* 0x000fe200078e00f5 */
[----:B------:R-:W-:Y:S01]  /*0e20*/  LEA R84, P1, R210, c[0x0][0x188], 0x4 ;  /* 0x00006200d2547a11 */ /* 0x000fe200078220ff */
[----:B------:R0:W4:Y:S01]  /*0e30*/  LDG.E R249, [R94.64] ;  /* 0x000000045ef97981 */ /* 0x000122000c1e1900 */
[----:B------:R-:W-:-:S02]  /*0e40*/  LEA.HI.X R89, R209, c[0x0][0x18c], RZ, 0x4, P2 ;  /* 0x00006300d1597a11 */ /* 0x000fc400010f24ff */
[----:B------:R-:W-:Y:S02]  /*0e50*/  LEA.HI.X R85, R210, c[0x0][0x18c], RZ, 0x4, P1 ;  /* 0x00006300d2557a11 */ /* 0x000fe400008f24ff */
[----:B------:R-:W-:Y:S01]  /*0e60*/  IADD3 R194, R211, 0x600, RZ ;  /* 0x00000600d3c27810 */ /* 0x000fe20007ffe0ff */
[-C--:B------:R-:W-:Y:S01]  /*0e70*/  IMAD.WIDE.U32 R230, R206, R245.reuse, c[0x0][0x208] ;  /* 0x00008200cee67625 */ /* 0x080fe200078e00f5 */
[C---:B------:R-:W-:Y:S01]  /*0e80*/  LEA R92, P1, R208.reuse, c[0x0][0x188], 0x4 ;  /* 0x00006200d05c7a11 */ /* 0x040fe200078220ff */
[----:B------:R-:W4:Y:S01]  /*0e90*/  LDG.E.128 R80, [R80.64] ;  /* 0x0000000450507981 */ /* 0x000f22000c1e1d00 */
[C---:B------:R-:W-:Y:S02]  /*0ea0*/  LEA R96, P2, R207.reuse, c[0x0][0x188], 0x4 ;  /* 0x00006200cf607a11 */ /* 0x040fe400078420ff */
[----:B------:R-:W-:Y:S01]  /*0eb0*/  LEA.HI.X R93, R208, c[0x0][0x18c], RZ, 0x4, P1 ;  /* 0x00006300d05d7a11 */ /* 0x000fe200008f24ff */
[CC--:B------:R-:W-:Y:S01]  /*0ec0*/  IMAD.WIDE.U32 R212, R207.reuse, R245.reuse, c[0x0][0x208] ;  /* 0x00008200cfd47625 */ /* 0x0c0fe200078e00f5 */
[----:B------:R-:W-:Y:S01]  /*0ed0*/  LEA R100, P1, R206, c[0x0][0x188], 0x4 ;  /* 0x00006200ce647a11 */ /* 0x000fe200078220ff */
[----:B------:R-:W4:Y:S01]  /*0ee0*/  LDG.E.64 R230, [R230.64] ;  /* 0x00000004e6e67981 */ /* 0x000f22000c1e1b00 */
[----:B------:R-:W-:Y:S01]  /*0ef0*/  LEA.HI.X R97, R207, c[0x0][0x18c], RZ, 0x4, P2 ;  /* 0x00006300cf617a11 */ /* 0x000fe200010f24ff */
[C---:B------:R-:W-:Y:S01]  /*0f00*/  IMAD.WIDE.U32 R244, R194.reuse, R245, c[0x0][0x208] ;  /* 0x00008200c2f47625 */ /* 0x040fe200078e00f5 */
[----:B------:R-:W-:Y:S01]  /*0f10*/  LEA R104, P2, R194, c[0x0][0x188], 0x4 ;  /* 0x00006200c2687a11 */ /* 0x000fe200078420ff */
[----:B------:R-:W4:Y:S01]  /*0f20*/  LDG.E.64 R214, [R214.64] ;  /* 0x00000004d6d67981 */ /* 0x000f22000c1e1b00 */
[----:B------:R-:W-:-:S02]  /*0f30*/  LEA.HI.X R101, R206, c[0x0][0x18c], RZ, 0x4, P1 ;  /* 0x00006300ce657a11 */ /* 0x000fc400008f24ff */
[----:B------:R-:W-:Y:S01]  /*0f40*/  LEA.HI.X R105, R194, c[0x0][0x18c], RZ, 0x4, P2 ;  /* 0x00006300c2697a11 */ /* 0x000fe200010f24ff */
[----:B------:R-:W4:Y:S01]  /*0f50*/  LDG.E.128 R88, [R88.64] ;  /* 0x0000000458587981 */ /* 0x000f22000c1e1d00 */
[----:B------:R-:W-:-:S03]  /*0f60*/  IMAD.WIDE R226, R205, R226, c[0x0][0x1a8] ;  /* 0x00006a00cde27625 */ /* 0x000fc600078e02e2 */
[----:B------:R-:W4:Y:S04]  /*0f70*/  LDG.E.64 R212, [R212.64] ;  /* 0x00000004d4d47981 */ /* 0x000f28000c1e1b00 */
[----:B------:R-:W4:Y:S04]  /*0f80*/  LDG.E.64 R244, [R244.64] ;  /* 0x00000004f4f47981 */ /* 0x000f28000c1e1b00 */
[----:B------:R-:W4:Y:S04]  /*0f90*/  LDG.E.128 R84, [R84.64] ;  /* 0x0000000454547981 */ /* 0x000f28000c1e1d00 */
[----:B0-----:R-:W4:Y:S04]  /*0fa0*/  LDG.E.128 R92, [R92.64] ;  /* 0x000000045c5c7981 */ /* 0x001f28000c1e1d00 */
[----:B------:R-:W4:Y:S04]  /*0fb0*/  LDG.E.128 R96, [R96.64] ;  /* 0x0000000460607981 */ /* 0x000f28000c1e1d00 */
[----:B------:R-:W4:Y:S04]  /*0fc0*/  LDG.E.128 R100, [R100.64] ;  /* 0x0000000464647981 */ /* 0x000f28000c1e1d00 */
[----:B------:R-:W4:Y:S04]  /*0fd0*/  LDG.E.128 R104, [R104.64] ;  /* 0x0000000468687981 */ /* 0x000f28000c1e1d00 */
[----:B------:R0:W4:Y:S01]  /*0fe0*/  LDG.E R195, [R226.64] ;  /* 0x00000004e2c37981 */ /* 0x000122000c1e1900 */
[----:B------:R-:W-:-:S04]  /*0ff0*/  ISETP.NE.U32.AND P1, PT, RZ, c[0x0][0x218], PT ;  /* 0x00008600ff007a0c */ /* 0x000fc80003f25070 */
[----:B------:R-:W-:Y:S01]  /*1000*/  ISETP.NE.AND.EX P1, PT, RZ, c[0x0][0x21c], PT, P1 ;  /* 0x00008700ff007a0c */ /* 0x000fe20003f25310 */
[----:B------:R-:W-:Y:S01]  /*1010*/  HFMA2.MMA R196, -RZ, RZ, 1.875, 0 ;  /* 0x3f800000ffc47435 */ /* 0x000fe200000001ff */
[----:B------:R-:W-:-:S11]  /*1020*/  ULDC.U8 UR6, c[0x0][0x1f0] ;  /* 0x00007c0000067ab9 */ /* 0x000fd60000000000 */
[----:B------:R-:W-:-:S04]  /*1030*/  @P1 LEA R238, P2, R211, c[0x0][0x218], 0x4 ;  /* 0x00008600d3ee1a11 */ /* 0x000fc800078420ff */
[----:B------:R-:W-:Y:S02]  /*1040*/  @P1 LEA.HI.X R239, R211, c[0x0][0x21c], RZ, 0x4, P2 ;  /* 0x00008700d3ef1a11 */ /* 0x000fe400010f24ff */
[C---:B------:R-:W-:Y:S02]  /*1050*/  @P1 LEA R236, P2, R210.reuse, c[0x0][0x218], 0x4 ;  /* 0x00008600d2ec1a11 */ /* 0x040fe400078420ff */
[C---:B------:R-:W-:Y:S01]  /*1060*/  @P1 LEA R228, P3, R209.reuse, c[0x0][0x218], 0x4 ;  /* 0x00008600d1e41a11 */ /* 0x040fe200078620ff */
[----:B------:R1:W5:Y:S01]  /*1070*/  @P1 LDG.E.128 R48, [R238.64] ;  /* 0x00000004ee301981 */ /* 0x000362000c1e1d00 */
[----:B------:R-:W-:Y:S02]  /*1080*/  @P1 LEA.HI.X R237, R210, c[0x0][0x21c], RZ, 0x4, P2 ;  /* 0x00008700d2ed1a11 */ /* 0x000fe400010f24ff */
[----:B------:R-:W-:Y:S02]  /*1090*/  @P1 LEA R224, P2, R208, c[0x0][0x218], 0x4 ;  /* 0x00008600d0e01a11 */ /* 0x000fe400078420ff */
[----:B------:R-:W-:Y:S01]  /*10a0*/  @P1 LEA.HI.X R229, R209, c[0x0][0x21c], RZ, 0x4, P3 ;  /* 0x00008700d1e51a11 */ /* 0x000fe200018f24ff */
[----:B------:R1:W5:Y:S01]  /*10b0*/  @P1 LDG.E.128 R52, [R236.64] ;  /* 0x00000004ec341981 */ /* 0x000362000c1e1d00 */
[----:B------:R-:W-:-:S02]  /*10c0*/  @P1 LEA R234, P3, R207, c[0x0][0x218], 0x4 ;  /* 0x00008600cfea1a11 */ /* 0x000fc400078620ff */
[----:B0-----:R-:W-:Y:S01]  /*10d0*/  @P1 LEA R226, P4, R194, c[0x0][0x218], 0x4 ;  /* 0x00008600c2e21a11 */ /* 0x001fe200078820ff */
[----:B------:R3:W5:Y:S01]  /*10e0*/  @P1 LDG.E.128 R56, [R228.64] ;  /* 0x00000004e4381981 */ /* 0x000762000c1e1d00 */
[----:B------:R-:W-:Y:S02]  /*10f0*/  @P1 LEA.HI.X R225, R208, c[0x0][0x21c], RZ, 0x4, P2 ;  /* 0x00008700d0e11a11 */ /* 0x000fe400010f24ff */
[----:B------:R-:W-:Y:S02]  /*1100*/  @P1 LEA R232, P2, R206, c[0x0][0x218], 0x4 ;  /* 0x00008600cee81a11 */ /* 0x000fe400078420ff */
[----:B------:R-:W-:Y:S01]  /*1110*/  @P1 LEA.HI.X R235, R207, c[0x0][0x21c], RZ, 0x4, P3 ;  /* 0x00008700cfeb1a11 */ /* 0x000fe200018f24ff */
[----:B------:R4:W5:Y:S01]  /*1120*/  @P1 LDG.E.128 R60, [R224.64] ;  /* 0x00000004e03c1981 */ /* 0x000962000c1e1d00 */
[----:B------:R-:W-:Y:S02]  /*1130*/  @P1 LEA.HI.X R227, R194, c[0x0][0x21c], RZ, 0x4, P4 ;  /* 0x00008700c2e31a11 */ /* 0x000fe400020f24ff */
[----:B------:R-:W-:Y:S01]  /*1140*/  @P1 LEA.HI.X R233, R206, c[0x0][0x21c], RZ, 0x4, P2 ;  /* 0x00008700cee91a11 */ /* 0x000fe200010f24ff */
[----:B------:R0:W5:Y:S04]  /*1150*/  @P1 LDG.E.128 R64, [R234.64] ;  /* 0x00000004ea401981 */ /* 0x000168000c1e1d00 */
[----:B------:R0:W5:Y:S04]  /*1160*/  @P1 LDG.E.128 R72, [R226.64] ;  /* 0x00000004e2481981 */ /* 0x000168000c1e1d00 */
[----:B------:R0:W5:Y:S01]  /*1170*/  @P1 LDG.E.128 R68, [R232.64] ;  /* 0x00000004e8441981 */ /* 0x000162000c1e1d00 */
[----:B------:R-:W-:-:S02]  /*1180*/  LOP3.LUT P1, RZ, R0, 0x1f, RZ, 0xc0, !PT ;  /* 0x0000001f00ff7812 */ /* 0x000fc4000782c0ff */
[----:B--2---:R-:W-:Y:S02]  /*1190*/  @P0 PRMT R196, RZ, 0x5410, R221 ;  /* 0x00005410ffc40816 */ /* 0x004fe400000000dd */
[----:B------:R-:W-:Y:S02]  /*11a0*/  ISETP.NE.AND P0, PT, RZ, UR6, PT ;  /* 0x00000006ff007c0c */ /* 0x000fe4000bf05270 */
[--C-:B---3--:R-:W-:Y:S01]  /*11b0*/  SHF.R.U64 R229, R222, 0x10, R223.reuse ;  /* 0x00000010dee57819 */ /* 0x108fe200000012df */
[--C-:B------:R-:W-:Y:S01]  /*11c0*/  IMAD.MOV.U32 R247, RZ, RZ, R223.reuse ;  /* 0x000000fffff77224 */ /* 0x100fe200078e00df */
[----:B------:R-:W-:Y:S02]  /*11d0*/  SHF.R.U32.HI R228, RZ, 0x10, R223 ;  /* 0x00000010ffe47819 */ /* 0x000fe400000116df */
[----:B----4-:R-:W-:Y:S02]  /*11e0*/  SHF.R.U64 R225, R218, 0x10, R219 ;  /* 0x00000010dae17819 */ /* 0x010fe400000012db */
[----:B------:R-:W-:-:S02]  /*11f0*/  MOV R243, R219 ;  /* 0x000000db00f37202 */ /* 0x000fc40000000f00 */
[----:B------:R-:W-:Y:S02]  /*1200*/  FSEL R249, R249, RZ, !P0 ;  /* 0x000000fff9f97208 */ /* 0x000fe40004000000 */
[----:B------:R-:W-:Y:S02]  /*1210*/  SHF.R.U32.HI R223, RZ, 0x10, R219 ;  /* 0x00000010ffdf7819 */ /* 0x000fe400000116db */
[----:B------:R-:W-:Y:S01]  /*1220*/  MOV R240, R216 ;  /* 0x000000d800f07202 */ /* 0x000fe20000000f00 */
[----:B------:R-:W-:Y:S01]  /*1230*/  FADD.FTZ R224, -R249, R81 ;  /* 0x00000051f9e07221 */ /* 0x000fe20000010100 */
[--C-:B------:R-:W-:Y:S02]  /*1240*/  SHF.R.U64 R221, R216, 0x10, R217.reuse ;  /* 0x00000010d8dd7819 */ /* 0x100fe400000012d9 */
[----:B------:R-:W-:Y:S02]  /*1250*/  MOV R241, R217 ;  /* 0x000000d900f17202 */ /* 0x000fe40000000f00 */
[----:B------:R-:W-:-:S02]  /*1260*/  SHF.R.U32.HI R219, RZ, 0x10, R217 ;  /* 0x00000010ffdb7819 */ /* 0x000fc400000116d9 */
[----:B0-----:R-:W-:Y:S02]  /*1270*/  MOV R234, R230 ;  /* 0x000000e600ea7202 */ /* 0x001fe40000000f00 */
[----:B------:R-:W-:Y:S02]  /*1280*/  SHF.R.U64 R226, R230, 0x10, R231 ;  /* 0x00000010e6e27819 */ /* 0x000fe400000012e7 */
[----:B------:R-:W-:Y:S02]  /*1290*/  SHF.R.U64 R217, R214, 0x10, R215 ;  /* 0x00000010d6d97819 */ /* 0x000fe400000012d7 */
[----:B-1----:R-:W-:Y:S01]  /*12a0*/  MOV R239, R215 ;  /* 0x000000d700ef7202 */ /* 0x002fe20000000f00 */
[----:B------:R-:W-:Y:S01]  /*12b0*/  FADD.FTZ R230, -R249, R91 ;  /* 0x0000005bf9e67221 */ /* 0x000fe20000010100 */
[----:B------:R-:W-:Y:S02]  /*12c0*/  SHF.R.U32.HI R216, RZ, 0x10, R215 ;  /* 0x00000010ffd87819 */ /* 0x000fe400000116d7 */
[----:B------:R-:W-:-:S02]  /*12d0*/  MOV R91, R224 ;  /* 0x000000e0005b7202 */ /* 0x000fc40000000f00 */
[----:B------:R-:W-:Y:S02]  /*12e0*/  MOV R236, R212 ;  /* 0x000000d400ec7202 */ /* 0x000fe40000000f00 */
[----:B------:R-:W-:Y:S01]  /*12f0*/  SHF.R.U64 R215, R212, 0x10, R213 ;  /* 0x00000010d4d77819 */ /* 0x000fe200000012d5 */
[C---:B------:R-:W-:Y:S01]  /*1300*/  FADD.FTZ R246, -R249.reuse, R83 ;  /* 0x00000053f9f67221 */ /* 0x040fe20000010100 */
[--C-:B------:R-:W-:Y:S01]  /*1310*/  SHF.R.U64 R233, R244, 0x10, R245.reuse ;  /* 0x00000010f4e97819 */ /* 0x100fe200000012f5 */
[C---:B------:R-:W-:Y:S01]  /*1320*/  FADD.FTZ R81, -R249.reuse, R88 ;  /* 0x00000058f9517221 */ /* 0x040fe20000010100 */
[----:B------:R-:W-:Y:S02]  /*1330*/  MOV R235, R245 ;  /* 0x000000f500eb7202 */ /* 0x000fe40000000f00 */
[----:B------:R-:W-:Y:S01]  /*1340*/  SHF.R.U32.HI R212, RZ, 0x10, R245 ;  /* 0x00000010ffd47819 */ /* 0x000fe200000116f5 */
[C---:B------:R-:W-:Y:S01]  /*1350*/  FADD.FTZ R245, -R249.reuse, R84 ;  /* 0x00000054f9f57221 */ /* 0x040fe20000010100 */
[----:B------:R-:W-:Y:S01]  /*1360*/  MOV R250, R222 ;  /* 0x000000de00fa7202 */ /* 0x000fe20000000f00 */
[----:B------:R-:W-:Y:S01]  /*1370*/  IMAD.MOV.U32 R238, RZ, RZ, R214 ;  /* 0x000000ffffee7224 */ /* 0x000fe200078e00d6 */
[----:B------:R-:W-:Y:S01]  /*1380*/  MOV R242, R218 ;  /* 0x000000da00f27202 */ /* 0x000fe20000000f00 */
[C---:B------:R-:W-:Y:S01]  /*1390*/  FADD.FTZ R251, -R249.reuse, R80 ;  /* 0x00000050f9fb7221 */ /* 0x040fe20000010100 */
[----:B------:R-:W-:Y:S01]  /*13a0*/  MOV R232, R244 ;  /* 0x000000f400e87202 */ /* 0x000fe20000000f00 */
        /* <DEDUP_REMOVED lines=22> */
[C---:B------:R-:W-:Y:S01]  /*1510*/  FMUL.FTZ R249, R195.reuse, R91 ;  /* 0x0000005bc3f97220 */ /* 0x040fe20000410000 */
[----:B------:R-:W-:Y:S01]  /*1520*/  PRMT R91, RZ, 0x5410, R242 ;  /* 0x00005410ff5b7816 */ /* 0x000fe200000000f2 */
[C---:B------:R-:W-:Y:S01]  /*1530*/  FMUL.FTZ R251, R195.reuse, R251 ;  /* 0x000000fbc3fb7220 */ /* 0x040fe20000410000 */
[----:B------:R-:W-:Y:S01]  /*1540*/  PRMT R250, RZ, 0x5410, R250 ;  /* 0x00005410fffa7816 */ /* 0x000fe200000000fa */
[----:B------:R-:W-:Y:S01]  /*1550*/  FMUL.FTZ R245, R195, R245 ;  /* 0x000000f5c3f57220 */ /* 0x000fe20000410000 */
[----:B------:R-:W-:Y:S01]  /*1560*/  PRMT R106, RZ, 0x5410, R241 ;  /* 0x00005410ff6a7816 */ /* 0x000fe200000000f1 */
[----:B------:R-:W-:Y:S01]  /*1570*/  IMAD.MOV.U32 R241, RZ, RZ, R91 ;  /* 0x000000fffff17224 */ /* 0x000fe200078e005b */
[----:B------:R-:W-:Y:S01]  /*1580*/  MOV R237, R213 ;  /* 0x000000d500ed7202 */ /* 0x000fe20000000f00 */
[----:B------:R-:W-:Y:S01]  /*1590*/  FADD.FTZ R144, R250, R144 ;  /* 0x00000090fa907221 */ /* 0x000fe20000010000 */
[----:B------:R-:W-:Y:S01]  /*15a0*/  PRMT R104, RZ, 0x5410, R229 ;  /* 0x00005410ff687816 */ /* 0x000fe200000000e5 */
[-C--:B------:R-:W-:Y:S01]  /*15b0*/  FFMA.FTZ R145, R251, R250.reuse, R145 ;  /* 0x000000fafb917223 */ /* 0x080fe20000010091 */
        /* <DEDUP_REMOVED lines=8> */
[C---:B------:R-:W-:Y:S02]  /*1640*/  FMUL.FTZ R247, R195.reuse, R248 ;  /* 0x000000f8c3f77220 */ /* 0x040fe40000410000 */
[C---:B------:R-:W-:Y:S02]  /*1650*/  FMUL.FTZ R241, R195.reuse, R83 ;  /* 0x00000053c3f17220 */ /* 0x040fe40000410000 */
[----:B------:R-:W-:Y:S02]  /*1660*/  FMUL.FTZ R237, R195, R81 ;  /* 0x00000051c3ed7220 */ /* 0x000fe40000410000 */
        /* <DEDUP_REMOVED lines=18> */
[----:B------:R-:W-:Y:S01]  /*1790*/  FADD.FTZ R134, R242, R134 ;  /* 0x00000086f2867221 */ /* 0x000fe20000010000 */
[----:B------:R-:W-:Y:S01]  /*17a0*/  MOV R240, R95 ;  /* 0x0000005f00f07202 */ /* 0x000fe20000000f00 */
[-C--:B------:R-:W-:Y:S01]  /*17b0*/  FFMA.FTZ R135, R243, R242.reuse, R135 ;  /* 0x000000f2f3877223 */ /* 0x080fe20000010087 */
[----:B------:R-:W-:Y:S01]  /*17c0*/  PRMT R91, RZ, 0x5410, R238 ;  /* 0x00005410ff5b7816 */ /* 0x000fe200000000ee */
[----:B------:R-:W-:-:S02]  /*17d0*/  FMUL.FTZ R242, R199, R242 ;  /* 0x000000f2c7f27220 */ /* 0x000fc40000410000 */
[----:B------:R-:W-:Y:S02]  /*17e0*/  FADD.FTZ R81, R81, R244 ;  /* 0x000000f451517221 */ /* 0x000fe40000010000 */
[----:B------:R-:W-:Y:S01]  /*17f0*/  FFMA.FTZ R83, R245, R244, R83 ;  /* 0x000000f4f5537223 */ /* 0x000fe20000010053 */
[----:B------:R-:W-:Y:S01]  /*1800*/  MOV R238, R93 ;  /* 0x0000005d00ee7202 */ /* 0x000fe20000000f00 */
[----:B------:R-:W-:Y:S01]  /*1810*/  FADD.FTZ R132, R240, R132 ;  /* 0x00000084f0847221 */ /* 0x000fe20000010000 */
[----:B------:R-:W-:Y:S01]  /*1820*/  PRMT R225, RZ, 0x5410, R239 ;  /* 0x00005410ffe17816 */ /* 0x000fe200000000ef */
[----:B------:R-:W-:Y:S02]  /*1830*/  FMUL.FTZ R239, R195, R87 ;  /* 0x00000057c3ef7220 */ /* 0x000fe40000410000 */
        /* <DEDUP_REMOVED lines=9> */
[----:B------:R-:W-:Y:S01]  /*18d0*/  PRMT R221, RZ, 0x5410, R221 ;  /* 0x00005410ffdd7816 */ /* 0x000fe200000000dd */
[----:B------:R-:W-:Y:S02]  /*18e0*/  FADD.FTZ R142, R104, R142 ;  /* 0x0000008e688e7221 */ /* 0x000fe40000010000 */
[----:B------:R-:W-:Y:S01]  /*18f0*/  FFMA.FTZ R143, R249, R104, R143 ;  /* 0x00000068f98f7223 */ /* 0x000fe2000001008f */
[----:B------:R-:W-:Y:S01]  /*1900*/  PRMT R104, RZ, 0x5410, R236 ;  /* 0x00005410ff687816 */ /* 0x000fe200000000ec */
        /* <DEDUP_REMOVED lines=14> */
[--C-:B------:R-:W-:Y:S01]  /*19f0*/  IMAD.MOV.U32 R227, RZ, RZ, R231.reuse ;  /* 0x000000ffffe37224 */ /* 0x100fe200078e00e7 */
        /* <DEDUP_REMOVED lines=8> */
[----:B------:R-:W-:Y:S01]  /*1a80*/  FADD.FTZ R124, R106, R124 ;  /* 0x0000007c6a7c7221 */ /* 0x000fe20000010000 */
[----:B------:R-:W-:Y:S01]  /*1a90*/  PRMT R219, RZ, 0x5410, R231 ;  /* 0x00005410ffdb7816 */ /* 0x000fe200000000e7 */
[----:B------:R-:W-:Y:S02]  /*1aa0*/  FFMA.FTZ R125, R233, R106, R125 ;  /* 0x0000006ae97d7223 */ /* 0x000fe4000001007d */
[C---:B------:R-:W-:Y:S02]  /*1ab0*/  FMUL.FTZ R226, R195.reuse, R92 ;  /* 0x0000005cc3e27220 */ /* 0x040fe40000410000 */
[C---:B------:R-:W-:Y:S02]  /*1ac0*/  FMUL.FTZ R106, R195.reuse, R86 ;  /* 0x00000056c36a7220 */ /* 0x040fe40000410000 */
[----:B------:R-:W-:-:S02]  /*1ad0*/  FMUL.FTZ R230, R195, R230 ;  /* 0x000000e6c3e67220 */ /* 0x000fc40000410000 */
        /* <DEDUP_REMOVED lines=8> */
[----:B------:R-:W-:Y:S02]  /*1b60*/  FFMA.FTZ R81, R230, R231, R83 ;  /* 0x000000e7e6517223 */ /* 0x000fe40000010053 */
        /* <DEDUP_REMOVED lines=17> */
[----:B------:R-:W-:Y:S02]  /*1c80*/  FADD.FTZ R114, R93, R114 ;  /* 0x000000725d727221 */ /* 0x000fe40000010000 */
[----:B------:R-:W-:Y:S02]  /*1c90*/  FFMA.FTZ R115, R224, R93, R115 ;  /* 0x0000005de0737223 */ /* 0x000fe40000010073 */
[C---:B------:R-:W-:Y:S02]  /*1ca0*/  FMUL.FTZ R94, R195.reuse, R94 ;  /* 0x0000005ec35e7220 */ /* 0x040fe40000410000 */
[----:B------:R-:W-:Y:S02]  /*1cb0*/  FMUL.FTZ R93, R195, R96 ;  /* 0x00000060c35d7220 */ /* 0x000fe40000410000 */
[----:B------:R-:W-:Y:S02]  /*1cc0*/  FMUL.FTZ R92, R165, R104 ;  /* 0x00000068a55c7220 */ /* 0x000fe40000410000 */
[----:B------:R-:W-:-:S02]  /*1cd0*/  FADD.FTZ R83, R86, R227 ;  /* 0x000000e356537221 */ /* 0x000fc40000010000 */
[----:B------:R-:W-:Y:S01]  /*1ce0*/  FFMA.FTZ R81, R224, R227, R81 ;  /* 0x000000e3e0517223 */ /* 0x000fe20000010051 */
[----:B------:R-:W-:Y:S01]  /*1cf0*/  SHF.R.U32.HI R213, RZ, 0x10, R213 ;  /* 0x00000010ffd57819 */ /* 0x000fe200000116d5 */
        /* <DEDUP_REMOVED lines=8> */
[----:B------:R-:W-:Y:S01]  /*1d80*/  PRMT R213, RZ, 0x5410, R213 ;  /* 0x00005410ffd57816 */ /* 0x000fe200000000d5 */
        /* <DEDUP_REMOVED lines=11> */
[-C--:B------:R-:W-:Y:S02]  /*1e40*/  FFMA.FTZ R111, R106, R213.reuse, R111 ;  /* 0x000000d56a6f7223 */ /* 0x080fe4000001006f */
[----:B------:R-:W-:Y:S02]  /*1e50*/  FMUL.FTZ R107, R175, R213 ;  /* 0x000000d5af6b7220 */ /* 0x000fe40000410000 */
[----:B------:R-:W-:Y:S02]  /*1e60*/  FADD.FTZ R84, R83, R104 ;  /* 0x0000006853547221 */ /* 0x000fe40000010000 */
[----:B------:R-:W-:-:S02]  /*1e70*/  FFMA.FTZ R81, R105, R104, R81 ;  /* 0x0000006869517223 */ /* 0x000fc40000010051 */
[C---:B------:R-:W-:Y:S01]  /*1e80*/  FMUL.FTZ R213, R195.reuse, R100 ;  /* 0x00000064c3d57220 */ /* 0x040fe20000410000 */
[----:B------:R-:W-:Y:S01]  /*1e90*/  PRMT R103, RZ, 0x5410, R212 ;  /* 0x00005410ff677816 */ /* 0x000fe200000000d4 */
        /* <DEDUP_REMOVED lines=52> */
.L_x_4876:
        /* <DEDUP_REMOVED lines=18> */
.L_x_4877:
[----:B------:R-:W-:Y:S01]  /*2300*/  LOP3.LUT P3, RZ, R220, 0xff, RZ, 0xc0, !PT ;  /* 0x000000ffdcff7812 */ /* 0x000fe2000786c0ff */
[----:B--2---:R-:W-:Y:S01]  /*2310*/  FADD.FTZ R88, R85, R82 ;  /* 0x0000005255587221 */ /* 0x004fe20000010000 */
[----:B------:R-:W-:Y:S01]  /*2320*/  PLOP3.LUT P0, PT, PT, PT, PT, 0x80, 0x0 ;  /* 0x000000000000781c */ /* 0x000fe20003f0f070 */
[----:B-1----:R-:W-:Y:S01]  /*2330*/  FADD.FTZ R89, R80, R83 ;  /* 0x0000005350597221 */ /* 0x002fe20000010000 */
[----:B------:R-:W-:Y:S01]  /*2340*/  @!P1 PLOP3.LUT P0, PT, P3, PT, PT, 0x80, 0x0 ;  /* 0x000000000000981c */ /* 0x000fe20001f0f070 */
[----:B------:R-:W-:Y:S01]  /*2350*/  ULDC.U8 UR6, c[0x0][0x1f0] ;  /* 0x00007c0000067ab9 */ /* 0x000fe20000000000 */
[----:B------:R-:W-:Y:S02]  /*2360*/  SHF.R.U32.HI R81, RZ, 0x5, R0 ;  /* 0x00000005ff517819 */ /* 0x000fe40000011600 */
[----:B------:R-:W-:Y:S02]  /*2370*/  SHF.L.U32 R252, R211, 0x3, RZ ;  /* 0x00000003d3fc7819 */ /* 0x000fe400000006ff */
[----:B0-----:R-:W-:-:S07]  /*2380*/  @!P1 LOP3.LUT R82, R81, 0x7fffff8, RZ, 0xc0, !PT ;  /* 0x07fffff851529812 */ /* 0x001fce00078ec0ff */
        /* <DEDUP_REMOVED lines=16> */
[----:B------:R-:W0:Y:S01]  /*2490*/  LDS.128 R84, [R220+0x7020] ;  /* 0x00702000dc547984 */ /* 0x000e220000000c00 */
[----:B------:R-:W-:Y:S02]  /*24a0*/  FADD.FTZ R89, R82, R89 ;  /* 0x0000005952597221 */ /* 0x000fe40000010000 */
[----:B------:R-:W-:Y:S01]  /*24b0*/  FADD.FTZ R80, R88, R81 ;  /* 0x0000005158507221 */ /* 0x000fe20000010000 */
[----:B------:R-:W-:-:S03]  /*24c0*/  IADD3 R88, P0, R252, c[0x0][0x170], RZ ;  /* 0x00005c00fc587a10 */ /* 0x000fc60007f1e0ff */
[----:B------:R-:W-:Y:S02]  /*24d0*/  FADD.FTZ R80, R83, R80 ;  /* 0x0000005053507221 */ /* 0x000fe40000010000 */
[----:B0-----:R-:W-:Y:S01]  /*24e0*/  FADD.FTZ R81, R89, R84 ;  /* 0x0000005459517221 */ /* 0x001fe20000010000 */
[----:B------:R-:W-:-:S04]  /*24f0*/  SHF.R.U32.HI R84, RZ, 0x1d, R211 ;  /* 0x0000001dff547819 */ /* 0x000fc800000116d3 */
[----:B------:R-:W-:-:S06]  /*2500*/  IADD3.X R89, R84, c[0x0][0x174], RZ, P0, !PT ;  /* 0x00005d0054597a10 */ /* 0x000fcc00007fe4ff */
[----:B------:R-:W2:Y:S01]  /*2510*/  LDG.E.64 R88, [R88.64] ;  /* 0x0000000458587981 */ /* 0x000ea2000c1e1b00 */
[----:B------:R-:W-:Y:S01]  /*2520*/  FADD.FTZ R80, R80, R85 ;  /* 0x0000005550507221 */ /* 0x000fe20000010000 */
[----:B------:R-:W-:Y:S01]  /*2530*/  ISETP.NE.U32.AND P0, PT, RZ, c[0x0][0x218], PT ;  /* 0x00008600ff007a0c */ /* 0x000fe20003f05070 */
[----:B------:R-:W-:Y:S01]  /*2540*/  FADD.FTZ R85, R86, R81 ;  /* 0x0000005156557221 */ /* 0x000fe20000010000 */
[----:B------:R-:W-:Y:S01]  /*2550*/  ISETP.NE.U32.AND P2, PT, RZ, c[0x0][0x258], PT ;  /* 0x00009600ff007a0c */ /* 0x000fe20003f45070 */
[----:B------:R-:W-:Y:S01]  /*2560*/  FADD.FTZ R86, R87, R80 ;  /* 0x0000005057567221 */ /* 0x000fe20000010000 */
[----:B------:R-:W-:Y:S01]  /*2570*/  ISETP.NE.AND.EX P0, PT, RZ, c[0x0][0x21c], PT, P0 ;  /* 0x00008700ff007a0c */ /* 0x000fe20003f05300 */
[----:B------:R-:W0:Y:S01]  /*2580*/  LDS.128 R80, [R220+0x7030] ;  /* 0x00703000dc507984 */ /* 0x000e220000000c00 */
[----:B------:R-:W-:Y:S01]  /*2590*/  ISETP.NE.AND.EX P2, PT, RZ, c[0x0][0x25c], PT, P2 ;  /* 0x00009700ff007a0c */ /* 0x000fe20003f45320 */
[----:B0-----:R-:W-:Y:S02]  /*25a0*/  FADD.FTZ R85, R85, R80 ;  /* 0x0000005055557221 */ /* 0x001fe40000010000 */
[----:B------:R-:W-:-:S02]  /*25b0*/  FADD.FTZ R86, R86, R81 ;  /* 0x0000005156567221 */ /* 0x000fc40000010000 */
        /* <DEDUP_REMOVED lines=14> */
[----:B------:R-:W-:Y:S01]  /*26a0*/  FADD.FTZ R228, R228, -R229 ;  /* 0x800000e5e4e47221 */ /* 0x000fe20000010000 */
[----:B------:R-:W-:Y:S01]  /*26b0*/  @P1 LEA R86, P4, R211, c[0x0][0x258], 0x4 ;  /* 0x00009600d3561a11 */ /* 0x000fe200078820ff */
[C---:B------:R-:W-:Y:S02]  /*26c0*/  FMUL.FTZ R85, R195.reuse, R250 ;  /* 0x000000fac3557220 */ /* 0x040fe40000410000 */
[----:B------:R-:W-:Y:S01]  /*26d0*/  FMUL.FTZ R248, R195, R248 ;  /* 0x000000f8c3f87220 */ /* 0x000fe20000410000 */
[----:B------:R-:W-:Y:S01]  /*26e0*/  @P1 LEA.HI.X R87, R211, c[0x0][0x25c], RZ, 0x4, P4 ;  /* 0x00009700d3571a11 */ /* 0x000fe200020f24ff */
[C---:B------:R-:W-:Y:S02]  /*26f0*/  FMUL.FTZ R247, R195.reuse, R246 ;  /* 0x000000f6c3f77220 */ /* 0x040fe40000410000 */
[----:B------:R-:W-:-:S02]  /*2700*/  FMUL.FTZ R228, R195, R228 ;  /* 0x000000e4c3e47220 */ /* 0x000fc40000410000 */
[----:B-----5:R-:W-:Y:S02]  /*2710*/  @P0 FADD.FTZ R85, R48, R85 ;  /* 0x0000005530550221 */ /* 0x020fe40000010000 */
[----:B------:R-:W-:Y:S02]  /*2720*/  @P0 FADD.FTZ R248, R49, R248 ;  /* 0x000000f831f80221 */ /* 0x000fe40000010000 */
[----:B------:R-:W-:Y:S01]  /*2730*/  @P0 FADD.FTZ R247, R50, R247 ;  /* 0x000000f732f70221 */ /* 0x000fe20000010000 */
[----:B------:R-:W-:Y:S01]  /*2740*/  SEL R80, R85, R76, P2 ;  /* 0x0000004c55507207 */ /* 0x000fe20001000000 */
[----:B------:R-:W-:Y:S01]  /*2750*/  @P0 FADD.FTZ R228, R51, R228 ;  /* 0x000000e433e40221 */ /* 0x000fe20000010000 */
[C---:B------:R-:W-:Y:S01]  /*2760*/  SEL R81, R248.reuse, R77, P2 ;  /* 0x0000004df8517207 */ /* 0x040fe20001000000 */
[----:B------:R-:W-:Y:S01]  /*2770*/  FMUL.FTZ R229, R248, R196 ;  /* 0x000000c4f8e57220 */ /* 0x000fe20000410000 */
[C---:B------:R-:W-:Y:S01]  /*2780*/  SEL R82, R247.reuse, R78, P2 ;  /* 0x0000004ef7527207 */ /* 0x040fe20001000000 */
[-C--:B------:R-:W-:Y:S01]  /*2790*/  FMUL.FTZ R211, R247, R196.reuse ;  /* 0x000000c4f7d37220 */ /* 0x080fe20000410000 */
[C---:B------:R-:W-:Y:S01]  /*27a0*/  SEL R83, R228.reuse, R79, P2 ;  /* 0x0000004fe4537207 */ /* 0x040fe20001000000 */
[----:B------:R-:W-:-:S02]  /*27b0*/  FMUL.FTZ R228, R228, R196 ;  /* 0x000000c4e4e47220 */ /* 0x000fc40000410000 */
[----:B------:R-:W-:Y:S02]  /*27c0*/  FMUL.FTZ R246, R180, R229 ;  /* 0x000000e5b4f67220 */ /* 0x000fe40000410000 */
[----:B------:R0:W-:Y:S01]  /*27d0*/  @P1 STG.E.128 [R86.64], R80 ;  /* 0x0000005056001986 */ /* 0x0001e2000c101d04 */
[----:B------:R-:W-:Y:S02]  /*27e0*/  FMUL.FTZ R247, R158, R211 ;  /* 0x000000d39ef77220 */ /* 0x000fe40000410000 */
[----:B------:R-:W-:Y:S01]  /*27f0*/  FMUL.FTZ R85, R85, R196 ;  /* 0x000000c455557220 */ /* 0x000fe20000410000 */
[----:B------:R-:W-:Y:S01]  /*2800*/  F2F.BF16.F32 R246, R246 ;  /* 0x000000f600f67304 */ /* 0x000fe20000202000 */
[-CC-:B------:R-:W-:Y:S02]  /*2810*/  FFMA.FTZ R243, R243, R221.reuse, R220.reuse ;  /* 0x000000ddf3f37223 */ /* 0x180fe400000100dc */
[-CC-:B------:R-:W-:Y:S02]  /*2820*/  FFMA.FTZ R239, R239, R221.reuse, R220.reuse ;  /* 0x000000ddefef7223 */ /* 0x180fe400000100dc */
[----:B------:R-:W-:-:S02]  /*2830*/  FFMA.FTZ R245, R245, R221, R220 ;  /* 0x000000ddf5f57223 */ /* 0x000fc400000100dc */
[----:B------:R-:W-:Y:S01]  /*2840*/  FFMA.FTZ R241, R241, R221, R220 ;  /* 0x000000ddf1f17223 */ /* 0x000fe200000100dc */
[----:B------:R-:W-:Y:S01]  /*2850*/  F2F.BF16.F32 R247, R247 ;  /* 0x000000f700f77304 */ /* 0x000fe20000202000 */
[----:B------:R-:W-:Y:S02]  /*2860*/  FADD.FTZ R244, R244, -R245 ;  /* 0x800000f5f4f47221 */ /* 0x000fe40000010000 */
[----:B------:R-:W-:Y:S02]  /*2870*/  FADD.FTZ R240, R240, -R241 ;  /* 0x800000f1f0f07221 */ /* 0x000fe40000010000 */
[----:B------:R-:W-:Y:S01]  /*2880*/  IMAD.SHL.U32 R241, R210, 0x8, RZ ;  /* 0x00000008d2f17824 */ /* 0x000fe200078e00ff */
[----:B0-----:R-:W-:Y:S01]  /*2890*/  IADD3 R82, P4, R252, c[0x0][0x248], RZ ;  /* 0x00009200fc527a10 */ /* 0x001fe20007f9e0ff */
[----:B------:R-:W-:-:S04]  /*28a0*/  FMUL.FTZ R86, R181, R228 ;  /* 0x000000e4b5567220 */ /* 0x000fc80000410000 */
[----:B------:R-:W0:Y:S02]  /*28b0*/  F2F.BF16.F32 R83, R86 ;  /* 0x0000005600537304 */ /* 0x000e240000202000 */
[----:B0-----:R-:W-:Y:S01]  /*28c0*/  SHF.L.U32 R83, R83, 0x10, RZ ;  /* 0x0000001053537819 */ /* 0x001fe200000006ff */
[-CC-:B------:R-:W-:Y:S02]  /*28d0*/  FFMA.FTZ R235, R235, R221.reuse, R220.reuse ;  /* 0x000000ddebeb7223 */ /* 0x180fe400000100dc */
[-CC-:B------:R-:W-:Y:S02]  /*28e0*/  FFMA.FTZ R237, R237, R221.reuse, R220.reuse ;  /* 0x000000ddeded7223 */ /* 0x180fe400000100dc */
[-CC-:B------:R-:W-:Y:S02]  /*28f0*/  FFMA.FTZ R233, R233, R221.reuse, R220.reuse ;  /* 0x000000dde9e97223 */ /* 0x180fe400000100dc */
[----:B------:R-:W-:Y:S02]  /*2900*/  FFMA.FTZ R230, R230, R221, R220 ;  /* 0x000000dde6e67223 */ /* 0x000fe400000100dc */
[----:B------:R-:W-:-:S02]  /*2910*/  FADD.FTZ R236, R236, -R237 ;  /* 0x800000edecec7221 */ /* 0x000fc40000010000 */
[----:B------:R-:W-:Y:S01]  /*2920*/  FADD.FTZ R232, R232, -R233 ;  /* 0x800000e9e8e87221 */ /* 0x000fe20000010000 */
[----:B------:R-:W-:Y:S01]  /*2930*/  SHF.L.U32 R233, R209, 0x3, RZ ;  /* 0x00000003d1e97819 */ /* 0x000fe200000006ff */
[----:B------:R-:W-:-:S04]  /*2940*/  FMUL.FTZ R237, R195, R236 ;  /* 0x000000ecc3ed7220 */ /* 0x000fc80000410000 */
[----:B------:R-:W-:Y:S02]  /*2950*/  @P0 FADD.FTZ R237, R56, R237 ;  /* 0x000000ed38ed0221 */ /* 0x000fe40000010000 */
[-CC-:B------:R-:W-:Y:S02]  /*2960*/  FFMA.FTZ R226, R226, R221.reuse, R220.reuse ;  /* 0x000000dde2e27223 */ /* 0x180fe400000100dc */
[-CC-:B------:R-:W-:Y:S02]  /*2970*/  FFMA.FTZ R224, R224, R221.reuse, R220.reuse ;  /* 0x000000dde0e07223 */ /* 0x180fe400000100dc */
[----:B------:R-:W-:Y:S02]  /*2980*/  FFMA.FTZ R222, R222, R221, R220 ;  /* 0x000000dddede7223 */ /* 0x000fe400000100dc */
[----:B------:R-:W-:Y:S01]  /*2990*/  FADD.FTZ R226, R91, -R226 ;  /* 0x800000e25be27221 */ /* 0x000fe20000010000 */
[----:B--2---:R-:W-:-:S05]  /*29a0*/  PRMT R80, RZ, 0x5410, R88 ;  /* 0x00005410ff507816 */ /* 0x004fca0000000058 */
[----:B------:R-:W-:Y:S02]  /*29b0*/  FFMA.FTZ R28, R85, R80, R28 ;  /* 0x00000050551c7223 */ /* 0x000fe4000001001c */
[----:B------:R-:W-:Y:S02]  /*29c0*/  FMUL.FTZ R85, R159, R85 ;  /* 0x000000559f557220 */ /* 0x000fe40000410000 */
[----:B------:R-:W-:-:S04]  /*29d0*/  IMAD.WIDE.U32 R80, R246, 0x10000, RZ ;  /* 0x00010000f6507825 */ /* 0x000fc800078e00ff */
[----:B------:R-:W0:Y:S01]  /*29e0*/  F2F.BF16.F32 R85, R85 ;  /* 0x0000005500557304 */ /* 0x000e220000202000 */
[----:B------:R-:W-:Y:S01]  /*29f0*/  LOP3.LUT R81, R81, R83, R247, 0xfe, !PT ;  /* 0x0000005351517212 */ /* 0x000fe200078efef7 */
[----:B------:R-:W-:Y:S01]  /*2a00*/  FADD.FTZ R246, R238, -R239 ;  /* 0x800000efeef67221 */ /* 0x000fe20000010000 */
[----:B------:R-:W-:Y:S01]  /*2a10*/  IADD3.X R83, R84, c[0x0][0x24c], RZ, P4, !PT ;  /* 0x0000930054537a10 */ /* 0x000fe200027fe4ff */
[----:B------:R-:W-:Y:S01]  /*2a20*/  FADD.FTZ R84, R242, -R243 ;  /* 0x800000f3f2547221 */ /* 0x000fe20000010000 */
[C---:B------:R-:W-:Y:S01]  /*2a30*/  @P1 LEA R86, P4, R210.reuse, c[0x0][0x258], 0x4 ;  /* 0x00009600d2561a11 */ /* 0x040fe200078820ff */
[C---:B------:R-:W-:Y:S01]  /*2a40*/  FMUL.FTZ R243, R195.reuse, R244 ;  /* 0x000000f4c3f37220 */ /* 0x040fe20000410000 */
[----:B------:R-:W-:Y:S01]  /*2a50*/  SHF.R.U32.HI R242, RZ, 0x1d, R210 ;  /* 0x0000001dfff27819 */ /* 0x000fe200000116d2 */
[C---:B------:R-:W-:Y:S01]  /*2a60*/  FMUL.FTZ R238, R195.reuse, R84 ;  /* 0x00000054c3ee7220 */ /* 0x040fe20000410000 */
[----:B------:R-:W-:Y:S01]  /*2a70*/  @P1 LEA.HI.X R87, R210, c[0x0][0x25c], RZ, 0x4, P4 ;  /* 0x00009700d2571a11 */ /* 0x000fe200020f24ff */
[----:B------:R-:W-:Y:S01]  /*2a80*/  FMUL.FTZ R210, R195, R246 ;  /* 0x000000f6c3d27220 */ /* 0x000fe20000410000 */
[----:B------:R-:W-:Y:S01]  /*2a90*/  IADD3 R84, P4, R241, c[0x0][0x170], RZ ;  /* 0x00005c00f1547a10 */ /* 0x000fe20007f9e0ff */
[----:B------:R-:W-:-:S02]  /*2aa0*/  @P0 FADD.FTZ R238, R53, R238 ;  /* 0x000000ee35ee0221 */ /* 0x000fc40000010000 */
[----:B------:R-:W-:Y:S01]  /*2ab0*/  FMUL.FTZ R239, R195, R240 ;  /* 0x000000f0c3ef7220 */ /* 0x000fe20000410000 */
[----:B0-----:R-:W-:Y:S01]  /*2ac0*/  LOP3.LUT R80, R80, R85, RZ, 0xfc, !PT ;  /* 0x0000005550507212 */ /* 0x001fe200078efcff */
[----:B------:R-:W-:Y:S01]  /*2ad0*/  @P0 FADD.FTZ R210, R55, R210 ;  /* 0x000000d237d20221 */ /* 0x000fe20000010000 */
[----:B------:R-:W-:Y:S01]  /*2ae0*/  IADD3.X R85, R242, c[0x0][0x174], RZ, P4, !PT ;  /* 0x00005d00f2557a10 */ /* 0x000fe200027fe4ff */
[----:B------:R-:W-:Y:S02]  /*2af0*/  @P0 FADD.FTZ R243, R52, R243 ;  /* 0x000000f334f30221 */ /* 0x000fe40000010000 */
[----:B------:R0:W-:Y:S01]  /*2b00*/  STG.E.64 [R82.64], R80 ;  /* 0x0000005052007986 */ /* 0x0001e2000c101b04 */
[----:B------:R-:W-:Y:S02]  /*2b10*/  @P0 FADD.FTZ R239, R54, R239 ;  /* 0x000000ef36ef0221 */ /* 0x000fe40000010000 */
[CC--:B------:R-:W-:Y:S01]  /*2b20*/  FMUL.FTZ R240, R243.reuse, R196.reuse ;  /* 0x000000c4f3f07220 */ /* 0x0c0fe20000410000 */
[----:B------:R-:W2:Y:S01]  /*2b30*/  LDG.E.64 R84, [R84.64] ;  /* 0x0000000454547981 */ /* 0x000ea2000c1e1b00 */
[C---:B0-----:R-:W-:Y:S01]  /*2b40*/  SEL R81, R238.reuse, R77, P2 ;  /* 0x0000004dee517207 */ /* 0x041fe20001000000 */
[-C--:B------:R-:W-:Y:S01]  /*2b50*/  FMUL.FTZ R238, R238, R196.reuse ;  /* 0x000000c4eeee7220 */ /* 0x080fe20000410000 */
[C---:B------:R-:W-:Y:S01]  /*2b60*/  SEL R83, R210.reuse, R79, P2 ;  /* 0x0000004fd2537207 */ /* 0x040fe20001000000 */
[----:B------:R-:W-:Y:S01]  /*2b70*/  FMUL.FTZ R210, R210, R196 ;  /* 0x000000c4d2d27220 */ /* 0x000fe20000410000 */
[----:B------:R-:W-:Y:S01]  /*2b80*/  SEL R80, R243, R76, P2 ;  /* 0x0000004cf3507207 */ /* 0x000fe20001000000 */
[----:B------:R-:W-:Y:S01]  /*2b90*/  FMUL.FTZ R244, R182, R238 ;  /* 0x000000eeb6f47220 */ /* 0x000fe20000410000 */
[C---:B------:R-:W-:Y:S01]  /*2ba0*/  SEL R82, R239.reuse, R78, P2 ;  /* 0x0000004eef527207 */ /* 0x040fe20001000000 */
[----:B------:R-:W-:-:S02]  /*2bb0*/  FMUL.FTZ R239, R239, R196 ;  /* 0x000000c4efef7220 */ /* 0x000fc40000410000 */
[----:B------:R-:W-:Y:S02]  /*2bc0*/  FMUL.FTZ R246, R183, R210 ;  /* 0x000000d2b7f67220 */ /* 0x000fe40000410000 */
[----:B------:R0:W-:Y:S01]  /*2bd0*/  @P1 STG.E.128 [R86.64], R80 ;  /* 0x0000005056001986 */ /* 0x0001e2000c101d04 */
[----:B------:R-:W1:Y:S01]  /*2be0*/  F2F.BF16.F32 R244, R244 ;  /* 0x000000f400f47304 */ /* 0x000e620000202000 */
[----:B------:R-:W-:-:S07]  /*2bf0*/  FMUL.FTZ R245, R156, R239 ;  /* 0x000000ef9cf57220 */ /* 0x000fce0000410000 */
[----:B------:R-:W3:Y:S01]  /*2c00*/  F2F.BF16.F32 R246, R246 ;  /* 0x000000f600f67304 */ /* 0x000ee20000202000 */
[----:B0-----:R-:W-:-:S07]  /*2c10*/  FMUL.FTZ R86, R157, R240 ;  /* 0x000000f09d567220 */ /* 0x001fce0000410000 */
[----:B------:R0:W4:Y:S01]  /*2c20*/  F2F.BF16.F32 R87, R86 ;  /* 0x0000005600577304 */ /* 0x0001220000202000 */
[----:B-1----:R-:W-:-:S07]  /*2c30*/  IMAD.WIDE.U32 R80, R244, 0x10000, RZ ;  /* 0x00010000f4507825 */ /* 0x002fce00078e00ff */
[----:B------:R-:W1:Y:S01]  /*2c40*/  F2F.BF16.F32 R245, R245 ;  /* 0x000000f500f57304 */ /* 0x000e620000202000 */
[----:B---3--:R-:W-:Y:S01]  /*2c50*/  SHF.L.U32 R83, R246, 0x10, RZ ;  /* 0x00000010f6537819 */ /* 0x008fe200000006ff */
[----:B0-----:R-:W-:Y:S01]  /*2c60*/  FADD.FTZ R86, R234, -R235 ;  /* 0x800000ebea567221 */ /* 0x001fe20000010000 */
[----:B----4-:R-:W-:Y:S02]  /*2c70*/  LOP3.LUT R82, R80, R87, RZ, 0xfc, !PT ;  /* 0x0000005750527212 */ /* 0x010fe400078efcff */
[----:B------:R-:W-:Y:S02]  /*2c80*/  IADD3 R80, P4, R241, c[0x0][0x248], RZ ;  /* 0x00009200f1507a10 */ /* 0x000fe40007f9e0ff */
[----:B-1----:R-:W-:Y:S02]  /*2c90*/  LOP3.LUT R83, R81, R83, R245, 0xfe, !PT ;  /* 0x0000005351537212 */ /* 0x002fe400078efef5 */
[----:B------:R-:W-:Y:S01]  /*2ca0*/  IADD3.X R81, R242, c[0x0][0x24c], RZ, P4, !PT ;  /* 0x00009300f2517a10 */ /* 0x000fe200027fe4ff */
[----:B------:R-:W-:Y:S01]  /*2cb0*/  FADD.FTZ R242, R231, -R230 ;  /* 0x800000e6e7f27221 */ /* 0x000fe20000010000 */
[----:B------:R-:W-:Y:S01]  /*2cc0*/  @P1 LEA R234, P4, R209, c[0x0][0x258], 0x4 ;  /* 0x00009600d1ea1a11 */ /* 0x000fe200078820ff */
[----:B------:R-:W-:-:S02]  /*2cd0*/  FMUL.FTZ R230, R195, R86 ;  /* 0x00000056c3e67220 */ /* 0x000fc40000410000 */
[C---:B------:R-:W-:Y:S02]  /*2ce0*/  FMUL.FTZ R231, R195.reuse, R232 ;  /* 0x000000e8c3e77220 */ /* 0x040fe40000410000 */
[----:B------:R-:W-:Y:S01]  /*2cf0*/  FMUL.FTZ R242, R195, R242 ;  /* 0x000000f2c3f27220 */ /* 0x000fe20000410000 */
[----:B------:R-:W-:Y:S01]  /*2d00*/  @P1 LEA.HI.X R235, R209, c[0x0][0x25c], RZ, 0x4, P4 ;  /* 0x00009700d1eb1a11 */ /* 0x000fe200020f24ff */
[----:B------:R-:W-:Y:S01]  /*2d10*/  @P0 FADD.FTZ R230, R57, R230 ;  /* 0x000000e639e60221 */ /* 0x000fe20000010000 */
[----:B------:R-:W-:Y:S01]  /*2d20*/  SHF.R.U32.HI R241, RZ, 0x1d, R209 ;  /* 0x0000001dfff17819 */ /* 0x000fe200000116d1 */
[----:B------:R-:W-:Y:S01]  /*2d30*/  @P0 FADD.FTZ R231, R58, R231 ;  /* 0x000000e73ae70221 */ /* 0x000fe20000010000 */
[----:B------:R-:W-:Y:S01]  /*2d40*/  IADD3 R86, P4, R233, c[0x0][0x170], RZ ;  /* 0x00005c00e9567a10 */ /* 0x000fe20007f9e0ff */
[----:B------:R-:W-:Y:S02]  /*2d50*/  @P0 FADD.FTZ R242, R59, R242 ;  /* 0x000000f23bf20221 */ /* 0x000fe40000010000 */
[-C--:B------:R-:W-:Y:S01]  /*2d60*/  FMUL.FTZ R209, R230, R196.reuse ;  /* 0x000000c4e6d17220 */ /* 0x080fe20000410000 */
[----:B------:R-:W-:Y:S01]  /*2d70*/  IADD3.X R87, R241, c[0x0][0x174], RZ, P4, !PT ;  /* 0x00005d00f1577a10 */ /* 0x000fe200027fe4ff */
[----:B------:R0:W-:Y:S01]  /*2d80*/  STG.E.64 [R80.64], R82 ;  /* 0x0000005250007986 */ /* 0x0001e2000c101b04 */
[----:B------:R-:W-:-:S02]  /*2d90*/  FMUL.FTZ R232, R237, R196 ;  /* 0x000000c4ede87220 */ /* 0x000fc40000410000 */
[----:B------:R-:W-:Y:S02]  /*2da0*/  FMUL.FTZ R236, R184, R209 ;  /* 0x000000d1b8ec7220 */ /* 0x000fe40000410000 */
[----:B------:R-:W3:Y:S01]  /*2db0*/  LDG.E.64 R86, [R86.64] ;  /* 0x0000000456567981 */ /* 0x000ee2000c1e1b00 */
[----:B0-----:R-:W-:Y:S02]  /*2dc0*/  SEL R80, R237, R76, P2 ;  /* 0x0000004ced507207 */ /* 0x001fe40001000000 */
[----:B------:R-:W-:Y:S02]  /*2dd0*/  SEL R81, R230, R77, P2 ;  /* 0x0000004de6517207 */ /* 0x000fe40001000000 */
[C---:B------:R-:W-:Y:S02]  /*2de0*/  SEL R82, R231.reuse, R78, P2 ;  /* 0x0000004ee7527207 */ /* 0x040fe40001000000 */
[C---:B------:R-:W-:Y:S01]  /*2df0*/  SEL R83, R242.reuse, R79, P2 ;  /* 0x0000004ff2537207 */ /* 0x040fe20001000000 */
[-C--:B------:R-:W-:Y:S01]  /*2e00*/  FMUL.FTZ R230, R242, R196.reuse ;  /* 0x000000c4f2e67220 */ /* 0x080fe20000410000 */
[----:B------:R-:W0:Y:S01]  /*2e10*/  F2F.BF16.F32 R236, R236 ;  /* 0x000000ec00ec7304 */ /* 0x000e220000202000 */
[----:B------:R-:W-:-:S02]  /*2e20*/  FMUL.FTZ R231, R231, R196 ;  /* 0x000000c4e7e77220 */ /* 0x000fc40000410000 */
[----:B------:R1:W-:Y:S01]  /*2e30*/  @P1 STG.E.128 [R234.64], R80 ;  /* 0x00000050ea001986 */ /* 0x0003e2000c101d04 */
[----:B------:R-:W-:Y:S02]  /*2e40*/  FMUL.FTZ R243, R185, R230 ;  /* 0x000000e6b9f37220 */ /* 0x000fe40000410000 */
[----:B------:R-:W-:-:S04]  /*2e50*/  FMUL.FTZ R242, R154, R231 ;  /* 0x000000e79af27220 */ /* 0x000fc80000410000 */
[----:B------:R-:W4:Y:S01]  /*2e60*/  F2F.BF16.F32 R243, R243 ;  /* 0x000000f300f37304 */ /* 0x000f220000202000 */
[----:B-1----:R-:W-:-:S07]  /*2e70*/  FMUL.FTZ R235, R155, R232 ;  /* 0x000000e89beb7220 */ /* 0x002fce0000410000 */
[----:B------:R-:W1:Y:S08]  /*2e80*/  F2F.BF16.F32 R242, R242 ;  /* 0x000000f200f27304 */ /* 0x000e700000202000 */
[----:B------:R-:W1:Y:S01]  /*2e90*/  F2F.BF16.F32 R235, R235 ;  /* 0x000000eb00eb7304 */ /* 0x000e620000202000 */
[----:B0-----:R-:W-:Y:S01]  /*2ea0*/  IMAD.WIDE.U32 R80, R236, 0x10000, RZ ;  /* 0x00010000ec507825 */ /* 0x001fe200078e00ff */
[----:B----4-:R-:W-:-:S03]  /*2eb0*/  SHF.L.U32 R83, R243, 0x10, RZ ;  /* 0x00000010f3537819 */ /* 0x010fc600000006ff */
[----:B------:R-:W-:Y:S01]  /*2ec0*/  FFMA.FTZ R236, R90, R221, R220 ;  /* 0x000000dd5aec7223 */ /* 0x000fe200000100dc */
[----:B-1----:R-:W-:Y:S02]  /*2ed0*/  LOP3.LUT R83, R81, R83, R242, 0xfe, !PT ;  /* 0x0000005351537212 */ /* 0x002fe400078efef2 */
[----:B------:R-:W-:Y:S02]  /*2ee0*/  LOP3.LUT R82, R80, R235, RZ, 0xfc, !PT ;  /* 0x000000eb50527212 */ /* 0x000fe400078efcff */
[----:B------:R-:W-:Y:S01]  /*2ef0*/  IADD3 R80, P4, R233, c[0x0][0x248], RZ ;  /* 0x00009200e9507a10 */ /* 0x000fe20007f9e0ff */
[----:B------:R-:W-:-:S03]  /*2f00*/  FADD.FTZ R236, R223, -R236 ;  /* 0x800000ecdfec7221 */ /* 0x000fc60000010000 */
[----:B------:R-:W-:Y:S02]  /*2f10*/  IADD3.X R81, R241, c[0x0][0x24c], RZ, P4, !PT ;  /* 0x00009300f1517a10 */ /* 0x000fe400027fe4ff */
[----:B------:R-:W-:-:S03]  /*2f20*/  SHF.L.U32 R234, R208, 0x3, RZ ;  /* 0x00000003d0ea7819 */ /* 0x000fc600000006ff */
[----:B------:R0:W-:Y:S01]  /*2f30*/  STG.E.64 [R80.64], R82 ;  /* 0x0000005250007986 */ /* 0x0001e2000c101b04 */
[----:B------:R-:W-:Y:S01]  /*2f40*/  SHF.R.U32.HI R233, RZ, 0x1d, R208 ;  /* 0x0000001dffe97819 */ /* 0x000fe200000116d0 */
[----:B------:R-:W-:Y:S01]  /*2f50*/  FADD.FTZ R242, R225, -R222 ;  /* 0x800000dee1f27221 */ /* 0x000fe20000010000 */
[----:B------:R-:W-:-:S03]  /*2f60*/  IADD3 R90, P4, R234, c[0x0][0x170], RZ ;  /* 0x00005c00ea5a7a10 */ /* 0x000fc60007f9e0ff */
[----:B------:R-:W-:Y:S01]  /*2f70*/  FMUL.FTZ R225, R195, R242 ;  /* 0x000000f2c3e17220 */ /* 0x000fe20000410000 */
[----:B------:R-:W-:Y:S01]  /*2f80*/  IADD3.X R91, R233, c[0x0][0x174], RZ, P4, !PT ;  /* 0x00005d00e95b7a10 */ /* 0x000fe200027fe4ff */
[----:B0-----:R-:W-:Y:S01]  /*2f90*/  FADD.FTZ R80, R227, -R224 ;  /* 0x800000e0e3507221 */ /* 0x001fe20000010000 */
[----:B------:R-:W-:Y:S01]  /*2fa0*/  @P1 LEA R222, P4, R208, c[0x0][0x258], 0x4 ;  /* 0x00009600d0de1a11 */ /* 0x000fe200078820ff */
[----:B------:R-:W-:-:S03]  /*2fb0*/  FMUL.FTZ R224, R195, R236 ;  /* 0x000000ecc3e07220 */ /* 0x000fc60000410000 */
[----:B------:R-:W2:Y:S01]  /*2fc0*/  LDG.E.64 R90, [R90.64] ;  /* 0x000000045a5a7981 */ /* 0x000ea2000c1e1b00 */
[C---:B------:R-:W-:Y:S02]  /*2fd0*/  FMUL.FTZ R227, R195.reuse, R226 ;  /* 0x000000e2c3e37220 */ /* 0x040fe40000410000 */
[----:B------:R-:W-:Y:S02]  /*2fe0*/  FMUL.FTZ R226, R195, R80 ;  /* 0x00000050c3e27220 */ /* 0x000fe40000410000 */
[----:B------:R-:W-:Y:S02]  /*2ff0*/  @P0 FADD.FTZ R224, R61, R224 ;  /* 0x000000e03de00221 */ /* 0x000fe40000010000 */
[----:B------:R-:W-:Y:S01]  /*3000*/  @P0 FADD.FTZ R226, R63, R226 ;  /* 0x000000e23fe20221 */ /* 0x000fe20000010000 */
[----:B------:R-:W-:Y:S01]  /*3010*/  @P1 LEA.HI.X R223, R208, c[0x0][0x25c], RZ, 0x4, P4 ;  /* 0x00009700d0df1a11 */ /* 0x000fe200020f24ff */
[----:B------:R-:W-:Y:S01]  /*3020*/  @P0 FADD.FTZ R227, R60, R227 ;  /* 0x000000e33ce30221 */ /* 0x000fe20000010000 */
[----:B------:R-:W-:Y:S01]  /*3030*/  SEL R81, R224, R77, P2 ;  /* 0x0000004de0517207 */ /* 0x000fe20001000000 */
[----:B------:R-:W-:-:S02]  /*3040*/  @P0 FADD.FTZ R225, R62, R225 ;  /* 0x000000e13ee10221 */ /* 0x000fc40000010000 */
[-C--:B------:R-:W-:Y:S02]  /*3050*/  FMUL.FTZ R224, R224, R196.reuse ;  /* 0x000000c4e0e07220 */ /* 0x080fe40000410000 */
[----:B------:R-:W-:Y:S01]  /*3060*/  FMUL.FTZ R208, R226, R196 ;  /* 0x000000c4e2d07220 */ /* 0x000fe20000410000 */
[----:B------:R-:W-:Y:S01]  /*3070*/  SEL R80, R227, R76, P2 ;  /* 0x0000004ce3507207 */ /* 0x000fe20001000000 */
[----:B------:R-:W-:Y:S01]  /*3080*/  FMUL.FTZ R236, R186, R224 ;  /* 0x000000e0baec7220 */ /* 0x000fe20000410000 */
[C---:B------:R-:W-:Y:S01]  /*3090*/  SEL R82, R225.reuse, R78, P2 ;  /* 0x0000004ee1527207 */ /* 0x040fe20001000000 */
[----:B------:R-:W-:Y:S01]  /*30a0*/  FMUL.FTZ R225, R225, R196 ;  /* 0x000000c4e1e17220 */ /* 0x000fe20000410000 */
[----:B------:R-:W-:Y:S01]  /*30b0*/  SEL R83, R226, R79, P2 ;  /* 0x0000004fe2537207 */ /* 0x000fe20001000000 */
[----:B------:R-:W-:Y:S02]  /*30c0*/  FMUL.FTZ R237, R187, R208 ;  /* 0x000000d0bbed7220 */ /* 0x000fe40000410000 */
[----:B------:R-:W-:Y:S01]  /*30d0*/  FMUL.FTZ R226, R227, R196 ;  /* 0x000000c4e3e27220 */ /* 0x000fe20000410000 */
[----:B------:R-:W0:Y:S01]  /*30e0*/  F2F.BF16.F32 R236, R236 ;  /* 0x000000ec00ec7304 */ /* 0x000e220000202000 */
[----:B------:R1:W-:Y:S01]  /*30f0*/  @P1 STG.E.128 [R222.64], R80 ;  /* 0x00000050de001986 */ /* 0x0003e2000c101d04 */
[----:B------:R-:W-:-:S02]  /*3100*/  FMUL.FTZ R235, R152, R225 ;  /* 0x000000e198eb7220 */ /* 0x000fc40000410000 */
[----:B------:R-:W-:-:S04]  /*3110*/  FFMA.FTZ R94, R94, R221, R220 ;  /* 0x000000dd5e5e7223 */ /* 0x000fc800000100dc */
[----:B------:R-:W0:Y:S01]  /*3120*/  F2F.BF16.F32 R237, R237 ;  /* 0x000000ed00ed7304 */ /* 0x000e220000202000 */
[----:B------:R-:W-:Y:S02]  /*3130*/  FFMA.FTZ R106, R106, R221, R220 ;  /* 0x000000dd6a6a7223 */ /* 0x000fe400000100dc */
[----:B-1----:R-:W-:-:S05]  /*3140*/  FMUL.FTZ R82, R153, R226 ;  /* 0x000000e299527220 */ /* 0x002fca0000410000 */
[----:B------:R-:W-:Y:S01]  /*3150*/  F2F.BF16.F32 R235, R235 ;  /* 0x000000eb00eb7304 */ /* 0x000fe20000202000 */
[----:B------:R-:W-:-:S07]  /*3160*/  FADD.FTZ R94, R95, -R94 ;  /* 0x8000005e5f5e7221 */ /* 0x000fce0000010000 */
[----:B------:R1:W1:Y:S01]  /*3170*/  F2F.BF16.F32 R83, R82 ;  /* 0x0000005200537304 */ /* 0x0002620000202000 */
[-C--:B------:R-:W-:Y:S02]  /*3180*/  FFMA.FTZ R105, R105, R221.reuse, R220 ;  /* 0x000000dd69697223 */ /* 0x080fe400000100dc */
[----:B------:R-:W-:Y:S02]  /*3190*/  FADD.FTZ R106, R107, -R106 ;  /* 0x8000006a6b6a7221 */ /* 0x000fe40000010000 */
[----:B------:R-:W-:Y:S02]  /*31a0*/  FMUL.FTZ R242, R195, R94 ;  /* 0x0000005ec3f27220 */ /* 0x000fe40000410000 */
[----:B------:R-:W-:Y:S02]  /*31b0*/  FADD.FTZ R104, R104, -R105 ;  /* 0x8000006968687221 */ /* 0x000fe40000010000 */
[----:B------:R-:W-:Y:S02]  /*31c0*/  FFMA.FTZ R93, R93, R221, R220 ;  /* 0x000000dd5d5d7223 */ /* 0x000fe400000100dc */
[----:B------:R-:W-:-:S02]  /*31d0*/  FMUL.FTZ R244, R195, R106 ;  /* 0x0000006ac3f47220 */ /* 0x000fc40000410000 */
[----:B0-----:R-:W-:Y:S01]  /*31e0*/  IMAD.WIDE.U32 R80, R236, 0x10000, RZ ;  /* 0x00010000ec507825 */ /* 0x001fe200078e00ff */
[----:B-1----:R-:W-:-:S03]  /*31f0*/  SHF.L.U32 R82, R237, 0x10, RZ ;  /* 0x00000010ed527819 */ /* 0x002fc600000006ff */
[----:B------:R-:W-:Y:S02]  /*3200*/  @P0 FADD.FTZ R242, R65, R242 ;  /* 0x000000f241f20221 */ /* 0x000fe40000010000 */
[----:B------:R-:W-:Y:S02]  /*3210*/  FMUL.FTZ R227, R195, R104 ;  /* 0x00000068c3e37220 */ /* 0x000fe40000410000 */
[----:B------:R-:W-:Y:S02]  /*3220*/  FADD.FTZ R92, R92, -R93 ;  /* 0x8000005d5c5c7221 */ /* 0x000fe40000010000 */
[----:B------:R-:W-:Y:S01]  /*3230*/  @P0 FADD.FTZ R244, R67, R244 ;  /* 0x000000f443f40221 */ /* 0x000fe20000010000 */
[----:B------:R-:W-:Y:S01]  /*3240*/  LOP3.LUT R80, R80, R83, RZ, 0xfc, !PT ;  /* 0x0000005350507212 */ /* 0x000fe200078efcff */
[----:B------:R-:W-:Y:S01]  /*3250*/  FMUL.FTZ R223, R242, R196 ;  /* 0x000000c4f2df7220 */ /* 0x000fe20000410000 */
[----:B------:R-:W-:Y:S01]  /*3260*/  LOP3.LUT R81, R81, R82, R235, 0xfe, !PT ;  /* 0x0000005251517212 */ /* 0x000fe200078efeeb */
[----:B------:R-:W-:-:S02]  /*3270*/  FFMA.FTZ R83, R213, R221, R220 ;  /* 0x000000ddd5537223 */ /* 0x000fc400000100dc */
[----:B------:R-:W-:Y:S02]  /*3280*/  @P0 FADD.FTZ R227, R66, R227 ;  /* 0x000000e342e30221 */ /* 0x000fe40000010000 */
[----:B------:R-:W-:Y:S02]  /*3290*/  FMUL.FTZ R235, R195, R92 ;  /* 0x0000005cc3eb7220 */ /* 0x000fe40000410000 */
[-C--:B------:R-:W-:Y:S02]  /*32a0*/  FMUL.FTZ R213, R244, R196.reuse ;  /* 0x000000c4f4d57220 */ /* 0x080fe40000410000 */
[----:B------:R-:W-:Y:S02]  /*32b0*/  FMUL.FTZ R104, R188, R223 ;  /* 0x000000dfbc687220 */ /* 0x000fe40000410000 */
[----:B------:R-:W-:Y:S02]  /*32c0*/  FMUL.FTZ R222, R227, R196 ;  /* 0x000000c4e3de7220 */ /* 0x000fe40000410000 */
[----:B------:R-:W-:-:S02]  /*32d0*/  @P0 FADD.FTZ R235, R64, R235 ;  /* 0x000000eb40eb0221 */ /* 0x000fc40000010000 */
[----:B------:R-:W-:Y:S02]  /*32e0*/  FMUL.FTZ R92, R189, R213 ;  /* 0x000000d5bd5c7220 */ /* 0x000fe40000410000 */
[----:B------:R-:W-:Y:S01]  /*32f0*/  FADD.FTZ R236, R212, -R83 ;  /* 0x80000053d4ec7221 */ /* 0x000fe20000010000 */
[----:B------:R-:W-:Y:S01]  /*3300*/  F2F.BF16.F32 R104, R104 ;  /* 0x0000006800687304 */ /* 0x000fe20000202000 */
[----:B------:R-:W-:Y:S02]  /*3310*/  FMUL.FTZ R107, R150, R222 ;  /* 0x000000de966b7220 */ /* 0x000fe40000410000 */
[----:B------:R-:W-:-:S05]  /*3320*/  FMUL.FTZ R212, R235, R196 ;  /* 0x000000c4ebd47220 */ /* 0x000fca0000410000 */
[----:B------:R-:W0:Y:S01]  /*3330*/  F2F.BF16.F32 R92, R92 ;  /* 0x0000005c005c7304 */ /* 0x000e220000202000 */
[----:B------:R-:W-:Y:S02]  /*3340*/  FMUL.FTZ R106, R151, R212 ;  /* 0x000000d4976a7220 */ /* 0x000fe40000410000 */
[----:B------:R-:W-:-:S05]  /*3350*/  FFMA.FTZ R246, R214, R221, R220 ;  /* 0x000000ddd6f67223 */ /* 0x000fca00000100dc */
[----:B------:R-:W1:Y:S01]  /*3360*/  F2F.BF16.F32 R107, R107 ;  /* 0x0000006b006b7304 */ /* 0x000e620000202000 */
[----:B------:R-:W-:Y:S01]  /*3370*/  FADD.FTZ R246, R215, -R246 ;  /* 0x800000f6d7f67221 */ /* 0x000fe20000010000 */
[----:B------:R-:W-:Y:S01]  /*3380*/  IADD3 R82, P4, R234, c[0x0][0x248], RZ ;  /* 0x00009200ea527a10 */ /* 0x000fe20007f9e0ff */
[----:B------:R-:W-:-:S05]  /*3390*/  FFMA.FTZ R217, R217, R221, R220 ;  /* 0x000000ddd9d97223 */ /* 0x000fca00000100dc */
[----:B------:R-:W1:Y:S01]  /*33a0*/  F2F.BF16.F32 R95, R106 ;  /* 0x0000006a005f7304 */ /* 0x000e620000202000 */
[----:B------:R-:W-:Y:S02]  /*33b0*/  FFMA.FTZ R218, R218, R221, R220 ;  /* 0x000000dddada7223 */ /* 0x000fe400000100dc */
[----:B------:R-:W-:Y:S01]  /*33c0*/  IMAD.SHL.U32 R215, R207, 0x8, RZ ;  /* 0x00000008cfd77824 */ /* 0x000fe200078e00ff */
[----:B------:R-:W-:Y:S01]  /*33d0*/  IADD3.X R83, R233, c[0x0][0x24c], RZ, P4, !PT ;  /* 0x00009300e9537a10 */ /* 0x000fe200027fe4ff */
[----:B------:R-:W-:Y:S01]  /*33e0*/  FADD.FTZ R214, R216, -R217 ;  /* 0x800000d9d8d67221 */ /* 0x000fe20000010000 */
[----:B0-----:R-:W-:Y:S01]  /*33f0*/  SHF.L.U32 R93, R92, 0x10, RZ ;  /* 0x000000105c5d7819 */ /* 0x001fe200000006ff */
[----:B------:R-:W-:Y:S01]  /*3400*/  IMAD.WIDE.U32 R104, R104, 0x10000, RZ ;  /* 0x0001000068687825 */ /* 0x000fe200078e00ff */
[----:B------:R-:W-:-:S03]  /*3410*/  IADD3 R92, P4, R215, c[0x0][0x170], RZ ;  /* 0x00005c00d75c7a10 */ /* 0x000fc60007f9e0ff */
[----:B------:R-:W-:Y:S01]  /*3420*/  FADD.FTZ R216, R219, -R218 ;  /* 0x800000dadbd87221 */ /* 0x000fe20000010000 */
[----:B------:R-:W-:Y:S02]  /*3430*/  SHF.R.U32.HI R218, RZ, 0x1d, R207 ;  /* 0x0000001dffda7819 */ /* 0x000fe400000116cf */
[----:B------:R-:W-:Y:S01]  /*3440*/  @P1 LEA R94, P5, R207, c[0x0][0x258], 0x4 ;  /* 0x00009600cf5e1a11 */ /* 0x000fe200078a20ff */
[----:B------:R0:W-:Y:S01]  /*3450*/  STG.E.64 [R82.64], R80 ;  /* 0x0000005052007986 */ /* 0x0001e2000c101b04 */
[----:B-1----:R-:W-:Y:S02]  /*3460*/  LOP3.LUT R107, R105, R93, R107, 0xfe, !PT ;  /* 0x0000005d696b7212 */ /* 0x002fe400078efe6b */
[----:B------:R-:W-:Y:S02]  /*3470*/  IADD3.X R93, R218, c[0x0][0x174], RZ, P4, !PT ;  /* 0x00005d00da5d7a10 */ /* 0x000fe400027fe4ff */
[----:B------:R-:W-:Y:S01]  /*3480*/  LOP3.LUT R106, R104, R95, RZ, 0xfc, !PT ;  /* 0x0000005f686a7212 */ /* 0x000fe200078efcff */
[----:B------:R-:W-:Y:S01]  /*3490*/  FMUL.FTZ R246, R195, R246 ;  /* 0x000000f6c3f67220 */ /* 0x000fe20000410000 */
[----:B------:R-:W-:Y:S01]  /*34a0*/  @P1 LEA.HI.X R95, R207, c[0x0][0x25c], RZ, 0x4, P5 ;  /* 0x00009700cf5f1a11 */ /* 0x000fe200028f24ff */
[----:B------:R-:W-:Y:S01]  /*34b0*/  FMUL.FTZ R219, R195, R214 ;  /* 0x000000d6c3db7220 */ /* 0x000fe20000410000 */
[----:B------:R-:W-:Y:S01]  /*34c0*/  IADD3 R214, P4, R215, c[0x0][0x248], RZ ;  /* 0x00009200d7d67a10 */ /* 0x000fe20007f9e0ff */
[----:B------:R-:W4:Y:S01]  /*34d0*/  LDG.E.64 R92, [R92.64] ;  /* 0x000000045c5c7981 */ /* 0x000f22000c1e1b00 */
[----:B0-----:R-:W-:Y:S01]  /*34e0*/  SEL R81, R242, R77, P2 ;  /* 0x0000004df2517207 */ /* 0x001fe20001000000 */
[----:B------:R-:W-:Y:S01]  /*34f0*/  FMUL.FTZ R242, R195, R216 ;  /* 0x000000d8c3f27220 */ /* 0x000fe20000410000 */
[----:B------:R-:W-:-:S02]  /*3500*/  SEL R80, R235, R76, P2 ;  /* 0x0000004ceb507207 */ /* 0x000fc40001000000 */
[----:B------:R-:W-:Y:S02]  /*3510*/  SEL R82, R227, R78, P2 ;  /* 0x0000004ee3527207 */ /* 0x000fe40001000000 */
[----:B------:R-:W-:Y:S01]  /*3520*/  SEL R83, R244, R79, P2 ;  /* 0x0000004ff4537207 */ /* 0x000fe20001000000 */
[----:B------:R-:W-:Y:S02]  /*3530*/  @P0 FADD.FTZ R242, R71, R242 ;  /* 0x000000f247f20221 */ /* 0x000fe40000010000 */
[----:B------:R-:W-:Y:S02]  /*3540*/  @P0 FADD.FTZ R246, R69, R246 ;  /* 0x000000f645f60221 */ /* 0x000fe40000010000 */
[----:B------:R0:W-:Y:S01]  /*3550*/  @P1 STG.E.128 [R94.64], R80 ;  /* 0x000000505e001986 */ /* 0x0001e2000c101d04 */
[----:B------:R-:W-:Y:S01]  /*3560*/  IADD3.X R215, R218, c[0x0][0x24c], RZ, P4, !PT ;  /* 0x00009300dad77a10 */ /* 0x000fe200027fe4ff */
[----:B------:R-:W-:Y:S01]  /*3570*/  @P0 FADD.FTZ R219, R70, R219 ;  /* 0x000000db46db0221 */ /* 0x000fe20000010000 */
[----:B------:R-:W-:Y:S01]  /*3580*/  SHF.L.U32 R235, R206, 0x3, RZ ;  /* 0x00000003ceeb7819 */ /* 0x000fe200000006ff */
[----:B------:R-:W-:-:S02]  /*3590*/  FMUL.FTZ R218, R242, R196 ;  /* 0x000000c4f2da7220 */ /* 0x000fc40000410000 */
[-C--:B------:R-:W-:Y:S01]  /*35a0*/  FMUL.FTZ R217, R246, R196.reuse ;  /* 0x000000c4f6d97220 */ /* 0x080fe20000410000 */
[----:B------:R-:W-:Y:S01]  /*35b0*/  SHF.R.U32.HI R207, RZ, 0x1d, R206 ;  /* 0x0000001dffcf7819 */ /* 0x000fe200000116ce */
[----:B------:R-:W-:Y:S02]  /*35c0*/  FMUL.FTZ R216, R219, R196 ;  /* 0x000000c4dbd87220 */ /* 0x000fe40000410000 */
[----:B------:R-:W-:Y:S02]  /*35d0*/  FMUL.FTZ R237, R191, R218 ;  /* 0x000000dabfed7220 */ /* 0x000fe40000410000 */
[----:B0-----:R-:W-:Y:S01]  /*35e0*/  FMUL.FTZ R81, R195, R236 ;  /* 0x000000ecc3517220 */ /* 0x001fe20000410000 */
[----:B------:R-:W-:-:S03]  /*35f0*/  IADD3 R94, P4, R235, c[0x0][0x170], RZ ;  /* 0x00005c00eb5e7a10 */ /* 0x000fc60007f9e0ff */
[----:B------:R-:W-:Y:S02]  /*3600*/  @P0 FADD.FTZ R81, R68, R81 ;  /* 0x0000005144510221 */ /* 0x000fe40000010000 */
[----:B------:R-:W-:Y:S02]  /*3610*/  FMUL.FTZ R104, R190, R217 ;  /* 0x000000d9be687220 */ /* 0x000fe40000410000 */
[----:B------:R-:W-:Y:S01]  /*3620*/  FMUL.FTZ R234, R81, R196 ;  /* 0x000000c451ea7220 */ /* 0x000fe20000410000 */
[----:B------:R-:W-:Y:S01]  /*3630*/  IADD3.X R95, R207, c[0x0][0x174], RZ, P4, !PT ;  /* 0x00005d00cf5f7a10 */ /* 0x000fe200027fe4ff */
[----:B------:R-:W-:Y:S01]  /*3640*/  FMUL.FTZ R233, R148, R216 ;  /* 0x000000d894e97220 */ /* 0x000fe20000410000 */
[----:B------:R0:W1:Y:S01]  /*3650*/  F2F.BF16.F32 R243, R104 ;  /* 0x0000006800f37304 */ /* 0x0000620000202000 */
[----:B------:R-:W-:Y:S01]  /*3660*/  FMUL.FTZ R236, R149, R234 ;  /* 0x000000ea95ec7220 */ /* 0x000fe20000410000 */
[----:B------:R1:W-:Y:S04]  /*3670*/  STG.E.64 [R214.64], R106 ;  /* 0x0000006ad6007986 */ /* 0x0003e8000c101b04 */
[----:B------:R-:W4:Y:S02]  /*3680*/  LDG.E.64 R94, [R94.64] ;  /* 0x000000045e5e7981 */ /* 0x000f24000c1e1b00 */
[----:B------:R-:W1:Y:S01]  /*3690*/  F2F.BF16.F32 R237, R237 ;  /* 0x000000ed00ed7304 */ /* 0x000e620000202000 */
[----:B0-----:R-:W-:-:S07]  /*36a0*/  @P1 LEA R104, P4, R206, c[0x0][0x258], 0x4 ;  /* 0x00009600ce681a11 */ /* 0x001fce00078820ff */
[----:B------:R-:W0:Y:S08]  /*36b0*/  F2F.BF16.F32 R233, R233 ;  /* 0x000000e900e97304 */ /* 0x000e300000202000 */
[----:B------:R-:W0:Y:S01]  /*36c0*/  F2F.BF16.F32 R241, R236 ;  /* 0x000000ec00f17304 */ /* 0x000e220000202000 */
[----:B------:R-:W-:Y:S01]  /*36d0*/  SHF.L.U32 R227, R194, 0x3, RZ ;  /* 0x00000003c2e37819 */ /* 0x000fe200000006ff */
[----:B-1----:R-:W-:Y:S01]  /*36e0*/  IMAD.WIDE.U32 R214, R243, 0x10000, RZ ;  /* 0x00010000f3d67825 */ /* 0x002fe200078e00ff */
[----:B------:R-:W-:-:S02]  /*36f0*/  @P1 LEA.HI.X R105, R206, c[0x0][0x25c], RZ, 0x4, P4 ;  /* 0x00009700ce691a11 */ /* 0x000fc400020f24ff */
[----:B------:R-:W-:Y:S02]  /*3700*/  SEL R82, R219, R78, P2 ;  /* 0x0000004edb527207 */ /* 0x000fe40001000000 */
[----:B------:R-:W-:Y:S02]  /*3710*/  SHF.L.U32 R107, R237, 0x10, RZ ;  /* 0x00000010ed6b7819 */ /* 0x000fe400000006ff */
[----:B------:R-:W-:Y:S02]  /*3720*/  IADD3 R206, P4, R235, c[0x0][0x248], RZ ;  /* 0x00009200ebce7a10 */ /* 0x000fe40007f9e0ff */
[----:B------:R-:W-:Y:S02]  /*3730*/  SHF.R.U32.HI R219, RZ, 0x1d, R194 ;  /* 0x0000001dffdb7819 */ /* 0x000fe400000116c2 */
[----:B------:R-:W-:Y:S02]  /*3740*/  IADD3 R106, P5, R227, c[0x0][0x170], RZ ;  /* 0x00005c00e36a7a10 */ /* 0x000fe40007fbe0ff */
[----:B------:R-:W-:-:S02]  /*3750*/  SEL R80, R81, R76, P2 ;  /* 0x0000004c51507207 */ /* 0x000fc40001000000 */
[----:B------:R-:W-:Y:S02]  /*3760*/  SEL R81, R246, R77, P2 ;  /* 0x0000004df6517207 */ /* 0x000fe40001000000 */
[----:B------:R-:W-:Y:S02]  /*3770*/  SEL R83, R242, R79, P2 ;  /* 0x0000004ff2537207 */ /* 0x000fe40001000000 */
[----:B0-----:R-:W-:Y:S02]  /*3780*/  LOP3.LUT R215, R215, R107, R233, 0xfe, !PT ;  /* 0x0000006bd7d77212 */ /* 0x001fe400078efee9 */
[----:B------:R-:W-:Y:S02]  /*3790*/  IADD3.X R207, R207, c[0x0][0x24c], RZ, P4, !PT ;  /* 0x00009300cfcf7a10 */ /* 0x000fe400027fe4ff */
[----:B------:R-:W-:Y:S02]  /*37a0*/  LOP3.LUT R214, R214, R241, RZ, 0xfc, !PT ;  /* 0x000000f1d6d67212 */ /* 0x000fe400078efcff */
[----:B------:R-:W-:Y:S01]  /*37b0*/  IADD3.X R107, R219, c[0x0][0x174], RZ, P5, !PT ;  /* 0x00005d00db6b7a10 */ /* 0x000fe20002ffe4ff */
[----:B------:R0:W-:Y:S04]  /*37c0*/  @P1 STG.E.128 [R104.64], R80 ;  /* 0x0000005068001986 */ /* 0x0001e8000c101d04 */
[----:B------:R-:W-:Y:S04]  /*37d0*/  STG.E.64 [R206.64], R214 ;  /* 0x000000d6ce007986 */ /* 0x000fe8000c101b04 */
[----:B0-----:R0:W4:Y:S01]  /*37e0*/  LDG.E.64 R80, [R106.64] ;  /* 0x000000046a507981 */ /* 0x001122000c1e1b00 */
[----:B------:R-:W-:-:S02]  /*37f0*/  FFMA.FTZ R101, R101, R221, R220 ;  /* 0x000000dd65657223 */ /* 0x000fc400000100dc */
[-CC-:B------:R-:W-:Y:S02]  /*3800*/  FFMA.FTZ R98, R98, R221.reuse, R220.reuse ;  /* 0x000000dd62627223 */ /* 0x180fe400000100dc */
[-CC-:B------:R-:W-:Y:S02]  /*3810*/  FFMA.FTZ R102, R102, R221.reuse, R220.reuse ;  /* 0x000000dd66667223 */ /* 0x180fe400000100dc */
[----:B------:R-:W-:Y:S02]  /*3820*/  FFMA.FTZ R221, R97, R221, R220 ;  /* 0x000000dd61dd7223 */ /* 0x000fe400000100dc */
[----:B------:R-:W-:Y:S02]  /*3830*/  FADD.FTZ R100, R100, -R101 ;  /* 0x8000006564647221 */ /* 0x000fe40000010000 */
[----:B------:R-:W-:Y:S02]  /*3840*/  FADD.FTZ R98, R99, -R98 ;  /* 0x8000006263627221 */ /* 0x000fe40000010000 */
[----:B------:R-:W-:-:S02]  /*3850*/  FADD.FTZ R102, R103, -R102 ;  /* 0x8000006667667221 */ /* 0x000fc40000010000 */
[----:B------:R-:W-:Y:S02]  /*3860*/  FADD.FTZ R96, R96, -R221 ;  /* 0x800000dd60607221 */ /* 0x000fe40000010000 */
[C---:B------:R-:W-:Y:S02]  /*3870*/  FMUL.FTZ R101, R195.reuse, R100 ;  /* 0x00000064c3657220 */ /* 0x040fe40000410000 */
[C---:B------:R-:W-:Y:S02]  /*3880*/  FMUL.FTZ R98, R195.reuse, R98 ;  /* 0x00000062c3627220 */ /* 0x040fe40000410000 */
[C---:B------:R-:W-:Y:S02]  /*3890*/  FMUL.FTZ R100, R195.reuse, R102 ;  /* 0x00000066c3647220 */ /* 0x040fe40000410000 */
[----:B------:R-:W-:Y:S01]  /*38a0*/  FMUL.FTZ R195, R195, R96 ;  /* 0x00000060c3c37220 */ /* 0x000fe20000410000 */
[----:B------:R-:W-:Y:S01]  /*38b0*/  SHF.R.U64 R88, R88, 0x10, R89 ;  /* 0x0000001058587819 */ /* 0x000fe20000001259 */
[----:B------:R-:W-:-:S02]  /*38c0*/  @P0 FADD.FTZ R98, R73, R98 ;  /* 0x0000006249620221 */ /* 0x000fc40000010000 */
[----:B------:R-:W-:Y:S02]  /*38d0*/  @P0 FADD.FTZ R101, R74, R101 ;  /* 0x000000654a650221 */ /* 0x000fe40000010000 */
[----:B------:R-:W-:Y:S02]  /*38e0*/  @P0 FADD.FTZ R100, R75, R100 ;  /* 0x000000644b640221 */ /* 0x000fe40000010000 */
[----:B------:R-:W-:Y:S01]  /*38f0*/  @P0 FADD.FTZ R195, R72, R195 ;  /* 0x000000c348c30221 */ /* 0x000fe20000010000 */
[----:B------:R-:W-:Y:S01]  /*3900*/  PRMT R88, RZ, 0x5410, R88 ;  /* 0x00005410ff587816 */ /* 0x000fe20000000058 */
[-C--:B------:R-:W-:Y:S02]  /*3910*/  FMUL.FTZ R99, R98, R196.reuse ;  /* 0x000000c462637220 */ /* 0x080fe40000410000 */
[-C--:B------:R-:W-:Y:S02]  /*3920*/  FMUL.FTZ R97, R101, R196.reuse ;  /* 0x000000c465617220 */ /* 0x080fe40000410000 */
[----:B------:R-:W-:-:S02]  /*3930*/  FMUL.FTZ R96, R100, R196 ;  /* 0x000000c464607220 */ /* 0x000fc40000410000 */
[----:B------:R-:W-:Y:S02]  /*3940*/  FMUL.FTZ R196, R195, R196 ;  /* 0x000000c4c3c47220 */ /* 0x000fe40000410000 */
[----:B------:R-:W-:Y:S01]  /*3950*/  FFMA.FTZ R29, R229, R88, R29 ;  /* 0x00000058e51d7223 */ /* 0x000fe2000001001d */
[--C-:B------:R-:W-:Y:S01]  /*3960*/  SHF.R.U32.HI R88, RZ, 0x10, R89.reuse ;  /* 0x00000010ff587819 */ /* 0x100fe20000011659 */
[----:B------:R-:W-:Y:S01]  /*3970*/  FMUL.FTZ R102, R147, R196 ;  /* 0x000000c493667220 */ /* 0x000fe20000410000 */
[----:B------:R-:W-:Y:S02]  /*3980*/  PRMT R89, RZ, 0x5410, R89 ;  /* 0x00005410ff597816 */ /* 0x000fe40000000059 */
[----:B------:R-:W-:Y:S01]  /*3990*/  PRMT R88, RZ, 0x5410, R88 ;  /* 0x00005410ff587816 */ /* 0x000fe20000000058 */
[----:B0-----:R0:W-:Y:S02]  /*39a0*/  F2F.BF16.F32 R107, R102 ;  /* 0x00000066006b7304 */ /* 0x0011e40000202000 */
[----:B------:R-:W-:Y:S01]  /*39b0*/  FFMA.FTZ R26, R211, R89, R26 ;  /* 0x00000059d31a7223 */ /* 0x000fe2000001001a */
[----:B--2---:R-:W-:Y:S01]  /*39c0*/  PRMT R89, RZ, 0x5410, R84 ;  /* 0x00005410ff597816 */ /* 0x004fe20000000054 */
[----:B------:R-:W-:Y:S01]  /*39d0*/  FFMA.FTZ R27, R228, R88, R27 ;  /* 0x00000058e41b7223 */ /* 0x000fe2000001001b */
[----:B0-----:R-:W-:-:S02]  /*39e0*/  SHF.R.U64 R102, R84, 0x10, R85 ;  /* 0x0000001054667819 */ /* 0x001fc40000001255 */
[--C-:B------:R-:W-:Y:S02]  /*39f0*/  SHF.R.U32.HI R88, RZ, 0x10, R85.reuse ;  /* 0x00000010ff587819 */ /* 0x100fe40000011655 */
[----:B------:R-:W-:Y:S02]  /*3a00*/  PRMT R84, RZ, 0x5410, R102 ;  /* 0x00005410ff547816 */ /* 0x000fe40000000066 */
[----:B------:R-:W-:-:S03]  /*3a10*/  PRMT R85, RZ, 0x5410, R85 ;  /* 0x00005410ff557816 */ /* 0x000fc60000000055 */
[----:B------:R-:W-:Y:S01]  /*3a20*/  FFMA.FTZ R25, R238, R84, R25 ;  /* 0x00000054ee197223 */ /* 0x000fe20000010019 */
[----:B------:R-:W-:Y:S01]  /*3a30*/  PRMT R84, RZ, 0x5410, R88 ;  /* 0x00005410ff547816 */ /* 0x000fe20000000058 */
[----:B------:R-:W-:Y:S01]  /*3a40*/  FFMA.FTZ R22, R239, R85, R22 ;  /* 0x00000055ef167223 */ /* 0x000fe20000010016 */
[----:B---3--:R-:W-:-:S03]  /*3a50*/  PRMT R85, RZ, 0x5410, R86 ;  /* 0x00005410ff557816 */ /* 0x008fc60000000056 */
[----:B------:R-:W-:Y:S01]  /*3a60*/  FFMA.FTZ R23, R210, R84, R23 ;  /* 0x00000054d2177223 */ /* 0x000fe20000010017 */
[--C-:B------:R-:W-:Y:S01]  /*3a70*/  SHF.R.U64 R84, R86, 0x10, R87.reuse ;  /* 0x0000001056547819 */ /* 0x100fe20000001257 */
[----:B------:R-:W-:Y:S01]  /*3a80*/  FFMA.FTZ R20, R232, R85, R20 ;  /* 0x00000055e8147223 */ /* 0x000fe20000010014 */
[----:B------:R-:W-:Y:S02]  /*3a90*/  SHF.R.U32.HI R85, RZ, 0x10, R87 ;  /* 0x00000010ff557819 */ /* 0x000fe40000011657 */
[----:B------:R-:W-:-:S05]  /*3aa0*/  PRMT R84, RZ, 0x5410, R84 ;  /* 0x00005410ff547816 */ /* 0x000fca0000000054 */
[----:B------:R-:W-:Y:S01]  /*3ab0*/  FFMA.FTZ R21, R209, R84, R21 ;  /* 0x00000054d1157223 */ /* 0x000fe20000010015 */
[----:B------:R-:W-:Y:S02]  /*3ac0*/  PRMT R84, RZ, 0x5410, R85 ;  /* 0x00005410ff547816 */ /* 0x000fe40000000055 */
[----:B------:R-:W-:-:S03]  /*3ad0*/  SHF.R.U64 R86, R90, 0x10, R91 ;  /* 0x000000105a567819 */ /* 0x000fc6000000125b */
[----:B------:R-:W-:Y:S01]  /*3ae0*/  FFMA.FTZ R19, R230, R84, R19 ;  /* 0x00000054e6137223 */ /* 0x000fe20000010013 */
[----:B------:R-:W-:Y:S02]  /*3af0*/  PRMT R84, RZ, 0x5410, R91 ;  /* 0x00005410ff547816 */ /* 0x000fe4000000005b */
[----:B------:R-:W-:-:S03]  /*3b00*/  PRMT R85, RZ, 0x5410, R90 ;  /* 0x00005410ff557816 */ /* 0x000fc6000000005a */
[----:B------:R-:W-:Y:S01]  /*3b10*/  FFMA.FTZ R3, R225, R84, R3 ;  /* 0x00000054e1037223 */ /* 0x000fe20000010003 */
[----:B------:R-:W-:Y:S01]  /*3b20*/  PRMT R84, RZ, 0x5410, R86 ;  /* 0x00005410ff547816 */ /* 0x000fe20000000056 */
[----:B------:R-:W-:Y:S01]  /*3b30*/  FFMA.FTZ R16, R226, R85, R16 ;  /* 0x00000055e2107223 */ /* 0x000fe20000010010 */
[----:B------:R-:W-:Y:S01]  /*3b40*/  SHF.R.U32.HI R85, RZ, 0x10, R91 ;  /* 0x00000010ff557819 */ /* 0x000fe2000001165b */
[----:B------:R-:W-:Y:S02]  /*3b50*/  FMUL.FTZ R82, R192, R99 ;  /* 0x00000063c0527220 */ /* 0x000fe40000410000 */
[----:B------:R-:W-:Y:S01]  /*3b60*/  FFMA.FTZ R17, R224, R84, R17 ;  /* 0x00000054e0117223 */ /* 0x000fe20000010011 */
[----:B------:R-:W-:Y:S01]  /*3b70*/  PRMT R85, RZ, 0x5410, R85 ;  /* 0x00005410ff557816 */ /* 0x000fe20000000055 */
[----:B------:R-:W-:Y:S02]  /*3b80*/  FMUL.FTZ R104, R193, R96 ;  /* 0x00000060c1687220 */ /* 0x000fe40000410000 */
[----:B------:R-:W-:Y:S01]  /*3b90*/  FMUL.FTZ R103, R146, R97 ;  /* 0x0000006192677220 */ /* 0x000fe20000410000 */
[----:B------:R-:W0:Y:S01]  /*3ba0*/  F2F.BF16.F32 R82, R82 ;  /* 0x0000005200527304 */ /* 0x000e220000202000 */
[----:B------:R-:W-:-:S07]  /*3bb0*/  FFMA.FTZ R2, R208, R85, R2 ;  /* 0x00000055d0027223 */ /* 0x000fce0000010002 */
[----:B------:R-:W1:Y:S08]  /*3bc0*/  F2F.BF16.F32 R104, R104 ;  /* 0x0000006800687304 */ /* 0x000e700000202000 */
[----:B------:R-:W2:Y:S01]  /*3bd0*/  F2F.BF16.F32 R103, R103 ;  /* 0x0000006700677304 */ /* 0x000ea20000202000 */
[----:B------:R-:W-:Y:S01]  /*3be0*/  PRMT R87, RZ, 0x5410, R87 ;  /* 0x00005410ff577816 */ /* 0x000fe20000000057 */
[----:B0-----:R-:W-:Y:S01]  /*3bf0*/  IMAD.WIDE.U32 R82, R82, 0x10000, RZ ;  /* 0x0001000052527825 */ /* 0x001fe200078e00ff */
[----:B------:R-:W-:-:S02]  /*3c00*/  @P1 LEA R86, P0, R194, c[0x0][0x258], 0x4 ;  /* 0x00009600c2561a11 */ /* 0x000fc400078020ff */
[----:B------:R-:W-:Y:S01]  /*3c10*/  SEL R76, R195, R76, P2 ;  /* 0x0000004cc34c7207 */ /* 0x000fe20001000000 */
[----:B------:R-:W-:Y:S01]  /*3c20*/  FFMA.FTZ R18, R231, R87, R18 ;  /* 0x00000057e7127223 */ /* 0x000fe20000010012 */
[----:B-1----:R-:W-:Y:S02]  /*3c30*/  SHF.L.U32 R105, R104, 0x10, RZ ;  /* 0x0000001068697819 */ /* 0x002fe400000006ff */
[----:B------:R-:W-:Y:S02]  /*3c40*/  SEL R77, R98, R77, P2 ;  /* 0x0000004d624d7207 */ /* 0x000fe40001000000 */
[----:B------:R-:W-:Y:S02]  /*3c50*/  SEL R78, R101, R78, P2 ;  /* 0x0000004e654e7207 */ /* 0x000fe40001000000 */
[----:B------:R-:W-:Y:S02]  /*3c60*/  @P1 LEA.HI.X R87, R194, c[0x0][0x25c], RZ, 0x4, P0 ;  /* 0x00009700c2571a11 */ /* 0x000fe400000f24ff */
[----:B------:R-:W-:-:S02]  /*3c70*/  SEL R79, R100, R79, P2 ;  /* 0x0000004f644f7207 */ /* 0x000fc40001000000 */
[----:B--2---:R-:W-:Y:S02]  /*3c80*/  LOP3.LUT R83, R83, R105, R103, 0xfe, !PT ;  /* 0x0000006953537212 */ /* 0x004fe400078efe67 */
[----:B------:R-:W-:Y:S01]  /*3c90*/  LOP3.LUT R82, R82, R107, RZ, 0xfc, !PT ;  /* 0x0000006b52527212 */ /* 0x000fe200078efcff */
[----:B------:R-:W-:Y:S01]  /*3ca0*/  @P1 STG.E.128 [R86.64], R76 ;  /* 0x0000004c56001986 */ /* 0x000fe2000c101d04 */
[----:B------:R-:W-:-:S04]  /*3cb0*/  IADD3 R205, R205, c[0x0][0x160], RZ ;  /* 0x00005800cdcd7a10 */ /* 0x000fc80007ffe0ff */
[----:B------:R-:W-:Y:S02]  /*3cc0*/  ISETP.GE.AND P0, PT, R205, c[0x0][0x164], PT ;  /* 0x00005900cd007a0c */ /* 0x000fe40003f06270 */
[--C-:B----4-:R-:W-:Y:S02]  /*3cd0*/  SHF.R.U64 R84, R92, 0x10, R93.reuse ;  /* 0x000000105c547819 */ /* 0x110fe4000000125d */
[----:B------:R-:W-:Y:S02]  /*3ce0*/  SHF.R.U32.HI R85, RZ, 0x10, R93 ;  /* 0x00000010ff557819 */ /* 0x000fe4000001165d */
[----:B------:R-:W-:-:S05]  /*3cf0*/  PRMT R84, RZ, 0x5410, R84 ;  /* 0x00005410ff547816 */ /* 0x000fca0000000054 */
[----:B------:R-:W-:Y:S01]  /*3d00*/  FFMA.FTZ R4, R223, R84, R4 ;  /* 0x00000054df047223 */ /* 0x000fe20000010004 */
[----:B------:R-:W-:-:S05]  /*3d10*/  PRMT R84, RZ, 0x5410, R85 ;  /* 0x00005410ff547816 */ /* 0x000fca0000000055 */
[----:B------:R-:W-:Y:S01]  /*3d20*/  FFMA.FTZ R6, R213, R84, R6 ;  /* 0x00000054d5067223 */ /* 0x000fe20000010006 */
[----:B------:R-:W-:Y:S02]  /*3d30*/  PRMT R92, RZ, 0x5410, R92 ;  /* 0x00005410ff5c7816 */ /* 0x000fe4000000005c */
[----:B------:R-:W-:Y:S02]  /*3d40*/  PRMT R93, RZ, 0x5410, R93 ;  /* 0x00005410ff5d7816 */ /* 0x000fe4000000005d */
[----:B------:R-:W-:Y:S02]  /*3d50*/  PRMT R84, RZ, 0x5410, R94 ;  /* 0x00005410ff547816 */ /* 0x000fe4000000005e */
[----:B------:R-:W-:-:S03]  /*3d60*/  PRMT R85, RZ, 0x5410, R95 ;  /* 0x00005410ff557816 */ /* 0x000fc6000000005f */
[----:B------:R-:W-:Y:S01]  /*3d70*/  FFMA.FTZ R9, R234, R84, R9 ;  /* 0x00000054ea097223 */ /* 0x000fe20000010009 */
[----:B------:R-:W-:Y:S01]  /*3d80*/  IADD3 R84, P4, R227, c[0x0][0x248], RZ ;  /* 0x00009200e3547a10 */ /* 0x000fe20007f9e0ff */
[----:B------:R-:W-:Y:S01]  /*3d90*/  FFMA.FTZ R11, R216, R85, R11 ;  /* 0x00000055d80b7223 */ /* 0x000fe2000001000b */
[----:B------:R-:W-:Y:S02]  /*3da0*/  SHF.R.U64 R94, R94, 0x10, R95 ;  /* 0x000000105e5e7819 */ /* 0x000fe4000000125f */
[----:B------:R-:W-:-:S05]  /*3db0*/  IADD3.X R85, R219, c[0x0][0x24c], RZ, P4, !PT ;  /* 0x00009300db557a10 */ /* 0x000fca00027fe4ff */
[----:B------:R0:W-:Y:S01]  /*3dc0*/  STG.E.64 [R84.64], R82 ;  /* 0x0000005254007986 */ /* 0x0001e2000c101b04 */
[----:B------:R-:W-:Y:S02]  /*3dd0*/  SHF.R.U32.HI R95, RZ, 0x10, R95 ;  /* 0x00000010ff5f7819 */ /* 0x000fe4000001165f */
[----:B0-----:R-:W-:-:S05]  /*3de0*/  PRMT R82, RZ, 0x5410, R94 ;  /* 0x00005410ff527816 */ /* 0x001fca000000005e */
[----:B------:R-:W-:Y:S01]  /*3df0*/  FFMA.FTZ R8, R217, R82, R8 ;  /* 0x00000052d9087223 */ /* 0x000fe20000010008 */
[----:B------:R-:W-:Y:S01]  /*3e00*/  PRMT R83, RZ, 0x5410, R95 ;  /* 0x00005410ff537816 */ /* 0x000fe2000000005f */
[----:B------:R-:W-:Y:S01]  /*3e10*/  FFMA.FTZ R24, R240, R89, R24 ;  /* 0x00000059f0187223 */ /* 0x000fe20000010018 */
[----:B------:R-:W-:Y:S01]  /*3e20*/  SEL R220, RZ, 0x1, P3 ;  /* 0x00000001ffdc7807 */ /* 0x000fe20001800000 */
[----:B------:R-:W-:Y:S02]  /*3e30*/  FFMA.FTZ R5, R212, R92, R5 ;  /* 0x0000005cd4057223 */ /* 0x000fe40000010005 */
[----:B------:R-:W-:Y:S02]  /*3e40*/  FFMA.FTZ R7, R222, R93, R7 ;  /* 0x0000005dde077223 */ /* 0x000fe40000010007 */
[----:B------:R-:W-:Y:S01]  /*3e50*/  FFMA.FTZ R10, R218, R83, R10 ;  /* 0x00000053da0a7223 */ /* 0x000fe2000001000a */
[----:B------:R-:W-:Y:S02]  /*3e60*/  PRMT R82, RZ, 0x5410, R80 ;  /* 0x00005410ff527816 */ /* 0x000fe40000000050 */
[----:B------:R-:W-:-:S02]  /*3e70*/  SHF.R.U64 R86, R80, 0x10, R81 ;  /* 0x0000001050567819 */ /* 0x000fc40000001251 */
[--C-:B------:R-:W-:Y:S02]  /*3e80*/  PRMT R80, RZ, 0x5410, R81.reuse ;  /* 0x00005410ff507816 */ /* 0x100fe40000000051 */
[----:B------:R-:W-:-:S03]  /*3e90*/  SHF.R.U32.HI R81, RZ, 0x10, R81 ;  /* 0x00000010ff517819 */ /* 0x000fc60000011651 */
[----:B------:R-:W-:Y:S01]  /*3ea0*/  FFMA.FTZ R15, R97, R80, R15 ;  /* 0x00000050610f7223 */ /* 0x000fe2000001000f */
[----:B------:R-:W-:Y:S02]  /*3eb0*/  PRMT R80, RZ, 0x5410, R86 ;  /* 0x00005410ff507816 */ /* 0x000fe40000000056 */
[----:B------:R-:W-:Y:S01]  /*3ec0*/  PRMT R81, RZ, 0x5410, R81 ;  /* 0x00005410ff517816 */ /* 0x000fe20000000051 */
[----:B------:R-:W-:Y:S02]  /*3ed0*/  FFMA.FTZ R13, R196, R82, R13 ;  /* 0x00000052c40d7223 */ /* 0x000fe4000001000d */
[----:B------:R-:W-:Y:S02]  /*3ee0*/  FFMA.FTZ R12, R99, R80, R12 ;  /* 0x00000050630c7223 */ /* 0x000fe4000001000c */
[----:B------:R-:W-:Y:S01]  /*3ef0*/  FFMA.FTZ R14, R96, R81, R14 ;  /* 0x00000051600e7223 */ /* 0x000fe2000001000e */
[----:B------:R-:W-:Y:S01]  /*3f00*/  @P0 CALL.REL.NOINC `(.L_x_4874) ;  /* 0x0000001000000944 */ /* 0x000fe20003c00000 */
[----:B------:R-:W-:Y:S05]  /*3f10*/  BRA `(.L_x_4875) ;  /* 0xffffcd3000007947 */ /* 0x000fea000383ffff */
.L_x_4874:
        /* <DEDUP_REMOVED lines=66> */
.L_x_4871:
[----:B------:R-:W0:Y:S01]  /*4340*/  S2UR UR6, SR_CTAID.X ;  /* 0x00000000000679c3 */ /* 0x000e220000002500 */
[C---:B------:R-:W-:Y:S01]  /*4350*/  LOP3.LUT R3, R0.reuse, 0xff, RZ, 0xc0, !PT ;  /* 0x000000ff00037812 */ /* 0x040fe200078ec0ff */
[----:B------:R-:W-:Y:S01]  /*4360*/  IMAD.MOV.U32 R7, RZ, RZ, 0x10 ;  /* 0x00000010ff077424 */ /* 0x000fe200078e00ff */
        /* <DEDUP_REMOVED lines=28> */
.L_x_4872:
[----:B------:R-:W-:Y:S02]  /*4530*/  MOV R89, R82 ;  /* 0x0000005200597202 */ /* 0x000fe40000000f00 */
[----:B------:R-:W-:-:S02]  /*4540*/  MOV R86, 0x10 ;  /* 0x0000001000567802 */ /* 0x000fc40000000f00 */
[----:B------:R-:W-:Y:S02]  /*4550*/  MOV R87, 0x1f ;  /* 0x0000001f00577802 */ /* 0x000fe40000000f00 */
[----:B------:R-:W-:Y:S02]  /*4560*/  MOV R84, 0xffffffff ;  /* 0xffffffff00547802 */ /* 0x000fe40000000f00 */
[----:B------:R-:W-:Y:S02]  /*4570*/  MOV R80, 0x4590 ;  /* 0x0000459000507802 */ /* 0x000fe40000000f00 */
[----:B-----5:R-:W-:Y:S05]  /*4580*/  CALL.REL.NOINC `($__internal_65_$__cuda_sm70_shflsync_down_p) ;  /* 0x0000046000007944 */ /* 0x020fea0003c00000 */
[----:B-1----:R-:W-:Y:S01]  /*4590*/  MOV R85, R86 ;  /* 0x0000005600557202 */ /* 0x002fe20000000f00 */
[----:B0-----:R-:W-:Y:S05]  /*45a0*/  BRA `(.L_x_4876) ;  /* 0xffffdc3000007947 */ /* 0x001fea000383ffff */
.L_x_4873:
[----:B------:R-:W-:Y:S01]  /*45b0*/  HFMA2.MMA R86, -RZ, RZ, 0, 9.5367431640625e-07 ;  /* 0x00000010ff567435 */ /* 0x000fe200000001ff */
[----:B------:R-:W-:Y:S01]  /*45c0*/  IMAD.MOV.U32 R89, RZ, RZ, R83 ;  /* 0x000000ffff597224 */ /* 0x000fe200078e0053 */
[----:B------:R-:W-:Y:S02]  /*45d0*/  MOV R87, 0x1f ;  /* 0x0000001f00577802 */ /* 0x000fe40000000f00 */
[----:B------:R-:W-:Y:S02]  /*45e0*/  MOV R84, 0xffffffff ;  /* 0xffffffff00547802 */ /* 0x000fe40000000f00 */
[----:B------:R-:W-:-:S02]  /*45f0*/  MOV R80, 0x4610 ;  /* 0x0000461000507802 */ /* 0x000fc40000000f00 */
[----:B01---5:R-:W-:Y:S05]  /*4600*/  CALL.REL.NOINC `($__internal_65_$__cuda_sm70_shflsync_down_p) ;  /* 0x000003e000007944 */ /* 0x023fea0003c00000 */
[----:B------:R-:W-:Y:S01]  /*4610*/  FADD.FTZ R82, R82, R85 ;  /* 0x0000005552527221 */ /* 0x000fe20000010000 */
[----:B0-----:R-:W-:Y:S01]  /*4620*/  MOV R87, 0x1f ;  /* 0x0000001f00577802 */ /* 0x001fe20000000f00 */
[----:B-1----:R-:W-:Y:S01]  /*4630*/  FADD.FTZ R83, R83, R86 ;  /* 0x0000005653537221 */ /* 0x002fe20000010000 */
[----:B------:R-:W-:Y:S01]  /*4640*/  HFMA2.MMA R86, -RZ, RZ, 0, 4.76837158203125e-07 ;  /* 0x00000008ff567435 */ /* 0x000fe200000001ff */
[----:B------:R-:W-:Y:S01]  /*4650*/  IMAD.MOV.U32 R84, RZ, RZ, -0x1 ;  /* 0xffffffffff547424 */ /* 0x000fe200078e00ff */
[----:B------:R-:W-:-:S02]  /*4660*/  MOV R89, R82 ;  /* 0x0000005200597202 */ /* 0x000fc40000000f00 */
[----:B------:R-:W-:Y:S02]  /*4670*/  MOV R80, 0x4690 ;  /* 0x0000469000507802 */ /* 0x000fe40000000f00 */
[----:B------:R-:W-:Y:S05]  /*4680*/  CALL.REL.NOINC `($__internal_65_$__cuda_sm70_shflsync_down_p) ;  /* 0x0000036000007944 */ /* 0x000fea0003c00000 */
[----:B-1----:R-:W-:Y:S01]  /*4690*/  MOV R85, R86 ;  /* 0x0000005600557202 */ /* 0x002fe20000000f00 */
[----:B------:R-:W-:Y:S01]  /*46a0*/  HFMA2.MMA R86, -RZ, RZ, 0, 4.76837158203125e-07 ;  /* 0x00000008ff567435 */ /* 0x000fe200000001ff */
[----:B0-----:R-:W-:Y:S01]  /*46b0*/  MOV R89, R83 ;  /* 0x0000005300597202 */ /* 0x001fe20000000f00 */
[----:B------:R-:W-:Y:S01]  /*46c0*/  IMAD.MOV.U32 R84, RZ, RZ, -0x1 ;  /* 0xffffffffff547424 */ /* 0x000fe200078e00ff */
[----:B------:R-:W-:Y:S02]  /*46d0*/  MOV R87, 0x1f ;  /* 0x0000001f00577802 */ /* 0x000fe40000000f00 */
[----:B------:R-:W-:Y:S02]  /*46e0*/  MOV R80, 0x4700 ;  /* 0x0000470000507802 */ /* 0x000fe40000000f00 */
[----:B------:R-:W-:Y:S05]  /*46f0*/  CALL.REL.NOINC `($__internal_65_$__cuda_sm70_shflsync_down_p) ;  /* 0x000002f000007944 */ /* 0x000fea0003c00000 */
[----:B------:R-:W-:Y:S01]  /*4700*/  FADD.FTZ R82, R85, R82 ;  /* 0x0000005255527221 */ /* 0x000fe20000010000 */
[----:B0-----:R-:W-:Y:S01]  /*4710*/  MOV R87, 0x1f ;  /* 0x0000001f00577802 */ /* 0x001fe20000000f00 */
[----:B-1----:R-:W-:Y:S01]  /*4720*/  FADD.FTZ R83, R83, R86 ;  /* 0x0000005653537221 */ /* 0x002fe20000010000 */
[----:B------:R-:W-:Y:S01]  /*4730*/  HFMA2.MMA R86, -RZ, RZ, 0, 2.384185791015625e-07 ;  /* 0x00000004ff567435 */ /* 0x000fe200000001ff */
[----:B------:R-:W-:-:S02]  /*4740*/  MOV R84, 0xffffffff ;  /* 0xffffffff00547802 */ /* 0x000fc40000000f00 */
[----:B------:R-:W-:Y:S02]  /*4750*/  MOV R89, R82 ;  /* 0x0000005200597202 */ /* 0x000fe40000000f00 */
[----:B------:R-:W-:Y:S02]  /*4760*/  MOV R80, 0x4780 ;  /* 0x0000478000507802 */ /* 0x000fe40000000f00 */
[----:B------:R-:W-:Y:S05]  /*4770*/  CALL.REL.NOINC `($__internal_65_$__cuda_sm70_shflsync_down_p) ;  /* 0x0000027000007944 */ /* 0x000fea0003c00000 */
[----:B-1----:R-:W-:Y:S01]  /*4780*/  MOV R85, R86 ;  /* 0x0000005600557202 */ /* 0x002fe20000000f00 */
[----:B------:R-:W-:Y:S01]  /*4790*/  HFMA2.MMA R86, -RZ, RZ, 0, 2.384185791015625e-07 ;  /* 0x00000004ff567435 */ /* 0x000fe200000001ff */
[----:B0-----:R-:W-:Y:S01]  /*47a0*/  IMAD.MOV.U32 R89, RZ, RZ, R83 ;  /* 0x000000ffff597224 */ /* 0x001fe200078e0053 */
[----:B------:R-:W-:Y:S02]  /*47b0*/  MOV R87, 0x1f ;  /* 0x0000001f00577802 */ /* 0x000fe40000000f00 */
[----:B------:R-:W-:Y:S02]  /*47c0*/  MOV R84, 0xffffffff ;  /* 0xffffffff00547802 */ /* 0x000fe40000000f00 */
[----:B------:R-:W-:Y:S02]  /*47d0*/  MOV R80, 0x47f0 ;  /* 0x000047f000507802 */ /* 0x000fe40000000f00 */
[----:B------:R-:W-:Y:S05]  /*47e0*/  CALL.REL.NOINC `($__internal_65_$__cuda_sm70_shflsync_down_p) ;  /* 0x0000020000007944 */ /* 0x000fea0003c00000 */
[----:B------:R-:W-:Y:S01]  /*47f0*/  FADD.FTZ R82, R85, R82 ;  /* 0x0000005255527221 */ /* 0x000fe20000010000 */
[----:B0-----:R-:W-:Y:S01]  /*4800*/  MOV R87, 0x1f ;  /* 0x0000001f00577802 */ /* 0x001fe20000000f00 */
[----:B-1----:R-:W-:Y:S01]  /*4810*/  FADD.FTZ R83, R83, R86 ;  /* 0x0000005653537221 */ /* 0x002fe20000010000 */
[----:B------:R-:W-:Y:S01]  /*4820*/  HFMA2.MMA R86, -RZ, RZ, 0, 1.1920928955078125e-07 ;  /* 0x00000002ff567435 */ /* 0x000fe200000001ff */
[----:B------:R-:W-:Y:S01]  /*4830*/  IMAD.MOV.U32 R84, RZ, RZ, -0x1 ;  /* 0xffffffffff547424 */ /* 0x000fe200078e00ff */
[----:B------:R-:W-:-:S02]  /*4840*/  MOV R89, R82 ;  /* 0x0000005200597202 */ /* 0x000fc40000000f00 */
[----:B------:R-:W-:Y:S02]  /*4850*/  MOV R80, 0x4870 ;  /* 0x0000487000507802 */ /* 0x000fe40000000f00 */
[----:B------:R-:W-:Y:S05]  /*4860*/  CALL.REL.NOINC `($__internal_65_$__cuda_sm70_shflsync_down_p) ;  /* 0x0000018000007944 */ /* 0x000fea0003c00000 */
[----:B-1----:R-:W-:Y:S01]  /*4870*/  MOV R85, R86 ;  /* 0x0000005600557202 */ /* 0x002fe20000000f00 */
[----:B------:R-:W-:Y:S01]  /*4880*/  HFMA2.MMA R86, -RZ, RZ, 0, 1.1920928955078125e-07 ;  /* 0x00000002ff567435 */ /* 0x000fe200000001ff */
        /* <DEDUP_REMOVED lines=8> */
[----:B------:R-:W-:Y:S01]  /*4910*/  HFMA2.MMA R86, -RZ, RZ, 0, 5.9604644775390625e-08 ;  /* 0x00000001ff567435 */ /* 0x000fe200000001ff */
[----:B------:R-:W-:-:S02]  /*4920*/  MOV R84, 0xffffffff ;  /* 0xffffffff00547802 */ /* 0x000fc40000000f00 */
[----:B------:R-:W-:Y:S02]  /*4930*/  MOV R89, R82 ;  /* 0x0000005200597202 */ /* 0x000fe40000000f00 */
[----:B------:R-:W-:Y:S02]  /*4940*/  MOV R80, 0x4960 ;  /* 0x0000496000507802 */ /* 0x000fe40000000f00 */
[----:B------:R-:W-:Y:S05]  /*4950*/  CALL.REL.NOINC `($__internal_65_$__cuda_sm70_shflsync_down_p) ;  /* 0x0000009000007944 */ /* 0x000fea0003c00000 */
[----:B-1----:R-:W-:Y:S01]  /*4960*/  MOV R85, R86 ;  /* 0x0000005600557202 */ /* 0x002fe20000000f00 */
[----:B------:R-:W-:Y:S01]  /*4970*/  HFMA2.MMA R86, -RZ, RZ, 0, 5.9604644775390625e-08 ;  /* 0x00000001ff567435 */ /* 0x000fe200000001ff */
[----:B0-----:R-:W-:Y:S01]  /*4980*/  IMAD.MOV.U32 R89, RZ, RZ, R83 ;  /* 0x000000ffff597224 */ /* 0x001fe200078e0053 */
[----:B------:R-:W-:Y:S02]  /*4990*/  MOV R87, 0x1f ;  /* 0x0000001f00577802 */ /* 0x000fe40000000f00 */
[----:B------:R-:W-:Y:S02]  /*49a0*/  MOV R84, 0xffffffff ;  /* 0xffffffff00547802 */ /* 0x000fe40000000f00 */
[----:B------:R-:W-:Y:S02]  /*49b0*/  MOV R80, 0x49d0 ;  /* 0x000049d000507802 */ /* 0x000fe40000000f00 */
[----:B------:R-:W-:Y:S05]  /*49c0*/  CALL.REL.NOINC `($__internal_65_$__cuda_sm70_shflsync_down_p) ;  /* 0x0000002000007944 */ /* 0x000fea0003c00000 */
[----:B-1----:R-:W-:Y:S01]  /*49d0*/  MOV R80, R86 ;  /* 0x0000005600507202 */ /* 0x002fe20000000f00 */
[----:B0-----:R-:W-:Y:S05]  /*49e0*/  BRA `(.L_x_4877) ;  /* 0xffffd91000007947 */ /* 0x001fea000383ffff */
        .weak           $__internal_65_$__cuda_sm70_shflsync_down_p
        .type           $__internal_65_$__cuda_sm70_shflsync_down_p,@function
        .size           $__internal_65_$__cuda_sm70_shflsync_down_p,(.L_x_12941 - $__internal_65_$__cuda_sm70_shflsync_down_p)
$__internal_65_$__cuda_sm70_shflsync_down_p:
[----:B------:R-:W-:Y:S01]  /*49f0*/  HFMA2.MMA R81, -RZ, RZ, 0, 0 ;  /* 0x00000000ff517435 */ /* 0x000fe200000001ff */
[----:B------:R-:W-:Y:S04]  /*4a00*/  WARPSYNC R84 ;  /* 0x0000005400007348 */ /* 0x000fe80003800000 */
[----:B------:R0:W1:Y:S01]  /*4a10*/  SHFL.DOWN PT, R86, R89, R86, R87 ;  /* 0x0800005659567389 */ /* 0x00006200000e0057 */
[----:B------:R-:W-:Y:S05]  /*4a20*/  RET.REL.NODEC R80 `(_ZN10layer_norm13ln_bwd_kernelINS_13Kernel_traitsI13__nv_bfloat16S2_fS2_fjLj7168ELj1ELj1ELj8ELj8ENS_18Kernel_traits_baseILj7168ES2_S2_fS2_fjLj256EEEEELb0ELb1ELb0ELb1EEEvNS_9BwdParamsE) ;  /* 0xffffb5d050007950 */ /* 0x000fea0003c3ffff */
.L_x_4878:
        /* <DEDUP_REMOVED lines=13> */
.L_x_12941:


//--------------------- .text._ZN10layer_norm13ln_bwd_kernelINS_13Kernel_traitsI13__nv_bfloat16S2_fS2_fjLj7168ELj1ELj1ELj8ELj8ENS_18Kernel_traits_baseILj7168ES2_S2_fS2_fjLj256EEEEELb0ELb1ELb1ELb0EEEvNS_9BwdParamsE --------------------------
	.section	.text._ZN10layer_norm13ln_bwd_kernelINS_13Kernel_traitsI13__nv_bfloat16S2_fS2_fjLj7168ELj1ELj1ELj8ELj8ENS_18Kernel_traits_baseILj7168ES2_S2_fS2_fjLj256EEEEELb0ELb1ELb1ELb0EEEvNS_9BwdParamsE,"ax",@progbits
	.sectioninfo	@"SHI_REGISTERS=255"
	.align	128
        .global         _ZN10layer_norm13ln_bwd_kernelINS_13Kernel_traitsI13__nv_bfloat16S2_fS2_fjLj7168ELj1ELj1ELj8ELj8ENS_18Kernel_traits_baseILj7168ES2_S2_fS2_fjLj256EEEEELb0ELb1ELb1ELb0EEEvNS_9BwdParamsE
        .type           _ZN10layer_norm13ln_bwd_kernelINS_13Kernel_traitsI13__nv_bfloat16S2_fS2_fjLj7168ELj1ELj1ELj8ELj8ENS_18Kernel_traits_baseILj7168ES2_S2_fS2_fjLj256EEEEELb0ELb1ELb1ELb0EEEvNS_9BwdParamsE,@function
        .size           _ZN10layer_norm13ln_bwd_kernelINS_13Kernel_traitsI13__nv_bfloat16S2_fS2_fjLj7168ELj1ELj1ELj8ELj8ENS_18Kernel_traits_baseILj7168ES2_S2_fS2_fjLj256EEEEELb0ELb1ELb1ELb0EEEvNS_9BwdParamsE,(.L_x_12942 - _ZN10layer_norm13ln_bwd_kernelINS_13Kernel_traitsI13__nv_bfloat16S2_fS2_fjLj7168ELj1ELj1ELj8ELj8ENS_18Kernel_traits_baseILj7168ES2_S2_fS2_fjLj256EEEEELb0ELb1ELb1ELb0EEEvNS_9BwdParamsE)
        .other          _ZN10layer_norm13ln_bwd_kernelINS_13Kernel_traitsI13__nv_bfloat16S2_fS2_fjLj7168ELj1ELj1ELj8ELj8ENS_18Kernel_traits_baseILj7168ES2_S2_fS2_fjLj256EEEEELb0ELb1ELb1ELb0EEEvNS_9BwdParamsE,@"STO_CUDA_ENTRY STV_DEFAULT"
_ZN10layer_norm13ln_bwd_kernelINS_13Kernel_traitsI13__nv_bfloat16S2_fS2_fjLj7168ELj1ELj1ELj8ELj8ENS_18Kernel_traits_baseILj7168ES2_S2_fS2_fjLj256EEEEELb0ELb1ELb1ELb0EEEvNS_9BwdParamsE:
.text._ZN10layer_norm13ln_bwd_kernelINS_13Kernel_traitsI13__nv_bfloat16S2_fS2_fjLj7168ELj1ELj1ELj8ELj8ENS_18Kernel_traits_baseILj7168ES2_S2_fS2_fjLj256EEEEELb0ELb1ELb1ELb0EEEvNS_9BwdParamsE:
[----:B------:R-:W-:Y:S02]  /*0000*/  IMAD.MOV.U32 R1, RZ, RZ, c[0x0][0x28] ;  /* 0x00000a00ff017624 */ /* 0x000fe400078e00ff */
[----:B------:R-:W0:Y:S01]  /*0010*/  S2R R252, SR_TID.X ;  /* 0x0000000000fc7919 */ /* 0x000e220000002100 */
[----:B------:R-:W-:Y:S01]  /*0020*/  IMAD.MOV.U32 R0, RZ, RZ, c[0x0][0x168] ;  /* 0x00005a00ff007624 */ /* 0x000fe200078e00ff */
[----:B------:R-:W-:Y:S01]  /*0030*/  ULDC.64 UR4, c[0x0][0x118] ;  /* 0x0000460000047ab9 */ /* 0x000fe20000000a00 */
[----:B------:R-:W-:-:S03]  /*0040*/  LOP3.LUT R46, R46, 0xfffffffb, RZ, 0xc0, !PT ;  /* 0xfffffffb2e2e7812 */ /* 0x000fc600078ec0ff */
        /* <DEDUP_REMOVED lines=10> */
[----:B------:R-:W-:-:S02]  /*00f0*/  ISETP.GE.U32.AND P3, PT, R0, 0x700, PT ;  /* 0x000007000000780c */ /* 0x000fc40003f66070 */
        /* <DEDUP_REMOVED lines=21> */
[----:B------:R-:W-:Y:S01]  /*0250*/  LOP3.LUT R46, R46, 0xfffffff7, RZ, 0xc0, !PT ;  /* 0xfffffff72e2e7812 */ /* 0x000fe200078ec0ff */
[----:B------:R4:W5:Y:S02]  /*0260*/  @P5 LDG.E.64 R20, [R36.64] ;  /* 0x0000000424145981 */ /* 0x000964000c1e1b00 */
[C---:B------:R-:W-:Y:S01]  /*0270*/  @P4 IMAD.WIDE.U32 R40, R54.reuse, R41, c[0x0][0x1c8] ;  /* 0x0000720036284625 */ /* 0x040fe200078e0029 */
[----:B------:R-:W-:Y:S01]  /*0280*/  @P4 IADD3 R54, R54, 0x100, RZ ;  /* 0x0000010036364810 */ /* 0x000fe20007ffe0ff */
[----:B------:R0:W5:Y:S01]  /*0290*/  @P4 LDG.E.64 R22, [R38.64] ;  /* 0x0000000426164981 */ /* 0x000162000c1e1b00 */
[----:B------:R-:W-:Y:S01]  /*02a0*/  @P3 LOP3.LUT R46, R46, 0x8, RZ, 0xfc, !PT ;  /* 0x000000082e2e3812 */ /* 0x000fe200078efcff */
[----:B------:R-:W-:-:S02]  /*02b0*/  @P1 IMAD.MOV.U32 R49, RZ, RZ, 0x8 ;  /* 0x00000008ff311424 */ /* 0x000fc400078e00ff */
        /* <DEDUP_REMOVED lines=9> */
[----:B------:R0:W5:Y:S02]  /*0350*/  @P1 LDG.E.64 R28, [R46.64] ;  /* 0x000000042e1c1981 */ /* 0x000164000c1e1b00 */
[----:B------:R-:W-:-:S02]  /*0360*/  @P2 IMAD.MOV.U32 R53, RZ, RZ, 0x8 ;  /* 0x00000008ff352424 */ /* 0x000fc400078e00ff */
[----:B------:R-:W-:Y:S01]  /*0370*/  @P3 IMAD.MOV.U32 R55, RZ, RZ, 0x8 ;  /* 0x00000008ff373424 */ /* 0x000fe200078e00ff */
[----:B------:R0:W5:Y:S01]  /*0380*/  @P1 LDG.E.64 R6, [R48.64] ;  /* 0x0000000430061981 */ /* 0x000162000c1e1b00 */
[----:B------:R-:W-:-:S04]  /*0390*/  @P2 IMAD.WIDE.U32 R50, R54, R53, c[0x0][0x1b0] ;  /* 0x00006c0036322625 */ /* 0x000fc800078e0035 */
        /* <DEDUP_REMOVED lines=8> */
[----:B0-----:R-:W-:-:S04]  /*0420*/  LEA.HI R10, R252, UR6, RZ, 0x18 ;  /* 0x00000006fc0a7c11 */ /* 0x001fc8000f8fc0ff */
[----:B------:R-:W-:Y:S01]  /*0430*/  ISETP.GE.AND P3, PT, R10, c[0x0][0x164], PT ;  /* 0x000059000a007a0c */ /* 0x000fe20003f66270 */
        /* <DEDUP_REMOVED lines=96> */
[----:B------:R-:W-:Y:S01]  /*0a40*/  IMAD.MOV.U32 R188, RZ, RZ, 0x1 ;  /* 0x00000001ffbc7424 */ /* 0x000fe200078e00ff */
[--C-:B------:R-:W-:Y:S01]  /*0a50*/  SHF.R.U64 R198, R4, 0x10, R5.reuse ;  /* 0x0000001004c67819 */ /* 0x100fe20000001205 */
[----:B------:R-:W-:Y:S01]  /*0a60*/  IMAD.MOV.U32 R37, RZ, RZ, RZ ;  /* 0x000000ffff257224 */ /* 0x000fe200078e00ff */
[----:B------:R-:W-:-:S02]  /*0a70*/  SHF.R.U32.HI R196, RZ, 0x10, R5 ;  /* 0x00000010ffc47819 */ /* 0x000fc40000011605 */
[--C-:B------:R-:W-:Y:S01]  /*0a80*/  SHF.R.U64 R194, R2, 0x10, R3.reuse ;  /* 0x0000001002c27819 */ /* 0x100fe20000001203 */
[----:B------:R-:W-:Y:S01]  /*0a90*/  IMAD.MOV.U32 R2, RZ, RZ, R10 ;  /* 0x000000ffff027224 */ /* 0x000fe200078e000a */
        /* <DEDUP_REMOVED lines=57> */
.L_x_4999:
[----:B------:R-:W-:-:S04]  /*0e30*/  IMAD.MOV.U32 R3, RZ, RZ, 0x4 ;  /* 0x00000004ff037424 */ /* 0x000fc800078e00ff */
[----:B------:R-:W-:-:S05]  /*0e40*/  IMAD.WIDE R152, R2, R3, c[0x0][0x1d8] ;  /* 0x0000760002987625 */ /* 0x000fca00078e0203 */
[----:B------:R0:W2:Y:S01]  /*0e50*/  LDG.E R186, [R152.64] ;  /* 0x0000000498ba7981 */ /* 0x0000a2000c1e1900 */
[----:B------:R-:W-:-:S04]  /*0e60*/  IMAD.WIDE R154, R2, R3, c[0x0][0x1a8] ;  /* 0x00006a00029a7625 */ /* 0x000fc800078e0203 */
[----:B0-----:R-:W-:-:S05]  /*0e70*/  IMAD.WIDE R152, R2, R3, c[0x0][0x1a0] ;  /* 0x0000680002987625 */ /* 0x001fca00078e0203 */
[----:B------:R0:W5:Y:S02]  /*0e80*/  LDG.E R191, [R152.64] ;  /* 0x0000000498bf7981 */ /* 0x000164000c1e1900 */
[C---:B0-----:R-:W-:Y:S02]  /*0e90*/  IMAD.WIDE R152, R2.reuse, R3, c[0x0][0x1d0] ;  /* 0x0000740002987625 */ /* 0x041fe400078e0203 */
[----:B------:R0:W5:Y:S02]  /*0ea0*/  LDG.E R3, [R154.64] ;  /* 0x000000049a037981 */ /* 0x000164000c1e1900 */
[----:B------:R-:W-:Y:S01]  /*0eb0*/  IMAD R4, R2, c[0x0][0x168], RZ ;  /* 0x00005a0002047a24 */ /* 0x000fe200078e02ff */
[----:B------:R-:W-:Y:S01]  /*0ec0*/  LOP3.LUT R192, R252, 0xff, RZ, 0xc0, !PT ;  /* 0x000000fffcc07812 */ /* 0x000fe200078ec0ff */
[----:B------:R-:W-:Y:S01]  /*0ed0*/  IMAD.MOV.U32 R250, RZ, RZ, 0x10 ;  /* 0x00000010fffa7424 */ /* 0x000fe200078e00ff */
[----:B------:R-:W-:Y:S01]  /*0ee0*/  BSSY B0, `(.L_x_4880) ;  /* 0x00001bb000007945 */ /* 0x000fe20003800000 */
[----:B------:R1:W5:Y:S01]  /*0ef0*/  LDG.E R184, [R152.64] ;  /* 0x0000000498b87981 */ /* 0x000362000c1e1900 */
[----:B------:R-:W-:-:S04]  /*0f00*/  SHF.R.S32.HI R187, RZ, 0x1f, R4 ;  /* 0x0000001fffbb7819 */ /* 0x000fc80000011404 */
[----:B------:R-:W-:-:S04]  /*0f10*/  LEA.HI R187, R187, R4, RZ, 0x2 ;  /* 0x00000004bbbb7211 */ /* 0x000fc800078f10ff */
[----:B------:R-:W-:-:S05]  /*0f20*/  LEA.HI.SX32 R4, R187, R192, 0x1e ;  /* 0x000000c0bb047211 */ /* 0x000fca00078ff2ff */
[----:B-1----:R-:W-:Y:S01]  /*0f30*/  IMAD.WIDE.U32 R152, R4, R250, c[0x0][0x218] ;  /* 0x0000860004987625 */ /* 0x002fe200078e00fa */
        /* <DEDUP_REMOVED lines=10> */
.L_x_4884:
[----:B------:R-:W-:Y:S02]  /*0fe0*/  IADD3 R154, R4, 0x100, RZ ;  /* 0x00000100049a7810 */ /* 0x000fe40007ffe0ff */
.L_x_4883:
[----:B------:R-:W-:Y:S05]  /*0ff0*/  BSYNC B1 ;  /* 0x0000000000017941 */ /* 0x000fea0003800000 */
.L_x_4882:
        /* <DEDUP_REMOVED lines=8> */
.L_x_4887:
[----:B------:R-:W-:Y:S02]  /*1080*/  IADD3 R154, R154, 0x100, RZ ;  /* 0x000001009a9a7810 */ /* 0x000fe40007ffe0ff */
.L_x_4886:
[----:B------:R-:W-:Y:S05]  /*1090*/  BSYNC B1 ;  /* 0x0000000000017941 */ /* 0x000fea0003800000 */
.L_x_4885:
        /* <DEDUP_REMOVED lines=8> */
.L_x_4890:
[----:B------:R-:W-:Y:S02]  /*1120*/  IADD3 R154, R154, 0x100, RZ ;  /* 0x000001009a9a7810 */ /* 0x000fe40007ffe0ff */
.L_x_4889:
[----:B------:R-:W-:Y:S05]  /*1130*/  BSYNC B1 ;  /* 0x0000000000017941 */ /* 0x000fea0003800000 */
.L_x_4888:
[----:B------:R-:W-:Y:S01]  /*1140*/  BSSY B1, `(.L_x_4891) ;  /* 0x0000008000017945 */ /* 0x000fe20003800000 */
[----:B------:R-:W-:Y:S05]  /*1150*/  @!P0 BRA `(.L_x_4892) ;  /* 0x0000006000008947 */ /* 0x000fea0003800000 */
[----:B------:R-:W-:-:S04]  /*1160*/  ISETP.NE.U32.AND P4, PT, RZ, c[0x0][0x218], PT ;  /* 0x00008600ff007a0c */ /* 0x000fc80003f85070 */
[----:B------:R-:W-:-:S13]  /*1170*/  ISETP.NE.AND.EX P4, PT, RZ, c[0x0][0x21c], PT, P4 ;  /* 0x00008700ff007a0c */ /* 0x000fda0003f85340 */
[----:B------:R-:W-:Y:S05]  /*1180*/  @!P4 BRA `(.L_x_4893) ;  /* 0x000000200000c947 */ /* 0x000fea0003800000 */
[----:B------:R-:W-:-:S06]  /*1190*/  IMAD.WIDE.U32 R132, R154, R250, c[0x0][0x218] ;  /* 0x000086009a847625 */ /* 0x000fcc00078e00fa */
[----:B------:R-:W5:Y:S02]  /*11a0*/  LDG.E.128 R132, [R132.64] ;  /* 0x0000000484847981 */ /* 0x000f64000c1e1d00 */
.L_x_4893:
[----:B------:R-:W-:Y:S02]  /*11b0*/  IADD3 R154, R154, 0x100, RZ ;  /* 0x000001009a9a7810 */ /* 0x000fe40007ffe0ff */
.L_x_4892:
[----:B------:R-:W-:Y:S05]  /*11c0*/  BSYNC B1 ;  /* 0x0000000000017941 */ /* 0x000fea0003800000 */
.L_x_4891:
[----:B------:R-:W-:Y:S01]  /*11d0*/  BSSY B1, `(.L_x_4894) ;  /* 0x0000008000017945 */ /* 0x000fe20003800000 */
[----:B------:R-:W-:Y:S05]  /*11e0*/  @!P1 BRA `(.L_x_4895) ;  /* 0x0000006000009947 */ /* 0x000fea0003800000 */
[----:B------:R-:W-:-:S04]  /*11f0*/  ISETP.NE.U32.AND P4, PT, RZ, c[0x0][0x218], PT ;  /* 0x00008600ff007a0c */ /* 0x000fc80003f85070 */
[----:B------:R-:W-:-:S13]  /*1200*/  ISETP.NE.AND.EX P4, PT, RZ, c[0x0][0x21c], PT, P4 ;  /* 0x00008700ff007a0c */ /* 0x000fda0003f85340 */
[----:B------:R-:W-:Y:S05]  /*1210*/  @!P4 BRA `(.L_x_4896) ;  /* 0x000000200000c947 */ /* 0x000fea0003800000 */
[----:B------:R-:W-:-:S06]  /*1220*/  IMAD.WIDE.U32 R136, R154, R250, c[0x0][0x218] ;  /* 0x000086009a887625 */ /* 0x000fcc00078e00fa */
[----:B------:R-:W5:Y:S02]  /*1230*/  LDG.E.128 R136, [R136.64] ;  /* 0x0000000488887981 */ /* 0x000f64000c1e1d00 */
.L_x_4896:
[----:B------:R-:W-:Y:S02]  /*1240*/  IADD3 R154, R154, 0x100, RZ ;  /* 0x000001009a9a7810 */ /* 0x000fe40007ffe0ff */
.L_x_4895:
[----:B------:R-:W-:Y:S05]  /*1250*/  BSYNC B1 ;  /* 0x0000000000017941 */ /* 0x000fea0003800000 */
.L_x_4894:
[----:B------:R-:W-:Y:S01]  /*1260*/  BSSY B1, `(.L_x_4897) ;  /* 0x0000008000017945 */ /* 0x000fe20003800000 */
[----:B------:R-:W-:Y:S05]  /*1270*/  @!P2 BRA `(.L_x_4898) ;  /* 0x000000600000a947 */ /* 0x000fea0003800000 */
[----:B------:R-:W-:-:S04]  /*1280*/  ISETP.NE.U32.AND P4, PT, RZ, c[0x0][0x218], PT ;  /* 0x00008600ff007a0c */ /* 0x000fc80003f85070 */
[----:B------:R-:W-:-:S13]  /*1290*/  ISETP.NE.AND.EX P4, PT, RZ, c[0x0][0x21c], PT, P4 ;  /* 0x00008700ff007a0c */ /* 0x000fda0003f85340 */
[----:B------:R-:W-:Y:S05]  /*12a0*/  @!P4 BRA `(.L_x_4899) ;  /* 0x000000200000c947 */ /* 0x000fea0003800000 */
[----:B------:R-:W-:-:S06]  /*12b0*/  IMAD.WIDE.U32 R140, R154, R250, c[0x0][0x218] ;  /* 0x000086009a8c7625 */ /* 0x000fcc00078e00fa */
[----:B------:R-:W5:Y:S02]  /*12c0*/  LDG.E.128 R140, [R140.64] ;  /* 0x000000048c8c7981 */ /* 0x000f64000c1e1d00 */
.L_x_4899:
[----:B------:R-:W-:Y:S02]  /*12d0*/  IADD3 R154, R154, 0x100, RZ ;  /* 0x000001009a9a7810 */ /* 0x000fe40007ffe0ff */
.L_x_4898:
[----:B------:R-:W-:Y:S05]  /*12e0*/  BSYNC B1 ;  /* 0x0000000000017941 */ /* 0x000fea0003800000 */
.L_x_4897:
[----:B------:R-:W-:Y:S01]  /*12f0*/  ISETP.NE.U32.AND P4, PT, RZ, c[0x0][0x218], PT ;  /* 0x00008600ff007a0c */ /* 0x000fe20003f85070 */
[----:B------:R-:W-:-:S03]  /*1300*/  CS2R R186, SRZ ;  /* 0x0000000000ba7805 */ /* 0x000fc6000001ff00 */
[----:B------:R-:W-:-:S04]  /*1310*/  ISETP.NE.AND.EX P4, PT, RZ, c[0x0][0x21c], PT, P4 ;  /* 0x00008700ff007a0c */ /* 0x000fc80003f85340 */
[----:B------:R-:W-:-:S13]  /*1320*/  ISETP.LT.U32.OR P4, PT, R0, 0x700, !P4 ;  /* 0x000007000000780c */ /* 0x000fda0006781470 */
[----:B------:R-:W-:Y:S05]  /*1330*/  @P4 BRA `(.L_x_4900) ;  /* 0x0000175000004947 */ /* 0x000fea0003800000 */
[----:B------:R-:W-:-:S06]  /*1340*/  IMAD.WIDE.U32 R144, R154, R250, c[0x0][0x218] ;  /* 0x000086009a907625 */ /* 0x000fcc00078e00fa */
[----:B------:R-:W5:Y:S01]  /*1350*/  LDG.E.128 R144, [R144.64] ;  /* 0x0000000490907981 */ /* 0x000f62000c1e1d00 */
[----:B------:R-:W-:Y:S05]  /*1360*/  BRA `(.L_x_4900) ;  /* 0x0000172000007947 */ /* 0x000fea0003800000 */
.L_x_4881:
[----:B0-----:R-:W-:Y:S01]  /*1370*/  IADD3 R186, R186, -0x1, RZ ;  /* 0xffffffffbaba7810 */ /* 0x001fe20007ffe0ff */
[----:B------:R-:W-:Y:S01]  /*1380*/  BSSY B1, `(.L_x_4901) ;  /* 0x0000039000017945 */ /* 0x000fe20003800000 */
[----:B------:R-:W-:Y:S01]  /*1390*/  LOP3.LUT P4, RZ, R0, 0xffffff00, RZ, 0xc0, !PT ;  /* 0xffffff0000ff7812 */ /* 0x000fe2000788c0ff */
[----:B------:R-:W-:Y:S02]  /*13a0*/  IMAD.MOV.U32 R193, RZ, RZ, R4 ;  /* 0x000000ffffc17224 */ /* 0x000fe400078e0004 */
[----:B------:R-:W-:-:S05]  /*13b0*/  IMAD R186, R186, c[0x0][0x168], RZ ;  /* 0x00005a00baba7a24 */ /* 0x000fca00078e02ff */
[----:B------:R-:W-:-:S04]  /*13c0*/  SHF.R.S32.HI R155, RZ, 0x1f, R186 ;  /* 0x0000001fff9b7819 */ /* 0x000fc800000114ba */
[----:B------:R-:W-:Y:S02]  /*13d0*/  LEA.HI R155, R155, R186, RZ, 0x2 ;  /* 0x000000ba9b9b7211 */ /* 0x000fe400078f10ff */
[----:B------:R-:W-:Y:S02]  /*13e0*/  CS2R R186, SRZ ;  /* 0x0000000000ba7805 */ /* 0x000fe4000001ff00 */
[----:B------:R-:W-:Y:S01]  /*13f0*/  LEA.HI.SX32 R192, R155, R192, 0x1e ;  /* 0x000000c09bc07211 */ /* 0x000fe200078ff2ff */
[----:B------:R-:W-:Y:S05]  /*1400*/  @!P4 BRA `(.L_x_4902) ;  /* 0x000003000000c947 */ /* 0x000fea0003800000 */
[----:B------:R-:W-:Y:S01]  /*1410*/  IMAD.MOV.U32 R11, RZ, RZ, 0x8 ;  /* 0x00000008ff0b7424 */ /* 0x000fe200078e00ff */
[----:B------:R-:W-:-:S03]  /*1420*/  ISETP.NE.U32.AND P4, PT, RZ, c[0x0][0x218], PT ;  /* 0x00008600ff007a0c */ /* 0x000fc60003f85070 */
[----:B------:R-:W-:Y:S01]  /*1430*/  IMAD.WIDE.U32 R10, R192, R11, c[0x0][0x208] ;  /* 0x00008200c00a7625 */ /* 0x000fe200078e000b */
[----:B------:R-:W-:-:S03]  /*1440*/  ISETP.NE.AND.EX P4, PT, RZ, c[0x0][0x21c], PT, P4 ;  /* 0x00008700ff007a0c */ /* 0x000fc60003f85340 */
[----:B------:R-:W-:Y:S02]  /*1450*/  IMAD.WIDE.U32 R12, R4, R250, c[0x0][0x188] ;  /* 0x00006200040c7625 */ /* 0x000fe400078e00fa */
[----:B------:R-:W2:Y:S04]  /*1460*/  LDG.E.64 R10, [R10.64] ;  /* 0x000000040a0a7981 */ /* 0x000ea8000c1e1b00 */
[----:B------:R-:W3:Y:S04]  /*1470*/  LDG.E.128 R12, [R12.64] ;  /* 0x000000040c0c7981 */ /* 0x000ee8000c1e1d00 */
[----:B------:R0:W5:Y:S01]  /*1480*/  @P4 LDG.E.128 R120, [R152.64] ;  /* 0x0000000498784981 */ /* 0x000162000c1e1d00 */
[----:B------:R-:W-:-:S04]  /*1490*/  ISETP.NE.AND P4, PT, R251, RZ, PT ;  /* 0x000000fffb00720c */ /* 0x000fc80003f85270 */
[----:B-----5:R-:W-:Y:S02]  /*14a0*/  FSEL R9, R191, RZ, !P4 ;  /* 0x000000ffbf097208 */ /* 0x020fe40006000000 */
[----:B------:R-:W-:Y:S02]  /*14b0*/  IADD3 R192, R192, 0x100, RZ ;  /* 0x00000100c0c07810 */ /* 0x000fe40007ffe0ff */
[----:B------:R-:W-:Y:S01]  /*14c0*/  IADD3 R193, R4, 0x100, RZ ;  /* 0x0000010004c17810 */ /* 0x000fe20007ffe0ff */
[----:B--2---:R-:W-:Y:S01]  /*14d0*/  IMAD.MOV.U32 R154, RZ, RZ, R10 ;  /* 0x000000ffff9a7224 */ /* 0x004fe200078e000a */
[----:B0-----:R-:W-:Y:S01]  /*14e0*/  SHF.R.U64 R152, R10, 0x10, R11 ;  /* 0x000000100a987819 */ /* 0x001fe2000000120b */
[----:B---3--:R-:W-:-:S03]  /*14f0*/  FADD.FTZ R14, -R9, R14 ;  /* 0x0000000e090e7221 */ /* 0x008fc60000010100 */
[----:B------:R-:W-:Y:S01]  /*1500*/  PRMT R154, RZ, 0x5410, R154 ;  /* 0x00005410ff9a7816 */ /* 0x000fe2000000009a */
[C---:B------:R-:W-:Y:S02]  /*1510*/  FADD.FTZ R186, -R9.reuse, R12 ;  /* 0x0000000c09ba7221 */ /* 0x040fe40000010100 */
[----:B------:R-:W-:Y:S02]  /*1520*/  IMAD.MOV.U32 R155, RZ, RZ, R11 ;  /* 0x000000ffff9b7224 */ /* 0x000fe400078e000b */
[C---:B------:R-:W-:Y:S02]  /*1530*/  FADD.FTZ R185, -R9.reuse, R13 ;  /* 0x0000000d09b97221 */ /* 0x040fe40000010100 */
[----:B------:R-:W-:Y:S02]  /*1540*/  FADD.FTZ R15, -R9, R15 ;  /* 0x0000000f090f7221 */ /* 0x000fe40000010100 */
[C---:B------:R-:W-:Y:S01]  /*1550*/  FMUL.FTZ R10, R3.reuse, R14 ;  /* 0x0000000e030a7220 */ /* 0x040fe20000410000 */
[----:B------:R-:W-:Y:S01]  /*1560*/  PRMT R14, RZ, 0x5410, R152 ;  /* 0x00005410ff0e7816 */ /* 0x000fe20000000098 */
[----:B------:R-:W-:-:S02]  /*1570*/  FMUL.FTZ R9, R3, R186 ;  /* 0x000000ba03097220 */ /* 0x000fc40000410000 */
[-C--:B------:R-:W-:Y:S01]  /*1580*/  FMUL.FTZ R12, R249, R154.reuse ;  /* 0x0000009af90c7220 */ /* 0x080fe20000410000 */
[----:B------:R-:W-:Y:S01]  /*1590*/  SHF.R.U32.HI R153, RZ, 0x10, R11 ;  /* 0x00000010ff997819 */ /* 0x000fe2000001160b */
[----:B------:R-:W-:Y:S01]  /*15a0*/  FMUL.FTZ R185, R3, R185 ;  /* 0x000000b903b97220 */ /* 0x000fe20000410000 */
[----:B------:R-:W-:Y:S01]  /*15b0*/  PRMT R155, RZ, 0x5410, R155 ;  /* 0x00005410ff9b7816 */ /* 0x000fe2000000009b */
[----:B------:R-:W-:Y:S02]  /*15c0*/  FADD.FTZ R64, R64, R154 ;  /* 0x0000009a40407221 */ /* 0x000fe40000010000 */
[----:B------:R-:W-:Y:S02]  /*15d0*/  FFMA.FTZ R36, R9, R154, R36 ;  /* 0x0000009a09247223 */ /* 0x000fe40000010024 */
[----:B------:R-:W-:Y:S02]  /*15e0*/  FMUL.FTZ R13, R246, R14 ;  /* 0x0000000ef60d7220 */ /* 0x000fe40000410000 */
[----:B------:R-:W-:-:S02]  /*15f0*/  FADD.FTZ R154, RZ, R12 ;  /* 0x0000000cff9a7221 */ /* 0x000fc40000010000 */
[----:B------:R-:W-:Y:S01]  /*1600*/  FFMA.FTZ R186, R9, R12, RZ ;  /* 0x0000000c09ba7223 */ /* 0x000fe200000100ff */
[----:B------:R-:W-:Y:S01]  /*1610*/  PRMT R152, RZ, 0x5410, R153 ;  /* 0x00005410ff987816 */ /* 0x000fe20000000099 */
        /* <DEDUP_REMOVED lines=15> */
.L_x_4902:
[----:B------:R-:W-:Y:S05]  /*1710*/  BSYNC B1 ;  /* 0x0000000000017941 */ /* 0x000fea0003800000 */
.L_x_4901:
[----:B------:R-:W-:Y:S01]  /*1720*/  ISETP.GE.U32.AND P4, PT, R0, 0x200, PT ;  /* 0x000002000000780c */ /* 0x000fe20003f86070 */
[----:B------:R-:W-:-:S12]  /*1730*/  BSSY B1, `(.L_x_4903) ;  /* 0x0000033000017945 */ /* 0x000fd80003800000 */
[----:B------:R-:W-:Y:S05]  /*1740*/  @!P4 BRA `(.L_x_4904) ;  /* 0x000003100000c947 */ /* 0x000fea0003800000 */
[----:B------:R-:W-:-:S04]  /*1750*/  ISETP.NE.U32.AND P4, PT, RZ, c[0x0][0x218], PT ;  /* 0x00008600ff007a0c */ /* 0x000fc80003f85070 */
[----:B------:R-:W-:Y:S01]  /*1760*/  ISETP.NE.AND.EX P4, PT, RZ, c[0x0][0x21c], PT, P4 ;  /* 0x00008700ff007a0c */ /* 0x000fe20003f85340 */
[----:B------:R-:W-:-:S04]  /*1770*/  IMAD.MOV.U32 R21, RZ, RZ, 0x8 ;  /* 0x00000008ff157424 */ /* 0x000fc800078e00ff */
[----:B------:R-:W-:-:S06]  /*1780*/  IMAD.WIDE.U32 R20, R192, R21, c[0x0][0x208] ;  /* 0x00008200c0147625 */ /* 0x000fcc00078e0015 */
[----:B------:R-:W2:Y:S02]  /*1790*/  LDG.E.64 R20, [R20.64] ;  /* 0x0000000414147981 */ /* 0x000ea4000c1e1b00 */
[----:B------:R-:W-:-:S05]  /*17a0*/  @P4 IMAD.WIDE.U32 R16, R193, R250, c[0x0][0x218] ;  /* 0x00008600c1104625 */ /* 0x000fca00078e00fa */
[----:B------:R0:W5:Y:S01]  /*17b0*/  @P4 LDG.E.128 R124, [R16.64] ;  /* 0x00000004107c4981 */ /* 0x000162000c1e1d00 */
[----:B------:R-:W-:-:S04]  /*17c0*/  ISETP.NE.AND P4, PT, R251, RZ, PT ;  /* 0x000000fffb00720c */ /* 0x000fc80003f85270 */
[----:B-----5:R-:W-:Y:S01]  /*17d0*/  FSEL R22, R191, RZ, !P4 ;  /* 0x000000ffbf167208 */ /* 0x020fe20006000000 */
[----:B0-----:R-:W-:-:S06]  /*17e0*/  IMAD.WIDE.U32 R16, R193, R250, c[0x0][0x188] ;  /* 0x00006200c1107625 */ /* 0x001fcc00078e00fa */
[----:B------:R-:W3:Y:S01]  /*17f0*/  LDG.E.128 R16, [R16.64] ;  /* 0x0000000410107981 */ /* 0x000ee2000c1e1d00 */
[----:B------:R-:W-:Y:S02]  /*1800*/  IADD3 R192, R192, 0x100, RZ ;  /* 0x00000100c0c07810 */ /* 0x000fe40007ffe0ff */
[----:B------:R-:W-:Y:S01]  /*1810*/  IADD3 R193, R193, 0x100, RZ ;  /* 0x00000100c1c17810 */ /* 0x000fe20007ffe0ff */
[----:B--2---:R-:W-:Y:S01]  /*1820*/  IMAD.MOV.U32 R23, RZ, RZ, R20 ;  /* 0x000000ffff177224 */ /* 0x004fe200078e0014 */
[----:B------:R-:W-:-:S04]  /*1830*/  SHF.R.U64 R20, R20, 0x10, R21 ;  /* 0x0000001014147819 */ /* 0x000fc80000001215 */
[----:B------:R-:W-:Y:S02]  /*1840*/  PRMT R23, RZ, 0x5410, R23 ;  /* 0x00005410ff177816 */ /* 0x000fe40000000017 */
[----:B------:R-:W-:Y:S02]  /*1850*/  MOV R152, R21 ;  /* 0x0000001500987202 */ /* 0x000fe40000000f00 */
[----:B------:R-:W-:Y:S02]  /*1860*/  SHF.R.U32.HI R21, RZ, 0x10, R21 ;  /* 0x00000010ff157819 */ /* 0x000fe40000011615 */
[----:B------:R-:W-:Y:S02]  /*1870*/  PRMT R152, RZ, 0x5410, R152 ;  /* 0x00005410ff987816 */ /* 0x000fe40000000098 */
[----:B------:R-:W-:Y:S01]  /*1880*/  PRMT R153, RZ, 0x5410, R21 ;  /* 0x00005410ff997816 */ /* 0x000fe20000000015 */
[C---:B---3--:R-:W-:Y:S02]  /*1890*/  FADD.FTZ R16, -R22.reuse, R16 ;  /* 0x0000001016107221 */ /* 0x048fe40000010100 */
[----:B------:R-:W-:-:S02]  /*18a0*/  FADD.FTZ R17, -R22, R17 ;  /* 0x0000001116117221 */ /* 0x000fc40000010100 */
[C---:B------:R-:W-:Y:S02]  /*18b0*/  FADD.FTZ R18, -R22.reuse, R18 ;  /* 0x0000001216127221 */ /* 0x040fe40000010100 */
[----:B------:R-:W-:Y:S01]  /*18c0*/  FADD.FTZ R19, -R22, R19 ;  /* 0x0000001316137221 */ /* 0x000fe20000010100 */
[----:B------:R-:W-:Y:S01]  /*18d0*/  PRMT R22, RZ, 0x5410, R20 ;  /* 0x00005410ff167816 */ /* 0x000fe20000000014 */
[----:B------:R-:W-:Y:S02]  /*18e0*/  FMUL.FTZ R16, R3, R16 ;  /* 0x0000001003107220 */ /* 0x000fe40000410000 */
[----:B------:R-:W-:Y:S02]  /*18f0*/  FMUL.FTZ R20, R243, R23 ;  /* 0x00000017f3147220 */ /* 0x000fe40000410000 */
[----:B------:R-:W-:Y:S02]  /*1900*/  FMUL.FTZ R17, R3, R17 ;  /* 0x0000001103117220 */ /* 0x000fe40000410000 */
        /* <DEDUP_REMOVED lines=14> */
[-C--:B------:R-:W-:Y:S02]  /*19f0*/  FMUL.FTZ R23, R240, R153.reuse ;  /* 0x00000099f0177220 */ /* 0x080fe40000410000 */
[----:B------:R-:W-:Y:S02]  /*1a00*/  FADD.FTZ R186, R155, R22 ;  /* 0x000000169bba7221 */ /* 0x000fe40000010000 */
[----:B------:R-:W-:Y:S02]  /*1a10*/  FFMA.FTZ R152, R18, R22, R187 ;  /* 0x0000001612987223 */ /* 0x000fe400000100bb */
[----:B------:R-:W-:Y:S02]  /*1a20*/  FADD.FTZ R71, R71, R153 ;  /* 0x0000009947477221 */ /* 0x000fe40000010000 */
[----:B------:R-:W-:-:S02]  /*1a30*/  FFMA.FTZ R43, R19, R153, R43 ;  /* 0x00000099132b7223 */ /* 0x000fc4000001002b */
[----:B------:R-:W-:Y:S02]  /*1a40*/  FADD.FTZ R186, R186, R23 ;  /* 0x00000017baba7221 */ /* 0x000fe40000010000 */
[----:B------:R-:W-:Y:S02]  /*1a50*/  FFMA.FTZ R187, R19, R23, R152 ;  /* 0x0000001713bb7223 */ /* 0x000fe40000010098 */
.L_x_4904:
[----:B------:R-:W-:Y:S05]  /*1a60*/  BSYNC B1 ;  /* 0x0000000000017941 */ /* 0x000fea0003800000 */
.L_x_4903:
        /* <DEDUP_REMOVED lines=17> */
[--C-:B------:R-:W-:Y:S01]  /*1b80*/  SHF.R.U64 R28, R28, 0x10, R29.reuse ;  /* 0x000000101c1c7819 */ /* 0x100fe2000000121d */
[----:B------:R-:W-:-:S03]  /*1b90*/  IMAD.MOV.U32 R152, RZ, RZ, R29 ;  /* 0x000000ffff987224 */ /* 0x000fc600078e001d */
[----:B------:R-:W-:Y:S02]  /*1ba0*/  PRMT R31, RZ, 0x5410, R31 ;  /* 0x00005410ff1f7816 */ /* 0x000fe4000000001f */
[----:B------:R-:W-:Y:S02]  /*1bb0*/  SHF.R.U32.HI R29, RZ, 0x10, R29 ;  /* 0x00000010ff1d7819 */ /* 0x000fe4000001161d */
[----:B------:R-:W-:Y:S02]  /*1bc0*/  PRMT R152, RZ, 0x5410, R152 ;  /* 0x00005410ff987816 */ /* 0x000fe40000000098 */
[----:B------:R-:W-:Y:S01]  /*1bd0*/  PRMT R153, RZ, 0x5410, R29 ;  /* 0x00005410ff997816 */ /* 0x000fe2000000001d */
[C---:B---3--:R-:W-:Y:S02]  /*1be0*/  FADD.FTZ R24, -R30.reuse, R24 ;  /* 0x000000181e187221 */ /* 0x048fe40000010100 */
[C---:B------:R-:W-:Y:S02]  /*1bf0*/  FADD.FTZ R25, -R30.reuse, R25 ;  /* 0x000000191e197221 */ /* 0x040fe40000010100 */
[----:B------:R-:W-:-:S02]  /*1c00*/  FADD.FTZ R26, -R30, R26 ;  /* 0x0000001a1e1a7221 */ /* 0x000fc40000010100 */
[----:B------:R-:W-:Y:S01]  /*1c10*/  FADD.FTZ R27, -R30, R27 ;  /* 0x0000001b1e1b7221 */ /* 0x000fe20000010100 */
[----:B------:R-:W-:Y:S01]  /*1c20*/  PRMT R30, RZ, 0x5410, R28 ;  /* 0x00005410ff1e7816 */ /* 0x000fe2000000001c */
[----:B------:R-:W-:Y:S02]  /*1c30*/  FMUL.FTZ R24, R3, R24 ;  /* 0x0000001803187220 */ /* 0x000fe40000410000 */
[----:B------:R-:W-:Y:S02]  /*1c40*/  FMUL.FTZ R28, R239, R31 ;  /* 0x0000001fef1c7220 */ /* 0x000fe40000410000 */
[----:B------:R-:W-:Y:S02]  /*1c50*/  FMUL.FTZ R25, R3, R25 ;  /* 0x0000001903197220 */ /* 0x000fe40000410000 */
[----:B------:R-:W-:Y:S02]  /*1c60*/  FMUL.FTZ R29, R238, R30 ;  /* 0x0000001eee1d7220 */ /* 0x000fe40000410000 */
[----:B------:R-:W-:-:S02]  /*1c70*/  FADD.FTZ R186, R186, R28 ;  /* 0x0000001cbaba7221 */ /* 0x000fc40000010000 */
[----:B------:R-:W-:Y:S02]  /*1c80*/  FFMA.FTZ R154, R24, R28, R187 ;  /* 0x0000001c189a7223 */ /* 0x000fe400000100bb */
        /* <DEDUP_REMOVED lines=11> */
[-C--:B------:R-:W-:Y:S02]  /*1d40*/  FMUL.FTZ R31, R236, R153.reuse ;  /* 0x00000099ec1f7220 */ /* 0x080fe40000410000 */
[----:B------:R-:W-:Y:S02]  /*1d50*/  FADD.FTZ R186, R155, R30 ;  /* 0x0000001e9bba7221 */ /* 0x000fe40000010000 */
[----:B------:R-:W-:Y:S02]  /*1d60*/  FFMA.FTZ R152, R26, R30, R187 ;  /* 0x0000001e1a987223 */ /* 0x000fe400000100bb */
[----:B------:R-:W-:Y:S02]  /*1d70*/  FADD.FTZ R75, R75, R153 ;  /* 0x000000994b4b7221 */ /* 0x000fe40000010000 */
[----:B------:R-:W-:Y:S02]  /*1d80*/  FFMA.FTZ R47, R27, R153, R47 ;  /* 0x000000991b2f7223 */ /* 0x000fe4000001002f */
[----:B------:R-:W-:-:S02]  /*1d90*/  FADD.FTZ R186, R186, R31 ;  /* 0x0000001fbaba7221 */ /* 0x000fc40000010000 */
[----:B------:R-:W-:Y:S02]  /*1da0*/  FFMA.FTZ R187, R27, R31, R152 ;  /* 0x0000001f1bbb7223 */ /* 0x000fe40000010098 */
.L_x_4906:
[----:B------:R-:W-:Y:S05]  /*1db0*/  BSYNC B1 ;  /* 0x0000000000017941 */ /* 0x000fea0003800000 */
.L_x_4905:
[----:B------:R-:W-:Y:S01]  /*1dc0*/  BSSY B1, `(.L_x_4907) ;  /* 0x0000033000017945 */ /* 0x000fe20003800000 */
        /* <DEDUP_REMOVED lines=18> */
[----:B------:R-:W-:Y:S02]  /*1ef0*/  PRMT R152, RZ, 0x5410, R152 ;  /* 0x00005410ff987816 */ /* 0x000fe40000000098 */
[----:B------:R-:W-:Y:S01]  /*1f00*/  PRMT R158, RZ, 0x5410, R156 ;  /* 0x00005410ff9e7816 */ /* 0x000fe2000000009c */
[----:B------:R-:W-:Y:S01]  /*1f10*/  FMUL.FTZ R156, R235, R155 ;  /* 0x0000009beb9c7220 */ /* 0x000fe20000410000 */
[----:B------:R-:W-:Y:S01]  /*1f20*/  SHF.R.U32.HI R153, RZ, 0x10, R153 ;  /* 0x00000010ff997819 */ /* 0x000fe20000011699 */
[----:B------:R-:W-:Y:S02]  /*1f30*/  FADD.FTZ R77, R77, R152 ;  /* 0x000000984d4d7221 */ /* 0x000fe40000010000 */
[----:B------:R-:W-:Y:S02]  /*1f40*/  FMUL.FTZ R157, R234, R152 ;  /* 0x00000098ea9d7220 */ /* 0x000fe40000410000 */
[----:B---3--:R-:W-:-:S02]  /*1f50*/  FADD.FTZ R33, -R154, R33 ;  /* 0x000000219a217221 */ /* 0x008fc40000010100 */
[C---:B------:R-:W-:Y:S02]  /*1f60*/  FADD.FTZ R32, -R154.reuse, R32 ;  /* 0x000000209a207221 */ /* 0x040fe40000010100 */
[----:B------:R-:W-:Y:S02]  /*1f70*/  FADD.FTZ R34, -R154, R34 ;  /* 0x000000229a227221 */ /* 0x000fe40000010100 */
[C---:B------:R-:W-:Y:S02]  /*1f80*/  FMUL.FTZ R33, R3.reuse, R33 ;  /* 0x0000002103217220 */ /* 0x040fe40000410000 */
[C---:B------:R-:W-:Y:S02]  /*1f90*/  FMUL.FTZ R32, R3.reuse, R32 ;  /* 0x0000002003207220 */ /* 0x040fe40000410000 */
[----:B------:R-:W-:Y:S02]  /*1fa0*/  FMUL.FTZ R34, R3, R34 ;  /* 0x0000002203227220 */ /* 0x000fe40000410000 */
[----:B------:R-:W-:-:S02]  /*1fb0*/  FFMA.FTZ R49, R33, R152, R49 ;  /* 0x0000009821317223 */ /* 0x000fc40000010031 */
[----:B------:R-:W-:Y:S02]  /*1fc0*/  FADD.FTZ R186, R186, R156 ;  /* 0x0000009cbaba7221 */ /* 0x000fe40000010000 */
[----:B------:R-:W-:Y:S01]  /*1fd0*/  FFMA.FTZ R152, R32, R156, R187 ;  /* 0x0000009c20987223 */ /* 0x000fe200000100bb */
        /* <DEDUP_REMOVED lines=14> */
[C---:B------:R-:W-:Y:S02]  /*20c0*/  FFMA.FTZ R51, R35.reuse, R153, R51 ;  /* 0x0000009923337223 */ /* 0x040fe40000010033 */
[----:B------:R-:W-:Y:S02]  /*20d0*/  FADD.FTZ R186, R186, R159 ;  /* 0x0000009fbaba7221 */ /* 0x000fe40000010000 */
[----:B------:R-:W-:-:S02]  /*20e0*/  FFMA.FTZ R187, R35, R159, R152 ;  /* 0x0000009f23bb7223 */ /* 0x000fc40000010098 */
.L_x_4908:
[----:B------:R-:W-:Y:S05]  /*20f0*/  BSYNC B1 ;  /* 0x0000000000017941 */ /* 0x000fea0003800000 */
.L_x_4907:
        /* <DEDUP_REMOVED lines=20> */
[----:B------:R-:W-:Y:S01]  /*2240*/  PRMT R165, RZ, 0x5410, R165 ;  /* 0x00005410ffa57816 */ /* 0x000fe200000000a5 */
[----:B------:R-:W-:Y:S01]  /*2250*/  FADD.FTZ R80, R80, R164 ;  /* 0x000000a450507221 */ /* 0x000fe20000010000 */
[----:B------:R-:W-:Y:S01]  /*2260*/  PRMT R166, RZ, 0x5410, R166 ;  /* 0x00005410ffa67816 */ /* 0x000fe200000000a6 */
[C---:B---3--:R-:W-:Y:S02]  /*2270*/  FADD.FTZ R152, -R162.reuse, R152 ;  /* 0x00000098a2987221 */ /* 0x048fe40000010100 */
[----:B------:R-:W-:Y:S02]  /*2280*/  FADD.FTZ R153, -R162, R153 ;  /* 0x00000099a2997221 */ /* 0x000fe40000010100 */
[----:B------:R-:W-:-:S02]  /*2290*/  FMUL.FTZ R160, R3, R152 ;  /* 0x0000009803a07220 */ /* 0x000fc40000410000 */
[----:B------:R-:W-:Y:S02]  /*22a0*/  FADD.FTZ R154, -R162, R154 ;  /* 0x0000009aa29a7221 */ /* 0x000fe40000010100 */
[----:B------:R-:W-:Y:S02]  /*22b0*/  FMUL.FTZ R161, R3, R153 ;  /* 0x0000009903a17220 */ /* 0x000fe40000410000 */
[-C--:B------:R-:W-:Y:S02]  /*22c0*/  FFMA.FTZ R52, R160, R164.reuse, R52 ;  /* 0x000000a4a0347223 */ /* 0x080fe40000010034 */
[----:B------:R-:W-:Y:S02]  /*22d0*/  FMUL.FTZ R164, R231, R164 ;  /* 0x000000a4e7a47220 */ /* 0x000fe40000410000 */
[----:B------:R-:W-:Y:S02]  /*22e0*/  FADD.FTZ R155, -R162, R155 ;  /* 0x0000009ba29b7221 */ /* 0x000fe40000010100 */
[----:B------:R-:W-:-:S02]  /*22f0*/  FMUL.FTZ R162, R3, R154 ;  /* 0x0000009a03a27220 */ /* 0x000fc40000410000 */
[----:B------:R-:W-:Y:S02]  /*2300*/  FADD.FTZ R81, R81, R165 ;  /* 0x000000a551517221 */ /* 0x000fe40000010000 */
[-C--:B------:R-:W-:Y:S02]  /*2310*/  FFMA.FTZ R53, R161, R165.reuse, R53 ;  /* 0x000000a5a1357223 */ /* 0x080fe40000010035 */
[----:B------:R-:W-:Y:S02]  /*2320*/  FMUL.FTZ R165, R230, R165 ;  /* 0x000000a5e6a57220 */ /* 0x000fe40000410000 */
[----:B------:R-:W-:Y:S02]  /*2330*/  FADD.FTZ R186, R186, R164 ;  /* 0x000000a4baba7221 */ /* 0x000fe40000010000 */
[----:B------:R-:W-:Y:S01]  /*2340*/  FFMA.FTZ R152, R160, R164, R187 ;  /* 0x000000a4a0987223 */ /* 0x000fe200000100bb */
[----:B------:R-:W-:Y:S01]  /*2350*/  PRMT R167, RZ, 0x5410, R167 ;  /* 0x00005410ffa77816 */ /* 0x000fe200000000a7 */
[----:B------:R-:W-:-:S02]  /*2360*/  FMUL.FTZ R163, R3, R155 ;  /* 0x0000009b03a37220 */ /* 0x000fc40000410000 */
        /* <DEDUP_REMOVED lines=10> */
[----:B------:R-:W-:Y:S02]  /*2410*/  FADD.FTZ R186, R186, R167 ;  /* 0x000000a7baba7221 */ /* 0x000fe40000010000 */
[----:B------:R-:W-:-:S02]  /*2420*/  FFMA.FTZ R187, R163, R167, R152 ;  /* 0x000000a7a3bb7223 */ /* 0x000fc40000010098 */
.L_x_4910:
[----:B------:R-:W-:Y:S05]  /*2430*/  BSYNC B1 ;  /* 0x0000000000017941 */ /* 0x000fea0003800000 */
.L_x_4909:
        /* <DEDUP_REMOVED lines=51> */
.L_x_4912:
[----:B------:R-:W-:Y:S05]  /*2770*/  BSYNC B1 ;  /* 0x0000000000017941 */ /* 0x000fea0003800000 */
.L_x_4911:
[----:B------:R-:W-:-:S13]  /*2780*/  ISETP.GE.U32.AND P4, PT, R0, 0x700, PT ;  /* 0x000007000000780c */ /* 0x000fda0003f86070 */
        /* <DEDUP_REMOVED lines=12> */
[----:B--2---:R-:W-:Y:S01]  /*2850*/  IMAD.MOV.U32 R180, RZ, RZ, R176 ;  /* 0x000000ffffb47224 */ /* 0x004fe200078e00b0 */
[--C-:B------:R-:W-:Y:S01]  /*2860*/  SHF.R.U64 R181, R176, 0x10, R177.reuse ;  /* 0x00000010b0b57819 */ /* 0x100fe200000012b1 */
[--C-:B------:R-:W-:Y:S01]  /*2870*/  IMAD.MOV.U32 R182, RZ, RZ, R177.reuse ;  /* 0x000000ffffb67224 */ /* 0x100fe200078e00b1 */
[----:B------:R-:W-:Y:S01]  /*2880*/  SHF.R.U32.HI R183, RZ, 0x10, R177 ;  /* 0x00000010ffb77819 */ /* 0x000fe200000116b1 */
[C---:B---3--:R-:W-:Y:S02]  /*2890*/  FADD.FTZ R178, -R191.reuse, R152 ;  /* 0x00000098bfb27221 */ /* 0x048fe40000010100 */
[C---:B------:R-:W-:Y:S02]  /*28a0*/  FADD.FTZ R154, -R191.reuse, R154 ;  /* 0x0000009abf9a7221 */ /* 0x040fe40000010100 */
[----:B------:R-:W-:Y:S01]  /*28b0*/  FADD.FTZ R192, -R191, R153 ;  /* 0x00000099bfc07221 */ /* 0x000fe20000010100 */
[----:B------:R-:W-:Y:S01]  /*28c0*/  PRMT R153, RZ, 0x5410, R180 ;  /* 0x00005410ff997816 */ /* 0x000fe200000000b4 */
[----:B------:R-:W-:-:S02]  /*28d0*/  FMUL.FTZ R176, R3, R178 ;  /* 0x000000b203b07220 */ /* 0x000fc40000410000 */
[C---:B------:R-:W-:Y:S01]  /*28e0*/  FMUL.FTZ R178, R3.reuse, R154 ;  /* 0x0000009a03b27220 */ /* 0x040fe20000410000 */
[----:B------:R-:W-:Y:S01]  /*28f0*/  PRMT R154, RZ, 0x5410, R181 ;  /* 0x00005410ff9a7816 */ /* 0x000fe200000000b5 */
[----:B------:R-:W-:Y:S02]  /*2900*/  FMUL.FTZ R177, R3, R192 ;  /* 0x000000c003b17220 */ /* 0x000fe40000410000 */
[----:B------:R-:W-:Y:S02]  /*2910*/  FMUL.FTZ R180, R223, R153 ;  /* 0x00000099dfb47220 */ /* 0x000fe40000410000 */
        /* <DEDUP_REMOVED lines=23> */
.L_x_4900:
[----:B------:R-:W-:Y:S05]  /*2a90*/  BSYNC B0 ;  /* 0x0000000000007941 */ /* 0x000fea0003800000 */
.L_x_4880:
[----:B------:R-:W-:Y:S02]  /*2aa0*/  LOP3.LUT P4, RZ, R188, 0xff, RZ, 0xc0, !PT ;  /* 0x000000ffbcff7812 */ /* 0x000fe4000788c0ff */
[----:B------:R-:W-:-:S04]  /*2ab0*/  SHF.R.U32.HI R192, RZ, 0x5, R252 ;  /* 0x00000005ffc07819 */ /* 0x000fc800000116fc */
[----:B-----5:R-:W-:-:S07]  /*2ac0*/  LOP3.LUT R191, R192, 0x7fffff8, RZ, 0xc0, !PT ;  /* 0x07fffff8c0bf7812 */ /* 0x020fce00078ec0ff */
[----:B------:R-:W-:Y:S02]  /*2ad0*/  @!P4 IADD3 R191, R191, 0x8, RZ ;  /* 0x00000008bfbfc810 */ /* 0x000fe40007ffe0ff */
[----:B------:R-:W-:Y:S01]  /*2ae0*/  LOP3.LUT P4, RZ, R252, 0x1f, RZ, 0xc0, !PT ;  /* 0x0000001ffcff7812 */ /* 0x000fe2000788c0ff */
[----:B------:R-:W-:Y:S10]  /*2af0*/  BRA.DIV ~URZ, `(.L_x_4913) ;  /* 0x000038a27f007947 */ /* 0x000ff4000b800000 */
[----:B------:R1:W2:Y:S02]  /*2b00*/  SHFL.DOWN PT, R155, R186, 0x10, 0x1f ;  /* 0x0a001f00ba9b7f89 */ /* 0x0002a400000e0000 */
.L_x_5000:
[----:B------:R-:W-:Y:S05]  /*2b10*/  BRA.DIV ~URZ, `(.L_x_4914) ;  /* 0x000039027f007947 */ /* 0x000fea000b800000 */
[----:B0-----:R-:W0:Y:S01]  /*2b20*/  SHFL.DOWN PT, R152, R187, 0x10, 0x1f ;  /* 0x0a001f00bb987f89 */ /* 0x001e2200000e0000 */
[----:B--2---:R-:W-:Y:S02]  /*2b30*/  FADD.FTZ R155, R155, R186 ;  /* 0x000000ba9b9b7221 */ /* 0x004fe40000010000 */
[----:B0-----:R-:W-:-:S03]  /*2b40*/  FADD.FTZ R154, R152, R187 ;  /* 0x000000bb989a7221 */ /* 0x001fc60000010000 */
[----:B------:R-:W0:Y:S04]  /*2b50*/  SHFL.DOWN PT, R152, R155, 0x8, 0x1f ;  /* 0x09001f009b987f89 */ /* 0x000e2800000e0000 */
[----:B------:R-:W2:Y:S01]  /*2b60*/  SHFL.DOWN PT, R153, R154, 0x8, 0x1f ;  /* 0x09001f009a997f89 */ /* 0x000ea200000e0000 */
[----:B0-----:R-:W-:Y:S02]  /*2b70*/  FADD.FTZ R152, R152, R155 ;  /* 0x0000009b98987221 */ /* 0x001fe40000010000 */
[----:B--2---:R-:W-:-:S03]  /*2b80*/  FADD.FTZ R193, R154, R153 ;  /* 0x000000999ac17221 */ /* 0x004fc60000010000 */
[----:B------:R-:W0:Y:S04]  /*2b90*/  SHFL.DOWN PT, R153, R152, 0x4, 0x1f ;  /* 0x08801f0098997f89 */ /* 0x000e2800000e0000 */
[----:B-1----:R-:W1:Y:S01]  /*2ba0*/  SHFL.DOWN PT, R186, R193, 0x4, 0x1f ;  /* 0x08801f00c1ba7f89 */ /* 0x002e6200000e0000 */
[----:B0-----:R-:W-:Y:S02]  /*2bb0*/  FADD.FTZ R153, R152, R153 ;  /* 0x0000009998997221 */ /* 0x001fe40000010000 */
[----:B-1----:R-:W-:-:S03]  /*2bc0*/  FADD.FTZ R250, R193, R186 ;  /* 0x000000bac1fa7221 */ /* 0x002fc60000010000 */
[----:B------:R-:W0:Y:S04]  /*2bd0*/  SHFL.DOWN PT, R186, R153, 0x2, 0x1f ;  /* 0x08401f0099ba7f89 */ /* 0x000e2800000e0000 */
[----:B------:R-:W1:Y:S01]  /*2be0*/  SHFL.DOWN PT, R187, R250, 0x2, 0x1f ;  /* 0x08401f00fabb7f89 */ /* 0x000e6200000e0000 */
[----:B0-----:R-:W-:Y:S02]  /*2bf0*/  FADD.FTZ R186, R153, R186 ;  /* 0x000000ba99ba7221 */ /* 0x001fe40000010000 */
[----:B-1----:R-:W-:-:S03]  /*2c00*/  FADD.FTZ R155, R250, R187 ;  /* 0x000000bbfa9b7221 */ /* 0x002fc60000010000 */
[----:B------:R0:W1:Y:S04]  /*2c10*/  SHFL.DOWN PT, R187, R186, 0x1, 0x1f ;  /* 0x08201f00babb7f89 */ /* 0x00006800000e0000 */
[----:B------:R0:W2:Y:S02]  /*2c20*/  SHFL.DOWN PT, R154, R155, 0x1, 0x1f ;  /* 0x08201f009b9a7f89 */ /* 0x0000a400000e0000 */
.L_x_5001:
[----:B------:R-:W-:Y:S01]  /*2c30*/  @!P4 LOP3.LUT R192, R192, 0x7, RZ, 0xc0, !PT ;  /* 0x00000007c0c0c812 */ /* 0x000fe200078ec0ff */
[----:B-1----:R-:W-:Y:S01]  /*2c40*/  FADD.FTZ R152, R187, R186 ;  /* 0x000000babb987221 */ /* 0x002fe20000010000 */
[----:B------:R-:W-:Y:S01]  /*2c50*/  WARPSYNC 0xffffffff ;  /* 0xffffffff00007948 */ /* 0x000fe20003800000 */
[----:B--2---:R-:W-:Y:S01]  /*2c60*/  FADD.FTZ R153, R154, R155 ;  /* 0x0000009b9a997221 */ /* 0x004fe20000010000 */
[----:B------:R-:W-:Y:S01]  /*2c70*/  @!P4 IADD3 R192, R191, R192, RZ ;  /* 0x000000c0bfc0c210 */ /* 0x000fe20007ffe0ff */
[----:B------:R-:W-:Y:S01]  /*2c80*/  BSSY B0, `(.L_x_4915) ;  /* 0x0000095000007945 */ /* 0x000fe20003800000 */
[----:B------:R-:W-:-:S03]  /*2c90*/  LOP3.LUT P5, RZ, R0, 0xffffff00, RZ, 0xc0, !PT ;  /* 0xffffff0000ff7812 */ /* 0x000fc600078ac0ff */
[----:B------:R-:W-:Y:S04]  /*2ca0*/  @!P4 STS.64 [R192.X8+0x7000], R152 ;  /* 0x00700098c000c388 */ /* 0x000fe80000008a00 */
[----:B------:R-:W-:Y:S01]  /*2cb0*/  BAR.SYNC.DEFER_BLOCKING 0x0 ;  /* 0x0000000000007b1d */ /* 0x000fe20000010000 */
[----:B------:R-:W-:-:S13]  /*2cc0*/  ISETP.GE.AND P4, PT, R184, 0x1, PT ;  /* 0x00000001b800780c */ /* 0x000fda0003f86270 */
[----:B------:R-:W-:Y:S02]  /*2cd0*/  @P4 IADD3 R184, R184, -0x1, RZ ;  /* 0xffffffffb8b84810 */ /* 0x000fe40007ffe0ff */
[----:B------:R-:W-:-:S03]  /*2ce0*/  @P4 LOP3.LUT R154, R252, 0xff, RZ, 0xc0, !PT ;  /* 0x000000fffc9a4812 */ /* 0x000fc600078ec0ff */
[----:B------:R-:W-:-:S05]  /*2cf0*/  @P4 IMAD R184, R184, c[0x0][0x168], RZ ;  /* 0x00005a00b8b84a24 */ /* 0x000fca00078e02ff */
[----:B0-----:R-:W-:-:S04]  /*2d00*/  @P4 SHF.R.S32.HI R155, RZ, 0x1f, R184 ;  /* 0x0000001fff9b4819 */ /* 0x001fc800000114b8 */
[----:B------:R-:W-:Y:S01]  /*2d10*/  @P4 LEA.HI R155, R155, R184, RZ, 0x2 ;  /* 0x000000b89b9b4211 */ /* 0x000fe200078f10ff */
[----:B------:R-:W-:-:S03]  /*2d20*/  IMAD.MOV.U32 R184, RZ, RZ, RZ ;  /* 0x000000ffffb87224 */ /* 0x000fc600078e00ff */
[----:B------:R-:W-:Y:S02]  /*2d30*/  @P4 LEA.HI.SX32 R184, R155, R154, 0x1e ;  /* 0x0000009a9bb84211 */ /* 0x000fe400078ff2ff */
[----:B------:R-:W0:Y:S02]  /*2d40*/  LDS.128 R152, [R191.X8+0x7000] ;  /* 0x00700000bf987984 */ /* 0x000e240000008c00 */
[----:B0-----:R-:W-:Y:S02]  /*2d50*/  FADD.FTZ R187, RZ, R152 ;  /* 0x00000098ffbb7221 */ /* 0x001fe40000010000 */
[----:B------:R-:W-:Y:S02]  /*2d60*/  FADD.FTZ R186, RZ, R153 ;  /* 0x00000099ffba7221 */ /* 0x000fe40000010000 */
[----:B------:R-:W-:Y:S02]  /*2d70*/  FADD.FTZ R187, R154, R187 ;  /* 0x000000bb9abb7221 */ /* 0x000fe40000010000 */
[----:B------:R-:W-:-:S02]  /*2d80*/  FADD.FTZ R186, R155, R186 ;  /* 0x000000ba9bba7221 */ /* 0x000fc40000010000 */
[----:B------:R-:W0:Y:S02]  /*2d90*/  LDS.128 R152, [R191.X8+0x7010] ;  /* 0x00701000bf987984 */ /* 0x000e240000008c00 */
[----:B0-----:R-:W-:Y:S02]  /*2da0*/  FADD.FTZ R187, R187, R152 ;  /* 0x00000098bbbb7221 */ /* 0x001fe40000010000 */
[----:B------:R-:W-:Y:S02]  /*2db0*/  FADD.FTZ R186, R186, R153 ;  /* 0x00000099baba7221 */ /* 0x000fe40000010000 */
[----:B------:R-:W-:Y:S02]  /*2dc0*/  FADD.FTZ R187, R154, R187 ;  /* 0x000000bb9abb7221 */ /* 0x000fe40000010000 */
[----:B------:R-:W-:Y:S02]  /*2dd0*/  FADD.FTZ R186, R155, R186 ;  /* 0x000000ba9bba7221 */ /* 0x000fe40000010000 */
[----:B------:R-:W0:Y:S02]  /*2de0*/  LDS.128 R152, [R191.X8+0x7020] ;  /* 0x00702000bf987984 */ /* 0x000e240000008c00 */
[----:B0-----:R-:W-:-:S02]  /*2df0*/  FADD.FTZ R187, R187, R152 ;  /* 0x00000098bbbb7221 */ /* 0x001fc40000010000 */
[----:B------:R-:W-:Y:S02]  /*2e00*/  FADD.FTZ R186, R186, R153 ;  /* 0x00000099baba7221 */ /* 0x000fe40000010000 */
[----:B------:R-:W-:Y:S02]  /*2e10*/  FADD.FTZ R187, R154, R187 ;  /* 0x000000bb9abb7221 */ /* 0x000fe40000010000 */
[----:B------:R-:W-:Y:S02]  /*2e20*/  FADD.FTZ R186, R155, R186 ;  /* 0x000000ba9bba7221 */ /* 0x000fe40000010000 */
[----:B------:R-:W0:Y:S02]  /*2e30*/  LDS.128 R152, [R191.X8+0x7030] ;  /* 0x00703000bf987984 */ /* 0x000e240000008c00 */
[----:B0-----:R-:W-:Y:S02]  /*2e40*/  FADD.FTZ R187, R187, R152 ;  /* 0x00000098bbbb7221 */ /* 0x001fe40000010000 */
[----:B------:R-:W-:-:S02]  /*2e50*/  FADD.FTZ R186, R186, R153 ;  /* 0x00000099baba7221 */ /* 0x000fc40000010000 */
[----:B------:R-:W-:Y:S02]  /*2e60*/  FADD.FTZ R152, R154, R187 ;  /* 0x000000bb9a987221 */ /* 0x000fe40000010000 */
[----:B------:R-:W-:Y:S02]  /*2e70*/  FADD.FTZ R153, R155, R186 ;  /* 0x000000ba9b997221 */ /* 0x000fe40000010000 */
[----:B------:R-:W-:Y:S02]  /*2e80*/  FMUL.FTZ R152, R152, c[0x0][0x1e0] ;  /* 0x0000780098987a20 */ /* 0x000fe40000410000 */
[----:B------:R-:W-:Y:S01]  /*2e90*/  FMUL.FTZ R153, R153, c[0x0][0x1e0] ;  /* 0x0000780099997a20 */ /* 0x000fe20000410000 */
[----:B------:R-:W-:Y:S05]  /*2ea0*/  @!P5 BRA `(.L_x_4916) ;  /* 0x000007200000d947 */ /* 0x000fea0003800000 */
[----:B------:R-:W-:Y:S01]  /*2eb0*/  @!P3 ISETP.NE.U32.AND P5, PT, RZ, c[0x0][0x218], PT ;  /* 0x00008600ff00ba0c */ /* 0x000fe20003fa5070 */
[----:B------:R-:W-:Y:S03]  /*2ec0*/  BSSY B1, `(.L_x_4917) ;  /* 0x000000b000017945 */ /* 0x000fe60003800000 */
[----:B------:R-:W-:-:S04]  /*2ed0*/  @!P3 ISETP.NE.AND.EX P5, PT, RZ, c[0x0][0x21c], PT, P5 ;  /* 0x00008700ff00ba0c */ /* 0x000fc80003fa5350 */
[----:B------:R-:W-:Y:S01]  /*2ee0*/  @!P3 FSEL R186, R121, RZ, P5 ;  /* 0x000000ff79bab208 */ /* 0x000fe20002800000 */
        /* <DEDUP_REMOVED lines=8> */
.L_x_4918:
[----:B------:R-:W-:Y:S05]  /*2f70*/  BSYNC B1 ;  /* 0x0000000000017941 */ /* 0x000fea0003800000 */
.L_x_4917:
        /* <DEDUP_REMOVED lines=19> */
.L_x_4920:
[----:B------:R-:W-:Y:S05]  /*30b0*/  BSYNC B1 ;  /* 0x0000000000017941 */ /* 0x000fea0003800000 */
.L_x_4919:
        /* <DEDUP_REMOVED lines=13> */
.L_x_4922:
[----:B------:R-:W-:Y:S05]  /*3190*/  BSYNC B1 ;  /* 0x0000000000017941 */ /* 0x000fea0003800000 */
.L_x_4921:
        /* <DEDUP_REMOVED lines=11> */
.L_x_4924:
[----:B------:R-:W-:Y:S05]  /*3250*/  BSYNC B1 ;  /* 0x0000000000017941 */ /* 0x000fea0003800000 */
.L_x_4923:
        /* <DEDUP_REMOVED lines=11> */
.L_x_4926:
[----:B------:R-:W-:Y:S05]  /*3310*/  BSYNC B1 ;  /* 0x0000000000017941 */ /* 0x000fea0003800000 */
.L_x_4925:
[----:B------:R-:W-:Y:S01]  /*3320*/  SEL R151, R191, R151, P5 ;  /* 0x00000097bf977207 */ /* 0x000fe20002800000 */
[----:B------:R-:W-:Y:S01]  /*3330*/  @P4 FMUL.FTZ R186, R186, c[0x0][0x1ec] ;  /* 0x00007b00baba4a20 */ /* 0x000fe20000410000 */
[----:B------:R-:W-:Y:S01]  /*3340*/  ISETP.NE.U32.AND P5, PT, RZ, c[0x0][0x258], PT ;  /* 0x00009600ff007a0c */ /* 0x000fe20003fa5070 */
[----:B------:R-:W-:Y:S01]  /*3350*/  @P4 FMUL.FTZ R187, R187, c[0x0][0x1ec] ;  /* 0x00007b00bbbb4a20 */ /* 0x000fe20000410000 */
[----:B------:R-:W-:Y:S01]  /*3360*/  BSSY B1, `(.L_x_4927) ;  /* 0x0000024000017945 */ /* 0x000fe20003800000 */
[----:B------:R-:W-:Y:S01]  /*3370*/  @P4 FMUL.FTZ R192, R192, c[0x0][0x1ec] ;  /* 0x00007b00c0c04a20 */ /* 0x000fe20000410000 */
[----:B------:R-:W-:Y:S01]  /*3380*/  ISETP.NE.AND.EX P5, PT, RZ, c[0x0][0x25c], PT, P5 ;  /* 0x00009700ff007a0c */ /* 0x000fe20003fa5350 */
[----:B------:R-:W-:-:S12]  /*3390*/  @P4 FMUL.FTZ R191, R191, c[0x0][0x1ec] ;  /* 0x00007b00bfbf4a20 */ /* 0x000fd80000410000 */
[----:B------:R-:W-:-:S04]  /*33a0*/  @P5 IMAD.MOV.U32 R155, RZ, RZ, 0x10 ;  /* 0x00000010ff9b5424 */ /* 0x000fc800078e00ff */
[----:B------:R-:W-:-:S05]  /*33b0*/  @P5 IMAD.WIDE.U32 R154, R4, R155, c[0x0][0x258] ;  /* 0x00009600049a5625 */ /* 0x000fca00078e009b */
[----:B------:R0:W-:Y:S02]  /*33c0*/  @P5 STG.E.128 [R154.64], R148 ;  /* 0x000000949a005986 */ /* 0x0001e4000c101d04 */
[----:B0-----:R-:W-:Y:S02]  /*33d0*/  @P4 PRMT R154, RZ, 0x7610, R248 ;  /* 0x00007610ff9a4816 */ /* 0x001fe400000000f8 */
[----:B------:R-:W-:-:S03]  /*33e0*/  @P4 PRMT R155, RZ, 0x5410, R247 ;  /* 0x00005410ff9b4816 */ /* 0x000fc600000000f7 */
[----:B------:R-:W-:Y:S01]  /*33f0*/  @P4 FFMA.FTZ R93, R186, R154, R93 ;  /* 0x0000009aba5d4223 */ /* 0x000fe2000001005d */
[----:B------:R-:W-:Y:S01]  /*3400*/  @P4 PRMT R154, RZ, 0x7610, R247 ;  /* 0x00007610ff9a4816 */ /* 0x000fe200000000f7 */
[----:B------:R-:W-:Y:S02]  /*3410*/  @P4 FFMA.FTZ R92, R192, R155, R92 ;  /* 0x0000009bc05c4223 */ /* 0x000fe4000001005c */
[----:B------:R-:W-:Y:S02]  /*3420*/  @P4 FMUL.FTZ R192, R219, R192 ;  /* 0x000000c0dbc04220 */ /* 0x000fe40000410000 */
[----:B------:R-:W-:Y:S01]  /*3430*/  @P4 FFMA.FTZ R94, R187, R154, R94 ;  /* 0x0000009abb5e4223 */ /* 0x000fe2000001005e */
[----:B------:R-:W-:Y:S01]  /*3440*/  @P4 PRMT R154, RZ, 0x5410, R248 ;  /* 0x00005410ff9a4816 */ /* 0x000fe200000000f8 */
[----:B------:R-:W-:Y:S01]  /*3450*/  @P4 FMUL.FTZ R186, R218, R186 ;  /* 0x000000badaba4220 */ /* 0x000fe20000410000 */
[----:B------:R-:W-:Y:S01]  /*3460*/  @P4 F2FP.BF16.PACK_AB R155, RZ, R192 ;  /* 0x000000c0ff9b423e */ /* 0x000fe200000010ff */
[----:B------:R-:W-:-:S02]  /*3470*/  @P4 FMUL.FTZ R187, R217, R187 ;  /* 0x000000bbd9bb4220 */ /* 0x000fc40000410000 */
[----:B------:R-:W-:Y:S01]  /*3480*/  @P4 FFMA.FTZ R95, R191, R154, R95 ;  /* 0x0000009abf5f4223 */ /* 0x000fe2000001005f */
[----:B------:R-:W-:Y:S01]  /*3490*/  @P4 F2FP.BF16.PACK_AB R186, RZ, R186 ;  /* 0x000000baffba423e */ /* 0x000fe200000010ff */
[----:B------:R-:W-:Y:S01]  /*34a0*/  @P4 FMUL.FTZ R191, R216, R191 ;  /* 0x000000bfd8bf4220 */ /* 0x000fe20000410000 */
[----:B------:R-:W-:Y:S02]  /*34b0*/  @P4 F2FP.BF16.PACK_AB R187, RZ, R187 ;  /* 0x000000bbffbb423e */ /* 0x000fe400000010ff */
[----:B------:R-:W-:Y:S02]  /*34c0*/  @P4 PRMT R5, R155, 0x7610, R5 ;  /* 0x000076109b054816 */ /* 0x000fe40000000005 */
[----:B------:R-:W-:Y:S02]  /*34d0*/  @P4 F2FP.BF16.PACK_AB R191, RZ, R191 ;  /* 0x000000bfffbf423e */ /* 0x000fe400000010ff */
[----:B------:R-:W-:Y:S02]  /*34e0*/  @P4 PRMT R6, R186, 0x7610, R6 ;  /* 0x00007610ba064816 */ /* 0x000fe40000000006 */
[----:B------:R-:W-:-:S02]  /*34f0*/  @P4 PRMT R7, R187, 0x7610, R7 ;  /* 0x00007610bb074816 */ /* 0x000fc40000000007 */
        /* <DEDUP_REMOVED lines=10> */
.L_x_4928:
[----:B------:R-:W-:Y:S05]  /*35a0*/  BSYNC B1 ;  /* 0x0000000000017941 */ /* 0x000fea0003800000 */
.L_x_4927:
[----:B------:R-:W-:Y:S02]  /*35b0*/  IADD3 R4, R4, 0x100, RZ ;  /* 0x0000010004047810 */ /* 0x000fe40007ffe0ff */
[----:B------:R-:W-:Y:S02]  /*35c0*/  IADD3 R184, R184, 0x100, RZ ;  /* 0x00000100b8b87810 */ /* 0x000fe40007ffe0ff */
.L_x_4916:
[----:B------:R-:W-:Y:S05]  /*35d0*/  BSYNC B0 ;  /* 0x0000000000007941 */ /* 0x000fea0003800000 */
.L_x_4915:
[----:B------:R-:W-:Y:S01]  /*35e0*/  ISETP.GE.U32.AND P5, PT, R0, 0x200, PT ;  /* 0x000002000000780c */ /* 0x000fe20003fa6070 */
[----:B------:R-:W-:-:S12]  /*35f0*/  BSSY B0, `(.L_x_4929) ;  /* 0x000006d000007945 */ /* 0x000fd80003800000 */
[----:B------:R-:W-:Y:S05]  /*3600*/  @!P5 BRA `(.L_x_4930) ;  /* 0x000006b00000d947 */ /* 0x000fea0003800000 */
[----:B0-----:R-:W-:Y:S01]  /*3610*/  @P4 IMAD.MOV.U32 R155, RZ, RZ, 0x8 ;  /* 0x00000008ff9b4424 */ /* 0x001fe200078e00ff */
[----:B------:R-:W-:-:S03]  /*3620*/  ISETP.NE.AND P5, PT, R251, RZ, PT ;  /* 0x000000fffb00720c */ /* 0x000fc60003fa5270 */
[----:B------:R-:W-:Y:S01]  /*3630*/  @P4 IMAD.WIDE.U32 R154, R184, R155, c[0x0][0x170] ;  /* 0x00005c00b89a4625 */ /* 0x000fe200078e009b */
[----:B------:R-:W-:Y:S02]  /*3640*/  FSEL R186, R152, RZ, !P5 ;  /* 0x000000ff98ba7208 */ /* 0x000fe40006800000 */
[----:B------:R-:W-:-:S03]  /*3650*/  @!P3 ISETP.NE.U32.AND P5, PT, RZ, c[0x0][0x218], PT ;  /* 0x00008600ff00ba0c */ /* 0x000fc60003fa5070 */
[----:B------:R-:W2:Y:S01]  /*3660*/  @P4 LDG.E.64 R154, [R154.64] ;  /* 0x000000049a9a4981 */ /* 0x000ea2000c1e1b00 */
[----:B------:R-:W-:-:S04]  /*3670*/  @!P3 ISETP.NE.AND.EX P5, PT, RZ, c[0x0][0x21c], PT, P5 ;  /* 0x00008700ff00ba0c */ /* 0x000fc80003fa5350 */
[----:B------:R-:W-:Y:S02]  /*3680*/  @!P3 FSEL R191, R124, RZ, P5 ;  /* 0x000000ff7cbfb208 */ /* 0x000fe40002800000 */
[----:B------:R-:W-:-:S04]  /*3690*/  @!P3 ISETP.NE.U32.AND P5, PT, RZ, c[0x0][0x218], PT ;  /* 0x00008600ff00ba0c */ /* 0x000fc80003fa5070 */
[----:B------:R-:W-:-:S04]  /*36a0*/  @!P3 ISETP.NE.AND.EX P5, PT, RZ, c[0x0][0x21c], PT, P5 ;  /* 0x00008700ff00ba0c */ /* 0x000fc80003fa5350 */
[----:B------:R-:W-:Y:S02]  /*36b0*/  @!P3 FSEL R192, R125, RZ, P5 ;  /* 0x000000ff7dc0b208 */ /* 0x000fe40002800000 */
[----:B------:R-:W-:Y:S01]  /*36c0*/  @!P3 ISETP.NE.U32.AND P5, PT, RZ, c[0x0][0x218], PT ;  /* 0x00008600ff00ba0c */ /* 0x000fe20003fa5070 */
[----:B------:R-:W-:Y:S03]  /*36d0*/  BSSY B1, `(.L_x_4931) ;  /* 0x000000d000017945 */ /* 0x000fe60003800000 */
[----:B------:R-:W-:-:S04]  /*36e0*/  @!P3 ISETP.NE.AND.EX P5, PT, RZ, c[0x0][0x21c], PT, P5 ;  /* 0x00008700ff00ba0c */ /* 0x000fc80003fa5350 */
[----:B------:R-:W-:Y:S02]  /*36f0*/  @!P3 FSEL R193, R126, RZ, P5 ;  /* 0x000000ff7ec1b208 */ /* 0x000fe40002800000 */
[C---:B--2---:R-:W-:Y:S02]  /*3700*/  @P4 SHF.R.U64 R187, R154.reuse, 0x10, R155 ;  /* 0x000000109abb4819 */ /* 0x044fe4000000129b */
[----:B------:R-:W-:Y:S02]  /*3710*/  @P4 PRMT R247, R154, 0x7610, R247 ;  /* 0x000076109af74816 */ /* 0x000fe400000000f7 */
[----:B------:R-:W-:Y:S01]  /*3720*/  @P4 PRMT R248, R248, 0x5410, R187 ;  /* 0x00005410f8f84816 */ /* 0x000fe200000000bb */
[----:B------:R-:W-:Y:S05]  /*3730*/  @!P3 BRA `(.L_x_4932) ;  /* 0x000000600000b947 */ /* 0x000fea0003800000 */
[----:B------:R-:W-:Y:S01]  /*3740*/  ISETP.NE.U32.AND P5, PT, RZ, c[0x0][0x218], PT ;  /* 0x00008600ff007a0c */ /* 0x000fe20003fa5070 */
[----:B------:R-:W-:-:S03]  /*3750*/  FFMA.FTZ R187, R16, R153, R186 ;  /* 0x0000009910bb7223 */ /* 0x000fc600000100ba */
[----:B------:R-:W-:Y:S01]  /*3760*/  ISETP.NE.AND.EX P5, PT, RZ, c[0x0][0x21c], PT, P5 ;  /* 0x00008700ff007a0c */ /* 0x000fe20003fa5350 */
[----:B------:R-:W-:-:S04]  /*3770*/  FADD.FTZ R154, R20, -R187 ;  /* 0x800000bb149a7221 */ /* 0x000fc80000010000 */
[----:B------:R-:W-:-:S08]  /*3780*/  FMUL.FTZ R191, R3, R154 ;  /* 0x0000009a03bf7220 */ /* 0x000fd00000410000 */
[----:B------:R-:W-:Y:S02]  /*3790*/  @P5 FADD.FTZ R191, R124, R191 ;  /* 0x000000bf7cbf5221 */ /* 0x000fe40000010000 */
.L_x_4932:
[----:B------:R-:W-:Y:S05]  /*37a0*/  BSYNC B1 ;  /* 0x0000000000017941 */ /* 0x000fea0003800000 */
.L_x_4931:
[----:B------:R-:W-:Y:S01]  /*37b0*/  @!P3 ISETP.NE.U32.AND P5, PT, RZ, c[0x0][0x218], PT ;  /* 0x00008600ff00ba0c */ /* 0x000fe20003fa5070 */
[----:B------:R-:W-:Y:S03]  /*37c0*/  BSSY B1, `(.L_x_4933) ;  /* 0x0000009000017945 */ /* 0x000fe60003800000 */
[----:B------:R-:W-:Y:S01]  /*37d0*/  @!P3 ISETP.NE.AND.EX P5, PT, RZ, c[0x0][0x21c], PT, P5 ;  /* 0x00008700ff00ba0c */ /* 0x000fe20003fa5350 */
[----:B------:R-:W-:Y:S07]  /*37e0*/  @!P3 BRA `(.L_x_4934) ;  /* 0x000000600000b947 */ /* 0x000fee0003800000 */
[----:B------:R-:W-:Y:S01]  /*37f0*/  ISETP.NE.U32.AND P6, PT, RZ, c[0x0][0x218], PT ;  /* 0x00008600ff007a0c */ /* 0x000fe20003fc5070 */
[----:B------:R-:W-:-:S03]  /*3800*/  FFMA.FTZ R154, R17, R153, R186 ;  /* 0x00000099119a7223 */ /* 0x000fc600000100ba */
[----:B------:R-:W-:Y:S01]  /*3810*/  ISETP.NE.AND.EX P6, PT, RZ, c[0x0][0x21c], PT, P6 ;  /* 0x00008700ff007a0c */ /* 0x000fe20003fc5360 */
[----:B------:R-:W-:-:S04]  /*3820*/  FADD.FTZ R154, R21, -R154 ;  /* 0x8000009a159a7221 */ /* 0x000fc80000010000 */
[----:B------:R-:W-:-:S08]  /*3830*/  FMUL.FTZ R192, R3, R154 ;  /* 0x0000009a03c07220 */ /* 0x000fd00000410000 */
[----:B------:R-:W-:Y:S02]  /*3840*/  @P6 FADD.FTZ R192, R125, R192 ;  /* 0x000000c07dc06221 */ /* 0x000fe40000010000 */
.L_x_4934:
[----:B------:R-:W-:Y:S05]  /*3850*/  BSYNC B1 ;  /* 0x0000000000017941 */ /* 0x000fea0003800000 */
.L_x_4933:
        /* <DEDUP_REMOVED lines=8> */
.L_x_4936:
[----:B------:R-:W-:Y:S05]  /*38e0*/  BSYNC B1 ;  /* 0x0000000000017941 */ /* 0x000fea0003800000 */
.L_x_4935:
[----:B------:R-:W-:Y:S01]  /*38f0*/  @!P3 FSEL R154, R127, RZ, P5 ;  /* 0x000000ff7f9ab208 */ /* 0x000fe20002800000 */
[----:B------:R-:W-:Y:S01]  /*3900*/  BSSY B1, `(.L_x_4937) ;  /* 0x000000a000017945 */ /* 0x000fe20003800000 */
[----:B------:R-:W-:-:S04]  /*3910*/  ISETP.NE.U32.AND P5, PT, RZ, c[0x0][0x258], PT ;  /* 0x00009600ff007a0c */ /* 0x000fc80003fa5070 */
[----:B------:R-:W-:Y:S01]  /*3920*/  ISETP.NE.AND.EX P5, PT, RZ, c[0x0][0x25c], PT, P5 ;  /* 0x00009700ff007a0c */ /* 0x000fe20003fa5350 */
[----:B------:R-:W-:Y:S07]  /*3930*/  @!P3 BRA `(.L_x_4938) ;  /* 0x000000600000b947 */ /* 0x000fee0003800000 */
[----:B------:R-:W-:Y:S01]  /*3940*/  ISETP.NE.U32.AND P6, PT, RZ, c[0x0][0x218], PT ;  /* 0x00008600ff007a0c */ /* 0x000fe20003fc5070 */
[----:B------:R-:W-:-:S03]  /*3950*/  FFMA.FTZ R186, R19, R153, R186 ;  /* 0x0000009913ba7223 */ /* 0x000fc600000100ba */
[----:B------:R-:W-:Y:S01]  /*3960*/  ISETP.NE.AND.EX P6, PT, RZ, c[0x0][0x21c], PT, P6 ;  /* 0x00008700ff007a0c */ /* 0x000fe20003fc5360 */
[----:B------:R-:W-:-:S04]  /*3970*/  FADD.FTZ R186, R23, -R186 ;  /* 0x800000ba17ba7221 */ /* 0x000fc80000010000 */
[----:B------:R-:W-:-:S08]  /*3980*/  FMUL.FTZ R154, R3, R186 ;  /* 0x000000ba039a7220 */ /* 0x000fd00000410000 */
[----:B------:R-:W-:Y:S02]  /*3990*/  @P6 FADD.FTZ R154, R127, R154 ;  /* 0x0000009a7f9a6221 */ /* 0x000fe40000010000 */
.L_x_4938:
[----:B------:R-:W-:Y:S05]  /*39a0*/  BSYNC B1 ;  /* 0x0000000000017941 */ /* 0x000fea0003800000 */
.L_x_4937:
[C---:B------:R-:W-:Y:S01]  /*39b0*/  SEL R148, R191.reuse, R148, P5 ;  /* 0x00000094bf947207 */ /* 0x040fe20002800000 */
[----:B------:R-:W-:Y:S01]  /*39c0*/  @P4 FMUL.FTZ R191, R191, c[0x0][0x1ec] ;  /* 0x00007b00bfbf4a20 */ /* 0x000fe20000410000 */
[C---:B------:R-:W-:Y:S01]  /*39d0*/  SEL R149, R192.reuse, R149, P5 ;  /* 0x00000095c0957207 */ /* 0x040fe20002800000 */
[----:B------:R-:W-:Y:S01]  /*39e0*/  @P4 FMUL.FTZ R192, R192, c[0x0][0x1ec] ;  /* 0x00007b00c0c04a20 */ /* 0x000fe20000410000 */
[C---:B------:R-:W-:Y:S01]  /*39f0*/  SEL R150, R193.reuse, R150, P5 ;  /* 0x00000096c1967207 */ /* 0x040fe20002800000 */
[----:B------:R-:W-:Y:S01]  /*3a00*/  @P4 FMUL.FTZ R193, R193, c[0x0][0x1ec] ;  /* 0x00007b00c1c14a20 */ /* 0x000fe20000410000 */
[C---:B------:R-:W-:Y:S01]  /*3a10*/  SEL R151, R154.reuse, R151, P5 ;  /* 0x000000979a977207 */ /* 0x040fe20002800000 */
[----:B------:R-:W-:Y:S01]  /*3a20*/  @P4 FMUL.FTZ R154, R154, c[0x0][0x1ec] ;  /* 0x00007b009a9a4a20 */ /* 0x000fe20000410000 */
[----:B------:R-:W-:Y:S01]  /*3a30*/  ISETP.NE.U32.AND P5, PT, RZ, c[0x0][0x258], PT ;  /* 0x00009600ff007a0c */ /* 0x000fe20003fa5070 */
[----:B------:R-:W-:Y:S01]  /*3a40*/  BSSY B1, `(.L_x_4939) ;  /* 0x0000025000017945 */ /* 0x000fe20003800000 */
[----:B------:R-:W-:-:S02]  /*3a50*/  @P4 PRMT R247, R247, 0x5410, R155 ;  /* 0x00005410f7f74816 */ /* 0x000fc4000000009b */
[----:B------:R-:W-:Y:S02]  /*3a60*/  ISETP.NE.AND.EX P5, PT, RZ, c[0x0][0x25c], PT, P5 ;  /* 0x00009700ff007a0c */ /* 0x000fe40003fa5350 */
[----:B------:R-:W-:-:S04]  /*3a70*/  @P4 SHF.R.U32.HI R155, RZ, 0x10, R155 ;  /* 0x00000010ff9b4819 */ /* 0x000fc8000001169b */
[----:B------:R-:W-:Y:S02]  /*3a80*/  @P4 PRMT R248, R155, 0x7610, R248 ;  /* 0x000076109bf84816 */ /* 0x000fe400000000f8 */
[----:B------:R-:W-:-:S05]  /*3a90*/  @P4 PRMT R155, RZ, 0x5410, R247 ;  /* 0x00005410ff9b4816 */ /* 0x000fca00000000f7 */
[----:B------:R-:W-:Y:S02]  /*3aa0*/  @P5 IMAD.MOV.U32 R187, RZ, RZ, 0x10 ;  /* 0x00000010ffbb5424 */ /* 0x000fe400078e00ff */
[----:B------:R-:W-:Y:S02]  /*3ab0*/  @P4 FFMA.FTZ R96, R155, R191, R96 ;  /* 0x000000bf9b604223 */ /* 0x000fe40000010060 */
[----:B------:R-:W-:-:S04]  /*3ac0*/  @P5 IMAD.WIDE.U32 R186, R4, R187, c[0x0][0x258] ;  /* 0x0000960004ba5625 */ /* 0x000fc800078e00bb */
[----:B------:R-:W-:Y:S01]  /*3ad0*/  @P4 FMUL.FTZ R155, R215, R191 ;  /* 0x000000bfd79b4220 */ /* 0x000fe20000410000 */
[----:B------:R0:W-:Y:S04]  /*3ae0*/  @P5 STG.E.128 [R186.64], R148 ;  /* 0x00000094ba005986 */ /* 0x0001e8000c101d04 */
[----:B------:R-:W-:-:S04]  /*3af0*/  @P4 F2FP.BF16.PACK_AB R155, RZ, R155 ;  /* 0x0000009bff9b423e */ /* 0x000fc800000010ff */
[----:B------:R-:W-:Y:S02]  /*3b00*/  @P4 PRMT R5, R155, 0x7610, R5 ;  /* 0x000076109b054816 */ /* 0x000fe40000000005 */
[----:B0-----:R-:W-:Y:S02]  /*3b10*/  @P4 PRMT R187, RZ, 0x7610, R247 ;  /* 0x00007610ffbb4816 */ /* 0x001fe400000000f7 */
[----:B------:R-:W-:-:S03]  /*3b20*/  @P4 PRMT R186, RZ, 0x7610, R248 ;  /* 0x00007610ffba4816 */ /* 0x000fc600000000f8 */
[-C--:B------:R-:W-:Y:S01]  /*3b30*/  @P4 FFMA.FTZ R98, R187, R193.reuse, R98 ;  /* 0x000000c1bb624223 */ /* 0x080fe20000010062 */
[----:B------:R-:W-:Y:S01]  /*3b40*/  @P4 PRMT R187, RZ, 0x5410, R248 ;  /* 0x00005410ffbb4816 */ /* 0x000fe200000000f8 */
[-C--:B------:R-:W-:Y:S02]  /*3b50*/  @P4 FFMA.FTZ R97, R186, R192.reuse, R97 ;  /* 0x000000c0ba614223 */ /* 0x080fe40000010061 */
[----:B------:R-:W-:Y:S02]  /*3b60*/  @P4 FMUL.FTZ R186, R214, R192 ;  /* 0x000000c0d6ba4220 */ /* 0x000fe40000410000 */
[----:B------:R-:W-:Y:S02]  /*3b70*/  @P4 FFMA.FTZ R99, R187, R154, R99 ;  /* 0x0000009abb634223 */ /* 0x000fe40000010063 */
[----:B------:R-:W-:Y:S01]  /*3b80*/  @P4 FMUL.FTZ R193, R213, R193 ;  /* 0x000000c1d5c14220 */ /* 0x000fe20000410000 */
[----:B------:R-:W-:Y:S01]  /*3b90*/  @P4 F2FP.BF16.PACK_AB R186, RZ, R186 ;  /* 0x000000baffba423e */ /* 0x000fe200000010ff */
[----:B------:R-:W-:-:S03]  /*3ba0*/  @P4 FMUL.FTZ R154, R212, R154 ;  /* 0x0000009ad49a4220 */ /* 0x000fc60000410000 */
[----:B------:R-:W-:Y:S02]  /*3bb0*/  @P4 F2FP.BF16.PACK_AB R193, RZ, R193 ;  /* 0x000000c1ffc1423e */ /* 0x000fe400000010ff */
[----:B------:R-:W-:Y:S02]  /*3bc0*/  @P4 F2FP.BF16.PACK_AB R154, RZ, R154 ;  /* 0x0000009aff9a423e */ /* 0x000fe400000010ff */
        /* <DEDUP_REMOVED lines=12> */
.L_x_4940:
[----:B------:R-:W-:Y:S05]  /*3c90*/  BSYNC B1 ;  /* 0x0000000000017941 */ /* 0x000fea0003800000 */
.L_x_4939:
[----:B------:R-:W-:Y:S02]  /*3ca0*/  IADD3 R4, R4, 0x100, RZ ;  /* 0x0000010004047810 */ /* 0x000fe40007ffe0ff */
[----:B------:R-:W-:Y:S02]  /*3cb0*/  IADD3 R184, R184, 0x100, RZ ;  /* 0x00000100b8b87810 */ /* 0x000fe40007ffe0ff */
.L_x_4930:
[----:B------:R-:W-:Y:S05]  /*3cc0*/  BSYNC B0 ;  /* 0x0000000000007941 */ /* 0x000fea0003800000 */
.L_x_4929:
        /* <DEDUP_REMOVED lines=28> */
.L_x_4944:
[----:B------:R-:W-:Y:S05]  /*3e90*/  BSYNC B1 ;  /* 0x0000000000017941 */ /* 0x000fea0003800000 */
.L_x_4943:
        /* <DEDUP_REMOVED lines=10> */
.L_x_4946:
[----:B------:R-:W-:Y:S05]  /*3f40*/  BSYNC B1 ;  /* 0x0000000000017941 */ /* 0x000fea0003800000 */
.L_x_4945:
        /* <DEDUP_REMOVED lines=8> */
.L_x_4948:
[----:B------:R-:W-:Y:S05]  /*3fd0*/  BSYNC B1 ;  /* 0x0000000000017941 */ /* 0x000fea0003800000 */
.L_x_4947:
        /* <DEDUP_REMOVED lines=11> */
.L_x_4950:
[----:B------:R-:W-:Y:S05]  /*4090*/  BSYNC B1 ;  /* 0x0000000000017941 */ /* 0x000fea0003800000 */
.L_x_4949:
        /* <DEDUP_REMOVED lines=46> */
.L_x_4952:
[----:B------:R-:W-:Y:S05]  /*4380*/  BSYNC B1 ;  /* 0x0000000000017941 */ /* 0x000fea0003800000 */
.L_x_4951:
[----:B------:R-:W-:Y:S02]  /*4390*/  IADD3 R4, R4, 0x100, RZ ;  /* 0x0000010004047810 */ /* 0x000fe40007ffe0ff */
[----:B------:R-:W-:Y:S02]  /*43a0*/  IADD3 R184, R184, 0x100, RZ ;  /* 0x00000100b8b87810 */ /* 0x000fe40007ffe0ff */
.L_x_4942:
[----:B------:R-:W-:Y:S05]  /*43b0*/  BSYNC B0 ;  /* 0x0000000000007941 */ /* 0x000fea0003800000 */
.L_x_4941:
[----:B------:R-:W-:Y:S01]  /*43c0*/  BSSY B0, `(.L_x_4953) ;  /* 0x000006d000007945 */ /* 0x000fe20003800000 */
        /* <DEDUP_REMOVED lines=26> */
.L_x_4956:
[----:B------:R-:W-:Y:S05]  /*4570*/  BSYNC B1 ;  /* 0x0000000000017941 */ /* 0x000fea0003800000 */
.L_x_4955:
        /* <DEDUP_REMOVED lines=10> */
.L_x_4958:
[----:B------:R-:W-:Y:S05]  /*4620*/  BSYNC B1 ;  /* 0x0000000000017941 */ /* 0x000fea0003800000 */
.L_x_4957:
        /* <DEDUP_REMOVED lines=8> */
.L_x_4960:
[----:B------:R-:W-:Y:S05]  /*46b0*/  BSYNC B1 ;  /* 0x0000000000017941 */ /* 0x000fea0003800000 */
.L_x_4959:
        /* <DEDUP_REMOVED lines=11> */
.L_x_4962:
[----:B------:R-:W-:Y:S05]  /*4770*/  BSYNC B1 ;  /* 0x0000000000017941 */ /* 0x000fea0003800000 */
.L_x_4961:
        /* <DEDUP_REMOVED lines=46> */
.L_x_4964:
[----:B------:R-:W-:Y:S05]  /*4a60*/  BSYNC B1 ;  /* 0x0000000000017941 */ /* 0x000fea0003800000 */
.L_x_4963:
[----:B------:R-:W-:Y:S02]  /*4a70*/  IADD3 R4, R4, 0x100, RZ ;  /* 0x0000010004047810 */ /* 0x000fe40007ffe0ff */
[----:B------:R-:W-:Y:S02]  /*4a80*/  IADD3 R184, R184, 0x100, RZ ;  /* 0x00000100b8b87810 */ /* 0x000fe40007ffe0ff */
.L_x_4954:
[----:B------:R-:W-:Y:S05]  /*4a90*/  BSYNC B0 ;  /* 0x0000000000007941 */ /* 0x000fea0003800000 */
.L_x_4953:
        /* <DEDUP_REMOVED lines=27> */
.L_x_4968:
[----:B------:R-:W-:Y:S05]  /*4c50*/  BSYNC B1 ;  /* 0x0000000000017941 */ /* 0x000fea0003800000 */
.L_x_4967:
        /* <DEDUP_REMOVED lines=10> */
.L_x_4970:
[----:B------:R-:W-:Y:S05]  /*4d00*/  BSYNC B1 ;  /* 0x0000000000017941 */ /* 0x000fea0003800000 */
.L_x_4969:
        /* <DEDUP_REMOVED lines=8> */
.L_x_4972:
[----:B------:R-:W-:Y:S05]  /*4d90*/  BSYNC B1 ;  /* 0x0000000000017941 */ /* 0x000fea0003800000 */
.L_x_4971:
        /* <DEDUP_REMOVED lines=11> */
.L_x_4974:
[----:B------:R-:W-:Y:S05]  /*4e50*/  BSYNC B1 ;  /* 0x0000000000017941 */ /* 0x000fea0003800000 */
.L_x_4973:
        /* <DEDUP_REMOVED lines=46> */
.L_x_4976:
[----:B------:R-:W-:Y:S05]  /*5140*/  BSYNC B1 ;  /* 0x0000000000017941 */ /* 0x000fea0003800000 */
.L_x_4975:
[----:B------:R-:W-:Y:S02]  /*5150*/  IADD3 R4, R4, 0x100, RZ ;  /* 0x0000010004047810 */ /* 0x000fe40007ffe0ff */
[----:B------:R-:W-:Y:S02]  /*5160*/  IADD3 R184, R184, 0x100, RZ ;  /* 0x00000100b8b87810 */ /* 0x000fe40007ffe0ff */
.L_x_4966:
[----:B------:R-:W-:Y:S05]  /*5170*/  BSYNC B0 ;  /* 0x0000000000007941 */ /* 0x000fea0003800000 */
.L_x_4965:
        /* <DEDUP_REMOVED lines=27> */
.L_x_4980:
[----:B------:R-:W-:Y:S05]  /*5330*/  BSYNC B1 ;  /* 0x0000000000017941 */ /* 0x000fea0003800000 */
.L_x_4979:
        /* <DEDUP_REMOVED lines=10> */
.L_x_4982:
[----:B------:R-:W-:Y:S05]  /*53e0*/  BSYNC B1 ;  /* 0x0000000000017941 */ /* 0x000fea0003800000 */
.L_x_4981:
        /* <DEDUP_REMOVED lines=8> */
.L_x_4984:
[----:B------:R-:W-:Y:S05]  /*5470*/  BSYNC B1 ;  /* 0x0000000000017941 */ /* 0x000fea0003800000 */
.L_x_4983:
        /* <DEDUP_REMOVED lines=11> */
.L_x_4986:
[----:B------:R-:W-:Y:S05]  /*5530*/  BSYNC B1 ;  /* 0x0000000000017941 */ /* 0x000fea0003800000 */
.L_x_4985:
        /* <DEDUP_REMOVED lines=46> */
.L_x_4988:
[----:B------:R-:W-:Y:S05]  /*5820*/  BSYNC B1 ;  /* 0x0000000000017941 */ /* 0x000fea0003800000 */
.L_x_4987:
[----:B------:R-:W-:Y:S02]  /*5830*/  IADD3 R4, R4, 0x100, RZ ;  /* 0x0000010004047810 */ /* 0x000fe40007ffe0ff */
[----:B------:R-:W-:Y:S02]  /*5840*/  IADD3 R184, R184, 0x100, RZ ;  /* 0x00000100b8b87810 */ /* 0x000fe40007ffe0ff */
.L_x_4978:
[----:B------:R-:W-:Y:S05]  /*5850*/  BSYNC B0 ;  /* 0x0000000000007941 */ /* 0x000fea0003800000 */
.L_x_4977:
        /* <DEDUP_REMOVED lines=25> */
.L_x_4992:
[----:B------:R-:W-:Y:S05]  /*59f0*/  BSYNC B1 ;  /* 0x0000000000017941 */ /* 0x000fea0003800000 */
.L_x_4991:
        /* <DEDUP_REMOVED lines=8> */
.L_x_4994:
[----:B------:R-:W-:Y:S05]  /*5a80*/  BSYNC B1 ;  /* 0x0000000000017941 */ /* 0x000fea0003800000 */
.L_x_4993:
        /* <DEDUP_REMOVED lines=8> */
.L_x_4996:
[----:B------:R-:W-:Y:S05]  /*5b10*/  BSYNC B1 ;  /* 0x0000000000017941 */ /* 0x000fea0003800000 */
.L_x_4995:
        /* <DEDUP_REMOVED lines=8> */
.L_x_4998:
[----:B------:R-:W-:Y:S05]  /*5ba0*/  BSYNC B1 ;  /* 0x0000000000017941 */ /* 0x000fea0003800000 */
.L_x_4997:
[----:B------:R-:W-:Y:S01]  /*5bb0*/  @P4 IMAD.MOV.U32 R153, RZ, RZ, 0x8 ;  /* 0x00000008ff994424 */ /* 0x000fe200078e00ff */
[----:B------:R-:W-:-:S03]  /*5bc0*/  ISETP.NE.U32.AND P3, PT, RZ, c[0x0][0x258], PT ;  /* 0x00009600ff007a0c */ /* 0x000fc60003f65070 */
[----:B------:R-:W-:Y:S01]  /*5bd0*/  @P4 IMAD.WIDE.U32 R152, R184, R153, c[0x0][0x170] ;  /* 0x00005c00b8984625 */ /* 0x000fe200078e0099 */
[----:B------:R-:W-:-:S04]  /*5be0*/  ISETP.NE.AND.EX P3, PT, RZ, c[0x0][0x25c], PT, P3 ;  /* 0x00009700ff007a0c */ /* 0x000fc80003f65330 */
[----:B------:R-:W-:Y:S01]  /*5bf0*/  SEL R148, R192, R148, P3 ;  /* 0x00000094c0947207 */ /* 0x000fe20001800000 */
[----:B------:R-:W2:Y:S01]  /*5c00*/  @P4 LDG.E.64 R152, [R152.64] ;  /* 0x0000000498984981 */ /* 0x000ea2000c1e1b00 */
[----:B------:R-:W-:Y:S02]  /*5c10*/  SEL R149, R186, R149, P3 ;  /* 0x00000095ba957207 */ /* 0x000fe40001800000 */
[----:B------:R-:W-:Y:S02]  /*5c20*/  SEL R150, R187, R150, P3 ;  /* 0x00000096bb967207 */ /* 0x000fe40001800000 */
[----:B------:R-:W-:Y:S02]  /*5c30*/  SEL R151, R191, R151, P3 ;  /* 0x00000097bf977207 */ /* 0x000fe40001800000 */
[----:B------:R-:W-:-:S04]  /*5c40*/  ISETP.NE.U32.AND P3, PT, RZ, c[0x0][0x258], PT ;  /* 0x00009600ff007a0c */ /* 0x000fc80003f65070 */
[----:B------:R-:W-:Y:S01]  /*5c50*/  ISETP.NE.AND.EX P3, PT, RZ, c[0x0][0x25c], PT, P3 ;  /* 0x00009700ff007a0c */ /* 0x000fe20003f65330 */
[----:B------:R-:W-:Y:S02]  /*5c60*/  @P4 FMUL.FTZ R192, R192, c[0x0][0x1ec] ;  /* 0x00007b00c0c04a20 */ /* 0x000fe40000410000 */
[----:B------:R-:W-:-:S10]  /*5c70*/  @P4 FMUL.FTZ R186, R186, c[0x0][0x1ec] ;  /* 0x00007b00baba4a20 */ /* 0x000fd40000410000 */
[----:B------:R-:W-:-:S04]  /*5c80*/  @P3 IMAD.MOV.U32 R155, RZ, RZ, 0x10 ;  /* 0x00000010ff9b3424 */ /* 0x000fc800078e00ff */
[----:B------:R-:W-:-:S04]  /*5c90*/  @P3 IMAD.WIDE.U32 R154, R4, R155, c[0x0][0x258] ;  /* 0x00009600049a3625 */ /* 0x000fc800078e009b */
[----:B------:R-:W-:Y:S01]  /*5ca0*/  @P4 FMUL.FTZ R187, R187, c[0x0][0x1ec] ;  /* 0x00007b00bbbb4a20 */ /* 0x000fe20000410000 */
[----:B------:R0:W-:Y:S01]  /*5cb0*/  @P3 STG.E.128 [R154.64], R148 ;  /* 0x000000949a003986 */ /* 0x0001e2000c101d04 */
[----:B------:R-:W-:Y:S01]  /*5cc0*/  @P4 FMUL.FTZ R4, R191, c[0x0][0x1ec] ;  /* 0x00007b00bf044a20 */ /* 0x000fe20000410000 */
[C---:B--2---:R-:W-:Y:S02]  /*5cd0*/  @P4 SHF.R.U64 R3, R152.reuse, 0x10, R153 ;  /* 0x0000001098034819 */ /* 0x044fe40000001299 */
[----:B------:R-:W-:Y:S02]  /*5ce0*/  @P4 PRMT R247, R152, 0x7610, R247 ;  /* 0x0000761098f74816 */ /* 0x000fe400000000f7 */
[----:B------:R-:W-:Y:S02]  /*5cf0*/  @P4 PRMT R248, R248, 0x5410, R3 ;  /* 0x00005410f8f84816 */ /* 0x000fe40000000003 */
[--C-:B------:R-:W-:Y:S02]  /*5d00*/  @P4 SHF.R.U32.HI R3, RZ, 0x10, R153.reuse ;  /* 0x00000010ff034819 */ /* 0x100fe40000011699 */
[----:B------:R-:W-:-:S02]  /*5d10*/  @P4 PRMT R247, R247, 0x5410, R153 ;  /* 0x00005410f7f74816 */ /* 0x000fc40000000099 */
[----:B------:R-:W-:Y:S02]  /*5d20*/  @P4 PRMT R248, R3, 0x7610, R248 ;  /* 0x0000761003f84816 */ /* 0x000fe400000000f8 */
[----:B------:R-:W-:-:S05]  /*5d30*/  @P4 PRMT R3, RZ, 0x5410, R247 ;  /* 0x00005410ff034816 */ /* 0x000fca00000000f7 */
[----:B------:R-:W-:Y:S01]  /*5d40*/  @P4 FFMA.FTZ R116, R3, R192, R116 ;  /* 0x000000c003744223 */ /* 0x000fe20000010074 */
[----:B------:R-:W-:-:S05]  /*5d50*/  @P4 PRMT R3, RZ, 0x7610, R248 ;  /* 0x00007610ff034816 */ /* 0x000fca00000000f8 */
[----:B------:R-:W-:Y:S01]  /*5d60*/  @P4 FFMA.FTZ R117, R3, R186, R117 ;  /* 0x000000ba03754223 */ /* 0x000fe20000010075 */
[----:B------:R-:W-:-:S05]  /*5d70*/  @P4 PRMT R3, RZ, 0x7610, R247 ;  /* 0x00007610ff034816 */ /* 0x000fca00000000f7 */
[-C--:B------:R-:W-:Y:S01]  /*5d80*/  @P4 FFMA.FTZ R118, R3, R187.reuse, R118 ;  /* 0x000000bb03764223 */ /* 0x080fe20000010076 */
[----:B------:R-:W-:Y:S01]  /*5d90*/  @P4 PRMT R3, RZ, 0x5410, R248 ;  /* 0x00005410ff034816 */ /* 0x000fe200000000f8 */
[----:B------:R-:W-:Y:S02]  /*5da0*/  @P4 FMUL.FTZ R192, R195, R192 ;  /* 0x000000c0c3c04220 */ /* 0x000fe40000410000 */
[----:B------:R-:W-:Y:S02]  /*5db0*/  @P4 FMUL.FTZ R186, R194, R186 ;  /* 0x000000bac2ba4220 */ /* 0x000fe40000410000 */
[-C--:B------:R-:W-:Y:S02]  /*5dc0*/  @P4 FFMA.FTZ R119, R3, R4.reuse, R119 ;  /* 0x0000000403774223 */ /* 0x080fe40000010077 */
[----:B------:R-:W-:Y:S02]  /*5dd0*/  @P4 FMUL.FTZ R187, R190, R187 ;  /* 0x000000bbbebb4220 */ /* 0x000fe40000410000 */
[----:B------:R-:W-:Y:S01]  /*5de0*/  @P4 FMUL.FTZ R4, R189, R4 ;  /* 0x00000004bd044220 */ /* 0x000fe20000410000 */
[----:B------:R-:W-:-:S02]  /*5df0*/  @P4 F2FP.BF16.PACK_AB R192, RZ, R192 ;  /* 0x000000c0ffc0423e */ /* 0x000fc400000010ff */
[----:B------:R-:W-:Y:S02]  /*5e00*/  @P4 F2FP.BF16.PACK_AB R186, RZ, R186 ;  /* 0x000000baffba423e */ /* 0x000fe400000010ff */
[----:B------:R-:W-:Y:S02]  /*5e10*/  @P4 F2FP.BF16.PACK_AB R187, RZ, R187 ;  /* 0x000000bbffbb423e */ /* 0x000fe400000010ff */
[----:B------:R-:W-:Y:S02]  /*5e20*/  @P4 F2FP.BF16.PACK_AB R4, RZ, R4 ;  /* 0x00000004ff04423e */ /* 0x000fe400000010ff */
[----:B------:R-:W-:Y:S02]  /*5e30*/  @P4 PRMT R5, R192, 0x7610, R5 ;  /* 0x00007610c0054816 */ /* 0x000fe40000000005 */
[----:B------:R-:W-:Y:S02]  /*5e40*/  @P4 PRMT R6, R186, 0x7610, R6 ;  /* 0x00007610ba064816 */ /* 0x000fe40000000006 */
[----:B------:R-:W-:-:S02]  /*5e50*/  @P4 PRMT R7, R187, 0x7610, R7 ;  /* 0x00007610bb074816 */ /* 0x000fc40000000007 */
        /* <DEDUP_REMOVED lines=10> */
.L_x_4990:
[----:B0-----:R-:W-:Y:S05]  /*5f00*/  BSYNC B0 ;  /* 0x0000000000007941 */ /* 0x001fea0003800000 */
.L_x_4989:
[----:B------:R-:W-:Y:S02]  /*5f10*/  LOP3.LUT P3, RZ, R188, 0xff, RZ, 0xc0, !PT ;  /* 0x000000ffbcff7812 */ /* 0x000fe4000786c0ff */
[----:B------:R-:W-:Y:S02]  /*5f20*/  IADD3 R2, R2, c[0x0][0x160], RZ ;  /* 0x0000580002027a10 */ /* 0x000fe40007ffe0ff */
[----:B------:R-:W-:Y:S02]  /*5f30*/  SEL R188, RZ, 0x1, P3 ;  /* 0x00000001ffbc7807 */ /* 0x000fe40001800000 */
[----:B------:R-:W-:-:S13]  /*5f40*/  ISETP.GE.AND P3, PT, R2, c[0x0][0x164], PT ;  /* 0x0000590002007a0c */ /* 0x000fda0003f66270 */
[----:B------:R-:W-:Y:S01]  /*5f50*/  @P3 CALL.REL.NOINC `(.L_x_4879) ;  /* 0x0000001000003944 */ /* 0x000fe20003c00000 */
[----:B------:R-:W-:Y:S05]  /*5f60*/  BRA `(.L_x_4999) ;  /* 0xffffaec000007947 */ /* 0x000fea000383ffff */
.L_x_4879:
[----:B---3--:R-:W0:Y:S01]  /*5f70*/  S2UR UR6, SR_CTAID.X ;  /* 0x00000000000679c3 */ /* 0x008e220000002500 */
[----:B-----5:R-:W0:Y:S01]  /*5f80*/  S2R R3, SR_TID.X ;  /* 0x0000000000037919 */ /* 0x020e220000002100 */
[C---:B------:R-:W-:Y:S01]  /*5f90*/  LOP3.LUT P5, RZ, R0.reuse, 0xffffff00, RZ, 0xc0, !PT ;  /* 0xffffff0000ff7812 */ /* 0x040fe200078ac0ff */
[----:B------:R-:W-:Y:S01]  /*5fa0*/  @P0 IMAD.MOV.U32 R25, RZ, RZ, 0x10 ;  /* 0x00000010ff190424 */ /* 0x000fe200078e00ff */
[C---:B------:R-:W-:Y:S01]  /*5fb0*/  ISETP.GE.U32.AND P4, PT, R0.reuse, 0x200, PT ;  /* 0x000002000000780c */ /* 0x040fe20003f86070 */
[----:B------:R-:W-:Y:S01]  /*5fc0*/  @P1 IMAD.MOV.U32 R27, RZ, RZ, 0x10 ;  /* 0x00000010ff1b1424 */ /* 0x000fe200078e00ff */
[----:B------:R-:W-:Y:S01]  /*5fd0*/  ISETP.GE.U32.AND P3, PT, R0, 0x300, PT ;  /* 0x000003000000780c */ /* 0x000fe20003f66070 */
[----:B------:R-:W-:-:S08]  /*5fe0*/  @P2 IMAD.MOV.U32 R29, RZ, RZ, 0x10 ;  /* 0x00000010ff1d2424 */ /* 0x000fd000078e00ff */
        /* <DEDUP_REMOVED lines=59> */
.L_x_4913:
[----:B0-----:R-:W-:Y:S01]  /*63a0*/  IMAD.MOV.U32 R153, RZ, RZ, R186 ;  /* 0x000000ffff997224 */ /* 0x001fe200078e00ba */
[----:B------:R-:W-:Y:S01]  /*63b0*/  MOV R250, 0x1f ;  /* 0x0000001f00fa7802 */ /* 0x000fe20000000f00 */
[----:B------:R-:W-:Y:S01]  /*63c0*/  IMAD.MOV.U32 R154, RZ, RZ, 0x10 ;  /* 0x00000010ff9a7424 */ /* 0x000fe200078e00ff */
[----:B------:R-:W-:Y:S01]  /*63d0*/  MOV R152, 0x6400 ;  /* 0x0000640000987802 */ /* 0x000fe20000000f00 */
[----:B------:R-:W-:-:S02]  /*63e0*/  IMAD.MOV.U32 R193, RZ, RZ, -0x1 ;  /* 0xffffffffffc17424 */ /* 0x000fc400078e00ff */
[----:B------:R-:W-:Y:S05]  /*63f0*/  CALL.REL.NOINC `($__internal_66_$__cuda_sm70_shflsync_down_p) ;  /* 0x0000045000007944 */ /* 0x000fea0003c00000 */
[----:B-1----:R-:W-:Y:S01]  /*6400*/  IMAD.MOV.U32 R155, RZ, RZ, R154 ;  /* 0x000000ffff9b7224 */ /* 0x002fe200078e009a */
[----:B------:R-:W-:Y:S05]  /*6410*/  BRA `(.L_x_5000) ;  /* 0xffffc6f000007947 */ /* 0x000fea000383ffff */
.L_x_4914:
[----:B0-----:R-:W-:Y:S01]  /*6420*/  IMAD.MOV.U32 R153, RZ, RZ, R187 ;  /* 0x000000ffff997224 */ /* 0x001fe200078e00bb */
[----:B------:R-:W-:Y:S01]  /*6430*/  MOV R152, 0x6480 ;  /* 0x0000648000987802 */ /* 0x000fe20000000f00 */
[----:B------:R-:W-:-:S02]  /*6440*/  IMAD.MOV.U32 R154, RZ, RZ, 0x10 ;  /* 0x00000010ff9a7424 */ /* 0x000fc400078e00ff */
[----:B------:R-:W-:Y:S02]  /*6450*/  IMAD.MOV.U32 R250, RZ, RZ, 0x1f ;  /* 0x0000001ffffa7424 */ /* 0x000fe400078e00ff */
[----:B------:R-:W-:Y:S02]  /*6460*/  IMAD.MOV.U32 R193, RZ, RZ, -0x1 ;  /* 0xffffffffffc17424 */ /* 0x000fe400078e00ff */
[----:B-12---:R-:W-:Y:S05]  /*6470*/  CALL.REL.NOINC `($__internal_66_$__cuda_sm70_shflsync_down_p) ;  /* 0x000003d000007944 */ /* 0x006fea0003c00000 */
[----:B------:R-:W-:Y:S01]  /*6480*/  FADD.FTZ R186, R155, R186 ;  /* 0x000000ba9bba7221 */ /* 0x000fe20000010000 */
[----:B------:R-:W-:Y:S01]  /*6490*/  MOV R152, 0x6500 ;  /* 0x0000650000987802 */ /* 0x000fe20000000f00 */
[----:B-1----:R-:W-:Y:S02]  /*64a0*/  FADD.FTZ R155, R187, R154 ;  /* 0x0000009abb9b7221 */ /* 0x002fe40000010000 */
[----:B------:R-:W-:Y:S02]  /*64b0*/  IMAD.MOV.U32 R154, RZ, RZ, 0x8 ;  /* 0x00000008ff9a7424 */ /* 0x000fe400078e00ff */
[----:B------:R-:W-:Y:S02]  /*64c0*/  IMAD.MOV.U32 R250, RZ, RZ, 0x1f ;  /* 0x0000001ffffa7424 */ /* 0x000fe400078e00ff */
[----:B------:R-:W-:-:S02]  /*64d0*/  IMAD.MOV.U32 R193, RZ, RZ, -0x1 ;  /* 0xffffffffffc17424 */ /* 0x000fc400078e00ff */
[----:B------:R-:W-:Y:S02]  /*64e0*/  IMAD.MOV.U32 R153, RZ, RZ, R186 ;  /* 0x000000ffff997224 */ /* 0x000fe400078e00ba */
[----:B------:R-:W-:Y:S05]  /*64f0*/  CALL.REL.NOINC `($__internal_66_$__cuda_sm70_shflsync_down_p) ;  /* 0x0000035000007944 */ /* 0x000fea0003c00000 */
[----:B-1----:R-:W-:Y:S01]  /*6500*/  IMAD.MOV.U32 R187, RZ, RZ, R154 ;  /* 0x000000ffffbb7224 */ /* 0x002fe200078e009a */
[----:B------:R-:W-:Y:S01]  /*6510*/  MOV R193, 0xffffffff ;  /* 0xffffffff00c17802 */ /* 0x000fe20000000f00 */
[----:B------:R-:W-:Y:S01]  /*6520*/  IMAD.MOV.U32 R153, RZ, RZ, R155 ;  /* 0x000000ffff997224 */ /* 0x000fe200078e009b */
[----:B------:R-:W-:Y:S01]  /*6530*/  MOV R152, 0x6570 ;  /* 0x0000657000987802 */ /* 0x000fe20000000f00 */
[----:B------:R-:W-:Y:S02]  /*6540*/  IMAD.MOV.U32 R154, RZ, RZ, 0x8 ;  /* 0x00000008ff9a7424 */ /* 0x000fe400078e00ff */
[----:B------:R-:W-:Y:S02]  /*6550*/  IMAD.MOV.U32 R250, RZ, RZ, 0x1f ;  /* 0x0000001ffffa7424 */ /* 0x000fe400078e00ff */
[----:B------:R-:W-:Y:S05]  /*6560*/  CALL.REL.NOINC `($__internal_66_$__cuda_sm70_shflsync_down_p) ;  /* 0x000002e000007944 */ /* 0x000fea0003c00000 */
[----:B------:R-:W-:Y:S01]  /*6570*/  FADD.FTZ R186, R187, R186 ;  /* 0x000000babbba7221 */ /* 0x000fe20000010000 */
[----:B------:R-:W-:Y:S01]  /*6580*/  MOV R152, 0x65f0 ;  /* 0x000065f000987802 */ /* 0x000fe20000000f00 */
[----:B-1----:R-:W-:Y:S02]  /*6590*/  FADD.FTZ R155, R155, R154 ;  /* 0x0000009a9b9b7221 */ /* 0x002fe40000010000 */
[----:B------:R-:W-:-:S02]  /*65a0*/  IMAD.MOV.U32 R154, RZ, RZ, 0x4 ;  /* 0x00000004ff9a7424 */ /* 0x000fc400078e00ff */
[----:B------:R-:W-:Y:S02]  /*65b0*/  IMAD.MOV.U32 R250, RZ, RZ, 0x1f ;  /* 0x0000001ffffa7424 */ /* 0x000fe400078e00ff */
[----:B------:R-:W-:Y:S02]  /*65c0*/  IMAD.MOV.U32 R193, RZ, RZ, -0x1 ;  /* 0xffffffffffc17424 */ /* 0x000fe400078e00ff */
[----:B------:R-:W-:Y:S02]  /*65d0*/  IMAD.MOV.U32 R153, RZ, RZ, R186 ;  /* 0x000000ffff997224 */ /* 0x000fe400078e00ba */
[----:B------:R-:W-:Y:S05]  /*65e0*/  CALL.REL.NOINC `($__internal_66_$__cuda_sm70_shflsync_down_p) ;  /* 0x0000026000007944 */ /* 0x000fea0003c00000 */
[----:B-1----:R-:W-:Y:S01]  /*65f0*/  IMAD.MOV.U32 R187, RZ, RZ, R154 ;  /* 0x000000ffffbb7224 */ /* 0x002fe200078e009a */
[----:B------:R-:W-:Y:S01]  /*6600*/  MOV R152, 0x6660 ;  /* 0x0000666000987802 */ /* 0x000fe20000000f00 */
[----:B------:R-:W-:Y:S02]  /*6610*/  IMAD.MOV.U32 R153, RZ, RZ, R155 ;  /* 0x000000ffff997224 */ /* 0x000fe400078e009b */
[----:B------:R-:W-:Y:S02]  /*6620*/  IMAD.MOV.U32 R154, RZ, RZ, 0x4 ;  /* 0x00000004ff9a7424 */ /* 0x000fe400078e00ff */
[----:B------:R-:W-:-:S02]  /*6630*/  IMAD.MOV.U32 R250, RZ, RZ, 0x1f ;  /* 0x0000001ffffa7424 */ /* 0x000fc400078e00ff */
[----:B------:R-:W-:Y:S02]  /*6640*/  IMAD.MOV.U32 R193, RZ, RZ, -0x1 ;  /* 0xffffffffffc17424 */ /* 0x000fe400078e00ff */
[----:B------:R-:W-:Y:S05]  /*6650*/  CALL.REL.NOINC `($__internal_66_$__cuda_sm70_shflsync_down_p) ;  /* 0x000001f000007944 */ /* 0x000fea0003c00000 */
[----:B------:R-:W-:Y:S01]  /*6660*/  FADD.FTZ R186, R187, R186 ;  /* 0x000000babbba7221 */ /* 0x000fe20000010000 */
[----:B------:R-:W-:Y:S01]  /*6670*/  MOV R152, 0x66e0 ;  /* 0x000066e000987802 */ /* 0x000fe20000000f00 */
[----:B-1----:R-:W-:Y:S02]  /*6680*/  FADD.FTZ R155, R155, R154 ;  /* 0x0000009a9b9b7221 */ /* 0x002fe40000010000 */
[----:B------:R-:W-:Y:S02]  /*6690*/  IMAD.MOV.U32 R154, RZ, RZ, 0x2 ;  /* 0x00000002ff9a7424 */ /* 0x000fe400078e00ff */
[----:B------:R-:W-:Y:S02]  /*66a0*/  IMAD.MOV.U32 R250, RZ, RZ, 0x1f ;  /* 0x0000001ffffa7424 */ /* 0x000fe400078e00ff */
[----:B------:R-:W-:Y:S02]  /*66b0*/  IMAD.MOV.U32 R193, RZ, RZ, -0x1 ;  /* 0xffffffffffc17424 */ /* 0x000fe400078e00ff */
[----:B------:R-:W-:-:S02]  /*66c0*/  IMAD.MOV.U32 R153, RZ, RZ, R186 ;  /* 0x000000ffff997224 */ /* 0x000fc400078e00ba */
[----:B------:R-:W-:Y:S05]  /*66d0*/  CALL.REL.NOINC `($__internal_66_$__cuda_sm70_shflsync_down_p) ;  /* 0x0000017000007944 */ /* 0x000fea0003c00000 */
[----:B-1----:R-:W-:Y:S01]  /*66e0*/  IMAD.MOV.U32 R187, RZ, RZ, R154 ;  /* 0x000000ffffbb7224 */ /* 0x002fe200078e009a */
[----:B------:R-:W-:Y:S01]  /*66f0*/  MOV R153, R155 ;  /* 0x0000009b00997202 */ /* 0x000fe20000000f00 */
[----:B------:R-:W-:Y:S01]  /*6700*/  IMAD.MOV.U32 R154, RZ, RZ, 0x2 ;  /* 0x00000002ff9a7424 */ /* 0x000fe200078e00ff */
[----:B------:R-:W-:Y:S01]  /*6710*/  MOV R152, 0x6750 ;  /* 0x0000675000987802 */ /* 0x000fe20000000f00 */
        /* <DEDUP_REMOVED lines=12> */
[----:B------:R-:W-:Y:S01]  /*67e0*/  MOV R152, 0x6840 ;  /* 0x0000684000987802 */ /* 0x000fe20000000f00 */
[----:B------:R-:W-:-:S02]  /*67f0*/  IMAD.MOV.U32 R153, RZ, RZ, R155 ;  /* 0x000000ffff997224 */ /* 0x000fc400078e009b */
[----:B------:R-:W-:Y:S02]  /*6800*/  IMAD.MOV.U32 R154, RZ, RZ, 0x1 ;  /* 0x00000001ff9a7424 */ /* 0x000fe400078e00ff */
[----:B------:R-:W-:Y:S02]  /*6810*/  IMAD.MOV.U32 R250, RZ, RZ, 0x1f ;  /* 0x0000001ffffa7424 */ /* 0x000fe400078e00ff */
[----:B------:R-:W-:Y:S02]  /*6820*/  IMAD.MOV.U32 R193, RZ, RZ, -0x1 ;  /* 0xffffffffffc17424 */ /* 0x000fe400078e00ff */
[----:B------:R-:W-:Y:S05]  /*6830*/  CALL.REL.NOINC `($__internal_66_$__cuda_sm70_shflsync_down_p) ;  /* 0x0000001000007944 */ /* 0x000fea0003c00000 */
[----:B-1----:R-:W-:Y:S05]  /*6840*/  BRA `(.L_x_5001) ;  /* 0xffffc3e000007947 */ /* 0x002fea000383ffff */
        .weak           $__internal_66_$__cuda_sm70_shflsync_down_p
        .type           $__internal_66_$__cuda_sm70_shflsync_down_p,@function
        .size           $__internal_66_$__cuda_sm70_shflsync_down_p,(.L_x_12942 - $__internal_66_$__cuda_sm70_shflsync_down_p)
$__internal_66_$__cuda_sm70_shflsync_down_p:
[----:B------:R-:W-:Y:S04]  /*6850*/  WARPSYNC R193 ;  /* 0x000000c100007348 */ /* 0x000fe80003800000 */
[----:B------:R0:W1:Y:S02]  /*6860*/  SHFL.DOWN PT, R154, R153, R154, R250 ;  /* 0x0800009a999a7389 */ /* 0x00006400000e00fa */
[----:B0-----:R-:W-:-:S04]  /*6870*/  IMAD.MOV.U32 R153, RZ, RZ, 0x0 ;  /* 0x00000000ff997424 */ /* 0x001fc800078e00ff */
[----:B------:R-:W-:Y:S05]  /*6880*/  RET.REL.NODEC R152 `(_ZN10layer_norm13ln_bwd_kernelINS_13Kernel_traitsI13__nv_bfloat16S2_fS2_fjLj7168ELj1ELj1ELj8ELj8ENS_18Kernel_traits_baseILj7168ES2_S2_fS2_fjLj256EEEEELb0ELb1ELb1ELb0EEEvNS_9BwdParamsE) ;  /* 0xffff977098007950 */ /* 0x000fea0003c3ffff */
.L_x_5002:
        /* <DEDUP_REMOVED lines=15> */
.L_x_12942:


//--------------------- .text._ZN10layer_norm13ln_bwd_kernelINS_13Kernel_traitsI13__nv_bfloat16S2_fS2_fjLj7168ELj1ELj1ELj8ELj8ENS_18Kernel_traits_baseILj7168ES2_S2_fS2_fjLj256EEEEELb0ELb1ELb1ELb1EEEvNS_9BwdParamsE --------------------------
	.section	.text._ZN10layer_norm13ln_bwd_kernelINS_13Kernel_traitsI13__nv_bfloat16S2_fS2_fjLj7168ELj1ELj1ELj8ELj8ENS_18Kernel_traits_baseILj7168ES2_S2_fS2_fjLj256EEEEELb0ELb1ELb1ELb1EEEvNS_9BwdParamsE,"ax",@progbits
	.sectioninfo	@"SHI_REGISTERS=255"
	.align	128
        .global         _ZN10layer_norm13ln_bwd_kernelINS_13Kernel_traitsI13__nv_bfloat16S2_fS2_fjLj7168ELj1ELj1ELj8ELj8ENS_18Kernel_traits_baseILj7168ES2_S2_fS2_fjLj256EEEEELb0ELb1ELb1ELb1EEEvNS_9BwdParamsE
        .type           _ZN10layer_norm13ln_bwd_kernelINS_13Kernel_traitsI13__nv_bfloat16S2_fS2_fjLj7168ELj1ELj1ELj8ELj8ENS_18Kernel_traits_baseILj7168ES2_S2_fS2_fjLj256EEEEELb0ELb1ELb1ELb1EEEvNS_9BwdParamsE,@function
        .size           _ZN10layer_norm13ln_bwd_kernelINS_13Kernel_traitsI13__nv_bfloat16S2_fS2_fjLj7168ELj1ELj1ELj8ELj8ENS_18Kernel_traits_baseILj7168ES2_S2_fS2_fjLj256EEEEELb0ELb1ELb1ELb1EEEvNS_9BwdParamsE,(.L_x_12943 - _ZN10layer_norm13ln_bwd_kernelINS_13Kernel_traitsI13__nv_bfloat16S2_fS2_fjLj7168ELj1ELj1ELj8ELj8ENS_18Kernel_traits_baseILj7168ES2_S2_fS2_fjLj256EEEEELb0ELb1ELb1ELb1EEEvNS_9BwdParamsE)
        .other          _ZN10layer_norm13ln_bwd_kernelINS_13Kernel_traitsI13__nv_bfloat16S2_fS2_fjLj7168ELj1ELj1ELj8ELj8ENS_18Kernel_traits_baseILj7168ES2_S2_fS2_fjLj256EEEEELb0ELb1ELb1ELb1EEEvNS_9BwdParamsE,@"STO_CUDA_ENTRY STV_DEFAULT"
_ZN10layer_norm13ln_bwd_kernelINS_13Kernel_traitsI13__nv_bfloat16S2_fS2_fjLj7168ELj1ELj1ELj8ELj8ENS_18Kernel_traits_baseILj7168ES2_S2_fS2_fjLj256EEEEELb0ELb1ELb1ELb1EEEvNS_9BwdParamsE:
.text._ZN10layer_norm13ln_bwd_kernelINS_13Kernel_traitsI13__nv_bfloat16S2_fS2_fjLj7168ELj1ELj1ELj8ELj8ENS_18Kernel_traits_baseILj7168ES2_S2_fS2_fjLj256EEEEELb0ELb1ELb1ELb1EEEvNS_9BwdParamsE:
        /* <DEDUP_REMOVED lines=51> */
.L_x_5003:
[----:B------:R-:W-:-:S05]  /*0330*/  IMAD.SHL.U32 R0, R0, 0x8, RZ ;  /* 0x0000000800007824 */ /* 0x000fca00078e00ff */
[----:B------:R-:W-:-:S04]  /*0340*/  LOP3.LUT R0, R0, 0x7f8, RZ, 0xc0, !PT ;  /* 0x000007f800007812 */ /* 0x000fc800078ec0ff */
[----:B------:R-:W-:-:S04]  /*0350*/  IADD3 R4, P0, R0, c[0x0][0x1b0], RZ ;  /* 0x00006c0000047a10 */ /* 0x000fc80007f1e0ff */
[----:B------:R-:W-:-:S05]  /*0360*/  IADD3.X R5, RZ, c[0x0][0x1b4], RZ, P0, !PT ;  /* 0x00006d00ff057a10 */ /* 0x000fca00007fe4ff */
[----:B------:R-:W2:Y:S04]  /*0370*/  LDG.E.64 R8, [R4.64] ;  /* 0x0000000404087981 */ /* 0x000ea8000c1e1b00 */
[----:B------:R2:W3:Y:S01]  /*0380*/  LDG.E.64 R250, [R4.64+0x800] ;  /* 0x0008000404fa7981 */ /* 0x0004e2000c1e1b00 */
[----:B------:R-:W-:-:S03]  /*0390*/  IADD3 R6, P0, R0, c[0x0][0x1c8], RZ ;  /* 0x0000720000067a10 */ /* 0x000fc60007f1e0ff */
[----:B------:R2:W4:Y:S02]  /*03a0*/  LDG.E.64 R246, [R4.64+0x1000] ;  /* 0x0010000404f67981 */ /* 0x000524000c1e1b00 */
[----:B------:R-:W-:Y:S02]  /*03b0*/  IMAD.X R7, RZ, RZ, c[0x0][0x1cc], P0 ;  /* 0x00007300ff077624 */ /* 0x000fe400000e06ff */
[----:B------:R2:W5:Y:S04]  /*03c0*/  LDG.E.64 R242, [R4.64+0x1800] ;  /* 0x0018000404f27981 */ /* 0x000568000c1e1b00 */
[----:B------:R-:W4:Y:S04]  /*03d0*/  LDG.E.64 R200, [R6.64+0x2000] ;  /* 0x0020000406c87981 */ /* 0x000f28000c1e1b00 */
[----:B------:R-:W4:Y:S04]  /*03e0*/  LDG.E.64 R196, [R6.64+0x2800] ;  /* 0x0028000406c47981 */ /* 0x000f28000c1e1b00 */
[----:B------:R-:W4:Y:S04]  /*03f0*/  LDG.E.64 R192, [R6.64+0x3000] ;  /* 0x0030000406c07981 */ /* 0x000f28000c1e1b00 */
[----:B------:R2:W4:Y:S04]  /*0400*/  LDG.E.64 R18, [R4.64+0x2000] ;  /* 0x0020000404127981 */ /* 0x000528000c1e1b00 */
[----:B------:R2:W5:Y:S04]  /*0410*/  LDG.E.64 R20, [R4.64+0x2800] ;  /* 0x0028000404147981 */ /* 0x000568000c1e1b00 */
[----:B------:R2:W5:Y:S04]  /*0420*/  LDG.E.64 R22, [R4.64+0x3000] ;  /* 0x0030000404167981 */ /* 0x000568000c1e1b00 */
[----:B------:R-:W5:Y:S04]  /*0430*/  LDG.E.64 R10, [R6.64] ;  /* 0x00000004060a7981 */ /* 0x000f68000c1e1b00 */
        /* <DEDUP_REMOVED lines=46> */
[----:B--2---:R-:W-:-:S02]  /*0720*/  PRMT R4, RZ, 0x5410, R8 ;  /* 0x00005410ff047816 */ /* 0x004fc40000000008 */
[--C-:B------:R-:W-:Y:S02]  /*0730*/  SHF.R.U64 R2, R8, 0x10, R9.reuse ;  /* 0x0000001008027819 */ /* 0x100fe40000001209 */
[--C-:B------:R-:W-:Y:S01]  /*0740*/  SHF.R.U32.HI R0, RZ, 0x10, R9.reuse ;  /* 0x00000010ff007819 */ /* 0x100fe20000011609 */
[----:B------:R3:W-:Y:S01]  /*0750*/  STL [R1+0x10], R4 ;  /* 0x0000100401007387 */ /* 0x0007e20000100800 */
[----:B------:R-:W-:Y:S02]  /*0760*/  PRMT R5, RZ, 0x5410, R9 ;  /* 0x00005410ff057816 */ /* 0x000fe40000000009 */
[----:B------:R-:W-:Y:S02]  /*0770*/  PRMT R2, RZ, 0x5410, R2 ;  /* 0x00005410ff027816 */ /* 0x000fe40000000002 */
[----:B------:R-:W-:Y:S01]  /*0780*/  PRMT R0, RZ, 0x5410, R0 ;  /* 0x00005410ff007816 */ /* 0x000fe20000000000 */
[----:B------:R0:W-:Y:S01]  /*0790*/  STL [R1+0x8], R5 ;  /* 0x0000080501007387 */ /* 0x0001e20000100800 */
[----:B---3--:R-:W-:-:S05]  /*07a0*/  PRMT R4, RZ, 0x5410, R250 ;  /* 0x00005410ff047816 */ /* 0x008fca00000000fa */
[----:B------:R0:W-:Y:S04]  /*07b0*/  STL [R1], R4 ;  /* 0x0000000401007387 */ /* 0x0001e80000100800 */
[----:B------:R0:W-:Y:S04]  /*07c0*/  STL [R1+0xc], R2 ;  /* 0x00000c0201007387 */ /* 0x0001e80000100800 */
[----:B------:R0:W-:Y:S01]  /*07d0*/  STL [R1+0x4], R0 ;  /* 0x0000040001007387 */ /* 0x0001e20000100800 */
[----:B------:R-:W-:Y:S02]  /*07e0*/  SHF.R.U64 R252, R250, 0x10, R251 ;  /* 0x00000010fafc7819 */ /* 0x000fe400000012fb */
[----:B----4-:R-:W-:-:S02]  /*07f0*/  SHF.R.U64 R248, R246, 0x10, R247 ;  /* 0x00000010f6f87819 */ /* 0x010fc400000012f7 */
[----:B------:R-:W-:Y:S02]  /*0800*/  PRMT R249, RZ, 0x5410, R246 ;  /* 0x00005410fff97816 */ /* 0x000fe400000000f6 */
[----:B------:R-:W-:Y:S02]  /*0810*/  SHF.R.U64 R203, R200, 0x10, R201 ;  /* 0x00000010c8cb7819 */ /* 0x000fe400000012c9 */
[----:B------:R-:W-:Y:S02]  /*0820*/  PRMT R204, RZ, 0x5410, R200 ;  /* 0x00005410ffcc7816 */ /* 0x000fe400000000c8 */
[----:B------:R-:W-:Y:S02]  /*0830*/  SHF.R.U64 R198, R196, 0x10, R197 ;  /* 0x00000010c4c67819 */ /* 0x000fe400000012c5 */
[----:B------:R-:W-:Y:S02]  /*0840*/  PRMT R199, RZ, 0x5410, R196 ;  /* 0x00005410ffc77816 */ /* 0x000fe400000000c4 */
[----:B------:R-:W-:-:S02]  /*0850*/  SHF.R.U64 R194, R192, 0x10, R193 ;  /* 0x00000010c0c27819 */ /* 0x000fc400000012c1 */
[----:B------:R-:W-:Y:S02]  /*0860*/  PRMT R195, RZ, 0x5410, R192 ;  /* 0x00005410ffc37816 */ /* 0x000fe400000000c0 */
[----:B------:R-:W-:Y:S02]  /*0870*/  SHF.R.U32.HI R250, RZ, 0x10, R251 ;  /* 0x00000010fffa7819 */ /* 0x000fe400000116fb */
[----:B------:R-:W-:Y:S02]  /*0880*/  SHF.R.U32.HI R246, RZ, 0x10, R247 ;  /* 0x00000010fff67819 */ /* 0x000fe400000116f7 */
[--C-:B-----5:R-:W-:Y:S02]  /*0890*/  SHF.R.U64 R244, R242, 0x10, R243.reuse ;  /* 0x00000010f2f47819 */ /* 0x120fe400000012f3 */
        /* <DEDUP_REMOVED lines=15> */
[----:B------:R-:W-:Y:S02]  /*0990*/  SHF.R.U32.HI R200, RZ, 0x10, R201 ;  /* 0x00000010ffc87819 */ /* 0x000fe400000116c9 */
[----:B------:R-:W-:Y:S02]  /*09a0*/  SHF.R.U32.HI R196, RZ, 0x10, R197 ;  /* 0x00000010ffc47819 */ /* 0x000fe400000116c5 */
        /* <DEDUP_REMOVED lines=48> */
.L_x_5092:
[----:B------:R-:W-:-:S10]  /*0cb0*/  HFMA2.MMA R239, -RZ, RZ, 0, 2.384185791015625e-07 ;  /* 0x00000004ffef7435 */ /* 0x000fd400000001ff */
[----:B------:R-:W-:-:S05]  /*0cc0*/  IMAD.WIDE R148, R3, R239, c[0x0][0x1d8] ;  /* 0x0000760003947625 */ /* 0x000fca00078e02ef */
[----:B------:R0:W2:Y:S04]  /*0cd0*/  LDG.E R236, [R148.64] ;  /* 0x0000000494ec7981 */ /* 0x0000a8000c1e1900 */
[----:B------:R-:W1:Y:S01]  /*0ce0*/  S2R R150, SR_TID.X ;  /* 0x0000000000967919 */ /* 0x000e620000002100 */
[----:B------:R-:W-:-:S05]  /*0cf0*/  IMAD R0, R3, c[0x0][0x168], RZ ;  /* 0x00005a0003007a24 */ /* 0x000fca00078e02ff */
[----:B------:R-:W-:Y:S01]  /*0d00*/  SHF.R.S32.HI R151, RZ, 0x1f, R0 ;  /* 0x0000001fff977819 */ /* 0x000fe20000011400 */
[----:B0-----:R-:W-:-:S03]  /*0d10*/  IMAD.WIDE R148, R3, R239, c[0x0][0x1a8] ;  /* 0x00006a0003947625 */ /* 0x001fc600078e02ef */
[----:B------:R-:W-:Y:S02]  /*0d20*/  LEA.HI R0, R151, R0, RZ, 0x2 ;  /* 0x0000000097007211 */ /* 0x000fe400078f10ff */
[----:B------:R0:W5:Y:S01]  /*0d30*/  LDG.E R2, [R148.64] ;  /* 0x0000000494027981 */ /* 0x000162000c1e1900 */
[----:B------:R-:W-:Y:S01]  /*0d40*/  IMAD.MOV.U32 R238, RZ, RZ, 0x10 ;  /* 0x00000010ffee7424 */ /* 0x000fe200078e00ff */
[----:B------:R-:W-:Y:S01]  /*0d50*/  BSSY B0, `(.L_x_5005) ;  /* 0x000015e000007945 */ /* 0x000fe20003800000 */
[----:B0-----:R-:W-:Y:S01]  /*0d60*/  IMAD.WIDE R148, R3, R239, c[0x0][0x1d0] ;  /* 0x0000740003947625 */ /* 0x001fe200078e02ef */
[----:B-1----:R-:W-:-:S04]  /*0d70*/  LOP3.LUT R237, R150, 0xff, RZ, 0xc0, !PT ;  /* 0x000000ff96ed7812 */ /* 0x002fc800078ec0ff */
[----:B------:R0:W5:Y:S01]  /*0d80*/  LDG.E R187, [R148.64] ;  /* 0x0000000494bb7981 */ /* 0x000162000c1e1900 */
[----:B------:R-:W-:-:S04]  /*0d90*/  LEA.HI.SX32 R0, R0, R237, 0x1e ;  /* 0x000000ed00007211 */ /* 0x000fc800078ff2ff */
[C---:B------:R-:W-:Y:S01]  /*0da0*/  IADD3 R202, R0.reuse, 0x100, RZ ;  /* 0x0000010000ca7810 */ /* 0x040fe20007ffe0ff */
[CC--:B------:R-:W-:Y:S01]  /*0db0*/  IMAD.WIDE.U32 R154, R0.reuse, R238.reuse, c[0x0][0x218] ;  /* 0x00008600009a7625 */ /* 0x0c0fe200078e00ee */
[C---:B------:R-:W-:Y:S02]  /*0dc0*/  IADD3 R191, R0.reuse, 0x200, RZ ;  /* 0x0000020000bf7810 */ /* 0x040fe40007ffe0ff */
[----:B------:R-:W-:Y:S01]  /*0dd0*/  IADD3 R188, R0, 0x300, RZ ;  /* 0x0000030000bc7810 */ /* 0x000fe20007ffe0ff */
[----:B------:R-:W-:-:S04]  /*0de0*/  IMAD.WIDE.U32 R152, R202, R238, c[0x0][0x218] ;  /* 0x00008600ca987625 */ /* 0x000fc800078e00ee */
[----:B------:R-:W-:-:S04]  /*0df0*/  IMAD.WIDE.U32 R150, R191, R238, c[0x0][0x218] ;  /* 0x00008600bf967625 */ /* 0x000fc800078e00ee */
[----:B0-----:R-:W-:Y:S01]  /*0e00*/  IMAD.WIDE.U32 R148, R188, R238, c[0x0][0x218] ;  /* 0x00008600bc947625 */ /* 0x001fe200078e00ee */
[----:B--2---:R-:W-:-:S13]  /*0e10*/  ISETP.GT.AND P6, PT, R236, RZ, PT ;  /* 0x000000ffec00720c */ /* 0x004fda0003fc4270 */
[----:B------:R-:W-:Y:S05]  /*0e20*/  @P6 BRA `(.L_x_5006) ;  /* 0x0000013000006947 */ /* 0x000fea0003800000 */
[----:B------:R-:W-:Y:S01]  /*0e30*/  ISETP.NE.U32.AND P0, PT, RZ, c[0x0][0x218], PT ;  /* 0x00008600ff007a0c */ /* 0x000fe20003f05070 */
        /* <DEDUP_REMOVED lines=18> */
.L_x_5006:
[----:B------:R-:W-:Y:S01]  /*0f60*/  IADD3 R236, R236, -0x1, RZ ;  /* 0xffffffffecec7810 */ /* 0x000fe20007ffe0ff */
[----:B------:R-:W-:Y:S01]  /*0f70*/  IMAD.MOV.U32 R169, RZ, RZ, 0x8 ;  /* 0x00000008ffa97424 */ /* 0x000fe200078e00ff */
[----:B------:R-:W-:Y:S01]  /*0f80*/  IADD3 R170, R0, 0x400, RZ ;  /* 0x0000040000aa7810 */ /* 0x000fe20007ffe0ff */
[-C--:B------:R-:W-:Y:S01]  /*0f90*/  IMAD.WIDE.U32 R8, R202, R238.reuse, c[0x0][0x188] ;  /* 0x00006200ca087625 */ /* 0x080fe200078e00ee */
[----:B------:R-:W-:Y:S01]  /*0fa0*/  IADD3 R171, R0, 0x500, RZ ;  /* 0x0000050000ab7810 */ /* 0x000fe20007ffe0ff */
[----:B------:R-:W2:Y:S02]  /*0fb0*/  LDL R179, [R1+0x8] ;  /* 0x0000080001b37983 */ /* 0x000ea40000100800 */
[----:B------:R-:W-:Y:S01]  /*0fc0*/  IMAD R236, R236, c[0x0][0x168], RZ ;  /* 0x00005a00ecec7a24 */ /* 0x000fe200078e02ff */
[----:B------:R-:W-:Y:S01]  /*0fd0*/  IADD3 R172, R0, 0x600, RZ ;  /* 0x0000060000ac7810 */ /* 0x000fe20007ffe0ff */
[-C--:B------:R-:W-:Y:S01]  /*0fe0*/  IMAD.WIDE.U32 R12, R191, R238.reuse, c[0x0][0x188] ;  /* 0x00006200bf0c7625 */ /* 0x080fe200078e00ee */
[----:B------:R-:W3:Y:S02]  /*0ff0*/  LDG.E.128 R8, [R8.64] ;  /* 0x0000000408087981 */ /* 0x000ee4000c1e1d00 */
[----:B------:R-:W-:Y:S01]  /*1000*/  SHF.R.S32.HI R5, RZ, 0x1f, R236 ;  /* 0x0000001fff057819 */ /* 0x000fe200000114ec */
[----:B------:R-:W-:Y:S01]  /*1010*/  IMAD.WIDE.U32 R16, R188, R238, c[0x0][0x188] ;  /* 0x00006200bc107625 */ /* 0x000fe200078e00ee */
[----:B------:R-:W-:Y:S01]  /*1020*/  ISETP.NE.U32.AND P0, PT, RZ, c[0x0][0x218], PT ;  /* 0x00008600ff007a0c */ /* 0x000fe20003f05070 */
[----:B------:R-:W4:Y:S01]  /*1030*/  LDG.E.128 R12, [R12.64] ;  /* 0x000000040c0c7981 */ /* 0x000f22000c1e1d00 */
[----:B------:R-:W-:Y:S01]  /*1040*/  LEA.HI R236, R5, R236, RZ, 0x2 ;  /* 0x000000ec05ec7211 */ /* 0x000fe200078f10ff */
[----:B------:R-:W-:-:S02]  /*1050*/  IMAD.WIDE.U32 R20, R170, R238, c[0x0][0x188] ;  /* 0x00006200aa147625 */ /* 0x000fc400078e00ee */
[----:B------:R-:W2:Y:S01]  /*1060*/  LDG.E.128 R16, [R16.64] ;  /* 0x0000000410107981 */ /* 0x000ea2000c1e1d00 */
[----:B------:R-:W-:Y:S01]  /*1070*/  LEA.HI.SX32 R236, R236, R237, 0x1e ;  /* 0x000000edecec7211 */ /* 0x000fe200078ff2ff */
[----:B------:R-:W-:Y:S02]  /*1080*/  IMAD.WIDE R4, R3, R239, c[0x0][0x1a0] ;  /* 0x0000680003047625 */ /* 0x000fe400078e02ef */
[----:B------:R-:W2:Y:S01]  /*1090*/  LDG.E.128 R20, [R20.64] ;  /* 0x0000000414147981 */ /* 0x000ea2000c1e1d00 */
[C---:B------:R-:W-:Y:S01]  /*10a0*/  IADD3 R158, R236.reuse, 0x100, RZ ;  /* 0x00000100ec9e7810 */ /* 0x040fe20007ffe0ff */
[CC--:B------:R-:W-:Y:S01]  /*10b0*/  IMAD.WIDE.U32 R156, R236.reuse, R169.reuse, c[0x0][0x208] ;  /* 0x00008200ec9c7625 */ /* 0x0c0fe200078e00a9 */
[----:B------:R-:W-:Y:S01]  /*10c0*/  IADD3 R160, R236, 0x200, RZ ;  /* 0x00000200eca07810 */ /* 0x000fe20007ffe0ff */
[----:B------:R0:W2:Y:S02]  /*10d0*/  LDG.E R175, [R4.64] ;  /* 0x0000000404af7981 */ /* 0x0000a4000c1e1900 */
[----:B------:R-:W-:-:S02]  /*10e0*/  IMAD.WIDE.U32 R158, R158, R169, c[0x0][0x208] ;  /* 0x000082009e9e7625 */ /* 0x000fc400078e00a9 */
[----:B------:R-:W2:Y:S02]  /*10f0*/  LDG.E.64 R156, [R156.64] ;  /* 0x000000049c9c7981 */ /* 0x000ea4000c1e1b00 */
[-C--:B------:R-:W-:Y:S01]  /*1100*/  IMAD.WIDE.U32 R24, R171, R238.reuse, c[0x0][0x188] ;  /* 0x00006200ab187625 */ /* 0x080fe200078e00ee */
[----:B------:R-:W1:Y:S01]  /*1110*/  LDC.U8 R240, c[0x0][0x1f0] ;  /* 0x00007c00fff07b82 */ /* 0x000e620000000000 */
[----:B------:R-:W3:Y:S02]  /*1120*/  LDG.E.64 R158, [R158.64] ;  /* 0x000000049e9e7981 */ /* 0x000ee4000c1e1b00 */
[-C--:B------:R-:W-:Y:S01]  /*1130*/  IMAD.WIDE.U32 R28, R172, R238.reuse, c[0x0][0x188] ;  /* 0x00006200ac1c7625 */ /* 0x080fe200078e00ee */
[----:B------:R-:W-:Y:S01]  /*1140*/  ISETP.NE.AND.EX P0, PT, RZ, c[0x0][0x21c], PT, P0 ;  /* 0x00008700ff007a0c */ /* 0x000fe20003f05300 */
[----:B------:R-:W4:Y:S01]  /*1150*/  LDG.E.128 R24, [R24.64] ;  /* 0x0000000418187981 */ /* 0x000f22000c1e1d00 */
[----:B------:R-:W-:Y:S01]  /*1160*/  IADD3 R162, R236, 0x300, RZ ;  /* 0x00000300eca27810 */ /* 0x000fe20007ffe0ff */
[----:B0-----:R-:W-:-:S02]  /*1170*/  IMAD.WIDE.U32 R4, R0, R238, c[0x0][0x188] ;  /* 0x0000620000047625 */ /* 0x001fc400078e00ee */
[----:B------:R-:W4:Y:S02]  /*1180*/  LDG.E.128 R28, [R28.64] ;  /* 0x000000041c1c7981 */ /* 0x000f24000c1e1d00 */
[----:B------:R-:W-:Y:S02]  /*1190*/  IMAD.WIDE.U32 R160, R160, R169, c[0x0][0x208] ;  /* 0x00008200a0a07625 */ /* 0x000fe400078e00a9 */
[----:B------:R-:W4:Y:S04]  /*11a0*/  LDG.E.128 R4, [R4.64] ;  /* 0x0000000404047981 */ /* 0x000f28000c1e1d00 */
[----:B------:R-:W4:Y:S04]  /*11b0*/  LDG.E.64 R160, [R160.64] ;  /* 0x00000004a0a07981 */ /* 0x000f28000c1e1b00 */
[----:B------:R0:W5:Y:S04]  /*11c0*/  @P0 LDG.E.128 R52, [R152.64] ;  /* 0x0000000498340981 */ /* 0x000168000c1e1d00 */
[----:B------:R1:W5:Y:S04]  /*11d0*/  @P0 LDG.E.128 R48, [R150.64] ;  /* 0x0000000496300981 */ /* 0x000368000c1e1d00 */
[----:B------:R1:W5:Y:S01]  /*11e0*/  @P0 LDG.E.128 R44, [R148.64] ;  /* 0x00000004942c0981 */ /* 0x000362000c1e1d00 */
[----:B0-----:R-:W-:-:S03]  /*11f0*/  @P0 IMAD.WIDE.U32 R152, R172, R238, c[0x0][0x218] ;  /* 0x00008600ac980625 */ /* 0x001fc600078e00ee */
[----:B------:R0:W5:Y:S01]  /*1200*/  @P0 LDG.E.128 R56, [R154.64] ;  /* 0x000000049a380981 */ /* 0x000162000c1e1d00 */
[----:B-1----:R-:W-:-:S03]  /*1210*/  @P0 IMAD.WIDE.U32 R150, R171, R238, c[0x0][0x218] ;  /* 0x00008600ab960625 */ /* 0x002fc600078e00ee */
[----:B------:R1:W5:Y:S01]  /*1220*/  @P0 LDG.E.128 R32, [R152.64] ;  /* 0x0000000498200981 */ /* 0x000362000c1e1d00 */
[----:B------:R-:W-:-:S03]  /*1230*/  @P0 IMAD.WIDE.U32 R148, R170, R238, c[0x0][0x218] ;  /* 0x00008600aa940625 */ /* 0x000fc600078e00ee */
[----:B------:R3:W5:Y:S04]  /*1240*/  @P0 LDG.E.128 R36, [R150.64] ;  /* 0x0000000496240981 */ /* 0x000768000c1e1d00 */
[----:B------:R0:W5:Y:S01]  /*1250*/  @P0 LDG.E.128 R40, [R148.64] ;  /* 0x0000000494280981 */ /* 0x000162000c1e1d00 */
[----:B------:R-:W-:Y:S01]  /*1260*/  ISETP.NE.AND P0, PT, R240, RZ, PT ;  /* 0x000000fff000720c */ /* 0x000fe20003f05270 */
[----:B------:R-:W-:Y:S02]  /*1270*/  IMAD.WIDE.U32 R162, R162, R169, c[0x0][0x208] ;  /* 0x00008200a2a27625 */ /* 0x000fe400078e00a9 */
[----:B------:R-:W4:Y:S04]  /*1280*/  LDL R180, [R1+0xc] ;  /* 0x00000c0001b47983 */ /* 0x000f280000100800 */
[----:B------:R-:W4:Y:S04]  /*1290*/  LDG.E.64 R162, [R162.64] ;  /* 0x00000004a2a27981 */ /* 0x000f28000c1e1b00 */
[----:B------:R-:W4:Y:S04]  /*12a0*/  LDL R181, [R1+0x10] ;  /* 0x0000100001b57983 */ /* 0x000f280000100800 */
[----:B------:R-:W4:Y:S01]  /*12b0*/  LDL R178, [R1+0x4] ;  /* 0x0000040001b27983 */ /* 0x000f220000100800 */
[----:B------:R-:W-:-:S02]  /*12c0*/  IADD3 R164, R236, 0x400, RZ ;  /* 0x00000400eca47810 */ /* 0x000fc40007ffe0ff */
[----:B------:R-:W-:-:S03]  /*12d0*/  IADD3 R166, R236, 0x500, RZ ;  /* 0x00000500eca67810 */ /* 0x000fc60007ffe0ff */
[----:B------:R-:W-:-:S04]  /*12e0*/  IMAD.WIDE.U32 R164, R164, R169, c[0x0][0x208] ;  /* 0x00008200a4a47625 */ /* 0x000fc800078e00a9 */
[----:B------:R-:W-:Y:S02]  /*12f0*/  IMAD.WIDE.U32 R166, R166, R169, c[0x0][0x208] ;  /* 0x00008200a6a67625 */ /* 0x000fe400078e00a9 */
[----:B------:R-:W4:Y:S01]  /*1300*/  LDG.E.64 R164, [R164.64] ;  /* 0x00000004a4a47981 */ /* 0x000f22000c1e1b00 */
[----:B------:R-:W-:-:S03]  /*1310*/  IADD3 R168, R236, 0x600, RZ ;  /* 0x00000600eca87810 */ /* 0x000fc60007ffe0ff */
[----:B------:R-:W4:Y:S02]  /*1320*/  LDG.E.64 R166, [R166.64] ;  /* 0x00000004a6a67981 */ /* 0x000f24000c1e1b00 */
[----:B------:R-:W-:-:S06]  /*1330*/  IMAD.WIDE.U32 R168, R168, R169, c[0x0][0x208] ;  /* 0x00008200a8a87625 */ /* 0x000fcc00078e00a9 */
[----:B------:R-:W4:Y:S01]  /*1340*/  LDG.E.64 R168, [R168.64] ;  /* 0x00000004a8a87981 */ /* 0x000f22000c1e1b00 */
[----:B--2---:R-:W-:Y:S01]  /*1350*/  MOV R170, R156 ;  /* 0x0000009c00aa7202 */ /* 0x004fe20000000f00 */
[----:B---3--:R-:W-:Y:S01]  /*1360*/  IMAD.MOV.U32 R150, RZ, RZ, R158 ;  /* 0x000000ffff967224 */ /* 0x008fe200078e009e */
[----:B0-----:R-:W-:Y:S02]  /*1370*/  SHF.R.U64 R148, R158, 0x10, R159 ;  /* 0x000000109e947819 */ /* 0x001fe4000000129f */
[----:B------:R-:W-:Y:S02]  /*1380*/  FSEL R158, R175, RZ, !P0 ;  /* 0x000000ffaf9e7208 */ /* 0x000fe40004000000 */
[--C-:B------:R-:W-:Y:S01]  /*1390*/  SHF.R.U64 R155, R156, 0x10, R157.reuse ;  /* 0x000000109c9b7819 */ /* 0x100fe2000000129d */
[----:B------:R-:W-:Y:S02]  /*13a0*/  IMAD.MOV.U32 R156, RZ, RZ, R157 ;  /* 0x000000ffff9c7224 */ /* 0x000fe400078e009d */
[----:B------:R-:W-:-:S02]  /*13b0*/  FADD.FTZ R8, -R158, R8 ;  /* 0x000000089e087221 */ /* 0x000fc40000010100 */
[C---:B------:R-:W-:Y:S02]  /*13c0*/  FADD.FTZ R9, -R158.reuse, R9 ;  /* 0x000000099e097221 */ /* 0x040fe40000010100 */
[C---:B----4-:R-:W-:Y:S02]  /*13d0*/  FADD.FTZ R6, -R158.reuse, R6 ;  /* 0x000000069e067221 */ /* 0x050fe40000010100 */
        /* <DEDUP_REMOVED lines=26> */
[----:B------:R-:W-:Y:S01]  /*1580*/  IMAD.MOV.U32 R154, RZ, RZ, R160 ;  /* 0x000000ffff9a7224 */ /* 0x000fe200078e00a0 */
[----:B------:R-:W-:Y:S01]  /*1590*/  SHF.R.U32.HI R157, RZ, 0x10, R157 ;  /* 0x00000010ff9d7819 */ /* 0x000fe2000001169d */
[----:B-----5:R-:W-:Y:S01]  /*15a0*/  FMUL.FTZ R6, R2, R6 ;  /* 0x0000000602067220 */ /* 0x020fe20000410000 */
[----:B------:R-:W-:Y:S02]  /*15b0*/  SHF.R.U64 R151, R160, 0x10, R161 ;  /* 0x00000010a0977819 */ /* 0x000fe400000012a1 */
[----:B------:R-:W-:-:S02]  /*15c0*/  PRMT R155, RZ, 0x5410, R156 ;  /* 0x00005410ff9b7816 */ /* 0x000fc4000000009c */
[----:B------:R-:W-:Y:S02]  /*15d0*/  SHF.R.U32.HI R160, RZ, 0x10, R161 ;  /* 0x00000010ffa07819 */ /* 0x000fe400000116a1 */
[----:B------:R-:W-:Y:S01]  /*15e0*/  PRMT R177, RZ, 0x5410, R170 ;  /* 0x00005410ffb17816 */ /* 0x000fe200000000aa */
[----:B------:R-:W-:Y:S01]  /*15f0*/  FADD.FTZ R126, R126, R155 ;  /* 0x0000009b7e7e7221 */ /* 0x000fe20000010000 */
[----:B------:R-:W-:Y:S01]  /*1600*/  PRMT R170, RZ, 0x5410, R157 ;  /* 0x00005410ffaa7816 */ /* 0x000fe2000000009d */
[-C--:B------:R-:W-:Y:S02]  /*1610*/  FFMA.FTZ R62, R6, R155.reuse, R62 ;  /* 0x0000009b063e7223 */ /* 0x080fe4000001003e */
[----:B------:R-:W-:Y:S01]  /*1620*/  FMUL.FTZ R157, R179, R155 ;  /* 0x0000009bb39d7220 */ /* 0x000fe20000410000 */
[----:B------:R-:W-:Y:S02]  /*1630*/  PRMT R155, RZ, 0x5410, R160 ;  /* 0x00005410ff9b7816 */ /* 0x000fe400000000a0 */
[----:B------:R-:W2:Y:S01]  /*1640*/  LDL R160, [R1] ;  /* 0x0000000001a07983 */ /* 0x000ea20000100800 */
[----:B------:R-:W-:Y:S01]  /*1650*/  MOV R149, R159 ;  /* 0x0000009f00957202 */ /* 0x000fe20000000f00 */
[C---:B------:R-:W-:Y:S01]  /*1660*/  FMUL.FTZ R5, R2.reuse, R5 ;  /* 0x0000000502057220 */ /* 0x040fe20000410000 */
[----:B-1----:R-:W-:Y:S01]  /*1670*/  SHF.R.U32.HI R153, RZ, 0x10, R159 ;  /* 0x00000010ff997819 */ /* 0x002fe2000001169f */
[----:B------:R-:W-:Y:S01]  /*1680*/  IMAD.MOV.U32 R159, RZ, RZ, R163 ;  /* 0x000000ffff9f7224 */ /* 0x000fe200078e00a3 */
[----:B------:R-:W-:Y:S01]  /*1690*/  PRMT R150, RZ, 0x5410, R150 ;  /* 0x00005410ff967816 */ /* 0x000fe20000000096 */
[----:B------:R-:W-:Y:S01]  /*16a0*/  FMUL.FTZ R9, R2, R9 ;  /* 0x0000000902097220 */ /* 0x000fe20000410000 */
[----:B------:R-:W-:Y:S01]  /*16b0*/  PRMT R148, RZ, 0x5410, R148 ;  /* 0x00005410ff947816 */ /* 0x000fe20000000094 */
[----:B------:R-:W-:-:S02]  /*16c0*/  FADD.FTZ R125, R125, R158 ;  /* 0x0000009e7d7d7221 */ /* 0x000fc40000010000 */
[-C--:B------:R-:W-:Y:S02]  /*16d0*/  FFMA.FTZ R61, R5, R158.reuse, R61 ;  /* 0x0000009e053d7223 */ /* 0x080fe4000001003d */
[----:B------:R-:W-:Y:S02]  /*16e0*/  FMUL.FTZ R189, R180, R158 ;  /* 0x0000009eb4bd7220 */ /* 0x000fe40000410000 */
[----:B------:R-:W-:Y:S02]  /*16f0*/  FMUL.FTZ R8, R2, R8 ;  /* 0x0000000802087220 */ /* 0x000fe40000410000 */
[----:B------:R-:W-:Y:S02]  /*1700*/  FMUL.FTZ R156, R181, R177 ;  /* 0x000000b1b59c7220 */ /* 0x000fe40000410000 */
[----:B------:R-:W-:Y:S01]  /*1710*/  FMUL.FTZ R158, R178, R170 ;  /* 0x000000aab29e7220 */ /* 0x000fe20000410000 */
[----:B------:R-:W-:Y:S01]  /*1720*/  PRMT R178, RZ, 0x5410, R159 ;  /* 0x00005410ffb27816 */ /* 0x000fe2000000009f */
[----:B------:R-:W-:-:S02]  /*1730*/  FMUL.FTZ R4, R2, R4 ;  /* 0x0000000402047220 */ /* 0x000fc40000410000 */
[----:B------:R-:W-:Y:S02]  /*1740*/  FADD.FTZ R121, R121, R148 ;  /* 0x0000009479797221 */ /* 0x000fe40000010000 */
[----:B------:R-:W-:Y:S02]  /*1750*/  FFMA.FTZ R65, R9, R148, R65 ;  /* 0x0000009409417223 */ /* 0x000fe40000010041 */
[----:B------:R-:W-:Y:S02]  /*1760*/  FADD.FTZ R120, R120, R150 ;  /* 0x0000009678787221 */ /* 0x000fe40000010000 */
[----:B------:R-:W-:Y:S01]  /*1770*/  FFMA.FTZ R64, R8, R150, R64 ;  /* 0x0000009608407223 */ /* 0x000fe20000010040 */
[----:B------:R-:W-:Y:S01]  /*1780*/  PRMT R149, RZ, 0x5410, R149 ;  /* 0x00005410ff957816 */ /* 0x000fe20000000095 */
[----:B------:R-:W-:Y:S01]  /*1790*/  IMAD.MOV.U32 R152, RZ, RZ, R161 ;  /* 0x000000ffff987224 */ /* 0x000fe200078e00a1 */
[----:B------:R-:W-:Y:S01]  /*17a0*/  MOV R161, R162 ;  /* 0x000000a200a17202 */ /* 0x000fe20000000f00 */
[----:B------:R-:W-:-:S02]  /*17b0*/  FMUL.FTZ R7, R2, R7 ;  /* 0x0000000702077220 */ /* 0x000fc40000410000 */
[----:B------:R-:W-:Y:S02]  /*17c0*/  FMUL.FTZ R10, R2, R10 ;  /* 0x0000000a020a7220 */ /* 0x000fe40000410000 */
[----:B------:R-:W-:Y:S02]  /*17d0*/  FADD.FTZ R127, R127, R170 ;  /* 0x000000aa7f7f7221 */ /* 0x000fe40000010000 */
[----:B------:R-:W-:Y:S01]  /*17e0*/  FFMA.FTZ R63, R7, R170, R63 ;  /* 0x000000aa073f7223 */ /* 0x000fe2000001003f */
[----:B------:R-:W-:Y:S01]  /*17f0*/  PRMT R170, RZ, 0x5410, R161 ;  /* 0x00005410ffaa7816 */ /* 0x000fe200000000a1 */
[----:B------:R-:W-:Y:S02]  /*1800*/  FADD.FTZ R122, R122, R149 ;  /* 0x000000957a7a7221 */ /* 0x000fe40000010000 */
[-C--:B------:R-:W-:Y:S02]  /*1810*/  FFMA.FTZ R66, R10, R149.reuse, R66 ;  /* 0x000000950a427223 */ /* 0x080fe40000010042 */
[----:B------:R-:W-:Y:S01]  /*1820*/  FMUL.FTZ R161, R251, R149 ;  /* 0x00000095fba17220 */ /* 0x000fe20000410000 */
[----:B------:R-:W-:-:S02]  /*1830*/  SHF.R.U64 R162, R162, 0x10, R163 ;  /* 0x00000010a2a27819 */ /* 0x000fc400000012a3 */
[----:B------:R-:W-:Y:S01]  /*1840*/  PRMT R153, RZ, 0x5410, R153 ;  /* 0x00005410ff997816 */ /* 0x000fe20000000099 */
[----:B------:R-:W-:Y:S01]  /*1850*/  FADD.FTZ R124, R124, R177 ;  /* 0x000000b17c7c7221 */ /* 0x000fe20000010000 */
[----:B------:R-:W-:Y:S01]  /*1860*/  SHF.R.U32.HI R171, RZ, 0x10, R163 ;  /* 0x00000010ffab7819 */ /* 0x000fe200000116a3 */
[----:B------:R-:W-:Y:S01]  /*1870*/  IMAD.MOV.U32 R163, RZ, RZ, R164 ;  /* 0x000000ffffa37224 */ /* 0x000fe200078e00a4 */
[----:B------:R-:W-:Y:S01]  /*1880*/  PRMT R154, RZ, 0x5410, R154 ;  /* 0x00005410ff9a7816 */ /* 0x000fe2000000009a */
[----:B------:R-:W-:Y:S01]  /*1890*/  FFMA.FTZ R60, R4, R177, R60 ;  /* 0x000000b1043c7223 */ /* 0x000fe2000001003c */
[----:B------:R-:W-:Y:S01]  /*18a0*/  PRMT R177, RZ, 0x5410, R162 ;  /* 0x00005410ffb17816 */ /* 0x000fe200000000a2 */
[----:B------:R-:W-:Y:S02]  /*18b0*/  FMUL.FTZ R11, R2, R11 ;  /* 0x0000000b020b7220 */ /* 0x000fe40000410000 */
[----:B------:R-:W-:Y:S01]  /*18c0*/  FMUL.FTZ R162, R250, R153 ;  /* 0x00000099faa27220 */ /* 0x000fe20000410000 */
[----:B------:R-:W-:Y:S01]  /*18d0*/  SHF.R.U64 R172, R164, 0x10, R165 ;  /* 0x00000010a4ac7819 */ /* 0x000fe200000012a5 */
[----:B------:R-:W-:Y:S01]  /*18e0*/  FMUL.FTZ R12, R2, R12 ;  /* 0x0000000c020c7220 */ /* 0x000fe20000410000 */
[----:B------:R-:W-:-:S02]  /*18f0*/  MOV R164, R165 ;  /* 0x000000a500a47202 */ /* 0x000fc40000000f00 */
[----:B------:R-:W-:Y:S02]  /*1900*/  PRMT R151, RZ, 0x5410, R151 ;  /* 0x00005410ff977816 */ /* 0x000fe40000000097 */
[----:B------:R-:W-:Y:S01]  /*1910*/  PRMT R179, RZ, 0x5410, R163 ;  /* 0x00005410ffb37816 */ /* 0x000fe200000000a3 */
[----:B------:R-:W-:Y:S01]  /*1920*/  FMUL.FTZ R163, R249, R154 ;  /* 0x0000009af9a37220 */ /* 0x000fe20000410000 */
[----:B------:R-:W-:Y:S01]  /*1930*/  SHF.R.U32.HI R173, RZ, 0x10, R165 ;  /* 0x00000010ffad7819 */ /* 0x000fe200000116a5 */
[----:B------:R-:W-:Y:S01]  /*1940*/  IMAD.MOV.U32 R165, RZ, RZ, R166 ;  /* 0x000000ffffa57224 */ /* 0x000fe200078e00a6 */
[----:B------:R-:W-:Y:S01]  /*1950*/  PRMT R152, RZ, 0x5410, R152 ;  /* 0x00005410ff987816 */ /* 0x000fe20000000098 */
[----:B------:R-:W-:Y:S01]  /*1960*/  FMUL.FTZ R13, R2, R13 ;  /* 0x0000000d020d7220 */ /* 0x000fe20000410000 */
[----:B------:R-:W-:Y:S01]  /*1970*/  PRMT R180, RZ, 0x5410, R164 ;  /* 0x00005410ffb47816 */ /* 0x000fe200000000a4 */
[----:B------:R-:W-:Y:S01]  /*1980*/  FMUL.FTZ R164, R248, R151 ;  /* 0x00000097f8a47220 */ /* 0x000fe20000410000 */
[--C-:B------:R-:W-:Y:S01]  /*1990*/  SHF.R.U64 R174, R166, 0x10, R167.reuse ;  /* 0x00000010a6ae7819 */ /* 0x100fe200000012a7 */
[----:B------:R-:W-:Y:S01]  /*19a0*/  IMAD.MOV.U32 R166, RZ, RZ, R167 ;  /* 0x000000ffffa67224 */ /* 0x000fe200078e00a7 */
[----:B------:R-:W-:Y:S01]  /*19b0*/  PRMT R182, RZ, 0x5410, R165 ;  /* 0x00005410ffb67816 */ /* 0x000fe200000000a5 */
[----:B------:R-:W-:-:S02]  /*19c0*/  FMUL.FTZ R14, R2, R14 ;  /* 0x0000000e020e7220 */ /* 0x000fc40000410000 */
[----:B------:R-:W-:Y:S01]  /*19d0*/  FMUL.FTZ R165, R247, R152 ;  /* 0x00000098f7a57220 */ /* 0x000fe20000410000 */
[----:B------:R-:W-:Y:S01]  /*19e0*/  SHF.R.U32.HI R167, RZ, 0x10, R167 ;  /* 0x00000010ffa77819 */ /* 0x000fe200000116a7 */
[----:B------:R-:W-:Y:S01]  /*19f0*/  FMUL.FTZ R15, R2, R15 ;  /* 0x0000000f020f7220 */ /* 0x000fe20000410000 */
[----:B------:R-:W-:Y:S01]  /*1a00*/  PRMT R237, RZ, 0x5410, R166 ;  /* 0x00005410ffed7816 */ /* 0x000fe200000000a6 */
[----:B------:R-:W-:Y:S01]  /*1a10*/  FMUL.FTZ R166, R246, R155 ;  /* 0x0000009bf6a67220 */ /* 0x000fe20000410000 */
[----:B------:R-:W-:Y:S01]  /*1a20*/  MOV R175, R168 ;  /* 0x000000a800af7202 */ /* 0x000fe20000000f00 */
[----:B------:R-:W-:Y:S01]  /*1a30*/  FMUL.FTZ R16, R2, R16 ;  /* 0x0000001002107220 */ /* 0x000fe20000410000 */
[----:B------:R-:W-:Y:S02]  /*1a40*/  SHF.R.U64 R168, R168, 0x10, R169 ;  /* 0x00000010a8a87819 */ /* 0x000fe400000012a9 */
[----:B------:R-:W-:Y:S01]  /*1a50*/  PRMT R238, RZ, 0x5410, R167 ;  /* 0x00005410ffee7816 */ /* 0x000fe200000000a7 */
[----:B------:R-:W-:Y:S01]  /*1a60*/  FMUL.FTZ R167, R245, R170 ;  /* 0x000000aaf5a77220 */ /* 0x000fe20000410000 */
[----:B------:R-:W-:Y:S01]  /*1a70*/  PRMT R240, RZ, 0x5410, R168 ;  /* 0x00005410fff07816 */ /* 0x000fe200000000a8 */
[--C-:B------:R-:W-:Y:S01]  /*1a80*/  IMAD.MOV.U32 R176, RZ, RZ, R169.reuse ;  /* 0x000000ffffb07224 */ /* 0x100fe200078e00a9 */
[----:B------:R-:W-:Y:S01]  /*1a90*/  SHF.R.U32.HI R169, RZ, 0x10, R169 ;  /* 0x00000010ffa97819 */ /* 0x000fe200000116a9 */
[----:B------:R-:W-:-:S02]  /*1aa0*/  FMUL.FTZ R17, R2, R17 ;  /* 0x0000001102117220 */ /* 0x000fc40000410000 */
[----:B------:R-:W-:Y:S01]  /*1ab0*/  FMUL.FTZ R168, R244, R177 ;  /* 0x000000b1f4a87220 */ /* 0x000fe20000410000 */
[----:B------:R-:W-:Y:S01]  /*1ac0*/  PRMT R171, RZ, 0x5410, R171 ;  /* 0x00005410ffab7816 */ /* 0x000fe200000000ab */
[C---:B------:R-:W-:Y:S01]  /*1ad0*/  FMUL.FTZ R18, R2.reuse, R18 ;  /* 0x0000001202127220 */ /* 0x040fe20000410000 */
[----:B------:R-:W-:Y:S01]  /*1ae0*/  PRMT R242, RZ, 0x5410, R169 ;  /* 0x00005410fff27816 */ /* 0x000fe200000000a9 */
[----:B------:R-:W-:Y:S02]  /*1af0*/  FMUL.FTZ R169, R243, R178 ;  /* 0x000000b2f3a97220 */ /* 0x000fe40000410000 */
[----:B------:R-:W-:Y:S02]  /*1b00*/  FMUL.FTZ R19, R2, R19 ;  /* 0x0000001302137220 */ /* 0x000fe40000410000 */
[----:B------:R-:W-:Y:S02]  /*1b10*/  FADD.FTZ R112, R112, R170 ;  /* 0x000000aa70707221 */ /* 0x000fe40000010000 */
[----:B------:R-:W-:-:S02]  /*1b20*/  FFMA.FTZ R140, R16, R170, R140 ;  /* 0x000000aa108c7223 */ /* 0x000fc4000001008c */
[----:B------:R-:W-:Y:S01]  /*1b30*/  FMUL.FTZ R170, R233, R171 ;  /* 0x000000abe9aa7220 */ /* 0x000fe20000410000 */
[----:B------:R-:W-:Y:S01]  /*1b40*/  PRMT R172, RZ, 0x5410, R172 ;  /* 0x00005410ffac7816 */ /* 0x000fe200000000ac */
[C---:B------:R-:W-:Y:S02]  /*1b50*/  FMUL.FTZ R21, R2.reuse, R21 ;  /* 0x0000001502157220 */ /* 0x040fe40000410000 */
[----:B------:R-:W-:Y:S02]  /*1b60*/  FADD.FTZ R115, R115, R171 ;  /* 0x000000ab73737221 */ /* 0x000fe40000010000 */
[----:B------:R-:W-:Y:S02]  /*1b70*/  FFMA.FTZ R143, R19, R171, R143 ;  /* 0x000000ab138f7223 */ /* 0x000fe4000001008f */
[----:B------:R-:W-:Y:S02]  /*1b80*/  FMUL.FTZ R20, R2, R20 ;  /* 0x0000001402147220 */ /* 0x000fe40000410000 */
[----:B------:R-:W-:-:S02]  /*1b90*/  FMUL.FTZ R171, R232, R179 ;  /* 0x000000b3e8ab7220 */ /* 0x000fc40000410000 */
[----:B------:R-:W-:Y:S02]  /*1ba0*/  FADD.FTZ R109, R109, R172 ;  /* 0x000000ac6d6d7221 */ /* 0x000fe40000010000 */
[-C--:B------:R-:W-:Y:S02]  /*1bb0*/  FFMA.FTZ R137, R21, R172.reuse, R137 ;  /* 0x000000ac15897223 */ /* 0x080fe40000010089 */
[----:B------:R-:W-:Y:S01]  /*1bc0*/  FMUL.FTZ R172, R231, R172 ;  /* 0x000000ace7ac7220 */ /* 0x000fe20000410000 */
[----:B------:R-:W-:Y:S01]  /*1bd0*/  PRMT R181, RZ, 0x5410, R173 ;  /* 0x00005410ffb57816 */ /* 0x000fe200000000ad */
[----:B------:R-:W-:Y:S02]  /*1be0*/  FMUL.FTZ R22, R2, R22 ;  /* 0x0000001602167220 */ /* 0x000fe40000410000 */
[----:B------:R-:W-:Y:S01]  /*1bf0*/  FMUL.FTZ R173, R230, R180 ;  /* 0x000000b4e6ad7220 */ /* 0x000fe20000410000 */
[----:B------:R-:W-:Y:S01]  /*1c00*/  PRMT R236, RZ, 0x5410, R174 ;  /* 0x00005410ffec7816 */ /* 0x000fe200000000ae */
[----:B------:R-:W-:-:S02]  /*1c10*/  FMUL.FTZ R23, R2, R23 ;  /* 0x0000001702177220 */ /* 0x000fc40000410000 */
[----:B------:R-:W-:Y:S01]  /*1c20*/  FMUL.FTZ R174, R229, R181 ;  /* 0x000000b5e5ae7220 */ /* 0x000fe20000410000 */
[----:B------:R-:W-:Y:S01]  /*1c30*/  PRMT R239, RZ, 0x5410, R175 ;  /* 0x00005410ffef7816 */ /* 0x000fe200000000af */
[----:B------:R-:W-:Y:S02]  /*1c40*/  FMUL.FTZ R24, R2, R24 ;  /* 0x0000001802187220 */ /* 0x000fe40000410000 */
[----:B------:R-:W-:Y:S01]  /*1c50*/  FMUL.FTZ R175, R228, R182 ;  /* 0x000000b6e4af7220 */ /* 0x000fe20000410000 */
        /* <DEDUP_REMOVED lines=30> */
[----:B--2---:R-:W-:Y:S02]  /*1e40*/  FMUL.FTZ R159, R160, R150 ;  /* 0x00000096a09f7220 */ /* 0x004fe40000410000 */
[----:B------:R-:W-:Y:S02]  /*1e50*/  FMUL.FTZ R160, R252, R148 ;  /* 0x00000094fca07220 */ /* 0x000fe40000410000 */
[----:B------:R-:W-:Y:S02]  /*1e60*/  FADD.FTZ R148, RZ, R156 ;  /* 0x0000009cff947221 */ /* 0x000fe40000010000 */
[----:B------:R-:W-:-:S02]  /*1e70*/  FFMA.FTZ R150, R4, R156, RZ ;  /* 0x0000009c04967223 */ /* 0x000fc400000100ff */
        /* <DEDUP_REMOVED lines=75> */
.L_x_5007:
[----:B0-----:R-:W-:Y:S05]  /*2330*/  BSYNC B0 ;  /* 0x0000000000007941 */ /* 0x001fea0003800000 */
.L_x_5005:
        /* <DEDUP_REMOVED lines=8> */
.L_x_5093:
        /* <DEDUP_REMOVED lines=14> */
[----:B01----:R-:W-:-:S05]  /*24a0*/  FADD.FTZ R237, R155, R240 ;  /* 0x000000f09bed7221 */ /* 0x003fca0000010000 */
[----:B------:R0:W1:Y:S01]  /*24b0*/  SHFL.DOWN PT, R151, R237, 0x1, 0x1f ;  /* 0x08201f00ed977f89 */ /* 0x00006200000e0000 */
[----:B--2---:R-:W-:-:S05]  /*24c0*/  FADD.FTZ R236, R238, R149 ;  /* 0x00000095eeec7221 */ /* 0x004fca0000010000 */
[----:B------:R0:W2:Y:S02]  /*24d0*/  SHFL.DOWN PT, R149, R236, 0x1, 0x1f ;  /* 0x08201f00ec957f89 */ /* 0x0000a400000e0000 */
.L_x_5094:
[----:B------:R-:W-:Y:S01]  /*24e0*/  @!P0 LOP3.LUT R153, R153, 0x7, RZ, 0xc0, !PT ;  /* 0x0000000799998812 */ /* 0x000fe200078ec0ff */
[----:B-1----:R-:W-:Y:S01]  /*24f0*/  FADD.FTZ R148, R151, R237 ;  /* 0x000000ed97947221 */ /* 0x002fe20000010000 */
[----:B------:R-:W-:Y:S01]  /*2500*/  WARPSYNC 0xffffffff ;  /* 0xffffffff00007948 */ /* 0x000fe20003800000 */
[----:B--2---:R-:W-:Y:S01]  /*2510*/  FADD.FTZ R149, R149, R236 ;  /* 0x000000ec95957221 */ /* 0x004fe20000010000 */
[C---:B-----5:R-:W-:Y:S01]  /*2520*/  ISETP.GE.AND P5, PT, R187.reuse, 0x1, PT ;  /* 0x00000001bb00780c */ /* 0x060fe20003fa6270 */
[----:B------:R-:W-:Y:S01]  /*2530*/  @!P0 IMAD.IADD R155, R152, 0x1, R153 ;  /* 0x00000001989b8824 */ /* 0x000fe200078e0299 */
[----:B------:R-:W1:Y:S04]  /*2540*/  S2R R238, SR_TID.X ;  /* 0x0000000000ee7919 */ /* 0x000e680000002100 */
[----:B------:R-:W-:Y:S04]  /*2550*/  @!P0 STS.64 [R155.X8+0x7000], R148 ;  /* 0x007000949b008388 */ /* 0x000fe80000008a00 */
[----:B------:R-:W-:Y:S03]  /*2560*/  BAR.SYNC.DEFER_BLOCKING 0x0 ;  /* 0x0000000000007b1d */ /* 0x000fe60000010000 */
[----:B------:R-:W-:-:S05]  /*2570*/  @P5 IADD3 R187, R187, -0x1, RZ ;  /* 0xffffffffbbbb5810 */ /* 0x000fca0007ffe0ff */
[----:B------:R-:W-:-:S05]  /*2580*/  @P5 IMAD R187, R187, c[0x0][0x168], RZ ;  /* 0x00005a00bbbb5a24 */ /* 0x000fca00078e02ff */
[----:B------:R-:W-:-:S04]  /*2590*/  @P5 SHF.R.S32.HI R154, RZ, 0x1f, R187 ;  /* 0x0000001fff9a5819 */ /* 0x000fc800000114bb */
[----:B------:R-:W-:Y:S02]  /*25a0*/  @P5 LEA.HI R153, R154, R187, RZ, 0x2 ;  /* 0x000000bb9a995211 */ /* 0x000fe400078f10ff */
[----:B-1----:R-:W-:Y:S02]  /*25b0*/  @P5 LOP3.LUT R154, R238, 0xff, RZ, 0xc0, !PT ;  /* 0x000000ffee9a5812 */ /* 0x002fe400078ec0ff */
[----:B------:R-:W-:Y:S02]  /*25c0*/  MOV R187, RZ ;  /* 0x000000ff00bb7202 */ /* 0x000fe40000000f00 */
[----:B------:R-:W-:Y:S01]  /*25d0*/  @P5 LEA.HI.SX32 R187, R153, R154, 0x1e ;  /* 0x0000009a99bb5211 */ /* 0x000fe200078ff2ff */
[----:B------:R-:W1:Y:S02]  /*25e0*/  LDS.128 R148, [R152.X8+0x7000] ;  /* 0x0070000098947984 */ /* 0x000e640000008c00 */
[----:B-1----:R-:W-:Y:S02]  /*25f0*/  FADD.FTZ R153, RZ, R148 ;  /* 0x00000094ff997221 */ /* 0x002fe40000010000 */
[----:B------:R-:W-:-:S02]  /*2600*/  FADD.FTZ R154, RZ, R149 ;  /* 0x00000095ff9a7221 */ /* 0x000fc40000010000 */
[----:B------:R-:W-:Y:S02]  /*2610*/  FADD.FTZ R153, R150, R153 ;  /* 0x0000009996997221 */ /* 0x000fe40000010000 */
[----:B------:R-:W-:Y:S02]  /*2620*/  FADD.FTZ R154, R151, R154 ;  /* 0x0000009a979a7221 */ /* 0x000fe40000010000 */
[----:B------:R-:W1:Y:S02]  /*2630*/  LDS.128 R148, [R152.X8+0x7010] ;  /* 0x0070100098947984 */ /* 0x000e640000008c00 */
[----:B-1----:R-:W-:Y:S02]  /*2640*/  FADD.FTZ R153, R153, R148 ;  /* 0x0000009499997221 */ /* 0x002fe40000010000 */
[----:B------:R-:W-:Y:S02]  /*2650*/  FADD.FTZ R154, R154, R149 ;  /* 0x000000959a9a7221 */ /* 0x000fe40000010000 */
[----:B------:R-:W-:-:S02]  /*2660*/  FADD.FTZ R153, R150, R153 ;  /* 0x0000009996997221 */ /* 0x000fc40000010000 */
[----:B------:R-:W-:Y:S02]  /*2670*/  FADD.FTZ R154, R151, R154 ;  /* 0x0000009a979a7221 */ /* 0x000fe40000010000 */
[----:B------:R-:W1:Y:S02]  /*2680*/  LDS.128 R148, [R152.X8+0x7020] ;  /* 0x0070200098947984 */ /* 0x000e640000008c00 */
[----:B-1----:R-:W-:Y:S02]  /*2690*/  FADD.FTZ R148, R153, R148 ;  /* 0x0000009499947221 */ /* 0x002fe40000010000 */
[----:B------:R-:W-:Y:S02]  /*26a0*/  FADD.FTZ R149, R154, R149 ;  /* 0x000000959a957221 */ /* 0x000fe40000010000 */
[----:B------:R-:W-:Y:S01]  /*26b0*/  FADD.FTZ R150, R150, R148 ;  /* 0x0000009496967221 */ /* 0x000fe20000010000 */
[----:B------:R-:W1:Y:S01]  /*26c0*/  LDS.128 R152, [R152.X8+0x7030] ;  /* 0x0070300098987984 */ /* 0x000e620000008c00 */
[----:B------:R-:W-:-:S02]  /*26d0*/  @P5 IMAD.MOV.U32 R148, RZ, RZ, 0x8 ;  /* 0x00000008ff945424 */ /* 0x000fc400078e00ff */
[----:B------:R-:W-:Y:S02]  /*26e0*/  FADD.FTZ R151, R151, R149 ;  /* 0x0000009597977221 */ /* 0x000fe40000010000 */
[----:B------:R-:W-:-:S06]  /*26f0*/  @P5 IMAD.WIDE.U32 R148, R187, R148, c[0x0][0x170] ;  /* 0x00005c00bb945625 */ /* 0x000fcc00078e0094 */
[----:B------:R-:W2:Y:S01]  /*2700*/  @P5 LDG.E.64 R148, [R148.64] ;  /* 0x0000000494945981 */ /* 0x000ea2000c1e1b00 */
[----:B0-----:R-:W0:Y:S01]  /*2710*/  LDC.U8 R237, c[0x0][0x1f0] ;  /* 0x00007c00ffed7b82 */ /* 0x001e220000000000 */
[----:B------:R-:W-:Y:S01]  /*2720*/  @!P6 ISETP.NE.U32.AND P1, PT, RZ, c[0x0][0x218], PT ;  /* 0x00008600ff00ea0c */ /* 0x000fe20003f25070 */
[----:B------:R-:W-:Y:S01]  /*2730*/  BSSY B0, `(.L_x_5010) ;  /* 0x000001a000007945 */ /* 0x000fe20003800000 */
[----:B------:R-:W-:Y:S02]  /*2740*/  @!P6 ISETP.NE.U32.AND P0, PT, RZ, c[0x0][0x218], PT ;  /* 0x00008600ff00ea0c */ /* 0x000fe40003f05070 */
[----:B------:R-:W-:Y:S02]  /*2750*/  @!P6 ISETP.NE.AND.EX P1, PT, RZ, c[0x0][0x21c], PT, P1 ;  /* 0x00008700ff00ea0c */ /* 0x000fe40003f25310 */
[----:B------:R-:W-:Y:S01]  /*2760*/  @!P6 ISETP.NE.AND.EX P0, PT, RZ, c[0x0][0x21c], PT, P0 ;  /* 0x00008700ff00ea0c */ /* 0x000fe20003f05300 */
[----:B-1----:R-:W-:Y:S02]  /*2770*/  FADD.FTZ R150, R150, R152 ;  /* 0x0000009896967221 */ /* 0x002fe40000010000 */
[----:B------:R-:W-:-:S02]  /*2780*/  FADD.FTZ R236, R151, R153 ;  /* 0x0000009997ec7221 */ /* 0x000fc40000010000 */
[----:B------:R-:W-:Y:S01]  /*2790*/  FADD.FTZ R150, R154, R150 ;  /* 0x000000969a967221 */ /* 0x000fe20000010000 */
[----:B0-----:R-:W-:Y:S01]  /*27a0*/  ISETP.NE.AND P2, PT, R237, RZ, PT ;  /* 0x000000ffed00720c */ /* 0x001fe20003f45270 */
[----:B------:R-:W-:Y:S02]  /*27b0*/  FADD.FTZ R155, R155, R236 ;  /* 0x000000ec9b9b7221 */ /* 0x000fe40000010000 */
[----:B------:R-:W-:Y:S02]  /*27c0*/  FMUL.FTZ R150, R150, c[0x0][0x1e0] ;  /* 0x0000780096967a20 */ /* 0x000fe40000410000 */
[----:B------:R-:W-:Y:S01]  /*27d0*/  FMUL.FTZ R152, R155, c[0x0][0x1e0] ;  /* 0x000078009b987a20 */ /* 0x000fe20000410000 */
[C-C-:B--2---:R-:W-:Y:S02]  /*27e0*/  @P5 SHF.R.U64 R153, R148.reuse, 0x10, R149.reuse ;  /* 0x0000001094995819 */ /* 0x144fe40000001295 */
[----:B------:R-:W-:Y:S02]  /*27f0*/  @P5 PRMT R234, R148, 0x7610, R234 ;  /* 0x0000761094ea5816 */ /* 0x000fe400000000ea */
[----:B------:R-:W-:-:S02]  /*2800*/  @P5 SHF.R.U32.HI R151, RZ, 0x10, R149 ;  /* 0x00000010ff975819 */ /* 0x000fc40000011695 */
[----:B------:R-:W-:Y:S02]  /*2810*/  @P5 PRMT R235, R153, 0x7610, R235 ;  /* 0x0000761099eb5816 */ /* 0x000fe400000000eb */
[----:B------:R-:W-:Y:S02]  /*2820*/  @P5 PRMT R234, R234, 0x5410, R149 ;  /* 0x00005410eaea5816 */ /* 0x000fe40000000095 */
[----:B------:R-:W-:Y:S02]  /*2830*/  @P5 PRMT R235, R235, 0x5410, R151 ;  /* 0x00005410ebeb5816 */ /* 0x000fe40000000097 */
[----:B------:R-:W-:Y:S02]  /*2840*/  FSEL R153, R150, RZ, !P2 ;  /* 0x000000ff96997208 */ /* 0x000fe40005000000 */
        /* <DEDUP_REMOVED lines=8> */
.L_x_5011:
[----:B------:R-:W-:Y:S05]  /*28d0*/  BSYNC B0 ;  /* 0x0000000000007941 */ /* 0x000fea0003800000 */
.L_x_5010:
[----:B------:R-:W-:Y:S01]  /*28e0*/  @P5 PRMT R149, RZ, 0x5410, R234 ;  /* 0x00005410ff955816 */ /* 0x000fe200000000ea */
[----:B------:R-:W-:Y:S01]  /*28f0*/  @P5 FMUL.FTZ R150, R148, c[0x0][0x1ec] ;  /* 0x00007b0094965a20 */ /* 0x000fe20000410000 */
[----:B------:R-:W-:Y:S03]  /*2900*/  BSSY B0, `(.L_x_5012) ;  /* 0x000000a000007945 */ /* 0x000fe60003800000 */
[----:B------:R-:W-:Y:S01]  /*2910*/  @P5 FFMA.FTZ R96, R150, R149, R96 ;  /* 0x0000009596605223 */ /* 0x000fe20000010060 */
        /* <DEDUP_REMOVED lines=8> */
.L_x_5013:
[----:B------:R-:W-:Y:S05]  /*29a0*/  BSYNC B0 ;  /* 0x0000000000007941 */ /* 0x000fea0003800000 */
.L_x_5012:
[----:B------:R-:W-:Y:S01]  /*29b0*/  @P5 PRMT R151, RZ, 0x5410, R235 ;  /* 0x00005410ff975816 */ /* 0x000fe200000000eb */
[----:B------:R-:W-:Y:S01]  /*29c0*/  @P5 FMUL.FTZ R154, R149, c[0x0][0x1ec] ;  /* 0x00007b00959a5a20 */ /* 0x000fe20000410000 */
[----:B------:R-:W-:Y:S01]  /*29d0*/  @!P6 ISETP.NE.U32.AND P0, PT, RZ, c[0x0][0x218], PT ;  /* 0x00008600ff00ea0c */ /* 0x000fe20003f05070 */
[----:B------:R-:W-:Y:S01]  /*29e0*/  @P5 FMUL.FTZ R150, R220, R150 ;  /* 0x00000096dc965220 */ /* 0x000fe20000410000 */
[----:B------:R-:W-:Y:S01]  /*29f0*/  BSSY B0, `(.L_x_5014) ;  /* 0x0000010000007945 */ /* 0x000fe20003800000 */
[----:B------:R-:W-:Y:S01]  /*2a00*/  @P5 FFMA.FTZ R97, R154, R151, R97 ;  /* 0x000000979a615223 */ /* 0x000fe20000010061 */
[----:B------:R-:W-:Y:S01]  /*2a10*/  @!P6 ISETP.NE.AND.EX P0, PT, RZ, c[0x0][0x21c], PT, P0 ;  /* 0x00008700ff00ea0c */ /* 0x000fe20003f05300 */
[----:B------:R-:W-:Y:S01]  /*2a20*/  @P5 FMUL.FTZ R154, R219, R154 ;  /* 0x0000009adb9a5220 */ /* 0x000fe20000410000 */
[----:B------:R-:W-:-:S04]  /*2a30*/  @P5 F2FP.BF16.PACK_AB R150, RZ, R150 ;  /* 0x00000096ff96523e */ /* 0x000fc800000010ff */
[----:B------:R-:W-:Y:S02]  /*2a40*/  @P5 F2FP.BF16.PACK_AB R154, RZ, R154 ;  /* 0x0000009aff9a523e */ /* 0x000fe400000010ff */
[----:B------:R-:W-:Y:S02]  /*2a50*/  @P5 PRMT R183, R150, 0x7610, R183 ;  /* 0x0000761096b75816 */ /* 0x000fe400000000b7 */
[----:B------:R-:W-:Y:S02]  /*2a60*/  @P5 PRMT R184, R154, 0x7610, R184 ;  /* 0x000076109ab85816 */ /* 0x000fe400000000b8 */
        /* <DEDUP_REMOVED lines=8> */
.L_x_5015:
[----:B------:R-:W-:Y:S05]  /*2af0*/  BSYNC B0 ;  /* 0x0000000000007941 */ /* 0x000fea0003800000 */
.L_x_5014:
[----:B------:R-:W-:Y:S01]  /*2b00*/  @P5 PRMT R154, RZ, 0x7610, R234 ;  /* 0x00007610ff9a5816 */ /* 0x000fe200000000ea */
[----:B------:R-:W-:Y:S01]  /*2b10*/  @P5 FMUL.FTZ R151, R150, c[0x0][0x1ec] ;  /* 0x00007b0096975a20 */ /* 0x000fe20000410000 */
[----:B------:R-:W-:Y:S01]  /*2b20*/  @!P6 ISETP.NE.U32.AND P0, PT, RZ, c[0x0][0x218], PT ;  /* 0x00008600ff00ea0c */ /* 0x000fe20003f05070 */
[----:B------:R-:W-:Y:S02]  /*2b30*/  BSSY B0, `(.L_x_5016) ;  /* 0x000000e000007945 */ /* 0x000fe40003800000 */
[----:B------:R-:W-:Y:S01]  /*2b40*/  @P5 FFMA.FTZ R98, R151, R154, R98 ;  /* 0x0000009a97625223 */ /* 0x000fe20000010062 */
[----:B------:R-:W-:Y:S01]  /*2b50*/  @!P6 ISETP.NE.AND.EX P0, PT, RZ, c[0x0][0x21c], PT, P0 ;  /* 0x00008700ff00ea0c */ /* 0x000fe20003f05300 */
[----:B------:R-:W-:-:S05]  /*2b60*/  @P5 FMUL.FTZ R151, R218, R151 ;  /* 0x00000097da975220 */ /* 0x000fca0000410000 */
[----:B------:R-:W-:-:S04]  /*2b70*/  @P5 F2FP.BF16.PACK_AB R151, RZ, R151 ;  /* 0x00000097ff97523e */ /* 0x000fc800000010ff */
        /* <DEDUP_REMOVED lines=9> */
.L_x_5017:
[----:B------:R-:W-:Y:S05]  /*2c10*/  BSYNC B0 ;  /* 0x0000000000007941 */ /* 0x000fea0003800000 */
.L_x_5016:
[----:B------:R-:W-:Y:S01]  /*2c20*/  ISETP.NE.U32.AND P1, PT, RZ, c[0x0][0x258], PT ;  /* 0x00009600ff007a0c */ /* 0x000fe20003f25070 */
[----:B------:R-:W-:Y:S01]  /*2c30*/  @P5 FMUL.FTZ R154, R151, c[0x0][0x1ec] ;  /* 0x00007b00979a5a20 */ /* 0x000fe20000410000 */
[----:B------:R-:W-:Y:S01]  /*2c40*/  @P5 PRMT R155, RZ, 0x7610, R235 ;  /* 0x00007610ff9b5816 */ /* 0x000fe200000000eb */
[----:B------:R-:W-:Y:S01]  /*2c50*/  BSSY B0, `(.L_x_5018) ;  /* 0x000001a000007945 */ /* 0x000fe20003800000 */
[----:B------:R-:W-:Y:S02]  /*2c60*/  ISETP.NE.AND.EX P1, PT, RZ, c[0x0][0x25c], PT, P1 ;  /* 0x00009700ff007a0c */ /* 0x000fe40003f25310 */
[----:B------:R-:W-:Y:S01]  /*2c70*/  ISETP.NE.U32.AND P0, PT, RZ, c[0x0][0x258], PT ;  /* 0x00009600ff007a0c */ /* 0x000fe20003f05070 */
[----:B------:R-:W-:Y:S01]  /*2c80*/  @P5 FFMA.FTZ R99, R154, R155, R99 ;  /* 0x0000009b9a635223 */ /* 0x000fe20000010063 */
[----:B------:R-:W-:Y:S01]  /*2c90*/  @!P6 ISETP.NE.U32.AND P2, PT, RZ, c[0x0][0x218], PT ;  /* 0x00008600ff00ea0c */ /* 0x000fe20003f45070 */
[----:B------:R-:W-:Y:S01]  /*2ca0*/  @P5 FMUL.FTZ R154, R217, R154 ;  /* 0x0000009ad99a5220 */ /* 0x000fe20000410000 */
[----:B------:R-:W-:-:S02]  /*2cb0*/  ISETP.NE.AND.EX P0, PT, RZ, c[0x0][0x25c], PT, P0 ;  /* 0x00009700ff007a0c */ /* 0x000fc40003f05300 */
[----:B------:R-:W-:Y:S02]  /*2cc0*/  @!P6 ISETP.NE.AND.EX P2, PT, RZ, c[0x0][0x21c], PT, P2 ;  /* 0x00008700ff00ea0c */ /* 0x000fe40003f45320 */
[----:B------:R-:W-:Y:S02]  /*2cd0*/  @P5 F2FP.BF16.PACK_AB R154, RZ, R154 ;  /* 0x0000009aff9a523e */ /* 0x000fe400000010ff */
[----:B------:R-:W-:Y:S02]  /*2ce0*/  SEL R148, R148, R144, P0 ;  /* 0x0000009094947207 */ /* 0x000fe40000000000 */
[----:B------:R-:W-:Y:S01]  /*2cf0*/  @P5 PRMT R186, R154, 0x7610, R186 ;  /* 0x000076109aba5816 */ /* 0x000fe200000000ba */
[----:B------:R-:W-:Y:S01]  /*2d00*/  @P1 IMAD.MOV.U32 R154, RZ, RZ, 0x10 ;  /* 0x00000010ff9a1424 */ /* 0x000fe200078e00ff */
[----:B------:R-:W-:Y:S02]  /*2d10*/  SEL R149, R149, R145, P0 ;  /* 0x0000009195957207 */ /* 0x000fe40000000000 */
[----:B------:R-:W-:Y:S01]  /*2d20*/  SEL R150, R150, R146, P0 ;  /* 0x0000009296967207 */ /* 0x000fe20000000000 */
[----:B------:R-:W-:Y:S01]  /*2d30*/  @P1 IMAD.WIDE.U32 R154, R0, R154, c[0x0][0x258] ;  /* 0x00009600009a1625 */ /* 0x000fe200078e009a */
[----:B------:R-:W-:-:S05]  /*2d40*/  SEL R151, R151, R147, P0 ;  /* 0x0000009397977207 */ /* 0x000fca0000000000 */
        /* <DEDUP_REMOVED lines=10> */
.L_x_5019:
[----:B------:R-:W-:Y:S05]  /*2df0*/  BSYNC B0 ;  /* 0x0000000000007941 */ /* 0x000fea0003800000 */
.L_x_5018:
        /* <DEDUP_REMOVED lines=10> */
.L_x_5021:
[----:B------:R-:W-:Y:S05]  /*2ea0*/  BSYNC B0 ;  /* 0x0000000000007941 */ /* 0x000fea0003800000 */
.L_x_5020:
[----:B------:R-:W-:Y:S01]  /*2eb0*/  BSSY B0, `(.L_x_5022) ;  /* 0x0000009000007945 */ /* 0x000fe20003800000 */
[----:B0-----:R-:W-:Y:S01]  /*2ec0*/  @!P6 FSEL R148, R52, RZ, P2 ;  /* 0x000000ff3494e208 */ /* 0x001fe20001000000 */
[----:B------:R-:W-:Y:S05]  /*2ed0*/  @!P6 BRA `(.L_x_5023) ;  /* 0x000000600000e947 */ /* 0x000fea0003800000 */
[----:B------:R-:W-:Y:S01]  /*2ee0*/  ISETP.NE.U32.AND P2, PT, RZ, c[0x0][0x218], PT ;  /* 0x00008600ff007a0c */ /* 0x000fe20003f45070 */
[----:B------:R-:W-:-:S03]  /*2ef0*/  FFMA.FTZ R148, R8, R152, R153 ;  /* 0x0000009808947223 */ /* 0x000fc60000010099 */
[----:B------:R-:W-:Y:S01]  /*2f00*/  ISETP.NE.AND.EX P2, PT, RZ, c[0x0][0x21c], PT, P2 ;  /* 0x00008700ff007a0c */ /* 0x000fe20003f45320 */
[----:B------:R-:W-:-:S04]  /*2f10*/  FADD.FTZ R149, R159, -R148 ;  /* 0x800000949f957221 */ /* 0x000fc80000010000 */
[----:B------:R-:W-:-:S08]  /*2f20*/  FMUL.FTZ R148, R2, R149 ;  /* 0x0000009502947220 */ /* 0x000fd00000410000 */
[----:B------:R-:W-:Y:S02]  /*2f30*/  @P2 FADD.FTZ R148, R52, R148 ;  /* 0x0000009434942221 */ /* 0x000fe40000010000 */
.L_x_5023:
[----:B------:R-:W-:Y:S05]  /*2f40*/  BSYNC B0 ;  /* 0x0000000000007941 */ /* 0x000fea0003800000 */
.L_x_5022:
[----:B------:R-:W-:Y:S01]  /*2f50*/  @P5 PRMT R150, RZ, 0x5410, R234 ;  /* 0x00005410ff965816 */ /* 0x000fe200000000ea */
[----:B------:R-:W-:Y:S01]  /*2f60*/  @P5 FMUL.FTZ R149, R148, c[0x0][0x1ec] ;  /* 0x00007b0094955a20 */ /* 0x000fe20000410000 */
[----:B------:R-:W-:Y:S01]  /*2f70*/  @!P6 ISETP.NE.U32.AND P2, PT, RZ, c[0x0][0x218], PT ;  /* 0x00008600ff00ea0c */ /* 0x000fe20003f45070 */
[----:B------:R-:W-:Y:S02]  /*2f80*/  BSSY B0, `(.L_x_5024) ;  /* 0x000000e000007945 */ /* 0x000fe40003800000 */
[-C--:B------:R-:W-:Y:S01]  /*2f90*/  @P5 FFMA.FTZ R92, R150, R149.reuse, R92 ;  /* 0x00000095965c5223 */ /* 0x080fe2000001005c */
        /* <DEDUP_REMOVED lines=12> */
.L_x_5025:
[----:B------:R-:W-:Y:S05]  /*3060*/  BSYNC B0 ;  /* 0x0000000000007941 */ /* 0x000fea0003800000 */
.L_x_5024:
        /* <DEDUP_REMOVED lines=17> */
.L_x_5027:
[----:B------:R-:W-:Y:S05]  /*3180*/  BSYNC B0 ;  /* 0x0000000000007941 */ /* 0x000fea0003800000 */
.L_x_5026:
        /* <DEDUP_REMOVED lines=17> */
.L_x_5029:
[----:B------:R-:W-:Y:S05]  /*32a0*/  BSYNC B0 ;  /* 0x0000000000007941 */ /* 0x000fea0003800000 */
.L_x_5028:
[----:B------:R-:W-:Y:S01]  /*32b0*/  @P5 PRMT R155, RZ, 0x7610, R235 ;  /* 0x00007610ff9b5816 */ /* 0x000fe200000000eb */
[----:B------:R-:W-:Y:S01]  /*32c0*/  @P5 FMUL.FTZ R154, R151, c[0x0][0x1ec] ;  /* 0x00007b00979a5a20 */ /* 0x000fe20000410000 */
[----:B------:R-:W-:Y:S01]  /*32d0*/  SEL R148, R148, R144, P0 ;  /* 0x0000009094947207 */ /* 0x000fe20000000000 */
[----:B------:R-:W-:Y:S01]  /*32e0*/  BSSY B0, `(.L_x_5030) ;  /* 0x0000018000007945 */ /* 0x000fe20003800000 */
[----:B------:R-:W-:Y:S01]  /*32f0*/  SEL R149, R149, R145, P0 ;  /* 0x0000009195957207 */ /* 0x000fe20000000000 */
[----:B------:R-:W-:Y:S01]  /*3300*/  @P5 FFMA.FTZ R95, R155, R154, R95 ;  /* 0x0000009a9b5f5223 */ /* 0x000fe2000001005f */
[----:B------:R-:W-:Y:S01]  /*3310*/  SEL R150, R150, R146, P0 ;  /* 0x0000009296967207 */ /* 0x000fe20000000000 */
[----:B------:R-:W-:Y:S01]  /*3320*/  @P5 FMUL.FTZ R154, R213, R154 ;  /* 0x0000009ad59a5220 */ /* 0x000fe20000410000 */
[----:B------:R-:W-:Y:S02]  /*3330*/  SEL R151, R151, R147, P0 ;  /* 0x0000009397977207 */ /* 0x000fe40000000000 */
[----:B------:R-:W-:-:S02]  /*3340*/  @!P6 ISETP.NE.U32.AND P2, PT, RZ, c[0x0][0x218], PT ;  /* 0x00008600ff00ea0c */ /* 0x000fc40003f45070 */
[----:B------:R-:W-:Y:S02]  /*3350*/  @P5 F2FP.BF16.PACK_AB R154, RZ, R154 ;  /* 0x0000009aff9a523e */ /* 0x000fe400000010ff */
[----:B------:R-:W-:Y:S02]  /*3360*/  @!P6 ISETP.NE.U32.AND P4, PT, RZ, c[0x0][0x218], PT ;  /* 0x00008600ff00ea0c */ /* 0x000fe40003f85070 */
[----:B------:R-:W-:Y:S01]  /*3370*/  @P5 PRMT R186, R154, 0x7610, R186 ;  /* 0x000076109aba5816 */ /* 0x000fe200000000ba */
[----:B------:R-:W-:Y:S01]  /*3380*/  @P1 IMAD.MOV.U32 R154, RZ, RZ, 0x10 ;  /* 0x00000010ff9a1424 */ /* 0x000fe200078e00ff */
[----:B------:R-:W-:Y:S02]  /*3390*/  @!P6 ISETP.NE.AND.EX P3, PT, RZ, c[0x0][0x21c], PT, P2 ;  /* 0x00008700ff00ea0c */ /* 0x000fe40003f65320 */
[----:B------:R-:W-:Y:S01]  /*33a0*/  @!P6 ISETP.NE.AND.EX P2, PT, RZ, c[0x0][0x21c], PT, P4 ;  /* 0x00008700ff00ea0c */ /* 0x000fe20003f45340 */
[----:B------:R-:W-:-:S05]  /*33b0*/  @P1 IMAD.WIDE.U32 R154, R202, R154, c[0x0][0x258] ;  /* 0x00009600ca9a1625 */ /* 0x000fca00078e009a */
[----:B------:R0:W-:Y:S01]  /*33c0*/  @P1 STG.E.128 [R154.64], R148 ;  /* 0x000000949a001986 */ /* 0x0001e2000c101d04 */
        /* <DEDUP_REMOVED lines=9> */
.L_x_5031:
[----:B------:R-:W-:Y:S05]  /*3460*/  BSYNC B0 ;  /* 0x0000000000007941 */ /* 0x000fea0003800000 */
.L_x_5030:
        /* <DEDUP_REMOVED lines=10> */
.L_x_5033:
[----:B------:R-:W-:Y:S05]  /*3510*/  BSYNC B0 ;  /* 0x0000000000007941 */ /* 0x000fea0003800000 */
.L_x_5032:
        /* <DEDUP_REMOVED lines=9> */
.L_x_5035:
[----:B------:R-:W-:Y:S05]  /*35b0*/  BSYNC B0 ;  /* 0x0000000000007941 */ /* 0x000fea0003800000 */
.L_x_5034:
        /* <DEDUP_REMOVED lines=12> */
.L_x_5037:
[----:B------:R-:W-:Y:S05]  /*3680*/  BSYNC B0 ;  /* 0x0000000000007941 */ /* 0x000fea0003800000 */
.L_x_5036:
[----:B------:R-:W-:Y:S01]  /*3690*/  @P5 PRMT R151, RZ, 0x5410, R235 ;  /* 0x00005410ff975816 */ /* 0x000fe200000000eb */
[----:B------:R-:W-:Y:S01]  /*36a0*/  @P5 FMUL.FTZ R154, R149, c[0x0][0x1ec] ;  /* 0x00007b00959a5a20 */ /* 0x000fe20000410000 */
[----:B------:R-:W-:Y:S01]  /*36b0*/  @!P6 ISETP.NE.U32.AND P2, PT, RZ, c[0x0][0x218], PT ;  /* 0x00008600ff00ea0c */ /* 0x000fe20003f45070 */
[----:B------:R-:W-:Y:S01]  /*36c0*/  @P5 FMUL.FTZ R150, R212, R150 ;  /* 0x00000096d4965220 */ /* 0x000fe20000410000 */
[----:B------:R-:W-:Y:S01]  /*36d0*/  BSSY B0, `(.L_x_5038) ;  /* 0x0000010000007945 */ /* 0x000fe20003800000 */
[-C--:B------:R-:W-:Y:S01]  /*36e0*/  @P5 FFMA.FTZ R89, R151, R154.reuse, R89 ;  /* 0x0000009a97595223 */ /* 0x080fe20000010059 */
        /* <DEDUP_REMOVED lines=14> */
.L_x_5039:
[----:B------:R-:W-:Y:S05]  /*37d0*/  BSYNC B0 ;  /* 0x0000000000007941 */ /* 0x000fea0003800000 */
.L_x_5038:
        /* <DEDUP_REMOVED lines=17> */
.L_x_5041:
[----:B------:R-:W-:Y:S05]  /*38f0*/  BSYNC B0 ;  /* 0x0000000000007941 */ /* 0x000fea0003800000 */
.L_x_5040:
        /* <DEDUP_REMOVED lines=11> */
[----:B------:R-:W-:Y:S02]  /*39b0*/  @!P6 ISETP.NE.AND.EX P2, PT, RZ, c[0x0][0x21c], PT, P2 ;  /* 0x00008700ff00ea0c */ /* 0x000fe40003f45320 */
[----:B------:R-:W-:Y:S01]  /*39c0*/  @P5 PRMT R186, R154, 0x7610, R186 ;  /* 0x000076109aba5816 */ /* 0x000fe200000000ba */
[----:B------:R-:W-:-:S04]  /*39d0*/  @P1 IMAD.MOV.U32 R154, RZ, RZ, 0x10 ;  /* 0x00000010ff9a1424 */ /* 0x000fc800078e00ff */
[----:B------:R-:W-:-:S05]  /*39e0*/  @P1 IMAD.WIDE.U32 R154, R191, R154, c[0x0][0x258] ;  /* 0x00009600bf9a1625 */ /* 0x000fca00078e009a */
[----:B------:R0:W-:Y:S01]  /*39f0*/  @P1 STG.E.128 [R154.64], R148 ;  /* 0x000000949a001986 */ /* 0x0001e2000c101d04 */
        /* <DEDUP_REMOVED lines=9> */
.L_x_5043:
[----:B------:R-:W-:Y:S05]  /*3a90*/  BSYNC B0 ;  /* 0x0000000000007941 */ /* 0x000fea0003800000 */
.L_x_5042:
        /* <DEDUP_REMOVED lines=10> */
.L_x_5045:
[----:B------:R-:W-:Y:S05]  /*3b40*/  BSYNC B0 ;  /* 0x0000000000007941 */ /* 0x000fea0003800000 */
.L_x_5044:
        /* <DEDUP_REMOVED lines=9> */
.L_x_5047:
[----:B------:R-:W-:Y:S05]  /*3be0*/  BSYNC B0 ;  /* 0x0000000000007941 */ /* 0x000fea0003800000 */
.L_x_5046:
[----:B------:R-:W-:Y:S01]  /*3bf0*/  @P5 PRMT R150, RZ, 0x5410, R234 ;  /* 0x00005410ff965816 */ /* 0x000fe200000000ea */
[----:B------:R-:W-:Y:S01]  /*3c00*/  @P5 FMUL.FTZ R149, R148, c[0x0][0x1ec] ;  /* 0x00007b0094955a20 */ /* 0x000fe20000410000 */
[----:B------:R-:W-:Y:S01]  /*3c10*/  @!P6 ISETP.NE.U32.AND P3, PT, RZ, c[0x0][0x218], PT ;  /* 0x00008600ff00ea0c */ /* 0x000fe20003f65070 */
[----:B------:R-:W-:Y:S01]  /*3c20*/  BSSY B0, `(.L_x_5048) ;  /* 0x0000010000007945 */ /* 0x000fe20003800000 */
[----:B------:R-:W-:Y:S01]  /*3c30*/  @!P6 ISETP.NE.U32.AND P2, PT, RZ, c[0x0][0x218], PT ;  /* 0x00008600ff00ea0c */ /* 0x000fe20003f45070 */
[-C--:B------:R-:W-:Y:S01]  /*3c40*/  @P5 FFMA.FTZ R84, R150, R149.reuse, R84 ;  /* 0x0000009596545223 */ /* 0x080fe20000010054 */
[----:B------:R-:W-:Y:S01]  /*3c50*/  @!P6 ISETP.NE.AND.EX P3, PT, RZ, c[0x0][0x21c], PT, P3 ;  /* 0x00008700ff00ea0c */ /* 0x000fe20003f65330 */
[----:B------:R-:W-:Y:S01]  /*3c60*/  @P5 FMUL.FTZ R149, R208, R149 ;  /* 0x00000095d0955220 */ /* 0x000fe20000410000 */
[----:B------:R-:W-:-:S04]  /*3c70*/  @!P6 ISETP.NE.AND.EX P2, PT, RZ, c[0x0][0x21c], PT, P2 ;  /* 0x00008700ff00ea0c */ /* 0x000fc80003f45320 */
        /* <DEDUP_REMOVED lines=10> */
.L_x_5049:
[----:B------:R-:W-:Y:S05]  /*3d20*/  BSYNC B0 ;  /* 0x0000000000007941 */ /* 0x000fea0003800000 */
.L_x_5048:
        /* <DEDUP_REMOVED lines=12> */
.L_x_5051:
[----:B------:R-:W-:Y:S05]  /*3df0*/  BSYNC B0 ;  /* 0x0000000000007941 */ /* 0x000fea0003800000 */
.L_x_5050:
        /* <DEDUP_REMOVED lines=20> */
.L_x_5053:
[----:B------:R-:W-:Y:S05]  /*3f40*/  BSYNC B0 ;  /* 0x0000000000007941 */ /* 0x000fea0003800000 */
.L_x_5052:
[----:B------:R-:W-:Y:S01]  /*3f50*/  @P5 PRMT R154, RZ, 0x7610, R235 ;  /* 0x00007610ff9a5816 */ /* 0x000fe200000000eb */
[----:B------:R-:W-:Y:S01]  /*3f60*/  @P5 FMUL.FTZ R202, R151, c[0x0][0x1ec] ;  /* 0x00007b0097ca5a20 */ /* 0x000fe20000410000 */
[----:B------:R-:W-:Y:S01]  /*3f70*/  SEL R148, R148, R144, P0 ;  /* 0x0000009094947207 */ /* 0x000fe20000000000 */
[----:B------:R-:W-:Y:S01]  /*3f80*/  BSSY B0, `(.L_x_5054) ;  /* 0x0000018000007945 */ /* 0x000fe20003800000 */
[----:B------:R-:W-:Y:S01]  /*3f90*/  SEL R149, R149, R145, P0 ;  /* 0x0000009195957207 */ /* 0x000fe20000000000 */
[----:B------:R-:W-:Y:S01]  /*3fa0*/  @P5 FFMA.FTZ R87, R154, R202, R87 ;  /* 0x000000ca9a575223 */ /* 0x000fe20000010057 */
[----:B------:R-:W-:Y:S01]  /*3fb0*/  SEL R150, R150, R146, P0 ;  /* 0x0000009296967207 */ /* 0x000fe20000000000 */
[----:B------:R-:W-:Y:S01]  /*3fc0*/  @P1 IMAD.MOV.U32 R154, RZ, RZ, 0x10 ;  /* 0x00000010ff9a1424 */ /* 0x000fe200078e00ff */
[----:B------:R-:W-:Y:S01]  /*3fd0*/  SEL R151, R151, R147, P0 ;  /* 0x0000009397977207 */ /* 0x000fe20000000000 */
[----:B------:R-:W-:Y:S01]  /*3fe0*/  @P5 FMUL.FTZ R202, R205, R202 ;  /* 0x000000cacdca5220 */ /* 0x000fe20000410000 */
[----:B------:R-:W-:Y:S01]  /*3ff0*/  @!P6 ISETP.NE.U32.AND P2, PT, RZ, c[0x0][0x218], PT ;  /* 0x00008600ff00ea0c */ /* 0x000fe20003f45070 */
[----:B------:R-:W-:Y:S01]  /*4000*/  @P1 IMAD.WIDE.U32 R154, R188, R154, c[0x0][0x258] ;  /* 0x00009600bc9a1625 */ /* 0x000fe200078e009a */
[----:B------:R-:W-:-:S02]  /*4010*/  @!P6 ISETP.NE.U32.AND P4, PT, RZ, c[0x0][0x218], PT ;  /* 0x00008600ff00ea0c */ /* 0x000fc40003f85070 */
[----:B------:R-:W-:Y:S02]  /*4020*/  @P5 F2FP.BF16.PACK_AB R202, RZ, R202 ;  /* 0x000000caffca523e */ /* 0x000fe400000010ff */
[----:B------:R0:W-:Y:S01]  /*4030*/  @P1 STG.E.128 [R154.64], R148 ;  /* 0x000000949a001986 */ /* 0x0001e2000c101d04 */
[----:B------:R-:W-:Y:S02]  /*4040*/  @!P6 ISETP.NE.AND.EX P3, PT, RZ, c[0x0][0x21c], PT, P2 ;  /* 0x00008700ff00ea0c */ /* 0x000fe40003f65320 */
[----:B------:R-:W-:Y:S02]  /*4050*/  @!P6 ISETP.NE.AND.EX P2, PT, RZ, c[0x0][0x21c], PT, P4 ;  /* 0x00008700ff00ea0c */ /* 0x000fe40003f45340 */
[----:B------:R-:W-:Y:S01]  /*4060*/  @P5 PRMT R186, R202, 0x7610, R186 ;  /* 0x00007610caba5816 */ /* 0x000fe200000000ba */
[----:B------:R-:W-:Y:S05]  /*4070*/  @!P5 BRA `(.L_x_5055) ;  /* 0x000000800000d947 */ /* 0x000fea0003800000 */
[----:B0-----:R-:W-:Y:S02]  /*4080*/  LOP3.LUT R148, R184, 0xffff, RZ, 0xc0, !PT ;  /* 0x0000ffffb8947812 */ /* 0x001fe400078ec0ff */
[----:B------:R-:W-:-:S02]  /*4090*/  PRMT R151, R185, 0x5410, R186 ;  /* 0x00005410b9977816 */ /* 0x000fc400000000ba */
[----:B------:R-:W-:Y:S01]  /*40a0*/  MOV R150, 0x8 ;  /* 0x0000000800967802 */ /* 0x000fe20000000f00 */
[----:B------:R-:W-:-:S05]  /*40b0*/  IMAD.WIDE.U32 R148, R148, 0x10000, RZ ;  /* 0x0001000094947825 */ /* 0x000fca00078e00ff */
[----:B------:R-:W-:Y:S01]  /*40c0*/  LOP3.LUT R149, R151, R149, RZ, 0xfc, !PT ;  /* 0x0000009597957212 */ /* 0x000fe200078efcff */
[----:B------:R-:W-:Y:S01]  /*40d0*/  IMAD.WIDE.U32 R150, R191, R150, c[0x0][0x248] ;  /* 0x00009200bf967625 */ /* 0x000fe200078e0096 */
[----:B------:R-:W-:-:S05]  /*40e0*/  LOP3.LUT R148, R148, 0xffff, R183, 0xf8, !PT ;  /* 0x0000ffff94947812 */ /* 0x000fca00078ef8b7 */
[----:B------:R0:W-:Y:S02]  /*40f0*/  STG.E.64 [R150.64], R148 ;  /* 0x0000009496007986 */ /* 0x0001e4000c101b04 */
.L_x_5055:
[----:B------:R-:W-:Y:S05]  /*4100*/  BSYNC B0 ;  /* 0x0000000000007941 */ /* 0x000fea0003800000 */
.L_x_5054:
        /* <DEDUP_REMOVED lines=10> */
.L_x_5057:
[----:B------:R-:W-:Y:S05]  /*41b0*/  BSYNC B0 ;  /* 0x0000000000007941 */ /* 0x000fea0003800000 */
.L_x_5056:
        /* <DEDUP_REMOVED lines=9> */
.L_x_5059:
[----:B------:R-:W-:Y:S05]  /*4250*/  BSYNC B0 ;  /* 0x0000000000007941 */ /* 0x000fea0003800000 */
.L_x_5058:
        /* <DEDUP_REMOVED lines=12> */
.L_x_5061:
[----:B------:R-:W-:Y:S05]  /*4320*/  BSYNC B0 ;  /* 0x0000000000007941 */ /* 0x000fea0003800000 */
.L_x_5060:
[----:B------:R-:W-:Y:S01]  /*4330*/  @P5 PRMT R154, RZ, 0x5410, R235 ;  /* 0x00005410ff9a5816 */ /* 0x000fe200000000eb */
[----:B------:R-:W-:Y:S01]  /*4340*/  @P5 FMUL.FTZ R150, R149, c[0x0][0x1ec] ;  /* 0x00007b0095965a20 */ /* 0x000fe20000410000 */
[----:B------:R-:W-:Y:S01]  /*4350*/  @!P6 ISETP.NE.U32.AND P3, PT, RZ, c[0x0][0x218], PT ;  /* 0x00008600ff00ea0c */ /* 0x000fe20003f65070 */
[----:B------:R-:W-:Y:S01]  /*4360*/  @P5 FMUL.FTZ R151, R204, R151 ;  /* 0x00000097cc975220 */ /* 0x000fe20000410000 */
[----:B------:R-:W-:Y:S01]  /*4370*/  @!P6 ISETP.NE.U32.AND P2, PT, RZ, c[0x0][0x218], PT ;  /* 0x00008600ff00ea0c */ /* 0x000fe20003f45070 */
[-C--:B------:R-:W-:Y:S01]  /*4380*/  @P5 FFMA.FTZ R81, R154, R150.reuse, R81 ;  /* 0x000000969a515223 */ /* 0x080fe20000010051 */
[----:B------:R-:W-:Y:S01]  /*4390*/  @!P6 ISETP.NE.AND.EX P3, PT, RZ, c[0x0][0x21c], PT, P3 ;  /* 0x00008700ff00ea0c */ /* 0x000fe20003f65330 */
[----:B------:R-:W-:Y:S01]  /*43a0*/  @P5 FMUL.FTZ R150, R203, R150 ;  /* 0x00000096cb965220 */ /* 0x000fe20000410000 */
[----:B------:R-:W-:Y:S01]  /*43b0*/  @P5 F2FP.BF16.PACK_AB R151, RZ, R151 ;  /* 0x00000097ff97523e */ /* 0x000fe200000010ff */
[----:B------:R-:W-:Y:S01]  /*43c0*/  BSSY B0, `(.L_x_5062) ;  /* 0x000000d000007945 */ /* 0x000fe20003800000 */
[----:B------:R-:W-:-:S02]  /*43d0*/  @!P6 ISETP.NE.AND.EX P2, PT, RZ, c[0x0][0x21c], PT, P2 ;  /* 0x00008700ff00ea0c */ /* 0x000fc40003f45320 */
        /* <DEDUP_REMOVED lines=11> */
.L_x_5063:
[----:B------:R-:W-:Y:S05]  /*4490*/  BSYNC B0 ;  /* 0x0000000000007941 */ /* 0x000fea0003800000 */
.L_x_5062:
        /* <DEDUP_REMOVED lines=12> */
.L_x_5065:
[----:B------:R-:W-:Y:S05]  /*4560*/  BSYNC B0 ;  /* 0x0000000000007941 */ /* 0x000fea0003800000 */
.L_x_5064:
[----:B------:R-:W-:Y:S01]  /*4570*/  @P5 PRMT R155, RZ, 0x7610, R235 ;  /* 0x00007610ff9b5816 */ /* 0x000fe200000000eb */
[----:B------:R-:W-:Y:S01]  /*4580*/  @P5 FMUL.FTZ R191, R151, c[0x0][0x1ec] ;  /* 0x00007b0097bf5a20 */ /* 0x000fe20000410000 */
[----:B------:R-:W-:Y:S01]  /*4590*/  SEL R148, R148, R144, P0 ;  /* 0x0000009094947207 */ /* 0x000fe20000000000 */
[----:B------:R-:W-:Y:S01]  /*45a0*/  @P5 FMUL.FTZ R154, R201, R154 ;  /* 0x0000009ac99a5220 */ /* 0x000fe20000410000 */
[----:B------:R-:W-:Y:S01]  /*45b0*/  SEL R149, R149, R145, P0 ;  /* 0x0000009195957207 */ /* 0x000fe20000000000 */
[-C--:B------:R-:W-:Y:S01]  /*45c0*/  @P5 FFMA.FTZ R83, R155, R191.reuse, R83 ;  /* 0x000000bf9b535223 */ /* 0x080fe20000010053 */
[----:B------:R-:W-:Y:S01]  /*45d0*/  SEL R150, R150, R146, P0 ;  /* 0x0000009296967207 */ /* 0x000fe20000000000 */
[----:B------:R-:W-:Y:S01]  /*45e0*/  @P5 FMUL.FTZ R202, R200, R191 ;  /* 0x000000bfc8ca5220 */ /* 0x000fe20000410000 */
[----:B------:R-:W-:Y:S01]  /*45f0*/  @P5 F2FP.BF16.PACK_AB R191, RZ, R154 ;  /* 0x0000009affbf523e */ /* 0x000fe200000010ff */
[----:B------:R-:W-:Y:S01]  /*4600*/  @P1 IMAD.MOV.U32 R155, RZ, RZ, 0x10 ;  /* 0x00000010ff9b1424 */ /* 0x000fe200078e00ff */
[----:B------:R-:W-:Y:S01]  /*4610*/  @P1 IADD3 R154, R0, 0x400, RZ ;  /* 0x00000400009a1810 */ /* 0x000fe20007ffe0ff */
[----:B------:R-:W-:Y:S01]  /*4620*/  BSSY B0, `(.L_x_5066) ;  /* 0x0000014000007945 */ /* 0x000fe20003800000 */
[----:B------:R-:W-:-:S02]  /*4630*/  SEL R151, R151, R147, P0 ;  /* 0x0000009397977207 */ /* 0x000fc40000000000 */
[----:B------:R-:W-:Y:S01]  /*4640*/  @!P6 ISETP.NE.U32.AND P2, PT, RZ, c[0x0][0x218], PT ;  /* 0x00008600ff00ea0c */ /* 0x000fe20003f45070 */
[----:B------:R-:W-:Y:S01]  /*4650*/  @P1 IMAD.WIDE.U32 R154, R154, R155, c[0x0][0x258] ;  /* 0x000096009a9a1625 */ /* 0x000fe200078e009b */
[----:B------:R-:W-:Y:S02]  /*4660*/  @P5 F2FP.BF16.PACK_AB R202, RZ, R202 ;  /* 0x000000caffca523e */ /* 0x000fe400000010ff */
[----:B------:R-:W-:Y:S02]  /*4670*/  @!P6 ISETP.NE.U32.AND P4, PT, RZ, c[0x0][0x218], PT ;  /* 0x00008600ff00ea0c */ /* 0x000fe40003f85070 */
[----:B------:R0:W-:Y:S01]  /*4680*/  @P1 STG.E.128 [R154.64], R148 ;  /* 0x000000949a001986 */ /* 0x0001e2000c101d04 */
[----:B------:R-:W-:Y:S02]  /*4690*/  @!P6 ISETP.NE.AND.EX P3, PT, RZ, c[0x0][0x21c], PT, P2 ;  /* 0x00008700ff00ea0c */ /* 0x000fe40003f65320 */
[----:B------:R-:W-:Y:S02]  /*46a0*/  @!P6 ISETP.NE.AND.EX P2, PT, RZ, c[0x0][0x21c], PT, P4 ;  /* 0x00008700ff00ea0c */ /* 0x000fe40003f45340 */
[----:B------:R-:W-:-:S02]  /*46b0*/  @P5 PRMT R185, R191, 0x7610, R185 ;  /* 0x00007610bfb95816 */ /* 0x000fc400000000b9 */
        /* <DEDUP_REMOVED lines=10> */
.L_x_5067:
[----:B------:R-:W-:Y:S05]  /*4760*/  BSYNC B0 ;  /* 0x0000000000007941 */ /* 0x000fea0003800000 */
.L_x_5066:
        /* <DEDUP_REMOVED lines=10> */
.L_x_5069:
[----:B------:R-:W-:Y:S05]  /*4810*/  BSYNC B0 ;  /* 0x0000000000007941 */ /* 0x000fea0003800000 */
.L_x_5068:
        /* <DEDUP_REMOVED lines=9> */
.L_x_5071:
[----:B------:R-:W-:Y:S05]  /*48b0*/  BSYNC B0 ;  /* 0x0000000000007941 */ /* 0x000fea0003800000 */
.L_x_5070:
        /* <DEDUP_REMOVED lines=12> */
.L_x_5073:
[----:B------:R-:W-:Y:S05]  /*4980*/  BSYNC B0 ;  /* 0x0000000000007941 */ /* 0x000fea0003800000 */
.L_x_5072:
        /* <DEDUP_REMOVED lines=22> */
.L_x_5075:
[----:B------:R-:W-:Y:S05]  /*4af0*/  BSYNC B0 ;  /* 0x0000000000007941 */ /* 0x000fea0003800000 */
.L_x_5074:
        /* <DEDUP_REMOVED lines=12> */
.L_x_5077:
[----:B------:R-:W-:Y:S05]  /*4bc0*/  BSYNC B0 ;  /* 0x0000000000007941 */ /* 0x000fea0003800000 */
.L_x_5076:
        /* <DEDUP_REMOVED lines=13> */
[----:B------:R-:W-:Y:S01]  /*4ca0*/  @P5 F2FP.BF16.PACK_AB R202, RZ, R202 ;  /* 0x000000caffca523e */ /* 0x000fe200000010ff */
[----:B------:R-:W-:Y:S01]  /*4cb0*/  @P1 IMAD.WIDE.U32 R154, R154, R155, c[0x0][0x258] ;  /* 0x000096009a9a1625 */ /* 0x000fe200078e009b */
[----:B------:R-:W-:Y:S02]  /*4cc0*/  @!P6 ISETP.NE.U32.AND P3, PT, RZ, c[0x0][0x218], PT ;  /* 0x00008600ff00ea0c */ /* 0x000fe40003f65070 */
[----:B------:R-:W-:Y:S02]  /*4cd0*/  @!P6 ISETP.NE.U32.AND P4, PT, RZ, c[0x0][0x218], PT ;  /* 0x00008600ff00ea0c */ /* 0x000fe40003f85070 */
[----:B------:R0:W-:Y:S01]  /*4ce0*/  @P1 STG.E.128 [R154.64], R148 ;  /* 0x000000949a001986 */ /* 0x0001e2000c101d04 */
[----:B------:R-:W-:Y:S02]  /*4cf0*/  @!P6 ISETP.NE.U32.AND P2, PT, RZ, c[0x0][0x218], PT ;  /* 0x00008600ff00ea0c */ /* 0x000fe40003f45070 */
[----:B------:R-:W-:Y:S02]  /*4d00*/  @!P6 ISETP.NE.AND.EX P3, PT, RZ, c[0x0][0x21c], PT, P3 ;  /* 0x00008700ff00ea0c */ /* 0x000fe40003f65330 */
[----:B------:R-:W-:-:S02]  /*4d10*/  @P5 PRMT R185, R191, 0x7610, R185 ;  /* 0x00007610bfb95816 */ /* 0x000fc400000000b9 */
        /* <DEDUP_REMOVED lines=10> */
.L_x_5079:
[----:B------:R-:W-:Y:S05]  /*4dc0*/  BSYNC B0 ;  /* 0x0000000000007941 */ /* 0x000fea0003800000 */
.L_x_5078:
        /* <DEDUP_REMOVED lines=10> */
.L_x_5081:
[----:B------:R-:W-:Y:S05]  /*4e70*/  BSYNC B0 ;  /* 0x0000000000007941 */ /* 0x000fea0003800000 */
.L_x_5080:
[----:B------:R-:W-:Y:S01]  /*4e80*/  BSSY B0, `(.L_x_5082) ;  /* 0x0000009000007945 */ /* 0x000fe20003800000 */
        /* <DEDUP_REMOVED lines=8> */
.L_x_5083:
[----:B------:R-:W-:Y:S05]  /*4f10*/  BSYNC B0 ;  /* 0x0000000000007941 */ /* 0x000fea0003800000 */
.L_x_5082:
[----:B------:R-:W-:Y:S01]  /*4f20*/  @!P6 ISETP.NE.U32.AND P3, PT, RZ, c[0x0][0x218], PT ;  /* 0x00008600ff00ea0c */ /* 0x000fe20003f65070 */
[----:B------:R-:W-:Y:S01]  /*4f30*/  BSSY B0, `(.L_x_5084) ;  /* 0x000000c000007945 */ /* 0x000fe20003800000 */
[----:B------:R-:W-:Y:S02]  /*4f40*/  @!P6 ISETP.NE.AND.EX P4, PT, RZ, c[0x0][0x21c], PT, P4 ;  /* 0x00008700ff00ea0c */ /* 0x000fe40003f85340 */
[----:B------:R-:W-:Y:S02]  /*4f50*/  @!P6 ISETP.NE.AND.EX P3, PT, RZ, c[0x0][0x21c], PT, P3 ;  /* 0x00008700ff00ea0c */ /* 0x000fe40003f65330 */
[----:B------:R-:W-:Y:S02]  /*4f60*/  @!P6 ISETP.NE.AND.EX P2, PT, RZ, c[0x0][0x21c], PT, P2 ;  /* 0x00008700ff00ea0c */ /* 0x000fe40003f45320 */
        /* <DEDUP_REMOVED lines=8> */
.L_x_5085:
[----:B------:R-:W-:Y:S05]  /*4ff0*/  BSYNC B0 ;  /* 0x0000000000007941 */ /* 0x000fea0003800000 */
.L_x_5084:
        /* <DEDUP_REMOVED lines=9> */
.L_x_5087:
[----:B------:R-:W-:Y:S05]  /*5090*/  BSYNC B0 ;  /* 0x0000000000007941 */ /* 0x000fea0003800000 */
.L_x_5086:
        /* <DEDUP_REMOVED lines=9> */
.L_x_5089:
[----:B------:R-:W-:Y:S05]  /*5130*/  BSYNC B0 ;  /* 0x0000000000007941 */ /* 0x000fea0003800000 */
.L_x_5088:
[----:B------:R-:W-:Y:S01]  /*5140*/  @P1 IADD3 R148, R0, 0x600, RZ ;  /* 0x0000060000941810 */ /* 0x000fe20007ffe0ff */
[----:B------:R-:W-:Y:S01]  /*5150*/  @P1 IMAD.MOV.U32 R149, RZ, RZ, 0x10 ;  /* 0x00000010ff951424 */ /* 0x000fe200078e00ff */
[C---:B------:R-:W-:Y:S01]  /*5160*/  SEL R144, R151.reuse, R144, P0 ;  /* 0x0000009097907207 */ /* 0x040fe20000000000 */
[----:B------:R-:W-:Y:S01]  /*5170*/  @P5 FMUL.FTZ R151, R151, c[0x0][0x1ec] ;  /* 0x00007b0097975a20 */ /* 0x000fe20000410000 */
[----:B------:R-:W-:Y:S01]  /*5180*/  @P5 PRMT R0, RZ, 0x5410, R234 ;  /* 0x00005410ff005816 */ /* 0x000fe200000000ea */
[----:B------:R-:W-:Y:S01]  /*5190*/  @P1 IMAD.WIDE.U32 R148, R148, R149, c[0x0][0x258] ;  /* 0x0000960094941625 */ /* 0x000fe200078e0095 */
[----:B------:R-:W-:Y:S01]  /*51a0*/  SEL R145, R188, R145, P0 ;  /* 0x00000091bc917207 */ /* 0x000fe20000000000 */
[----:B------:R-:W-:Y:S01]  /*51b0*/  BSSY B0, `(.L_x_5090) ;  /* 0x0000023000007945 */ /* 0x000fe20003800000 */
[C---:B------:R-:W-:Y:S01]  /*51c0*/  SEL R146, R155.reuse, R146, P0 ;  /* 0x000000929b927207 */ /* 0x040fe20000000000 */
[----:B------:R-:W-:Y:S01]  /*51d0*/  @P5 FFMA.FTZ R72, R0, R151, R72 ;  /* 0x0000009700485223 */ /* 0x000fe20000010048 */
[----:B------:R-:W-:Y:S01]  /*51e0*/  @P5 PRMT R0, RZ, 0x5410, R235 ;  /* 0x00005410ff005816 */ /* 0x000fe200000000eb */
[----:B------:R-:W-:Y:S01]  /*51f0*/  @P5 FMUL.FTZ R188, R188, c[0x0][0x1ec] ;  /* 0x00007b00bcbc5a20 */ /* 0x000fe20000410000 */
[----:B------:R-:W-:Y:S01]  /*5200*/  SEL R147, R154, R147, P0 ;  /* 0x000000939a937207 */ /* 0x000fe20000000000 */
[----:B------:R-:W-:-:S02]  /*5210*/  @P5 FMUL.FTZ R155, R155, c[0x0][0x1ec] ;  /* 0x00007b009b9b5a20 */ /* 0x000fc40000410000 */
[-C--:B------:R-:W-:Y:S01]  /*5220*/  @P5 FFMA.FTZ R73, R0, R188.reuse, R73 ;  /* 0x000000bc00495223 */ /* 0x080fe20000010049 */
[----:B------:R-:W-:Y:S01]  /*5230*/  @P5 PRMT R0, RZ, 0x7610, R234 ;  /* 0x00007610ff005816 */ /* 0x000fe200000000ea */
[----:B------:R0:W-:Y:S01]  /*5240*/  @P1 STG.E.128 [R148.64], R144 ;  /* 0x0000009094001986 */ /* 0x0001e2000c101d04 */
[----:B------:R-:W-:Y:S02]  /*5250*/  @P5 FMUL.FTZ R154, R154, c[0x0][0x1ec] ;  /* 0x00007b009a9a5a20 */ /* 0x000fe40000410000 */
        /* <DEDUP_REMOVED lines=24> */
.L_x_5091:
[----:B0-----:R-:W-:Y:S05]  /*53e0*/  BSYNC B0 ;  /* 0x0000000000007941 */ /* 0x001fea0003800000 */
.L_x_5090:
[----:B------:R-:W-:Y:S02]  /*53f0*/  IADD3 R3, R3, c[0x0][0x160], RZ ;  /* 0x0000580003037a10 */ /* 0x000fe40007ffe0ff */
[----:B------:R-:W-:Y:S02]  /*5400*/  LOP3.LUT P1, RZ, R190, 0xff, RZ, 0xc0, !PT ;  /* 0x000000ffbeff7812 */ /* 0x000fe4000782c0ff */
[----:B------:R-:W-:Y:S02]  /*5410*/  ISETP.GE.AND P0, PT, R3, c[0x0][0x164], PT ;  /* 0x0000590003007a0c */ /* 0x000fe40003f06270 */
[----:B------:R-:W-:-:S11]  /*5420*/  SEL R190, RZ, 0x1, P1 ;  /* 0x00000001ffbe7807 */ /* 0x000fd60000800000 */
[----:B------:R-:W-:Y:S01]  /*5430*/  @P0 CALL.REL.NOINC `(.L_x_5004) ;  /* 0x0000001000000944 */ /* 0x000fe20003c00000 */
[----:B------:R-:W-:Y:S05]  /*5440*/  BRA `(.L_x_5092) ;  /* 0xffffb86000007947 */ /* 0x000fea000383ffff */
.L_x_5004:
[----:B------:R-:W0:Y:S01]  /*5450*/  S2R R2, SR_TID.X ;  /* 0x0000000000027919 */ /* 0x000e220000002100 */
[----:B------:R-:W1:Y:S01]  /*5460*/  S2UR UR6, SR_CTAID.X ;  /* 0x00000000000679c3 */ /* 0x000e620000002500 */
[----:B------:R-:W-:Y:S01]  /*5470*/  IMAD.MOV.U32 R7, RZ, RZ, 0x10 ;  /* 0x00000010ff077424 */ /* 0x000fe200078e00ff */
        /* <DEDUP_REMOVED lines=29> */
.L_x_5008:
[----:B------:R-:W-:Y:S01]  /*5650*/  IMAD.MOV.U32 R149, RZ, RZ, R237 ;  /* 0x000000ffff957224 */ /* 0x000fe200078e00ed */
[----:B------:R-:W-:Y:S01]  /*5660*/  MOV R150, 0x10 ;  /* 0x0000001000967802 */ /* 0x000fe20000000f00 */
[----:B------:R-:W-:Y:S01]  /*5670*/  IMAD.MOV.U32 R155, RZ, RZ, 0x1f ;  /* 0x0000001fff9b7424 */ /* 0x000fe200078e00ff */
[----:B------:R-:W-:Y:S01]  /*5680*/  MOV R148, 0x56b0 ;  /* 0x000056b000947802 */ /* 0x000fe20000000f00 */
[----:B------:R-:W-:-:S02]  /*5690*/  IMAD.MOV.U32 R154, RZ, RZ, -0x1 ;  /* 0xffffffffff9a7424 */ /* 0x000fc400078e00ff */
[----:B-----5:R-:W-:Y:S05]  /*56a0*/  CALL.REL.NOINC `($__internal_67_$__cuda_sm70_shflsync_down_p) ;  /* 0x0000046000007944 */ /* 0x020fea0003c00000 */
[----:B-1----:R-:W-:Y:S01]  /*56b0*/  MOV R151, R150 ;  /* 0x0000009600977202 */ /* 0x002fe20000000f00 */
[----:B------:R-:W-:Y:S05]  /*56c0*/  BRA `(.L_x_5093) ;  /* 0xffffccf000007947 */ /* 0x000fea000383ffff */
.L_x_5009:
[----:B------:R-:W-:Y:S01]  /*56d0*/  HFMA2.MMA R155, -RZ, RZ, 0, 1.847743988037109375e-06 ;  /* 0x0000001fff9b7435 */ /* 0x000fe200000001ff */
[----:B------:R-:W-:Y:S01]  /*56e0*/  IMAD.MOV.U32 R149, RZ, RZ, R236 ;  /* 0x000000ffff957224 */ /* 0x000fe200078e00ec */
[----:B------:R-:W-:Y:S01]  /*56f0*/  MOV R148, 0x5730 ;  /* 0x0000573000947802 */ /* 0x000fe20000000f00 */
[----:B------:R-:W-:-:S02]  /*5700*/  IMAD.MOV.U32 R150, RZ, RZ, 0x10 ;  /* 0x00000010ff967424 */ /* 0x000fc400078e00ff */
[----:B------:R-:W-:Y:S02]  /*5710*/  IMAD.MOV.U32 R154, RZ, RZ, -0x1 ;  /* 0xffffffffff9a7424 */ /* 0x000fe400078e00ff */
[----:B01---5:R-:W-:Y:S05]  /*5720*/  CALL.REL.NOINC `($__internal_67_$__cuda_sm70_shflsync_down_p) ;  /* 0x000003e000007944 */ /* 0x023fea0003c00000 */
[----:B------:R-:W-:Y:S01]  /*5730*/  FADD.FTZ R237, R151, R237 ;  /* 0x000000ed97ed7221 */ /* 0x000fe20000010000 */
[----:B------:R-:W-:Y:S01]  /*5740*/  MOV R155, 0x1f ;  /* 0x0000001f009b7802 */ /* 0x000fe20000000f00 */
[----:B-1----:R-:W-:Y:S01]  /*5750*/  FADD.FTZ R236, R236, R150 ;  /* 0x00000096ecec7221 */ /* 0x002fe20000010000 */
[----:B------:R-:W-:Y:S01]  /*5760*/  MOV R148, 0x57b0 ;  /* 0x000057b000947802 */ /* 0x000fe20000000f00 */
[----:B------:R-:W-:Y:S02]  /*5770*/  IMAD.MOV.U32 R150, RZ, RZ, 0x8 ;  /* 0x00000008ff967424 */ /* 0x000fe400078e00ff */
[----:B------:R-:W-:Y:S02]  /*5780*/  IMAD.MOV.U32 R154, RZ, RZ, -0x1 ;  /* 0xffffffffff9a7424 */ /* 0x000fe400078e00ff */
[----:B------:R-:W-:Y:S02]  /*5790*/  IMAD.MOV.U32 R149, RZ, RZ, R237 ;  /* 0x000000ffff957224 */ /* 0x000fe400078e00ed */
[----:B------:R-:W-:Y:S05]  /*57a0*/  CALL.REL.NOINC `($__internal_67_$__cuda_sm70_shflsync_down_p) ;  /* 0x0000036000007944 */ /* 0x000fea0003c00000 */
[----:B------:R-:W-:Y:S01]  /*57b0*/  HFMA2.MMA R155, -RZ, RZ, 0, 1.847743988037109375e-06 ;  /* 0x0000001fff9b7435 */ /* 0x000fe200000001ff */
[----:B-1----:R-:W-:Y:S01]  /*57c0*/  MOV R151, R150 ;  /* 0x0000009600977202 */ /* 0x002fe20000000f00 */
[----:B------:R-:W-:Y:S01]  /*57d0*/  IMAD.MOV.U32 R149, RZ, RZ, R236 ;  /* 0x000000ffff957224 */ /* 0x000fe200078e00ec */
[----:B------:R-:W-:Y:S01]  /*57e0*/  MOV R148, 0x5820 ;  /* 0x0000582000947802 */ /* 0x000fe20000000f00 */
[----:B------:R-:W-:-:S02]  /*57f0*/  IMAD.MOV.U32 R150, RZ, RZ, 0x8 ;  /* 0x00000008ff967424 */ /* 0x000fc400078e00ff */
[----:B------:R-:W-:Y:S02]  /*5800*/  IMAD.MOV.U32 R154, RZ, RZ, -0x1 ;  /* 0xffffffffff9a7424 */ /* 0x000fe400078e00ff */
[----:B------:R-:W-:Y:S05]  /*5810*/  CALL.REL.NOINC `($__internal_67_$__cuda_sm70_shflsync_down_p) ;  /* 0x000002f000007944 */ /* 0x000fea0003c00000 */
        /* <DEDUP_REMOVED lines=8> */
[----:B-1----:R-:W-:Y:S01]  /*58a0*/  MOV R151, R150 ;  /* 0x0000009600977202 */ /* 0x002fe20000000f00 */
[----:B------:R-:W-:Y:S01]  /*58b0*/  HFMA2.MMA R150, -RZ, RZ, 0, 2.384185791015625e-07 ;  /* 0x00000004ff967435 */ /* 0x000fe200000001ff */
[----:B------:R-:W-:Y:S01]  /*58c0*/  IMAD.MOV.U32 R149, RZ, RZ, R236 ;  /* 0x000000ffff957224 */ /* 0x000fe200078e00ec */
[----:B------:R-:W-:Y:S01]  /*58d0*/  MOV R154, 0xffffffff ;  /* 0xffffffff009a7802 */ /* 0x000fe20000000f00 */
[----:B------:R-:W-:Y:S01]  /*58e0*/  IMAD.MOV.U32 R155, RZ, RZ, 0x1f ;  /* 0x0000001fff9b7424 */ /* 0x000fe200078e00ff */
[----:B------:R-:W-:-:S02]  /*58f0*/  MOV R148, 0x5910 ;  /* 0x0000591000947802 */ /* 0x000fc40000000f00 */
[----:B------:R-:W-:Y:S05]  /*5900*/  CALL.REL.NOINC `($__internal_67_$__cuda_sm70_shflsync_down_p) ;  /* 0x0000020000007944 */ /* 0x000fea0003c00000 */
[----:B------:R-:W-:Y:S01]  /*5910*/  FADD.FTZ R237, R151, R237 ;  /* 0x000000ed97ed7221 */ /* 0x000fe20000010000 */
[----:B------:R-:W-:Y:S01]  /*5920*/  HFMA2.MMA R155, -RZ, RZ, 0, 1.847743988037109375e-06 ;  /* 0x0000001fff9b7435 */ /* 0x000fe200000001ff */
[----:B-1----:R-:W-:Y:S01]  /*5930*/  FADD.FTZ R236, R236, R150 ;  /* 0x00000096ecec7221 */ /* 0x002fe20000010000 */
[----:B------:R-:W-:Y:S01]  /*5940*/  MOV R148, 0x5990 ;  /* 0x0000599000947802 */ /* 0x000fe20000000f00 */
[----:B------:R-:W-:Y:S01]  /*5950*/  IMAD.MOV.U32 R150, RZ, RZ, 0x2 ;  /* 0x00000002ff967424 */ /* 0x000fe200078e00ff */
[----:B------:R-:W-:Y:S01]  /*5960*/  MOV R149, R237 ;  /* 0x000000ed00957202 */ /* 0x000fe20000000f00 */
[----:B------:R-:W-:-:S02]  /*5970*/  IMAD.MOV.U32 R154, RZ, RZ, -0x1 ;  /* 0xffffffffff9a7424 */ /* 0x000fc400078e00ff */
[----:B------:R-:W-:Y:S05]  /*5980*/  CALL.REL.NOINC `($__internal_67_$__cuda_sm70_shflsync_down_p) ;  /* 0x0000018000007944 */ /* 0x000fea0003c00000 */
[----:B------:R-:W-:Y:S01]  /*5990*/  HFMA2.MMA R155, -RZ, RZ, 0, 1.847743988037109375e-06 ;  /* 0x0000001fff9b7435 */ /* 0x000fe200000001ff */
[----:B-1----:R-:W-:Y:S01]  /*59a0*/  IMAD.MOV.U32 R151, RZ, RZ, R150 ;  /* 0x000000ffff977224 */ /* 0x002fe200078e0096 */
[----:B------:R-:W-:Y:S01]  /*59b0*/  MOV R149, R236 ;  /* 0x000000ec00957202 */ /* 0x000fe20000000f00 */
[----:B------:R-:W-:Y:S01]  /*59c0*/  IMAD.MOV.U32 R150, RZ, RZ, 0x2 ;  /* 0x00000002ff967424 */ /* 0x000fe200078e00ff */
[----:B------:R-:W-:Y:S01]  /*59d0*/  MOV R148, 0x5a00 ;  /* 0x00005a0000947802 */ /* 0x000fe20000000f00 */
[----:B------:R-:W-:-:S02]  /*59e0*/  IMAD.MOV.U32 R154, RZ, RZ, -0x1 ;  /* 0xffffffffff9a7424 */ /* 0x000fc400078e00ff */
[----:B------:R-:W-:Y:S05]  /*59f0*/  CALL.REL.NOINC `($__internal_67_$__cuda_sm70_shflsync_down_p) ;  /* 0x0000011000007944 */ /* 0x000fea0003c00000 */
[----:B------:R-:W-:Y:S01]  /*5a00*/  FADD.FTZ R237, R151, R237 ;  /* 0x000000ed97ed7221 */ /* 0x000fe20000010000 */
[----:B------:R-:W-:Y:S01]  /*5a10*/  MOV R154, 0xffffffff ;  /* 0xffffffff009a7802 */ /* 0x000fe20000000f00 */
[----:B-1----:R-:W-:Y:S01]  /*5a20*/  FADD.FTZ R236, R236, R150 ;  /* 0x00000096ecec7221 */ /* 0x002fe20000010000 */
[----:B------:R-:W-:Y:S01]  /*5a30*/  MOV R150, 0x1 ;  /* 0x0000000100967802 */ /* 0x000fe20000000f00 */
[----:B------:R-:W-:Y:S01]  /*5a40*/  IMAD.MOV.U32 R155, RZ, RZ, 0x1f ;  /* 0x0000001fff9b7424 */ /* 0x000fe200078e00ff */
[----:B------:R-:W-:Y:S01]  /*5a50*/  MOV R148, 0x5a80 ;  /* 0x00005a8000947802 */ /* 0x000fe20000000f00 */
[----:B------:R-:W-:-:S02]  /*5a60*/  IMAD.MOV.U32 R149, RZ, RZ, R237 ;  /* 0x000000ffff957224 */ /* 0x000fc400078e00ed */
[----:B------:R-:W-:Y:S05]  /*5a70*/  CALL.REL.NOINC `($__internal_67_$__cuda_sm70_shflsync_down_p) ;  /* 0x0000009000007944 */ /* 0x000fea0003c00000 */
[----:B-1----:R-:W-:Y:S01]  /*5a80*/  MOV R151, R150 ;  /* 0x0000009600977202 */ /* 0x002fe20000000f00 */
[----:B------:R-:W-:Y:S01]  /*5a90*/  HFMA2.MMA R150, -RZ, RZ, 0, 5.9604644775390625e-08 ;  /* 0x00000001ff967435 */ /* 0x000fe200000001ff */
[----:B------:R-:W-:Y:S01]  /*5aa0*/  IMAD.MOV.U32 R149, RZ, RZ, R236 ;  /* 0x000000ffff957224 */ /* 0x000fe200078e00ec */
[----:B------:R-:W-:Y:S01]  /*5ab0*/  MOV R154, 0xffffffff ;  /* 0xffffffff009a7802 */ /* 0x000fe20000000f00 */
[----:B------:R-:W-:Y:S01]  /*5ac0*/  IMAD.MOV.U32 R155, RZ, RZ, 0x1f ;  /* 0x0000001fff9b7424 */ /* 0x000fe200078e00ff */
[----:B------:R-:W-:-:S02]  /*5ad0*/  MOV R148, 0x5af0 ;  /* 0x00005af000947802 */ /* 0x000fc40000000f00 */
[----:B------:R-:W-:Y:S05]  /*5ae0*/  CALL.REL.NOINC `($__internal_67_$__cuda_sm70_shflsync_down_p) ;  /* 0x0000002000007944 */ /* 0x000fea0003c00000 */
[----:B-1----:R-:W-:Y:S01]  /*5af0*/  IMAD.MOV.U32 R149, RZ, RZ, R150 ;  /* 0x000000ffff957224 */ /* 0x002fe200078e0096 */
[----:B------:R-:W-:Y:S05]  /*5b00*/  BRA `(.L_x_5094) ;  /* 0xffffc9d000007947 */ /* 0x000fea000383ffff */
        .weak           $__internal_67_$__cuda_sm70_shflsync_down_p
        .type           $__internal_67_$__cuda_sm70_shflsync_down_p,@function
        .size           $__internal_67_$__cuda_sm70_shflsync_down_p,(.L_x_12943 - $__internal_67_$__cuda_sm70_shflsync_down_p)
$__internal_67_$__cuda_sm70_shflsync_down_p:
[----:B------:R-:W-:Y:S04]  /*5b10*/  WARPSYNC R154 ;  /* 0x0000009a00007348 */ /* 0x000fe80003800000 */
[----:B------:R0:W1:Y:S02]  /*5b20*/  SHFL.DOWN PT, R150, R149, R150, R155 ;  /* 0x0800009695967389 */ /* 0x00006400000e009b */
[----:B0-----:R-:W-:-:S06]  /*5b30*/  HFMA2.MMA R149, -RZ, RZ, 0, 0 ;  /* 0x00000000ff957435 */ /* 0x001fcc00000001ff */
[----:B------:R-:W-:Y:S05]  /*5b40*/  RET.REL.NODEC R148 `(_ZN10layer_norm13ln_bwd_kernelINS_13Kernel_traitsI13__nv_bfloat16S2_fS2_fjLj7168ELj1ELj1ELj8ELj8ENS_18Kernel_traits_baseILj7168ES2_S2_fS2_fjLj256EEEEELb0ELb1ELb1ELb1EEEvNS_9BwdParamsE) ;  /* 0xffffa4b094007950 */ /* 0x000fea0003c3ffff */
.L_x_5095:
        /* <DEDUP_REMOVED lines=11> */
.L_x_12943:


//--------------------- .text._ZN10layer_norm13ln_bwd_kernelINS_13Kernel_traitsI13__nv_bfloat16S2_fS2_fjLj7168ELj1ELj1ELj8ELj8ENS_18Kernel_traits_baseILj7168ES2_S2_fS2_fjLj256EEEEELb1ELb0ELb0ELb0EEEvNS_9BwdParamsE --------------------------
	.section	.text._ZN10layer_norm13ln_bwd_kernelINS_13Kernel_traitsI13__nv_bfloat16S2_fS2_fjLj7168ELj1ELj1ELj8ELj8ENS_18Kernel_traits_baseILj7168ES2_S2_fS2_fjLj256EEEEELb1ELb0ELb0ELb0EEEvNS_9BwdParamsE,"ax",@progbits
	.sectioninfo	@"SHI_REGISTERS=212"
	.align	128
        .global         _ZN10layer_norm13ln_bwd_kernelINS_13Kernel_traitsI13__nv_bfloat16S2_fS2_fjLj7168ELj1ELj1ELj8ELj8ENS_18Kernel_traits_baseILj7168ES2_S2_fS2_fjLj256EEEEELb1ELb0ELb0ELb0EEEvNS_9BwdParamsE
        .type           _ZN10layer_norm13ln_bwd_kernelINS_13Kernel_traitsI13__nv_bfloat16S2_fS2_fjLj7168ELj1ELj1ELj8ELj8ENS_18Kernel_traits_baseILj7168ES2_S2_fS2_fjLj256EEEEELb1ELb0ELb0ELb0EEEvNS_9BwdParamsE,@function
        .size           _ZN10layer_norm13ln_bwd_kernelINS_13Kernel_traitsI13__nv_bfloat16S2_fS2_fjLj7168ELj1ELj1ELj8ELj8ENS_18Kernel_traits_baseILj7168ES2_S2_fS2_fjLj256EEEEELb1ELb0ELb0ELb0EEEvNS_9BwdParamsE,(.L_x_12944 - _ZN10layer_norm13ln_bwd_kernelINS_13Kernel_traitsI13__nv_bfloat16S2_fS2_fjLj7168ELj1ELj1ELj8ELj8ENS_18Kernel_traits_baseILj7168ES2_S2_fS2_fjLj256EEEEELb1ELb0ELb0ELb0EEEvNS_9BwdParamsE)
        .other          _ZN10layer_norm13ln_bwd_kernelINS_13Kernel_traitsI13__nv_bfloat16S2_fS2_fjLj7168ELj1ELj1ELj8ELj8ENS_18Kernel_traits_baseILj7168ES2_S2_fS2_fjLj256EEEEELb1ELb0ELb0ELb0EEEvNS_9BwdParamsE,@"STO_CUDA_ENTRY STV_DEFAULT"
_ZN10layer_norm13ln_bwd_kernelINS_13Kernel_traitsI13__nv_bfloat16S2_fS2_fjLj7168ELj1ELj1ELj8ELj8ENS_18Kernel_traits_baseILj7168ES2_S2_fS2_fjLj256EEEEELb1ELb0ELb0ELb0EEEvNS_9BwdParamsE:
.text._ZN10layer_norm13ln_bwd_kernelINS_13Kernel_traitsI13__nv_bfloat16S2_fS2_fjLj7168ELj1ELj1ELj8ELj8ENS_18Kernel_traits_baseILj7168ES2_S2_fS2_fjLj256EEEEELb1ELb0ELb0ELb0EEEvNS_9BwdParamsE:
        /* <DEDUP_REMOVED lines=17> */
[----:B------:R-:W-:Y:S02]  /*0110*/  @P6 MOV R3, 0x8 ;  /* 0x0000000800036802 */ /* 0x000fe40000000f00 */
[----:B------:R-:W-:Y:S01]  /*0120*/  @P0 MOV R23, 0x8 ;  /* 0x0000000800170802 */ /* 0x000fe20000000f00 */
[----:B------:R-:W-:Y:S01]  /*0130*/  @P1 IMAD.MOV.U32 R25, RZ, RZ, 0x8 ;  /* 0x00000008ff191424 */ /* 0x000fe200078e00ff */
[----:B------:R-:W-:Y:S01]  /*0140*/  P2R R0, PR, RZ, 0x40 ;  /* 0x00000040ff007803 */ /* 0x000fe20000000000 */
[C---:B------:R-:W-:Y:S01]  /*0150*/  @P6 IMAD.WIDE.U32 R2, R18.reuse, R3, c[0x0][0x1b0] ;  /* 0x00006c0012026625 */ /* 0x040fe200078e0003 */
[----:B------:R-:W-:Y:S02]  /*0160*/  @P6 LOP3.LUT R18, R18, 0x100, RZ, 0xfc, !PT ;  /* 0x0000010012126812 */ /* 0x000fe400078efcff */
[----:B------:R-:W-:Y:S02]  /*0170*/  @P2 MOV R27, 0x8 ;  /* 0x00000008001b2802 */ /* 0x000fe40000000f00 */
[----:B------:R-:W-:Y:S01]  /*0180*/  @P3 MOV R29, 0x8 ;  /* 0x00000008001d3802 */ /* 0x000fe20000000f00 */
[C---:B------:R-:W-:Y:S01]  /*0190*/  @P0 IMAD.WIDE.U32 R22, R18.reuse, R23, c[0x0][0x1b0] ;  /* 0x00006c0012160625 */ /* 0x040fe200078e0017 */
[----:B------:R-:W-:Y:S01]  /*01a0*/  @P0 IADD3 R18, R18, 0x100, RZ ;  /* 0x0000010012120810 */ /* 0x000fe20007ffe0ff */
[----:B------:R1:W5:Y:S01]  /*01b0*/  @P6 LDG.E.64 R4, [R2.64] ;  /* 0x0000000402046981 */ /* 0x000362000c1e1b00 */
[----:B------:R-:W-:-:S02]  /*01c0*/  @P4 MOV R31, 0x8 ;  /* 0x00000008001f4802 */ /* 0x000fc40000000f00 */
[----:B------:R-:W-:Y:S01]  /*01d0*/  @P5 MOV R19, 0x8 ;  /* 0x0000000800135802 */ /* 0x000fe20000000f00 */
        /* <DEDUP_REMOVED lines=50> */
[----:B------:R-:W-:Y:S01]  /*0500*/  IMAD.MOV.U32 R30, RZ, RZ, R11 ;  /* 0x000000ffff1e7224 */ /* 0x000fe200078e000b */
[--C-:B------:R-:W-:Y:S01]  /*0510*/  SHF.R.U64 R27, R12, 0x10, R13.reuse ;  /* 0x000000100c1b7819 */ /* 0x100fe2000000120d */
[----:B------:R-:W-:Y:S01]  /*0520*/  IMAD.MOV.U32 R0, RZ, RZ, R16 ;  /* 0x000000ffff007224 */ /* 0x000fe200078e0010 */
[----:B------:R-:W-:Y:S01]  /*0530*/  MOV R26, R13 ;  /* 0x0000000d001a7202 */ /* 0x000fe20000000f00 */
[----:B------:R-:W-:Y:S01]  /*0540*/  HFMA2.MMA R19, -RZ, RZ, 0, 5.9604644775390625e-08 ;  /* 0x00000001ff137435 */ /* 0x000fe200000001ff */
[----:B------:R-:W-:Y:S01]  /*0550*/  SHF.R.U32.HI R25, RZ, 0x10, R13 ;  /* 0x00000010ff197819 */ /* 0x000fe2000001160d */
[----:B------:R-:W-:Y:S01]  /*0560*/  IMAD.MOV.U32 R93, RZ, RZ, RZ ;  /* 0x000000ffff5d7224 */ /* 0x000fe200078e00ff */
[----:B------:R-:W-:-:S02]  /*0570*/  MOV R24, R14 ;  /* 0x0000000e00187202 */ /* 0x000fc40000000f00 */
[--C-:B------:R-:W-:Y:S02]  /*0580*/  SHF.R.U64 R23, R14, 0x10, R15.reuse ;  /* 0x000000100e177819 */ /* 0x100fe4000000120f */
[----:B------:R-:W-:Y:S02]  /*0590*/  MOV R22, R15 ;  /* 0x0000000f00167202 */ /* 0x000fe40000000f00 */
[----:B------:R-:W-:Y:S02]  /*05a0*/  SHF.R.U32.HI R3, RZ, 0x10, R15 ;  /* 0x00000010ff037819 */ /* 0x000fe4000001160f */
[----:B------:R-:W-:Y:S02]  /*05b0*/  SHF.R.U64 R18, R16, 0x10, R17 ;  /* 0x0000001010127819 */ /* 0x000fe40000001211 */
[----:B------:R-:W-:Y:S02]  /*05c0*/  SHF.R.U64 R39, R4, 0x10, R5 ;  /* 0x0000001004277819 */ /* 0x000fe40000001205 */
[----:B------:R-:W-:-:S02]  /*05d0*/  MOV R38, R5 ;  /* 0x0000000500267202 */ /* 0x000fc40000000f00 */
[----:B------:R-:W-:Y:S02]  /*05e0*/  SHF.R.U32.HI R37, RZ, 0x10, R5 ;  /* 0x00000010ff257819 */ /* 0x000fe40000011605 */
[----:B------:R-:W-:Y:S02]  /*05f0*/  MOV R36, R6 ;  /* 0x0000000600247202 */ /* 0x000fe40000000f00 */
[--C-:B------:R-:W-:Y:S02]  /*0600*/  SHF.R.U64 R35, R6, 0x10, R7.reuse ;  /* 0x0000001006237819 */ /* 0x100fe40000001207 */
[----:B------:R-:W-:Y:S02]  /*0610*/  MOV R34, R7 ;  /* 0x0000000700227202 */ /* 0x000fe40000000f00 */
[----:B------:R-:W-:Y:S02]  /*0620*/  SHF.R.U32.HI R33, RZ, 0x10, R7 ;  /* 0x00000010ff217819 */ /* 0x000fe40000011607 */
[----:B------:R-:W-:-:S02]  /*0630*/  MOV R32, R10 ;  /* 0x0000000a00207202 */ /* 0x000fc40000000f00 */
[--C-:B------:R-:W-:Y:S02]  /*0640*/  SHF.R.U64 R31, R10, 0x10, R11.reuse ;  /* 0x000000100a1f7819 */ /* 0x100fe4000000120b */
[----:B------:R-:W-:Y:S02]  /*0650*/  SHF.R.U32.HI R29, RZ, 0x10, R11 ;  /* 0x00000010ff1d7819 */ /* 0x000fe4000001160b */
[----:B------:R-:W-:Y:S02]  /*0660*/  MOV R2, R17 ;  /* 0x0000001100027202 */ /* 0x000fe40000000f00 */
[----:B------:R-:W-:Y:S02]  /*0670*/  SHF.R.U32.HI R16, RZ, 0x10, R17 ;  /* 0x00000010ff107819 */ /* 0x000fe40000011611 */
[----:B------:R-:W-:Y:S02]  /*0680*/  MOV R15, R20 ;  /* 0x00000014000f7202 */ /* 0x000fe40000000f00 */
        /* <DEDUP_REMOVED lines=31> */
.L_x_5127:
        /* <DEDUP_REMOVED lines=22> */
[----:B------:R-:W-:Y:S02]  /*09e0*/  MOV R138, RZ ;  /* 0x000000ff008a7202 */ /* 0x000fe40000000f00 */
        /* <DEDUP_REMOVED lines=8> */
[----:B------:R-:W-:Y:S02]  /*0a70*/  HFMA2.MMA R132, -RZ, RZ, 0, 4.76837158203125e-07 ;  /* 0x00000008ff847435 */ /* 0x000fe400000001ff */
[----:B------:R0:W5:Y:S01]  /*0a80*/  LDG.E R7, [R134.64] ;  /* 0x0000000486077981 */ /* 0x000162000c1e1900 */
[----:B------:R-:W-:-:S07]  /*0a90*/  ISETP.NE.AND.EX P5, PT, RZ, c[0x0][0x21c], PT, P5 ;  /* 0x00008700ff007a0c */ /* 0x000fce0003fa5350 */
[----:B------:R-:W-:-:S06]  /*0aa0*/  IMAD.WIDE.U32 R132, R9, R132, c[0x0][0x208] ;  /* 0x0000820009847625 */ /* 0x000fcc00078e0084 */
[C---:B------:R-:W-:Y:S01]  /*0ab0*/  @P5 LEA R140, P6, R9.reuse, c[0x0][0x218], 0x4 ;  /* 0x00008600098c5a11 */ /* 0x040fe200078c20ff */
[----:B------:R-:W2:Y:S03]  /*0ac0*/  LDG.E.64 R132, [R132.64] ;  /* 0x0000000484847981 */ /* 0x000ea6000c1e1b00 */
[C---:B------:R-:W-:Y:S02]  /*0ad0*/  @P5 LEA.HI.X R141, R9.reuse, c[0x0][0x21c], RZ, 0x4, P6 ;  /* 0x00008700098d5a11 */ /* 0x040fe400030f24ff */
[----:B------:R-:W-:-:S03]  /*0ae0*/  LEA R128, P6, R9, c[0x0][0x188], 0x4 ;  /* 0x0000620009807a11 */ /* 0x000fc600078c20ff */
[----:B------:R1:W5:Y:S01]  /*0af0*/  @P5 LDG.E.128 R96, [R140.64] ;  /* 0x000000048c605981 */ /* 0x000362000c1e1d00 */
[----:B------:R-:W-:-:S06]  /*0b00*/  LEA.HI.X R129, R9, c[0x0][0x18c], RZ, 0x4, P6 ;  /* 0x0000630009817a11 */ /* 0x000fcc00030f24ff */
[----:B------:R-:W1:Y:S01]  /*0b10*/  LDG.E.128 R128, [R128.64] ;  /* 0x0000000480807981 */ /* 0x000e62000c1e1d00 */
[----:B------:R-:W-:-:S04]  /*0b20*/  ISETP.NE.AND P5, PT, R145, RZ, PT ;  /* 0x000000ff9100720c */ /* 0x000fc80003fa5270 */
[----:B-----5:R-:W-:Y:S02]  /*0b30*/  FSEL R142, R139, RZ, !P5 ;  /* 0x000000ff8b8e7208 */ /* 0x020fe40006800000 */
[----:B--2---:R-:W-:Y:S02]  /*0b40*/  MOV R137, R132 ;  /* 0x0000008400897202 */ /* 0x004fe40000000f00 */
[----:B------:R-:W-:Y:S02]  /*0b50*/  SHF.R.U64 R143, R132, 0x10, R133 ;  /* 0x00000010848f7819 */ /* 0x000fe40000001285 */
[----:B------:R-:W-:Y:S02]  /*0b60*/  PRMT R137, RZ, 0x5410, R137 ;  /* 0x00005410ff897816 */ /* 0x000fe40000000089 */
[----:B------:R-:W-:-:S03]  /*0b70*/  MOV R138, R133 ;  /* 0x00000085008a7202 */ /* 0x000fc60000000f00 */
[----:B------:R-:W-:Y:S02]  /*0b80*/  FMUL.FTZ R150, R144, R137 ;  /* 0x0000008990967220 */ /* 0x000fe40000410000 */
[C---:B-1----:R-:W-:Y:S02]  /*0b90*/  FADD.FTZ R141, -R142.reuse, R129 ;  /* 0x000000818e8d7221 */ /* 0x042fe40000010100 */
[C---:B------:R-:W-:Y:S01]  /*0ba0*/  FADD.FTZ R149, -R142.reuse, R128 ;  /* 0x000000808e957221 */ /* 0x040fe20000010100 */
[----:B------:R-:W-:Y:S01]  /*0bb0*/  PRMT R128, RZ, 0x5410, R143 ;  /* 0x00005410ff807816 */ /* 0x000fe2000000008f */
[----:B------:R-:W-:Y:S02]  /*0bc0*/  FADD.FTZ R153, -R142, R130 ;  /* 0x000000828e997221 */ /* 0x000fe40000010100 */
[C---:B------:R-:W-:Y:S02]  /*0bd0*/  FMUL.FTZ R148, R10.reuse, R141 ;  /* 0x0000008d0a947220 */ /* 0x040fe40000410000 */
[----:B------:R-:W-:-:S02]  /*0be0*/  FMUL.FTZ R149, R10, R149 ;  /* 0x000000950a957220 */ /* 0x000fc40000410000 */
[----:B------:R-:W-:Y:S01]  /*0bf0*/  FADD.FTZ R155, -R142, R131 ;  /* 0x000000838e9b7221 */ /* 0x000fe20000010100 */
[----:B------:R-:W-:Y:S01]  /*0c00*/  PRMT R131, RZ, 0x5410, R138 ;  /* 0x00005410ff837816 */ /* 0x000fe2000000008a */
[----:B------:R-:W-:Y:S01]  /*0c10*/  FADD.FTZ R65, R65, R128 ;  /* 0x0000008041417221 */ /* 0x000fe20000010000 */
[----:B------:R-:W-:Y:S01]  /*0c20*/  SHF.R.U32.HI R140, RZ, 0x10, R133 ;  /* 0x00000010ff8c7819 */ /* 0x000fe20000011685 */
[-C--:B------:R-:W-:Y:S02]  /*0c30*/  FFMA.FTZ R93, R148, R128.reuse, R93 ;  /* 0x00000080945d7223 */ /* 0x080fe4000001005d */
[----:B------:R-:W-:Y:S02]  /*0c40*/  FMUL.FTZ R151, R39, R128 ;  /* 0x0000008027977220 */ /* 0x000fe40000410000 */
[----:B------:R-:W-:Y:S02]  /*0c50*/  FMUL.FTZ R153, R10, R153 ;  /* 0x000000990a997220 */ /* 0x000fe40000410000 */
[----:B------:R-:W-:-:S02]  /*0c60*/  FADD.FTZ R128, RZ, R150 ;  /* 0x00000096ff807221 */ /* 0x000fc40000010000 */
[----:B------:R-:W-:Y:S01]  /*0c70*/  FFMA.FTZ R129, R149, R150, RZ ;  /* 0x0000009695817223 */ /* 0x000fe200000100ff */
        /* <DEDUP_REMOVED lines=10> */
[----:B------:R-:W-:Y:S01]  /*0d20*/  IADD3 R140, R9, 0x100, RZ ;  /* 0x00000100098c7810 */ /* 0x000fe20007ffe0ff */
[----:B------:R-:W-:Y:S02]  /*0d30*/  FADD.FTZ R64, R64, R137 ;  /* 0x0000008940407221 */ /* 0x000fe40000010000 */
[----:B------:R-:W-:-:S02]  /*0d40*/  FFMA.FTZ R92, R149, R137, R92 ;  /* 0x00000089955c7223 */ /* 0x000fc4000001005c */
[----:B------:R-:W-:Y:S02]  /*0d50*/  FADD.FTZ R67, R67, R130 ;  /* 0x0000008243437221 */ /* 0x000fe40000010000 */
[----:B------:R-:W-:Y:S02]  /*0d60*/  FFMA.FTZ R95, R155, R130, R95 ;  /* 0x000000829b5f7223 */ /* 0x000fe4000001005f */
[----:B------:R-:W-:Y:S02]  /*0d70*/  FADD.FTZ R137, R131, R154 ;  /* 0x0000009a83897221 */ /* 0x000fe40000010000 */
[----:B------:R-:W-:Y:S02]  /*0d80*/  FFMA.FTZ R138, R155, R154, R129 ;  /* 0x0000009a9b8a7223 */ /* 0x000fe40000010081 */
.L_x_5098:
[----:B0-----:R-:W-:Y:S05]  /*0d90*/  BSYNC B0 ;  /* 0x0000000000007941 */ /* 0x001fea0003800000 */
.L_x_5097:
[----:B------:R-:W-:Y:S01]  /*0da0*/  BSSY B0, `(.L_x_5099) ;  /* 0x0000037000007945 */ /* 0x000fe20003800000 */
[----:B------:R-:W-:Y:S05]  /*0db0*/  @!P0 BRA `(.L_x_5100) ;  /* 0x0000035000008947 */ /* 0x000fea0003800000 */
[----:B------:R-:W-:-:S04]  /*0dc0*/  LEA R134, P5, R140, c[0x0][0x190], 0x2 ;  /* 0x000064008c867a11 */ /* 0x000fc800078a10ff */
        /* <DEDUP_REMOVED lines=12> */
[----:B------:R-:W3:Y:S01]  /*0e90*/  LDG.E.128 R128, [R128.64] ;  /* 0x0000000480807981 */ /* 0x000ee2000c1e1d00 */
[----:B------:R-:W-:-:S04]  /*0ea0*/  ISETP.NE.AND P5, PT, R145, RZ, PT ;  /* 0x000000ff9100720c */ /* 0x000fc80003fa5270 */
[----:B-----5:R-:W-:Y:S02]  /*0eb0*/  FSEL R159, R139, RZ, !P5 ;  /* 0x000000ff8b9f7208 */ /* 0x020fe40006800000 */
[----:B------:R-:W-:Y:S01]  /*0ec0*/  IADD3 R140, R140, 0x100, RZ ;  /* 0x000001008c8c7810 */ /* 0x000fe20007ffe0ff */
[----:B--2---:R-:W-:Y:S01]  /*0ed0*/  IMAD.MOV.U32 R141, RZ, RZ, R132 ;  /* 0x000000ffff8d7224 */ /* 0x004fe200078e0084 */
[----:B------:R-:W-:Y:S02]  /*0ee0*/  SHF.R.U64 R158, R132, 0x10, R133 ;  /* 0x00000010849e7819 */ /* 0x000fe40000001285 */
[----:B------:R-:W-:Y:S02]  /*0ef0*/  MOV R156, R133 ;  /* 0x00000085009c7202 */ /* 0x000fe40000000f00 */
[----:B------:R-:W-:Y:S02]  /*0f00*/  PRMT R141, RZ, 0x5410, R141 ;  /* 0x00005410ff8d7816 */ /* 0x000fe4000000008d */
[----:B-1----:R-:W-:Y:S01]  /*0f10*/  SHF.R.U32.HI R142, RZ, 0x10, R133 ;  /* 0x00000010ff8e7819 */ /* 0x002fe20000011685 */
[----:B---3--:R-:W-:-:S02]  /*0f20*/  FADD.FTZ R143, -R159, R129 ;  /* 0x000000819f8f7221 */ /* 0x008fc40000010100 */
        /* <DEDUP_REMOVED lines=30> */
.L_x_5100:
[----:B0-----:R-:W-:Y:S05]  /*1110*/  BSYNC B0 ;  /* 0x0000000000007941 */ /* 0x001fea0003800000 */
.L_x_5099:
        /* <DEDUP_REMOVED lines=18> */
[----:B------:R-:W-:Y:S02]  /*1240*/  IADD3 R140, R140, 0x100, RZ ;  /* 0x000001008c8c7810 */ /* 0x000fe40007ffe0ff */
[----:B--2---:R-:W-:Y:S02]  /*1250*/  MOV R141, R132 ;  /* 0x00000084008d7202 */ /* 0x004fe40000000f00 */
[----:B------:R-:W-:Y:S02]  /*1260*/  SHF.R.U64 R166, R132, 0x10, R133 ;  /* 0x0000001084a67819 */ /* 0x000fe40000001285 */
[----:B------:R-:W-:Y:S02]  /*1270*/  MOV R164, R133 ;  /* 0x0000008500a47202 */ /* 0x000fe40000000f00 */
[----:B------:R-:W-:Y:S01]  /*1280*/  PRMT R141, RZ, 0x5410, R141 ;  /* 0x00005410ff8d7816 */ /* 0x000fe2000000008d */
[----:B-1----:R-:W-:-:S02]  /*1290*/  FADD.FTZ R143, -R167, R129 ;  /* 0x00000081a78f7221 */ /* 0x002fc40000010100 */
[C---:B------:R-:W-:Y:S01]  /*12a0*/  FADD.FTZ R165, -R167.reuse, R128 ;  /* 0x00000080a7a57221 */ /* 0x040fe20000010100 */
[----:B------:R-:W-:Y:S01]  /*12b0*/  PRMT R128, RZ, 0x5410, R166 ;  /* 0x00005410ff807816 */ /* 0x000fe200000000a6 */
[C---:B------:R-:W-:Y:S01]  /*12c0*/  FADD.FTZ R169, -R167.reuse, R130 ;  /* 0x00000082a7a97221 */ /* 0x040fe20000010100 */
[----:B------:R-:W-:Y:S01]  /*12d0*/  PRMT R129, RZ, 0x5410, R164 ;  /* 0x00005410ff817816 */ /* 0x000fe200000000a4 */
[C---:B------:R-:W-:Y:S02]  /*12e0*/  FMUL.FTZ R164, R10.reuse, R143 ;  /* 0x0000008f0aa47220 */ /* 0x040fe40000410000 */
[----:B------:R-:W-:Y:S02]  /*12f0*/  FMUL.FTZ R165, R10, R165 ;  /* 0x000000a50aa57220 */ /* 0x000fe40000410000 */
[----:B------:R-:W-:Y:S01]  /*1300*/  FMUL.FTZ R166, R32, R141 ;  /* 0x0000008d20a67220 */ /* 0x000fe20000410000 */
[----:B------:R-:W-:Y:S01]  /*1310*/  SHF.R.U32.HI R142, RZ, 0x10, R133 ;  /* 0x00000010ff8e7819 */ /* 0x000fe20000011685 */
        /* <DEDUP_REMOVED lines=23> */
.L_x_5102:
[----:B0-----:R-:W-:Y:S05]  /*1490*/  BSYNC B0 ;  /* 0x0000000000007941 */ /* 0x001fea0003800000 */
.L_x_5101:
        /* <DEDUP_REMOVED lines=13> */
[----:B------:R1:W5:Y:S01]  /*1570*/  @P5 LDG.E.128 R108, [R142.64] ;  /* 0x000000048e6c5981 */ /* 0x000362000c1e1d00 */
[----:B------:R-:W-:-:S06]  /*1580*/  LEA.HI.X R129, R140, c[0x0][0x18c], RZ, 0x4, P6 ;  /* 0x000063008c817a11 */ /* 0x000fcc00030f24ff */
[----:B------:R-:W3:Y:S01]  /*1590*/  LDG.E.128 R128, [R128.64] ;  /* 0x0000000480807981 */ /* 0x000ee2000c1e1d00 */
[----:B------:R-:W-:-:S04]  /*15a0*/  ISETP.NE.AND P5, PT, R145, RZ, PT ;  /* 0x000000ff9100720c */ /* 0x000fc80003fa5270 */
[----:B-----5:R-:W-:Y:S02]  /*15b0*/  FSEL R175, R139, RZ, !P5 ;  /* 0x000000ff8baf7208 */ /* 0x020fe40006800000 */
[----:B------:R-:W-:Y:S02]  /*15c0*/  IADD3 R140, R140, 0x100, RZ ;  /* 0x000001008c8c7810 */ /* 0x000fe40007ffe0ff */
[----:B--2---:R-:W-:Y:S02]  /*15d0*/  MOV R141, R132 ;  /* 0x00000084008d7202 */ /* 0x004fe40000000f00 */
[----:B------:R-:W-:Y:S02]  /*15e0*/  SHF.R.U64 R174, R132, 0x10, R133 ;  /* 0x0000001084ae7819 */ /* 0x000fe40000001285 */
[----:B------:R-:W-:Y:S02]  /*15f0*/  MOV R172, R133 ;  /* 0x0000008500ac7202 */ /* 0x000fe40000000f00 */
[----:B------:R-:W-:-:S02]  /*1600*/  PRMT R141, RZ, 0x5410, R141 ;  /* 0x00005410ff8d7816 */ /* 0x000fc4000000008d */
[----:B-1----:R-:W-:Y:S01]  /*1610*/  SHF.R.U32.HI R142, RZ, 0x10, R133 ;  /* 0x00000010ff8e7819 */ /* 0x002fe20000011685 */
[C---:B---3--:R-:W-:Y:S02]  /*1620*/  FADD.FTZ R143, -R175.reuse, R129 ;  /* 0x00000081af8f7221 */ /* 0x048fe40000010100 */
[C---:B------:R-:W-:Y:S01]  /*1630*/  FADD.FTZ R173, -R175.reuse, R128 ;  /* 0x00000080afad7221 */ /* 0x040fe20000010100 */
[----:B------:R-:W-:Y:S01]  /*1640*/  PRMT R128, RZ, 0x5410, R174 ;  /* 0x00005410ff807816 */ /* 0x000fe200000000ae */
[----:B------:R-:W-:Y:S01]  /*1650*/  FADD.FTZ R177, -R175, R130 ;  /* 0x00000082afb17221 */ /* 0x000fe20000010100 */
[----:B------:R-:W-:Y:S01]  /*1660*/  PRMT R129, RZ, 0x5410, R172 ;  /* 0x00005410ff817816 */ /* 0x000fe200000000ac */
[C---:B------:R-:W-:Y:S02]  /*1670*/  FMUL.FTZ R172, R10.reuse, R143 ;  /* 0x0000008f0aac7220 */ /* 0x040fe40000410000 */
[----:B------:R-:W-:Y:S02]  /*1680*/  FMUL.FTZ R173, R10, R173 ;  /* 0x000000ad0aad7220 */ /* 0x000fe40000410000 */
[----:B------:R-:W-:-:S02]  /*1690*/  FMUL.FTZ R174, R28, R141 ;  /* 0x0000008d1cae7220 */ /* 0x000fc40000410000 */
[----:B------:R-:W-:Y:S02]  /*16a0*/  FADD.FTZ R131, -R175, R131 ;  /* 0x00000083af837221 */ /* 0x000fe40000010100 */
        /* <DEDUP_REMOVED lines=22> */
.L_x_5104:
[----:B0-----:R-:W-:Y:S05]  /*1810*/  BSYNC B0 ;  /* 0x0000000000007941 */ /* 0x001fea0003800000 */
.L_x_5103:
        /* <DEDUP_REMOVED lines=19> */
[----:B--2---:R-:W-:Y:S01]  /*1950*/  MOV R141, R132 ;  /* 0x00000084008d7202 */ /* 0x004fe20000000f00 */
[--C-:B------:R-:W-:Y:S01]  /*1960*/  IMAD.MOV.U32 R180, RZ, RZ, R133.reuse ;  /* 0x000000ffffb47224 */ /* 0x100fe200078e0085 */
[----:B------:R-:W-:Y:S02]  /*1970*/  SHF.R.U64 R182, R132, 0x10, R133 ;  /* 0x0000001084b67819 */ /* 0x000fe40000001285 */
        /* <DEDUP_REMOVED lines=33> */
.L_x_5106:
[----:B0-----:R-:W-:Y:S05]  /*1b90*/  BSYNC B0 ;  /* 0x0000000000007941 */ /* 0x001fea0003800000 */
.L_x_5105:
        /* <DEDUP_REMOVED lines=21> */
[----:B------:R-:W-:Y:S02]  /*1cf0*/  PRMT R141, RZ, 0x5410, R141 ;  /* 0x00005410ff8d7816 */ /* 0x000fe4000000008d */
[----:B------:R-:W-:-:S02]  /*1d00*/  PRMT R193, RZ, 0x5410, R193 ;  /* 0x00005410ffc17816 */ /* 0x000fc400000000c1 */
[----:B------:R-:W-:Y:S01]  /*1d10*/  MOV R186, R133 ;  /* 0x0000008500ba7202 */ /* 0x000fe20000000f00 */
[----:B------:R-:W-:Y:S02]  /*1d20*/  FMUL.FTZ R192, R20, R141 ;  /* 0x0000008d14c07220 */ /* 0x000fe40000410000 */
[C---:B-1----:R-:W-:Y:S02]  /*1d30*/  FADD.FTZ R143, -R187.reuse, R129 ;  /* 0x00000081bb8f7221 */ /* 0x042fe40000010100 */
[----:B------:R-:W-:Y:S02]  /*1d40*/  FADD.FTZ R191, -R187, R128 ;  /* 0x00000080bbbf7221 */ /* 0x000fe40000010100 */
[C---:B------:R-:W-:Y:S02]  /*1d50*/  FMUL.FTZ R190, R10.reuse, R143 ;  /* 0x0000008f0abe7220 */ /* 0x040fe40000410000 */
        /* <DEDUP_REMOVED lines=27> */
.L_x_5108:
[----:B0-----:R-:W-:Y:S05]  /*1f10*/  BSYNC B0 ;  /* 0x0000000000007941 */ /* 0x001fea0003800000 */
.L_x_5107:
        /* <DEDUP_REMOVED lines=13> */
[C---:B------:R-:W-:Y:S01]  /*1ff0*/  LEA.HI.X R129, R140.reuse, c[0x0][0x18c], RZ, 0x4, P6 ;  /* 0x000063008c817a11 */ /* 0x040fe200030f24ff */
[----:B------:R0:W5:Y:S01]  /*2000*/  @P5 LDG.E.128 R120, [R142.64] ;  /* 0x000000048e785981 */ /* 0x000162000c1e1d00 */
[----:B------:R-:W-:-:S04]  /*2010*/  LEA R134, P5, R140, c[0x0][0x190], 0x2 ;  /* 0x000064008c867a11 */ /* 0x000fc800078a10ff */
[----:B------:R-:W3:Y:S01]  /*2020*/  LDG.E.128 R128, [R128.64] ;  /* 0x0000000480807981 */ /* 0x000ee2000c1e1d00 */
[----:B------:R-:W-:-:S05]  /*2030*/  LEA.HI.X R135, R140, c[0x0][0x194], RZ, 0x2, P5 ;  /* 0x000065008c877a11 */ /* 0x000fca00028f14ff */
[----:B------:R1:W5:Y:S01]  /*2040*/  LDG.E R0, [R134.64] ;  /* 0x0000000486007981 */ /* 0x000362000c1e1900 */
[----:B--2---:R-:W-:Y:S01]  /*2050*/  IMAD.MOV.U32 R139, RZ, RZ, R132 ;  /* 0x000000ffff8b7224 */ /* 0x004fe200078e0084 */
[----:B------:R-:W-:-:S04]  /*2060*/  SHF.R.U64 R201, R132, 0x10, R133 ;  /* 0x0000001084c97819 */ /* 0x000fc80000001285 */
[----:B------:R-:W-:Y:S01]  /*2070*/  PRMT R139, RZ, 0x5410, R139 ;  /* 0x00005410ff8b7816 */ /* 0x000fe2000000008b */
[C---:B---3--:R-:W-:Y:S02]  /*2080*/  FADD.FTZ R141, -R186.reuse, R129 ;  /* 0x00000081ba8d7221 */ /* 0x048fe40000010100 */
[----:B------:R-:W-:Y:S01]  /*2090*/  FADD.FTZ R199, -R186, R128 ;  /* 0x00000080bac77221 */ /* 0x000fe20000010100 */
[----:B------:R-:W-:Y:S01]  /*20a0*/  PRMT R201, RZ, 0x5410, R201 ;  /* 0x00005410ffc97816 */ /* 0x000fe200000000c9 */
[C---:B------:R-:W-:Y:S01]  /*20b0*/  FMUL.FTZ R198, R10.reuse, R141 ;  /* 0x0000008d0ac67220 */ /* 0x040fe20000410000 */
[----:B------:R-:W-:Y:S01]  /*20c0*/  MOV R140, R133 ;  /* 0x00000085008c7202 */ /* 0x000fe20000000f00 */
[----:B------:R-:W-:Y:S02]  /*20d0*/  FMUL.FTZ R199, R10, R199 ;  /* 0x000000c70ac77220 */ /* 0x000fe40000410000 */
[----:B------:R-:W-:Y:S01]  /*20e0*/  FMUL.FTZ R200, R15, R139 ;  /* 0x0000008b0fc87220 */ /* 0x000fe20000410000 */
[----:B0-----:R-:W-:Y:S01]  /*20f0*/  SHF.R.U32.HI R142, RZ, 0x10, R133 ;  /* 0x00000010ff8e7819 */ /* 0x001fe20000011685 */
        /* <DEDUP_REMOVED lines=25> */
.L_x_5110:
[----:B-1----:R-:W-:Y:S05]  /*2290*/  BSYNC B0 ;  /* 0x0000000000007941 */ /* 0x002fea0003800000 */
.L_x_5109:
[----:B------:R-:W-:Y:S01]  /*22a0*/  LOP3.LUT P5, RZ, R147, 0x1f, RZ, 0xc0, !PT ;  /* 0x0000001f93ff7812 */ /* 0x000fe200078ac0ff */
[----:B------:R-:W-:Y:S10]  /*22b0*/  BRA.DIV ~URZ, `(.L_x_5111) ;  /* 0x000020e27f007947 */ /* 0x000ff4000b800000 */
[----:B------:R0:W1:Y:S02]  /*22c0*/  SHFL.DOWN PT, R130, R137, 0x10, 0x1f ;  /* 0x0a001f0089827f89 */ /* 0x00006400000e0000 */
.L_x_5128:
        /* <DEDUP_REMOVED lines=18> */
.L_x_5129:
        /* <DEDUP_REMOVED lines=52> */
[----:B------:R-:W-:-:S04]  /*2730*/  ISETP.NE.U32.AND P5, PT, RZ, c[0x0][0x258], PT ;  /* 0x00009600ff007a0c */ /* 0x000fc80003fa5070 */
[----:B------:R-:W-:-:S04]  /*2740*/  ISETP.NE.AND.EX P5, PT, RZ, c[0x0][0x25c], PT, P5 ;  /* 0x00009700ff007a0c */ /* 0x000fc80003fa5350 */
[C---:B------:R-:W-:Y:S01]  /*2750*/  SEL R124, R131.reuse, R124, P5 ;  /* 0x0000007c837c7207 */ /* 0x040fe20002800000 */
[----:B------:R-:W-:Y:S01]  /*2760*/  FMUL.FTZ R131, R131, R11 ;  /* 0x0000000b83837220 */ /* 0x000fe20000410000 */
[C---:B------:R-:W-:Y:S01]  /*2770*/  SEL R125, R130.reuse, R125, P5 ;  /* 0x0000007d827d7207 */ /* 0x040fe20002800000 */
[-C--:B------:R-:W-:Y:S01]  /*2780*/  FMUL.FTZ R130, R130, R11.reuse ;  /* 0x0000000b82827220 */ /* 0x080fe20000410000 */
[C---:B------:R-:W-:Y:S01]  /*2790*/  SEL R126, R133.reuse, R126, P5 ;  /* 0x0000007e857e7207 */ /* 0x040fe20002800000 */
[----:B------:R-:W-:Y:S01]  /*27a0*/  FMUL.FTZ R133, R133, R11 ;  /* 0x0000000b85857220 */ /* 0x000fe20000410000 */
[----:B------:R-:W-:Y:S01]  /*27b0*/  SEL R127, R138, R127, P5 ;  /* 0x0000007f8a7f7207 */ /* 0x000fe20002800000 */
[----:B------:R-:W-:Y:S02]  /*27c0*/  FMUL.FTZ R130, R130, c[0x0][0x1e8] ;  /* 0x00007a0082827a20 */ /* 0x000fe40000410000 */
[----:B------:R-:W-:Y:S01]  /*27d0*/  @P5 MOV R128, 0x10 ;  /* 0x0000001000805802 */ /* 0x000fe20000000f00 */
[----:B------:R-:W-:-:S02]  /*27e0*/  FMUL.FTZ R133, R133, c[0x0][0x1e8] ;  /* 0x00007a0085857a20 */ /* 0x000fc40000410000 */
[----:B------:R-:W-:Y:S02]  /*27f0*/  FMUL.FTZ R138, R138, R11 ;  /* 0x0000000b8a8a7220 */ /* 0x000fe40000410000 */
[----:B------:R-:W-:-:S04]  /*2800*/  @P5 IMAD.WIDE.U32 R128, R9, R128, c[0x0][0x258] ;  /* 0x0000960009805625 */ /* 0x000fc800078e0080 */
[----:B------:R-:W-:Y:S01]  /*2810*/  FMUL.FTZ R138, R138, c[0x0][0x1e8] ;  /* 0x00007a008a8a7a20 */ /* 0x000fe20000410000 */
[----:B------:R0:W-:Y:S01]  /*2820*/  @P5 STG.E.128 [R128.64], R124 ;  /* 0x0000007c80005986 */ /* 0x0001e2000c101d04 */
[----:B------:R-:W-:Y:S01]  /*2830*/  LOP3.LUT P5, RZ, R7, 0xff00, RZ, 0xc0, !PT ;  /* 0x0000ff0007ff7812 */ /* 0x000fe200078ac0ff */
[----:B------:R-:W-:-:S03]  /*2840*/  FMUL.FTZ R131, R131, c[0x0][0x1e8] ;  /* 0x00007a0083837a20 */ /* 0x000fc60000410000 */
[----:B------:R-:W-:Y:S01]  /*2850*/  FSEL R135, R130, RZ, P5 ;  /* 0x000000ff82877208 */ /* 0x000fe20002800000 */
[----:B------:R-:W-:Y:S01]  /*2860*/  IMAD.MOV.U32 R130, RZ, RZ, 0x8 ;  /* 0x00000008ff827424 */ /* 0x000fe200078e00ff */
[----:B------:R-:W-:-:S04]  /*2870*/  LOP3.LUT P5, RZ, R7, 0xff0000, RZ, 0xc0, !PT ;  /* 0x00ff000007ff7812 */ /* 0x000fc800078ac0ff */
[----:B------:R-:W-:Y:S02]  /*2880*/  FSEL R136, R133, RZ, P5 ;  /* 0x000000ff85887208 */ /* 0x000fe40002800000 */
[----:B------:R-:W-:-:S04]  /*2890*/  LOP3.LUT P5, RZ, R7, 0xff000000, RZ, 0xc0, !PT ;  /* 0xff00000007ff7812 */ /* 0x000fc800078ac0ff */
[----:B------:R-:W-:Y:S01]  /*28a0*/  FSEL R138, R138, RZ, P5 ;  /* 0x000000ff8a8a7208 */ /* 0x000fe20002800000 */
[----:B0-----:R-:W0:Y:S01]  /*28b0*/  F2F.BF16.F32 R128, R135 ;  /* 0x0000008700807304 */ /* 0x001e220000202000 */
[----:B------:R-:W-:-:S04]  /*28c0*/  LOP3.LUT P5, RZ, R7, 0xff, RZ, 0xc0, !PT ;  /* 0x000000ff07ff7812 */ /* 0x000fc800078ac0ff */
[----:B------:R-:W-:-:S03]  /*28d0*/  FSEL R133, R131, RZ, P5 ;  /* 0x000000ff83857208 */ /* 0x000fc60002800000 */
[----:B------:R-:W1:Y:S08]  /*28e0*/  F2F.BF16.F32 R131, R138 ;  /* 0x0000008a00837304 */ /* 0x000e700000202000 */
[----:B------:R-:W2:Y:S01]  /*28f0*/  F2F.BF16.F32 R136, R136 ;  /* 0x0000008800887304 */ /* 0x000ea20000202000 */
[----:B0-----:R-:W-:-:S07]  /*2900*/  IMAD.WIDE.U32 R128, R128, 0x10000, RZ ;  /* 0x0001000080807825 */ /* 0x001fce00078e00ff */
[----:B------:R-:W0:Y:S01]  /*2910*/  F2F.BF16.F32 R133, R133 ;  /* 0x0000008500857304 */ /* 0x000e220000202000 */
[----:B-1----:R-:W-:-:S04]  /*2920*/  SHF.L.U32 R131, R131, 0x10, RZ ;  /* 0x0000001083837819 */ /* 0x002fc800000006ff */
[----:B--2---:R-:W-:Y:S01]  /*2930*/  LOP3.LUT R129, R129, R131, R136, 0xfe, !PT ;  /* 0x0000008381817212 */ /* 0x004fe200078efe88 */
[C---:B------:R-:W-:Y:S01]  /*2940*/  IMAD.WIDE.U32 R130, R9.reuse, R130, c[0x0][0x248] ;  /* 0x0000920009827625 */ /* 0x040fe200078e0082 */
[----:B------:R-:W-:Y:S02]  /*2950*/  IADD3 R9, R9, 0x100, RZ ;  /* 0x0000010009097810 */ /* 0x000fe40007ffe0ff */
[----:B0-----:R-:W-:-:S05]  /*2960*/  LOP3.LUT R128, R128, R133, RZ, 0xfc, !PT ;  /* 0x0000008580807212 */ /* 0x001fca00078efcff */
[----:B------:R0:W-:Y:S02]  /*2970*/  STG.E.64 [R130.64], R128 ;  /* 0x0000008082007986 */ /* 0x0001e4000c101b04 */
.L_x_5114:
[----:B------:R-:W-:Y:S05]  /*2980*/  BSYNC B0 ;  /* 0x0000000000007941 */ /* 0x000fea0003800000 */
.L_x_5113:
[----:B------:R-:W-:Y:S01]  /*2990*/  BSSY B0, `(.L_x_5115) ;  /* 0x000003b000007945 */ /* 0x000fe20003800000 */
[----:B------:R-:W-:Y:S05]  /*29a0*/  @!P0 BRA `(.L_x_5116) ;  /* 0x0000039000008947 */ /* 0x000fea0003800000 */
[----:B------:R-:W-:-:S04]  /*29b0*/  ISETP.NE.AND P5, PT, R145, RZ, PT ;  /* 0x000000ff9100720c */ /* 0x000fc80003fa5270 */
        /* <DEDUP_REMOVED lines=38> */
[----:B------:R-:W-:Y:S01]  /*2c20*/  HFMA2.MMA R130, -RZ, RZ, 0, 4.76837158203125e-07 ;  /* 0x00000008ff827435 */ /* 0x000fe200000001ff */
        /* <DEDUP_REMOVED lines=17> */
.L_x_5116:
[----:B------:R-:W-:Y:S05]  /*2d40*/  BSYNC B0 ;  /* 0x0000000000007941 */ /* 0x000fea0003800000 */
.L_x_5115:
        /* <DEDUP_REMOVED lines=53> */
[----:B-1----:R-:W-:-:S05]  /*30a0*/  IMAD.U32 R131, R131, 0x10000, RZ ;  /* 0x0001000083837824 */ /* 0x002fca00078e00ff */
[----:B--2---:R-:W-:Y:S01]  /*30b0*/  LOP3.LUT R129, R129, R131, R136, 0xfe, !PT ;  /* 0x0000008381817212 */ /* 0x004fe200078efe88 */
[C---:B------:R-:W-:Y:S01]  /*30c0*/  IMAD.WIDE.U32 R130, R9.reuse, R130, c[0x0][0x248] ;  /* 0x0000920009827625 */ /* 0x040fe200078e0082 */
[----:B------:R-:W-:Y:S02]  /*30d0*/  IADD3 R9, R9, 0x100, RZ ;  /* 0x0000010009097810 */ /* 0x000fe40007ffe0ff */
[----:B0-----:R-:W-:-:S05]  /*30e0*/  LOP3.LUT R128, R128, R133, RZ, 0xfc, !PT ;  /* 0x0000008580807212 */ /* 0x001fca00078efcff */
[----:B------:R0:W-:Y:S02]  /*30f0*/  STG.E.64 [R130.64], R128 ;  /* 0x0000008082007986 */ /* 0x0001e4000c101b04 */
.L_x_5118:
[----:B------:R-:W-:Y:S05]  /*3100*/  BSYNC B0 ;  /* 0x0000000000007941 */ /* 0x000fea0003800000 */
.L_x_5117:
        /* <DEDUP_REMOVED lines=59> */
.L_x_5120:
[----:B------:R-:W-:Y:S05]  /*34c0*/  BSYNC B0 ;  /* 0x0000000000007941 */ /* 0x000fea0003800000 */
.L_x_5119:
        /* <DEDUP_REMOVED lines=32> */
[----:B------:R-:W-:Y:S02]  /*36d0*/  @P5 IMAD.MOV.U32 R128, RZ, RZ, 0x10 ;  /* 0x00000010ff805424 */ /* 0x000fe400078e00ff */
[----:B------:R-:W-:-:S02]  /*36e0*/  FMUL.FTZ R133, R133, c[0x0][0x1e8] ;  /* 0x00007a0085857a20 */ /* 0x000fc40000410000 */
[----:B------:R-:W-:-:S04]  /*36f0*/  @P5 IMAD.WIDE.U32 R128, R9, R128, c[0x0][0x258] ;  /* 0x0000960009805625 */ /* 0x000fc800078e0080 */
[----:B------:R-:W-:Y:S01]  /*3700*/  FMUL.FTZ R138, R138, R11 ;  /* 0x0000000b8a8a7220 */ /* 0x000fe20000410000 */
[----:B------:R0:W-:Y:S01]  /*3710*/  @P5 STG.E.128 [R128.64], R124 ;  /* 0x0000007c80005986 */ /* 0x0001e2000c101d04 */
[----:B------:R-:W-:Y:S01]  /*3720*/  LOP3.LUT P5, RZ, R3, 0xff00, RZ, 0xc0, !PT ;  /* 0x0000ff0003ff7812 */ /* 0x000fe200078ac0ff */
[----:B------:R-:W-:Y:S02]  /*3730*/  FMUL.FTZ R131, R131, c[0x0][0x1e8] ;  /* 0x00007a0083837a20 */ /* 0x000fe40000410000 */
[----:B------:R-:W-:Y:S01]  /*3740*/  FMUL.FTZ R138, R138, c[0x0][0x1e8] ;  /* 0x00007a008a8a7a20 */ /* 0x000fe20000410000 */
[----:B------:R-:W-:Y:S02]  /*3750*/  FSEL R135, R130, RZ, P5 ;  /* 0x000000ff82877208 */ /* 0x000fe40002800000 */
[----:B------:R-:W-:Y:S02]  /*3760*/  LOP3.LUT P5, RZ, R3, 0xff0000, RZ, 0xc0, !PT ;  /* 0x00ff000003ff7812 */ /* 0x000fe400078ac0ff */
[----:B------:R-:W-:-:S02]  /*3770*/  MOV R130, 0x8 ;  /* 0x0000000800827802 */ /* 0x000fc40000000f00 */
        /* <DEDUP_REMOVED lines=16> */
.L_x_5122:
[----:B------:R-:W-:Y:S05]  /*3880*/  BSYNC B0 ;  /* 0x0000000000007941 */ /* 0x000fea0003800000 */
.L_x_5121:
        /* <DEDUP_REMOVED lines=59> */
.L_x_5124:
[----:B------:R-:W-:Y:S05]  /*3c40*/  BSYNC B0 ;  /* 0x0000000000007941 */ /* 0x000fea0003800000 */
.L_x_5123:
[----:B------:R-:W-:Y:S01]  /*3c50*/  ISETP.GE.U32.AND P5, PT, R8, 0x700, PT ;  /* 0x000007000800780c */ /* 0x000fe20003fa6070 */
[----:B------:R-:W-:-:S12]  /*3c60*/  BSSY B0, `(.L_x_5125) ;  /* 0x000003a000007945 */ /* 0x000fd80003800000 */
        /* <DEDUP_REMOVED lines=23> */
[----:B------:R-:W-:Y:S02]  /*3de0*/  SEL R124, R131, R124, P5 ;  /* 0x0000007c837c7207 */ /* 0x000fe40002800000 */
        /* <DEDUP_REMOVED lines=13> */
[----:B------:R-:W-:-:S03]  /*3ec0*/  FMUL.FTZ R11, R131, R11 ;  /* 0x0000000b830b7220 */ /* 0x000fc60000410000 */
[----:B------:R-:W-:Y:S01]  /*3ed0*/  FSEL R132, R130, RZ, P5 ;  /* 0x000000ff82847208 */ /* 0x000fe20002800000 */
[----:B------:R-:W-:Y:S01]  /*3ee0*/  FMUL.FTZ R11, R11, c[0x0][0x1e8] ;  /* 0x00007a000b0b7a20 */ /* 0x000fe20000410000 */
[----:B------:R-:W-:-:S04]  /*3ef0*/  LOP3.LUT P5, RZ, R0, 0xff0000, RZ, 0xc0, !PT ;  /* 0x00ff000000ff7812 */ /* 0x000fc800078ac0ff */
[----:B------:R-:W-:Y:S02]  /*3f00*/  FSEL R135, R135, RZ, P5 ;  /* 0x000000ff87877208 */ /* 0x000fe40002800000 */
[----:B------:R-:W-:-:S04]  /*3f10*/  LOP3.LUT P5, RZ, R0, 0xff000000, RZ, 0xc0, !PT ;  /* 0xff00000000ff7812 */ /* 0x000fc800078ac0ff */
[----:B------:R-:W-:Y:S01]  /*3f20*/  FSEL R133, R10, RZ, P5 ;  /* 0x000000ff0a857208 */ /* 0x000fe20002800000 */
[----:B------:R-:W-:Y:S01]  /*3f30*/  F2F.BF16.F32 R135, R135 ;  /* 0x0000008700877304 */ /* 0x000fe20000202000 */
[----:B------:R-:W-:Y:S01]  /*3f40*/  LOP3.LUT P5, RZ, R0, 0xff, RZ, 0xc0, !PT ;  /* 0x000000ff00ff7812 */ /* 0x000fe200078ac0ff */
[----:B0-----:R-:W-:-:S03]  /*3f50*/  HFMA2.MMA R128, -RZ, RZ, 0, 4.76837158203125e-07 ;  /* 0x00000008ff807435 */ /* 0x001fc600000001ff */
[----:B------:R-:W-:-:S03]  /*3f60*/  FSEL R130, R11, RZ, P5 ;  /* 0x000000ff0b827208 */ /* 0x000fc60002800000 */
[----:B------:R-:W0:Y:S08]  /*3f70*/  F2F.BF16.F32 R10, R132 ;  /* 0x00000084000a7304 */ /* 0x000e300000202000 */
[----:B------:R-:W1:Y:S08]  /*3f80*/  F2F.BF16.F32 R129, R133 ;  /* 0x0000008500817304 */ /* 0x000e700000202000 */
[----:B------:R-:W2:Y:S01]  /*3f90*/  F2F.BF16.F32 R131, R130 ;  /* 0x0000008200837304 */ /* 0x000ea20000202000 */
[----:B0-----:R-:W-:Y:S01]  /*3fa0*/  IMAD.WIDE.U32 R10, R10, 0x10000, RZ ;  /* 0x000100000a0a7825 */ /* 0x001fe200078e00ff */
[----:B-1----:R-:W-:-:S04]  /*3fb0*/  SHF.L.U32 R129, R129, 0x10, RZ ;  /* 0x0000001081817819 */ /* 0x002fc800000006ff */
[----:B------:R-:W-:Y:S01]  /*3fc0*/  LOP3.LUT R11, R11, R129, R135, 0xfe, !PT ;  /* 0x000000810b0b7212 */ /* 0x000fe200078efe87 */
[----:B------:R-:W-:Y:S01]  /*3fd0*/  IMAD.WIDE.U32 R128, R9, R128, c[0x0][0x248] ;  /* 0x0000920009807625 */ /* 0x000fe200078e0080 */
[----:B--2---:R-:W-:-:S05]  /*3fe0*/  LOP3.LUT R10, R10, R131, RZ, 0xfc, !PT ;  /* 0x000000830a0a7212 */ /* 0x004fca00078efcff */
[----:B------:R0:W-:Y:S02]  /*3ff0*/  STG.E.64 [R128.64], R10 ;  /* 0x0000000a80007986 */ /* 0x0001e4000c101b04 */
.L_x_5126:
[----:B------:R-:W-:Y:S05]  /*4000*/  BSYNC B0 ;  /* 0x0000000000007941 */ /* 0x000fea0003800000 */
.L_x_5125:
[----:B------:R-:W-:Y:S02]  /*4010*/  LOP3.LUT P5, RZ, R19, 0xff, RZ, 0xc0, !PT ;  /* 0x000000ff13ff7812 */ /* 0x000fe400078ac0ff */
[----:B------:R-:W-:Y:S02]  /*4020*/  IADD3 R146, R146, c[0x0][0x160], RZ ;  /* 0x0000580092927a10 */ /* 0x000fe40007ffe0ff */
[----:B------:R-:W-:Y:S02]  /*4030*/  SEL R19, RZ, 0x1, P5 ;  /* 0x00000001ff137807 */ /* 0x000fe40002800000 */
[----:B------:R-:W-:-:S13]  /*4040*/  ISETP.GE.AND P5, PT, R146, c[0x0][0x164], PT ;  /* 0x0000590092007a0c */ /* 0x000fda0003fa6270 */
[----:B0-----:R-:W-:Y:S01]  /*4050*/  @P5 CALL.REL.NOINC `(.L_x_5096) ;  /* 0x0000001000005944 */ /* 0x001fe20003c00000 */
[----:B------:R-:W-:Y:S05]  /*4060*/  BRA `(.L_x_5127) ;  /* 0xffffc81000007947 */ /* 0x000fea000383ffff */
.L_x_5096:
[----:B-1----:R-:W0:Y:S01]  /*4070*/  S2UR UR6, SR_CTAID.X ;  /* 0x00000000000679c3 */ /* 0x002e220000002500 */
[----:B------:R-:W0:Y:S01]  /*4080*/  S2R R2, SR_TID.X ;  /* 0x0000000000027919 */ /* 0x000e220000002100 */
[----:B------:R-:W-:Y:S01]  /*4090*/  LOP3.LUT P5, RZ, R8, 0xffffff00, RZ, 0xc0, !PT ;  /* 0xffffff0008ff7812 */ /* 0x000fe200078ac0ff */
[----:B-----5:R-:W-:Y:S01]  /*40a0*/  @P0 IMAD.MOV.U32 R11, RZ, RZ, 0x10 ;  /* 0x00000010ff0b0424 */ /* 0x020fe200078e00ff */
        /* <DEDUP_REMOVED lines=47> */
.L_x_5111:
[----:B------:R-:W-:Y:S01]  /*43a0*/  HFMA2.MMA R140, -RZ, RZ, 0, 9.5367431640625e-07 ;  /* 0x00000010ff8c7435 */ /* 0x000fe200000001ff */
[----:B------:R-:W-:Y:S02]  /*43b0*/  MOV R131, R137 ;  /* 0x0000008900837202 */ /* 0x000fe40000000f00 */
[----:B------:R-:W-:Y:S02]  /*43c0*/  MOV R187, 0x1f ;  /* 0x0000001f00bb7802 */ /* 0x000fe40000000f00 */
[----:B------:R-:W-:-:S02]  /*43d0*/  MOV R142, 0xffffffff ;  /* 0xffffffff008e7802 */ /* 0x000fc40000000f00 */
[----:B------:R-:W-:Y:S02]  /*43e0*/  MOV R128, 0x4400 ;  /* 0x0000440000807802 */ /* 0x000fe40000000f00 */
[----:B-----5:R-:W-:Y:S05]  /*43f0*/  CALL.REL.NOINC `($__internal_68_$__cuda_sm70_shflsync_down_p) ;  /* 0x0000045000007944 */ /* 0x020fea0003c00000 */
[----:B-1----:R-:W-:Y:S01]  /*4400*/  IMAD.MOV.U32 R130, RZ, RZ, R187 ;  /* 0x000000ffff827224 */ /* 0x002fe200078e00bb */
[----:B0-----:R-:W-:Y:S05]  /*4410*/  BRA `(.L_x_5128) ;  /* 0xffffdeb000007947 */ /* 0x001fea000383ffff */
.L_x_5112:
[----:B------:R-:W-:Y:S01]  /*4420*/  HFMA2.MMA R140, -RZ, RZ, 0, 9.5367431640625e-07 ;  /* 0x00000010ff8c7435 */ /* 0x000fe200000001ff */
[----:B------:R-:W-:Y:S02]  /*4430*/  MOV R131, R138 ;  /* 0x0000008a00837202 */ /* 0x000fe40000000f00 */
[----:B------:R-:W-:Y:S02]  /*4440*/  MOV R187, 0x1f ;  /* 0x0000001f00bb7802 */ /* 0x000fe40000000f00 */
[----:B------:R-:W-:Y:S02]  /*4450*/  MOV R142, 0xffffffff ;  /* 0xffffffff008e7802 */ /* 0x000fe40000000f00 */
[----:B------:R-:W-:Y:S02]  /*4460*/  MOV R128, 0x4480 ;  /* 0x0000448000807802 */ /* 0x000fe40000000f00 */
[----:B01---5:R-:W-:Y:S05]  /*4470*/  CALL.REL.NOINC `($__internal_68_$__cuda_sm70_shflsync_down_p) ;  /* 0x000003d000007944 */ /* 0x023fea0003c00000 */
[----:B------:R-:W-:Y:S01]  /*4480*/  FADD.FTZ R137, R130, R137 ;  /* 0x0000008982897221 */ /* 0x000fe20000010000 */
[----:B0-----:R-:W-:Y:S01]  /*4490*/  HFMA2.MMA R140, -RZ, RZ, 0, 4.76837158203125e-07 ;  /* 0x00000008ff8c7435 */ /* 0x001fe200000001ff */
[----:B-1----:R-:W-:Y:S01]  /*44a0*/  FADD.FTZ R138, R138, R187 ;  /* 0x000000bb8a8a7221 */ /* 0x002fe20000010000 */
[----:B------:R-:W-:Y:S01]  /*44b0*/  MOV R142, 0xffffffff ;  /* 0xffffffff008e7802 */ /* 0x000fe20000000f00 */
[----:B------:R-:W-:Y:S01]  /*44c0*/  IMAD.MOV.U32 R187, RZ, RZ, 0x1f ;  /* 0x0000001fffbb7424 */ /* 0x000fe200078e00ff */
[----:B------:R-:W-:-:S02]  /*44d0*/  MOV R131, R137 ;  /* 0x0000008900837202 */ /* 0x000fc40000000f00 */
[----:B------:R-:W-:Y:S02]  /*44e0*/  MOV R128, 0x4500 ;  /* 0x0000450000807802 */ /* 0x000fe40000000f00 */
[----:B------:R-:W-:Y:S05]  /*44f0*/  CALL.REL.NOINC `($__internal_68_$__cuda_sm70_shflsync_down_p) ;  /* 0x0000035000007944 */ /* 0x000fea0003c00000 */
[----:B0-----:R-:W-:Y:S01]  /*4500*/  HFMA2.MMA R140, -RZ, RZ, 0, 4.76837158203125e-07 ;  /* 0x00000008ff8c7435 */ /* 0x001fe200000001ff */
[----:B-1----:R-:W-:Y:S01]  /*4510*/  MOV R130, R187 ;  /* 0x000000bb00827202 */ /* 0x002fe20000000f00 */
[----:B------:R-:W-:Y:S01]  /*4520*/  IMAD.MOV.U32 R187, RZ, RZ, 0x1f ;  /* 0x0000001fffbb7424 */ /* 0x000fe200078e00ff */
[----:B------:R-:W-:Y:S02]  /*4530*/  MOV R131, R138 ;  /* 0x0000008a00837202 */ /* 0x000fe40000000f00 */
[----:B------:R-:W-:Y:S02]  /*4540*/  MOV R142, 0xffffffff ;  /* 0xffffffff008e7802 */ /* 0x000fe40000000f00 */
[----:B------:R-:W-:Y:S02]  /*4550*/  MOV R128, 0x4570 ;  /* 0x0000457000807802 */ /* 0x000fe40000000f00 */
[----:B------:R-:W-:Y:S05]  /*4560*/  CALL.REL.NOINC `($__internal_68_$__cuda_sm70_shflsync_down_p) ;  /* 0x000002e000007944 */ /* 0x000fea0003c00000 */
[----:B------:R-:W-:Y:S01]  /*4570*/  FADD.FTZ R137, R130, R137 ;  /* 0x0000008982897221 */ /* 0x000fe20000010000 */
[----:B0-----:R-:W-:Y:S01]  /*4580*/  HFMA2.MMA R140, -RZ, RZ, 0, 2.384185791015625e-07 ;  /* 0x00000004ff8c7435 */ /* 0x001fe200000001ff */
[----:B-1----:R-:W-:Y:S01]  /*4590*/  FADD.FTZ R138, R138, R187 ;  /* 0x000000bb8a8a7221 */ /* 0x002fe20000010000 */
[----:B------:R-:W-:-:S02]  /*45a0*/  MOV R187, 0x1f ;  /* 0x0000001f00bb7802 */ /* 0x000fc40000000f00 */
[----:B------:R-:W-:Y:S02]  /*45b0*/  MOV R142, 0xffffffff ;  /* 0xffffffff008e7802 */ /* 0x000fe40000000f00 */
[----:B------:R-:W-:Y:S02]  /*45c0*/  MOV R131, R137 ;  /* 0x0000008900837202 */ /* 0x000fe40000000f00 */
[----:B------:R-:W-:Y:S02]  /*45d0*/  MOV R128, 0x45f0 ;  /* 0x000045f000807802 */ /* 0x000fe40000000f00 */
[----:B------:R-:W-:Y:S05]  /*45e0*/  CALL.REL.NOINC `($__internal_68_$__cuda_sm70_shflsync_down_p) ;  /* 0x0000026000007944 */ /* 0x000fea0003c00000 */
[----:B0-----:R-:W-:Y:S01]  /*45f0*/  HFMA2.MMA R140, -RZ, RZ, 0, 2.384185791015625e-07 ;  /* 0x00000004ff8c7435 */ /* 0x001fe200000001ff */
[----:B-1----:R-:W-:Y:S01]  /*4600*/  IMAD.MOV.U32 R130, RZ, RZ, R187 ;  /* 0x000000ffff827224 */ /* 0x002fe200078e00bb */
[----:B------:R-:W-:Y:S02]  /*4610*/  MOV R131, R138 ;  /* 0x0000008a00837202 */ /* 0x000fe40000000f00 */
[----:B------:R-:W-:Y:S02]  /*4620*/  MOV R187, 0x1f ;  /* 0x0000001f00bb7802 */ /* 0x000fe40000000f00 */
[----:B------:R-:W-:-:S02]  /*4630*/  MOV R142, 0xffffffff ;  /* 0xffffffff008e7802 */ /* 0x000fc40000000f00 */
[----:B------:R-:W-:Y:S02]  /*4640*/  MOV R128, 0x4660 ;  /* 0x0000466000807802 */ /* 0x000fe40000000f00 */
[----:B------:R-:W-:Y:S05]  /*4650*/  CALL.REL.NOINC `($__internal_68_$__cuda_sm70_shflsync_down_p) ;  /* 0x000001f000007944 */ /* 0x000fea0003c00000 */
[----:B------:R-:W-:Y:S01]  /*4660*/  FADD.FTZ R137, R130, R137 ;  /* 0x0000008982897221 */ /* 0x000fe20000010000 */
[----:B0-----:R-:W-:Y:S01]  /*4670*/  HFMA2.MMA R140, -RZ, RZ, 0, 1.1920928955078125e-07 ;  /* 0x00000002ff8c7435 */ /* 0x001fe200000001ff */
[----:B-1----:R-:W-:Y:S01]  /*4680*/  FADD.FTZ R134, R138, R187 ;  /* 0x000000bb8a867221 */ /* 0x002fe20000010000 */
[----:B------:R-:W-:Y:S01]  /*4690*/  MOV R142, 0xffffffff ;  /* 0xffffffff008e7802 */ /* 0x000fe20000000f00 */
[----:B------:R-:W-:Y:S01]  /*46a0*/  IMAD.MOV.U32 R187, RZ, RZ, 0x1f ;  /* 0x0000001fffbb7424 */ /* 0x000fe200078e00ff */
[----:B------:R-:W-:Y:S02]  /*46b0*/  MOV R131, R137 ;  /* 0x0000008900837202 */ /* 0x000fe40000000f00 */
[----:B------:R-:W-:Y:S02]  /*46c0*/  MOV R128, 0x46e0 ;  /* 0x000046e000807802 */ /* 0x000fe40000000f00 */
[----:B------:R-:W-:Y:S05]  /*46d0*/  CALL.REL.NOINC `($__internal_68_$__cuda_sm70_shflsync_down_p) ;  /* 0x0000017000007944 */ /* 0x000fea0003c00000 */
[----:B0-----:R-:W-:Y:S01]  /*46e0*/  HFMA2.MMA R140, -RZ, RZ, 0, 1.1920928955078125e-07 ;  /* 0x00000002ff8c7435 */ /* 0x001fe200000001ff */
[----:B-1----:R-:W-:Y:S01]  /*46f0*/  MOV R130, R187 ;  /* 0x000000bb00827202 */ /* 0x002fe20000000f00 */
[----:B------:R-:W-:Y:S01]  /*4700*/  IMAD.MOV.U32 R187, RZ, RZ, 0x1f ;  /* 0x0000001fffbb7424 */ /* 0x000fe200078e00ff */
[----:B------:R-:W-:-:S02]  /*4710*/  MOV R131, R134 ;  /* 0x0000008600837202 */ /* 0x000fc40000000f00 */
[----:B------:R-:W-:Y:S02]  /*4720*/  MOV R142, 0xffffffff ;  /* 0xffffffff008e7802 */ /* 0x000fe40000000f00 */
[----:B------:R-:W-:Y:S02]  /*4730*/  MOV R128, 0x4750 ;  /* 0x0000475000807802 */ /* 0x000fe40000000f00 */
[----:B------:R-:W-:Y:S05]  /*4740*/  CALL.REL.NOINC `($__internal_68_$__cuda_sm70_shflsync_down_p) ;  /* 0x0000010000007944 */ /* 0x000fea0003c00000 */
[----:B------:R-:W-:Y:S01]  /*4750*/  FADD.FTZ R132, R130, R137 ;  /* 0x0000008982847221 */ /* 0x000fe20000010000 */
[----:B0-----:R-:W-:Y:S01]  /*4760*/  HFMA2.MMA R140, -RZ, RZ, 0, 5.9604644775390625e-08 ;  /* 0x00000001ff8c7435 */ /* 0x001fe200000001ff */
[----:B-1----:R-:W-:Y:S01]  /*4770*/  FADD.FTZ R134, R134, R187 ;  /* 0x000000bb86867221 */ /* 0x002fe20000010000 */
[----:B------:R-:W-:Y:S02]  /*4780*/  MOV R187, 0x1f ;  /* 0x0000001f00bb7802 */ /* 0x000fe40000000f00 */
[----:B------:R-:W-:Y:S02]  /*4790*/  MOV R142, 0xffffffff ;  /* 0xffffffff008e7802 */ /* 0x000fe40000000f00 */
[----:B------:R-:W-:Y:S02]  /*47a0*/  MOV R131, R132 ;  /* 0x0000008400837202 */ /* 0x000fe40000000f00 */
[----:B------:R-:W-:-:S02]  /*47b0*/  MOV R128, 0x47d0 ;  /* 0x000047d000807802 */ /* 0x000fc40000000f00 */
[----:B------:R-:W-:Y:S05]  /*47c0*/  CALL.REL.NOINC `($__internal_68_$__cuda_sm70_shflsync_down_p) ;  /* 0x0000008000007944 */ /* 0x000fea0003c00000 */
[----:B0-----:R-:W-:Y:S01]  /*47d0*/  HFMA2.MMA R140, -RZ, RZ, 0, 5.9604644775390625e-08 ;  /* 0x00000001ff8c7435 */ /* 0x001fe200000001ff */
[----:B-1----:R-:W-:Y:S01]  /*47e0*/  IMAD.MOV.U32 R135, RZ, RZ, R187 ;  /* 0x000000ffff877224 */ /* 0x002fe200078e00bb */
[----:B------:R-:W-:-:S02]  /*47f0*/  MOV R131, R134 ;  /* 0x0000008600837202 */ /* 0x000fc40000000f00 */
[----:B------:R-:W-:Y:S02]  /*4800*/  MOV R187, 0x1f ;  /* 0x0000001f00bb7802 */ /* 0x000fe40000000f00 */
[----:B------:R-:W-:Y:S02]  /*4810*/  MOV R142, 0xffffffff ;  /* 0xffffffff008e7802 */ /* 0x000fe40000000f00 */
[----:B------:R-:W-:Y:S02]  /*4820*/  MOV R128, 0x4840 ;  /* 0x0000484000807802 */ /* 0x000fe40000000f00 */
[----:B------:R-:W-:Y:S05]  /*4830*/  CALL.REL.NOINC `($__internal_68_$__cuda_sm70_shflsync_down_p) ;  /* 0x0000001000007944 */ /* 0x000fea0003c00000 */
[----:B01----:R-:W-:Y:S05]  /*4840*/  BRA `(.L_x_5129) ;  /* 0xffffdba000007947 */ /* 0x003fea000383ffff */
        .weak           $__internal_68_$__cuda_sm70_shflsync_down_p
        .type           $__internal_68_$__cuda_sm70_shflsync_down_p,@function
        .size           $__internal_68_$__cuda_sm70_shflsync_down_p,(.L_x_12944 - $__internal_68_$__cuda_sm70_shflsync_down_p)
$__internal_68_$__cuda_sm70_shflsync_down_p:
[----:B------:R-:W-:Y:S01]  /*4850*/  HFMA2.MMA R129, -RZ, RZ, 0, 0 ;  /* 0x00000000ff817435 */ /* 0x000fe200000001ff */
[----:B------:R-:W-:Y:S04]  /*4860*/  WARPSYNC R142 ;  /* 0x0000008e00007348 */ /* 0x000fe80003800000 */
[----:B------:R0:W1:Y:S01]  /*4870*/  SHFL.DOWN PT, R187, R131, R140, R187 ;  /* 0x0800008c83bb7389 */ /* 0x00006200000e00bb */
[----:B------:R-:W-:Y:S05]  /*4880*/  RET.REL.NODEC R128 `(_ZN10layer_norm13ln_bwd_kernelINS_13Kernel_traitsI13__nv_bfloat16S2_fS2_fjLj7168ELj1ELj1ELj8ELj8ENS_18Kernel_traits_baseILj7168ES2_S2_fS2_fjLj256EEEEELb1ELb0ELb0ELb0EEEvNS_9BwdParamsE) ;  /* 0xffffb77080007950 */ /* 0x000fea0003c3ffff */
.L_x_5130:
        /* <DEDUP_REMOVED lines=15> */
.L_x_12944:


//--------------------- .text._ZN10layer_norm13ln_bwd_kernelINS_13Kernel_traitsI13__nv_bfloat16S2_fS2_fjLj7168ELj1ELj1ELj8ELj8ENS_18Kernel_traits_baseILj7168ES2_S2_fS2_fjLj256EEEEELb1ELb0ELb0ELb1EEEvNS_9BwdParamsE --------------------------
	.section	.text._ZN10layer_norm13ln_bwd_kernelINS_13Kernel_traitsI13__nv_bfloat16S2_fS2_fjLj7168ELj1ELj1ELj8ELj8ENS_18Kernel_traits_baseILj7168ES2_S2_fS2_fjLj256EEEEELb1ELb0ELb0ELb1EEEvNS_9BwdParamsE,"ax",@progbits
	.sectioninfo	@"SHI_REGISTERS=219"
	.align	128
        .global         _ZN10layer_norm13ln_bwd_kernelINS_13Kernel_traitsI13__nv_bfloat16S2_fS2_fjLj7168ELj1ELj1ELj8ELj8ENS_18Kernel_traits_baseILj7168ES2_S2_fS2_fjLj256EEEEELb1ELb0ELb0ELb1EEEvNS_9BwdParamsE
        .type           _ZN10layer_norm13ln_bwd_kernelINS_13Kernel_traitsI13__nv_bfloat16S2_fS2_fjLj7168ELj1ELj1ELj8ELj8ENS_18Kernel_traits_baseILj7168ES2_S2_fS2_fjLj256EEEEELb1ELb0ELb0ELb1EEEvNS_9BwdParamsE,@function
        .size           _ZN10layer_norm13ln_bwd_kernelINS_13Kernel_traitsI13__nv_bfloat16S2_fS2_fjLj7168ELj1ELj1ELj8ELj8ENS_18Kernel_traits_baseILj7168ES2_S2_fS2_fjLj256EEEEELb1ELb0ELb0ELb1EEEvNS_9BwdParamsE,(.L_x_12945 - _ZN10layer_norm13ln_bwd_kernelINS_13Kernel_traitsI13__nv_bfloat16S2_fS2_fjLj7168ELj1ELj1ELj8ELj8ENS_18Kernel_traits_baseILj7168ES2_S2_fS2_fjLj256EEEEELb1ELb0ELb0ELb1EEEvNS_9BwdParamsE)
        .other          _ZN10layer_norm13ln_bwd_kernelINS_13Kernel_traitsI13__nv_bfloat16S2_fS2_fjLj7168ELj1ELj1ELj8ELj8ENS_18Kernel_traits_baseILj7168ES2_S2_fS2_fjLj256EEEEELb1ELb0ELb0ELb1EEEvNS_9BwdParamsE,@"STO_CUDA_ENTRY STV_DEFAULT"
_ZN10layer_norm13ln_bwd_kernelINS_13Kernel_traitsI13__nv_bfloat16S2_fS2_fjLj7168ELj1ELj1ELj8ELj8ENS_18Kernel_traits_baseILj7168ES2_S2_fS2_fjLj256EEEEELb1ELb0ELb0ELb1EEEvNS_9BwdParamsE:
.text._ZN10layer_norm13ln_bwd_kernelINS_13Kernel_traitsI13__nv_bfloat16S2_fS2_fjLj7168ELj1ELj1ELj8ELj8ENS_18Kernel_traits_baseILj7168ES2_S2_fS2_fjLj256EEEEELb1ELb0ELb0ELb1EEEvNS_9BwdParamsE:
        /* <DEDUP_REMOVED lines=36> */
.L_x_5131:
        /* <DEDUP_REMOVED lines=84> */
.L_x_5136:
        /* <DEDUP_REMOVED lines=23> */
[-C--:B------:R-:W-:Y:S02]  /*08f0*/  IMAD.WIDE.U32 R60, R182, R195.reuse, c[0x0][0x188] ;  /* 0x00006200b63c7625 */ /* 0x080fe400078e00c3 */
[----:B------:R-:W4:Y:S02]  /*0900*/  LDG.E.128 R40, [R40.64] ;  /* 0x0000000428287981 */ /* 0x000f24000c1e1d00 */
[----:B------:R-:W-:-:S02]  /*0910*/  IMAD.WIDE.U32 R52, R184, R195, c[0x0][0x188] ;  /* 0x00006200b8347625 */ /* 0x000fc400078e00c3 */
[----:B------:R-:W4:Y:S02]  /*0920*/  LDG.E.128 R60, [R60.64] ;  /* 0x000000043c3c7981 */ /* 0x000f24000c1e1d00 */
[C---:B------:R-:W-:Y:S02]  /*0930*/  IMAD.WIDE.U32 R66, R187.reuse, R75, c[0x0][0x208] ;  /* 0x00008200bb427625 */ /* 0x040fe400078e004b */
[----:B------:R-:W4:Y:S02]  /*0940*/  LDG.E.128 R52, [R52.64] ;  /* 0x0000000434347981 */ /* 0x000f24000c1e1d00 */
[----:B0-----:R-:W-:Y:S02]  /*0950*/  IMAD.WIDE.U32 R44, R187, R195, c[0x0][0x188] ;  /* 0x00006200bb2c7625 */ /* 0x001fe400078e00c3 */
[----:B------:R-:W4:Y:S02]  /*0960*/  LDG.E.64 R66, [R66.64] ;  /* 0x0000000442427981 */ /* 0x000f24000c1e1b00 */
[----:B------:R-:W-:-:S02]  /*0970*/  IMAD.WIDE.U32 R68, R186, R75, c[0x0][0x208] ;  /* 0x00008200ba447625 */ /* 0x000fc400078e004b */
[----:B------:R-:W4:Y:S02]  /*0980*/  LDG.E.128 R44, [R44.64] ;  /* 0x000000042c2c7981 */ /* 0x000f24000c1e1d00 */
[-C--:B------:R-:W-:Y:S02]  /*0990*/  IMAD.WIDE.U32 R70, R184, R75.reuse, c[0x0][0x208] ;  /* 0x00008200b8467625 */ /* 0x080fe400078e004b */
[----:B------:R-:W4:Y:S02]  /*09a0*/  LDG.E.64 R68, [R68.64] ;  /* 0x0000000444447981 */ /* 0x000f24000c1e1b00 */
[----:B------:R-:W-:Y:S02]  /*09b0*/  IMAD.WIDE.U32 R72, R183, R75, c[0x0][0x208] ;  /* 0x00008200b7487625 */ /* 0x000fe400078e004b */
[----:B------:R-:W4:Y:S02]  /*09c0*/  LDG.E.64 R70, [R70.64] ;  /* 0x0000000446467981 */ /* 0x000f24000c1e1b00 */
[----:B------:R-:W-:-:S02]  /*09d0*/  IMAD.WIDE R84, R181, R90, c[0x0][0x1a8] ;  /* 0x00006a00b5547625 */ /* 0x000fc400078e025a */
[----:B------:R-:W4:Y:S02]  /*09e0*/  LDG.E.64 R72, [R72.64] ;  /* 0x0000000448487981 */ /* 0x000f24000c1e1b00 */
[----:B------:R-:W-:Y:S02]  /*09f0*/  IMAD.WIDE.U32 R48, R186, R195, c[0x0][0x188] ;  /* 0x00006200ba307625 */ /* 0x000fe400078e00c3 */
[----:B------:R0:W4:Y:S02]  /*0a00*/  LDG.E R188, [R84.64] ;  /* 0x0000000454bc7981 */ /* 0x000124000c1e1900 */
[----:B------:R-:W-:Y:S02]  /*0a10*/  IMAD.WIDE.U32 R74, R182, R75, c[0x0][0x208] ;  /* 0x00008200b64a7625 */ /* 0x000fe400078e004b */
[----:B------:R-:W4:Y:S02]  /*0a20*/  LDG.E.128 R48, [R48.64] ;  /* 0x0000000430307981 */ /* 0x000f24000c1e1d00 */
[----:B------:R-:W-:-:S02]  /*0a30*/  IMAD.WIDE.U32 R56, R183, R195, c[0x0][0x188] ;  /* 0x00006200b7387625 */ /* 0x000fc400078e00c3 */
[----:B------:R-:W4:Y:S04]  /*0a40*/  LDG.E.64 R74, [R74.64] ;  /* 0x000000044a4a7981 */ /* 0x000f28000c1e1b00 */
        /* <DEDUP_REMOVED lines=9> */
[----:B------:R-:W-:-:S04]  /*0ae0*/  IMAD.WIDE.U32 R78, R166, R90, c[0x0][0x190] ;  /* 0x00006400a64e7625 */ /* 0x000fc800078e005a */
[-C--:B------:R-:W-:Y:S01]  /*0af0*/  IMAD.WIDE.U32 R80, R94, R90.reuse, c[0x0][0x190] ;  /* 0x000064005e507625 */ /* 0x080fe200078e005a */
[----:B------:R1:W5:Y:S03]  /*0b00*/  LDG.E R191, [R78.64] ;  /* 0x000000044ebf7981 */ /* 0x000366000c1e1900 */
[CC--:B------:R-:W-:Y:S01]  /*0b10*/  IMAD.WIDE.U32 R82, R187.reuse, R90.reuse, c[0x0][0x190] ;  /* 0x00006400bb527625 */ /* 0x0c0fe200078e005a */
[----:B------:R1:W5:Y:S03]  /*0b20*/  LDG.E R190, [R80.64] ;  /* 0x0000000450be7981 */ /* 0x000366000c1e1900 */
[-C--:B0-----:R-:W-:Y:S01]  /*0b30*/  IMAD.WIDE.U32 R84, R186, R90.reuse, c[0x0][0x190] ;  /* 0x00006400ba547625 */ /* 0x081fe200078e005a */
[----:B------:R0:W5:Y:S03]  /*0b40*/  LDG.E R192, [R82.64] ;  /* 0x0000000452c07981 */ /* 0x000166000c1e1900 */
[-C--:B------:R-:W-:Y:S01]  /*0b50*/  @P1 IMAD.WIDE.U32 R92, R166, R195.reuse, c[0x0][0x218] ;  /* 0x00008600a65c1625 */ /* 0x080fe200078e00c3 */
[----:B------:R0:W5:Y:S03]  /*0b60*/  LDG.E R189, [R84.64] ;  /* 0x0000000454bd7981 */ /* 0x000166000c1e1900 */
        /* <DEDUP_REMOVED lines=8> */
[-C--:B0-----:R-:W-:Y:S01]  /*0bf0*/  @P1 IMAD.WIDE.U32 R82, R183, R195.reuse, c[0x0][0x218] ;  /* 0x00008600b7521625 */ /* 0x081fe200078e00c3 */
[----:B------:R0:W5:Y:S03]  /*0c00*/  @P1 LDG.E.128 R20, [R80.64] ;  /* 0x0000000450141981 */ /* 0x000166000c1e1d00 */
[----:B------:R-:W-:Y:S01]  /*0c10*/  @P1 IMAD.WIDE.U32 R84, R182, R195, c[0x0][0x218] ;  /* 0x00008600b6541625 */ /* 0x000fe200078e00c3 */
[----:B------:R0:W5:Y:S03]  /*0c20*/  @P1 LDG.E.128 R24, [R82.64] ;  /* 0x0000000452181981 */ /* 0x000166000c1e1d00 */
[----:B------:R-:W-:Y:S01]  /*0c30*/  IMAD.WIDE.U32 R86, R184, R90, c[0x0][0x190] ;  /* 0x00006400b8567625 */ /* 0x000fe200078e005a */
[----:B------:R0:W5:Y:S01]  /*0c40*/  @P1 LDG.E.128 R28, [R84.64] ;  /* 0x00000004541c1981 */ /* 0x000162000c1e1d00 */
[----:B------:R-:W-:-:S02]  /*0c50*/  ISETP.NE.AND P1, PT, R185, RZ, PT ;  /* 0x000000ffb900720c */ /* 0x000fc40003f25270 */
[-C--:B------:R-:W-:Y:S02]  /*0c60*/  IMAD.WIDE.U32 R88, R183, R90.reuse, c[0x0][0x190] ;  /* 0x00006400b7587625 */ /* 0x080fe400078e005a */
[----:B------:R3:W5:Y:S04]  /*0c70*/  LDG.E R86, [R86.64] ;  /* 0x0000000456567981 */ /* 0x000768000c1e1900 */
[----:B------:R0:W5:Y:S01]  /*0c80*/  LDG.E R88, [R88.64] ;  /* 0x0000000458587981 */ /* 0x000162000c1e1900 */
[----:B------:R-:W-:-:S06]  /*0c90*/  IMAD.WIDE.U32 R90, R182, R90, c[0x0][0x190] ;  /* 0x00006400b65a7625 */ /* 0x000fcc00078e005a */
[----:B------:R0:W5:Y:S01]  /*0ca0*/  LDG.E R90, [R90.64] ;  /* 0x000000045a5a7981 */ /* 0x000162000c1e1900 */
[----:B--2---:R-:W-:Y:S02]  /*0cb0*/  FSEL R196, R196, RZ, !P1 ;  /* 0x000000ffc4c47208 */ /* 0x004fe40004800000 */
[----:B---3--:R-:W-:Y:S02]  /*0cc0*/  MOV R87, R2 ;  /* 0x0000000200577202 */ /* 0x008fe40000000f00 */
[----:B------:R-:W-:Y:S02]  /*0cd0*/  SHF.R.U64 R2, R2, 0x10, R3 ;  /* 0x0000001002027819 */ /* 0x000fe40000001203 */
[----:B------:R-:W-:Y:S01]  /*0ce0*/  PRMT R87, RZ, 0x5410, R87 ;  /* 0x00005410ff577816 */ /* 0x000fe20000000057 */
[C---:B----4-:R-:W-:Y:S02]  /*0cf0*/  FADD.FTZ R77, -R196.reuse, R36 ;  /* 0x00000024c44d7221 */ /* 0x050fe40000010100 */
[C---:B------:R-:W-:Y:S01]  /*0d00*/  FADD.FTZ R39, -R196.reuse, R39 ;  /* 0x00000027c4277221 */ /* 0x040fe20000010100 */
[----:B0-----:R-:W-:Y:S01]  /*0d10*/  MOV R89, R3 ;  /* 0x0000000300597202 */ /* 0x001fe20000000f00 */
[----:B------:R-:W-:Y:S01]  /*0d20*/  FADD.FTZ R37, -R196, R37 ;  /* 0x00000025c4257221 */ /* 0x000fe20000010100 */
[----:B------:R-:W-:-:S02]  /*0d30*/  MOV R36, R64 ;  /* 0x0000004000247202 */ /* 0x000fc40000000f00 */
[----:B------:R-:W-:Y:S01]  /*0d40*/  SHF.R.U64 R84, R64, 0x10, R65 ;  /* 0x0000001040547819 */ /* 0x000fe20000001241 */
[----:B------:R-:W-:Y:S01]  /*0d50*/  FMUL.FTZ R64, R96, R87 ;  /* 0x0000005760407220 */ /* 0x000fe20000410000 */
[----:B------:R-:W-:Y:S01]  /*0d60*/  PRMT R2, RZ, 0x5410, R2 ;  /* 0x00005410ff027816 */ /* 0x000fe20000000002 */
[C---:B------:R-:W-:Y:S02]  /*0d70*/  FADD.FTZ R85, -R196.reuse, R40 ;  /* 0x00000028c4557221 */ /* 0x040fe40000010100 */
[C---:B------:R-:W-:Y:S02]  /*0d80*/  FADD.FTZ R207, -R196.reuse, R61 ;  /* 0x0000003dc4cf7221 */ /* 0x040fe40000010100 */
[C---:B------:R-:W-:Y:S02]  /*0d90*/  FADD.FTZ R209, -R196.reuse, R62 ;  /* 0x0000003ec4d17221 */ /* 0x040fe40000010100 */
[C---:B------:R-:W-:Y:S01]  /*0da0*/  FADD.FTZ R195, -R196.reuse, R54 ;  /* 0x00000036c4c37221 */ /* 0x040fe20000010100 */
[----:B------:R-:W-:Y:S01]  /*0db0*/  SHF.R.U32.HI R92, RZ, 0x10, R3 ;  /* 0x00000010ff5c7819 */ /* 0x000fe20000011603 */
[C---:B------:R-:W-:Y:S01]  /*0dc0*/  FADD.FTZ R81, -R196.reuse, R42 ;  /* 0x0000002ac4517221 */ /* 0x040fe20000010100 */
[----:B------:R-:W-:Y:S01]  /*0dd0*/  PRMT R89, RZ, 0x5410, R89 ;  /* 0x00005410ff597816 */ /* 0x000fe20000000059 */
[----:B------:R-:W-:Y:S01]  /*0de0*/  FADD.FTZ R205, -R196, R60 ;  /* 0x0000003cc4cd7221 */ /* 0x000fe20000010100 */
[----:B------:R-:W-:-:S02]  /*0df0*/  MOV R42, R66 ;  /* 0x00000042002a7202 */ /* 0x000fc40000000f00 */
[----:B------:R-:W-:Y:S01]  /*0e00*/  SHF.R.U64 R82, R66, 0x10, R67 ;  /* 0x0000001042527819 */ /* 0x000fe20000001243 */
[C---:B------:R-:W-:Y:S01]  /*0e10*/  FADD.FTZ R83, -R196.reuse, R44 ;  /* 0x0000002cc4537221 */ /* 0x040fe20000010100 */
[----:B------:R-:W-:Y:S01]  /*0e20*/  SHF.R.U32.HI R93, RZ, 0x10, R65 ;  /* 0x00000010ff5d7819 */ /* 0x000fe20000011641 */
[----:B-1----:R-:W-:Y:S01]  /*0e30*/  FADD.FTZ R79, -R196, R38 ;  /* 0x00000026c44f7221 */ /* 0x002fe20000010100 */
[----:B------:R-:W-:Y:S02]  /*0e40*/  MOV R44, R68 ;  /* 0x00000044002c7202 */ /* 0x000fe40000000f00 */
[----:B------:R-:W-:Y:S02]  /*0e50*/  SHF.R.U64 R80, R68, 0x10, R69 ;  /* 0x0000001044507819 */ /* 0x000fe40000001245 */
[--C-:B------:R-:W-:Y:S02]  /*0e60*/  SHF.R.U64 R66, R70, 0x10, R71.reuse ;  /* 0x0000001046427819 */ /* 0x100fe40000001247 */
[----:B------:R-:W-:-:S02]  /*0e70*/  SHF.R.U32.HI R68, RZ, 0x10, R71 ;  /* 0x00000010ff447819 */ /* 0x000fc40000011647 */
[----:B------:R-:W-:Y:S01]  /*0e80*/  MOV R54, R72 ;  /* 0x0000004800367202 */ /* 0x000fe20000000f00 */
[C---:B------:R-:W-:Y:S02]  /*0e90*/  FMUL.FTZ R61, R188.reuse, R77 ;  /* 0x0000004dbc3d7220 */ /* 0x040fe40000410000 */
[----:B------:R-:W-:Y:S01]  /*0ea0*/  FMUL.FTZ R62, R188, R39 ;  /* 0x00000027bc3e7220 */ /* 0x000fe20000410000 */
[----:B------:R-:W-:Y:S01]  /*0eb0*/  PRMT R39, RZ, 0x5410, R36 ;  /* 0x00005410ff277816 */ /* 0x000fe20000000024 */
[----:B------:R-:W-:Y:S01]  /*0ec0*/  FADD.FTZ R95, -R196, R50 ;  /* 0x00000032c45f7221 */ /* 0x000fe20000010100 */
[----:B------:R-:W-:Y:S01]  /*0ed0*/  MOV R50, R71 ;  /* 0x0000004700327202 */ /* 0x000fe20000000f00 */
[----:B------:R-:W-:Y:S01]  /*0ee0*/  FMUL.FTZ R60, R188, R37 ;  /* 0x00000025bc3c7220 */ /* 0x000fe20000410000 */
[----:B------:R-:W-:Y:S01]  /*0ef0*/  SHF.R.U64 R206, R74, 0x10, R75 ;  /* 0x000000104ace7819 */ /* 0x000fe2000000124b */
[----:B------:R-:W-:Y:S01]  /*0f00*/  FMUL.FTZ R85, R188, R85 ;  /* 0x00000055bc557220 */ /* 0x000fe20000410000 */
[----:B------:R-:W-:Y:S01]  /*0f10*/  MOV R38, R65 ;  /* 0x0000004100267202 */ /* 0x000fe20000000f00 */
[----:B------:R-:W-:-:S02]  /*0f20*/  FMUL.FTZ R71, R167, R2 ;  /* 0x00000002a7477220 */ /* 0x000fc40000410000 */
[C---:B------:R-:W-:Y:S01]  /*0f30*/  FADD.FTZ R203, -R196.reuse, R59 ;  /* 0x0000003bc4cb7221 */ /* 0x040fe20000010100 */
[----:B------:R-:W-:Y:S01]  /*0f40*/  PRMT R59, RZ, 0x5410, R54 ;  /* 0x00005410ff3b7816 */ /* 0x000fe20000000036 */
[----:B------:R-:W-:Y:S02]  /*0f50*/  FADD.FTZ R36, RZ, R64 ;  /* 0x00000040ff247221 */ /* 0x000fe40000010000 */
[----:B------:R-:W-:Y:S01]  /*0f60*/  FFMA.FTZ R37, R61, R64, RZ ;  /* 0x000000403d257223 */ /* 0x000fe200000100ff */
[----:B------:R-:W-:Y:S01]  /*0f70*/  PRMT R65, RZ, 0x5410, R92 ;  /* 0x00005410ff417816 */ /* 0x000fe2000000005c */
[----:B------:R-:W-:Y:S01]  /*0f80*/  FADD.FTZ R3, -R196, R63 ;  /* 0x0000003fc4037221 */ /* 0x000fe20000010100 */
[----:B------:R-:W-:Y:S01]  /*0f90*/  PRMT R54, RZ, 0x5410, R206 ;  /* 0x00005410ff367816 */ /* 0x000fe200000000ce */
[----:B------:R-:W-:Y:S02]  /*0fa0*/  FADD.FTZ R132, R39, R132 ;  /* 0x0000008427847221 */ /* 0x000fe40000010000 */
[----:B------:R-:W-:-:S02]  /*0fb0*/  FFMA.FTZ R160, R85, R39, R160 ;  /* 0x0000002755a07223 */ /* 0x000fc400000100a0 */
[----:B------:R-:W-:Y:S02]  /*0fc0*/  FMUL.FTZ R206, R98, R39 ;  /* 0x0000002762ce7220 */ /* 0x000fe40000410000 */
[----:B------:R-:W-:Y:S02]  /*0fd0*/  FMUL.FTZ R63, R188, R79 ;  /* 0x0000004fbc3f7220 */ /* 0x000fe40000410000 */
[----:B------:R-:W-:Y:S02]  /*0fe0*/  FMUL.FTZ R92, R97, R89 ;  /* 0x00000059615c7220 */ /* 0x000fe40000410000 */
[----:B------:R-:W-:Y:S02]  /*0ff0*/  FADD.FTZ R39, R36, R71 ;  /* 0x0000004724277221 */ /* 0x000fe40000010000 */
[----:B------:R-:W-:Y:S02]  /*1000*/  FFMA.FTZ R37, R60, R71, R37 ;  /* 0x000000473c257223 */ /* 0x000fe40000010025 */
[----:B------:R-:W-:-:S02]  /*1010*/  FADD.FTZ R135, R65, R135 ;  /* 0x0000008741877221 */ /* 0x000fc40000010000 */
[----:B------:R-:W-:Y:S01]  /*1020*/  FFMA.FTZ R163, R62, R65, R163 ;  /* 0x000000413ea37223 */ /* 0x000fe200000100a3 */
[----:B------:R-:W-:Y:S01]  /*1030*/  MOV R76, R67 ;  /* 0x00000043004c7202 */ /* 0x000fe20000000f00 */
[----:B------:R-:W-:Y:S01]  /*1040*/  FMUL.FTZ R65, R168, R65 ;  /* 0x00000041a8417220 */ /* 0x000fe20000410000 */
[----:B------:R-:W-:Y:S01]  /*1050*/  SHF.R.U32.HI R91, RZ, 0x10, R67 ;  /* 0x00000010ff5b7819 */ /* 0x000fe20000011643 */
[----:B------:R-:W-:Y:S02]  /*1060*/  FADD.FTZ R36, R39, R92 ;  /* 0x0000005c27247221 */ /* 0x000fe40000010000 */
[----:B------:R-:W-:Y:S01]  /*1070*/  FFMA.FTZ R37, R63, R92, R37 ;  /* 0x0000005c3f257223 */ /* 0x000fe20000010025 */
[----:B------:R-:W-:Y:S01]  /*1080*/  SHF.R.U32.HI R199, RZ, 0x10, R69 ;  /* 0x00000010ffc77819 */ /* 0x000fe20000011645 */
[C---:B------:R-:W-:Y:S01]  /*1090*/  FADD.FTZ R67, -R196.reuse, R46 ;  /* 0x0000002ec4437221 */ /* 0x040fe20000010100 */
[----:B------:R-:W-:Y:S01]  /*10a0*/  MOV R46, R69 ;  /* 0x00000045002e7202 */ /* 0x000fe20000000f00 */
[C---:B------:R-:W-:Y:S01]  /*10b0*/  FADD.FTZ R197, -R196.reuse, R57 ;  /* 0x00000039c4c57221 */ /* 0x040fe20000010100 */
[----:B------:R-:W-:Y:S01]  /*10c0*/  PRMT R40, RZ, 0x5410, R84 ;  /* 0x00005410ff287816 */ /* 0x000fe20000000054 */
[----:B------:R-:W-:-:S02]  /*10d0*/  FADD.FTZ R41, -R196, R41 ;  /* 0x00000029c4297221 */ /* 0x000fc40000010100 */
[----:B------:R-:W-:Y:S01]  /*10e0*/  FADD.FTZ R69, -R196, R48 ;  /* 0x00000030c4457221 */ /* 0x000fe20000010100 */
[----:B------:R-:W-:Y:S01]  /*10f0*/  MOV R48, R70 ;  /* 0x0000004600307202 */ /* 0x000fe20000000f00 */
[----:B------:R-:W-:Y:S02]  /*1100*/  FADD.FTZ R39, R36, R65 ;  /* 0x0000004124277221 */ /* 0x000fe40000010000 */
[----:B------:R-:W-:Y:S01]  /*1110*/  FFMA.FTZ R37, R62, R65, R37 ;  /* 0x000000413e257223 */ /* 0x000fe20000010025 */
        /* <DEDUP_REMOVED lines=14> */
[----:B------:R-:W-:Y:S02]  /*1200*/  FADD.FTZ R201, -R196, R58 ;  /* 0x0000003ac4c97221 */ /* 0x000fe40000010100 */
[----:B------:R-:W-:-:S02]  /*1210*/  FMUL.FTZ R76, R188, R197 ;  /* 0x000000c5bc4c7220 */ /* 0x000fc40000410000 */
[----:B------:R-:W-:Y:S02]  /*1220*/  FMUL.FTZ R196, R188, R41 ;  /* 0x00000029bcc47220 */ /* 0x000fe40000410000 */
[----:B------:R-:W-:Y:S02]  /*1230*/  FMUL.FTZ R197, R169, R40 ;  /* 0x00000028a9c57220 */ /* 0x000fe40000410000 */
[----:B------:R-:W-:Y:S02]  /*1240*/  FADD.FTZ R36, R39, R206 ;  /* 0x000000ce27247221 */ /* 0x000fe40000010000 */
[----:B------:R-:W-:Y:S01]  /*1250*/  FFMA.FTZ R37, R85, R206, R37 ;  /* 0x000000ce55257223 */ /* 0x000fe20000010025 */
[----:B------:R-:W-:Y:S01]  /*1260*/  PRMT R93, RZ, 0x5410, R93 ;  /* 0x00005410ff5d7816 */ /* 0x000fe2000000005d */
[----:B------:R-:W-:Y:S01]  /*1270*/  FADD.FTZ R134, R89, R134 ;  /* 0x0000008659867221 */ /* 0x000fe20000010000 */
[----:B------:R-:W-:Y:S01]  /*1280*/  PRMT R58, RZ, 0x5410, R208 ;  /* 0x00005410ff3a7816 */ /* 0x000fe200000000d0 */
[----:B------:R-:W-:-:S02]  /*1290*/  FFMA.FTZ R162, R63, R89, R162 ;  /* 0x000000593fa27223 */ /* 0x000fc400000100a2 */
[C---:B------:R-:W-:Y:S02]  /*12a0*/  FMUL.FTZ R94, R188.reuse, R43 ;  /* 0x0000002bbc5e7220 */ /* 0x040fe40000410000 */
[----:B------:R-:W-:Y:S02]  /*12b0*/  FMUL.FTZ R89, R188, R81 ;  /* 0x00000051bc597220 */ /* 0x000fe40000410000 */
[----:B------:R-:W-:Y:S02]  /*12c0*/  FMUL.FTZ R208, R99, R38 ;  /* 0x0000002663d07220 */ /* 0x000fe40000410000 */
[----:B------:R-:W-:Y:S02]  /*12d0*/  FADD.FTZ R39, R36, R197 ;  /* 0x000000c524277221 */ /* 0x000fe40000010000 */
[----:B------:R-:W-:Y:S01]  /*12e0*/  FFMA.FTZ R37, R196, R197, R37 ;  /* 0x000000c5c4257223 */ /* 0x000fe20000010025 */
[----:B------:R-:W-:Y:S01]  /*12f0*/  MOV R200, R75 ;  /* 0x0000004b00c87202 */ /* 0x000fe20000000f00 */
[----:B------:R-:W-:Y:S01]  /*1300*/  FMUL.FTZ R198, R188, R45 ;  /* 0x0000002dbcc67220 */ /* 0x000fe20000410000 */
[----:B------:R-:W-:Y:S01]  /*1310*/  PRMT R41, RZ, 0x5410, R42 ;  /* 0x00005410ff297816 */ /* 0x000fe2000000002a */
        /* <DEDUP_REMOVED lines=8> */
[C---:B------:R-:W-:Y:S01]  /*13a0*/  FMUL.FTZ R66, R188.reuse, R53 ;  /* 0x00000035bc427220 */ /* 0x040fe20000410000 */
[----:B------:R-:W-:Y:S01]  /*13b0*/  PRMT R53, RZ, 0x5410, R200 ;  /* 0x00005410ff357816 */ /* 0x000fe200000000c8 */
[----:B------:R-:W-:Y:S02]  /*13c0*/  FMUL.FTZ R83, R188, R83 ;  /* 0x00000053bc537220 */ /* 0x000fe40000410000 */
[----:B------:R-:W-:Y:S02]  /*13d0*/  FMUL.FTZ R200, R100, R41 ;  /* 0x0000002964c87220 */ /* 0x000fe40000410000 */
[----:B------:R-:W-:-:S02]  /*13e0*/  FADD.FTZ R39, R36, R93 ;  /* 0x0000005d24277221 */ /* 0x000fc40000010000 */
[----:B------:R-:W-:Y:S02]  /*13f0*/  FFMA.FTZ R37, R94, R93, R37 ;  /* 0x0000005d5e257223 */ /* 0x000fe40000010025 */
[----:B------:R-:W-:Y:S02]  /*1400*/  FADD.FTZ R136, R87, R136 ;  /* 0x0000008857887221 */ /* 0x000fe40000010000 */
        /* <DEDUP_REMOVED lines=13> */
[----:B------:R-:W-:Y:S01]  /*14e0*/  FFMA.FTZ R37, R198, R95, R37 ;  /* 0x0000005fc6257223 */ /* 0x000fe20000010025 */
[----:B------:R-:W-:Y:S01]  /*14f0*/  SHF.R.U32.HI R202, RZ, 0x10, R75 ;  /* 0x00000010ffca7819 */ /* 0x000fe2000001164b */
[----:B------:R-:W-:Y:S01]  /*1500*/  FADD.FTZ R127, R91, R127 ;  /* 0x0000007f5b7f7221 */ /* 0x000fe20000010000 */
[----:B------:R-:W-:Y:S01]  /*1510*/  PRMT R43, RZ, 0x5410, R44 ;  /* 0x00005410ff2b7816 */ /* 0x000fe2000000002c */
        /* <DEDUP_REMOVED lines=8> */
[----:B------:R-:W-:Y:S02]  /*15a0*/  FMUL.FTZ R202, R102, R43 ;  /* 0x0000002b66ca7220 */ /* 0x000fe40000410000 */
[----:B------:R-:W-:-:S02]  /*15b0*/  FADD.FTZ R39, R36, R91 ;  /* 0x0000005b24277221 */ /* 0x000fc40000010000 */
[----:B------:R-:W-:Y:S01]  /*15c0*/  FFMA.FTZ R37, R84, R91, R37 ;  /* 0x0000005b54257223 */ /* 0x000fe20000010025 */
[----:B------:R-:W-:Y:S01]  /*15d0*/  PRMT R46, RZ, 0x5410, R46 ;  /* 0x00005410ff2e7816 */ /* 0x000fe2000000002e */
[C---:B------:R-:W-:Y:S02]  /*15e0*/  FMUL.FTZ R67, R188.reuse, R195 ;  /* 0x000000c3bc437220 */ /* 0x040fe40000410000 */
[C---:B------:R-:W-:Y:S02]  /*15f0*/  FMUL.FTZ R80, R188.reuse, R49 ;  /* 0x00000031bc507220 */ /* 0x040fe40000410000 */
        /* <DEDUP_REMOVED lines=13> */
[----:B------:R-:W-:Y:S02]  /*16d0*/  FMUL.FTZ R79, R188, R185 ;  /* 0x000000b9bc4f7220 */ /* 0x000fe40000410000 */
[----:B------:R-:W-:Y:S02]  /*16e0*/  FMUL.FTZ R214, R104, R45 ;  /* 0x0000002d68d67220 */ /* 0x000fe40000410000 */
[----:B------:R-:W-:Y:S02]  /*16f0*/  FADD.FTZ R39, R36, R199 ;  /* 0x000000c724277221 */ /* 0x000fe40000010000 */
[----:B------:R-:W-:Y:S01]  /*1700*/  FFMA.FTZ R37, R82, R199, R37 ;  /* 0x000000c752257223 */ /* 0x000fe20000010025 */
[----:B------:R-:W-:Y:S01]  /*1710*/  PRMT R50, RZ, 0x5410, R50 ;  /* 0x00005410ff327816 */ /* 0x000fe20000000032 */
[----:B------:R-:W-:-:S02]  /*1720*/  FMUL.FTZ R77, R188, R201 ;  /* 0x000000c9bc4d7220 */ /* 0x000fc40000410000 */
[----:B------:R-:W-:Y:S02]  /*1730*/  FMUL.FTZ R201, R175, R48 ;  /* 0x00000030afc97220 */ /* 0x000fe40000410000 */
[----:B------:R-:W-:Y:S02]  /*1740*/  FADD.FTZ R36, R39, R214 ;  /* 0x000000d627247221 */ /* 0x000fe40000010000 */
[----:B------:R-:W-:Y:S01]  /*1750*/  FFMA.FTZ R37, R79, R214, R37 ;  /* 0x000000d64f257223 */ /* 0x000fe20000010025 */
[----:B------:R-:W-:Y:S01]  /*1760*/  MOV R72, R74 ;  /* 0x0000004a00487202 */ /* 0x000fe20000000f00 */
[----:B------:R-:W-:Y:S01]  /*1770*/  FMUL.FTZ R74, R188, R55 ;  /* 0x00000037bc4a7220 */ /* 0x000fe20000410000 */
[----:B------:R-:W-:Y:S01]  /*1780*/  PRMT R68, RZ, 0x5410, R68 ;  /* 0x00005410ff447816 */ /* 0x000fe20000000044 */
[----:B------:R-:W-:Y:S02]  /*1790*/  FMUL.FTZ R212, R105, R50 ;  /* 0x0000003269d47220 */ /* 0x000fe40000410000 */
[----:B------:R-:W-:-:S02]  /*17a0*/  FADD.FTZ R39, R36, R201 ;  /* 0x000000c924277221 */ /* 0x000fc40000010000 */
[----:B------:R-:W-:Y:S02]  /*17b0*/  FFMA.FTZ R37, R66, R201, R37 ;  /* 0x000000c942257223 */ /* 0x000fe40000010025 */
[----:B------:R-:W-:Y:S02]  /*17c0*/  FMUL.FTZ R75, R188, R73 ;  /* 0x00000049bc4b7220 */ /* 0x000fe40000410000 */
        /* <DEDUP_REMOVED lines=19> */
[----:B------:R-:W-:Y:S02]  /*1900*/  FMUL.FTZ R78, R188, R203 ;  /* 0x000000cbbc4e7220 */ /* 0x000fe40000410000 */
        /* <DEDUP_REMOVED lines=60> */
.L_x_5137:
        /* <DEDUP_REMOVED lines=18> */
.L_x_5138:
        /* <DEDUP_REMOVED lines=10> */
[----:B-----5:R-:W-:Y:S02]  /*1e90*/  LOP3.LUT P4, RZ, R191, 0xff00, RZ, 0xc0, !PT ;  /* 0x0000ff00bfff7812 */ /* 0x020fe4000788c0ff */
[----:B------:R-:W-:Y:S02]  /*1ea0*/  @!P3 IADD3 R194, R194, 0x8, RZ ;  /* 0x00000008c2c2b810 */ /* 0x000fe40007ffe0ff */
[----:B------:R-:W-:Y:S02]  /*1eb0*/  @!P0 IADD3 R36, R36, 0x8, RZ ;  /* 0x0000000824248810 */ /* 0x000fe40007ffe0ff */
[----:B------:R-:W-:Y:S02]  /*1ec0*/  SHF.L.U32 R194, R194, 0x3, RZ ;  /* 0x00000003c2c27819 */ /* 0x000fe400000006ff */
[----:B------:R-:W-:Y:S01]  /*1ed0*/  @!P1 LOP3.LUT R193, R36, 0x7, R3, 0xf8, !PT ;  /* 0x0000000724c19812 */ /* 0x000fe200078ef803 */
[----:B0-----:R-:W-:Y:S01]  /*1ee0*/  FADD.FTZ R3, R42, R41 ;  /* 0x000000292a037221 */ /* 0x001fe20000010000 */
[----:B------:R-:W-:-:S02]  /*1ef0*/  ISETP.NE.AND P0, PT, R185, RZ, PT ;  /* 0x000000ffb900720c */ /* 0x000fc40003f05270 */
[C---:B------:R-:W-:Y:S02]  /*1f00*/  LOP3.LUT P2, RZ, R191.reuse, 0xff, RZ, 0xc0, !PT ;  /* 0x000000ffbfff7812 */ /* 0x040fe4000784c0ff */
[----:B------:R0:W-:Y:S04]  /*1f10*/  @!P1 STS.64 [R193.X8+0x7000], R2 ;  /* 0x00700002c1009388 */ /* 0x0001e80000008a00 */
[----:B------:R-:W-:Y:S01]  /*1f20*/  BAR.SYNC.DEFER_BLOCKING 0x0 ;  /* 0x0000000000007b1d */ /* 0x000fe20000010000 */
[----:B------:R-:W-:Y:S02]  /*1f30*/  ISETP.NE.U32.AND P1, PT, RZ, c[0x0][0x218], PT ;  /* 0x00008600ff007a0c */ /* 0x000fe40003f25070 */
[----:B------:R-:W-:Y:S02]  /*1f40*/  LOP3.LUT P6, RZ, R191, 0xff0000, RZ, 0xc0, !PT ;  /* 0x00ff0000bfff7812 */ /* 0x000fe400078cc0ff */
[----:B------:R-:W-:-:S02]  /*1f50*/  ISETP.NE.AND.EX P1, PT, RZ, c[0x0][0x21c], PT, P1 ;  /* 0x00008700ff007a0c */ /* 0x000fc40003f25310 */
[----:B------:R-:W-:Y:S02]  /*1f60*/  LOP3.LUT P5, RZ, R191, 0xff000000, RZ, 0xc0, !PT ;  /* 0xff000000bfff7812 */ /* 0x000fe400078ac0ff */
[----:B------:R-:W-:Y:S02]  /*1f70*/  IADD3 R181, R181, c[0x0][0x160], RZ ;  /* 0x00005800b5b57a10 */ /* 0x000fe40007ffe0ff */
[----:B0-----:R-:W-:Y:S01]  /*1f80*/  SEL R193, RZ, 0x1, P3 ;  /* 0x00000001ffc17807 */ /* 0x001fe20001800000 */
[----:B-1----:R-:W0:Y:S04]  /*1f90*/  LDS.128 R36, [R194+0x7000] ;  /* 0x00700000c2247984 */ /* 0x002e280000000c00 */
        /* <DEDUP_REMOVED lines=22> */
[----:B------:R-:W-:-:S03]  /*2100*/  LOP3.LUT P0, RZ, R190, 0xff, RZ, 0xc0, !PT ;  /* 0x000000ffbeff7812 */ /* 0x000fc6000780c0ff */
[-CC-:B------:R-:W-:Y:S02]  /*2110*/  FFMA.FTZ R60, R60, R2.reuse, R3.reuse ;  /* 0x000000023c3c7223 */ /* 0x180fe40000010003 */
[-CC-:B------:R-:W-:Y:S02]  /*2120*/  FFMA.FTZ R61, R61, R2.reuse, R3.reuse ;  /* 0x000000023d3d7223 */ /* 0x180fe40000010003 */
[----:B------:R-:W-:Y:S02]  /*2130*/  FADD.FTZ R71, R71, -R60 ;  /* 0x8000003c47477221 */ /* 0x000fe40000010000 */
[----:B------:R-:W-:Y:S02]  /*2140*/  FFMA.FTZ R89, R89, R2, R3 ;  /* 0x0000000259597223 */ /* 0x000fe40000010003 */
[----:B------:R-:W-:Y:S02]  /*2150*/  FMUL.FTZ R38, R188, R71 ;  /* 0x00000047bc267220 */ /* 0x000fe40000410000 */
[----:B------:R-:W-:-:S02]  /*2160*/  FADD.FTZ R61, R64, -R61 ;  /* 0x8000003d403d7221 */ /* 0x000fc40000010000 */
[----:B------:R-:W-:Y:S02]  /*2170*/  @P1 FADD.FTZ R38, R5, R38 ;  /* 0x0000002605261221 */ /* 0x000fe40000010000 */
[--C-:B------:R-:W-:Y:S02]  /*2180*/  FFMA.FTZ R63, R63, R2, R3.reuse ;  /* 0x000000023f3f7223 */ /* 0x100fe40000010003 */
[----:B------:R-:W-:Y:S02]  /*2190*/  FMUL.FTZ R39, R38, R52 ;  /* 0x0000003426277220 */ /* 0x000fe40000410000 */
[----:B------:R-:W-:Y:S02]  /*21a0*/  FFMA.FTZ R62, R62, R2, R3 ;  /* 0x000000023e3e7223 */ /* 0x000fe40000010003 */
[----:B------:R-:W-:Y:S02]  /*21b0*/  FADD.FTZ R89, R208, -R89 ;  /* 0x80000059d0597221 */ /* 0x000fe40000010000 */
[----:B------:R-:W-:-:S02]  /*21c0*/  FMUL.FTZ R37, R188, R61 ;  /* 0x0000003dbc257220 */ /* 0x000fc40000410000 */
[----:B------:R-:W-:Y:S02]  /*21d0*/  FFMA.FTZ R196, R196, R2, R3 ;  /* 0x00000002c4c47223 */ /* 0x000fe40000010003 */
[----:B------:R-:W-:Y:S02]  /*21e0*/  FMUL.FTZ R40, R39, c[0x0][0x1e8] ;  /* 0x00007a0027287a20 */ /* 0x000fe40000410000 */
[----:B------:R-:W-:Y:S02]  /*21f0*/  FADD.FTZ R63, R92, -R63 ;  /* 0x8000003f5c3f7221 */ /* 0x000fe40000010000 */
[----:B------:R-:W-:Y:S01]  /*2200*/  FADD.FTZ R65, R65, -R62 ;  /* 0x8000003e41417221 */ /* 0x000fe20000010000 */
[----:B------:R-:W-:Y:S01]  /*2210*/  FSEL R41, R40, RZ, P4 ;  /* 0x000000ff28297208 */ /* 0x000fe20002000000 */
[----:B------:R-:W-:Y:S01]  /*2220*/  FMUL.FTZ R61, R188, R89 ;  /* 0x00000059bc3d7220 */ /* 0x000fe20000410000 */
[----:B------:R-:W-:Y:S01]  /*2230*/  LOP3.LUT P4, RZ, R190, 0xff0000, RZ, 0xc0, !PT ;  /* 0x00ff0000beff7812 */ /* 0x000fe2000788c0ff */
[----:B------:R-:W-:-:S02]  /*2240*/  @P1 FADD.FTZ R37, R4, R37 ;  /* 0x0000002504251221 */ /* 0x000fc40000010000 */
[----:B------:R-:W-:Y:S01]  /*2250*/  FADD.FTZ R197, R197, -R196 ;  /* 0x800000c4c5c57221 */ /* 0x000fe20000010000 */
[----:B------:R-:W-:Y:S01]  /*2260*/  F2F.BF16.F32 R41, R41 ;  /* 0x0000002900297304 */ /* 0x000fe20000202000 */
[-CC-:B------:R-:W-:Y:S02]  /*2270*/  FFMA.FTZ R85, R85, R2.reuse, R3.reuse ;  /* 0x0000000255557223 */ /* 0x180fe40000010003 */
[C---:B------:R-:W-:Y:S02]  /*2280*/  FMUL.FTZ R39, R188.reuse, R63 ;  /* 0x0000003fbc277220 */ /* 0x040fe40000410000 */
[----:B------:R-:W-:Y:S02]  /*2290*/  FFMA.FTZ R83, R83, R2, R3 ;  /* 0x0000000253537223 */ /* 0x000fe40000010003 */
[----:B------:R-:W-:Y:S02]  /*22a0*/  FMUL.FTZ R40, R188, R65 ;  /* 0x00000041bc287220 */ /* 0x000fe40000410000 */
[----:B------:R-:W-:-:S02]  /*22b0*/  @P1 FADD.FTZ R61, R10, R61 ;  /* 0x0000003d0a3d1221 */ /* 0x000fc40000010000 */
[----:B------:R-:W-:Y:S02]  /*22c0*/  FMUL.FTZ R36, R37, R52 ;  /* 0x0000003425247220 */ /* 0x000fe40000410000 */
[----:B------:R-:W-:Y:S02]  /*22d0*/  FMUL.FTZ R60, R188, R197 ;  /* 0x000000c5bc3c7220 */ /* 0x000fe40000410000 */
[----:B------:R-:W-:Y:S02]  /*22e0*/  FADD.FTZ R85, R206, -R85 ;  /* 0x80000055ce557221 */ /* 0x000fe40000010000 */
[----:B------:R-:W-:Y:S02]  /*22f0*/  @P1 FADD.FTZ R39, R6, R39 ;  /* 0x0000002706271221 */ /* 0x000fe40000010000 */
[----:B------:R-:W-:Y:S02]  /*2300*/  FFMA.FTZ R94, R94, R2, R3 ;  /* 0x000000025e5e7223 */ /* 0x000fe40000010003 */
[----:B------:R-:W-:-:S02]  /*2310*/  FADD.FTZ R83, R200, -R83 ;  /* 0x80000053c8537221 */ /* 0x000fc40000010000 */
[----:B------:R-:W-:Y:S02]  /*2320*/  @P1 FADD.FTZ R40, R7, R40 ;  /* 0x0000002807281221 */ /* 0x000fe40000010000 */
[----:B------:R-:W-:Y:S02]  /*2330*/  FMUL.FTZ R47, R61, R52 ;  /* 0x000000343d2f7220 */ /* 0x000fe40000410000 */
[-CC-:B------:R-:W-:Y:S02]  /*2340*/  FFMA.FTZ R198, R198, R2.reuse, R3.reuse ;  /* 0x00000002c6c67223 */ /* 0x180fe40000010003 */
[----:B------:R-:W-:Y:S02]  /*2350*/  FMUL.FTZ R36, R36, c[0x0][0x1e8] ;  /* 0x00007a0024247a20 */ /* 0x000fe40000410000 */
[----:B------:R-:W-:Y:S02]  /*2360*/  @P1 FADD.FTZ R60, R9, R60 ;  /* 0x0000003c093c1221 */ /* 0x000fe40000010000 */
[-CC-:B------:R-:W-:Y:S01]  /*2370*/  FFMA.FTZ R84, R84, R2.reuse, R3.reuse ;  /* 0x0000000254547223 */ /* 0x180fe20000010003 */
[----:B------:R-:W-:Y:S01]  /*2380*/  FSEL R36, R36, RZ, P2 ;  /* 0x000000ff24247208 */ /* 0x000fe20001000000 */
[----:B------:R-:W-:Y:S01]  /*2390*/  FFMA.FTZ R87, R87, R2, R3 ;  /* 0x0000000257577223 */ /* 0x000fe20000010003 */
[----:B------:R-:W-:Y:S01]  /*23a0*/  LOP3.LUT P2, RZ, R190, 0xff00, RZ, 0xc0, !PT ;  /* 0x0000ff00beff7812 */ /* 0x000fe2000784c0ff */
[----:B------:R-:W-:-:S02]  /*23b0*/  FMUL.FTZ R63, R188, R85 ;  /* 0x00000055bc3f7220 */ /* 0x000fc40000410000 */
[----:B------:R-:W-:Y:S02]  /*23c0*/  FMUL.FTZ R42, R39, R52 ;  /* 0x00000034272a7220 */ /* 0x000fe40000410000 */
[----:B------:R-:W-:Y:S02]  /*23d0*/  FADD.FTZ R93, R93, -R94 ;  /* 0x8000005e5d5d7221 */ /* 0x000fe40000010000 */
[----:B------:R-:W-:Y:S02]  /*23e0*/  FMUL.FTZ R71, R188, R83 ;  /* 0x00000053bc477220 */ /* 0x000fe40000410000 */
[-CC-:B------:R-:W-:Y:S02]  /*23f0*/  FFMA.FTZ R81, R81, R2.reuse, R3.reuse ;  /* 0x0000000251517223 */ /* 0x180fe40000010003 */
[----:B------:R-:W-:Y:S02]  /*2400*/  FFMA.FTZ R80, R80, R2, R3 ;  /* 0x0000000250507223 */ /* 0x000fe40000010003 */
[----:B------:R-:W-:-:S02]  /*2410*/  FMUL.FTZ R43, R40, R52 ;  /* 0x00000034282b7220 */ /* 0x000fc40000410000 */
[----:B------:R-:W-:Y:S02]  /*2420*/  FMUL.FTZ R47, R47, c[0x0][0x1e8] ;  /* 0x00007a002f2f7a20 */ /* 0x000fe40000410000 */
[----:B------:R-:W-:Y:S02]  /*2430*/  FADD.FTZ R95, R95, -R198 ;  /* 0x800000c65f5f7221 */ /* 0x000fe40000010000 */
[----:B------:R-:W-:Y:S01]  /*2440*/  FFMA.FTZ R82, R82, R2, R3 ;  /* 0x0000000252527223 */ /* 0x000fe20000010003 */
[----:B------:R-:W-:Y:S01]  /*2450*/  FSEL R51, R47, RZ, P4 ;  /* 0x000000ff2f337208 */ /* 0x000fe20002000000 */
[----:B------:R-:W-:Y:S01]  /*2460*/  FMUL.FTZ R46, R60, R52 ;  /* 0x000000343c2e7220 */ /* 0x000fe20000410000 */
[----:B------:R0:W-:Y:S01]  /*2470*/  F2F.BF16.F32 R47, R36 ;  /* 0x00000024002f7304 */ /* 0x0001e20000202000 */
[----:B------:R-:W-:Y:S01]  /*2480*/  FADD.FTZ R91, R91, -R84 ;  /* 0x800000545b5b7221 */ /* 0x000fe20000010000 */
[----:B------:R-:W-:Y:S01]  /*2490*/  LOP3.LUT P4, RZ, R192, 0xff000000, RZ, 0xc0, !PT ;  /* 0xff000000c0ff7812 */ /* 0x000fe2000788c0ff */
[----:B------:R-:W-:-:S02]  /*24a0*/  FADD.FTZ R87, R204, -R87 ;  /* 0x80000057cc577221 */ /* 0x000fc40000010000 */
[----:B------:R-:W-:Y:S02]  /*24b0*/  FFMA.FTZ R79, R79, R2, R3 ;  /* 0x000000024f4f7223 */ /* 0x000fe40000010003 */
[----:B------:R-:W-:Y:S01]  /*24c0*/  @P1 FADD.FTZ R63, R8, R63 ;  /* 0x0000003f083f1221 */ /* 0x000fe20000010000 */
[----:B------:R-:W-:Y:S01]  /*24d0*/  F2F.BF16.F32 R51, R51 ;  /* 0x0000003300337304 */ /* 0x000fe20000202000 */
[----:B------:R-:W-:Y:S02]  /*24e0*/  FMUL.FTZ R42, R42, c[0x0][0x1e8] ;  /* 0x00007a002a2a7a20 */ /* 0x000fe40000410000 */
[----:B------:R-:W-:Y:S02]  /*24f0*/  FMUL.FTZ R62, R188, R93 ;  /* 0x0000005dbc3e7220 */ /* 0x000fe40000410000 */
[----:B------:R-:W-:Y:S01]  /*2500*/  @P1 FADD.FTZ R71, R12, R71 ;  /* 0x000000470c471221 */ /* 0x000fe20000010000 */
[----:B------:R-:W-:Y:S01]  /*2510*/  FSEL R45, R42, RZ, P6 ;  /* 0x000000ff2a2d7208 */ /* 0x000fe20003000000 */
[----:B------:R-:W-:Y:S01]  /*2520*/  FADD.FTZ R81, R202, -R81 ;  /* 0x80000051ca517221 */ /* 0x000fe20000010000 */
[----:B------:R-:W-:Y:S01]  /*2530*/  LOP3.LUT P6, RZ, R190, 0xff000000, RZ, 0xc0, !PT ;  /* 0xff000000beff7812 */ /* 0x000fe200078cc0ff */
[----:B------:R-:W-:-:S02]  /*2540*/  FADD.FTZ R195, R195, -R80 ;  /* 0x80000050c3c37221 */ /* 0x000fc40000010000 */
[----:B------:R-:W-:Y:S01]  /*2550*/  FMUL.FTZ R43, R43, c[0x0][0x1e8] ;  /* 0x00007a002b2b7a20 */ /* 0x000fe20000410000 */
[----:B------:R-:W-:Y:S01]  /*2560*/  F2F.BF16.F32 R45, R45 ;  /* 0x0000002d002d7304 */ /* 0x000fe20000202000 */
[----:B------:R-:W-:Y:S02]  /*2570*/  FMUL.FTZ R64, R188, R95 ;  /* 0x0000005fbc407220 */ /* 0x000fe40000410000 */
[----:B------:R-:W-:Y:S01]  /*2580*/  FADD.FTZ R199, R199, -R82 ;  /* 0x80000052c7c77221 */ /* 0x000fe20000010000 */
[----:B------:R-:W-:Y:S01]  /*2590*/  FSEL R42, R43, RZ, P5 ;  /* 0x000000ff2b2a7208 */ /* 0x000fe20002800000 */
[----:B------:R-:W-:Y:S01]  /*25a0*/  FMUL.FTZ R46, R46, c[0x0][0x1e8] ;  /* 0x00007a002e2e7a20 */ /* 0x000fe20000410000 */
[----:B------:R-:W-:Y:S01]  /*25b0*/  LOP3.LUT P5, RZ, R192, 0xff, RZ, 0xc0, !PT ;  /* 0x000000ffc0ff7812 */ /* 0x000fe200078ac0ff */
[----:B------:R-:W-:Y:S02]  /*25c0*/  FFMA.FTZ R69, R69, R2, R3 ;  /* 0x0000000245457223 */ /* 0x000fe40000010003 */
[----:B------:R-:W-:Y:S01]  /*25d0*/  FMUL.FTZ R82, R188, R91 ;  /* 0x0000005bbc527220 */ /* 0x000fe20000410000 */
[----:B------:R-:W-:Y:S01]  /*25e0*/  FSEL R43, R46, RZ, P2 ;  /* 0x000000ff2e2b7208 */ /* 0x000fe20001000000 */
[----:B------:R-:W-:Y:S01]  /*25f0*/  FMUL.FTZ R65, R188, R87 ;  /* 0x00000057bc417220 */ /* 0x000fe20000410000 */
[----:B------:R-:W-:Y:S01]  /*2600*/  LOP3.LUT P2, RZ, R192, 0xff0000, RZ, 0xc0, !PT ;  /* 0x00ff0000c0ff7812 */ /* 0x000fe2000784c0ff */
[----:B------:R-:W-:Y:S01]  /*2610*/  FADD.FTZ R93, R214, -R79 ;  /* 0x8000004fd65d7221 */ /* 0x000fe20000010000 */
[----:B------:R-:W1:Y:S01]  /*2620*/  F2F.BF16.F32 R42, R42 ;  /* 0x0000002a002a7304 */ /* 0x000e620000202000 */
[----:B------:R-:W-:-:S02]  /*2630*/  FMUL.FTZ R44, R63, R52 ;  /* 0x000000343f2c7220 */ /* 0x000fc40000410000 */
[----:B------:R-:W-:Y:S02]  /*2640*/  @P1 FADD.FTZ R62, R11, R62 ;  /* 0x0000003e0b3e1221 */ /* 0x000fe40000010000 */
[----:B0-----:R-:W-:Y:S02]  /*2650*/  FMUL.FTZ R36, R71, R52 ;  /* 0x0000003447247220 */ /* 0x001fe40000410000 */
[C---:B------:R-:W-:Y:S01]  /*2660*/  FMUL.FTZ R79, R188.reuse, R81 ;  /* 0x00000051bc4f7220 */ /* 0x040fe20000410000 */
[----:B------:R-:W-:Y:S01]  /*2670*/  F2F.BF16.F32 R43, R43 ;  /* 0x0000002b002b7304 */ /* 0x000fe20000202000 */
[----:B------:R-:W-:Y:S02]  /*2680*/  FMUL.FTZ R80, R188, R195 ;  /* 0x000000c3bc507220 */ /* 0x000fe40000410000 */
[----:B------:R-:W-:Y:S02]  /*2690*/  @P1 FADD.FTZ R64, R13, R64 ;  /* 0x000000400d401221 */ /* 0x000fe40000010000 */
[----:B------:R-:W-:-:S02]  /*26a0*/  FFMA.FTZ R81, R67, R2, R3 ;  /* 0x0000000243517223 */ /* 0x000fc40000010003 */
[----:B------:R-:W-:Y:S01]  /*26b0*/  FADD.FTZ R69, R210, -R69 ;  /* 0x80000045d2457221 */ /* 0x000fe20000010000 */
[----:B-1----:R-:W-:Y:S01]  /*26c0*/  SHF.L.U32 R42, R42, 0x10, RZ ;  /* 0x000000102a2a7819 */ /* 0x002fe200000006ff */
[----:B------:R-:W-:Y:S02]  /*26d0*/  @P1 FADD.FTZ R82, R15, R82 ;  /* 0x000000520f521221 */ /* 0x000fe40000010000 */
[----:B------:R-:W-:Y:S02]  /*26e0*/  @P1 FADD.FTZ R65, R14, R65 ;  /* 0x000000410e411221 */ /* 0x000fe40000010000 */
[----:B------:R-:W-:Y:S02]  /*26f0*/  FFMA.FTZ R95, R74, R2, R3 ;  /* 0x000000024a5f7223 */ /* 0x000fe40000010003 */
[----:B------:R-:W-:Y:S02]  /*2700*/  FMUL.FTZ R44, R44, c[0x0][0x1e8] ;  /* 0x00007a002c2c7a20 */ /* 0x000fe40000410000 */
[----:B------:R-:W-:-:S02]  /*2710*/  FMUL.FTZ R46, R62, R52 ;  /* 0x000000343e2e7220 */ /* 0x000fc40000410000 */
[----:B------:R-:W-:Y:S01]  /*2720*/  FMUL.FTZ R36, R36, c[0x0][0x1e8] ;  /* 0x00007a0024247a20 */ /* 0x000fe20000410000 */
[----:B------:R-:W-:Y:S01]  /*2730*/  FSEL R44, R44, RZ, P0 ;  /* 0x000000ff2c2c7208 */ /* 0x000fe20000000000 */
[----:B------:R-:W-:Y:S01]  /*2740*/  @P1 FADD.FTZ R80, R17, R80 ;  /* 0x0000005011501221 */ /* 0x000fe20000010000 */
[----:B------:R-:W-:Y:S01]  /*2750*/  LOP3.LUT P0, RZ, R192, 0xff00, RZ, 0xc0, !PT ;  /* 0x0000ff00c0ff7812 */ /* 0x000fe2000780c0ff */
[----:B------:R-:W-:Y:S01]  /*2760*/  FFMA.FTZ R74, R75, R2, R3 ;  /* 0x000000024b4a7223 */ /* 0x000fe20000010003 */
[----:B------:R-:W-:Y:S01]  /*2770*/  FSEL R36, R36, RZ, P5 ;  /* 0x000000ff24247208 */ /* 0x000fe20002800000 */
[----:B------:R-:W-:Y:S01]  /*2780*/  FMUL.FTZ R48, R64, R52 ;  /* 0x0000003440307220 */ /* 0x000fe20000410000 */
[----:B------:R-:W-:Y:S01]  /*2790*/  LOP3.LUT P5, RZ, R189, 0xff00, RZ, 0xc0, !PT ;  /* 0x0000ff00bdff7812 */ /* 0x000fe200078ac0ff */
[----:B------:R-:W-:Y:S01]  /*27a0*/  FADD.FTZ R91, R212, -R81 ;  /* 0x80000051d45b7221 */ /* 0x000fe20000010000 */
[----:B------:R0:W-:Y:S01]  /*27b0*/  F2F.BF16.F32 R85, R36 ;  /* 0x0000002400557304 */ /* 0x0001e20000202000 */
[----:B------:R-:W-:-:S02]  /*27c0*/  FFMA.FTZ R75, R76, R2, R3 ;  /* 0x000000024c4b7223 */ /* 0x000fc40000010003 */
[----:B------:R-:W-:Y:S02]  /*27d0*/  FMUL.FTZ R50, R82, R52 ;  /* 0x0000003452327220 */ /* 0x000fe40000410000 */
[----:B------:R-:W-:Y:S02]  /*27e0*/  FMUL.FTZ R81, R188, R69 ;  /* 0x00000045bc517220 */ /* 0x000fe40000410000 */
[--C-:B------:R-:W-:Y:S02]  /*27f0*/  FFMA.FTZ R76, R77, R2, R3.reuse ;  /* 0x000000024d4c7223 */ /* 0x100fe40000010003 */
[----:B------:R-:W-:Y:S02]  /*2800*/  FMUL.FTZ R49, R65, R52 ;  /* 0x0000003441317220 */ /* 0x000fe40000410000 */
[----:B------:R-:W-:Y:S02]  /*2810*/  FFMA.FTZ R77, R78, R2, R3 ;  /* 0x000000024e4d7223 */ /* 0x000fe40000010003 */
[----:B------:R-:W-:-:S02]  /*2820*/  FADD.FTZ R95, R68, -R95 ;  /* 0x8000005f445f7221 */ /* 0x000fc40000010000 */
[----:B------:R-:W-:Y:S02]  /*2830*/  FMUL.FTZ R46, R46, c[0x0][0x1e8] ;  /* 0x00007a002e2e7a20 */ /* 0x000fe40000410000 */
[----:B------:R-:W-:Y:S02]  /*2840*/  FMUL.FTZ R67, R80, R52 ;  /* 0x0000003450437220 */ /* 0x000fe40000410000 */
[-CC-:B------:R-:W-:Y:S01]  /*2850*/  FFMA.FTZ R78, R73, R2.reuse, R3.reuse ;  /* 0x00000002494e7223 */ /* 0x180fe20000010003 */
[----:B------:R-:W-:Y:S01]  /*2860*/  FSEL R46, R46, RZ, P6 ;  /* 0x000000ff2e2e7208 */ /* 0x000fe20003000000 */
[----:B------:R-:W-:Y:S01]  /*2870*/  FMUL.FTZ R48, R48, c[0x0][0x1e8] ;  /* 0x00007a0030307a20 */ /* 0x000fe20000410000 */
[C---:B------:R-:W-:Y:S01]  /*2880*/  LOP3.LUT P6, RZ, R189.reuse, 0xff, RZ, 0xc0, !PT ;  /* 0x000000ffbdff7812 */ /* 0x040fe200078cc0ff */
[-CC-:B------:R-:W-:Y:S02]  /*2890*/  FFMA.FTZ R73, R72, R2.reuse, R3.reuse ;  /* 0x0000000248497223 */ /* 0x180fe40000010003 */
[----:B------:R-:W-:Y:S01]  /*28a0*/  FFMA.FTZ R84, R66, R2, R3 ;  /* 0x0000000242547223 */ /* 0x000fe20000010003 */
[----:B------:R-:W-:Y:S01]  /*28b0*/  FSEL R48, R48, RZ, P0 ;  /* 0x000000ff30307208 */ /* 0x000fe20000000000 */
[----:B------:R-:W-:Y:S01]  /*28c0*/  FMUL.FTZ R50, R50, c[0x0][0x1e8] ;  /* 0x00007a0032327a20 */ /* 0x000fe20000410000 */
[----:B------:R-:W-:Y:S01]  /*28d0*/  LOP3.LUT P0, RZ, R189, 0xff0000, RZ, 0xc0, !PT ;  /* 0x00ff0000bdff7812 */ /* 0x000fe2000780c0ff */
[----:B------:R-:W-:-:S02]  /*28e0*/  @P1 FADD.FTZ R81, R18, R81 ;  /* 0x0000005112511221 */ /* 0x000fc40000010000 */
[--C-:B------:R-:W-:Y:S01]  /*28f0*/  FFMA.FTZ R72, R70, R2, R3.reuse ;  /* 0x0000000246487223 */ /* 0x100fe20000010003 */
[----:B------:R-:W-:Y:S01]  /*2900*/  FSEL R50, R50, RZ, P4 ;  /* 0x000000ff32327208 */ /* 0x000fe20002000000 */
[----:B------:R-:W-:Y:S01]  /*2910*/  FMUL.FTZ R49, R49, c[0x0][0x1e8] ;  /* 0x00007a0031317a20 */ /* 0x000fe20000410000 */
[----:B------:R-:W-:Y:S01]  /*2920*/  LOP3.LUT P4, RZ, R86, 0xff, RZ, 0xc0, !PT ;  /* 0x000000ff56ff7812 */ /* 0x000fe2000788c0ff */
[----:B------:R-:W-:Y:S02]  /*2930*/  FMUL.FTZ R70, R188, R95 ;  /* 0x0000005fbc467220 */ /* 0x000fe40000410000 */
[----:B------:R-:W-:Y:S01]  /*2940*/  FMUL.FTZ R67, R67, c[0x0][0x1e8] ;  /* 0x00007a0043437a20 */ /* 0x000fe20000410000 */
[----:B------:R-:W-:Y:S01]  /*2950*/  FSEL R87, R49, RZ, P2 ;  /* 0x000000ff31577208 */ /* 0x000fe20001000000 */
[----:B------:R-:W-:Y:S01]  /*2960*/  FADD.FTZ R201, R201, -R84 ;  /* 0x80000054c9c97221 */ /* 0x000fe20000010000 */
[----:B------:R-:W-:Y:S01]  /*2970*/  F2F.BF16.F32 R49, R44 ;  /* 0x0000002c00317304 */ /* 0x000fe20000202000 */
[----:B0-----:R-:W-:Y:S01]  /*2980*/  FMUL.FTZ R36, R81, R52 ;  /* 0x0000003451247220 */ /* 0x001fe20000410000 */
[----:B------:R-:W-:Y:S01]  /*2990*/  FSEL R83, R67, RZ, P5 ;  /* 0x000000ff43537208 */ /* 0x000fe20002800000 */
[----:B------:R-:W-:Y:S01]  /*29a0*/  FFMA.FTZ R2, R216, R2, R3 ;  /* 0x00000002d8027223 */ /* 0x000fe20000010003 */
[----:B------:R-:W-:Y:S01]  /*29b0*/  LOP3.LUT P2, RZ, R189, 0xff000000, RZ, 0xc0, !PT ;  /* 0xff000000bdff7812 */ /* 0x000fe2000784c0ff */
[----:B------:R-:W-:Y:S01]  /*29c0*/  FMUL.FTZ R84, R188, R199 ;  /* 0x000000c7bc547220 */ /* 0x000fe20000410000 */
[----:B------:R-:W-:Y:S01]  /*29d0*/  LOP3.LUT P5, RZ, R86, 0xff0000, RZ, 0xc0, !PT ;  /* 0x00ff000056ff7812 */ /* 0x000fe200078ac0ff */
[----:B------:R-:W-:Y:S01]  /*29e0*/  @P1 FADD.FTZ R70, R23, R70 ;  /* 0x0000004617461221 */ /* 0x000fe20000010000 */
[----:B------:R-:W-:Y:S01]  /*29f0*/  F2F.BF16.F32 R44, R46 ;  /* 0x0000002e002c7304 */ /* 0x000fe20000202000 */
[----:B------:R-:W-:-:S02]  /*2a00*/  @P1 FADD.FTZ R79, R16, R79 ;  /* 0x0000004f104f1221 */ /* 0x000fc40000010000 */
[----:B------:R-:W-:Y:S02]  /*2a10*/  FMUL.FTZ R36, R36, c[0x0][0x1e8] ;  /* 0x00007a0024247a20 */ /* 0x000fe40000410000 */
[----:B------:R-:W-:Y:S02]  /*2a20*/  FADD.FTZ R59, R59, -R74 ;  /* 0x8000004a3b3b7221 */ /* 0x000fe40000010000 */
[----:B------:R-:W-:Y:S01]  /*2a30*/  FADD.FTZ R203, R203, -R2 ;  /* 0x80000002cbcb7221 */ /* 0x000fe20000010000 */
[----:B------:R-:W-:Y:S01]  /*2a40*/  F2F.BF16.F32 R46, R48 ;  /* 0x00000030002e7304 */ /* 0x000fe20000202000 */
[----:B------:R-:W-:Y:S01]  /*2a50*/  @P1 FADD.FTZ R84, R19, R84 ;  /* 0x0000005413541221 */ /* 0x000fe20000010000 */
[----:B------:R-:W-:Y:S01]  /*2a60*/  FSEL R36, R36, RZ, P0 ;  /* 0x000000ff24247208 */ /* 0x000fe20000000000 */
[-C--:B------:R-:W-:Y:S01]  /*2a70*/  FMUL.FTZ R2, R70, R52.reuse ;  /* 0x0000003446027220 */ /* 0x080fe20000410000 */
[----:B------:R-:W-:Y:S01]  /*2a80*/  LOP3.LUT P0, RZ, R86, 0xff000000, RZ, 0xc0, !PT ;  /* 0xff00000056ff7812 */ /* 0x000fe2000780c0ff */
[----:B------:R-:W-:-:S02]  /*2a90*/  FMUL.FTZ R66, R79, R52 ;  /* 0x000000344f427220 */ /* 0x000fc40000410000 */
[----:B------:R-:W-:Y:S01]  /*2aa0*/  FMUL.FTZ R67, R188, R91 ;  /* 0x0000005bbc437220 */ /* 0x000fe20000410000 */
[----:B------:R-:W0:Y:S01]  /*2ab0*/  F2F.BF16.F32 R48, R50 ;  /* 0x0000003200307304 */ /* 0x000e220000202000 */
[----:B------:R-:W-:Y:S02]  /*2ac0*/  FADD.FTZ R75, R58, -R75 ;  /* 0x8000004b3a4b7221 */ /* 0x000fe40000010000 */
[----:B------:R-:W-:Y:S02]  /*2ad0*/  FMUL.FTZ R91, R84, R52 ;  /* 0x00000034545b7220 */ /* 0x000fe40000410000 */
[----:B------:R-:W-:Y:S02]  /*2ae0*/  FMUL.FTZ R2, R2, c[0x0][0x1e8] ;  /* 0x00007a0002027a20 */ /* 0x000fe40000410000 */
[----:B------:R-:W-:Y:S01]  /*2af0*/  FMUL.FTZ R66, R66, c[0x0][0x1e8] ;  /* 0x00007a0042427a20 */ /* 0x000fe20000410000 */
[----:B------:R1:W-:Y:S01]  /*2b00*/  F2F.BF16.F32 R50, R83 ;  /* 0x0000005300327304 */ /* 0x0003e20000202000 */
[----:B------:R-:W-:Y:S01]  /*2b10*/  FADD.FTZ R3, R56, -R77 ;  /* 0x8000004d38037221 */ /* 0x000fe20000010000 */
[----:B------:R-:W-:Y:S01]  /*2b20*/  FSEL R2, R2, RZ, P0 ;  /* 0x000000ff02027208 */ /* 0x000fe20000000000 */
[C---:B------:R-:W-:Y:S01]  /*2b30*/  FMUL.FTZ R69, R188.reuse, R93 ;  /* 0x0000005dbc457220 */ /* 0x040fe20000410000 */
[----:B------:R-:W-:Y:S01]  /*2b40*/  ISETP.NE.U32.AND P0, PT, RZ, c[0x0][0x258], PT ;  /* 0x00009600ff007a0c */ /* 0x000fe20003f05070 */
[----:B------:R-:W-:Y:S01]  /*2b50*/  FMUL.FTZ R74, R188, R75 ;  /* 0x0000004bbc4a7220 */ /* 0x000fe20000410000 */
[----:B------:R-:W-:Y:S01]  /*2b60*/  FSEL R89, R66, RZ, P6 ;  /* 0x000000ff42597208 */ /* 0x000fe20003000000 */
[----:B------:R-:W-:Y:S01]  /*2b70*/  FMUL.FTZ R91, R91, c[0x0][0x1e8] ;  /* 0x00007a005b5b7a20 */ /* 0x000fe20000410000 */
[----:B------:R-:W-:Y:S01]  /*2b80*/  LOP3.LUT P6, RZ, R86, 0xff00, RZ, 0xc0, !PT ;  /* 0x0000ff0056ff7812 */ /* 0x000fe200078cc0ff */
[----:B-1----:R-:W-:Y:S01]  /*2b90*/  FMUL.FTZ R83, R188, R59 ;  /* 0x0000003bbc537220 */ /* 0x002fe20000410000 */
[----:B------:R-:W-:Y:S01]  /*2ba0*/  ISETP.NE.AND.EX P0, PT, RZ, c[0x0][0x25c], PT, P0 ;  /* 0x00009700ff007a0c */ /* 0x000fe20003f05300 */
[----:B------:R-:W-:Y:S01]  /*2bb0*/  FADD.FTZ R53, R53, -R72 ;  /* 0x8000004835357221 */ /* 0x000fe20000010000 */
[----:B------:R-:W-:Y:S01]  /*2bc0*/  FSEL R86, R91, RZ, P2 ;  /* 0x000000ff5b567208 */ /* 0x000fe20001000000 */
[----:B------:R-:W-:Y:S01]  /*2bd0*/  @P1 FADD.FTZ R83, R24, R83 ;  /* 0x0000005318531221 */ /* 0x000fe20000010000 */
[----:B------:R1:W-:Y:S01]  /*2be0*/  F2F.BF16.F32 R91, R36 ;  /* 0x00000024005b7304 */ /* 0x0003e20000202000 */
[----:B------:R-:W-:Y:S01]  /*2bf0*/  FMUL.FTZ R72, R188, R3 ;  /* 0x00000003bc487220 */ /* 0x000fe20000410000 */
[----:B------:R-:W-:Y:S01]  /*2c00*/  LOP3.LUT P2, RZ, R88, 0xff, RZ, 0xc0, !PT ;  /* 0x000000ff58ff7812 */ /* 0x000fe2000784c0ff */
[----:B------:R-:W-:Y:S01]  /*2c10*/  @P1 FADD.FTZ R69, R20, R69 ;  /* 0x0000004514451221 */ /* 0x000fe20000010000 */
[----:B0-----:R-:W-:Y:S01]  /*2c20*/  SHF.L.U32 R48, R48, 0x10, RZ ;  /* 0x0000001030307819 */ /* 0x001fe200000006ff */
[----:B------:R-:W-:-:S02]  /*2c30*/  @P1 FADD.FTZ R74, R25, R74 ;  /* 0x0000004a194a1221 */ /* 0x000fc40000010000 */
[-C--:B------:R-:W-:Y:S01]  /*2c40*/  FMUL.FTZ R3, R83, R52.reuse ;  /* 0x0000003453037220 */ /* 0x080fe20000410000 */
[----:B------:R-:W-:Y:S01]  /*2c50*/  F2F.BF16.F32 R58, R2 ;  /* 0x00000002003a7304 */ /* 0x000fe20000202000 */
[----:B------:R-:W-:Y:S02]  /*2c60*/  @P1 FADD.FTZ R67, R22, R67 ;  /* 0x0000004316431221 */ /* 0x000fe40000010000 */
[----:B------:R-:W-:Y:S02]  /*2c70*/  FMUL.FTZ R66, R188, R201 ;  /* 0x000000c9bc427220 */ /* 0x000fe40000410000 */
[-C--:B------:R-:W-:Y:S02]  /*2c80*/  FMUL.FTZ R92, R69, R52.reuse ;  /* 0x00000034455c7220 */ /* 0x080fe40000410000 */
[----:B-1----:R-:W-:Y:S01]  /*2c90*/  FMUL.FTZ R36, R74, R52 ;  /* 0x000000344a247220 */ /* 0x002fe20000410000 */
[----:B------:R-:W-:Y:S01]  /*2ca0*/  F2F.BF16.F32 R87, R87 ;  /* 0x0000005700577304 */ /* 0x000fe20000202000 */
[----:B------:R-:W-:-:S02]  /*2cb0*/  FMUL.FTZ R3, R3, c[0x0][0x1e8] ;  /* 0x00007a0003037a20 */ /* 0x000fc40000410000 */
[----:B------:R-:W-:Y:S02]  /*2cc0*/  FADD.FTZ R57, R57, -R76 ;  /* 0x8000004c39397221 */ /* 0x000fe40000010000 */
[----:B------:R-:W-:Y:S02]  /*2cd0*/  FMUL.FTZ R94, R67, R52 ;  /* 0x00000034435e7220 */ /* 0x000fe40000410000 */
[----:B------:R-:W-:Y:S01]  /*2ce0*/  FMUL.FTZ R75, R188, R53 ;  /* 0x00000035bc4b7220 */ /* 0x000fe20000410000 */
[----:B------:R-:W0:Y:S01]  /*2cf0*/  F2F.BF16.F32 R86, R86 ;  /* 0x0000005600567304 */ /* 0x000e220000202000 */
[----:B------:R-:W-:Y:S02]  /*2d00*/  @P1 FADD.FTZ R72, R27, R72 ;  /* 0x000000481b481221 */ /* 0x000fe40000010000 */
[----:B------:R-:W-:Y:S02]  /*2d10*/  @P1 FADD.FTZ R66, R21, R66 ;  /* 0x0000004215421221 */ /* 0x000fe40000010000 */
[----:B------:R-:W-:-:S02]  /*2d20*/  FMUL.FTZ R92, R92, c[0x0][0x1e8] ;  /* 0x00007a005c5c7a20 */ /* 0x000fc40000410000 */
[----:B------:R-:W-:Y:S01]  /*2d30*/  FMUL.FTZ R53, R36, c[0x0][0x1e8] ;  /* 0x00007a0024357a20 */ /* 0x000fe20000410000 */
[----:B------:R-:W-:Y:S01]  /*2d40*/  FSEL R36, R3, RZ, P2 ;  /* 0x000000ff03247208 */ /* 0x000fe20001000000 */
[----:B------:R-:W-:Y:S01]  /*2d50*/  FMUL.FTZ R77, R188, R57 ;  /* 0x00000039bc4d7220 */ /* 0x000fe20000410000 */
[----:B------:R-:W-:Y:S01]  /*2d60*/  ISETP.NE.U32.AND P2, PT, RZ, c[0x0][0x258], PT ;  /* 0x00009600ff007a0c */ /* 0x000fe20003f45070 */
[----:B------:R-:W-:Y:S01]  /*2d70*/  FMUL.FTZ R94, R94, c[0x0][0x1e8] ;  /* 0x00007a005e5e7a20 */ /* 0x000fe20000410000 */
[----:B------:R-:W-:Y:S01]  /*2d80*/  FSEL R92, R92, RZ, P4 ;  /* 0x000000ff5c5c7208 */ /* 0x000fe20002000000 */
[----:B------:R-:W-:Y:S01]  /*2d90*/  FADD.FTZ R55, R55, -R78 ;  /* 0x8000004e37377221 */ /* 0x000fe20000010000 */
[----:B------:R-:W-:Y:S01]  /*2da0*/  LOP3.LUT P4, RZ, R88, 0xff00, RZ, 0xc0, !PT ;  /* 0x0000ff0058ff7812 */ /* 0x000fe2000788c0ff */
[----:B------:R-:W-:Y:S01]  /*2db0*/  FADD.FTZ R189, R54, -R73 ;  /* 0x8000004936bd7221 */ /* 0x000fe20000010000 */
[----:B------:R-:W-:Y:S01]  /*2dc0*/  ISETP.NE.AND.EX P2, PT, RZ, c[0x0][0x25c], PT, P2 ;  /* 0x00009700ff007a0c */ /* 0x000fe20003f45320 */
[-C--:B------:R-:W-:Y:S01]  /*2dd0*/  FMUL.FTZ R3, R72, R52.reuse ;  /* 0x0000003448037220 */ /* 0x080fe20000410000 */
[----:B------:R-:W-:Y:S01]  /*2de0*/  FSEL R94, R94, RZ, P5 ;  /* 0x000000ff5e5e7208 */ /* 0x000fe20002800000 */
[----:B------:R-:W-:Y:S01]  /*2df0*/  FMUL.FTZ R93, R66, R52 ;  /* 0x00000034425d7220 */ /* 0x000fe20000410000 */
[----:B------:R-:W-:Y:S01]  /*2e00*/  LOP3.LUT P5, RZ, R88, 0xff000000, RZ, 0xc0, !PT ;  /* 0xff00000058ff7812 */ /* 0x000fe200078ac0ff */
[----:B------:R-:W-:Y:S01]  /*2e10*/  @P1 FADD.FTZ R77, R26, R77 ;  /* 0x0000004d1a4d1221 */ /* 0x000fe20000010000 */
[----:B------:R-:W-:Y:S01]  /*2e20*/  @P0 MOV R57, 0x10 ;  /* 0x0000001000390802 */ /* 0x000fe20000000f00 */
[C---:B------:R-:W-:Y:S01]  /*2e30*/  FMUL.FTZ R73, R188.reuse, R55 ;  /* 0x00000037bc497220 */ /* 0x040fe20000410000 */
[----:B------:R1:W-:Y:S01]  /*2e40*/  F2F.BF16.F32 R95, R36 ;  /* 0x00000024005f7304 */ /* 0x0003e20000202000 */
[C---:B------:R-:W-:Y:S01]  /*2e50*/  FMUL.FTZ R68, R188.reuse, R189 ;  /* 0x000000bdbc447220 */ /* 0x040fe20000410000 */
[----:B------:R-:W-:Y:S01]  /*2e60*/  FSEL R53, R53, RZ, P4 ;  /* 0x000000ff35357208 */ /* 0x000fe20002000000 */
[----:B------:R-:W-:Y:S01]  /*2e70*/  FMUL.FTZ R188, R188, R203 ;  /* 0x000000cbbcbc7220 */ /* 0x000fe20000410000 */
[----:B------:R-:W-:Y:S01]  /*2e80*/  LOP3.LUT P4, RZ, R90, 0xff, RZ, 0xc0, !PT ;  /* 0x000000ff5aff7812 */ /* 0x000fe2000788c0ff */
[----:B------:R-:W-:-:S02]  /*2e90*/  FMUL.FTZ R3, R3, c[0x0][0x1e8] ;  /* 0x00007a0003037a20 */ /* 0x000fc40000410000 */
[----:B------:R-:W-:Y:S01]  /*2ea0*/  FMUL.FTZ R93, R93, c[0x0][0x1e8] ;  /* 0x00007a005d5d7a20 */ /* 0x000fe20000410000 */
[----:B------:R2:W-:Y:S01]  /*2eb0*/  F2F.BF16.F32 R76, R53 ;  /* 0x00000035004c7304 */ /* 0x0005e20000202000 */
[----:B------:R-:W-:Y:S01]  /*2ec0*/  FMUL.FTZ R54, R77, R52 ;  /* 0x000000344d367220 */ /* 0x000fe20000410000 */
[----:B-1----:R-:W-:Y:S01]  /*2ed0*/  SEL R36, R37, R32, P2 ;  /* 0x0000002025247207 */ /* 0x002fe20001000000 */
[----:B------:R-:W-:Y:S01]  /*2ee0*/  @P1 FADD.FTZ R68, R29, R68 ;  /* 0x000000441d441221 */ /* 0x000fe20000010000 */
[----:B------:R-:W-:Y:S01]  /*2ef0*/  SEL R37, R38, R33, P2 ;  /* 0x0000002126257207 */ /* 0x000fe20001000000 */
[----:B------:R-:W-:Y:S01]  /*2f00*/  @P1 FADD.FTZ R188, R31, R188 ;  /* 0x000000bc1fbc1221 */ /* 0x000fe20000010000 */
[----:B------:R-:W-:Y:S01]  /*2f10*/  FSEL R55, R3, RZ, P5 ;  /* 0x000000ff03377208 */ /* 0x000fe20002800000 */
[----:B------:R-:W-:Y:S01]  /*2f20*/  FMUL.FTZ R54, R54, c[0x0][0x1e8] ;  /* 0x00007a0036367a20 */ /* 0x000fe20000410000 */
[----:B------:R-:W-:Y:S01]  /*2f30*/  SEL R38, R39, R34, P2 ;  /* 0x0000002227267207 */ /* 0x000fe20001000000 */
[----:B------:R-:W-:Y:S01]  /*2f40*/  @P0 IMAD.WIDE.U32 R2, R166, R57, c[0x0][0x258] ;  /* 0x00009600a6020625 */ /* 0x000fe200078e0039 */
[----:B------:R-:W-:Y:S01]  /*2f50*/  FSEL R93, R93, RZ, P6 ;  /* 0x000000ff5d5d7208 */ /* 0x000fe20003000000 */
[----:B------:R-:W-:Y:S01]  /*2f60*/  F2F.BF16.F32 R59, R92 ;  /* 0x0000005c003b7304 */ /* 0x000fe20000202000 */
[----:B------:R-:W-:Y:S01]  /*2f70*/  SEL R39, R40, R35, P2 ;  /* 0x0000002328277207 */ /* 0x000fe20001000000 */
[-C--:B------:R-:W-:Y:S01]  /*2f80*/  FMUL.FTZ R56, R68, R52.reuse ;  /* 0x0000003444387220 */ /* 0x080fe20000410000 */
[----:B------:R-:W-:Y:S01]  /*2f90*/  LOP3.LUT P6, RZ, R88, 0xff0000, RZ, 0xc0, !PT ;  /* 0x00ff000058ff7812 */ /* 0x000fe200078cc0ff */
[----:B------:R-:W-:Y:S01]  /*2fa0*/  @P1 FADD.FTZ R75, R30, R75 ;  /* 0x0000004b1e4b1221 */ /* 0x000fe20000010000 */
[----:B------:R-:W-:Y:S01]  /*2fb0*/  LOP3.LUT P5, RZ, R90, 0xff0000, RZ, 0xc0, !PT ;  /* 0x00ff00005aff7812 */ /* 0x000fe200078ac0ff */
[----:B--2---:R-:W-:Y:S01]  /*2fc0*/  FMUL.FTZ R53, R188, R52 ;  /* 0x00000034bc357220 */ /* 0x004fe20000410000 */
[----:B------:R-:W-:Y:S01]  /*2fd0*/  FSEL R54, R54, RZ, P6 ;  /* 0x000000ff36367208 */ /* 0x000fe20003000000 */
[----:B------:R-:W-:Y:S01]  /*2fe0*/  IMAD.WIDE.U32 R40, R41, 0x10000, RZ ;  /* 0x0001000029287825 */ /* 0x000fe200078e00ff */
[----:B------:R1:W-:Y:S01]  /*2ff0*/  @P0 STG.E.128 [R2.64], R36 ;  /* 0x0000002402000986 */ /* 0x0003e2000c101d04 */
[----:B------:R-:W-:Y:S01]  /*3000*/  LOP3.LUT P6, RZ, R90, 0xff00, RZ, 0xc0, !PT ;  /* 0x0000ff005aff7812 */ /* 0x000fe200078cc0ff */
[----:B------:R-:W2:Y:S01]  /*3010*/  F2F.BF16.F32 R93, R93 ;  /* 0x0000005d005d7304 */ /* 0x000ea20000202000 */
[----:B------:R-:W-:Y:S01]  /*3020*/  FMUL.FTZ R56, R56, c[0x0][0x1e8] ;  /* 0x00007a0038387a20 */ /* 0x000fe20000410000 */
[----:B------:R-:W-:Y:S01]  /*3030*/  LOP3.LUT R45, R41, R42, R45, 0xfe, !PT ;  /* 0x0000002a292d7212 */ /* 0x000fe200078efe2d */
[----:B------:R-:W-:Y:S01]  /*3040*/  @P1 FADD.FTZ R73, R28, R73 ;  /* 0x000000491c491221 */ /* 0x000fe20000010000 */
[----:B------:R-:W-:Y:S01]  /*3050*/  LOP3.LUT P1, RZ, R90, 0xff000000, RZ, 0xc0, !PT ;  /* 0xff0000005aff7812 */ /* 0x000fe2000782c0ff */
[----:B------:R-:W-:Y:S01]  /*3060*/  FMUL.FTZ R53, R53, c[0x0][0x1e8] ;  /* 0x00007a0035357a20 */ /* 0x000fe20000410000 */
[----:B------:R-:W-:Y:S01]  /*3070*/  FSEL R41, R56, RZ, P6 ;  /* 0x000000ff38297208 */ /* 0x000fe20003000000 */
[----:B------:R-:W-:Y:S01]  /*3080*/  IMAD.WIDE.U32 R42, R43, 0x10000, RZ ;  /* 0x000100002b2a7825 */ /* 0x000fe200078e00ff */
[----:B------:R3:W-:Y:S01]  /*3090*/  F2F.BF16.F32 R78, R54 ;  /* 0x00000036004e7304 */ /* 0x0007e20000202000 */
[----:B------:R-:W-:-:S02]  /*30a0*/  SHF.L.U32 R56, R44, 0x10, RZ ;  /* 0x000000102c387819 */ /* 0x000fc400000006ff */
[----:B------:R-:W-:Y:S02]  /*30b0*/  FSEL R53, R53, RZ, P1 ;  /* 0x000000ff35357208 */ /* 0x000fe40000800000 */
[----:B------:R-:W-:Y:S02]  /*30c0*/  LOP3.LUT R57, R43, R56, R51, 0xfe, !PT ;  /* 0x000000382b397212 */ /* 0x000fe400078efe33 */
[----:B------:R-:W-:Y:S01]  /*30d0*/  LOP3.LUT R44, R40, R47, RZ, 0xfc, !PT ;  /* 0x0000002f282c7212 */ /* 0x000fe200078efcff */
[-C--:B-1----:R-:W-:Y:S01]  /*30e0*/  FMUL.FTZ R36, R75, R52.reuse ;  /* 0x000000344b247220 */ /* 0x082fe20000410000 */
[----:B------:R-:W1:Y:S01]  /*30f0*/  F2F.BF16.F32 R41, R41 ;  /* 0x0000002900297304 */ /* 0x000e620000202000 */
[----:B------:R-:W-:Y:S01]  /*3100*/  IMAD.WIDE.U32 R2, R46, 0x10000, RZ ;  /* 0x000100002e027825 */ /* 0x000fe200078e00ff */
[----:B0-----:R-:W-:Y:S02]  /*3110*/  SHF.L.U32 R38, R86, 0x10, RZ ;  /* 0x0000001056267819 */ /* 0x001fe400000006ff */
[----:B------:R-:W-:Y:S01]  /*3120*/  LOP3.LUT R56, R42, R49, RZ, 0xfc, !PT ;  /* 0x000000312a387212 */ /* 0x000fe200078efcff */
[----:B------:R-:W-:Y:S01]  /*3130*/  FMUL.FTZ R36, R36, c[0x0][0x1e8] ;  /* 0x00007a0024247a20 */ /* 0x000fe20000410000 */
[----:B---3--:R-:W-:Y:S01]  /*3140*/  LOP3.LUT R54, R2, R85, RZ, 0xfc, !PT ;  /* 0x0000005502367212 */ /* 0x008fe200078efcff */
[----:B------:R-:W-:Y:S01]  /*3150*/  FMUL.FTZ R52, R73, R52 ;  /* 0x0000003449347220 */ /* 0x000fe20000410000 */
[----:B------:R-:W0:Y:S01]  /*3160*/  F2F.BF16.F32 R53, R53 ;  /* 0x0000003500357304 */ /* 0x000e220000202000 */
[----:B------:R-:W-:Y:S01]  /*3170*/  SHF.L.U32 R49, R58, 0x10, RZ ;  /* 0x000000103a317819 */ /* 0x000fe200000006ff */
[----:B------:R-:W-:Y:S01]  /*3180*/  HFMA2.MMA R85, -RZ, RZ, 0, 4.76837158203125e-07 ;  /* 0x00000008ff557435 */ /* 0x000fe200000001ff */
[----:B------:R-:W-:Y:S01]  /*3190*/  FSEL R39, R36, RZ, P5 ;  /* 0x000000ff24277208 */ /* 0x000fe20002800000 */
[----:B------:R-:W-:Y:S01]  /*31a0*/  FMUL.FTZ R52, R52, c[0x0][0x1e8] ;  /* 0x00007a0034347a20 */ /* 0x000fe20000410000 */
[----:B------:R-:W-:Y:S01]  /*31b0*/  IADD3 R42, R166, 0x100, RZ ;  /* 0x00000100a62a7810 */ /* 0x000fe20007ffe0ff */
[----:B--2---:R-:W-:-:S02]  /*31c0*/  IMAD.WIDE.U32 R36, R93, 0x10000, RZ ;  /* 0x000100005d247825 */ /* 0x004fc400078e00ff */
[----:B------:R2:W3:Y:S02]  /*31d0*/  F2F.BF16.F32 R88, R55 ;  /* 0x0000003700587304 */ /* 0x0004e40000202000 */
[----:B-1----:R-:W-:-:S04]  /*31e0*/  IMAD.WIDE.U32 R40, R41, 0x10000, RZ ;  /* 0x0001000029287825 */ /* 0x002fc800078e00ff */
[----:B------:R-:W-:Y:S02]  /*31f0*/  IMAD.WIDE.U32 R46, R166, R85, c[0x0][0x248] ;  /* 0x00009200a62e7625 */ /* 0x000fe400078e0055 */
[----:B------:R-:W1:Y:S01]  /*3200*/  F2F.BF16.F32 R94, R94 ;  /* 0x0000005e005e7304 */ /* 0x000e620000202000 */
[----:B--2---:R-:W-:Y:S01]  /*3210*/  LOP3.LUT R55, R3, R48, R87, 0xfe, !PT ;  /* 0x0000003003377212 */ /* 0x004fe200078efe57 */
[----:B------:R-:W-:Y:S01]  /*3220*/  IMAD.WIDE.U32 R2, R50, 0x10000, RZ ;  /* 0x0001000032027825 */ /* 0x000fe200078e00ff */
[----:B0-----:R-:W-:Y:S01]  /*3230*/  SHF.L.U32 R53, R53, 0x10, RZ ;  /* 0x0000001035357819 */ /* 0x001fe200000006ff */
[----:B------:R0:W-:Y:S01]  /*3240*/  STG.E.64 [R46.64], R44 ;  /* 0x0000002c2e007986 */ /* 0x0001e2000c101b04 */
[----:B------:R-:W-:Y:S02]  /*3250*/  LOP3.LUT R48, R36, R59, RZ, 0xfc, !PT ;  /* 0x0000003b24307212 */ /* 0x000fe400078efcff */
[----:B------:R-:W-:Y:S01]  /*3260*/  LOP3.LUT R3, R3, R38, R91, 0xfe, !PT ;  /* 0x0000002603037212 */ /* 0x000fe200078efe5b */
[----:B------:R-:W2:Y:S01]  /*3270*/  F2F.BF16.F32 R39, R39 ;  /* 0x0000002700277304 */ /* 0x000ea20000202000 */
[----:B------:R-:W-:-:S02]  /*3280*/  FSEL R38, R52, RZ, P4 ;  /* 0x000000ff34267208 */ /* 0x000fc40002000000 */
[----:B---3--:R-:W-:Y:S02]  /*3290*/  SHF.L.U32 R51, R88, 0x10, RZ ;  /* 0x0000001058337819 */ /* 0x008fe400000006ff */
[----:B------:R-:W-:-:S03]  /*32a0*/  @P0 MOV R59, 0x10 ;  /* 0x00000010003b0802 */ /* 0x000fc60000000f00 */
[----:B------:R3:W4:Y:S01]  /*32b0*/  F2F.BF16.F32 R43, R38 ;  /* 0x00000026002b7304 */ /* 0x0007220000202000 */
[----:B-1----:R-:W-:Y:S01]  /*32c0*/  LOP3.LUT R49, R37, R49, R94, 0xfe, !PT ;  /* 0x0000003125317212 */ /* 0x002fe200078efe5e */
[----:B------:R-:W-:Y:S01]  /*32d0*/  IMAD.WIDE.U32 R36, R76, 0x10000, RZ ;  /* 0x000100004c247825 */ /* 0x000fe200078e00ff */
[----:B------:R-:W-:Y:S02]  /*32e0*/  IADD3 R76, R166, 0x200, RZ ;  /* 0x00000200a64c7810 */ /* 0x000fe40007ffe0ff */
[----:B0-----:R-:W-:Y:S01]  /*32f0*/  SEL R44, R79, R32, P2 ;  /* 0x000000204f2c7207 */ /* 0x001fe20001000000 */
[----:B------:R-:W-:Y:S01]  /*3300*/  @P0 IMAD.WIDE.U32 R58, R59, R42, c[0x0][0x258] ;  /* 0x000096003b3a0625 */ /* 0x000fe200078e002a */
[----:B------:R-:W-:Y:S01]  /*3310*/  LOP3.LUT R50, R36, R95, RZ, 0xfc, !PT ;  /* 0x0000005f24327212 */ /* 0x000fe200078efcff */
[----:B------:R-:W0:Y:S01]  /*3320*/  F2F.BF16.F32 R89, R89 ;  /* 0x0000005900597304 */ /* 0x000e220000202000 */
[----:B--2---:R-:W-:Y:S02]  /*3330*/  LOP3.LUT R53, R41, R53, R39, 0xfe, !PT ;  /* 0x0000003529357212 */ /* 0x004fe400078efe27 */
[----:B------:R-:W-:-:S02]  /*3340*/  SEL R39, R62, R35, P2 ;  /* 0x000000233e277207 */ /* 0x000fc40001000000 */
[----:B------:R-:W-:Y:S02]  /*3350*/  @P0 MOV R62, 0x10 ;  /* 0x00000010003e0802 */ /* 0x000fe40000000f00 */
[----:B------:R-:W-:Y:S02]  /*3360*/  LOP3.LUT R51, R37, R51, R78, 0xfe, !PT ;  /* 0x0000003325337212 */ /* 0x000fe400078efe4e */
[----:B------:R-:W-:Y:S01]  /*3370*/  SEL R36, R63, R32, P2 ;  /* 0x000000203f247207 */ /* 0x000fe20001000000 */
[----:B------:R-:W-:Y:S01]  /*3380*/  @P0 IMAD.WIDE.U32 R62, R187, R62, c[0x0][0x258] ;  /* 0x00009600bb3e0625 */ /* 0x000fe200078e003e */
[----:B------:R-:W-:Y:S02]  /*3390*/  SEL R37, R60, R33, P2 ;  /* 0x000000213c257207 */ /* 0x000fe40001000000 */
[----:B---3--:R-:W-:Y:S01]  /*33a0*/  SEL R38, R61, R34, P2 ;  /* 0x000000223d267207 */ /* 0x008fe20001000000 */
[----:B------:R-:W-:Y:S01]  /*33b0*/  IMAD.WIDE.U32 R60, R85, R42, c[0x0][0x248] ;  /* 0x00009200553c7625 */ /* 0x000fe200078e002a */
[----:B------:R-:W-:-:S02]  /*33c0*/  @P0 MOV R187, 0x10 ;  /* 0x0000001000bb0802 */ /* 0x000fc40000000f00 */
[----:B----4-:R-:W-:Y:S01]  /*33d0*/  LOP3.LUT R52, R40, R43, RZ, 0xfc, !PT ;  /* 0x0000002b28347212 */ /* 0x010fe200078efcff */
[----:B------:R-:W-:Y:S01]  /*33e0*/  @P0 STG.E.128 [R58.64], R36 ;  /* 0x000000243a000986 */ /* 0x000fe2000c101d04 */
[----:B------:R-:W-:Y:S01]  /*33f0*/  SEL R40, R71, R32, P2 ;  /* 0x0000002047287207 */ /* 0x000fe20001000000 */
[----:B------:R-:W-:Y:S01]  /*3400*/  @P0 IMAD.WIDE.U32 R186, R186, R187, c[0x0][0x258] ;  /* 0x00009600baba0625 */ /* 0x000fe200078e00bb */
[----:B------:R-:W-:Y:S01]  /*3410*/  SEL R41, R64, R33, P2 ;  /* 0x0000002140297207 */ /* 0x000fe20001000000 */
[----:B------:R1:W-:Y:S01]  /*3420*/  STG.E.64 [R60.64], R56 ;  /* 0x000000383c007986 */ /* 0x0003e2000c101b04 */
[----:B------:R-:W-:Y:S01]  /*3430*/  SEL R42, R65, R34, P2 ;  /* 0x00000022412a7207 */ /* 0x000fe20001000000 */
[----:B------:R-:W-:Y:S01]  /*3440*/  IMAD.WIDE.U32 R64, R85, R76, c[0x0][0x248] ;  /* 0x0000920055407625 */ /* 0x000fe200078e004c */
[----:B------:R-:W-:Y:S02]  /*3450*/  SEL R43, R82, R35, P2 ;  /* 0x00000023522b7207 */ /* 0x000fe40001000000 */
[----:B------:R-:W-:-:S02]  /*3460*/  SEL R45, R80, R33, P2 ;  /* 0x00000021502d7207 */ /* 0x000fc40001000000 */
[----:B------:R-:W-:Y:S01]  /*3470*/  SEL R46, R81, R34, P2 ;  /* 0x00000022512e7207 */ /* 0x000fe20001000000 */
[----:B------:R-:W-:Y:S01]  /*3480*/  @P0 STG.E.128 [R62.64], R40 ;  /* 0x000000283e000986 */ /* 0x000fe2000c101d04 */
[----:B------:R-:W-:Y:S02]  /*3490*/  SEL R47, R84, R35, P2 ;  /* 0x00000023542f7207 */ /* 0x000fe40001000000 */
[----:B0-----:R-:W-:Y:S01]  /*34a0*/  LOP3.LUT R2, R2, R89, RZ, 0xfc, !PT ;  /* 0x0000005902027212 */ /* 0x001fe200078efcff */
[----:B------:R0:W-:Y:S01]  /*34b0*/  STG.E.64 [R64.64], R54 ;  /* 0x0000003640007986 */ /* 0x0001e2000c101b04 */
[----:B-1----:R-:W-:Y:S02]  /*34c0*/  @P0 MOV R60, 0x10 ;  /* 0x00000010003c0802 */ /* 0x002fe40000000f00 */
[C---:B------:R-:W-:Y:S01]  /*34d0*/  IADD3 R36, R166.reuse, 0x300, RZ ;  /* 0x00000300a6247810 */ /* 0x040fe20007ffe0ff */
[----:B------:R1:W-:Y:S01]  /*34e0*/  @P0 STG.E.128 [R186.64], R44 ;  /* 0x0000002cba000986 */ /* 0x0003e2000c101d04 */
[----:B------:R-:W-:Y:S01]  /*34f0*/  IADD3 R38, R166, 0x400, RZ ;  /* 0x00000400a6267810 */ /* 0x000fe20007ffe0ff */
[----:B------:R-:W-:Y:S01]  /*3500*/  @P0 IMAD.WIDE.U32 R60, R183, R60, c[0x0][0x258] ;  /* 0x00009600b73c0625 */ /* 0x000fe200078e003c */
[----:B------:R-:W-:-:S02]  /*3510*/  @P0 MOV R59, 0x10 ;  /* 0x00000010003b0802 */ /* 0x000fc40000000f00 */
[----:B------:R-:W-:Y:S01]  /*3520*/  @P0 MOV R183, 0x10 ;  /* 0x0000001000b70802 */ /* 0x000fe20000000f00 */
[----:B------:R-:W-:Y:S01]  /*3530*/  IMAD.WIDE.U32 R56, R85, R38, c[0x0][0x248] ;  /* 0x0000920055387625 */ /* 0x000fe200078e0026 */
[----:B------:R-:W-:Y:S02]  /*3540*/  SEL R37, R66, R33, P2 ;  /* 0x0000002142257207 */ /* 0x000fe40001000000 */
[----:B------:R-:W-:Y:S01]  /*3550*/  SEL R38, R67, R34, P2 ;  /* 0x0000002243267207 */ /* 0x000fe20001000000 */
[----:B0-----:R-:W-:Y:S01]  /*3560*/  IMAD.WIDE.U32 R54, R85, R36, c[0x0][0x248] ;  /* 0x0000920055367625 */ /* 0x001fe200078e0024 */
[-C--:B------:R-:W-:Y:S02]  /*3570*/  SEL R36, R69, R32.reuse, P2 ;  /* 0x0000002045247207 */ /* 0x080fe40001000000 */
[----:B------:R-:W-:Y:S01]  /*3580*/  SEL R39, R70, R35, P2 ;  /* 0x0000002346277207 */ /* 0x000fe20001000000 */
[----:B------:R-:W-:Y:S01]  /*3590*/  @P0 IMAD.WIDE.U32 R58, R184, R59, c[0x0][0x258] ;  /* 0x00009600b83a0625 */ /* 0x000fe200078e003b */
[----:B------:R-:W-:Y:S01]  /*35a0*/  SEL R40, R83, R32, P2 ;  /* 0x0000002053287207 */ /* 0x000fe20001000000 */
[----:B------:R0:W-:Y:S01]  /*35b0*/  STG.E.64 [R54.64], R2 ;  /* 0x0000000236007986 */ /* 0x0001e2000c101b04 */
[----:B------:R-:W-:Y:S01]  /*35c0*/  SEL R41, R74, R33, P2 ;  /* 0x000000214a297207 */ /* 0x000fe20001000000 */
[----:B------:R-:W-:Y:S01]  /*35d0*/  @P0 IMAD.WIDE.U32 R182, R182, R183, c[0x0][0x258] ;  /* 0x00009600b6b60625 */ /* 0x000fe200078e00b7 */
[C---:B-1----:R-:W-:Y:S01]  /*35e0*/  IADD3 R44, R166.reuse, 0x500, RZ ;  /* 0x00000500a62c7810 */ /* 0x042fe20007ffe0ff */
[----:B------:R1:W-:Y:S01]  /*35f0*/  @P0 STG.E.128 [R58.64], R36 ;  /* 0x000000243a000986 */ /* 0x0003e2000c101d04 */
[----:B------:R-:W-:-:S02]  /*3600*/  IADD3 R166, R166, 0x600, RZ ;  /* 0x00000600a6a67810 */ /* 0x000fc40007ffe0ff */
[----:B------:R-:W-:Y:S01]  /*3610*/  SEL R42, R77, R34, P2 ;  /* 0x000000224d2a7207 */ /* 0x000fe20001000000 */
[----:B------:R-:W-:Y:S01]  /*3620*/  IMAD.WIDE.U32 R44, R85, R44, c[0x0][0x248] ;  /* 0x00009200552c7625 */ /* 0x000fe200078e002c */
[----:B------:R-:W-:Y:S01]  /*3630*/  SEL R43, R72, R35, P2 ;  /* 0x00000023482b7207 */ /* 0x000fe20001000000 */
[----:B------:R1:W-:Y:S01]  /*3640*/  STG.E.64 [R56.64], R48 ;  /* 0x0000003038007986 */ /* 0x0003e2000c101b04 */
[----:B------:R-:W-:Y:S02]  /*3650*/  SEL R32, R73, R32, P2 ;  /* 0x0000002049207207 */ /* 0x000fe40001000000 */
[----:B------:R-:W-:Y:S01]  /*3660*/  SEL R33, R68, R33, P2 ;  /* 0x0000002144217207 */ /* 0x000fe20001000000 */
[----:B0-----:R-:W-:Y:S01]  /*3670*/  IMAD.WIDE.U32 R2, R85, R166, c[0x0][0x248] ;  /* 0x0000920055027625 */ /* 0x001fe200078e00a6 */
[----:B------:R-:W-:Y:S01]  /*3680*/  SEL R34, R75, R34, P2 ;  /* 0x000000224b227207 */ /* 0x000fe20001000000 */
[----:B------:R1:W-:Y:S01]  /*3690*/  @P0 STG.E.128 [R60.64], R40 ;  /* 0x000000283c000986 */ /* 0x0003e2000c101d04 */
[----:B------:R-:W-:-:S03]  /*36a0*/  SEL R35, R188, R35, P2 ;  /* 0x00000023bc237207 */ /* 0x000fc60001000000 */
[----:B------:R1:W-:Y:S04]  /*36b0*/  STG.E.64 [R44.64], R50 ;  /* 0x000000322c007986 */ /* 0x0003e8000c101b04 */
[----:B------:R1:W-:Y:S01]  /*36c0*/  @P0 STG.E.128 [R182.64], R32 ;  /* 0x00000020b6000986 */ /* 0x0003e2000c101d04 */
[----:B------:R-:W-:-:S03]  /*36d0*/  ISETP.GE.AND P0, PT, R181, c[0x0][0x164], PT ;  /* 0x00005900b5007a0c */ /* 0x000fc60003f06270 */
[----:B------:R1:W-:Y:S10]  /*36e0*/  STG.E.64 [R2.64], R52 ;  /* 0x0000003402007986 */ /* 0x0003f4000c101b04 */
[----:B-1----:R-:W-:Y:S01]  /*36f0*/  @P0 CALL.REL.NOINC `(.L_x_5135) ;  /* 0x0000001000000944 */ /* 0x002fe20003c00000 */
[----:B------:R-:W-:Y:S05]  /*3700*/  BRA `(.L_x_5136) ;  /* 0xffffd07000007947 */ /* 0x000fea000383ffff */
.L_x_5135:
        /* <DEDUP_REMOVED lines=30> */
.L_x_5132:
        /* <DEDUP_REMOVED lines=23> */
.L_x_5133:
[----:B------:R-:W-:Y:S01]  /*3a60*/  HFMA2.MMA R42, -RZ, RZ, 0, 9.5367431640625e-07 ;  /* 0x00000010ff2a7435 */ /* 0x000fe200000001ff */
[----:B------:R-:W-:-:S02]  /*3a70*/  MOV R37, R41 ;  /* 0x0000002900257202 */ /* 0x000fc40000000f00 */
[----:B------:R-:W-:Y:S02]  /*3a80*/  MOV R38, 0x1f ;  /* 0x0000001f00267802 */ /* 0x000fe40000000f00 */
[----:B------:R-:W-:Y:S02]  /*3a90*/  MOV R43, 0xffffffff ;  /* 0xffffffff002b7802 */ /* 0x000fe40000000f00 */
[----:B------:R-:W-:Y:S02]  /*3aa0*/  MOV R2, 0x3ac0 ;  /* 0x00003ac000027802 */ /* 0x000fe40000000f00 */
[----:B-----5:R-:W-:Y:S05]  /*3ab0*/  CALL.REL.NOINC `($__internal_69_$__cuda_sm70_shflsync_down_p) ;  /* 0x0000045000007944 */ /* 0x020fea0003c00000 */
[----:B-1----:R-:W-:Y:S01]  /*3ac0*/  MOV R36, R42 ;  /* 0x0000002a00247202 */ /* 0x002fe20000000f00 */
[----:B0-----:R-:W-:Y:S05]  /*3ad0*/  BRA `(.L_x_5137) ;  /* 0xffffe1f000007947 */ /* 0x001fea000383ffff */
.L_x_5134:
[----:B------:R-:W-:Y:S01]  /*3ae0*/  HFMA2.MMA R42, -RZ, RZ, 0, 9.5367431640625e-07 ;  /* 0x00000010ff2a7435 */ /* 0x000fe200000001ff */
[----:B------:R-:W-:Y:S02]  /*3af0*/  MOV R37, R39 ;  /* 0x0000002700257202 */ /* 0x000fe40000000f00 */
[----:B------:R-:W-:Y:S02]  /*3b00*/  MOV R38, 0x1f ;  /* 0x0000001f00267802 */ /* 0x000fe40000000f00 */
[----:B------:R-:W-:-:S02]  /*3b10*/  MOV R43, 0xffffffff ;  /* 0xffffffff002b7802 */ /* 0x000fc40000000f00 */
[----:B------:R-:W-:Y:S02]  /*3b20*/  MOV R2, 0x3b40 ;  /* 0x00003b4000027802 */ /* 0x000fe40000000f00 */
[----:B01---5:R-:W-:Y:S05]  /*3b30*/  CALL.REL.NOINC `($__internal_69_$__cuda_sm70_shflsync_down_p) ;  /* 0x000003d000007944 */ /* 0x023fea0003c00000 */
[----:B------:R-:W-:Y:S01]  /*3b40*/  FADD.FTZ R41, R41, R36 ;  /* 0x0000002429297221 */ /* 0x000fe20000010000 */
[----:B0-----:R-:W-:Y:S01]  /*3b50*/  MOV R38, 0x1f ;  /* 0x0000001f00267802 */ /* 0x001fe20000000f00 */
[----:B-1----:R-:W-:Y:S01]  /*3b60*/  FADD.FTZ R39, R39, R42 ;  /* 0x0000002a27277221 */ /* 0x002fe20000010000 */
[----:B------:R-:W-:Y:S01]  /*3b70*/  HFMA2.MMA R42, -RZ, RZ, 0, 4.76837158203125e-07 ;  /* 0x00000008ff2a7435 */ /* 0x000fe200000001ff */
[----:B------:R-:W-:Y:S02]  /*3b80*/  MOV R43, 0xffffffff ;  /* 0xffffffff002b7802 */ /* 0x000fe40000000f00 */
[----:B------:R-:W-:Y:S02]  /*3b90*/  MOV R37, R41 ;  /* 0x0000002900257202 */ /* 0x000fe40000000f00 */
[----:B------:R-:W-:Y:S02]  /*3ba0*/  MOV R2, 0x3bc0 ;  /* 0x00003bc000027802 */ /* 0x000fe40000000f00 */
[----:B------:R-:W-:Y:S05]  /*3bb0*/  CALL.REL.NOINC `($__internal_69_$__cuda_sm70_shflsync_down_p) ;  /* 0x0000035000007944 */ /* 0x000fea0003c00000 */
[----:B-1----:R-:W-:Y:S01]  /*3bc0*/  MOV R36, R42 ;  /* 0x0000002a00247202 */ /* 0x002fe20000000f00 */
[----:B------:R-:W-:Y:S01]  /*3bd0*/  HFMA2.MMA R42, -RZ, RZ, 0, 4.76837158203125e-07 ;  /* 0x00000008ff2a7435 */ /* 0x000fe200000001ff */
[----:B0-----:R-:W-:-:S02]  /*3be0*/  MOV R37, R39 ;  /* 0x0000002700257202 */ /* 0x001fc40000000f00 */
[----:B------:R-:W-:Y:S02]  /*3bf0*/  MOV R38, 0x1f ;  /* 0x0000001f00267802 */ /* 0x000fe40000000f00 */
[----:B------:R-:W-:Y:S02]  /*3c00*/  MOV R43, 0xffffffff ;  /* 0xffffffff002b7802 */ /* 0x000fe40000000f00 */
[----:B------:R-:W-:Y:S02]  /*3c10*/  MOV R2, 0x3c30 ;  /* 0x00003c3000027802 */ /* 0x000fe40000000f00 */
[----:B------:R-:W-:Y:S05]  /*3c20*/  CALL.REL.NOINC `($__internal_69_$__cuda_sm70_shflsync_down_p) ;  /* 0x000002e000007944 */ /* 0x000fea0003c00000 */
[----:B------:R-:W-:Y:S01]  /*3c30*/  FADD.FTZ R41, R36, R41 ;  /* 0x0000002924297221 */ /* 0x000fe20000010000 */
[----:B0-----:R-:W-:Y:S01]  /*3c40*/  MOV R38, 0x1f ;  /* 0x0000001f00267802 */ /* 0x001fe20000000f00 */
[----:B-1----:R-:W-:Y:S01]  /*3c50*/  FADD.FTZ R39, R39, R42 ;  /* 0x0000002a27277221 */ /* 0x002fe20000010000 */
[----:B------:R-:W-:Y:S01]  /*3c60*/  HFMA2.MMA R42, -RZ, RZ, 0, 2.384185791015625e-07 ;  /* 0x00000004ff2a7435 */ /* 0x000fe200000001ff */
[----:B------:R-:W-:Y:S02]  /*3c70*/  MOV R43, 0xffffffff ;  /* 0xffffffff002b7802 */ /* 0x000fe40000000f00 */
[----:B------:R-:W-:-:S02]  /*3c80*/  MOV R37, R41 ;  /* 0x0000002900257202 */ /* 0x000fc40000000f00 */
[----:B------:R-:W-:Y:S02]  /*3c90*/  MOV R2, 0x3cb0 ;  /* 0x00003cb000027802 */ /* 0x000fe40000000f00 */
[----:B------:R-:W-:Y:S05]  /*3ca0*/  CALL.REL.NOINC `($__internal_69_$__cuda_sm70_shflsync_down_p) ;  /* 0x0000026000007944 */ /* 0x000fea0003c00000 */
[----:B-1----:R-:W-:Y:S01]  /*3cb0*/  MOV R36, R42 ;  /* 0x0000002a00247202 */ /* 0x002fe20000000f00 */
[----:B------:R-:W-:Y:S01]  /*3cc0*/  HFMA2.MMA R42, -RZ, RZ, 0, 2.384185791015625e-07 ;  /* 0x00000004ff2a7435 */ /* 0x000fe200000001ff */
[----:B0-----:R-:W-:Y:S02]  /*3cd0*/  MOV R37, R39 ;  /* 0x0000002700257202 */ /* 0x001fe40000000f00 */
[----:B------:R-:W-:Y:S02]  /*3ce0*/  MOV R38, 0x1f ;  /* 0x0000001f00267802 */ /* 0x000fe40000000f00 */
[----:B------:R-:W-:Y:S02]  /*3cf0*/  MOV R43, 0xffffffff ;  /* 0xffffffff002b7802 */ /* 0x000fe40000000f00 */
[----:B------:R-:W-:Y:S02]  /*3d00*/  MOV R2, 0x3d20 ;  /* 0x00003d2000027802 */ /* 0x000fe40000000f00 */
[----:B------:R-:W-:Y:S05]  /*3d10*/  CALL.REL.NOINC `($__internal_69_$__cuda_sm70_shflsync_down_p) ;  /* 0x000001f000007944 */ /* 0x000fea0003c00000 */
[----:B------:R-:W-:Y:S01]  /*3d20*/  FADD.FTZ R41, R36, R41 ;  /* 0x0000002924297221 */ /* 0x000fe20000010000 */
[----:B0-----:R-:W-:Y:S01]  /*3d30*/  MOV R38, 0x1f ;  /* 0x0000001f00267802 */ /* 0x001fe20000000f00 */
[----:B-1----:R-:W-:Y:S01]  /*3d40*/  FADD.FTZ R45, R39, R42 ;  /* 0x0000002a272d7221 */ /* 0x002fe20000010000 */
[----:B------:R-:W-:Y:S01]  /*3d50*/  HFMA2.MMA R42, -RZ, RZ, 0, 1.1920928955078125e-07 ;  /* 0x00000002ff2a7435 */ /* 0x000fe200000001ff */
[----:B------:R-:W-:-:S02]  /*3d60*/  MOV R43, 0xffffffff ;  /* 0xffffffff002b7802 */ /* 0x000fc40000000f00 */
[----:B------:R-:W-:Y:S02]  /*3d70*/  MOV R37, R41 ;  /* 0x0000002900257202 */ /* 0x000fe40000000f00 */
[----:B------:R-:W-:Y:S02]  /*3d80*/  MOV R2, 0x3da0 ;  /* 0x00003da000027802 */ /* 0x000fe40000000f00 */
[----:B------:R-:W-:Y:S05]  /*3d90*/  CALL.REL.NOINC `($__internal_69_$__cuda_sm70_shflsync_down_p) ;  /* 0x0000017000007944 */ /* 0x000fea0003c00000 */
[----:B-1----:R-:W-:Y:S01]  /*3da0*/  MOV R36, R42 ;  /* 0x0000002a00247202 */ /* 0x002fe20000000f00 */
[----:B------:R-:W-:Y:S01]  /*3db0*/  HFMA2.MMA R42, -RZ, RZ, 0, 1.1920928955078125e-07 ;  /* 0x00000002ff2a7435 */ /* 0x000fe200000001ff */
[----:B0-----:R-:W-:Y:S02]  /*3dc0*/  MOV R37, R45 ;  /* 0x0000002d00257202 */ /* 0x001fe40000000f00 */
[----:B------:R-:W-:Y:S02]  /*3dd0*/  MOV R38, 0x1f ;  /* 0x0000001f00267802 */ /* 0x000fe40000000f00 */
[----:B------:R-:W-:Y:S02]  /*3de0*/  MOV R43, 0xffffffff ;  /* 0xffffffff002b7802 */ /* 0x000fe40000000f00 */
[----:B------:R-:W-:-:S02]  /*3df0*/  MOV R2, 0x3e10 ;  /* 0x00003e1000027802 */ /* 0x000fc40000000f00 */
[----:B------:R-:W-:Y:S05]  /*3e00*/  CALL.REL.NOINC `($__internal_69_$__cuda_sm70_shflsync_down_p) ;  /* 0x0000010000007944 */ /* 0x000fea0003c00000 */
[----:B------:R-:W-:Y:S01]  /*3e10*/  FADD.FTZ R39, R36, R41 ;  /* 0x0000002924277221 */ /* 0x000fe20000010000 */
[----:B0-----:R-:W-:Y:S01]  /*3e20*/  MOV R38, 0x1f ;  /* 0x0000001f00267802 */ /* 0x001fe20000000f00 */
[----:B-1----:R-:W-:Y:S01]  /*3e30*/  FADD.FTZ R41, R45, R42 ;  /* 0x0000002a2d297221 */ /* 0x002fe20000010000 */
[----:B------:R-:W-:Y:S01]  /*3e40*/  HFMA2.MMA R42, -RZ, RZ, 0, 5.9604644775390625e-08 ;  /* 0x00000001ff2a7435 */ /* 0x000fe200000001ff */
[----:B------:R-:W-:-:S02]  /*3e50*/  MOV R43, 0xffffffff ;  /* 0xffffffff002b7802 */ /* 0x000fc40000000f00 */
[----:B------:R-:W-:Y:S02]  /*3e60*/  MOV R37, R39 ;  /* 0x0000002700257202 */ /* 0x000fe40000000f00 */
[----:B------:R-:W-:Y:S02]  /*3e70*/  MOV R2, 0x3e90 ;  /* 0x00003e9000027802 */ /* 0x000fe40000000f00 */
[----:B------:R-:W-:Y:S05]  /*3e80*/  CALL.REL.NOINC `($__internal_69_$__cuda_sm70_shflsync_down_p) ;  /* 0x0000008000007944 */ /* 0x000fea0003c00000 */
[----:B-1----:R-:W-:Y:S01]  /*3e90*/  MOV R40, R42 ;  /* 0x0000002a00287202 */ /* 0x002fe20000000f00 */
[----:B------:R-:W-:Y:S01]  /*3ea0*/  HFMA2.MMA R42, -RZ, RZ, 0, 5.9604644775390625e-08 ;  /* 0x00000001ff2a7435 */ /* 0x000fe200000001ff */
[----:B0-----:R-:W-:Y:S02]  /*3eb0*/  MOV R37, R41 ;  /* 0x0000002900257202 */ /* 0x001fe40000000f00 */
[----:B------:R-:W-:Y:S02]  /*3ec0*/  MOV R38, 0x1f ;  /* 0x0000001f00267802 */ /* 0x000fe40000000f00 */
[----:B------:R-:W-:Y:S02]  /*3ed0*/  MOV R43, 0xffffffff ;  /* 0xffffffff002b7802 */ /* 0x000fe40000000f00 */
[----:B------:R-:W-:-:S02]  /*3ee0*/  MOV R2, 0x3f00 ;  /* 0x00003f0000027802 */ /* 0x000fc40000000f00 */
[----:B------:R-:W-:Y:S05]  /*3ef0*/  CALL.REL.NOINC `($__internal_69_$__cuda_sm70_shflsync_down_p) ;  /* 0x0000001000007944 */ /* 0x000fea0003c00000 */
[----:B01----:R-:W-:Y:S05]  /*3f00*/  BRA `(.L_x_5138) ;  /* 0xffffdee000007947 */ /* 0x003fea000383ffff */
        .weak           $__internal_69_$__cuda_sm70_shflsync_down_p
        .type           $__internal_69_$__cuda_sm70_shflsync_down_p,@function
        .size           $__internal_69_$__cuda_sm70_shflsync_down_p,(.L_x_12945 - $__internal_69_$__cuda_sm70_shflsync_down_p)
$__internal_69_$__cuda_sm70_shflsync_down_p:
[----:B------:R-:W-:Y:S01]  /*3f10*/  HFMA2.MMA R3, -RZ, RZ, 0, 0 ;  /* 0x00000000ff037435 */ /* 0x000fe200000001ff */
[----:B------:R-:W-:Y:S04]  /*3f20*/  WARPSYNC R43 ;  /* 0x0000002b00007348 */ /* 0x000fe80003800000 */
[----:B------:R0:W1:Y:S01]  /*3f30*/  SHFL.DOWN PT, R42, R37, R42, R38 ;  /* 0x0800002a252a7389 */ /* 0x00006200000e0026 */
[----:B------:R-:W-:Y:S05]  /*3f40*/  RET.REL.NODEC R2 `(_ZN10layer_norm13ln_bwd_kernelINS_13Kernel_traitsI13__nv_bfloat16S2_fS2_fjLj7168ELj1ELj1ELj8ELj8ENS_18Kernel_traits_baseILj7168ES2_S2_fS2_fjLj256EEEEELb1ELb0ELb0ELb1EEEvNS_9BwdParamsE) ;  /* 0xffffc0b002007950 */ /* 0x000fea0003c3ffff */
.L_x_5139:
        /* <DEDUP_REMOVED lines=11> */
.L_x_12945:


//--------------------- .text._ZN10layer_norm22ln_bwd_finalize_kernelINS_22Kernel_traits_finalizeILj7168E13__nv_bfloat16S2_fS2_fjLb0ELj1024ELj4ENS_18Kernel_traits_baseILj7168ES2_S2_fS2_fjLj1024EEEEELb0ELb0EEEvNS_9BwdParamsE --------------------------
	.section	.text._ZN10layer_norm22ln_bwd_finalize_kernelINS_22Kernel_traits_finalizeILj7168E13__nv_bfloat16S2_fS2_fjLb0ELj1024ELj4ENS_18Kernel_traits_baseILj7168ES2_S2_fS2_fjLj1024EEEEELb0ELb0EEEvNS_9BwdParamsE,"ax",@progbits
	.sectioninfo	@"SHI_REGISTERS=30"
	.align	128
        .global         _ZN10layer_norm22ln_bwd_finalize_kernelINS_22Kernel_traits_finalizeILj7168E13__nv_bfloat16S2_fS2_fjLb0ELj1024ELj4ENS_18Kernel_traits_baseILj7168ES2_S2_fS2_fjLj1024EEEEELb0ELb0EEEvNS_9BwdParamsE
        .type           _ZN10layer_norm22ln_bwd_finalize_kernelINS_22Kernel_traits_finalizeILj7168E13__nv_bfloat16S2_fS2_fjLb0ELj1024ELj4ENS_18Kernel_traits_baseILj7168ES2_S2_fS2_fjLj1024EEEEELb0ELb0EEEvNS_9BwdParamsE,@function
        .size           _ZN10layer_norm22ln_bwd_finalize_kernelINS_22Kernel_traits_finalizeILj7168E13__nv_bfloat16S2_fS2_fjLb0ELj1024ELj4ENS_18Kernel_traits_baseILj7168ES2_S2_fS2_fjLj1024EEEEELb0ELb0EEEvNS_9BwdParamsE,(.L_x_12946 - _ZN10layer_norm22ln_bwd_finalize_kernelINS_22Kernel_traits_finalizeILj7168E13__nv_bfloat16S2_fS2_fjLb0ELj1024ELj4ENS_18Kernel_traits_baseILj7168ES2_S2_fS2_fjLj1024EEEEELb0ELb0EEEvNS_9BwdParamsE)
        .other          _ZN10layer_norm22ln_bwd_finalize_kernelINS_22Kernel_traits_finalizeILj7168E13__nv_bfloat16S2_fS2_fjLb0ELj1024ELj4ENS_18Kernel_traits_baseILj7168ES2_S2_fS2_fjLj1024EEEEELb0ELb0EEEvNS_9BwdParamsE,@"STO_CUDA_ENTRY STV_DEFAULT"
_ZN10layer_norm22ln_bwd_finalize_kernelINS_22Kernel_traits_finalizeILj7168E13__nv_bfloat16S2_fS2_fjLb0ELj1024ELj4ENS_18Kernel_traits_baseILj7168ES2_S2_fS2_fjLj1024EEEEELb0ELb0EEEvNS_9BwdParamsE:
.text._ZN10layer_norm22ln_bwd_finalize_kernelINS_22Kernel_traits_finalizeILj7168E13__nv_bfloat16S2_fS2_fjLb0ELj1024ELj4ENS_18Kernel_traits_baseILj7168ES2_S2_fS2_fjLj1024EEEEELb0ELb0EEEvNS_9BwdParamsE:
        /* <DEDUP_REMOVED lines=19> */
.L_x_5153:
        /* <DEDUP_REMOVED lines=28> */
.L_x_5144:
        /* <DEDUP_REMOVED lines=35> */
.L_x_5143:
[----:B------:R-:W-:Y:S05]  /*0520*/  BSYNC B1 ;  /* 0x0000000000017941 */ /* 0x000fea0003800000 */
.L_x_5142:
        /* <DEDUP_REMOVED lines=23> */
.L_x_5146:
[----:B------:R-:W-:Y:S05]  /*06a0*/  BSYNC B1 ;  /* 0x0000000000017941 */ /* 0x000fea0003800000 */
.L_x_5145:
        /* <DEDUP_REMOVED lines=11> */
.L_x_5147:
[----:B------:R-:W-:Y:S05]  /*0760*/  BSYNC B1 ;  /* 0x0000000000017941 */ /* 0x000fea0003800000 */
.L_x_5141:
[----:B------:R-:W-:Y:S05]  /*0770*/  BSYNC B0 ;  /* 0x0000000000007941 */ /* 0x000fea0003800000 */
.L_x_5140:
        /* <DEDUP_REMOVED lines=11> */
.L_x_5154:
        /* <DEDUP_REMOVED lines=18> */
.L_x_5155:
[----:B---3--:R-:W-:Y:S02]  /*0950*/  FADD.FTZ R4, R4, R9 ;  /* 0x0000000904047221 */ /* 0x008fe40000010000 */
[----:B-12---:R-:W-:-:S03]  /*0960*/  FADD.FTZ R6, R5, R6 ;  /* 0x0000000605067221 */ /* 0x006fc60000010000 */
[----:B------:R1:W-:Y:S04]  /*0970*/  @!P1 STS [R17.X4+0x2000], R4 ;  /* 0x0020000411009388 */ /* 0x0003e80000004800 */
[----:B------:R1:W-:Y:S02]  /*0980*/  @!P1 STS [R17.X4+0x2080], R6 ;  /* 0x0020800611009388 */ /* 0x0003e40000004800 */
.L_x_5148:
        /* <DEDUP_REMOVED lines=17> */
.L_x_5152:
[----:B------:R-:W-:Y:S05]  /*0aa0*/  BSYNC B0 ;  /* 0x0000000000007941 */ /* 0x000fea0003800000 */
.L_x_5151:
[C---:B------:R-:W-:Y:S02]  /*0ab0*/  ISETP.GT.U32.AND P1, PT, R18.reuse, -0x1c01, PT ;  /* 0xffffe3ff1200780c */ /* 0x040fe40003f24070 */
[----:B------:R-:W-:Y:S02]  /*0ac0*/  IADD3 R18, R18, 0x1c00, RZ ;  /* 0x00001c0012127810 */ /* 0x000fe40007ffe0ff */
[----:B------:R-:W-:-:S09]  /*0ad0*/  IADD3 R19, R19, 0xe00, RZ ;  /* 0x00000e0013137810 */ /* 0x000fd20007ffe0ff */
[----:B01----:R-:W-:Y:S05]  /*0ae0*/  @P1 BRA `(.L_x_5153) ;  /* 0xfffff64000001947 */ /* 0x003fea000383ffff */
[----:B------:R-:W-:Y:S05]  /*0af0*/  EXIT ;  /* 0x000000000000794d */ /* 0x000fea0003800000 */
.L_x_5149:
[----:B--2---:R-:W-:Y:S01]  /*0b00*/  IMAD.MOV.U32 R9, RZ, RZ, R5 ;  /* 0x000000ffff097224 */ /* 0x004fe200078e0005 */
[----:B------:R-:W-:Y:S01]  /*0b10*/  MOV R8, 0x1 ;  /* 0x0000000100087802 */ /* 0x000fe20000000f00 */
[----:B------:R-:W-:Y:S01]  /*0b20*/  IMAD.MOV.U32 R7, RZ, RZ, 0x1f ;  /* 0x0000001fff077424 */ /* 0x000fe200078e00ff */
[----:B------:R-:W-:Y:S02]  /*0b30*/  MOV R10, 0xffffffff ;  /* 0xffffffff000a7802 */ /* 0x000fe40000000f00 */
[----:B------:R-:W-:Y:S02]  /*0b40*/  MOV R2, 0xb60 ;  /* 0x00000b6000027802 */ /* 0x000fe40000000f00 */
[----:B01----:R-:W-:Y:S05]  /*0b50*/  CALL.REL.NOINC `($__internal_70_$__cuda_sm70_shflsync_bfly_p) ;  /* 0x000003b000007944 */ /* 0x003fea0003c00000 */
[----:B-1----:R-:W-:Y:S01]  /*0b60*/  IMAD.MOV.U32 R2, RZ, RZ, R7 ;  /* 0x000000ffff027224 */ /* 0x002fe200078e0007 */
[----:B0-----:R-:W-:Y:S05]  /*0b70*/  BRA `(.L_x_5154) ;  /* 0xfffffcb000007947 */ /* 0x001fea000383ffff */
.L_x_5150:
[----:B------:R-:W-:Y:S01]  /*0b80*/  HFMA2.MMA R8, -RZ, RZ, 0, 1.1920928955078125e-07 ;  /* 0x00000002ff087435 */ /* 0x000fe200000001ff */
[----:B------:R-:W-:Y:S01]  /*0b90*/  IMAD.MOV.U32 R7, RZ, RZ, 0x1f ;  /* 0x0000001fff077424 */ /* 0x000fe200078e00ff */
[----:B------:R-:W-:Y:S02]  /*0ba0*/  MOV R10, 0xffffffff ;  /* 0xffffffff000a7802 */ /* 0x000fe40000000f00 */
[----:B------:R-:W-:-:S02]  /*0bb0*/  MOV R2, 0xbd0 ;  /* 0x00000bd000027802 */ /* 0x000fc40000000f00 */
[----:B012---:R-:W-:Y:S05]  /*0bc0*/  CALL.REL.NOINC `($__internal_70_$__cuda_sm70_shflsync_bfly_p) ;  /* 0x0000034000007944 */ /* 0x007fea0003c00000 */
[----:B01----:R-:W-:Y:S01]  /*0bd0*/  FADD.FTZ R9, R9, R7 ;  /* 0x0000000709097221 */ /* 0x003fe20000010000 */
[----:B------:R-:W-:Y:S01]  /*0be0*/  HFMA2.MMA R7, -RZ, RZ, 0, 1.847743988037109375e-06 ;  /* 0x0000001fff077435 */ /* 0x000fe200000001ff */
[----:B------:R-:W-:Y:S01]  /*0bf0*/  IMAD.MOV.U32 R8, RZ, RZ, 0x4 ;  /* 0x00000004ff087424 */ /* 0x000fe200078e00ff */
[----:B------:R-:W-:Y:S01]  /*0c00*/  MOV R2, 0xc30 ;  /* 0x00000c3000027802 */ /* 0x000fe20000000f00 */
[----:B------:R-:W-:-:S03]  /*0c10*/  IMAD.MOV.U32 R10, RZ, RZ, -0x1 ;  /* 0xffffffffff0a7424 */ /* 0x000fc600078e00ff */
[----:B------:R-:W-:Y:S05]  /*0c20*/  CALL.REL.NOINC `($__internal_70_$__cuda_sm70_shflsync_bfly_p) ;  /* 0x000002e000007944 */ /* 0x000fea0003c00000 */
[----:B01----:R-:W-:Y:S01]  /*0c30*/  FADD.FTZ R9, R9, R7 ;  /* 0x0000000709097221 */ /* 0x003fe20000010000 */
[----:B------:R-:W-:Y:S01]  /*0c40*/  HFMA2.MMA R7, -RZ, RZ, 0, 1.847743988037109375e-06 ;  /* 0x0000001fff077435 */ /* 0x000fe200000001ff */
[----:B------:R-:W-:Y:S01]  /*0c50*/  MOV R8, 0x8 ;  /* 0x0000000800087802 */ /* 0x000fe20000000f00 */
[----:B------:R-:W-:Y:S01]  /*0c60*/  IMAD.MOV.U32 R10, RZ, RZ, -0x1 ;  /* 0xffffffffff0a7424 */ /* 0x000fe200078e00ff */
[----:B------:R-:W-:-:S03]  /*0c70*/  MOV R2, 0xc90 ;  /* 0x00000c9000027802 */ /* 0x000fc60000000f00 */
[----:B------:R-:W-:Y:S05]  /*0c80*/  CALL.REL.NOINC `($__internal_70_$__cuda_sm70_shflsync_bfly_p) ;  /* 0x0000028000007944 */ /* 0x000fea0003c00000 */
[----:B-1----:R-:W-:Y:S01]  /*0c90*/  FADD.FTZ R6, R9, R7 ;  /* 0x0000000709067221 */ /* 0x002fe20000010000 */
[----:B------:R-:W-:Y:S01]  /*0ca0*/  HFMA2.MMA R7, -RZ, RZ, 0, 1.847743988037109375e-06 ;  /* 0x0000001fff077435 */ /* 0x000fe200000001ff */
[----:B0-----:R-:W-:Y:S01]  /*0cb0*/  MOV R8, 0x10 ;  /* 0x0000001000087802 */ /* 0x001fe20000000f00 */
[----:B------:R-:W-:Y:S01]  /*0cc0*/  IMAD.MOV.U32 R10, RZ, RZ, -0x1 ;  /* 0xffffffffff0a7424 */ /* 0x000fe200078e00ff */
[----:B------:R-:W-:-:S02]  /*0cd0*/  MOV R2, 0xd00 ;  /* 0x00000d0000027802 */ /* 0x000fc40000000f00 */
[----:B------:R-:W-:Y:S02]  /*0ce0*/  MOV R9, R6 ;  /* 0x0000000600097202 */ /* 0x000fe40000000f00 */
[----:B------:R-:W-:Y:S05]  /*0cf0*/  CALL.REL.NOINC `($__internal_70_$__cuda_sm70_shflsync_bfly_p) ;  /* 0x0000021000007944 */ /* 0x000fea0003c00000 */
[----:B0-----:R-:W-:Y:S01]  /*0d00*/  HFMA2.MMA R8, -RZ, RZ, 0, 5.9604644775390625e-08 ;  /* 0x00000001ff087435 */ /* 0x001fe200000001ff */
[----:B-1----:R-:W-:Y:S01]  /*0d10*/  MOV R5, R7 ;  /* 0x0000000700057202 */ /* 0x002fe20000000f00 */
[----:B------:R-:W-:Y:S01]  /*0d20*/  IMAD.MOV.U32 R9, RZ, RZ, R4 ;  /* 0x000000ffff097224 */ /* 0x000fe200078e0004 */
[----:B------:R-:W-:Y:S01]  /*0d30*/  MOV R7, 0x1f ;  /* 0x0000001f00077802 */ /* 0x000fe20000000f00 */
[----:B------:R-:W-:Y:S01]  /*0d40*/  IMAD.MOV.U32 R10, RZ, RZ, -0x1 ;  /* 0xffffffffff0a7424 */ /* 0x000fe200078e00ff */
[----:B------:R-:W-:Y:S02]  /*0d50*/  MOV R2, 0xd70 ;  /* 0x00000d7000027802 */ /* 0x000fe40000000f00 */
[----:B------:R-:W-:Y:S05]  /*0d60*/  CALL.REL.NOINC `($__internal_70_$__cuda_sm70_shflsync_bfly_p) ;  /* 0x000001a000007944 */ /* 0x000fea0003c00000 */
[----:B0-----:R-:W-:Y:S01]  /*0d70*/  HFMA2.MMA R8, -RZ, RZ, 0, 1.1920928955078125e-07 ;  /* 0x00000002ff087435 */ /* 0x001fe200000001ff */
[----:B-1----:R-:W-:Y:S01]  /*0d80*/  FADD.FTZ R9, R4, R7 ;  /* 0x0000000704097221 */ /* 0x002fe20000010000 */
[----:B------:R-:W-:Y:S01]  /*0d90*/  MOV R7, 0x1f ;  /* 0x0000001f00077802 */ /* 0x000fe20000000f00 */
[----:B------:R-:W-:Y:S01]  /*0da0*/  IMAD.MOV.U32 R10, RZ, RZ, -0x1 ;  /* 0xffffffffff0a7424 */ /* 0x000fe200078e00ff */
[----:B------:R-:W-:Y:S02]  /*0db0*/  MOV R2, 0xdd0 ;  /* 0x00000dd000027802 */ /* 0x000fe40000000f00 */
[----:B------:R-:W-:Y:S05]  /*0dc0*/  CALL.REL.NOINC `($__internal_70_$__cuda_sm70_shflsync_bfly_p) ;  /* 0x0000014000007944 */ /* 0x000fea0003c00000 */
[----:B0-----:R-:W-:Y:S01]  /*0dd0*/  HFMA2.MMA R8, -RZ, RZ, 0, 2.384185791015625e-07 ;  /* 0x00000004ff087435 */ /* 0x001fe200000001ff */
[----:B-1----:R-:W-:Y:S01]  /*0de0*/  FADD.FTZ R9, R9, R7 ;  /* 0x0000000709097221 */ /* 0x002fe20000010000 */
[----:B------:R-:W-:Y:S01]  /*0df0*/  MOV R7, 0x1f ;  /* 0x0000001f00077802 */ /* 0x000fe20000000f00 */
[----:B------:R-:W-:Y:S01]  /*0e00*/  IMAD.MOV.U32 R10, RZ, RZ, -0x1 ;  /* 0xffffffffff0a7424 */ /* 0x000fe200078e00ff */
[----:B------:R-:W-:-:S02]  /*0e10*/  MOV R2, 0xe30 ;  /* 0x00000e3000027802 */ /* 0x000fc40000000f00 */
[----:B------:R-:W-:Y:S05]  /*0e20*/  CALL.REL.NOINC `($__internal_70_$__cuda_sm70_shflsync_bfly_p) ;  /* 0x000000e000007944 */ /* 0x000fea0003c00000 */
[----:B0-----:R-:W-:Y:S01]  /*0e30*/  HFMA2.MMA R8, -RZ, RZ, 0, 4.76837158203125e-07 ;  /* 0x00000008ff087435 */ /* 0x001fe200000001ff */
[----:B-1----:R-:W-:Y:S01]  /*0e40*/  FADD.FTZ R9, R9, R7 ;  /* 0x0000000709097221 */ /* 0x002fe20000010000 */
[----:B------:R-:W-:Y:S01]  /*0e50*/  MOV R7, 0x1f ;  /* 0x0000001f00077802 */ /* 0x000fe20000000f00 */
[----:B------:R-:W-:Y:S01]  /*0e60*/  IMAD.MOV.U32 R10, RZ, RZ, -0x1 ;  /* 0xffffffffff0a7424 */ /* 0x000fe200078e00ff */
[----:B------:R-:W-:-:S02]  /*0e70*/  MOV R2, 0xe90 ;  /* 0x00000e9000027802 */ /* 0x000fc40000000f00 */
[----:B------:R-:W-:Y:S05]  /*0e80*/  CALL.REL.NOINC `($__internal_70_$__cuda_sm70_shflsync_bfly_p) ;  /* 0x0000008000007944 */ /* 0x000fea0003c00000 */
[----:B0-----:R-:W-:Y:S01]  /*0e90*/  HFMA2.MMA R8, -RZ, RZ, 0, 9.5367431640625e-07 ;  /* 0x00000010ff087435 */ /* 0x001fe200000001ff */
[----:B-1----:R-:W-:Y:S01]  /*0ea0*/  FADD.FTZ R9, R9, R7 ;  /* 0x0000000709097221 */ /* 0x002fe20000010000 */
[----:B------:R-:W-:Y:S01]  /*0eb0*/  MOV R7, 0x1f ;  /* 0x0000001f00077802 */ /* 0x000fe20000000f00 */
[----:B------:R-:W-:Y:S01]  /*0ec0*/  IMAD.MOV.U32 R10, RZ, RZ, -0x1 ;  /* 0xffffffffff0a7424 */ /* 0x000fe200078e00ff */
[----:B------:R-:W-:-:S02]  /*0ed0*/  MOV R2, 0xef0 ;  /* 0x00000ef000027802 */ /* 0x000fc40000000f00 */
[----:B------:R-:W-:Y:S05]  /*0ee0*/  CALL.REL.NOINC `($__internal_70_$__cuda_sm70_shflsync_bfly_p) ;  /* 0x0000002000007944 */ /* 0x000fea0003c00000 */
[----:B-1----:R-:W-:Y:S01]  /*0ef0*/  MOV R4, R7 ;  /* 0x0000000700047202 */ /* 0x002fe20000000f00 */
[----:B0-----:R-:W-:Y:S05]  /*0f00*/  BRA `(.L_x_5155) ;  /* 0xfffffa4000007947 */ /* 0x001fea000383ffff */
        .weak           $__internal_70_$__cuda_sm70_shflsync_bfly_p
        .type           $__internal_70_$__cuda_sm70_shflsync_bfly_p,@function
        .size           $__internal_70_$__cuda_sm70_shflsync_bfly_p,(.L_x_12946 - $__internal_70_$__cuda_sm70_shflsync_bfly_p)
$__internal_70_$__cuda_sm70_shflsync_bfly_p:
[----:B------:R-:W-:Y:S01]  /*0f10*/  HFMA2.MMA R3, -RZ, RZ, 0, 0 ;  /* 0x00000000ff037435 */ /* 0x000fe200000001ff */
[----:B------:R-:W-:Y:S04]  /*0f20*/  WARPSYNC R10 ;  /* 0x0000000a00007348 */ /* 0x000fe80003800000 */
[----:B------:R0:W1:Y:S01]  /*0f30*/  SHFL.BFLY PT, R7, R9, R8, R7 ;  /* 0x0c00000809077389 */ /* 0x00006200000e0007 */
[----:B------:R-:W-:Y:S05]  /*0f40*/  RET.REL.NODEC R2 `(_ZN10layer_norm22ln_bwd_finalize_kernelINS_22Kernel_traits_finalizeILj7168E13__nv_bfloat16S2_fS2_fjLb0ELj1024ELj4ENS_18Kernel_traits_baseILj7168ES2_S2_fS2_fjLj1024EEEEELb0ELb0EEEvNS_9BwdParamsE) ;  /* 0xfffff0b002007950 */ /* 0x000fea0003c3ffff */
.L_x_5156:
        /* <DEDUP_REMOVED lines=11> */
.L_x_12946:


//--------------------- .text._ZN10layer_norm13ln_bwd_kernelINS_13Kernel_traitsI13__nv_bfloat16S2_fS2_fjLj7168ELj1ELj1ELj8ELj8ENS_18Kernel_traits_baseILj7168ES2_S2_fS2_fjLj256EEEEELb1ELb0ELb1ELb0EEEvNS_9BwdParamsE --------------------------
	.section	.text._ZN10layer_norm13ln_bwd_kernelINS_13Kernel_traitsI13__nv_bfloat16S2_fS2_fjLj7168ELj1ELj1ELj8ELj8ENS_18Kernel_traits_baseILj7168ES2_S2_fS2_fjLj256EEEEELb1ELb0ELb1ELb0EEEvNS_9BwdParamsE,"ax",@progbits
	.sectioninfo	@"SHI_REGISTERS=216"
	.align	128
        .global         _ZN10layer_norm13ln_bwd_kernelINS_13Kernel_traitsI13__nv_bfloat16S2_fS2_fjLj7168ELj1ELj1ELj8ELj8ENS_18Kernel_traits_baseILj7168ES2_S2_fS2_fjLj256EEEEELb1ELb0ELb1ELb0EEEvNS_9BwdParamsE
        .type           _ZN10layer_norm13ln_bwd_kernelINS_13Kernel_traitsI13__nv_bfloat16S2_fS2_fjLj7168ELj1ELj1ELj8ELj8ENS_18Kernel_traits_baseILj7168ES2_S2_fS2_fjLj256EEEEELb1ELb0ELb1ELb0EEEvNS_9BwdParamsE,@function
        .size           _ZN10layer_norm13ln_bwd_kernelINS_13Kernel_traitsI13__nv_bfloat16S2_fS2_fjLj7168ELj1ELj1ELj8ELj8ENS_18Kernel_traits_baseILj7168ES2_S2_fS2_fjLj256EEEEELb1ELb0ELb1ELb0EEEvNS_9BwdParamsE,(.L_x_12947 - _ZN10layer_norm13ln_bwd_kernelINS_13Kernel_traitsI13__nv_bfloat16S2_fS2_fjLj7168ELj1ELj1ELj8ELj8ENS_18Kernel_traits_baseILj7168ES2_S2_fS2_fjLj256EEEEELb1ELb0ELb1ELb0EEEvNS_9BwdParamsE)
        .other          _ZN10layer_norm13ln_bwd_kernelINS_13Kernel_traitsI13__nv_bfloat16S2_fS2_fjLj7168ELj1ELj1ELj8ELj8ENS_18Kernel_traits_baseILj7168ES2_S2_fS2_fjLj256EEEEELb1ELb0ELb1ELb0EEEvNS_9BwdParamsE,@"STO_CUDA_ENTRY STV_DEFAULT"
_ZN10layer_norm13ln_bwd_kernelINS_13Kernel_traitsI13__nv_bfloat16S2_fS2_fjLj7168ELj1ELj1ELj8ELj8ENS_18Kernel_traits_baseILj7168ES2_S2_fS2_fjLj256EEEEELb1ELb0ELb1ELb0EEEvNS_9BwdParamsE:
.text._ZN10layer_norm13ln_bwd_kernelINS_13Kernel_traitsI13__nv_bfloat16S2_fS2_fjLj7168ELj1ELj1ELj8ELj8ENS_18Kernel_traits_baseILj7168ES2_S2_fS2_fjLj256EEEEELb1ELb0ELb1ELb0EEEvNS_9BwdParamsE:
        /* <DEDUP_REMOVED lines=104> */
[--C-:B------:R-:W-:Y:S01]  /*0680*/  SHF.R.U64 R10, R20, 0x10, R21.reuse ;  /* 0x00000010140a7819 */ /* 0x100fe20000001215 */
[----:B------:R-:W-:Y:S01]  /*0690*/  IMAD.MOV.U32 R11, RZ, RZ, R20 ;  /* 0x000000ffff0b7224 */ /* 0x000fe200078e0014 */
[--C-:B------:R-:W-:Y:S01]  /*06a0*/  SHF.R.U32.HI R8, RZ, 0x10, R21.reuse ;  /* 0x00000010ff087819 */ /* 0x100fe20000011615 */
[----:B------:R-:W-:Y:S01]  /*06b0*/  IMAD.MOV.U32 R9, RZ, RZ, R21 ;  /* 0x000000ffff097224 */ /* 0x000fe200078e0015 */
[----:B------:R-:W-:Y:S01]  /*06c0*/  PRMT R36, RZ, 0x5410, R36 ;  /* 0x00005410ff247816 */ /* 0x000fe20000000024 */
        /* <DEDUP_REMOVED lines=29> */
.L_x_5269:
        /* <DEDUP_REMOVED lines=34> */
[----:B------:R0:W5:Y:S01]  /*0ac0*/  @P4 LDG.E.128 R96, [R132.64] ;  /* 0x0000000484604981 */ /* 0x000162000c1e1d00 */
[----:B------:R-:W-:Y:S02]  /*0ad0*/  IADD3 R138, R148, 0x100, RZ ;  /* 0x00000100948a7810 */ /* 0x000fe40007ffe0ff */
[----:B------:R-:W-:-:S02]  /*0ae0*/  IADD3 R134, R134, 0x100, RZ ;  /* 0x0000010086867810 */ /* 0x000fc40007ffe0ff */
.L_x_5161:
[----:B------:R-:W-:Y:S05]  /*0af0*/  BSYNC B1 ;  /* 0x0000000000017941 */ /* 0x000fea0003800000 */
.L_x_5160:
        /* <DEDUP_REMOVED lines=8> */
[----:B------:R0:W5:Y:S01]  /*0b80*/  @P4 LDG.E.128 R100, [R130.64] ;  /* 0x0000000482644981 */ /* 0x000162000c1e1d00 */
[----:B------:R-:W-:Y:S02]  /*0b90*/  IADD3 R134, R134, 0x100, RZ ;  /* 0x0000010086867810 */ /* 0x000fe40007ffe0ff */
[----:B------:R-:W-:Y:S02]  /*0ba0*/  IADD3 R138, R138, 0x100, RZ ;  /* 0x000001008a8a7810 */ /* 0x000fe40007ffe0ff */
.L_x_5163:
[----:B------:R-:W-:Y:S05]  /*0bb0*/  BSYNC B1 ;  /* 0x0000000000017941 */ /* 0x000fea0003800000 */
.L_x_5162:
        /* <DEDUP_REMOVED lines=11> */
.L_x_5165:
[----:B------:R-:W-:Y:S05]  /*0c70*/  BSYNC B1 ;  /* 0x0000000000017941 */ /* 0x000fea0003800000 */
.L_x_5164:
[----:B------:R-:W-:Y:S01]  /*0c80*/  BSSY B1, `(.L_x_5166) ;  /* 0x000000a000017945 */ /* 0x000fe20003800000 */
        /* <DEDUP_REMOVED lines=9> */
.L_x_5167:
[----:B------:R-:W-:Y:S05]  /*0d20*/  BSYNC B1 ;  /* 0x0000000000017941 */ /* 0x000fea0003800000 */
.L_x_5166:
        /* <DEDUP_REMOVED lines=10> */
.L_x_5169:
[----:B------:R-:W-:Y:S05]  /*0dd0*/  BSYNC B1 ;  /* 0x0000000000017941 */ /* 0x000fea0003800000 */
.L_x_5168:
        /* <DEDUP_REMOVED lines=10> */
.L_x_5171:
[----:B------:R-:W-:Y:S05]  /*0e80*/  BSYNC B1 ;  /* 0x0000000000017941 */ /* 0x000fea0003800000 */
.L_x_5170:
        /* <DEDUP_REMOVED lines=9> */
[----:B------:R0:W5:Y:S01]  /*0f20*/  @P4 LDG.E.128 R120, [R128.64] ;  /* 0x0000000480784981 */ /* 0x000162000c1e1d00 */
[----:B------:R-:W-:Y:S01]  /*0f30*/  IMAD.MOV.U32 R136, RZ, RZ, RZ ;  /* 0x000000ffff887224 */ /* 0x000fe200078e00ff */
[----:B------:R-:W-:Y:S05]  /*0f40*/  BRA `(.L_x_5172) ;  /* 0x000018e000007947 */ /* 0x000fea0003800000 */
.L_x_5159:
[----:B-1---5:R-:W-:Y:S01]  /*0f50*/  ISETP.GE.AND P4, PT, R6, 0x1, PT ;  /* 0x000000010600780c */ /* 0x022fe20003f86270 */
[----:B------:R-:W-:Y:S01]  /*0f60*/  IMAD.MOV.U32 R138, RZ, RZ, RZ ;  /* 0x000000ffff8a7224 */ /* 0x000fe200078e00ff */
        /* <DEDUP_REMOVED lines=15> */
[----:B------:R-:W-:Y:S05]  /*1060*/  @!P5 BRA `(.L_x_5174) ;  /* 0x000003300000d947 */ /* 0x000fea0003800000 */
[----:B------:R-:W-:Y:S01]  /*1070*/  IMAD.MOV.U32 R135, RZ, RZ, 0x8 ;  /* 0x00000008ff877424 */ /* 0x000fe200078e00ff */
[----:B------:R-:W-:-:S03]  /*1080*/  ISETP.NE.AND P4, PT, R37, RZ, PT ;  /* 0x000000ff2500720c */ /* 0x000fc60003f85270 */
[----:B------:R-:W-:Y:S01]  /*1090*/  IMAD.WIDE.U32 R134, R142, R135, c[0x0][0x208] ;  /* 0x000082008e867625 */ /* 0x000fe200078e0087 */
[----:B------:R-:W-:Y:S02]  /*10a0*/  FSEL R143, R140, RZ, !P4 ;  /* 0x000000ff8c8f7208 */ /* 0x000fe40006000000 */
[----:B------:R-:W-:Y:S01]  /*10b0*/  ISETP.NE.U32.AND P4, PT, RZ, c[0x0][0x218], PT ;  /* 0x00008600ff007a0c */ /* 0x000fe20003f85070 */
[----:B------:R-:W-:Y:S02]  /*10c0*/  IMAD.WIDE.U32 R128, R148, R139, c[0x0][0x188] ;  /* 0x0000620094807625 */ /* 0x000fe400078e008b */
[----:B------:R-:W2:Y:S01]  /*10d0*/  LDG.E.64 R134, [R134.64] ;  /* 0x0000000486867981 */ /* 0x000ea2000c1e1b00 */
[----:B------:R-:W-:-:S03]  /*10e0*/  ISETP.NE.AND.EX P4, PT, RZ, c[0x0][0x21c], PT, P4 ;  /* 0x00008700ff007a0c */ /* 0x000fc60003f85340 */
[----:B------:R-:W3:Y:S01]  /*10f0*/  LDG.E.128 R128, [R128.64] ;  /* 0x0000000480807981 */ /* 0x000ee2000c1e1d00 */
[----:B------:R-:W-:-:S05]  /*1100*/  IMAD.WIDE.U32 R154, R138, R137, c[0x0][0x190] ;  /* 0x000064008a9a7625 */ /* 0x000fca00078e0089 */
[----:B------:R0:W5:Y:S04]  /*1110*/  LDG.E R4, [R154.64] ;  /* 0x000000049a047981 */ /* 0x000168000c1e1900 */
[----:B------:R1:W5:Y:S01]  /*1120*/  @P4 LDG.E.128 R96, [R132.64] ;  /* 0x0000000484604981 */ /* 0x000362000c1e1d00 */
[----:B------:R-:W-:Y:S02]  /*1130*/  IADD3 R184, R148, 0x100, RZ ;  /* 0x0000010094b87810 */ /* 0x000fe40007ffe0ff */
[----:B------:R-:W-:Y:S02]  /*1140*/  IADD3 R138, R138, 0x100, RZ ;  /* 0x000001008a8a7810 */ /* 0x000fe40007ffe0ff */
[----:B------:R-:W-:Y:S01]  /*1150*/  IADD3 R142, R142, 0x100, RZ ;  /* 0x000001008e8e7810 */ /* 0x000fe20007ffe0ff */
[----:B--2---:R-:W-:Y:S01]  /*1160*/  IMAD.MOV.U32 R136, RZ, RZ, R134 ;  /* 0x000000ffff887224 */ /* 0x004fe200078e0086 */
[----:B------:R-:W-:Y:S01]  /*1170*/  SHF.R.U64 R156, R134, 0x10, R135 ;  /* 0x00000010869c7819 */ /* 0x000fe20000001287 */
[----:B---3--:R-:W-:-:S03]  /*1180*/  FADD.FTZ R152, -R143, R129 ;  /* 0x000000818f987221 */ /* 0x008fc60000010100 */
[----:B------:R-:W-:Y:S01]  /*1190*/  PRMT R129, RZ, 0x5410, R136 ;  /* 0x00005410ff817816 */ /* 0x000fe20000000088 */
[----:B-1----:R-:W-:Y:S01]  /*11a0*/  FADD.FTZ R132, -R143, R128 ;  /* 0x000000808f847221 */ /* 0x002fe20000010100 */
[----:B------:R-:W-:Y:S01]  /*11b0*/  PRMT R128, RZ, 0x5410, R156 ;  /* 0x00005410ff807816 */ /* 0x000fe2000000009c */
[--C-:B------:R-:W-:Y:S02]  /*11c0*/  IMAD.MOV.U32 R141, RZ, RZ, R135.reuse ;  /* 0x000000ffff8d7224 */ /* 0x100fe400078e0087 */
[C---:B------:R-:W-:Y:S02]  /*11d0*/  FMUL.FTZ R153, R7.reuse, R132 ;  /* 0x0000008407997220 */ /* 0x040fe40000410000 */
        /* <DEDUP_REMOVED lines=9> */
[----:B------:R-:W-:Y:S02]  /*1270*/  FMUL.FTZ R157, R35, R128 ;  /* 0x00000080239d7220 */ /* 0x000fe40000410000 */
[----:B------:R-:W-:Y:S02]  /*1280*/  FADD.FTZ R128, RZ, R156 ;  /* 0x0000009cff807221 */ /* 0x000fe40000010000 */
[----:B------:R-:W-:-:S02]  /*1290*/  FFMA.FTZ R129, R153, R156, RZ ;  /* 0x0000009c99817223 */ /* 0x000fc400000100ff */
[----:B0-----:R-:W-:Y:S01]  /*12a0*/  FMUL.FTZ R155, R7, R130 ;  /* 0x00000082079b7220 */ /* 0x001fe20000410000 */
[----:B------:R-:W-:Y:S01]  /*12b0*/  PRMT R130, RZ, 0x5410, R133 ;  /* 0x00005410ff827816 */ /* 0x000fe20000000085 */
[----:B------:R-:W-:Y:S02]  /*12c0*/  FADD.FTZ R134, -R143, R131 ;  /* 0x000000838f867221 */ /* 0x000fe40000010100 */
        /* <DEDUP_REMOVED lines=13> */
.L_x_5174:
[----:B------:R-:W-:Y:S05]  /*13a0*/  BSYNC B1 ;  /* 0x0000000000017941 */ /* 0x000fea0003800000 */
.L_x_5173:
[----:B------:R-:W-:Y:S01]  /*13b0*/  ISETP.GE.U32.AND P4, PT, R5, 0x200, PT ;  /* 0x000002000500780c */ /* 0x000fe20003f86070 */
[----:B------:R-:W-:-:S12]  /*13c0*/  BSSY B1, `(.L_x_5175) ;  /* 0x0000036000017945 */ /* 0x000fd80003800000 */
        /* <DEDUP_REMOVED lines=12> */
[----:B------:R-:W-:-:S05]  /*1490*/  @P4 IMAD.WIDE.U32 R160, R184, R139, c[0x0][0x218] ;  /* 0x00008600b8a04625 */ /* 0x000fca00078e008b */
[----:B------:R3:W5:Y:S01]  /*14a0*/  @P4 LDG.E.128 R100, [R160.64] ;  /* 0x00000004a0644981 */ /* 0x000762000c1e1d00 */
[----:B------:R-:W-:Y:S02]  /*14b0*/  IADD3 R138, R138, 0x100, RZ ;  /* 0x000001008a8a7810 */ /* 0x000fe40007ffe0ff */
[----:B------:R-:W-:Y:S02]  /*14c0*/  IADD3 R142, R142, 0x100, RZ ;  /* 0x000001008e8e7810 */ /* 0x000fe40007ffe0ff */
[----:B------:R-:W-:Y:S01]  /*14d0*/  IADD3 R184, R184, 0x100, RZ ;  /* 0x00000100b8b87810 */ /* 0x000fe20007ffe0ff */
[----:B--2---:R-:W-:Y:S01]  /*14e0*/  IMAD.MOV.U32 R143, RZ, RZ, R132 ;  /* 0x000000ffff8f7224 */ /* 0x004fe200078e0084 */
[--C-:B------:R-:W-:Y:S01]  /*14f0*/  SHF.R.U64 R166, R132, 0x10, R133.reuse ;  /* 0x0000001084a67819 */ /* 0x100fe20000001285 */
[----:B------:R-:W-:Y:S02]  /*1500*/  IMAD.MOV.U32 R164, RZ, RZ, R133 ;  /* 0x000000ffffa47224 */ /* 0x000fe400078e0085 */
[C---:B---3--:R-:W-:Y:S01]  /*1510*/  FADD.FTZ R160, -R163.reuse, R128 ;  /* 0x00000080a3a07221 */ /* 0x048fe20000010100 */
        /* <DEDUP_REMOVED lines=8> */
[----:B------:R-:W-:Y:S02]  /*15a0*/  FADD.FTZ R132, -R163, R131 ;  /* 0x00000083a3847221 */ /* 0x000fe40000010100 */
[----:B------:R-:W-:Y:S02]  /*15b0*/  FMUL.FTZ R164, R32, R143 ;  /* 0x0000008f20a47220 */ /* 0x000fe40000410000 */
[----:B------:R-:W-:Y:S01]  /*15c0*/  FMUL.FTZ R163, R7, R130 ;  /* 0x0000008207a37220 */ /* 0x000fe20000410000 */
[----:B------:R-:W-:Y:S01]  /*15d0*/  PRMT R130, RZ, 0x5410, R165 ;  /* 0x00005410ff827816 */ /* 0x000fe200000000a5 */
        /* <DEDUP_REMOVED lines=20> */
.L_x_5176:
[----:B0-----:R-:W-:Y:S05]  /*1720*/  BSYNC B1 ;  /* 0x0000000000017941 */ /* 0x001fea0003800000 */
.L_x_5175:
        /* <DEDUP_REMOVED lines=55> */
.L_x_5178:
[----:B0-----:R-:W-:Y:S05]  /*1aa0*/  BSYNC B1 ;  /* 0x0000000000017941 */ /* 0x001fea0003800000 */
.L_x_5177:
[----:B------:R-:W-:Y:S01]  /*1ab0*/  BSSY B1, `(.L_x_5179) ;  /* 0x0000036000017945 */ /* 0x000fe20003800000 */
        /* <DEDUP_REMOVED lines=53> */
.L_x_5180:
[----:B0-----:R-:W-:Y:S05]  /*1e10*/  BSYNC B1 ;  /* 0x0000000000017941 */ /* 0x001fea0003800000 */
.L_x_5179:
        /* <DEDUP_REMOVED lines=19> */
[--C-:B------:R-:W-:Y:S02]  /*1f50*/  SHF.R.U64 R191, R132, 0x10, R133.reuse ;  /* 0x0000001084bf7819 */ /* 0x100fe40000001285 */
[----:B------:R-:W-:Y:S01]  /*1f60*/  SHF.R.U32.HI R190, RZ, 0x10, R133 ;  /* 0x00000010ffbe7819 */ /* 0x000fe20000011685 */
[C---:B---3--:R-:W-:Y:S01]  /*1f70*/  FADD.FTZ R186, -R188.reuse, R128 ;  /* 0x00000080bcba7221 */ /* 0x048fe20000010100 */
[----:B------:R-:W-:Y:S01]  /*1f80*/  PRMT R143, RZ, 0x5410, R143 ;  /* 0x00005410ff8f7816 */ /* 0x000fe2000000008f */
[----:B------:R-:W-:-:S02]  /*1f90*/  FADD.FTZ R130, -R188, R130 ;  /* 0x00000082bc827221 */ /* 0x000fc40000010100 */
[----:B------:R-:W-:Y:S01]  /*1fa0*/  FADD.FTZ R192, -R188, R129 ;  /* 0x00000081bcc07221 */ /* 0x000fe20000010100 */
[----:B------:R-:W-:Y:S01]  /*1fb0*/  PRMT R128, RZ, 0x5410, R191 ;  /* 0x00005410ff807816 */ /* 0x000fe200000000bf */
[----:B------:R-:W-:Y:S02]  /*1fc0*/  IMAD.MOV.U32 R185, RZ, RZ, R133 ;  /* 0x000000ffffb97224 */ /* 0x000fe400078e0085 */
[C---:B------:R-:W-:Y:S02]  /*1fd0*/  FMUL.FTZ R187, R7.reuse, R186 ;  /* 0x000000ba07bb7220 */ /* 0x040fe40000410000 */
[C---:B------:R-:W-:Y:S01]  /*1fe0*/  FMUL.FTZ R189, R7.reuse, R130 ;  /* 0x0000008207bd7220 */ /* 0x040fe20000410000 */
[----:B------:R-:W-:Y:S01]  /*1ff0*/  PRMT R130, RZ, 0x5410, R190 ;  /* 0x00005410ff827816 */ /* 0x000fe200000000be */
[----:B------:R-:W-:Y:S02]  /*2000*/  FMUL.FTZ R186, R7, R192 ;  /* 0x000000c007ba7220 */ /* 0x000fe40000410000 */
[----:B------:R-:W-:Y:S01]  /*2010*/  FMUL.FTZ R190, R20, R143 ;  /* 0x0000008f14be7220 */ /* 0x000fe20000410000 */
[----:B------:R-:W-:Y:S01]  /*2020*/  PRMT R185, RZ, 0x5410, R185 ;  /* 0x00005410ffb97816 */ /* 0x000fe200000000b9 */
[----:B------:R-:W-:-:S02]  /*2030*/  FADD.FTZ R49, R49, R128 ;  /* 0x0000008031317221 */ /* 0x000fc40000010000 */
[-C--:B------:R-:W-:Y:S02]  /*2040*/  FFMA.FTZ R77, R186, R128.reuse, R77 ;  /* 0x00000080ba4d7223 */ /* 0x080fe4000001004d */
[----:B------:R-:W-:Y:S02]  /*2050*/  FMUL.FTZ R191, R19, R128 ;  /* 0x0000008013bf7220 */ /* 0x000fe40000410000 */
[----:B------:R-:W-:Y:S02]  /*2060*/  FADD.FTZ R128, R141, R190 ;  /* 0x000000be8d807221 */ /* 0x000fe40000010000 */
[----:B------:R-:W-:Y:S02]  /*2070*/  FFMA.FTZ R136, R187, R190, R136 ;  /* 0x000000bebb887223 */ /* 0x000fe40000010088 */
        /* <DEDUP_REMOVED lines=16> */
.L_x_5182:
[----:B0-----:R-:W-:Y:S05]  /*2180*/  BSYNC B1 ;  /* 0x0000000000017941 */ /* 0x001fea0003800000 */
.L_x_5181:
        /* <DEDUP_REMOVED lines=29> */
[C---:B------:R-:W-:Y:S01]  /*2360*/  FADD.FTZ R130, -R196.reuse, R130 ;  /* 0x00000082c4827221 */ /* 0x040fe20000010100 */
[----:B------:R-:W-:Y:S01]  /*2370*/  PRMT R185, RZ, 0x5410, R185 ;  /* 0x00005410ffb97816 */ /* 0x000fe200000000b9 */
[----:B------:R-:W-:-:S02]  /*2380*/  FADD.FTZ R196, -R196, R131 ;  /* 0x00000083c4c47221 */ /* 0x000fc40000010100 */
        /* <DEDUP_REMOVED lines=22> */
.L_x_5184:
[----:B0-----:R-:W-:Y:S05]  /*24f0*/  BSYNC B1 ;  /* 0x0000000000017941 */ /* 0x001fea0003800000 */
.L_x_5183:
[----:B------:R-:W-:-:S13]  /*2500*/  ISETP.GE.U32.AND P4, PT, R5, 0x700, PT ;  /* 0x000007000500780c */ /* 0x000fda0003f86070 */
        /* <DEDUP_REMOVED lines=9> */
[----:B------:R-:W3:Y:S10]  /*25a0*/  LDG.E.128 R128, [R128.64] ;  /* 0x0000000480807981 */ /* 0x000ef4000c1e1d00 */
[----:B------:R-:W-:-:S04]  /*25b0*/  @P4 IMAD.WIDE.U32 R134, R184, R139, c[0x0][0x218] ;  /* 0x00008600b8864625 */ /* 0x000fc800078e008b */
[----:B------:R-:W-:Y:S01]  /*25c0*/  IMAD.WIDE.U32 R138, R138, R137, c[0x0][0x190] ;  /* 0x000064008a8a7625 */ /* 0x000fe200078e0089 */
[----:B------:R0:W5:Y:S04]  /*25d0*/  @P4 LDG.E.128 R120, [R134.64] ;  /* 0x0000000486784981 */ /* 0x000168000c1e1d00 */
[----:B------:R1:W5:Y:S01]  /*25e0*/  LDG.E R0, [R138.64] ;  /* 0x000000048a007981 */ /* 0x000362000c1e1900 */
[----:B--2---:R-:W-:Y:S01]  /*25f0*/  IMAD.MOV.U32 R137, RZ, RZ, R132 ;  /* 0x000000ffff897224 */ /* 0x004fe200078e0084 */
[----:B------:R-:W-:Y:S01]  /*2600*/  SHF.R.U64 R207, R132, 0x10, R133 ;  /* 0x0000001084cf7819 */ /* 0x000fe20000001285 */
[----:B---3--:R-:W-:-:S03]  /*2610*/  FADD.FTZ R202, -R204, R129 ;  /* 0x00000081ccca7221 */ /* 0x008fc60000010100 */
[----:B------:R-:W-:Y:S01]  /*2620*/  PRMT R137, RZ, 0x5410, R137 ;  /* 0x00005410ff897816 */ /* 0x000fe20000000089 */
[C---:B0-----:R-:W-:Y:S01]  /*2630*/  FADD.FTZ R134, -R204.reuse, R128 ;  /* 0x00000080cc867221 */ /* 0x041fe20000010100 */
        /* <DEDUP_REMOVED lines=9> */
[-C--:B------:R-:W-:Y:S02]  /*26d0*/  FFMA.FTZ R69, R202, R207.reuse, R69 ;  /* 0x000000cfca457223 */ /* 0x080fe40000010045 */
[----:B------:R-:W-:Y:S02]  /*26e0*/  FMUL.FTZ R207, R10, R207 ;  /* 0x000000cf0acf7220 */ /* 0x000fe40000410000 */
[----:B------:R-:W-:Y:S02]  /*26f0*/  FADD.FTZ R128, R141, R206 ;  /* 0x000000ce8d807221 */ /* 0x000fe40000010000 */
[----:B------:R-:W-:Y:S02]  /*2700*/  FFMA.FTZ R136, R203, R206, R136 ;  /* 0x000000cecb887223 */ /* 0x000fe40000010088 */
[----:B------:R-:W-:Y:S01]  /*2710*/  FMUL.FTZ R205, R7, R130 ;  /* 0x0000008207cd7220 */ /* 0x000fe20000410000 */
[----:B------:R-:W-:Y:S01]  /*2720*/  PRMT R130, RZ, 0x5410, R135 ;  /* 0x00005410ff827816 */ /* 0x000fe20000000087 */
        /* <DEDUP_REMOVED lines=16> */
.L_x_5172:
[----:B-1----:R-:W-:Y:S05]  /*2830*/  BSYNC B0 ;  /* 0x0000000000007941 */ /* 0x002fea0003800000 */
.L_x_5158:
[----:B------:R-:W-:Y:S02]  /*2840*/  LOP3.LUT P4, RZ, R15, 0xff, RZ, 0xc0, !PT ;  /* 0x000000ff0fff7812 */ /* 0x000fe4000788c0ff */
[----:B0-----:R-:W-:-:S04]  /*2850*/  SHF.R.U32.HI R130, RZ, 0x5, R39 ;  /* 0x00000005ff827819 */ /* 0x001fc80000011627 */
[----:B------:R-:W-:-:S07]  /*2860*/  LOP3.LUT R210, R130, 0x7fffff8, RZ, 0xc0, !PT ;  /* 0x07fffff882d27812 */ /* 0x000fce00078ec0ff */
[----:B------:R-:W-:Y:S02]  /*2870*/  @!P4 IADD3 R210, R210, 0x8, RZ ;  /* 0x00000008d2d2c810 */ /* 0x000fe40007ffe0ff */
[----:B------:R-:W-:Y:S01]  /*2880*/  LOP3.LUT P4, RZ, R39, 0x1f, RZ, 0xc0, !PT ;  /* 0x0000001f27ff7812 */ /* 0x000fe2000788c0ff */
[----:B------:R-:W-:Y:S10]  /*2890*/  BRA.DIV ~URZ, `(.L_x_5185) ;  /* 0x000033c27f007947 */ /* 0x000ff4000b800000 */
[----:B------:R0:W1:Y:S02]  /*28a0*/  SHFL.DOWN PT, R132, R141, 0x10, 0x1f ;  /* 0x0a001f008d847f89 */ /* 0x00006400000e0000 */
.L_x_5270:
        /* <DEDUP_REMOVED lines=18> */
.L_x_5271:
        /* <DEDUP_REMOVED lines=43> */
[----:B-----5:R-:W-:Y:S02]  /*2c80*/  @!P3 FSEL R136, R99, RZ, P5 ;  /* 0x000000ff6388b208 */ /* 0x020fe40002800000 */
        /* <DEDUP_REMOVED lines=12> */
.L_x_5190:
[----:B------:R-:W-:Y:S05]  /*2d50*/  BSYNC B1 ;  /* 0x0000000000017941 */ /* 0x000fea0003800000 */
.L_x_5189:
[----:B------:R-:W-:Y:S01]  /*2d60*/  @P4 FMUL.FTZ R128, R129, c[0x0][0x1ec] ;  /* 0x00007b0081804a20 */ /* 0x000fe20000410000 */
[----:B------:R-:W-:Y:S01]  /*2d70*/  @P4 LOP3.LUT P5, RZ, R4, 0xff, RZ, 0xc0, !PT ;  /* 0x000000ff04ff4812 */ /* 0x000fe200078ac0ff */
[----:B------:R-:W-:Y:S02]  /*2d80*/  BSSY B1, `(.L_x_5191) ;  /* 0x000000f000017945 */ /* 0x000fe40003800000 */
[----:B------:R-:W-:-:S05]  /*2d90*/  @P4 FMUL.FTZ R128, R128, c[0x0][0x1e8] ;  /* 0x00007a0080804a20 */ /* 0x000fca0000410000 */
[----:B------:R-:W-:Y:S02]  /*2da0*/  @P4 FSEL R130, R128, RZ, P5 ;  /* 0x000000ff80824208 */ /* 0x000fe40002800000 */
        /* <DEDUP_REMOVED lines=12> */
.L_x_5192:
[----:B------:R-:W-:Y:S05]  /*2e70*/  BSYNC B1 ;  /* 0x0000000000017941 */ /* 0x000fea0003800000 */
.L_x_5191:
        /* <DEDUP_REMOVED lines=17> */
.L_x_5194:
[----:B------:R-:W-:Y:S05]  /*2f90*/  BSYNC B1 ;  /* 0x0000000000017941 */ /* 0x000fea0003800000 */
.L_x_5193:
[----:B------:R-:W-:Y:S01]  /*2fa0*/  @P4 FMUL.FTZ R134, R135, c[0x0][0x1ec] ;  /* 0x00007b0087864a20 */ /* 0x000fe20000410000 */
[----:B------:R-:W-:Y:S01]  /*2fb0*/  @P4 LOP3.LUT P5, RZ, R4, 0xff0000, RZ, 0xc0, !PT ;  /* 0x00ff000004ff4812 */ /* 0x000fe200078ac0ff */
[----:B------:R-:W-:Y:S02]  /*2fc0*/  BSSY B1, `(.L_x_5195) ;  /* 0x0000011000017945 */ /* 0x000fe40003800000 */
[----:B------:R-:W-:-:S05]  /*2fd0*/  @P4 FMUL.FTZ R134, R134, c[0x0][0x1e8] ;  /* 0x00007a0086864a20 */ /* 0x000fca0000410000 */
[----:B------:R-:W-:Y:S02]  /*2fe0*/  @P4 FSEL R134, R134, RZ, P5 ;  /* 0x000000ff86864208 */ /* 0x000fe40002800000 */
[----:B------:R-:W-:-:S04]  /*2ff0*/  ISETP.NE.U32.AND P5, PT, RZ, c[0x0][0x258], PT ;  /* 0x00009600ff007a0c */ /* 0x000fc80003fa5070 */
[----:B------:R-:W-:-:S04]  /*3000*/  ISETP.NE.AND.EX P5, PT, RZ, c[0x0][0x25c], PT, P5 ;  /* 0x00009700ff007a0c */ /* 0x000fc80003fa5350 */
[----:B------:R-:W-:Y:S02]  /*3010*/  SEL R124, R129, R124, P5 ;  /* 0x0000007c817c7207 */ /* 0x000fe40002800000 */
[----:B------:R-:W-:Y:S02]  /*3020*/  SEL R125, R128, R125, P5 ;  /* 0x0000007d807d7207 */ /* 0x000fe40002800000 */
        /* <DEDUP_REMOVED lines=10> */
.L_x_5196:
[----:B------:R-:W-:Y:S05]  /*30d0*/  BSYNC B1 ;  /* 0x0000000000017941 */ /* 0x000fea0003800000 */
.L_x_5195:
[C---:B------:R-:W-:Y:S01]  /*30e0*/  SEL R127, R136.reuse, R127, P5 ;  /* 0x0000007f887f7207 */ /* 0x040fe20002800000 */
[----:B------:R-:W-:Y:S01]  /*30f0*/  @P4 FMUL.FTZ R136, R136, c[0x0][0x1ec] ;  /* 0x00007b0088884a20 */ /* 0x000fe20000410000 */
[----:B------:R-:W-:Y:S01]  /*3100*/  ISETP.NE.U32.AND P5, PT, RZ, c[0x0][0x258], PT ;  /* 0x00009600ff007a0c */ /* 0x000fe20003fa5070 */
[----:B------:R-:W-:Y:S01]  /*3110*/  BSSY B1, `(.L_x_5197) ;  /* 0x0000019000017945 */ /* 0x000fe20003800000 */
[----:B------:R-:W-:Y:S01]  /*3120*/  @P4 F2FP.BF16.PACK_AB R130, RZ, R130 ;  /* 0x00000082ff82423e */ /* 0x000fe200000010ff */
[----:B------:R-:W-:Y:S01]  /*3130*/  @P4 FMUL.FTZ R136, R136, c[0x0][0x1e8] ;  /* 0x00007a0088884a20 */ /* 0x000fe20000410000 */
[----:B------:R-:W-:Y:S02]  /*3140*/  ISETP.NE.AND.EX P5, PT, RZ, c[0x0][0x25c], PT, P5 ;  /* 0x00009700ff007a0c */ /* 0x000fe40003fa5350 */
[----:B------:R-:W-:Y:S02]  /*3150*/  @P4 F2FP.BF16.PACK_AB R131, RZ, R131 ;  /* 0x00000083ff83423e */ /* 0x000fe400000010ff */
[----:B------:R-:W-:-:S02]  /*3160*/  @P4 F2FP.BF16.PACK_AB R134, RZ, R134 ;  /* 0x00000086ff86423e */ /* 0x000fc400000010ff */
[----:B------:R-:W-:Y:S02]  /*3170*/  @P4 PRMT R144, R130, 0x7610, R144 ;  /* 0x0000761082904816 */ /* 0x000fe40000000090 */
[----:B------:R-:W-:Y:S02]  /*3180*/  @P4 PRMT R145, R131, 0x7610, R145 ;  /* 0x0000761083914816 */ /* 0x000fe40000000091 */
[----:B------:R-:W-:-:S03]  /*3190*/  @P4 PRMT R146, R134, 0x7610, R146 ;  /* 0x0000761086924816 */ /* 0x000fc60000000092 */
[----:B------:R-:W-:-:S04]  /*31a0*/  @P5 IMAD.MOV.U32 R129, RZ, RZ, 0x10 ;  /* 0x00000010ff815424 */ /* 0x000fc800078e00ff */
[----:B------:R-:W-:-:S05]  /*31b0*/  @P5 IMAD.WIDE.U32 R128, R148, R129, c[0x0][0x258] ;  /* 0x0000960094805625 */ /* 0x000fca00078e0081 */
[----:B------:R0:W-:Y:S01]  /*31c0*/  @P5 STG.E.128 [R128.64], R124 ;  /* 0x0000007c80005986 */ /* 0x0001e2000c101d04 */
[----:B------:R-:W-:-:S04]  /*31d0*/  @P4 LOP3.LUT P5, RZ, R4, 0xff000000, RZ, 0xc0, !PT ;  /* 0xff00000004ff4812 */ /* 0x000fc800078ac0ff */
[----:B------:R-:W-:-:S04]  /*31e0*/  @P4 FSEL R136, R136, RZ, P5 ;  /* 0x000000ff88884208 */ /* 0x000fc80002800000 */
[----:B------:R-:W-:-:S04]  /*31f0*/  @P4 F2FP.BF16.PACK_AB R136, RZ, R136 ;  /* 0x00000088ff88423e */ /* 0x000fc800000010ff */
        /* <DEDUP_REMOVED lines=10> */
.L_x_5198:
[----:B------:R-:W-:Y:S05]  /*32a0*/  BSYNC B1 ;  /* 0x0000000000017941 */ /* 0x000fea0003800000 */
.L_x_5197:
[----:B------:R-:W-:Y:S02]  /*32b0*/  IADD3 R148, R148, 0x100, RZ ;  /* 0x0000010094947810 */ /* 0x000fe40007ffe0ff */
[----:B------:R-:W-:Y:S02]  /*32c0*/  IADD3 R132, R132, 0x100, RZ ;  /* 0x0000010084847810 */ /* 0x000fe40007ffe0ff */
.L_x_5188:
[----:B------:R-:W-:Y:S05]  /*32d0*/  BSYNC B0 ;  /* 0x0000000000007941 */ /* 0x000fea0003800000 */
.L_x_5187:
        /* <DEDUP_REMOVED lines=8> */
[----:B-----5:R-:W-:Y:S02]  /*3360*/  @!P3 FSEL R136, R103, RZ, P5 ;  /* 0x000000ff6788b208 */ /* 0x020fe40002800000 */
[----:B------:R-:W-:-:S04]  /*3370*/  @!P3 ISETP.NE.U32.AND P5, PT, RZ, c[0x0][0x218], PT ;  /* 0x00008600ff00ba0c */ /* 0x000fc80003fa5070 */
[----:B------:R-:W-:-:S04]  /*3380*/  @!P3 ISETP.NE.AND.EX P5, PT, RZ, c[0x0][0x21c], PT, P5 ;  /* 0x00008700ff00ba0c */ /* 0x000fc80003fa5350 */
        /* <DEDUP_REMOVED lines=8> */
.L_x_5202:
[----:B------:R-:W-:Y:S05]  /*3410*/  BSYNC B1 ;  /* 0x0000000000017941 */ /* 0x000fea0003800000 */
.L_x_5201:
        /* <DEDUP_REMOVED lines=15> */
.L_x_5204:
[----:B------:R-:W-:Y:S05]  /*3510*/  BSYNC B1 ;  /* 0x0000000000017941 */ /* 0x000fea0003800000 */
.L_x_5203:
        /* <DEDUP_REMOVED lines=15> */
.L_x_5206:
[----:B------:R-:W-:Y:S05]  /*3610*/  BSYNC B1 ;  /* 0x0000000000017941 */ /* 0x000fea0003800000 */
.L_x_5205:
[----:B------:R-:W-:Y:S01]  /*3620*/  @P4 FMUL.FTZ R134, R135, c[0x0][0x1ec] ;  /* 0x00007b0087864a20 */ /* 0x000fe20000410000 */
[----:B------:R-:W-:Y:S01]  /*3630*/  @P4 LOP3.LUT P5, RZ, R3, 0xff0000, RZ, 0xc0, !PT ;  /* 0x00ff000003ff4812 */ /* 0x000fe200078ac0ff */
[----:B------:R-:W-:Y:S02]  /*3640*/  BSSY B1, `(.L_x_5207) ;  /* 0x000000c000017945 */ /* 0x000fe40003800000 */
[----:B------:R-:W-:-:S05]  /*3650*/  @P4 FMUL.FTZ R134, R134, c[0x0][0x1e8] ;  /* 0x00007a0086864a20 */ /* 0x000fca0000410000 */
[----:B------:R-:W-:Y:S02]  /*3660*/  @P4 FSEL R134, R134, RZ, P5 ;  /* 0x000000ff86864208 */ /* 0x000fe40002800000 */
        /* <DEDUP_REMOVED lines=9> */
.L_x_5208:
[----:B------:R-:W-:Y:S05]  /*3700*/  BSYNC B1 ;  /* 0x0000000000017941 */ /* 0x000fea0003800000 */
.L_x_5207:
[----:B------:R-:W-:Y:S01]  /*3710*/  SEL R124, R129, R124, P5 ;  /* 0x0000007c817c7207 */ /* 0x000fe20002800000 */
[----:B------:R-:W-:Y:S01]  /*3720*/  BSSY B1, `(.L_x_5209) ;  /* 0x000001e000017945 */ /* 0x000fe20003800000 */
[----:B------:R-:W-:Y:S02]  /*3730*/  SEL R125, R128, R125, P5 ;  /* 0x0000007d807d7207 */ /* 0x000fe40002800000 */
[----:B------:R-:W-:Y:S02]  /*3740*/  SEL R126, R135, R126, P5 ;  /* 0x0000007e877e7207 */ /* 0x000fe40002800000 */
[C---:B------:R-:W-:Y:S01]  /*3750*/  SEL R127, R136.reuse, R127, P5 ;  /* 0x0000007f887f7207 */ /* 0x040fe20002800000 */
[----:B------:R-:W-:Y:S01]  /*3760*/  @P4 FMUL.FTZ R136, R136, c[0x0][0x1ec] ;  /* 0x00007b0088884a20 */ /* 0x000fe20000410000 */
[----:B------:R-:W-:Y:S02]  /*3770*/  ISETP.NE.U32.AND P5, PT, RZ, c[0x0][0x258], PT ;  /* 0x00009600ff007a0c */ /* 0x000fe40003fa5070 */
[----:B------:R-:W-:Y:S01]  /*3780*/  @P4 F2FP.BF16.PACK_AB R130, RZ, R130 ;  /* 0x00000082ff82423e */ /* 0x000fe200000010ff */
[----:B------:R-:W-:Y:S01]  /*3790*/  @P4 FMUL.FTZ R136, R136, c[0x0][0x1e8] ;  /* 0x00007a0088884a20 */ /* 0x000fe20000410000 */
[----:B------:R-:W-:-:S02]  /*37a0*/  ISETP.NE.AND.EX P5, PT, RZ, c[0x0][0x25c], PT, P5 ;  /* 0x00009700ff007a0c */ /* 0x000fc40003fa5350 */
[----:B------:R-:W-:Y:S02]  /*37b0*/  @P4 F2FP.BF16.PACK_AB R131, RZ, R131 ;  /* 0x00000083ff83423e */ /* 0x000fe400000010ff */
[----:B------:R-:W-:Y:S02]  /*37c0*/  @P4 F2FP.BF16.PACK_AB R134, RZ, R134 ;  /* 0x00000086ff86423e */ /* 0x000fe400000010ff */
        /* <DEDUP_REMOVED lines=19> */
.L_x_5210:
[----:B------:R-:W-:Y:S05]  /*3900*/  BSYNC B1 ;  /* 0x0000000000017941 */ /* 0x000fea0003800000 */
.L_x_5209:
[----:B------:R-:W-:Y:S02]  /*3910*/  IADD3 R148, R148, 0x100, RZ ;  /* 0x0000010094947810 */ /* 0x000fe40007ffe0ff */
[----:B------:R-:W-:Y:S02]  /*3920*/  IADD3 R132, R132, 0x100, RZ ;  /* 0x0000010084847810 */ /* 0x000fe40007ffe0ff */
.L_x_5200:
[----:B------:R-:W-:Y:S05]  /*3930*/  BSYNC B0 ;  /* 0x0000000000007941 */ /* 0x000fea0003800000 */
.L_x_5199:
        /* <DEDUP_REMOVED lines=19> */
.L_x_5214:
[----:B------:R-:W-:Y:S05]  /*3a70*/  BSYNC B1 ;  /* 0x0000000000017941 */ /* 0x000fea0003800000 */
.L_x_5213:
        /* <DEDUP_REMOVED lines=15> */
.L_x_5216:
[----:B------:R-:W-:Y:S05]  /*3b70*/  BSYNC B1 ;  /* 0x0000000000017941 */ /* 0x000fea0003800000 */
.L_x_5215:
        /* <DEDUP_REMOVED lines=15> */
.L_x_5218:
[----:B------:R-:W-:Y:S05]  /*3c70*/  BSYNC B1 ;  /* 0x0000000000017941 */ /* 0x000fea0003800000 */
.L_x_5217:
        /* <DEDUP_REMOVED lines=14> */
.L_x_5220:
[----:B------:R-:W-:Y:S05]  /*3d60*/  BSYNC B1 ;  /* 0x0000000000017941 */ /* 0x000fea0003800000 */
.L_x_5219:
        /* <DEDUP_REMOVED lines=15> */
[----:B------:R-:W-:-:S05]  /*3e60*/  @P5 MOV R129, 0x10 ;  /* 0x0000001000815802 */ /* 0x000fca0000000f00 */
        /* <DEDUP_REMOVED lines=15> */
.L_x_5222:
[----:B------:R-:W-:Y:S05]  /*3f60*/  BSYNC B1 ;  /* 0x0000000000017941 */ /* 0x000fea0003800000 */
.L_x_5221:
[----:B------:R-:W-:Y:S02]  /*3f70*/  IADD3 R148, R148, 0x100, RZ ;  /* 0x0000010094947810 */ /* 0x000fe40007ffe0ff */
[----:B------:R-:W-:Y:S02]  /*3f80*/  IADD3 R132, R132, 0x100, RZ ;  /* 0x0000010084847810 */ /* 0x000fe40007ffe0ff */
.L_x_5212:
[----:B------:R-:W-:Y:S05]  /*3f90*/  BSYNC B0 ;  /* 0x0000000000007941 */ /* 0x000fea0003800000 */
.L_x_5211:
[----:B------:R-:W-:Y:S01]  /*3fa0*/  BSSY B0, `(.L_x_5223) ;  /* 0x0000064000007945 */ /* 0x000fe20003800000 */
        /* <DEDUP_REMOVED lines=17> */
.L_x_5226:
[----:B------:R-:W-:Y:S05]  /*40c0*/  BSYNC B1 ;  /* 0x0000000000017941 */ /* 0x000fea0003800000 */
.L_x_5225:
        /* <DEDUP_REMOVED lines=15> */
.L_x_5228:
[----:B------:R-:W-:Y:S05]  /*41c0*/  BSYNC B1 ;  /* 0x0000000000017941 */ /* 0x000fea0003800000 */
.L_x_5227:
        /* <DEDUP_REMOVED lines=15> */
.L_x_5230:
[----:B------:R-:W-:Y:S05]  /*42c0*/  BSYNC B1 ;  /* 0x0000000000017941 */ /* 0x000fea0003800000 */
.L_x_5229:
        /* <DEDUP_REMOVED lines=14> */
.L_x_5232:
[----:B------:R-:W-:Y:S05]  /*43b0*/  BSYNC B1 ;  /* 0x0000000000017941 */ /* 0x000fea0003800000 */
.L_x_5231:
        /* <DEDUP_REMOVED lines=31> */
.L_x_5234:
[----:B------:R-:W-:Y:S05]  /*45b0*/  BSYNC B1 ;  /* 0x0000000000017941 */ /* 0x000fea0003800000 */
.L_x_5233:
[----:B------:R-:W-:Y:S02]  /*45c0*/  IADD3 R148, R148, 0x100, RZ ;  /* 0x0000010094947810 */ /* 0x000fe40007ffe0ff */
[----:B------:R-:W-:Y:S02]  /*45d0*/  IADD3 R132, R132, 0x100, RZ ;  /* 0x0000010084847810 */ /* 0x000fe40007ffe0ff */
.L_x_5224:
[----:B------:R-:W-:Y:S05]  /*45e0*/  BSYNC B0 ;  /* 0x0000000000007941 */ /* 0x000fea0003800000 */
.L_x_5223:
        /* <DEDUP_REMOVED lines=18> */
.L_x_5238:
[----:B------:R-:W-:Y:S05]  /*4710*/  BSYNC B1 ;  /* 0x0000000000017941 */ /* 0x000fea0003800000 */
.L_x_5237:
        /* <DEDUP_REMOVED lines=15> */
.L_x_5240:
[----:B------:R-:W-:Y:S05]  /*4810*/  BSYNC B1 ;  /* 0x0000000000017941 */ /* 0x000fea0003800000 */
.L_x_5239:
        /* <DEDUP_REMOVED lines=15> */
.L_x_5242:
[----:B------:R-:W-:Y:S05]  /*4910*/  BSYNC B1 ;  /* 0x0000000000017941 */ /* 0x000fea0003800000 */
.L_x_5241:
        /* <DEDUP_REMOVED lines=14> */
.L_x_5244:
[----:B------:R-:W-:Y:S05]  /*4a00*/  BSYNC B1 ;  /* 0x0000000000017941 */ /* 0x000fea0003800000 */
.L_x_5243:
        /* <DEDUP_REMOVED lines=31> */
.L_x_5246:
[----:B------:R-:W-:Y:S05]  /*4c00*/  BSYNC B1 ;  /* 0x0000000000017941 */ /* 0x000fea0003800000 */
.L_x_5245:
[----:B------:R-:W-:Y:S02]  /*4c10*/  IADD3 R148, R148, 0x100, RZ ;  /* 0x0000010094947810 */ /* 0x000fe40007ffe0ff */
[----:B------:R-:W-:Y:S02]  /*4c20*/  IADD3 R132, R132, 0x100, RZ ;  /* 0x0000010084847810 */ /* 0x000fe40007ffe0ff */
.L_x_5236:
[----:B------:R-:W-:Y:S05]  /*4c30*/  BSYNC B0 ;  /* 0x0000000000007941 */ /* 0x000fea0003800000 */
.L_x_5235:
        /* <DEDUP_REMOVED lines=18> */
.L_x_5250:
[----:B------:R-:W-:Y:S05]  /*4d60*/  BSYNC B1 ;  /* 0x0000000000017941 */ /* 0x000fea0003800000 */
.L_x_5249:
        /* <DEDUP_REMOVED lines=15> */
.L_x_5252:
[----:B------:R-:W-:Y:S05]  /*4e60*/  BSYNC B1 ;  /* 0x0000000000017941 */ /* 0x000fea0003800000 */
.L_x_5251:
        /* <DEDUP_REMOVED lines=15> */
.L_x_5254:
[----:B------:R-:W-:Y:S05]  /*4f60*/  BSYNC B1 ;  /* 0x0000000000017941 */ /* 0x000fea0003800000 */
.L_x_5253:
        /* <DEDUP_REMOVED lines=14> */
.L_x_5256:
[----:B------:R-:W-:Y:S05]  /*5050*/  BSYNC B1 ;  /* 0x0000000000017941 */ /* 0x000fea0003800000 */
.L_x_5255:
        /* <DEDUP_REMOVED lines=31> */
.L_x_5258:
[----:B------:R-:W-:Y:S05]  /*5250*/  BSYNC B1 ;  /* 0x0000000000017941 */ /* 0x000fea0003800000 */
.L_x_5257:
[----:B------:R-:W-:Y:S02]  /*5260*/  IADD3 R148, R148, 0x100, RZ ;  /* 0x0000010094947810 */ /* 0x000fe40007ffe0ff */
[----:B------:R-:W-:Y:S02]  /*5270*/  IADD3 R132, R132, 0x100, RZ ;  /* 0x0000010084847810 */ /* 0x000fe40007ffe0ff */
.L_x_5248:
[----:B------:R-:W-:Y:S05]  /*5280*/  BSYNC B0 ;  /* 0x0000000000007941 */ /* 0x000fea0003800000 */
.L_x_5247:
        /* <DEDUP_REMOVED lines=19> */
.L_x_5262:
[----:B------:R-:W-:Y:S05]  /*53c0*/  BSYNC B1 ;  /* 0x0000000000017941 */ /* 0x000fea0003800000 */
.L_x_5261:
        /* <DEDUP_REMOVED lines=15> */
.L_x_5264:
[----:B------:R-:W-:Y:S05]  /*54c0*/  BSYNC B1 ;  /* 0x0000000000017941 */ /* 0x000fea0003800000 */
.L_x_5263:
        /* <DEDUP_REMOVED lines=15> */
.L_x_5266:
[----:B------:R-:W-:Y:S05]  /*55c0*/  BSYNC B1 ;  /* 0x0000000000017941 */ /* 0x000fea0003800000 */
.L_x_5265:
        /* <DEDUP_REMOVED lines=14> */
.L_x_5268:
[----:B------:R-:W-:Y:S05]  /*56b0*/  BSYNC B1 ;  /* 0x0000000000017941 */ /* 0x000fea0003800000 */
.L_x_5267:
[----:B------:R-:W-:Y:S02]  /*56c0*/  ISETP.NE.U32.AND P3, PT, RZ, c[0x0][0x258], PT ;  /* 0x00009600ff007a0c */ /* 0x000fe40003f65070 */
[----:B------:R-:W-:Y:S02]  /*56d0*/  SEL R125, R6, R125, P5 ;  /* 0x0000007d067d7207 */ /* 0x000fe40002800000 */
[----:B------:R-:W-:Y:S02]  /*56e0*/  ISETP.NE.AND.EX P3, PT, RZ, c[0x0][0x25c], PT, P3 ;  /* 0x00009700ff007a0c */ /* 0x000fe40003f65330 */
[----:B------:R-:W-:Y:S02]  /*56f0*/  SEL R124, R129, R124, P5 ;  /* 0x0000007c817c7207 */ /* 0x000fe40002800000 */
[----:B------:R-:W-:Y:S02]  /*5700*/  SEL R126, R131, R126, P5 ;  /* 0x0000007e837e7207 */ /* 0x000fe40002800000 */
[C---:B------:R-:W-:Y:S01]  /*5710*/  SEL R127, R136.reuse, R127, P5 ;  /* 0x0000007f887f7207 */ /* 0x040fe20002800000 */
[----:B------:R-:W-:Y:S01]  /*5720*/  @P4 FMUL.FTZ R136, R136, c[0x0][0x1ec] ;  /* 0x00007b0088884a20 */ /* 0x000fe20000410000 */
[----:B------:R-:W-:-:S02]  /*5730*/  @P4 F2FP.BF16.PACK_AB R128, RZ, R128 ;  /* 0x00000080ff80423e */ /* 0x000fc400000010ff */
[----:B------:R-:W-:Y:S01]  /*5740*/  @P4 F2FP.BF16.PACK_AB R130, RZ, R130 ;  /* 0x00000082ff82423e */ /* 0x000fe200000010ff */
[----:B------:R-:W-:Y:S01]  /*5750*/  @P4 FMUL.FTZ R136, R136, c[0x0][0x1e8] ;  /* 0x00007a0088884a20 */ /* 0x000fe20000410000 */
[----:B------:R-:W-:Y:S01]  /*5760*/  @P4 F2FP.BF16.PACK_AB R134, RZ, R134 ;  /* 0x00000086ff86423e */ /* 0x000fe200000010ff */
[----:B------:R-:W-:Y:S01]  /*5770*/  @P3 IMAD.MOV.U32 R7, RZ, RZ, 0x10 ;  /* 0x00000010ff073424 */ /* 0x000fe200078e00ff */
[----:B------:R-:W-:Y:S02]  /*5780*/  @P4 PRMT R144, R128, 0x7610, R144 ;  /* 0x0000761080904816 */ /* 0x000fe40000000090 */
[----:B------:R-:W-:Y:S01]  /*5790*/  @P4 PRMT R145, R130, 0x7610, R145 ;  /* 0x0000761082914816 */ /* 0x000fe20000000091 */
[----:B------:R-:W-:Y:S01]  /*57a0*/  @P3 IMAD.WIDE.U32 R6, R148, R7, c[0x0][0x258] ;  /* 0x0000960094063625 */ /* 0x000fe200078e0007 */
[----:B------:R-:W-:-:S04]  /*57b0*/  @P4 PRMT R146, R134, 0x7610, R146 ;  /* 0x0000761086924816 */ /* 0x000fc80000000092 */
        /* <DEDUP_REMOVED lines=14> */
.L_x_5260:
[----:B------:R-:W-:Y:S05]  /*58a0*/  BSYNC B0 ;  /* 0x0000000000007941 */ /* 0x000fea0003800000 */
.L_x_5259:
[----:B------:R-:W-:Y:S02]  /*58b0*/  LOP3.LUT P3, RZ, R15, 0xff, RZ, 0xc0, !PT ;  /* 0x000000ff0fff7812 */ /* 0x000fe4000786c0ff */
[----:B------:R-:W-:Y:S02]  /*58c0*/  IADD3 R38, R38, c[0x0][0x160], RZ ;  /* 0x0000580026267a10 */ /* 0x000fe40007ffe0ff */
[----:B------:R-:W-:Y:S02]  /*58d0*/  SEL R15, RZ, 0x1, P3 ;  /* 0x00000001ff0f7807 */ /* 0x000fe40001800000 */
[----:B------:R-:W-:-:S13]  /*58e0*/  ISETP.GE.AND P3, PT, R38, c[0x0][0x164], PT ;  /* 0x0000590026007a0c */ /* 0x000fda0003f66270 */
[----:B0----5:R-:W-:Y:S01]  /*58f0*/  @P3 CALL.REL.NOINC `(.L_x_5157) ;  /* 0x0000001000003944 */ /* 0x021fe20003c00000 */
[----:B------:R-:W-:Y:S05]  /*5900*/  BRA `(.L_x_5269) ;  /* 0xffffaf9000007947 */ /* 0x000fea000383ffff */
.L_x_5157:
        /* <DEDUP_REMOVED lines=8> */
[----:B-----5:R-:W-:Y:S02]  /*5990*/  @P5 IMAD.MOV.U32 R7, RZ, RZ, 0x10 ;  /* 0x00000010ff075424 */ /* 0x020fe400078e00ff */
        /* <DEDUP_REMOVED lines=38> */
[----:B------:R-:W-:-:S04]  /*5c00*/  IMAD.MOV.U32 R5, RZ, RZ, 0x10 ;  /* 0x00000010ff057424 */ /* 0x000fc800078e00ff */
[----:B--2---:R-:W-:-:S04]  /*5c10*/  IMAD.WIDE.U32 R2, R0, R5, c[0x0][0x220] ;  /* 0x0000880000027625 */ /* 0x004fc800078e0005 */
[----:B------:R-:W-:Y:S01]  /*5c20*/  IMAD.WIDE.U32 R4, R0, R5, c[0x0][0x228] ;  /* 0x00008a0000047625 */ /* 0x000fe200078e0005 */
[----:B------:R-:W-:Y:S04]  /*5c30*/  STG.E.128 [R2.64], R40 ;  /* 0x0000002802007986 */ /* 0x000fe8000c101d04 */
[----:B------:R-:W-:Y:S01]  /*5c40*/  STG.E.128 [R4.64], R68 ;  /* 0x0000004404007986 */ /* 0x000fe2000c101d04 */
[----:B------:R-:W-:Y:S05]  /*5c50*/  EXIT ;  /* 0x000000000000794d */ /* 0x000fea0003800000 */
.L_x_5185:
[----:B------:R-:W-:Y:S01]  /*5c60*/  IMAD.MOV.U32 R133, RZ, RZ, R141 ;  /* 0x000000ffff857224 */ /* 0x000fe200078e008d */
[----:B------:R-:W-:Y:S01]  /*5c70*/  MOV R128, 0x5cc0 ;  /* 0x00005cc000807802 */ /* 0x000fe20000000f00 */
[----:B------:R-:W-:Y:S02]  /*5c80*/  IMAD.MOV.U32 R138, RZ, RZ, 0x10 ;  /* 0x00000010ff8a7424 */ /* 0x000fe400078e00ff */
[----:B------:R-:W-:-:S02]  /*5c90*/  IMAD.MOV.U32 R185, RZ, RZ, 0x1f ;  /* 0x0000001fffb97424 */ /* 0x000fc400078e00ff */
[----:B------:R-:W-:Y:S02]  /*5ca0*/  IMAD.MOV.U32 R140, RZ, RZ, -0x1 ;  /* 0xffffffffff8c7424 */ /* 0x000fe400078e00ff */
[----:B-----5:R-:W-:Y:S05]  /*5cb0*/  CALL.REL.NOINC `($__internal_71_$__cuda_sm70_shflsync_down_p) ;  /* 0x0000045000007944 */ /* 0x020fea0003c00000 */
[----:B-1----:R-:W-:Y:S01]  /*5cc0*/  IMAD.MOV.U32 R132, RZ, RZ, R185 ;  /* 0x000000ffff847224 */ /* 0x002fe200078e00b9 */
[----:B0-----:R-:W-:Y:S05]  /*5cd0*/  BRA `(.L_x_5270) ;  /* 0xffffcbd000007947 */ /* 0x001fea000383ffff */
.L_x_5186:
[----:B------:R-:W-:Y:S01]  /*5ce0*/  IMAD.MOV.U32 R133, RZ, RZ, R136 ;  /* 0x000000ffff857224 */ /* 0x000fe200078e0088 */
[----:B------:R-:W-:Y:S01]  /*5cf0*/  MOV R128, 0x5d40 ;  /* 0x00005d4000807802 */ /* 0x000fe20000000f00 */
[----:B------:R-:W-:Y:S02]  /*5d00*/  IMAD.MOV.U32 R138, RZ, RZ, 0x10 ;  /* 0x00000010ff8a7424 */ /* 0x000fe400078e00ff */
[----:B------:R-:W-:Y:S02]  /*5d10*/  IMAD.MOV.U32 R185, RZ, RZ, 0x1f ;  /* 0x0000001fffb97424 */ /* 0x000fe400078e00ff */
[----:B------:R-:W-:Y:S02]  /*5d20*/  IMAD.MOV.U32 R140, RZ, RZ, -0x1 ;  /* 0xffffffffff8c7424 */ /* 0x000fe400078e00ff */
[----:B01---5:R-:W-:Y:S05]  /*5d30*/  CALL.REL.NOINC `($__internal_71_$__cuda_sm70_shflsync_down_p) ;  /* 0x000003d000007944 */ /* 0x023fea0003c00000 */
[----:B------:R-:W-:Y:S01]  /*5d40*/  FADD.FTZ R132, R132, R141 ;  /* 0x0000008d84847221 */ /* 0x000fe20000010000 */
[----:B------:R-:W-:Y:S01]  /*5d50*/  MOV R128, 0x5dc0 ;  /* 0x00005dc000807802 */ /* 0x000fe20000000f00 */
[----:B-1----:R-:W-:Y:S02]  /*5d60*/  FADD.FTZ R136, R136, R185 ;  /* 0x000000b988887221 */ /* 0x002fe40000010000 */
[----:B0-----:R-:W-:-:S02]  /*5d70*/  IMAD.MOV.U32 R138, RZ, RZ, 0x8 ;  /* 0x00000008ff8a7424 */ /* 0x001fc400078e00ff */
[----:B------:R-:W-:Y:S02]  /*5d80*/  IMAD.MOV.U32 R185, RZ, RZ, 0x1f ;  /* 0x0000001fffb97424 */ /* 0x000fe400078e00ff */
[----:B------:R-:W-:Y:S02]  /*5d90*/  IMAD.MOV.U32 R140, RZ, RZ, -0x1 ;  /* 0xffffffffff8c7424 */ /* 0x000fe400078e00ff */
[----:B------:R-:W-:Y:S02]  /*5da0*/  IMAD.MOV.U32 R133, RZ, RZ, R132 ;  /* 0x000000ffff857224 */ /* 0x000fe400078e0084 */
[----:B------:R-:W-:Y:S05]  /*5db0*/  CALL.REL.NOINC `($__internal_71_$__cuda_sm70_shflsync_down_p) ;  /* 0x0000035000007944 */ /* 0x000fea0003c00000 */
[----:B0-----:R-:W-:Y:S01]  /*5dc0*/  HFMA2.MMA R138, -RZ, RZ, 0, 4.76837158203125e-07 ;  /* 0x00000008ff8a7435 */ /* 0x001fe200000001ff */
[----:B-1----:R-:W-:Y:S01]  /*5dd0*/  IMAD.MOV.U32 R131, RZ, RZ, R185 ;  /* 0x000000ffff837224 */ /* 0x002fe200078e00b9 */
[----:B------:R-:W-:Y:S01]  /*5de0*/  MOV R128, 0x5e30 ;  /* 0x00005e3000807802 */ /* 0x000fe20000000f00 */
[----:B------:R-:W-:Y:S02]  /*5df0*/  IMAD.MOV.U32 R133, RZ, RZ, R136 ;  /* 0x000000ffff857224 */ /* 0x000fe400078e0088 */
[----:B------:R-:W-:Y:S02]  /*5e00*/  IMAD.MOV.U32 R185, RZ, RZ, 0x1f ;  /* 0x0000001fffb97424 */ /* 0x000fe400078e00ff */
[----:B------:R-:W-:-:S02]  /*5e10*/  IMAD.MOV.U32 R140, RZ, RZ, -0x1 ;  /* 0xffffffffff8c7424 */ /* 0x000fc400078e00ff */
[----:B------:R-:W-:Y:S05]  /*5e20*/  CALL.REL.NOINC `($__internal_71_$__cuda_sm70_shflsync_down_p) ;  /* 0x000002e000007944 */ /* 0x000fea0003c00000 */
[----:B------:R-:W-:Y:S01]  /*5e30*/  FADD.FTZ R132, R131, R132 ;  /* 0x0000008483847221 */ /* 0x000fe20000010000 */
[----:B------:R-:W-:Y:S01]  /*5e40*/  MOV R128, 0x5eb0 ;  /* 0x00005eb000807802 */ /* 0x000fe20000000f00 */
[----:B-1----:R-:W-:-:S02]  /*5e50*/  FADD.FTZ R136, R136, R185 ;  /* 0x000000b988887221 */ /* 0x002fc40000010000 */
[----:B0-----:R-:W-:Y:S02]  /*5e60*/  IMAD.MOV.U32 R138, RZ, RZ, 0x4 ;  /* 0x00000004ff8a7424 */ /* 0x001fe400078e00ff */
[----:B------:R-:W-:Y:S02]  /*5e70*/  IMAD.MOV.U32 R185, RZ, RZ, 0x1f ;  /* 0x0000001fffb97424 */ /* 0x000fe400078e00ff */
[----:B------:R-:W-:Y:S02]  /*5e80*/  IMAD.MOV.U32 R140, RZ, RZ, -0x1 ;  /* 0xffffffffff8c7424 */ /* 0x000fe400078e00ff */
[----:B------:R-:W-:Y:S02]  /*5e90*/  IMAD.MOV.U32 R133, RZ, RZ, R132 ;  /* 0x000000ffff857224 */ /* 0x000fe400078e0084 */
[----:B------:R-:W-:Y:S05]  /*5ea0*/  CALL.REL.NOINC `($__internal_71_$__cuda_sm70_shflsync_down_p) ;  /* 0x0000026000007944 */ /* 0x000fea0003c00000 */
[----:B-1----:R-:W-:Y:S01]  /*5eb0*/  IMAD.MOV.U32 R131, RZ, RZ, R185 ;  /* 0x000000ffff837224 */ /* 0x002fe200078e00b9 */
[----:B------:R-:W-:Y:S01]  /*5ec0*/  MOV R128, 0x5f20 ;  /* 0x00005f2000807802 */ /* 0x000fe20000000f00 */
[----:B0-----:R-:W-:Y:S02]  /*5ed0*/  IMAD.MOV.U32 R133, RZ, RZ, R136 ;  /* 0x000000ffff857224 */ /* 0x001fe400078e0088 */
[----:B------:R-:W-:-:S02]  /*5ee0*/  IMAD.MOV.U32 R138, RZ, RZ, 0x4 ;  /* 0x00000004ff8a7424 */ /* 0x000fc400078e00ff */
[----:B------:R-:W-:Y:S02]  /*5ef0*/  IMAD.MOV.U32 R185, RZ, RZ, 0x1f ;  /* 0x0000001fffb97424 */ /* 0x000fe400078e00ff */
[----:B------:R-:W-:Y:S02]  /*5f00*/  IMAD.MOV.U32 R140, RZ, RZ, -0x1 ;  /* 0xffffffffff8c7424 */ /* 0x000fe400078e00ff */
[----:B------:R-:W-:Y:S05]  /*5f10*/  CALL.REL.NOINC `($__internal_71_$__cuda_sm70_shflsync_down_p) ;  /* 0x000001f000007944 */ /* 0x000fea0003c00000 */
[----:B------:R-:W-:Y:S01]  /*5f20*/  FADD.FTZ R132, R131, R132 ;  /* 0x0000008483847221 */ /* 0x000fe20000010000 */
[----:B------:R-:W-:Y:S01]  /*5f30*/  MOV R128, 0x5fa0 ;  /* 0x00005fa000807802 */ /* 0x000fe20000000f00 */
[----:B-1----:R-:W-:Y:S02]  /*5f40*/  FADD.FTZ R136, R136, R185 ;  /* 0x000000b988887221 */ /* 0x002fe40000010000 */
[----:B0-----:R-:W-:Y:S02]  /*5f50*/  IMAD.MOV.U32 R138, RZ, RZ, 0x2 ;  /* 0x00000002ff8a7424 */ /* 0x001fe400078e00ff */
[----:B------:R-:W-:Y:S02]  /*5f60*/  IMAD.MOV.U32 R185, RZ, RZ, 0x1f ;  /* 0x0000001fffb97424 */ /* 0x000fe400078e00ff */
[----:B------:R-:W-:-:S02]  /*5f70*/  IMAD.MOV.U32 R140, RZ, RZ, -0x1 ;  /* 0xffffffffff8c7424 */ /* 0x000fc400078e00ff */
[----:B------:R-:W-:Y:S02]  /*5f80*/  IMAD.MOV.U32 R133, RZ, RZ, R132 ;  /* 0x000000ffff857224 */ /* 0x000fe400078e0084 */
[----:B------:R-:W-:Y:S05]  /*5f90*/  CALL.REL.NOINC `($__internal_71_$__cuda_sm70_shflsync_down_p) ;  /* 0x0000017000007944 */ /* 0x000fea0003c00000 */
[----:B-1----:R-:W-:Y:S01]  /*5fa0*/  IMAD.MOV.U32 R131, RZ, RZ, R185 ;  /* 0x000000ffff837224 */ /* 0x002fe200078e00b9 */
[----:B------:R-:W-:Y:S01]  /*5fb0*/  MOV R128, 0x6010 ;  /* 0x0000601000807802 */ /* 0x000fe20000000f00 */
[----:B0-----:R-:W-:Y:S02]  /*5fc0*/  IMAD.MOV.U32 R133, RZ, RZ, R136 ;  /* 0x000000ffff857224 */ /* 0x001fe400078e0088 */
[----:B------:R-:W-:Y:S02]  /*5fd0*/  IMAD.MOV.U32 R138, RZ, RZ, 0x2 ;  /* 0x00000002ff8a7424 */ /* 0x000fe400078e00ff */
[----:B------:R-:W-:Y:S02]  /*5fe0*/  IMAD.MOV.U32 R185, RZ, RZ, 0x1f ;  /* 0x0000001fffb97424 */ /* 0x000fe400078e00ff */
[----:B------:R-:W-:Y:S02]  /*5ff0*/  IMAD.MOV.U32 R140, RZ, RZ, -0x1 ;  /* 0xffffffffff8c7424 */ /* 0x000fe400078e00ff */
        /* <DEDUP_REMOVED lines=16> */
[----:B01----:R-:W-:Y:S05]  /*6100*/  BRA `(.L_x_5271) ;  /* 0xffffc8c000007947 */ /* 0x003fea000383ffff */
        .weak           $__internal_71_$__cuda_sm70_shflsync_down_p
        .type           $__internal_71_$__cuda_sm70_shflsync_down_p,@function
        .size           $__internal_71_$__cuda_sm70_shflsync_down_p,(.L_x_12947 - $__internal_71_$__cuda_sm70_shflsync_down_p)
$__internal_71_$__cuda_sm70_shflsync_down_p:
[----:B------:R-:W-:Y:S01]  /*6110*/  IMAD.MOV.U32 R129, RZ, RZ, 0x0 ;  /* 0x00000000ff817424 */ /* 0x000fe200078e00ff */
[----:B------:R-:W-:Y:S04]  /*6120*/  WARPSYNC R140 ;  /* 0x0000008c00007348 */ /* 0x000fe80003800000 */
[----:B------:R0:W1:Y:S01]  /*6130*/  SHFL.DOWN PT, R185, R133, R138, R185 ;  /* 0x0800008a85b97389 */ /* 0x00006200000e00b9 */
[----:B------:R-:W-:Y:S05]  /*6140*/  RET.REL.NODEC R128 `(_ZN10layer_norm13ln_bwd_kernelINS_13Kernel_traitsI13__nv_bfloat16S2_fS2_fjLj7168ELj1ELj1ELj8ELj8ENS_18Kernel_traits_baseILj7168ES2_S2_fS2_fjLj256EEEEELb1ELb0ELb1ELb0EEEvNS_9BwdParamsE) ;  /* 0xffff9eb080007950 */ /* 0x000fea0003c3ffff */
.L_x_5272:
        /* <DEDUP_REMOVED lines=11> */
.L_x_12947:


//--------------------- .text._ZN10layer_norm22ln_bwd_finalize_kernelINS_22Kernel_traits_finalizeILj7168E13__nv_bfloat16S2_fS2_fjLb0ELj1024ELj4ENS_18Kernel_traits_baseILj7168ES2_S2_fS2_fjLj1024EEEEELb0ELb1EEEvNS_9BwdParamsE --------------------------
	.section	.text._ZN10layer_norm22ln_bwd_finalize_kernelINS_22Kernel_traits_finalizeILj7168E13__nv_bfloat16S2_fS2_fjLb0ELj1024ELj4ENS_18Kernel_traits_baseILj7168ES2_S2_fS2_fjLj1024EEEEELb0ELb1EEEvNS_9BwdParamsE,"ax",@progbits
	.sectioninfo	@"SHI_REGISTERS=32"
	.align	128
        .global         _ZN10layer_norm22ln_bwd_finalize_kernelINS_22Kernel_traits_finalizeILj7168E13__nv_bfloat16S2_fS2_fjLb0ELj1024ELj4ENS_18Kernel_traits_baseILj7168ES2_S2_fS2_fjLj1024EEEEELb0ELb1EEEvNS_9BwdParamsE
        .type           _ZN10layer_norm22ln_bwd_finalize_kernelINS_22Kernel_traits_finalizeILj7168E13__nv_bfloat16S2_fS2_fjLb0ELj1024ELj4ENS_18Kernel_traits_baseILj7168ES2_S2_fS2_fjLj1024EEEEELb0ELb1EEEvNS_9BwdParamsE,@function
        .size           _ZN10layer_norm22ln_bwd_finalize_kernelINS_22Kernel_traits_finalizeILj7168E13__nv_bfloat16S2_fS2_fjLb0ELj1024ELj4ENS_18Kernel_traits_baseILj7168ES2_S2_fS2_fjLj1024EEEEELb0ELb1EEEvNS_9BwdParamsE,(.L_x_12948 - _ZN10layer_norm22ln_bwd_finalize_kernelINS_22Kernel_traits_finalizeILj7168E13__nv_bfloat16S2_fS2_fjLb0ELj1024ELj4ENS_18Kernel_traits_baseILj7168ES2_S2_fS2_fjLj1024EEEEELb0ELb1EEEvNS_9BwdParamsE)
        .other          _ZN10layer_norm22ln_bwd_finalize_kernelINS_22Kernel_traits_finalizeILj7168E13__nv_bfloat16S2_fS2_fjLb0ELj1024ELj4ENS_18Kernel_traits_baseILj7168ES2_S2_fS2_fjLj1024EEEEELb0ELb1EEEvNS_9BwdParamsE,@"STO_CUDA_ENTRY STV_DEFAULT"
_ZN10layer_norm22ln_bwd_finalize_kernelINS_22Kernel_traits_finalizeILj7168E13__nv_bfloat16S2_fS2_fjLb0ELj1024ELj4ENS_18Kernel_traits_baseILj7168ES2_S2_fS2_fjLj1024EEEEELb0ELb1EEEvNS_9BwdParamsE:
.text._ZN10layer_norm22ln_bwd_finalize_kernelINS_22Kernel_traits_finalizeILj7168E13__nv_bfloat16S2_fS2_fjLb0ELj1024ELj4ENS_18Kernel_traits_baseILj7168ES2_S2_fS2_fjLj1024EEEEELb0ELb1EEEvNS_9BwdParamsE:
        /* <DEDUP_REMOVED lines=19> */
.L_x_5285:
        /* <DEDUP_REMOVED lines=27> */
.L_x_5277:
        /* <DEDUP_REMOVED lines=35> */
.L_x_5276:
[----:B------:R-:W-:Y:S05]  /*0510*/  BSYNC B1 ;  /* 0x0000000000017941 */ /* 0x000fea0003800000 */
.L_x_5275:
        /* <DEDUP_REMOVED lines=23> */
.L_x_5279:
[----:B------:R-:W-:Y:S05]  /*0690*/  BSYNC B1 ;  /* 0x0000000000017941 */ /* 0x000fea0003800000 */
.L_x_5278:
        /* <DEDUP_REMOVED lines=10> */
.L_x_5274:
[----:B------:R-:W-:Y:S05]  /*0740*/  BSYNC B0 ;  /* 0x0000000000007941 */ /* 0x000fea0003800000 */
.L_x_5273:
        /* <DEDUP_REMOVED lines=11> */
.L_x_5286:
        /* <DEDUP_REMOVED lines=18> */
.L_x_5287:
[----:B------:R-:W-:Y:S01]  /*0920*/  @!P1 SHF.R.U32.HI R2, RZ, 0x3, R0 ;  /* 0x00000003ff029819 */ /* 0x000fe20000011600 */
[----:B---3--:R-:W-:Y:S02]  /*0930*/  FADD.FTZ R5, R5, R10 ;  /* 0x0000000a05057221 */ /* 0x008fe40000010000 */
[----:B--2---:R-:W-:Y:S01]  /*0940*/  FADD.FTZ R7, R7, R4 ;  /* 0x0000000407077221 */ /* 0x004fe20000010000 */
[----:B------:R-:W-:-:S05]  /*0950*/  @!P1 LOP3.LUT R2, R2, 0x1ffffffc, RZ, 0xc0, !PT ;  /* 0x1ffffffc02029812 */ /* 0x000fca00078ec0ff */
[----:B------:R2:W-:Y:S04]  /*0960*/  @!P1 STS [R2+0x2000], R5 ;  /* 0x0020000502009388 */ /* 0x0005e80000000800 */
[----:B------:R2:W-:Y:S02]  /*0970*/  @!P1 STS [R2+0x2080], R7 ;  /* 0x0020800702009388 */ /* 0x0005e40000000800 */
.L_x_5280:
        /* <DEDUP_REMOVED lines=13> */
.L_x_5284:
[----:B------:R-:W-:Y:S05]  /*0a50*/  BSYNC B0 ;  /* 0x0000000000007941 */ /* 0x000fea0003800000 */
.L_x_5283:
[C---:B------:R-:W-:Y:S02]  /*0a60*/  ISETP.GT.U32.AND P1, PT, R18.reuse, -0x1c01, PT ;  /* 0xffffe3ff1200780c */ /* 0x040fe40003f24070 */
[----:B------:R-:W-:Y:S02]  /*0a70*/  IADD3 R18, R18, 0x1c00, RZ ;  /* 0x00001c0012127810 */ /* 0x000fe40007ffe0ff */
[----:B------:R-:W-:-:S09]  /*0a80*/  IADD3 R19, R19, 0xe00, RZ ;  /* 0x00000e0013137810 */ /* 0x000fd20007ffe0ff */
[----:B012---:R-:W-:Y:S05]  /*0a90*/  @P1 BRA `(.L_x_5285) ;  /* 0xfffff69000001947 */ /* 0x007fea000383ffff */
[----:B------:R-:W-:Y:S05]  /*0aa0*/  EXIT ;  /* 0x000000000000794d */ /* 0x000fea0003800000 */
.L_x_5281:
[----:B--2---:R-:W-:Y:S01]  /*0ab0*/  IMAD.MOV.U32 R10, RZ, RZ, R4 ;  /* 0x000000ffff0a7224 */ /* 0x004fe200078e0004 */
[----:B------:R-:W-:Y:S01]  /*0ac0*/  MOV R9, 0x1 ;  /* 0x0000000100097802 */ /* 0x000fe20000000f00 */
[----:B------:R-:W-:Y:S01]  /*0ad0*/  IMAD.MOV.U32 R6, RZ, RZ, 0x1f ;  /* 0x0000001fff067424 */ /* 0x000fe200078e00ff */
[----:B------:R-:W-:Y:S02]  /*0ae0*/  MOV R11, 0xffffffff ;  /* 0xffffffff000b7802 */ /* 0x000fe40000000f00 */
[----:B------:R-:W-:Y:S02]  /*0af0*/  MOV R2, 0xb10 ;  /* 0x00000b1000027802 */ /* 0x000fe40000000f00 */
[----:B01----:R-:W-:Y:S05]  /*0b00*/  CALL.REL.NOINC `($__internal_72_$__cuda_sm70_shflsync_bfly_p) ;  /* 0x000003c000007944 */ /* 0x003fea0003c00000 */
[----:B-1----:R-:W-:Y:S01]  /*0b10*/  IMAD.MOV.U32 R3, RZ, RZ, R6 ;  /* 0x000000ffff037224 */ /* 0x002fe200078e0006 */
[----:B0-----:R-:W-:Y:S05]  /*0b20*/  BRA `(.L_x_5286) ;  /* 0xfffffcd000007947 */ /* 0x001fea000383ffff */
.L_x_5282:
[----:B------:R-:W-:Y:S01]  /*0b30*/  HFMA2.MMA R6, -RZ, RZ, 0, 1.847743988037109375e-06 ;  /* 0x0000001fff067435 */ /* 0x000fe200000001ff */
[----:B------:R-:W-:Y:S01]  /*0b40*/  MOV R10, R13 ;  /* 0x0000000d000a7202 */ /* 0x000fe20000000f00 */
[----:B------:R-:W-:Y:S01]  /*0b50*/  IMAD.MOV.U32 R9, RZ, RZ, 0x2 ;  /* 0x00000002ff097424 */ /* 0x000fe200078e00ff */
[----:B------:R-:W-:Y:S01]  /*0b60*/  MOV R2, 0xb90 ;  /* 0x00000b9000027802 */ /* 0x000fe20000000f00 */
[----:B------:R-:W-:-:S02]  /*0b70*/  IMAD.MOV.U32 R11, RZ, RZ, -0x1 ;  /* 0xffffffffff0b7424 */ /* 0x000fc400078e00ff */
[----:B012---:R-:W-:Y:S05]  /*0b80*/  CALL.REL.NOINC `($__internal_72_$__cuda_sm70_shflsync_bfly_p) ;  /* 0x0000034000007944 */ /* 0x007fea0003c00000 */
[----:B01----:R-:W-:Y:S01]  /*0b90*/  FADD.FTZ R10, R13, R6 ;  /* 0x000000060d0a7221 */ /* 0x003fe20000010000 */
[----:B------:R-:W-:Y:S01]  /*0ba0*/  HFMA2.MMA R6, -RZ, RZ, 0, 1.847743988037109375e-06 ;  /* 0x0000001fff067435 */ /* 0x000fe200000001ff */
[----:B------:R-:W-:Y:S01]  /*0bb0*/  MOV R9, 0x4 ;  /* 0x0000000400097802 */ /* 0x000fe20000000f00 */
[----:B------:R-:W-:Y:S01]  /*0bc0*/  IMAD.MOV.U32 R11, RZ, RZ, -0x1 ;  /* 0xffffffffff0b7424 */ /* 0x000fe200078e00ff */
[----:B------:R-:W-:-:S03]  /*0bd0*/  MOV R2, 0xbf0 ;  /* 0x00000bf000027802 */ /* 0x000fc60000000f00 */
[----:B------:R-:W-:Y:S05]  /*0be0*/  CALL.REL.NOINC `($__internal_72_$__cuda_sm70_shflsync_bfly_p) ;  /* 0x000002e000007944 */ /* 0x000fea0003c00000 */
[----:B01----:R-:W-:Y:S01]  /*0bf0*/  FADD.FTZ R10, R10, R6 ;  /* 0x000000060a0a7221 */ /* 0x003fe20000010000 */
[----:B------:R-:W-:Y:S01]  /*0c00*/  HFMA2.MMA R6, -RZ, RZ, 0, 1.847743988037109375e-06 ;  /* 0x0000001fff067435 */ /* 0x000fe200000001ff */
[----:B------:R-:W-:Y:S01]  /*0c10*/  MOV R9, 0x8 ;  /* 0x0000000800097802 */ /* 0x000fe20000000f00 */
[----:B------:R-:W-:Y:S01]  /*0c20*/  IMAD.MOV.U32 R11, RZ, RZ, -0x1 ;  /* 0xffffffffff0b7424 */ /* 0x000fe200078e00ff */
[----:B------:R-:W-:-:S03]  /*0c30*/  MOV R2, 0xc50 ;  /* 0x00000c5000027802 */ /* 0x000fc60000000f00 */
[----:B------:R-:W-:Y:S05]  /*0c40*/  CALL.REL.NOINC `($__internal_72_$__cuda_sm70_shflsync_bfly_p) ;  /* 0x0000028000007944 */ /* 0x000fea0003c00000 */
[----:B-1----:R-:W-:Y:S01]  /*0c50*/  FADD.FTZ R4, R10, R6 ;  /* 0x000000060a047221 */ /* 0x002fe20000010000 */
[----:B------:R-:W-:Y:S01]  /*0c60*/  HFMA2.MMA R6, -RZ, RZ, 0, 1.847743988037109375e-06 ;  /* 0x0000001fff067435 */ /* 0x000fe200000001ff */
[----:B0-----:R-:W-:Y:S01]  /*0c70*/  MOV R9, 0x10 ;  /* 0x0000001000097802 */ /* 0x001fe20000000f00 */
[----:B------:R-:W-:Y:S01]  /*0c80*/  IMAD.MOV.U32 R11, RZ, RZ, -0x1 ;  /* 0xffffffffff0b7424 */ /* 0x000fe200078e00ff */
[----:B------:R-:W-:-:S02]  /*0c90*/  MOV R2, 0xcc0 ;  /* 0x00000cc000027802 */ /* 0x000fc40000000f00 */
[----:B------:R-:W-:Y:S02]  /*0ca0*/  MOV R10, R4 ;  /* 0x00000004000a7202 */ /* 0x000fe40000000f00 */
[----:B------:R-:W-:Y:S05]  /*0cb0*/  CALL.REL.NOINC `($__internal_72_$__cuda_sm70_shflsync_bfly_p) ;  /* 0x0000021000007944 */ /* 0x000fea0003c00000 */
[----:B0-----:R-:W-:Y:S01]  /*0cc0*/  HFMA2.MMA R9, -RZ, RZ, 0, 5.9604644775390625e-08 ;  /* 0x00000001ff097435 */ /* 0x001fe200000001ff */
[----:B-1----:R-:W-:Y:S01]  /*0cd0*/  MOV R7, R6 ;  /* 0x0000000600077202 */ /* 0x002fe20000000f00 */
[----:B------:R-:W-:Y:S01]  /*0ce0*/  IMAD.MOV.U32 R10, RZ, RZ, R5 ;  /* 0x000000ffff0a7224 */ /* 0x000fe200078e0005 */
[----:B------:R-:W-:Y:S01]  /*0cf0*/  MOV R6, 0x1f ;  /* 0x0000001f00067802 */ /* 0x000fe20000000f00 */
[----:B------:R-:W-:Y:S01]  /*0d00*/  IMAD.MOV.U32 R11, RZ, RZ, -0x1 ;  /* 0xffffffffff0b7424 */ /* 0x000fe200078e00ff */
[----:B------:R-:W-:Y:S02]  /*0d10*/  MOV R2, 0xd30 ;  /* 0x00000d3000027802 */ /* 0x000fe40000000f00 */
[----:B------:R-:W-:Y:S05]  /*0d20*/  CALL.REL.NOINC `($__internal_72_$__cuda_sm70_shflsync_bfly_p) ;  /* 0x000001a000007944 */ /* 0x000fea0003c00000 */
[----:B0-----:R-:W-:Y:S01]  /*0d30*/  HFMA2.MMA R9, -RZ, RZ, 0, 1.1920928955078125e-07 ;  /* 0x00000002ff097435 */ /* 0x001fe200000001ff */
[----:B-1----:R-:W-:Y:S01]  /*0d40*/  FADD.FTZ R10, R5, R6 ;  /* 0x00000006050a7221 */ /* 0x002fe20000010000 */
[----:B------:R-:W-:Y:S01]  /*0d50*/  MOV R6, 0x1f ;  /* 0x0000001f00067802 */ /* 0x000fe20000000f00 */
[----:B------:R-:W-:Y:S01]  /*0d60*/  IMAD.MOV.U32 R11, RZ, RZ, -0x1 ;  /* 0xffffffffff0b7424 */ /* 0x000fe200078e00ff */
[----:B------:R-:W-:Y:S02]  /*0d70*/  MOV R2, 0xd90 ;  /* 0x00000d9000027802 */ /* 0x000fe40000000f00 */
[----:B------:R-:W-:Y:S05]  /*0d80*/  CALL.REL.NOINC `($__internal_72_$__cuda_sm70_shflsync_bfly_p) ;  /* 0x0000014000007944 */ /* 0x000fea0003c00000 */
[----:B0-----:R-:W-:Y:S01]  /*0d90*/  HFMA2.MMA R9, -RZ, RZ, 0, 2.384185791015625e-07 ;  /* 0x00000004ff097435 */ /* 0x001fe200000001ff */
[----:B-1----:R-:W-:Y:S01]  /*0da0*/  FADD.FTZ R10, R10, R6 ;  /* 0x000000060a0a7221 */ /* 0x002fe20000010000 */
[----:B------:R-:W-:Y:S01]  /*0db0*/  MOV R6, 0x1f ;  /* 0x0000001f00067802 */ /* 0x000fe20000000f00 */
[----:B------:R-:W-:Y:S01]  /*0dc0*/  IMAD.MOV.U32 R11, RZ, RZ, -0x1 ;  /* 0xffffffffff0b7424 */ /* 0x000fe200078e00ff */
[----:B------:R-:W-:-:S02]  /*0dd0*/  MOV R2, 0xdf0 ;  /* 0x00000df000027802 */ /* 0x000fc40000000f00 */
[----:B------:R-:W-:Y:S05]  /*0de0*/  CALL.REL.NOINC `($__internal_72_$__cuda_sm70_shflsync_bfly_p) ;  /* 0x000000e000007944 */ /* 0x000fea0003c00000 */
[----:B0-----:R-:W-:Y:S01]  /*0df0*/  HFMA2.MMA R9, -RZ, RZ, 0, 4.76837158203125e-07 ;  /* 0x00000008ff097435 */ /* 0x001fe200000001ff */
[----:B-1----:R-:W-:Y:S01]  /*0e00*/  FADD.FTZ R10, R10, R6 ;  /* 0x000000060a0a7221 */ /* 0x002fe20000010000 */
[----:B------:R-:W-:Y:S01]  /*0e10*/  MOV R6, 0x1f ;  /* 0x0000001f00067802 */ /* 0x000fe20000000f00 */
[----:B------:R-:W-:Y:S01]  /*0e20*/  IMAD.MOV.U32 R11, RZ, RZ, -0x1 ;  /* 0xffffffffff0b7424 */ /* 0x000fe200078e00ff */
[----:B------:R-:W-:-:S02]  /*0e30*/  MOV R2, 0xe50 ;  /* 0x00000e5000027802 */ /* 0x000fc40000000f00 */
[----:B------:R-:W-:Y:S05]  /*0e40*/  CALL.REL.NOINC `($__internal_72_$__cuda_sm70_shflsync_bfly_p) ;  /* 0x0000008000007944 */ /* 0x000fea0003c00000 */
[----:B0-----:R-:W-:Y:S01]  /*0e50*/  HFMA2.MMA R9, -RZ, RZ, 0, 9.5367431640625e-07 ;  /* 0x00000010ff097435 */ /* 0x001fe200000001ff */
[----:B-1----:R-:W-:Y:S01]  /*0e60*/  FADD.FTZ R10, R10, R6 ;  /* 0x000000060a0a7221 */ /* 0x002fe20000010000 */
[----:B------:R-:W-:Y:S01]  /*0e70*/  MOV R6, 0x1f ;  /* 0x0000001f00067802 */ /* 0x000fe20000000f00 */
[----:B------:R-:W-:Y:S01]  /*0e80*/  IMAD.MOV.U32 R11, RZ, RZ, -0x1 ;  /* 0xffffffffff0b7424 */ /* 0x000fe200078e00ff */
[----:B------:R-:W-:-:S02]  /*0e90*/  MOV R2, 0xeb0 ;  /* 0x00000eb000027802 */ /* 0x000fc40000000f00 */
[----:B------:R-:W-:Y:S05]  /*0ea0*/  CALL.REL.NOINC `($__internal_72_$__cuda_sm70_shflsync_bfly_p) ;  /* 0x0000002000007944 */ /* 0x000fea0003c00000 */
[----:B-1----:R-:W-:Y:S01]  /*0eb0*/  MOV R5, R6 ;  /* 0x0000000600057202 */ /* 0x002fe20000000f00 */
[----:B0-----:R-:W-:Y:S05]  /*0ec0*/  BRA `(.L_x_5287) ;  /* 0xfffffa5000007947 */ /* 0x001fea000383ffff */
        .weak           $__internal_72_$__cuda_sm70_shflsync_bfly_p
        .type           $__internal_72_$__cuda_sm70_shflsync_bfly_p,@function
        .size           $__internal_72_$__cuda_sm70_shflsync_bfly_p,(.L_x_12948 - $__internal_72_$__cuda_sm70_shflsync_bfly_p)
$__internal_72_$__cuda_sm70_shflsync_bfly_p:
[----:B------:R-:W-:Y:S01]  /*0ed0*/  HFMA2.MMA R3, -RZ, RZ, 0, 0 ;  /* 0x00000000ff037435 */ /* 0x000fe200000001ff */
[----:B------:R-:W-:Y:S04]  /*0ee0*/  WARPSYNC R11 ;  /* 0x0000000b00007348 */ /* 0x000fe80003800000 */
[----:B------:R0:W1:Y:S01]  /*0ef0*/  SHFL.BFLY PT, R6, R10, R9, R6 ;  /* 0x0c0000090a067389 */ /* 0x00006200000e0006 */
[----:B------:R-:W-:Y:S05]  /*0f00*/  RET.REL.NODEC R2 `(_ZN10layer_norm22ln_bwd_finalize_kernelINS_22Kernel_traits_finalizeILj7168E13__nv_bfloat16S2_fS2_fjLb0ELj1024ELj4ENS_18Kernel_traits_baseILj7168ES2_S2_fS2_fjLj1024EEEEELb0ELb1EEEvNS_9BwdParamsE) ;  /* 0xfffff0f002007950 */ /* 0x000fea0003c3ffff */
.L_x_5288:
        /* <DEDUP_REMOVED lines=15> */
.L_x_12948:


//--------------------- .text._ZN10layer_norm13ln_bwd_kernelINS_13Kernel_traitsI13__nv_bfloat16S2_fS2_fjLj7168ELj1ELj1ELj8ELj8ENS_18Kernel_traits_baseILj7168ES2_S2_fS2_fjLj256EEEEELb1ELb0ELb1ELb1EEEvNS_9BwdParamsE --------------------------
	.section	.text._ZN10layer_norm13ln_bwd_kernelINS_13Kernel_traitsI13__nv_bfloat16S2_fS2_fjLj7168ELj1ELj1ELj8ELj8ENS_18Kernel_traits_baseILj7168ES2_S2_fS2_fjLj256EEEEELb1ELb0ELb1ELb1EEEvNS_9BwdParamsE,"ax",@progbits
	.sectioninfo	@"SHI_REGISTERS=241"
	.align	128
        .global         _ZN10layer_norm13ln_bwd_kernelINS_13Kernel_traitsI13__nv_bfloat16S2_fS2_fjLj7168ELj1ELj1ELj8ELj8ENS_18Kernel_traits_baseILj7168ES2_S2_fS2_fjLj256EEEEELb1ELb0ELb1ELb1EEEvNS_9BwdParamsE
        .type           _ZN10layer_norm13ln_bwd_kernelINS_13Kernel_traitsI13__nv_bfloat16S2_fS2_fjLj7168ELj1ELj1ELj8ELj8ENS_18Kernel_traits_baseILj7168ES2_S2_fS2_fjLj256EEEEELb1ELb0ELb1ELb1EEEvNS_9BwdParamsE,@function
        .size           _ZN10layer_norm13ln_bwd_kernelINS_13Kernel_traitsI13__nv_bfloat16S2_fS2_fjLj7168ELj1ELj1ELj8ELj8ENS_18Kernel_traits_baseILj7168ES2_S2_fS2_fjLj256EEEEELb1ELb0ELb1ELb1EEEvNS_9BwdParamsE,(.L_x_12949 - _ZN10layer_norm13ln_bwd_kernelINS_13Kernel_traitsI13__nv_bfloat16S2_fS2_fjLj7168ELj1ELj1ELj8ELj8ENS_18Kernel_traits_baseILj7168ES2_S2_fS2_fjLj256EEEEELb1ELb0ELb1ELb1EEEvNS_9BwdParamsE)
        .other          _ZN10layer_norm13ln_bwd_kernelINS_13Kernel_traitsI13__nv_bfloat16S2_fS2_fjLj7168ELj1ELj1ELj8ELj8ENS_18Kernel_traits_baseILj7168ES2_S2_fS2_fjLj256EEEEELb1ELb0ELb1ELb1EEEvNS_9BwdParamsE,@"STO_CUDA_ENTRY STV_DEFAULT"
_ZN10layer_norm13ln_bwd_kernelINS_13Kernel_traitsI13__nv_bfloat16S2_fS2_fjLj7168ELj1ELj1ELj8ELj8ENS_18Kernel_traits_baseILj7168ES2_S2_fS2_fjLj256EEEEELb1ELb0ELb1ELb1EEEvNS_9BwdParamsE:
.text._ZN10layer_norm13ln_bwd_kernelINS_13Kernel_traitsI13__nv_bfloat16S2_fS2_fjLj7168ELj1ELj1ELj8ELj8ENS_18Kernel_traits_baseILj7168ES2_S2_fS2_fjLj256EEEEELb1ELb0ELb1ELb1EEEvNS_9BwdParamsE:
        /* <DEDUP_REMOVED lines=36> */
.L_x_5289:
        /* <DEDUP_REMOVED lines=83> */
.L_x_5366:
[----:B------:R-:W-:-:S04]  /*0770*/  IMAD.MOV.U32 R155, RZ, RZ, 0x4 ;  /* 0x00000004ff9b7424 */ /* 0x000fc800078e00ff */
[----:B------:R-:W-:-:S06]  /*0780*/  IMAD.WIDE R128, R2, R155, c[0x0][0x1d8] ;  /* 0x0000760002807625 */ /* 0x000fcc00078e029b */
[----:B------:R-:W2:Y:S01]  /*0790*/  LDG.E R128, [R128.64] ;  /* 0x0000000480807981 */ /* 0x000ea2000c1e1900 */
[----:B------:R-:W-:-:S04]  /*07a0*/  IMAD.WIDE R126, R2, R155, c[0x0][0x1a8] ;  /* 0x00006a00027e7625 */ /* 0x000fc800078e029b */
[C---:B------:R-:W-:Y:S01]  /*07b0*/  IMAD.WIDE R124, R2.reuse, R155, c[0x0][0x1d0] ;  /* 0x00007400027c7625 */ /* 0x040fe200078e029b */
[----:B------:R0:W5:Y:S04]  /*07c0*/  LDG.E R33, [R126.64] ;  /* 0x000000047e217981 */ /* 0x000168000c1e1900 */
[----:B------:R0:W5:Y:S01]  /*07d0*/  LDG.E R165, [R124.64] ;  /* 0x000000047ca57981 */ /* 0x000162000c1e1900 */
[----:B------:R-:W-:Y:S01]  /*07e0*/  IMAD R34, R2, c[0x0][0x168], RZ ;  /* 0x00005a0002227a24 */ /* 0x000fe200078e02ff */
[----:B------:R-:W-:Y:S01]  /*07f0*/  LOP3.LUT R156, R0, 0xff, RZ, 0xc0, !PT ;  /* 0x000000ff009c7812 */ /* 0x000fe200078ec0ff */
[----:B------:R-:W-:Y:S01]  /*0800*/  HFMA2.MMA R218, -RZ, RZ, 0, 9.5367431640625e-07 ;  /* 0x00000010ffda7435 */ /* 0x000fe200000001ff */
[----:B------:R-:W-:Y:S02]  /*0810*/  BSSY B0, `(.L_x_5291) ;  /* 0x000018b000007945 */ /* 0x000fe40003800000 */
[----:B------:R-:W-:-:S04]  /*0820*/  SHF.R.S32.HI R131, RZ, 0x1f, R34 ;  /* 0x0000001fff837819 */ /* 0x000fc80000011422 */
[----:B------:R-:W-:-:S04]  /*0830*/  LEA.HI R131, R131, R34, RZ, 0x2 ;  /* 0x0000002283837211 */ /* 0x000fc800078f10ff */
        /* <DEDUP_REMOVED lines=10> */
[----:B0----5:R-:W-:Y:S01]  /*08e0*/  ISETP.GE.AND P0, PT, R165, 0x1, PT ;  /* 0x00000001a500780c */ /* 0x021fe20003f06270 */
[----:B------:R-:W-:-:S12]  /*08f0*/  IMAD.MOV.U32 R126, RZ, RZ, RZ ;  /* 0x000000ffff7e7224 */ /* 0x000fd800078e00ff */
[----:B------:R-:W-:-:S05]  /*0900*/  @P0 IADD3 R124, R165, -0x1, RZ ;  /* 0xffffffffa57c0810 */ /* 0x000fca0007ffe0ff */
[----:B------:R-:W-:-:S05]  /*0910*/  @P0 IMAD R124, R124, c[0x0][0x168], RZ ;  /* 0x00005a007c7c0a24 */ /* 0x000fca00078e02ff */
        /* <DEDUP_REMOVED lines=17> */
[----:B------:R2:W5:Y:S01]  /*0a30*/  @P0 LDG.E.128 R92, [R174.64] ;  /* 0x00000004ae5c0981 */ /* 0x000562000c1e1d00 */
[-C--:B------:R-:W-:Y:S01]  /*0a40*/  IMAD.WIDE.U32 R128, R132, R155.reuse, c[0x0][0x190] ;  /* 0x0000640084807625 */ /* 0x080fe200078e009b */
[C---:B------:R-:W-:Y:S02]  /*0a50*/  @P0 IADD3 R139, R34.reuse, 0x600, RZ ;  /* 0x00000600228b0810 */ /* 0x040fe40007ffe0ff */
[----:B------:R3:W5:Y:S01]  /*0a60*/  LDG.E R160, [R126.64] ;  /* 0x000000047ea07981 */ /* 0x000762000c1e1900 */
[----:B-1----:R-:W-:Y:S01]  /*0a70*/  @P0 IADD3 R125, R34, 0x400, RZ ;  /* 0x00000400227d0810 */ /* 0x002fe20007ffe0ff */
[----:B------:R-:W-:-:S02]  /*0a80*/  IMAD.WIDE.U32 R134, R134, R155, c[0x0][0x190] ;  /* 0x0000640086867625 */ /* 0x000fc400078e009b */
[----:B------:R1:W5:Y:S02]  /*0a90*/  LDG.E R158, [R128.64] ;  /* 0x00000004809e7981 */ /* 0x000364000c1e1900 */
[----:B------:R-:W-:Y:S02]  /*0aa0*/  IMAD.WIDE.U32 R132, R136, R155, c[0x0][0x190] ;  /* 0x0000640088847625 */ /* 0x000fe400078e009b */
[----:B------:R2:W5:Y:S02]  /*0ab0*/  LDG.E R157, [R134.64] ;  /* 0x00000004869d7981 */ /* 0x000564000c1e1900 */
[-C--:B------:R-:W-:Y:S02]  /*0ac0*/  @P0 IMAD.WIDE.U32 R124, R125, R218.reuse, c[0x0][0x218] ;  /* 0x000086007d7c0625 */ /* 0x080fe400078e00da */
[----:B------:R2:W5:Y:S02]  /*0ad0*/  LDG.E R156, [R132.64] ;  /* 0x00000004849c7981 */ /* 0x000564000c1e1900 */
[----:B---3--:R-:W-:-:S02]  /*0ae0*/  @P0 IMAD.WIDE.U32 R126, R137, R218, c[0x0][0x218] ;  /* 0x00008600897e0625 */ /* 0x008fc400078e00da */
[----:B------:R2:W5:Y:S02]  /*0af0*/  @P0 LDG.E.128 R96, [R172.64] ;  /* 0x00000004ac600981 */ /* 0x000564000c1e1d00 */
[----:B-1----:R-:W-:Y:S02]  /*0b00*/  @P0 IMAD.WIDE.U32 R128, R139, R218, c[0x0][0x218] ;  /* 0x000086008b800625 */ /* 0x002fe400078e00da */
[----:B------:R2:W5:Y:S02]  /*0b10*/  @P0 LDG.E.128 R100, [R170.64] ;  /* 0x00000004aa640981 */ /* 0x000564000c1e1d00 */
[----:B0-----:R-:W-:Y:S02]  /*0b20*/  IMAD.WIDE.U32 R130, R138, R155, c[0x0][0x190] ;  /* 0x000064008a827625 */ /* 0x001fe400078e009b */
[----:B------:R2:W5:Y:S04]  /*0b30*/  @P0 LDG.E.128 R104, [R168.64] ;  /* 0x00000004a8680981 */ /* 0x000568000c1e1d00 */
[----:B------:R2:W5:Y:S04]  /*0b40*/  @P0 LDG.E.128 R108, [R124.64] ;  /* 0x000000047c6c0981 */ /* 0x000568000c1e1d00 */
[----:B------:R2:W5:Y:S04]  /*0b50*/  @P0 LDG.E.128 R112, [R126.64] ;  /* 0x000000047e700981 */ /* 0x000568000c1e1d00 */
[----:B------:R2:W5:Y:S04]  /*0b60*/  @P0 LDG.E.128 R116, [R128.64] ;  /* 0x0000000480740981 */ /* 0x000568000c1e1d00 */
[----:B------:R0:W5:Y:S02]  /*0b70*/  LDG.E R155, [R130.64] ;  /* 0x00000004829b7981 */ /* 0x000164000c1e1900 */
[----:B0-----:R-:W-:Y:S01]  /*0b80*/  CS2R R130, SRZ ;  /* 0x0000000000827805 */ /* 0x001fe2000001ff00 */
[----:B------:R-:W-:Y:S05]  /*0b90*/  BRA `(.L_x_5293) ;  /* 0x0000152000007947 */ /* 0x000fea0003800000 */
.L_x_5292:
[----:B0-----:R-:W-:Y:S01]  /*0ba0*/  IADD3 R124, R128, -0x1, RZ ;  /* 0xffffffff807c7810 */ /* 0x001fe20007ffe0ff */
[----:B------:R-:W-:-:S02]  /*0bb0*/  IMAD.MOV.U32 R179, RZ, RZ, 0x8 ;  /* 0x00000008ffb37424 */ /* 0x000fc400078e00ff */
[----:B------:R-:W-:-:S04]  /*0bc0*/  IMAD.WIDE R188, R2, R155, c[0x0][0x1a0] ;  /* 0x0000680002bc7625 */ /* 0x000fc800078e029b */
[----:B------:R-:W-:Y:S01]  /*0bd0*/  IMAD R124, R124, c[0x0][0x168], RZ ;  /* 0x00005a007c7c7a24 */ /* 0x000fe200078e02ff */
[----:B------:R-:W-:Y:S01]  /*0be0*/  IADD3 R201, R34, 0x400, RZ ;  /* 0x0000040022c97810 */ /* 0x000fe20007ffe0ff */
[----:B------:R-:W2:Y:S03]  /*0bf0*/  LDG.E R188, [R188.64] ;  /* 0x00000004bcbc7981 */ /* 0x000ea6000c1e1900 */
[----:B------:R-:W-:-:S04]  /*0c00*/  SHF.R.S32.HI R125, RZ, 0x1f, R124 ;  /* 0x0000001fff7d7819 */ /* 0x000fc8000001147c */
[----:B------:R-:W-:-:S04]  /*0c10*/  LEA.HI R125, R125, R124, RZ, 0x2 ;  /* 0x0000007c7d7d7211 */ /* 0x000fc800078f10ff */
[----:B------:R-:W-:-:S04]  /*0c20*/  LEA.HI.SX32 R178, R125, R156, 0x1e ;  /* 0x0000009c7db27211 */ /* 0x000fc800078ff2ff */
[C---:B------:R-:W-:Y:S01]  /*0c30*/  IADD3 R184, R178.reuse, 0x100, RZ ;  /* 0x00000100b2b87810 */ /* 0x040fe20007ffe0ff */
[CC--:B------:R-:W-:Y:S01]  /*0c40*/  IMAD.WIDE.U32 R186, R178.reuse, R179.reuse, c[0x0][0x208] ;  /* 0x00008200b2ba7625 */ /* 0x0c0fe200078e00b3 */
[----:B------:R-:W-:Y:S02]  /*0c50*/  IADD3 R166, R178, 0x200, RZ ;  /* 0x00000200b2a67810 */ /* 0x000fe40007ffe0ff */
[C---:B------:R-:W-:Y:S01]  /*0c60*/  IADD3 R203, R34.reuse, 0x500, RZ ;  /* 0x0000050022cb7810 */ /* 0x040fe20007ffe0ff */
[-C--:B------:R-:W-:Y:S01]  /*0c70*/  IMAD.WIDE.U32 R124, R34, R218.reuse, c[0x0][0x188] ;  /* 0x00006200227c7625 */ /* 0x080fe200078e00da */
[----:B------:R-:W-:Y:S01]  /*0c80*/  IADD3 R182, R178, 0x300, RZ ;  /* 0x00000300b2b67810 */ /* 0x000fe20007ffe0ff */
[----:B------:R-:W3:Y:S01]  /*0c90*/  LDG.E.64 R186, [R186.64] ;  /* 0x00000004baba7981 */ /* 0x000ee2000c1e1b00 */
[----:B------:R-:W-:Y:S01]  /*0ca0*/  IADD3 R219, R34, 0x600, RZ ;  /* 0x0000060022db7810 */ /* 0x000fe20007ffe0ff */
[----:B------:R-:W-:Y:S02]  /*0cb0*/  IMAD.WIDE.U32 R184, R184, R179, c[0x0][0x208] ;  /* 0x00008200b8b87625 */ /* 0x000fe400078e00b3 */
[----:B------:R-:W4:Y:S02]  /*0cc0*/  LDG.E.128 R124, [R124.64] ;  /* 0x000000047c7c7981 */ /* 0x000f24000c1e1d00 */
[----:B------:R-:W-:-:S02]  /*0cd0*/  IMAD.WIDE.U32 R128, R163, R218, c[0x0][0x188] ;  /* 0x00006200a3807625 */ /* 0x000fc400078e00da */
[----:B------:R-:W4:Y:S02]  /*0ce0*/  LDG.E.64 R184, [R184.64] ;  /* 0x00000004b8b87981 */ /* 0x000f24000c1e1b00 */
[----:B------:R-:W-:Y:S02]  /*0cf0*/  IMAD.WIDE.U32 R166, R166, R179, c[0x0][0x208] ;  /* 0x00008200a6a67625 */ /* 0x000fe400078e00b3 */
[----:B------:R-:W4:Y:S02]  /*0d00*/  LDG.E.128 R128, [R128.64] ;  /* 0x0000000480807981 */ /* 0x000f24000c1e1d00 */
[-C--:B------:R-:W-:Y:S02]  /*0d10*/  IMAD.WIDE.U32 R132, R161, R218.reuse, c[0x0][0x188] ;  /* 0x00006200a1847625 */ /* 0x080fe400078e00da */
[----:B------:R-:W4:Y:S02]  /*0d20*/  LDG.E.64 R166, [R166.64] ;  /* 0x00000004a6a67981 */ /* 0x000f24000c1e1b00 */
[----:B------:R-:W-:-:S02]  /*0d30*/  IMAD.WIDE.U32 R140, R201, R218, c[0x0][0x188] ;  /* 0x00006200c98c7625 */ /* 0x000fc400078e00da */
[----:B------:R-:W4:Y:S02]  /*0d40*/  LDG.E.128 R132, [R132.64] ;  /* 0x0000000484847981 */ /* 0x000f24000c1e1d00 */
[----:B------:R-:W-:Y:S02]  /*0d50*/  IMAD.WIDE.U32 R144, R203, R218, c[0x0][0x188] ;  /* 0x00006200cb907625 */ /* 0x000fe400078e00da */
[----:B------:R-:W4:Y:S02]  /*0d60*/  LDG.E.128 R140, [R140.64] ;  /* 0x000000048c8c7981 */ /* 0x000f24000c1e1d00 */
[----:B------:R-:W-:-:S04]  /*0d70*/  IMAD.WIDE.U32 R182, R182, R179, c[0x0][0x208] ;  /* 0x00008200b6b67625 */ /* 0x000fc800078e00b3 */
[-C--:B------:R-:W-:Y:S01]  /*0d80*/  IMAD.WIDE.U32 R136, R159, R218.reuse, c[0x0][0x188] ;  /* 0x000062009f887625 */ /* 0x080fe200078e00da */
[----:B------:R-:W4:Y:S03]  /*0d90*/  LDG.E.128 R144, [R144.64] ;  /* 0x0000000490907981 */ /* 0x000f26000c1e1d00 */
[----:B------:R-:W-:Y:S01]  /*0da0*/  IMAD.WIDE.U32 R148, R219, R218, c[0x0][0x188] ;  /* 0x00006200db947625 */ /* 0x000fe200078e00da */
[----:B------:R-:W4:Y:S01]  /*0db0*/  LDG.E.64 R182, [R182.64] ;  /* 0x00000004b6b67981 */ /* 0x000f22000c1e1b00 */
[C---:B------:R-:W-:Y:S02]  /*0dc0*/  IADD3 R180, R178.reuse, 0x500, RZ ;  /* 0x00000500b2b47810 */ /* 0x040fe40007ffe0ff */
[----:B------:R-:W-:Y:S01]  /*0dd0*/  IADD3 R176, R178, 0x400, RZ ;  /* 0x00000400b2b07810 */ /* 0x000fe20007ffe0ff */
[----:B------:R-:W4:Y:S04]  /*0de0*/  LDG.E.128 R136, [R136.64] ;  /* 0x0000000488887981 */ /* 0x000f28000c1e1d00 */
[----:B------:R-:W4:Y:S01]  /*0df0*/  LDG.E.128 R148, [R148.64] ;  /* 0x0000000494947981 */ /* 0x000f22000c1e1d00 */
[----:B------:R-:W-:-:S04]  /*0e00*/  IMAD.WIDE.U32 R180, R180, R179, c[0x0][0x208] ;  /* 0x00008200b4b47625 */ /* 0x000fc800078e00b3 */
[----:B------:R-:W-:Y:S02]  /*0e10*/  IMAD.WIDE.U32 R176, R176, R179, c[0x0][0x208] ;  /* 0x00008200b0b07625 */ /* 0x000fe400078e00b3 */
[----:B------:R-:W4:Y:S04]  /*0e20*/  LDG.E.64 R180, [R180.64] ;  /* 0x00000004b4b47981 */ /* 0x000f28000c1e1b00 */
[----:B------:R-:W4:Y:S01]  /*0e30*/  LDG.E.64 R176, [R176.64] ;  /* 0x00000004b0b07981 */ /* 0x000f22000c1e1b00 */
[----:B------:R-:W-:-:S05]  /*0e40*/  IADD3 R178, R178, 0x600, RZ ;  /* 0x00000600b2b27810 */ /* 0x000fca0007ffe0ff */
[----:B------:R-:W-:-:S06]  /*0e50*/  IMAD.WIDE.U32 R178, R178, R179, c[0x0][0x208] ;  /* 0x00008200b2b27625 */ /* 0x000fcc00078e00b3 */
        /* <DEDUP_REMOVED lines=8> */
[----:B------:R-:W-:-:S04]  /*0ee0*/  ISETP.NE.U32.AND P0, PT, RZ, c[0x0][0x218], PT ;  /* 0x00008600ff007a0c */ /* 0x000fc80003f05070 */
[----:B------:R-:W-:Y:S02]  /*0ef0*/  ISETP.NE.AND.EX P0, PT, RZ, c[0x0][0x21c], PT, P0 ;  /* 0x00008700ff007a0c */ /* 0x000fe40003f05300 */
[C---:B------:R-:W-:Y:S01]  /*0f00*/  IADD3 R198, R158.reuse, 0x100, RZ ;  /* 0x000001009ec67810 */ /* 0x040fe20007ffe0ff */
[CC--:B------:R-:W-:Y:S01]  /*0f10*/  IMAD.WIDE.U32 R156, R158.reuse, R155.reuse, c[0x0][0x190] ;  /* 0x000064009e9c7625 */ /* 0x0c0fe200078e009b */
[C---:B------:R-:W-:Y:S02]  /*0f20*/  IADD3 R190, R158.reuse, 0x200, RZ ;  /* 0x000002009ebe7810 */ /* 0x040fe40007ffe0ff */
[----:B------:R-:W-:Y:S01]  /*0f30*/  IADD3 R192, R158, 0x300, RZ ;  /* 0x000003009ec07810 */ /* 0x000fe20007ffe0ff */
[----:B------:R-:W-:Y:S01]  /*0f40*/  IMAD.WIDE.U32 R198, R198, R155, c[0x0][0x190] ;  /* 0x00006400c6c67625 */ /* 0x000fe200078e009b */
[C---:B------:R-:W-:Y:S01]  /*0f50*/  IADD3 R194, R158.reuse, 0x400, RZ ;  /* 0x000004009ec27810 */ /* 0x040fe20007ffe0ff */
[----:B------:R0:W5:Y:S04]  /*0f60*/  LDG.E R164, [R156.64] ;  /* 0x000000049ca47981 */ /* 0x000168000c1e1900 */
[-C--:B------:R-:W-:Y:S01]  /*0f70*/  @P0 IMAD.WIDE.U32 R200, R201, R218.reuse, c[0x0][0x218] ;  /* 0x00008600c9c80625 */ /* 0x080fe200078e00da */
[----:B------:R-:W-:Y:S01]  /*0f80*/  IADD3 R196, R158, 0x500, RZ ;  /* 0x000005009ec47810 */ /* 0x000fe20007ffe0ff */
[----:B------:R3:W5:Y:S02]  /*0f90*/  @P0 LDG.E.128 R92, [R174.64] ;  /* 0x00000004ae5c0981 */ /* 0x000764000c1e1d00 */
[----:B------:R-:W-:-:S02]  /*0fa0*/  @P0 IMAD.WIDE.U32 R202, R203, R218, c[0x0][0x218] ;  /* 0x00008600cbca0625 */ /* 0x000fc400078e00da */
[----:B------:R1:W5:Y:S02]  /*0fb0*/  @P0 LDG.E.128 R96, [R172.64] ;  /* 0x00000004ac600981 */ /* 0x000364000c1e1d00 */
[----:B------:R-:W-:Y:S01]  /*0fc0*/  @P0 IMAD.WIDE.U32 R218, R219, R218, c[0x0][0x218] ;  /* 0x00008600dbda0625 */ /* 0x000fe200078e00da */
[----:B------:R-:W-:Y:S01]  /*0fd0*/  IADD3 R158, R158, 0x600, RZ ;  /* 0x000006009e9e7810 */ /* 0x000fe20007ffe0ff */
[----:B------:R0:W5:Y:S04]  /*0fe0*/  @P0 LDG.E.128 R100, [R170.64] ;  /* 0x00000004aa640981 */ /* 0x000168000c1e1d00 */
[----:B------:R0:W5:Y:S04]  /*0ff0*/  @P0 LDG.E.128 R104, [R168.64] ;  /* 0x00000004a8680981 */ /* 0x000168000c1e1d00 */
[----:B------:R0:W5:Y:S04]  /*1000*/  @P0 LDG.E.128 R108, [R200.64] ;  /* 0x00000004c86c0981 */ /* 0x000168000c1e1d00 */
[----:B------:R0:W5:Y:S04]  /*1010*/  @P0 LDG.E.128 R112, [R202.64] ;  /* 0x00000004ca700981 */ /* 0x000168000c1e1d00 */
[----:B------:R0:W5:Y:S01]  /*1020*/  @P0 LDG.E.128 R116, [R218.64] ;  /* 0x00000004da740981 */ /* 0x000162000c1e1d00 */
[----:B------:R-:W-:Y:S01]  /*1030*/  ISETP.NE.AND P0, PT, R17, RZ, PT ;  /* 0x000000ff1100720c */ /* 0x000fe20003f05270 */
[----:B------:R-:W-:-:S02]  /*1040*/  IMAD.WIDE.U32 R190, R190, R155, c[0x0][0x190] ;  /* 0x00006400bebe7625 */ /* 0x000fc400078e009b */
[----:B------:R0:W5:Y:S02]  /*1050*/  LDG.E R162, [R198.64] ;  /* 0x00000004c6a27981 */ /* 0x000164000c1e1900 */
[-C--:B------:R-:W-:Y:S02]  /*1060*/  IMAD.WIDE.U32 R192, R192, R155.reuse, c[0x0][0x190] ;  /* 0x00006400c0c07625 */ /* 0x080fe400078e009b */
[----:B------:R4:W5:Y:S02]  /*1070*/  LDG.E R160, [R190.64] ;  /* 0x00000004bea07981 */ /* 0x000964000c1e1900 */
[----:B------:R-:W-:-:S04]  /*1080*/  IMAD.WIDE.U32 R194, R194, R155, c[0x0][0x190] ;  /* 0x00006400c2c27625 */ /* 0x000fc800078e009b */
[-C--:B0-----:R-:W-:Y:S01]  /*1090*/  IMAD.WIDE.U32 R198, R158, R155.reuse, c[0x0][0x190] ;  /* 0x000064009ec67625 */ /* 0x081fe200078e009b */
[----:B------:R0:W5:Y:S03]  /*10a0*/  LDG.E R157, [R194.64] ;  /* 0x00000004c29d7981 */ /* 0x000166000c1e1900 */
[----:B------:R-:W-:Y:S01]  /*10b0*/  IMAD.WIDE.U32 R196, R196, R155, c[0x0][0x190] ;  /* 0x00006400c4c47625 */ /* 0x000fe200078e009b */
[----:B------:R0:W5:Y:S04]  /*10c0*/  LDG.E R158, [R192.64] ;  /* 0x00000004c09e7981 */ /* 0x000168000c1e1900 */
[----:B------:R0:W5:Y:S04]  /*10d0*/  LDG.E R155, [R198.64] ;  /* 0x00000004c69b7981 */ /* 0x000168000c1e1900 */
[----:B------:R0:W5:Y:S01]  /*10e0*/  LDG.E R156, [R196.64] ;  /* 0x00000004c49c7981 */ /* 0x000162000c1e1900 */
[----:B--2---:R-:W-:Y:S01]  /*10f0*/  FSEL R238, R188, RZ, !P0 ;  /* 0x000000ffbcee7208 */ /* 0x004fe20004000000 */
[----:B---3--:R-:W-:Y:S01]  /*1100*/  IMAD.MOV.U32 R175, RZ, RZ, R186 ;  /* 0x000000ffffaf7224 */ /* 0x008fe200078e00ba */
[----:B------:R-:W-:-:S03]  /*1110*/  SHF.R.U64 R174, R186, 0x10, R187 ;  /* 0x00000010baae7819 */ /* 0x000fc600000012bb */
[C---:B----4-:R-:W-:Y:S01]  /*1120*/  FADD.FTZ R190, -R238.reuse, R126 ;  /* 0x0000007eeebe7221 */ /* 0x050fe20000010100 */
[----:B------:R-:W-:Y:S01]  /*1130*/  PRMT R175, RZ, 0x5410, R175 ;  /* 0x00005410ffaf7816 */ /* 0x000fe200000000af */
[----:B0-----:R-:W-:Y:S01]  /*1140*/  FADD.FTZ R192, -R238, R127 ;  /* 0x0000007feec07221 */ /* 0x001fe20000010100 */
[----:B------:R-:W-:Y:S02]  /*1150*/  MOV R168, R184 ;  /* 0x000000b800a87202 */ /* 0x000fe40000000f00 */
[----:B------:R-:W-:Y:S01]  /*1160*/  SHF.R.U64 R127, R184, 0x10, R185 ;  /* 0x00000010b87f7819 */ /* 0x000fe200000012b9 */
[C---:B------:R-:W-:Y:S02]  /*1170*/  FADD.FTZ R198, -R238.reuse, R129 ;  /* 0x00000081eec67221 */ /* 0x040fe40000010100 */
[C---:B------:R-:W-:Y:S02]  /*1180*/  FADD.FTZ R200, -R238.reuse, R130 ;  /* 0x00000082eec87221 */ /* 0x040fe40000010100 */
[----:B------:R-:W-:Y:S01]  /*1190*/  FADD.FTZ R184, -R238, R128 ;  /* 0x00000080eeb87221 */ /* 0x000fe20000010100 */
[----:B------:R-:W-:Y:S01]  /*11a0*/  SHF.R.U64 R129, R166, 0x10, R167 ;  /* 0x00000010a6817819 */ /* 0x000fe200000012a7 */
[----:B-1----:R-:W-:Y:S01]  /*11b0*/  IMAD.MOV.U32 R172, RZ, RZ, R187 ;  /* 0x000000ffffac7224 */ /* 0x002fe200078e00bb */
[----:B------:R-:W-:Y:S01]  /*11c0*/  MOV R128, R167 ;  /* 0x000000a700807202 */ /* 0x000fe20000000f00 */
        /* <DEDUP_REMOVED lines=8> */
[----:B------:R-:W-:Y:S01]  /*1250*/  FMUL.FTZ R143, R33, R190 ;  /* 0x000000be218f7220 */ /* 0x000fe20000410000 */
[----:B------:R-:W-:Y:S01]  /*1260*/  SHF.R.U64 R133, R182, 0x10, R183 ;  /* 0x00000010b6857819 */ /* 0x000fe200000012b7 */
[----:B------:R-:W-:-:S02]  /*1270*/  IMAD.MOV.U32 R131, RZ, RZ, R166 ;  /* 0x000000ffff837224 */ /* 0x000fc400078e00a6 */
[----:B------:R-:W-:Y:S02]  /*1280*/  IMAD.MOV.U32 R135, RZ, RZ, R182 ;  /* 0x000000ffff877224 */ /* 0x000fe400078e00b6 */
[----:B------:R-:W-:Y:S01]  /*1290*/  FMUL.FTZ R147, R33, R200 ;  /* 0x000000c821937220 */ /* 0x000fe20000410000 */
[----:B------:R-:W-:Y:S01]  /*12a0*/  PRMT R200, RZ, 0x5410, R129 ;  /* 0x00005410ffc87816 */ /* 0x000fe20000000081 */
[----:B------:R-:W-:Y:S01]  /*12b0*/  FMUL.FTZ R190, R3, R175 ;  /* 0x000000af03be7220 */ /* 0x000fe20000410000 */
        /* <DEDUP_REMOVED lines=15> */
[C---:B------:R-:W-:Y:S01]  /*13b0*/  FADD.FTZ R236, -R238.reuse, R150 ;  /* 0x00000096eeec7221 */ /* 0x040fe20000010100 */
[----:B------:R-:W-:Y:S01]  /*13c0*/  SHF.R.U32.HI R173, RZ, 0x10, R187 ;  /* 0x00000010ffad7819 */ /* 0x000fe200000116bb */
[----:B------:R-:W-:Y:S01]  /*13d0*/  FADD.FTZ R238, -R238, R151 ;  /* 0x00000097eeee7221 */ /* 0x000fe20000010100 */
[----:B------:R-:W-:Y:S01]  /*13e0*/  PRMT R193, RZ, 0x5410, R172 ;  /* 0x00005410ffc17816 */ /* 0x000fe200000000ac */
[----:B------:R-:W-:-:S02]  /*13f0*/  FMUL.FTZ R141, R33, R186 ;  /* 0x000000ba218d7220 */ /* 0x000fc40000410000 */
[C---:B------:R-:W-:Y:S02]  /*1400*/  FMUL.FTZ R148, R33.reuse, R204 ;  /* 0x000000cc21947220 */ /* 0x040fe40000410000 */
[----:B------:R-:W-:Y:S01]  /*1410*/  FMUL.FTZ R151, R33, R206 ;  /* 0x000000ce21977220 */ /* 0x000fe20000410000 */
[----:B------:R-:W-:Y:S01]  /*1420*/  PRMT R172, RZ, 0x5410, R127 ;  /* 0x00005410ffac7816 */ /* 0x000fe2000000007f */
[----:B------:R-:W-:Y:S02]  /*1430*/  FMUL.FTZ R191, R19, R174 ;  /* 0x000000ae13bf7220 */ /* 0x000fe40000410000 */
[----:B------:R-:W-:Y:S01]  /*1440*/  FADD.FTZ R128, RZ, R190 ;  /* 0x000000beff807221 */ /* 0x000fe20000010000 */
[----:B------:R-:W-:Y:S01]  /*1450*/  PRMT R173, RZ, 0x5410, R173 ;  /* 0x00005410ffad7816 */ /* 0x000fe200000000ad */
[----:B------:R-:W-:Y:S02]  /*1460*/  FMUL.FTZ R140, R33, R188 ;  /* 0x000000bc218c7220 */ /* 0x000fe40000410000 */
[----:B------:R-:W-:-:S02]  /*1470*/  FFMA.FTZ R127, R141, R190, RZ ;  /* 0x000000be8d7f7223 */ /* 0x000fc400000100ff */
        /* <DEDUP_REMOVED lines=9> */
[----:B------:R-:W-:Y:S01]  /*1510*/  IMAD.MOV.U32 R125, RZ, RZ, R185 ;  /* 0x000000ffff7d7224 */ /* 0x000fe200078e00b9 */
[----:B------:R-:W-:Y:S01]  /*1520*/  MOV R194, R181 ;  /* 0x000000b500c27202 */ /* 0x000fe20000000f00 */
[----:B------:R-:W-:Y:S01]  /*1530*/  FFMA.FTZ R127, R140, R191, R127 ;  /* 0x000000bf8c7f7223 */ /* 0x000fe2000001007f */
[----:B------:R-:W-:Y:S01]  /*1540*/  PRMT R168, RZ, 0x5410, R168 ;  /* 0x00005410ffa87816 */ /* 0x000fe200000000a8 */
[----:B------:R-:W-:-:S02]  /*1550*/  IMAD.MOV.U32 R132, RZ, RZ, R183 ;  /* 0x000000ffff847224 */ /* 0x000fc400078e00b7 */
[----:B------:R-:W-:Y:S02]  /*1560*/  FADD.FTZ R66, R66, R193 ;  /* 0x000000c142427221 */ /* 0x000fe40000010000 */
[----:B------:R-:W-:Y:S01]  /*1570*/  FFMA.FTZ R38, R143, R193, R38 ;  /* 0x000000c18f267223 */ /* 0x000fe20000010026 */
[--C-:B------:R-:W-:Y:S01]  /*1580*/  SHF.R.U64 R137, R176, 0x10, R177.reuse ;  /* 0x00000010b0897819 */ /* 0x100fe200000012b1 */
[----:B------:R-:W-:Y:S02]  /*1590*/  FMUL.FTZ R193, R20, R173 ;  /* 0x000000ad14c17220 */ /* 0x000fe40000410000 */
[----:B------:R-:W-:Y:S02]  /*15a0*/  FADD.FTZ R128, R129, R192 ;  /* 0x000000c081807221 */ /* 0x000fe40000010000 */
[----:B------:R-:W-:Y:S02]  /*15b0*/  IMAD.MOV.U32 R136, RZ, RZ, R177 ;  /* 0x000000ffff887224 */ /* 0x000fe400078e00b1 */
[----:B------:R-:W-:-:S02]  /*15c0*/  FADD.FTZ R67, R67, R173 ;  /* 0x000000ad43437221 */ /* 0x000fc40000010000 */
[----:B------:R-:W-:Y:S01]  /*15d0*/  FFMA.FTZ R39, R142, R173, R39 ;  /* 0x000000ad8e277223 */ /* 0x000fe20000010027 */
[----:B------:R-:W-:Y:S01]  /*15e0*/  PRMT R173, RZ, 0x5410, R125 ;  /* 0x00005410ffad7816 */ /* 0x000fe2000000007d */
[----:B------:R-:W-:Y:S01]  /*15f0*/  FFMA.FTZ R127, R143, R192, R127 ;  /* 0x000000c08f7f7223 */ /* 0x000fe2000001007f */
[----:B------:R-:W-:Y:S01]  /*1600*/  SHF.R.U64 R195, R180, 0x10, R181 ;  /* 0x00000010b4c37819 */ /* 0x000fe200000012b5 */
[----:B------:R-:W-:Y:S01]  /*1610*/  FADD.FTZ R129, R128, R193 ;  /* 0x000000c180817221 */ /* 0x000fe20000010000 */
[----:B------:R-:W-:Y:S02]  /*1620*/  PRMT R204, RZ, 0x5410, R133 ;  /* 0x00005410ffcc7816 */ /* 0x000fe40000000085 */
[----:B------:R-:W-:Y:S01]  /*1630*/  PRMT R125, RZ, 0x5410, R194 ;  /* 0x00005410ff7d7816 */ /* 0x000fe200000000c2 */
[----:B------:R-:W-:Y:S01]  /*1640*/  FMUL.FTZ R194, R5, R168 ;  /* 0x000000a805c27220 */ /* 0x000fe20000410000 */
[----:B------:R-:W-:Y:S01]  /*1650*/  PRMT R133, RZ, 0x5410, R132 ;  /* 0x00005410ff857816 */ /* 0x000fe20000000084 */
[----:B------:R-:W-:Y:S01]  /*1660*/  FMUL.FTZ R145, R33, R184 ;  /* 0x000000b821917220 */ /* 0x000fe20000410000 */
[----:B------:R-:W-:Y:S01]  /*1670*/  PRMT R132, RZ, 0x5410, R137 ;  /* 0x00005410ff847816 */ /* 0x000fe20000000089 */
[----:B------:R-:W-:Y:S01]  /*1680*/  FFMA.FTZ R127, R142, R193, R127 ;  /* 0x000000c18e7f7223 */ /* 0x000fe2000001007f */
[----:B------:R-:W-:Y:S01]  /*1690*/  PRMT R137, RZ, 0x5410, R136 ;  /* 0x00005410ff897816 */ /* 0x000fe20000000088 */
[----:B------:R-:W-:Y:S01]  /*16a0*/  FADD.FTZ R128, R129, R194 ;  /* 0x000000c281807221 */ /* 0x000fe20000010000 */
[----:B------:R-:W-:-:S02]  /*16b0*/  SHF.R.U32.HI R126, RZ, 0x10, R185 ;  /* 0x00000010ff7e7819 */ /* 0x000fc400000116b9 */
[----:B------:R-:W-:Y:S02]  /*16c0*/  SHF.R.U32.HI R196, RZ, 0x10, R181 ;  /* 0x00000010ffc47819 */ /* 0x000fe400000116b5 */
[----:B------:R-:W-:Y:S01]  /*16d0*/  PRMT R136, RZ, 0x5410, R195 ;  /* 0x00005410ff887816 */ /* 0x000fe200000000c3 */
[----:B------:R-:W-:Y:S01]  /*16e0*/  FMUL.FTZ R195, R21, R172 ;  /* 0x000000ac15c37220 */ /* 0x000fe20000410000 */
[----:B------:R-:W-:Y:S01]  /*16f0*/  PRMT R213, RZ, 0x5410, R196 ;  /* 0x00005410ffd57816 */ /* 0x000fe200000000c4 */
[----:B------:R-:W-:Y:S02]  /*1700*/  IMAD.MOV.U32 R197, RZ, RZ, R180 ;  /* 0x000000ffffc57224 */ /* 0x000fe400078e00b4 */
[----:B------:R-:W-:Y:S02]  /*1710*/  FMUL.FTZ R144, R33, R198 ;  /* 0x000000c621907220 */ /* 0x000fe40000410000 */
[----:B------:R-:W-:Y:S02]  /*1720*/  FADD.FTZ R65, R65, R174 ;  /* 0x000000ae41417221 */ /* 0x000fe40000010000 */
[----:B------:R-:W-:Y:S01]  /*1730*/  FFMA.FTZ R37, R140, R174, R37 ;  /* 0x000000ae8c257223 */ /* 0x000fe20000010025 */
[----:B------:R-:W-:Y:S01]  /*1740*/  PRMT R174, RZ, 0x5410, R126 ;  /* 0x00005410ffae7816 */ /* 0x000fe2000000007e */
[----:B------:R-:W-:-:S02]  /*1750*/  FFMA.FTZ R127, R145, R194, R127 ;  /* 0x000000c2917f7223 */ /* 0x000fc4000001007f */
[----:B------:R-:W-:Y:S02]  /*1760*/  FMUL.FTZ R196, R6, R173 ;  /* 0x000000ad06c47220 */ /* 0x000fe40000410000 */
[----:B------:R-:W-:Y:S02]  /*1770*/  FADD.FTZ R129, R128, R195 ;  /* 0x000000c380817221 */ /* 0x000fe40000010000 */
[C---:B------:R-:W-:Y:S01]  /*1780*/  FMUL.FTZ R149, R33.reuse, R166 ;  /* 0x000000a621957220 */ /* 0x040fe20000410000 */
[----:B------:R-:W-:Y:S01]  /*1790*/  PRMT R131, RZ, 0x5410, R131 ;  /* 0x00005410ff837816 */ /* 0x000fe20000000083 */
[----:B------:R-:W-:Y:S01]  /*17a0*/  FMUL.FTZ R166, R33, R210 ;  /* 0x000000d221a67220 */ /* 0x000fe20000410000 */
[----:B------:R-:W-:Y:S01]  /*17b0*/  PRMT R210, RZ, 0x5410, R197 ;  /* 0x00005410ffd27816 */ /* 0x000fe200000000c5 */
[----:B------:R-:W-:Y:S02]  /*17c0*/  FFMA.FTZ R127, R144, R195, R127 ;  /* 0x000000c3907f7223 */ /* 0x000fe4000001007f */
[----:B------:R-:W-:-:S02]  /*17d0*/  FMUL.FTZ R197, R22, R174 ;  /* 0x000000ae16c57220 */ /* 0x000fc40000410000 */
[----:B------:R-:W-:Y:S02]  /*17e0*/  FADD.FTZ R128, R129, R196 ;  /* 0x000000c481807221 */ /* 0x000fe40000010000 */
[----:B------:R-:W-:Y:S02]  /*17f0*/  FMUL.FTZ R146, R33, R202 ;  /* 0x000000ca21927220 */ /* 0x000fe40000410000 */
[----:B------:R-:W-:Y:S02]  /*1800*/  FFMA.FTZ R127, R147, R196, R127 ;  /* 0x000000c4937f7223 */ /* 0x000fe4000001007f */
[----:B------:R-:W-:Y:S02]  /*1810*/  FMUL.FTZ R198, R7, R131 ;  /* 0x0000008307c67220 */ /* 0x000fe40000410000 */
[----:B------:R-:W-:Y:S01]  /*1820*/  FADD.FTZ R129, R128, R197 ;  /* 0x000000c580817221 */ /* 0x000fe20000010000 */
[----:B------:R-:W-:Y:S01]  /*1830*/  SHF.R.U32.HI R130, RZ, 0x10, R167 ;  /* 0x00000010ff827819 */ /* 0x000fe200000116a7 */
[----:B------:R-:W-:-:S02]  /*1840*/  FFMA.FTZ R127, R146, R197, R127 ;  /* 0x000000c5927f7223 */ /* 0x000fc4000001007f */
[----:B------:R-:W-:Y:S01]  /*1850*/  FADD.FTZ R128, R129, R198 ;  /* 0x000000c681807221 */ /* 0x000fe20000010000 */
[----:B------:R-:W-:Y:S01]  /*1860*/  PRMT R130, RZ, 0x5410, R130 ;  /* 0x00005410ff827816 */ /* 0x000fe20000000082 */
[----:B------:R-:W-:Y:S02]  /*1870*/  FFMA.FTZ R127, R149, R198, R127 ;  /* 0x000000c6957f7223 */ /* 0x000fe4000001007f */
[----:B------:R-:W-:Y:S01]  /*1880*/  FADD.FTZ R129, R128, R199 ;  /* 0x000000c780817221 */ /* 0x000fe20000010000 */
[----:B------:R-:W-:Y:S01]  /*1890*/  PRMT R135, RZ, 0x5410, R135 ;  /* 0x00005410ff877816 */ /* 0x000fe20000000087 */
[----:B------:R-:W-:Y:S02]  /*18a0*/  FFMA.FTZ R127, R148, R199, R127 ;  /* 0x000000c7947f7223 */ /* 0x000fe4000001007f */
[----:B------:R-:W-:Y:S02]  /*18b0*/  FMUL.FTZ R201, R24, R130 ;  /* 0x0000008218c97220 */ /* 0x000fe40000410000 */
[----:B------:R-:W-:-:S02]  /*18c0*/  FADD.FTZ R128, R129, R200 ;  /* 0x000000c881807221 */ /* 0x000fc40000010000 */
[----:B------:R-:W-:Y:S02]  /*18d0*/  FMUL.FTZ R150, R33, R208 ;  /* 0x000000d021967220 */ /* 0x000fe40000410000 */
[----:B------:R-:W-:Y:S02]  /*18e0*/  FFMA.FTZ R127, R151, R200, R127 ;  /* 0x000000c8977f7223 */ /* 0x000fe4000001007f */
[----:B------:R-:W-:Y:S02]  /*18f0*/  FMUL.FTZ R202, R9, R135 ;  /* 0x0000008709ca7220 */ /* 0x000fe40000410000 */
[----:B------:R-:W-:Y:S01]  /*1900*/  FADD.FTZ R129, R128, R201 ;  /* 0x000000c980817221 */ /* 0x000fe20000010000 */
[----:B------:R-:W-:Y:S01]  /*1910*/  SHF.R.U32.HI R134, RZ, 0x10, R183 ;  /* 0x00000010ff867819 */ /* 0x000fe200000116b7 */
[----:B------:R-:W-:Y:S02]  /*1920*/  FMUL.FTZ R167, R33, R182 ;  /* 0x000000b621a77220 */ /* 0x000fe40000410000 */
[----:B------:R-:W-:-:S02]  /*1930*/  FFMA.FTZ R127, R150, R201, R127 ;  /* 0x000000c9967f7223 */ /* 0x000fc4000001007f */
[----:B------:R-:W-:Y:S02]  /*1940*/  FMUL.FTZ R203, R25, R204 ;  /* 0x000000cc19cb7220 */ /* 0x000fe40000410000 */
[----:B------:R-:W-:Y:S01]  /*1950*/  FADD.FTZ R128, R129, R202 ;  /* 0x000000ca81807221 */ /* 0x000fe20000010000 */
[----:B------:R-:W-:Y:S01]  /*1960*/  MOV R170, R176 ;  /* 0x000000b000aa7202 */ /* 0x000fe20000000f00 */
[----:B------:R-:W-:Y:S01]  /*1970*/  FFMA.FTZ R127, R167, R202, R127 ;  /* 0x000000caa77f7223 */ /* 0x000fe2000001007f */
[----:B------:R-:W-:Y:S01]  /*1980*/  PRMT R134, RZ, 0x5410, R134 ;  /* 0x00005410ff867816 */ /* 0x000fe20000000086 */
[----:B------:R-:W-:Y:S02]  /*1990*/  FADD.FTZ R53, R53, R204 ;  /* 0x000000cc35357221 */ /* 0x000fe40000010000 */
[----:B------:R-:W-:Y:S01]  /*19a0*/  FFMA.FTZ R81, R166, R204, R81 ;  /* 0x000000cca6517223 */ /* 0x000fe20000010051 */
[----:B------:R-:W-:Y:S01]  /*19b0*/  SHF.R.U32.HI R138, RZ, 0x10, R177 ;  /* 0x00000010ff8a7819 */ /* 0x000fe200000116b1 */
        /* <DEDUP_REMOVED lines=9> */
[--C-:B------:R-:W-:Y:S01]  /*1a50*/  SHF.R.U64 R169, R178, 0x10, R179.reuse ;  /* 0x00000010b2a97819 */ /* 0x100fe200000012b3 */
[----:B------:R-:W-:Y:S01]  /*1a60*/  FMUL.FTZ R206, R11, R170 ;  /* 0x000000aa0bce7220 */ /* 0x000fe20000410000 */
[----:B------:R-:W-:Y:S01]  /*1a70*/  SHF.R.U32.HI R124, RZ, 0x10, R179 ;  /* 0x00000010ff7c7819 */ /* 0x000fe200000116b3 */
[----:B------:R-:W-:Y:S02]  /*1a80*/  FADD.FTZ R129, R128, R205 ;  /* 0x000000cd80817221 */ /* 0x000fe40000010000 */
[----:B------:R-:W-:Y:S02]  /*1a90*/  IMAD.MOV.U32 R139, RZ, RZ, R179 ;  /* 0x000000ffff8b7224 */ /* 0x000fe400078e00b3 */
[----:B------:R-:W-:Y:S02]  /*1aa0*/  FMUL.FTZ R179, R33, R216 ;  /* 0x000000d821b37220 */ /* 0x000fe40000410000 */
[----:B------:R-:W-:-:S02]  /*1ab0*/  FFMA.FTZ R127, R176, R205, R127 ;  /* 0x000000cdb07f7223 */ /* 0x000fc4000001007f */
[----:B------:R-:W-:Y:S02]  /*1ac0*/  FMUL.FTZ R207, R27, R132 ;  /* 0x000000841bcf7220 */ /* 0x000fe40000410000 */
[----:B------:R-:W-:Y:S02]  /*1ad0*/  FADD.FTZ R128, R129, R206 ;  /* 0x000000ce81807221 */ /* 0x000fe40000010000 */
[----:B------:R-:W-:Y:S01]  /*1ae0*/  IMAD.MOV.U32 R171, RZ, RZ, R178 ;  /* 0x000000ffffab7224 */ /* 0x000fe200078e00b2 */
[----:B------:R-:W-:Y:S01]  /*1af0*/  PRMT R138, RZ, 0x5410, R138 ;  /* 0x00005410ff8a7816 */ /* 0x000fe2000000008a */
[----:B------:R-:W-:Y:S02]  /*1b00*/  FMUL.FTZ R178, R33, R218 ;  /* 0x000000da21b27220 */ /* 0x000fe40000410000 */
[----:B------:R-:W-:Y:S02]  /*1b10*/  FFMA.FTZ R127, R179, R206, R127 ;  /* 0x000000ceb37f7223 */ /* 0x000fe4000001007f */
[----:B------:R-:W-:-:S02]  /*1b20*/  FMUL.FTZ R208, R12, R137 ;  /* 0x000000890cd07220 */ /* 0x000fc40000410000 */
[----:B------:R-:W-:Y:S02]  /*1b30*/  FADD.FTZ R129, R128, R207 ;  /* 0x000000cf80817221 */ /* 0x000fe40000010000 */
[C---:B------:R-:W-:Y:S02]  /*1b40*/  FMUL.FTZ R181, R33.reuse, R220 ;  /* 0x000000dc21b57220 */ /* 0x040fe40000410000 */
[----:B------:R-:W-:Y:S02]  /*1b50*/  FFMA.FTZ R127, R178, R207, R127 ;  /* 0x000000cfb27f7223 */ /* 0x000fe4000001007f */
[C---:B------:R-:W-:Y:S02]  /*1b60*/  FMUL.FTZ R183, R33.reuse, R224 ;  /* 0x000000e021b77220 */ /* 0x040fe40000410000 */
[----:B------:R-:W-:Y:S02]  /*1b70*/  FMUL.FTZ R185, R33, R228 ;  /* 0x000000e421b97220 */ /* 0x000fe40000410000 */
[----:B------:R-:W-:-:S02]  /*1b80*/  FMUL.FTZ R209, R28, R138 ;  /* 0x0000008a1cd17220 */ /* 0x000fc40000410000 */
[----:B------:R-:W-:Y:S02]  /*1b90*/  FADD.FTZ R128, R129, R208 ;  /* 0x000000d081807221 */ /* 0x000fe40000010000 */
[----:B------:R-:W-:Y:S02]  /*1ba0*/  FMUL.FTZ R180, R33, R222 ;  /* 0x000000de21b47220 */ /* 0x000fe40000410000 */
        /* <DEDUP_REMOVED lines=11> */
[----:B------:R-:W-:Y:S02]  /*1c60*/  FMUL.FTZ R182, R33, R226 ;  /* 0x000000e221b67220 */ /* 0x000fe40000410000 */
[----:B------:R-:W-:Y:S02]  /*1c70*/  FFMA.FTZ R125, R183, R210, R127 ;  /* 0x000000d2b77d7223 */ /* 0x000fe4000001007f */
[----:B------:R-:W-:Y:S02]  /*1c80*/  FMUL.FTZ R184, R33, R230 ;  /* 0x000000e621b87220 */ /* 0x000fe40000410000 */
[----:B------:R-:W-:Y:S01]  /*1c90*/  FADD.FTZ R127, R128, R211 ;  /* 0x000000d3807f7221 */ /* 0x000fe20000010000 */
[----:B------:R-:W-:Y:S01]  /*1ca0*/  PRMT R171, RZ, 0x5410, R171 ;  /* 0x00005410ffab7816 */ /* 0x000fe200000000ab */
[----:B------:R-:W-:-:S02]  /*1cb0*/  FFMA.FTZ R125, R182, R211, R125 ;  /* 0x000000d3b67d7223 */ /* 0x000fc4000001007d */
[----:B------:R-:W-:Y:S02]  /*1cc0*/  FADD.FTZ R47, R47, R213 ;  /* 0x000000d52f2f7221 */ /* 0x000fe40000010000 */
[-C--:B------:R-:W-:Y:S02]  /*1cd0*/  FFMA.FTZ R75, R184, R213.reuse, R75 ;  /* 0x000000d5b84b7223 */ /* 0x080fe4000001004b */
[----:B------:R-:W-:Y:S02]  /*1ce0*/  FMUL.FTZ R213, R30, R213 ;  /* 0x000000d51ed57220 */ /* 0x000fe40000410000 */
[----:B------:R-:W-:Y:S01]  /*1cf0*/  FADD.FTZ R128, R127, R212 ;  /* 0x000000d47f807221 */ /* 0x000fe20000010000 */
        /* <DEDUP_REMOVED lines=9> */
[----:B------:R-:W-:Y:S01]  /*1d90*/  FMUL.FTZ R215, R31, R126 ;  /* 0x0000007e1fd77220 */ /* 0x000fe20000410000 */
[----:B------:R-:W-:Y:S01]  /*1da0*/  PRMT R139, RZ, 0x5410, R139 ;  /* 0x00005410ff8b7816 */ /* 0x000fe2000000008b */
[----:B------:R-:W-:Y:S02]  /*1db0*/  FADD.FTZ R126, R127, R214 ;  /* 0x000000d67f7e7221 */ /* 0x000fe40000010000 */
[----:B------:R-:W-:Y:S02]  /*1dc0*/  FFMA.FTZ R125, R187, R214, R125 ;  /* 0x000000d6bb7d7223 */ /* 0x000fe4000001007d */
[----:B------:R-:W-:Y:S01]  /*1dd0*/  FADD.FTZ R127, R126, R215 ;  /* 0x000000d77e7f7221 */ /* 0x000fe20000010000 */
[----:B------:R-:W-:Y:S01]  /*1de0*/  PRMT R126, RZ, 0x5410, R124 ;  /* 0x00005410ff7e7816 */ /* 0x000fe2000000007c */
[----:B------:R-:W-:Y:S02]  /*1df0*/  FMUL.FTZ R189, R33, R236 ;  /* 0x000000ec21bd7220 */ /* 0x000fe40000410000 */
        /* <DEDUP_REMOVED lines=44> */
.L_x_5293:
[----:B--2---:R-:W-:Y:S05]  /*20c0*/  BSYNC B0 ;  /* 0x0000000000007941 */ /* 0x004fea0003800000 */
.L_x_5291:
[----:B------:R-:W-:Y:S02]  /*20d0*/  LOP3.LUT P1, RZ, R18, 0xff, RZ, 0xc0, !PT ;  /* 0x000000ff12ff7812 */ /* 0x000fe4000782c0ff */
[----:B------:R-:W-:Y:S02]  /*20e0*/  SHF.R.U32.HI R126, RZ, 0x5, R0 ;  /* 0x00000005ff7e7819 */ /* 0x000fe40000011600 */
[----:B------:R-:W-:Y:S02]  /*20f0*/  LOP3.LUT P0, RZ, R0, 0x1f, RZ, 0xc0, !PT ;  /* 0x0000001f00ff7812 */ /* 0x000fe4000780c0ff */
[----:B------:R-:W-:-:S07]  /*2100*/  LOP3.LUT R170, R126, 0x7fffff8, RZ, 0xc0, !PT ;  /* 0x07fffff87eaa7812 */ /* 0x000fce00078ec0ff */
[----:B------:R-:W-:Y:S01]  /*2110*/  @!P1 IADD3 R170, R170, 0x8, RZ ;  /* 0x00000008aaaa9810 */ /* 0x000fe20007ffe0ff */
[----:B------:R-:W-:Y:S05]  /*2120*/  BRA.DIV ~URZ, `(.L_x_5294) ;  /* 0x00002da27f007947 */ /* 0x000fea000b800000 */
[----:B------:R0:W1:Y:S02]  /*2130*/  SHFL.DOWN PT, R127, R130, 0x10, 0x1f ;  /* 0x0a001f00827f7f89 */ /* 0x00006400000e0000 */
.L_x_5367:
        /* <DEDUP_REMOVED lines=18> */
.L_x_5368:
[----:B------:R-:W-:Y:S01]  /*2260*/  @!P0 LOP3.LUT R125, R126, 0x7, RZ, 0xc0, !PT ;  /* 0x000000077e7d8812 */ /* 0x000fe200078ec0ff */
[----:B--2---:R-:W-:Y:S01]  /*2270*/  FADD.FTZ R168, R168, R129 ;  /* 0x00000081a8a87221 */ /* 0x004fe20000010000 */
[----:B------:R-:W-:Y:S01]  /*2280*/  WARPSYNC 0xffffffff ;  /* 0xffffffff00007948 */ /* 0x000fe20003800000 */
[----:B0-----:R-:W-:Y:S01]  /*2290*/  FADD.FTZ R169, R124, R131 ;  /* 0x000000837ca97221 */ /* 0x001fe20000010000 */
[----:B------:R-:W-:Y:S01]  /*22a0*/  @!P0 IADD3 R171, R170, R125, RZ ;  /* 0x0000007daaab8210 */ /* 0x000fe20007ffe0ff */
[----:B------:R-:W-:Y:S01]  /*22b0*/  BSSY B0, `(.L_x_5296) ;  /* 0x000002d000007945 */ /* 0x000fe20003800000 */
[----:B------:R-:W-:Y:S02]  /*22c0*/  ISETP.GE.AND P5, PT, R165, 0x1, PT ;  /* 0x00000001a500780c */ /* 0x000fe40003fa6270 */
[----:B------:R-:W-:Y:S01]  /*22d0*/  @!P6 ISETP.NE.U32.AND P3, PT, RZ, c[0x0][0x218], PT ;  /* 0x00008600ff00ea0c */ /* 0x000fe20003f65070 */
[----:B------:R-:W-:Y:S04]  /*22e0*/  @!P0 STS.64 [R171.X8+0x7000], R168 ;  /* 0x007000a8ab008388 */ /* 0x000fe80000008a00 */
[----:B------:R-:W-:Y:S01]  /*22f0*/  BAR.SYNC.DEFER_BLOCKING 0x0 ;  /* 0x0000000000007b1d */ /* 0x000fe20000010000 */
[----:B------:R-:W-:-:S02]  /*2300*/  ISETP.NE.AND P4, PT, R17, RZ, PT ;  /* 0x000000ff1100720c */ /* 0x000fc40003f85270 */
[----:B------:R-:W-:Y:S02]  /*2310*/  @!P6 ISETP.NE.U32.AND P2, PT, RZ, c[0x0][0x218], PT ;  /* 0x00008600ff00ea0c */ /* 0x000fe40003f45070 */
[----:B------:R-:W-:Y:S02]  /*2320*/  @!P6 ISETP.NE.AND.EX P3, PT, RZ, c[0x0][0x21c], PT, P3 ;  /* 0x00008700ff00ea0c */ /* 0x000fe40003f65330 */
[----:B------:R-:W-:Y:S02]  /*2330*/  @P5 IADD3 R165, R165, -0x1, RZ ;  /* 0xffffffffa5a55810 */ /* 0x000fe40007ffe0ff */
[C---:B-----5:R-:W-:Y:S02]  /*2340*/  @P5 LOP3.LUT P1, RZ, R164.reuse, 0xff, RZ, 0xc0, !PT ;  /* 0x000000ffa4ff5812 */ /* 0x060fe4000782c0ff */
[----:B------:R-:W-:Y:S01]  /*2350*/  @!P6 ISETP.NE.AND.EX P2, PT, RZ, c[0x0][0x21c], PT, P2 ;  /* 0x00008700ff00ea0c */ /* 0x000fe20003f45320 */
[----:B------:R-:W-:Y:S01]  /*2360*/  @P5 IMAD R165, R165, c[0x0][0x168], RZ ;  /* 0x00005a00a5a55a24 */ /* 0x000fe200078e02ff */
[----:B------:R-:W-:Y:S01]  /*2370*/  @P5 LOP3.LUT P0, RZ, R164, 0xff00, RZ, 0xc0, !PT ;  /* 0x0000ff00a4ff5812 */ /* 0x000fe2000780c0ff */
[----:B------:R-:W0:Y:S04]  /*2380*/  LDS.128 R124, [R170.X8+0x7000] ;  /* 0x00700000aa7c7984 */ /* 0x000e280000008c00 */
[----:B-1----:R-:W1:Y:S04]  /*2390*/  LDS.128 R128, [R170.X8+0x7010] ;  /* 0x00701000aa807984 */ /* 0x002e680000008c00 */
[----:B------:R-:W2:Y:S04]  /*23a0*/  LDS.128 R132, [R170.X8+0x7020] ;  /* 0x00702000aa847984 */ /* 0x000ea80000008c00 */
[----:B------:R-:W3:Y:S01]  /*23b0*/  LDS.128 R136, [R170.X8+0x7030] ;  /* 0x00703000aa887984 */ /* 0x000ee20000008c00 */
[----:B0-----:R-:W-:-:S02]  /*23c0*/  FADD.FTZ R173, RZ, R124 ;  /* 0x0000007cffad7221 */ /* 0x001fc40000010000 */
[----:B------:R-:W-:Y:S01]  /*23d0*/  FADD.FTZ R124, RZ, R125 ;  /* 0x0000007dff7c7221 */ /* 0x000fe20000010000 */
[----:B------:R-:W-:Y:S01]  /*23e0*/  @!P6 FSEL R125, R92, RZ, P3 ;  /* 0x000000ff5c7de208 */ /* 0x000fe20001800000 */
        /* <DEDUP_REMOVED lines=17> */
[----:B------:R-:W-:Y:S01]  /*2500*/  @P5 LOP3.LUT P4, RZ, R164, 0xff0000, RZ, 0xc0, !PT ;  /* 0x00ff0000a4ff5812 */ /* 0x000fe2000788c0ff */
[----:B------:R-:W-:Y:S07]  /*2510*/  @!P6 BRA `(.L_x_5297) ;  /* 0x000000600000e947 */ /* 0x000fee0003800000 */
[----:B------:R-:W-:Y:S01]  /*2520*/  ISETP.NE.U32.AND P3, PT, RZ, c[0x0][0x218], PT ;  /* 0x00008600ff007a0c */ /* 0x000fe20003f65070 */
[----:B------:R-:W-:-:S03]  /*2530*/  FFMA.FTZ R125, R141, R131, R130 ;  /* 0x000000838d7d7223 */ /* 0x000fc60000010082 */
[----:B------:R-:W-:Y:S01]  /*2540*/  ISETP.NE.AND.EX P3, PT, RZ, c[0x0][0x21c], PT, P3 ;  /* 0x00008700ff007a0c */ /* 0x000fe20003f65330 */
[----:B------:R-:W-:-:S04]  /*2550*/  FADD.FTZ R124, R190, -R125 ;  /* 0x8000007dbe7c7221 */ /* 0x000fc80000010000 */
[----:B------:R-:W-:-:S08]  /*2560*/  FMUL.FTZ R125, R33, R124 ;  /* 0x0000007c217d7220 */ /* 0x000fd00000410000 */
[----:B------:R-:W-:Y:S02]  /*2570*/  @P3 FADD.FTZ R125, R92, R125 ;  /* 0x0000007d5c7d3221 */ /* 0x000fe40000010000 */
.L_x_5297:
[----:B------:R-:W-:Y:S05]  /*2580*/  BSYNC B0 ;  /* 0x0000000000007941 */ /* 0x000fea0003800000 */
.L_x_5296:
        /* <DEDUP_REMOVED lines=10> */
.L_x_5299:
[----:B------:R-:W-:Y:S05]  /*2630*/  BSYNC B0 ;  /* 0x0000000000007941 */ /* 0x000fea0003800000 */
.L_x_5298:
[----:B------:R-:W-:Y:S01]  /*2640*/  @P5 FMUL.FTZ R124, R124, c[0x0][0x1e8] ;  /* 0x00007a007c7c5a20 */ /* 0x000fe20000410000 */
[----:B------:R-:W-:Y:S01]  /*2650*/  @P5 SHF.R.S32.HI R128, RZ, 0x1f, R165 ;  /* 0x0000001fff805819 */ /* 0x000fe200000114a5 */
[----:B------:R-:W-:Y:S01]  /*2660*/  @P5 FMUL.FTZ R127, R126, c[0x0][0x1ec] ;  /* 0x00007b007e7f5a20 */ /* 0x000fe20000410000 */
[----:B------:R-:W-:Y:S01]  /*2670*/  BSSY B0, `(.L_x_5300) ;  /* 0x0000016000007945 */ /* 0x000fe20003800000 */
[----:B------:R-:W-:Y:S01]  /*2680*/  IMAD.MOV.U32 R132, RZ, RZ, RZ ;  /* 0x000000ffff847224 */ /* 0x000fe200078e00ff */
[----:B------:R-:W-:Y:S01]  /*2690*/  @P5 FSEL R124, R124, RZ, P1 ;  /* 0x000000ff7c7c5208 */ /* 0x000fe20000800000 */
[----:B------:R-:W-:Y:S01]  /*26a0*/  @P5 FMUL.FTZ R127, R127, c[0x0][0x1e8] ;  /* 0x00007a007f7f5a20 */ /* 0x000fe20000410000 */
[----:B------:R-:W-:Y:S02]  /*26b0*/  @!P6 ISETP.NE.U32.AND P1, PT, RZ, c[0x0][0x218], PT ;  /* 0x00008600ff00ea0c */ /* 0x000fe40003f25070 */
[----:B------:R-:W-:Y:S02]  /*26c0*/  @P5 LEA.HI R165, R128, R165, RZ, 0x2 ;  /* 0x000000a580a55211 */ /* 0x000fe400078f10ff */
[----:B------:R-:W-:-:S02]  /*26d0*/  @P5 LOP3.LUT R128, R0, 0xff, RZ, 0xc0, !PT ;  /* 0x000000ff00805812 */ /* 0x000fc400078ec0ff */
[----:B------:R-:W-:Y:S02]  /*26e0*/  @!P6 ISETP.NE.AND.EX P1, PT, RZ, c[0x0][0x21c], PT, P1 ;  /* 0x00008700ff00ea0c */ /* 0x000fe40003f25310 */
[----:B------:R-:W-:Y:S02]  /*26f0*/  @P5 FSEL R127, R127, RZ, P0 ;  /* 0x000000ff7f7f5208 */ /* 0x000fe40000000000 */
[----:B------:R-:W-:Y:S02]  /*2700*/  @P5 LEA.HI.SX32 R132, R165, R128, 0x1e ;  /* 0x00000080a5845211 */ /* 0x000fe400078ff2ff */
[----:B------:R-:W-:Y:S02]  /*2710*/  @P5 LOP3.LUT P3, RZ, R164, 0xff000000, RZ, 0xc0, !PT ;  /* 0xff000000a4ff5812 */ /* 0x000fe4000786c0ff */
[----:B------:R-:W-:Y:S02]  /*2720*/  ISETP.NE.U32.AND P2, PT, RZ, c[0x0][0x258], PT ;  /* 0x00009600ff007a0c */ /* 0x000fe40003f45070 */
[----:B------:R-:W-:-:S02]  /*2730*/  ISETP.NE.U32.AND P0, PT, RZ, c[0x0][0x258], PT ;  /* 0x00009600ff007a0c */ /* 0x000fc40003f05070 */
        /* <DEDUP_REMOVED lines=9> */
.L_x_5301:
[----:B------:R-:W-:Y:S05]  /*27d0*/  BSYNC B0 ;  /* 0x0000000000007941 */ /* 0x000fea0003800000 */
.L_x_5300:
[----:B------:R-:W-:Y:S01]  /*27e0*/  @!P6 ISETP.NE.U32.AND P1, PT, RZ, c[0x0][0x218], PT ;  /* 0x00008600ff00ea0c */ /* 0x000fe20003f25070 */
[----:B------:R-:W-:Y:S01]  /*27f0*/  @P5 FMUL.FTZ R124, R133, c[0x0][0x1ec] ;  /* 0x00007b00857c5a20 */ /* 0x000fe20000410000 */
[----:B------:R-:W-:Y:S01]  /*2800*/  @P5 F2FP.BF16.PACK_AB R127, RZ, R127 ;  /* 0x0000007fff7f523e */ /* 0x000fe200000010ff */
[----:B------:R-:W-:Y:S01]  /*2810*/  BSSY B0, `(.L_x_5302) ;  /* 0x000000e000007945 */ /* 0x000fe20003800000 */
[----:B------:R-:W-:Y:S01]  /*2820*/  @!P6 ISETP.NE.AND.EX P1, PT, RZ, c[0x0][0x21c], PT, P1 ;  /* 0x00008700ff00ea0c */ /* 0x000fe20003f25310 */
[----:B------:R-:W-:Y:S01]  /*2830*/  @P5 FMUL.FTZ R124, R124, c[0x0][0x1e8] ;  /* 0x00007a007c7c5a20 */ /* 0x000fe20000410000 */
[----:B------:R-:W-:Y:S02]  /*2840*/  ISETP.NE.AND.EX P0, PT, RZ, c[0x0][0x25c], PT, P0 ;  /* 0x00009700ff007a0c */ /* 0x000fe40003f05300 */
[----:B------:R-:W-:Y:S02]  /*2850*/  @P5 PRMT R153, R128, 0x7610, R153 ;  /* 0x0000761080995816 */ /* 0x000fe40000000099 */
[----:B------:R-:W-:-:S02]  /*2860*/  @P5 PRMT R154, R127, 0x7610, R154 ;  /* 0x000076107f9a5816 */ /* 0x000fc4000000009a */
        /* <DEDUP_REMOVED lines=8> */
.L_x_5303:
[----:B------:R-:W-:Y:S05]  /*28f0*/  BSYNC B0 ;  /* 0x0000000000007941 */ /* 0x000fea0003800000 */
.L_x_5302:
[----:B------:R-:W-:Y:S01]  /*2900*/  ISETP.NE.AND.EX P2, PT, RZ, c[0x0][0x25c], PT, P2 ;  /* 0x00009700ff007a0c */ /* 0x000fe20003f45320 */
[----:B------:R-:W-:Y:S01]  /*2910*/  @P5 FMUL.FTZ R127, R136, c[0x0][0x1ec] ;  /* 0x00007b00887f5a20 */ /* 0x000fe20000410000 */
[----:B------:R-:W-:Y:S01]  /*2920*/  @P5 FSEL R134, R124, RZ, P4 ;  /* 0x000000ff7c865208 */ /* 0x000fe20002000000 */
[----:B------:R-:W-:Y:S01]  /*2930*/  @P0 IMAD.MOV.U32 R129, RZ, RZ, 0x10 ;  /* 0x00000010ff810424 */ /* 0x000fe200078e00ff */
[----:B------:R-:W-:Y:S01]  /*2940*/  SEL R124, R125, R120, P2 ;  /* 0x000000787d7c7207 */ /* 0x000fe20001000000 */
[----:B------:R-:W-:Y:S01]  /*2950*/  @P5 FMUL.FTZ R135, R127, c[0x0][0x1e8] ;  /* 0x00007a007f875a20 */ /* 0x000fe20000410000 */
[----:B------:R-:W-:Y:S01]  /*2960*/  SEL R125, R126, R121, P2 ;  /* 0x000000797e7d7207 */ /* 0x000fe20001000000 */
[----:B------:R-:W-:Y:S01]  /*2970*/  @P0 IMAD.WIDE.U32 R128, R34, R129, c[0x0][0x258] ;  /* 0x0000960022800625 */ /* 0x000fe200078e0081 */
[----:B------:R-:W-:Y:S01]  /*2980*/  SEL R126, R133, R122, P2 ;  /* 0x0000007a857e7207 */ /* 0x000fe20001000000 */
[----:B------:R-:W-:Y:S01]  /*2990*/  BSSY B0, `(.L_x_5304) ;  /* 0x0000016000007945 */ /* 0x000fe20003800000 */
[----:B------:R-:W-:-:S02]  /*29a0*/  SEL R127, R136, R123, P2 ;  /* 0x0000007b887f7207 */ /* 0x000fc40001000000 */
[----:B------:R-:W-:Y:S02]  /*29b0*/  @!P6 ISETP.NE.U32.AND P1, PT, RZ, c[0x0][0x218], PT ;  /* 0x00008600ff00ea0c */ /* 0x000fe40003f25070 */
[----:B------:R-:W-:Y:S01]  /*29c0*/  @P5 FSEL R135, R135, RZ, P3 ;  /* 0x000000ff87875208 */ /* 0x000fe20001800000 */
[----:B------:R0:W-:Y:S01]  /*29d0*/  @P0 STG.E.128 [R128.64], R124 ;  /* 0x0000007c80000986 */ /* 0x0001e2000c101d04 */
[----:B------:R-:W-:Y:S02]  /*29e0*/  @!P6 ISETP.NE.U32.AND P4, PT, RZ, c[0x0][0x218], PT ;  /* 0x00008600ff00ea0c */ /* 0x000fe40003f85070 */
[----:B------:R-:W-:Y:S02]  /*29f0*/  @P5 F2FP.BF16.PACK_AB R134, RZ, R134 ;  /* 0x00000086ff86523e */ /* 0x000fe400000010ff */
[----:B------:R-:W-:Y:S02]  /*2a00*/  @!P6 ISETP.NE.AND.EX P1, PT, RZ, c[0x0][0x21c], PT, P1 ;  /* 0x00008700ff00ea0c */ /* 0x000fe40003f25310 */
[----:B------:R-:W-:-:S02]  /*2a10*/  @P5 F2FP.BF16.PACK_AB R135, RZ, R135 ;  /* 0x00000087ff87523e */ /* 0x000fc400000010ff */
[----:B------:R-:W-:Y:S02]  /*2a20*/  @!P6 ISETP.NE.AND.EX P3, PT, RZ, c[0x0][0x21c], PT, P4 ;  /* 0x00008700ff00ea0c */ /* 0x000fe40003f65340 */
[----:B------:R-:W-:Y:S02]  /*2a30*/  @P5 PRMT R35, R134, 0x7610, R35 ;  /* 0x0000761086235816 */ /* 0x000fe40000000023 */
[----:B------:R-:W-:Y:S02]  /*2a40*/  @!P6 FSEL R133, R96, RZ, P1 ;  /* 0x000000ff6085e208 */ /* 0x000fe40000800000 */
        /* <DEDUP_REMOVED lines=10> */
.L_x_5305:
[----:B------:R-:W-:Y:S05]  /*2af0*/  BSYNC B0 ;  /* 0x0000000000007941 */ /* 0x000fea0003800000 */
.L_x_5304:
        /* <DEDUP_REMOVED lines=8> */
.L_x_5307:
[----:B------:R-:W-:Y:S05]  /*2b80*/  BSYNC B0 ;  /* 0x0000000000007941 */ /* 0x000fea0003800000 */
.L_x_5306:
[----:B------:R-:W-:Y:S01]  /*2b90*/  BSSY B0, `(.L_x_5308) ;  /* 0x000000a000007945 */ /* 0x000fe20003800000 */
[----:B0-----:R-:W-:Y:S01]  /*2ba0*/  @P5 FMUL.FTZ R124, R133, c[0x0][0x1ec] ;  /* 0x00007b00857c5a20 */ /* 0x001fe20000410000 */
        /* <DEDUP_REMOVED lines=8> */
.L_x_5309:
[----:B------:R-:W-:Y:S05]  /*2c30*/  BSYNC B0 ;  /* 0x0000000000007941 */ /* 0x000fea0003800000 */
.L_x_5308:
[----:B------:R-:W-:Y:S01]  /*2c40*/  @P5 FMUL.FTZ R125, R126, c[0x0][0x1ec] ;  /* 0x00007b007e7d5a20 */ /* 0x000fe20000410000 */
[----:B------:R-:W-:Y:S01]  /*2c50*/  @P5 LOP3.LUT P4, RZ, R162, 0xff, RZ, 0xc0, !PT ;  /* 0x000000ffa2ff5812 */ /* 0x000fe2000788c0ff */
[----:B------:R-:W-:Y:S01]  /*2c60*/  @P5 FMUL.FTZ R124, R124, c[0x0][0x1e8] ;  /* 0x00007a007c7c5a20 */ /* 0x000fe20000410000 */
[----:B------:R-:W-:Y:S01]  /*2c70*/  @!P6 ISETP.NE.U32.AND P1, PT, RZ, c[0x0][0x218], PT ;  /* 0x00008600ff00ea0c */ /* 0x000fe20003f25070 */
[----:B------:R-:W-:Y:S01]  /*2c80*/  @P5 FMUL.FTZ R125, R125, c[0x0][0x1e8] ;  /* 0x00007a007d7d5a20 */ /* 0x000fe20000410000 */
[----:B------:R-:W-:Y:S01]  /*2c90*/  @P5 LOP3.LUT P3, RZ, R162, 0xff00, RZ, 0xc0, !PT ;  /* 0x0000ff00a2ff5812 */ /* 0x000fe2000786c0ff */
[----:B------:R-:W-:Y:S01]  /*2ca0*/  BSSY B0, `(.L_x_5310) ;  /* 0x000000f000007945 */ /* 0x000fe20003800000 */
[----:B------:R-:W-:Y:S02]  /*2cb0*/  @P5 FSEL R124, R124, RZ, P4 ;  /* 0x000000ff7c7c5208 */ /* 0x000fe40002000000 */
[----:B------:R-:W-:Y:S02]  /*2cc0*/  @!P6 ISETP.NE.AND.EX P1, PT, RZ, c[0x0][0x21c], PT, P1 ;  /* 0x00008700ff00ea0c */ /* 0x000fe40003f25310 */
[----:B------:R-:W-:-:S02]  /*2cd0*/  @P5 FSEL R125, R125, RZ, P3 ;  /* 0x000000ff7d7d5208 */ /* 0x000fc40001800000 */
[C---:B------:R-:W-:Y:S02]  /*2ce0*/  @P5 LOP3.LUT P4, RZ, R162.reuse, 0xff0000, RZ, 0xc0, !PT ;  /* 0x00ff0000a2ff5812 */ /* 0x040fe4000788c0ff */
[----:B------:R-:W-:Y:S02]  /*2cf0*/  @P5 LOP3.LUT P3, RZ, R162, 0xff000000, RZ, 0xc0, !PT ;  /* 0xff000000a2ff5812 */ /* 0x000fe4000786c0ff */
        /* <DEDUP_REMOVED lines=9> */
.L_x_5311:
[----:B------:R-:W-:Y:S05]  /*2d90*/  BSYNC B0 ;  /* 0x0000000000007941 */ /* 0x000fea0003800000 */
.L_x_5310:
[----:B------:R-:W-:Y:S01]  /*2da0*/  @!P6 ISETP.NE.U32.AND P1, PT, RZ, c[0x0][0x218], PT ;  /* 0x00008600ff00ea0c */ /* 0x000fe20003f25070 */
[----:B------:R-:W-:Y:S01]  /*2db0*/  @P5 FMUL.FTZ R124, R127, c[0x0][0x1ec] ;  /* 0x00007b007f7c5a20 */ /* 0x000fe20000410000 */
[----:B------:R-:W-:Y:S01]  /*2dc0*/  @P5 F2FP.BF16.PACK_AB R125, RZ, R125 ;  /* 0x0000007dff7d523e */ /* 0x000fe200000010ff */
[----:B------:R-:W-:Y:S01]  /*2dd0*/  BSSY B0, `(.L_x_5312) ;  /* 0x000000e000007945 */ /* 0x000fe20003800000 */
[----:B------:R-:W-:Y:S01]  /*2de0*/  @!P6 ISETP.NE.AND.EX P1, PT, RZ, c[0x0][0x21c], PT, P1 ;  /* 0x00008700ff00ea0c */ /* 0x000fe20003f25310 */
[----:B------:R-:W-:Y:S01]  /*2df0*/  @P0 IMAD.MOV.U32 R138, RZ, RZ, 0x10 ;  /* 0x00000010ff8a0424 */ /* 0x000fe200078e00ff */
[----:B------:R-:W-:Y:S01]  /*2e00*/  @P5 PRMT R153, R128, 0x7610, R153 ;  /* 0x0000761080995816 */ /* 0x000fe20000000099 */
[----:B------:R-:W-:Y:S01]  /*2e10*/  @P5 FMUL.FTZ R124, R124, c[0x0][0x1e8] ;  /* 0x00007a007c7c5a20 */ /* 0x000fe20000410000 */
        /* <DEDUP_REMOVED lines=9> */
.L_x_5313:
[----:B------:R-:W-:Y:S05]  /*2eb0*/  BSYNC B0 ;  /* 0x0000000000007941 */ /* 0x000fea0003800000 */
.L_x_5312:
[----:B------:R-:W-:Y:S01]  /*2ec0*/  @P5 FMUL.FTZ R125, R136, c[0x0][0x1ec] ;  /* 0x00007b00887d5a20 */ /* 0x000fe20000410000 */
[----:B------:R-:W-:Y:S01]  /*2ed0*/  @P5 FSEL R134, R124, RZ, P4 ;  /* 0x000000ff7c865208 */ /* 0x000fe20002000000 */
[----:B------:R-:W-:Y:S01]  /*2ee0*/  @P0 IMAD.WIDE.U32 R128, R163, R138, c[0x0][0x258] ;  /* 0x00009600a3800625 */ /* 0x000fe200078e008a */
[----:B------:R-:W-:Y:S01]  /*2ef0*/  SEL R124, R133, R120, P2 ;  /* 0x00000078857c7207 */ /* 0x000fe20001000000 */
[----:B------:R-:W-:Y:S01]  /*2f00*/  BSSY B0, `(.L_x_5314) ;  /* 0x000001a000007945 */ /* 0x000fe20003800000 */
[----:B------:R-:W-:Y:S01]  /*2f10*/  @!P6 ISETP.NE.U32.AND P1, PT, RZ, c[0x0][0x218], PT ;  /* 0x00008600ff00ea0c */ /* 0x000fe20003f25070 */
[----:B------:R-:W-:Y:S01]  /*2f20*/  @P5 FMUL.FTZ R135, R125, c[0x0][0x1e8] ;  /* 0x00007a007d875a20 */ /* 0x000fe20000410000 */
[----:B------:R-:W-:Y:S02]  /*2f30*/  SEL R125, R126, R121, P2 ;  /* 0x000000797e7d7207 */ /* 0x000fe40001000000 */
[----:B------:R-:W-:Y:S02]  /*2f40*/  SEL R126, R127, R122, P2 ;  /* 0x0000007a7f7e7207 */ /* 0x000fe40001000000 */
[----:B------:R-:W-:-:S02]  /*2f50*/  SEL R127, R136, R123, P2 ;  /* 0x0000007b887f7207 */ /* 0x000fc40001000000 */
[----:B------:R-:W-:Y:S02]  /*2f60*/  @P5 FSEL R135, R135, RZ, P3 ;  /* 0x000000ff87875208 */ /* 0x000fe40001800000 */
[----:B------:R-:W-:Y:S01]  /*2f70*/  @!P6 ISETP.NE.U32.AND P4, PT, RZ, c[0x0][0x218], PT ;  /* 0x00008600ff00ea0c */ /* 0x000fe20003f85070 */
[----:B------:R0:W-:Y:S01]  /*2f80*/  @P0 STG.E.128 [R128.64], R124 ;  /* 0x0000007c80000986 */ /* 0x0001e2000c101d04 */
[----:B------:R-:W-:Y:S02]  /*2f90*/  @P5 F2FP.BF16.PACK_AB R134, RZ, R134 ;  /* 0x00000086ff86523e */ /* 0x000fe400000010ff */
[----:B------:R-:W-:Y:S02]  /*2fa0*/  @!P6 ISETP.NE.AND.EX P1, PT, RZ, c[0x0][0x21c], PT, P1 ;  /* 0x00008700ff00ea0c */ /* 0x000fe40003f25310 */
[----:B------:R-:W-:Y:S02]  /*2fb0*/  @P5 F2FP.BF16.PACK_AB R135, RZ, R135 ;  /* 0x00000087ff87523e */ /* 0x000fe400000010ff */
[----:B------:R-:W-:-:S02]  /*2fc0*/  @!P6 ISETP.NE.AND.EX P3, PT, RZ, c[0x0][0x21c], PT, P4 ;  /* 0x00008700ff00ea0c */ /* 0x000fc40003f65340 */
[----:B------:R-:W-:Y:S02]  /*2fd0*/  @P5 PRMT R35, R134, 0x7610, R35 ;  /* 0x0000761086235816 */ /* 0x000fe40000000023 */
[----:B------:R-:W-:Y:S02]  /*2fe0*/  @!P6 FSEL R133, R100, RZ, P1 ;  /* 0x000000ff6485e208 */ /* 0x000fe40000800000 */
        /* <DEDUP_REMOVED lines=11> */
.L_x_5315:
[----:B------:R-:W-:Y:S05]  /*30a0*/  BSYNC B0 ;  /* 0x0000000000007941 */ /* 0x000fea0003800000 */
.L_x_5314:
        /* <DEDUP_REMOVED lines=8> */
.L_x_5317:
[----:B------:R-:W-:Y:S05]  /*3130*/  BSYNC B0 ;  /* 0x0000000000007941 */ /* 0x000fea0003800000 */
.L_x_5316:
        /* <DEDUP_REMOVED lines=10> */
.L_x_5319:
[----:B------:R-:W-:Y:S05]  /*31e0*/  BSYNC B0 ;  /* 0x0000000000007941 */ /* 0x000fea0003800000 */
.L_x_5318:
        /* <DEDUP_REMOVED lines=21> */
.L_x_5321:
[----:B------:R-:W-:Y:S05]  /*3340*/  BSYNC B0 ;  /* 0x0000000000007941 */ /* 0x000fea0003800000 */
.L_x_5320:
[----:B------:R-:W-:Y:S01]  /*3350*/  @!P6 ISETP.NE.U32.AND P1, PT, RZ, c[0x0][0x218], PT ;  /* 0x00008600ff00ea0c */ /* 0x000fe20003f25070 */
[----:B------:R-:W-:Y:S01]  /*3360*/  @P5 FMUL.FTZ R124, R127, c[0x0][0x1ec] ;  /* 0x00007b007f7c5a20 */ /* 0x000fe20000410000 */
[----:B------:R-:W-:Y:S01]  /*3370*/  @P5 F2FP.BF16.PACK_AB R125, RZ, R125 ;  /* 0x0000007dff7d523e */ /* 0x000fe200000010ff */
[----:B------:R-:W-:Y:S01]  /*3380*/  BSSY B0, `(.L_x_5322) ;  /* 0x000000e000007945 */ /* 0x000fe20003800000 */
[----:B------:R-:W-:Y:S01]  /*3390*/  @!P6 ISETP.NE.AND.EX P1, PT, RZ, c[0x0][0x21c], PT, P1 ;  /* 0x00008700ff00ea0c */ /* 0x000fe20003f25310 */
[----:B------:R-:W-:Y:S01]  /*33a0*/  @P5 FMUL.FTZ R124, R124, c[0x0][0x1e8] ;  /* 0x00007a007c7c5a20 */ /* 0x000fe20000410000 */
[----:B------:R-:W-:Y:S02]  /*33b0*/  @P5 PRMT R153, R128, 0x7610, R153 ;  /* 0x0000761080995816 */ /* 0x000fe40000000099 */
[----:B------:R-:W-:Y:S02]  /*33c0*/  @P5 PRMT R154, R125, 0x7610, R154 ;  /* 0x000076107d9a5816 */ /* 0x000fe4000000009a */
[----:B------:R-:W-:-:S02]  /*33d0*/  @P0 MOV R138, 0x10 ;  /* 0x00000010008a0802 */ /* 0x000fc40000000f00 */
        /* <DEDUP_REMOVED lines=8> */
.L_x_5323:
[----:B------:R-:W-:Y:S05]  /*3460*/  BSYNC B0 ;  /* 0x0000000000007941 */ /* 0x000fea0003800000 */
.L_x_5322:
        /* <DEDUP_REMOVED lines=30> */
.L_x_5325:
[----:B------:R-:W-:Y:S05]  /*3650*/  BSYNC B0 ;  /* 0x0000000000007941 */ /* 0x000fea0003800000 */
.L_x_5324:
        /* <DEDUP_REMOVED lines=8> */
.L_x_5327:
[----:B------:R-:W-:Y:S05]  /*36e0*/  BSYNC B0 ;  /* 0x0000000000007941 */ /* 0x000fea0003800000 */
.L_x_5326:
        /* <DEDUP_REMOVED lines=10> */
.L_x_5329:
[----:B------:R-:W-:Y:S05]  /*3790*/  BSYNC B0 ;  /* 0x0000000000007941 */ /* 0x000fea0003800000 */
.L_x_5328:
        /* <DEDUP_REMOVED lines=21> */
.L_x_5331:
[----:B------:R-:W-:Y:S05]  /*38f0*/  BSYNC B0 ;  /* 0x0000000000007941 */ /* 0x000fea0003800000 */
.L_x_5330:
        /* <DEDUP_REMOVED lines=17> */
.L_x_5333:
[----:B------:R-:W-:Y:S05]  /*3a10*/  BSYNC B0 ;  /* 0x0000000000007941 */ /* 0x000fea0003800000 */
.L_x_5332:
        /* <DEDUP_REMOVED lines=30> */
.L_x_5335:
[----:B------:R-:W-:Y:S05]  /*3c00*/  BSYNC B0 ;  /* 0x0000000000007941 */ /* 0x000fea0003800000 */
.L_x_5334:
        /* <DEDUP_REMOVED lines=8> */
.L_x_5337:
[----:B------:R-:W-:Y:S05]  /*3c90*/  BSYNC B0 ;  /* 0x0000000000007941 */ /* 0x000fea0003800000 */
.L_x_5336:
        /* <DEDUP_REMOVED lines=10> */
.L_x_5339:
[----:B------:R-:W-:Y:S05]  /*3d40*/  BSYNC B0 ;  /* 0x0000000000007941 */ /* 0x000fea0003800000 */
.L_x_5338:
[----:B------:R-:W-:Y:S01]  /*3d50*/  @P5 FMUL.FTZ R125, R126, c[0x0][0x1ec] ;  /* 0x00007b007e7d5a20 */ /* 0x000fe20000410000 */
[C---:B------:R-:W-:Y:S01]  /*3d60*/  @P5 LOP3.LUT P4, RZ, R157.reuse, 0xff, RZ, 0xc0, !PT ;  /* 0x000000ff9dff5812 */ /* 0x040fe2000788c0ff */
[----:B------:R-:W-:Y:S01]  /*3d70*/  @P5 FMUL.FTZ R124, R124, c[0x0][0x1e8] ;  /* 0x00007a007c7c5a20 */ /* 0x000fe20000410000 */
[----:B------:R-:W-:Y:S01]  /*3d80*/  @P5 LOP3.LUT P3, RZ, R157, 0xff00, RZ, 0xc0, !PT ;  /* 0x0000ff009dff5812 */ /* 0x000fe2000786c0ff */
[----:B------:R-:W-:Y:S01]  /*3d90*/  @P5 FMUL.FTZ R125, R125, c[0x0][0x1e8] ;  /* 0x00007a007d7d5a20 */ /* 0x000fe20000410000 */
[----:B------:R-:W-:Y:S01]  /*3da0*/  @!P6 ISETP.NE.U32.AND P1, PT, RZ, c[0x0][0x218], PT ;  /* 0x00008600ff00ea0c */ /* 0x000fe20003f25070 */
[----:B------:R-:W-:Y:S01]  /*3db0*/  BSSY B0, `(.L_x_5340) ;  /* 0x0000010000007945 */ /* 0x000fe20003800000 */
[----:B------:R-:W-:Y:S02]  /*3dc0*/  @P5 FSEL R124, R124, RZ, P4 ;  /* 0x000000ff7c7c5208 */ /* 0x000fe40002000000 */
[----:B------:R-:W-:Y:S02]  /*3dd0*/  @P5 FSEL R125, R125, RZ, P3 ;  /* 0x000000ff7d7d5208 */ /* 0x000fe40001800000 */
[----:B------:R-:W-:-:S02]  /*3de0*/  @!P6 ISETP.NE.AND.EX P1, PT, RZ, c[0x0][0x21c], PT, P1 ;  /* 0x00008700ff00ea0c */ /* 0x000fc40003f25310 */
[C---:B------:R-:W-:Y:S02]  /*3df0*/  @P5 LOP3.LUT P4, RZ, R157.reuse, 0xff0000, RZ, 0xc0, !PT ;  /* 0x00ff00009dff5812 */ /* 0x040fe4000788c0ff */
[----:B------:R-:W-:Y:S02]  /*3e00*/  @P5 LOP3.LUT P3, RZ, R157, 0xff000000, RZ, 0xc0, !PT ;  /* 0xff0000009dff5812 */ /* 0x000fe4000786c0ff */
        /* <DEDUP_REMOVED lines=10> */
.L_x_5341:
[----:B------:R-:W-:Y:S05]  /*3eb0*/  BSYNC B0 ;  /* 0x0000000000007941 */ /* 0x000fea0003800000 */
.L_x_5340:
[----:B------:R-:W-:Y:S01]  /*3ec0*/  @!P6 ISETP.NE.U32.AND P1, PT, RZ, c[0x0][0x218], PT ;  /* 0x00008600ff00ea0c */ /* 0x000fe20003f25070 */
[----:B------:R-:W-:Y:S01]  /*3ed0*/  @P5 FMUL.FTZ R124, R127, c[0x0][0x1ec] ;  /* 0x00007b007f7c5a20 */ /* 0x000fe20000410000 */
[----:B------:R-:W-:Y:S01]  /*3ee0*/  BSSY B0, `(.L_x_5342) ;  /* 0x000000f000007945 */ /* 0x000fe20003800000 */
[----:B------:R-:W-:Y:S01]  /*3ef0*/  @P5 PRMT R154, R129, 0x7610, R154 ;  /* 0x00007610819a5816 */ /* 0x000fe2000000009a */
[----:B------:R-:W-:Y:S01]  /*3f00*/  @P0 IMAD.MOV.U32 R138, RZ, RZ, 0x10 ;  /* 0x00000010ff8a0424 */ /* 0x000fe200078e00ff */
[----:B------:R-:W-:Y:S01]  /*3f10*/  @!P6 ISETP.NE.AND.EX P1, PT, RZ, c[0x0][0x21c], PT, P1 ;  /* 0x00008700ff00ea0c */ /* 0x000fe20003f25310 */
[----:B------:R-:W-:Y:S01]  /*3f20*/  @P5 FMUL.FTZ R124, R124, c[0x0][0x1e8] ;  /* 0x00007a007c7c5a20 */ /* 0x000fe20000410000 */
        /* <DEDUP_REMOVED lines=10> */
.L_x_5343:
[----:B------:R-:W-:Y:S05]  /*3fd0*/  BSYNC B0 ;  /* 0x0000000000007941 */ /* 0x000fea0003800000 */
.L_x_5342:
        /* <DEDUP_REMOVED lines=30> */
.L_x_5345:
[----:B------:R-:W-:Y:S05]  /*41c0*/  BSYNC B0 ;  /* 0x0000000000007941 */ /* 0x000fea0003800000 */
.L_x_5344:
        /* <DEDUP_REMOVED lines=8> */
.L_x_5347:
[----:B------:R-:W-:Y:S05]  /*4250*/  BSYNC B0 ;  /* 0x0000000000007941 */ /* 0x000fea0003800000 */
.L_x_5346:
        /* <DEDUP_REMOVED lines=10> */
.L_x_5349:
[----:B------:R-:W-:Y:S05]  /*4300*/  BSYNC B0 ;  /* 0x0000000000007941 */ /* 0x000fea0003800000 */
.L_x_5348:
        /* <DEDUP_REMOVED lines=10> */
[----:B------:R-:W-:Y:S02]  /*43b0*/  @!P6 ISETP.NE.U32.AND P4, PT, RZ, c[0x0][0x218], PT ;  /* 0x00008600ff00ea0c */ /* 0x000fe40003f85070 */
[----:B------:R-:W-:Y:S02]  /*43c0*/  @P5 LOP3.LUT P1, RZ, R156, 0xff0000, RZ, 0xc0, !PT ;  /* 0x00ff00009cff5812 */ /* 0x000fe4000782c0ff */
[----:B------:R-:W-:Y:S02]  /*43d0*/  @P5 F2FP.BF16.PACK_AB R134, RZ, R124 ;  /* 0x0000007cff86523e */ /* 0x000fe400000010ff */
[----:B------:R-:W-:Y:S02]  /*43e0*/  @P0 IADD3 R128, R34, 0x500, RZ ;  /* 0x0000050022800810 */ /* 0x000fe40007ffe0ff */
[----:B------:R-:W-:Y:S02]  /*43f0*/  @P0 MOV R129, 0x10 ;  /* 0x0000001000810802 */ /* 0x000fe40000000f00 */
        /* <DEDUP_REMOVED lines=8> */
.L_x_5351:
[----:B------:R-:W-:Y:S05]  /*4480*/  BSYNC B0 ;  /* 0x0000000000007941 */ /* 0x000fea0003800000 */
.L_x_5350:
[----:B------:R-:W-:Y:S01]  /*4490*/  @!P6 ISETP.NE.AND.EX P4, PT, RZ, c[0x0][0x21c], PT, P4 ;  /* 0x00008700ff00ea0c */ /* 0x000fe20003f85340 */
[----:B------:R-:W-:Y:S01]  /*44a0*/  BSSY B0, `(.L_x_5352) ;  /* 0x0000011000007945 */ /* 0x000fe20003800000 */
[----:B------:R-:W-:Y:S01]  /*44b0*/  @P5 F2FP.BF16.PACK_AB R136, RZ, R125 ;  /* 0x0000007dff88523e */ /* 0x000fe200000010ff */
[----:B------:R-:W-:Y:S01]  /*44c0*/  @P0 IMAD.WIDE.U32 R128, R128, R129, c[0x0][0x258] ;  /* 0x0000960080800625 */ /* 0x000fe200078e0081 */
[----:B------:R-:W-:Y:S02]  /*44d0*/  @P5 PRMT R153, R134, 0x7610, R153 ;  /* 0x0000761086995816 */ /* 0x000fe40000000099 */
[----:B------:R-:W-:Y:S01]  /*44e0*/  SEL R124, R133, R120, P2 ;  /* 0x00000078857c7207 */ /* 0x000fe20001000000 */
[----:B------:R-:W-:Y:S01]  /*44f0*/  @P5 FMUL.FTZ R133, R127, c[0x0][0x1ec] ;  /* 0x00007b007f855a20 */ /* 0x000fe20000410000 */
[----:B------:R-:W-:Y:S02]  /*4500*/  SEL R125, R126, R121, P2 ;  /* 0x000000797e7d7207 */ /* 0x000fe40001000000 */
[----:B------:R-:W-:-:S02]  /*4510*/  @P5 LOP3.LUT P3, RZ, R156, 0xff000000, RZ, 0xc0, !PT ;  /* 0xff0000009cff5812 */ /* 0x000fc4000786c0ff */
        /* <DEDUP_REMOVED lines=9> */
.L_x_5353:
[----:B------:R-:W-:Y:S05]  /*45b0*/  BSYNC B0 ;  /* 0x0000000000007941 */ /* 0x000fea0003800000 */
.L_x_5352:
[C---:B------:R-:W-:Y:S01]  /*45c0*/  @P5 FMUL.FTZ R135, R134.reuse, c[0x0][0x1ec] ;  /* 0x00007b0086875a20 */ /* 0x040fe20000410000 */
[----:B------:R-:W-:Y:S01]  /*45d0*/  @!P6 ISETP.NE.U32.AND P4, PT, RZ, c[0x0][0x218], PT ;  /* 0x00008600ff00ea0c */ /* 0x000fe20003f85070 */
[----:B------:R-:W-:Y:S01]  /*45e0*/  @P5 FMUL.FTZ R133, R133, c[0x0][0x1e8] ;  /* 0x00007a0085855a20 */ /* 0x000fe20000410000 */
[----:B------:R-:W-:Y:S01]  /*45f0*/  SEL R127, R134, R123, P2 ;  /* 0x0000007b867f7207 */ /* 0x000fe20001000000 */
[----:B------:R-:W-:Y:S01]  /*4600*/  @P5 FMUL.FTZ R135, R135, c[0x0][0x1e8] ;  /* 0x00007a0087875a20 */ /* 0x000fe20000410000 */
[----:B------:R-:W-:Y:S01]  /*4610*/  @!P6 ISETP.NE.AND.EX P4, PT, RZ, c[0x0][0x21c], PT, P4 ;  /* 0x00008700ff00ea0c */ /* 0x000fe20003f85340 */
[----:B------:R-:W-:Y:S01]  /*4620*/  BSSY B0, `(.L_x_5354) ;  /* 0x000001f000007945 */ /* 0x000fe20003800000 */
[----:B------:R-:W-:Y:S01]  /*4630*/  @P5 FSEL R133, R133, RZ, P1 ;  /* 0x000000ff85855208 */ /* 0x000fe20000800000 */
[----:B------:R0:W-:Y:S01]  /*4640*/  @P0 STG.E.128 [R128.64], R124 ;  /* 0x0000007c80000986 */ /* 0x0001e2000c101d04 */
[----:B------:R-:W-:Y:S02]  /*4650*/  @P5 FSEL R135, R135, RZ, P3 ;  /* 0x000000ff87875208 */ /* 0x000fe40001800000 */
[----:B------:R-:W-:-:S02]  /*4660*/  @!P6 FSEL R137, R116, RZ, P4 ;  /* 0x000000ff7489e208 */ /* 0x000fc40002000000 */
[----:B------:R-:W-:Y:S02]  /*4670*/  @!P6 ISETP.NE.U32.AND P3, PT, RZ, c[0x0][0x218], PT ;  /* 0x00008600ff00ea0c */ /* 0x000fe40003f65070 */
[----:B------:R-:W-:Y:S02]  /*4680*/  @!P6 ISETP.NE.U32.AND P4, PT, RZ, c[0x0][0x218], PT ;  /* 0x00008600ff00ea0c */ /* 0x000fe40003f85070 */
[----:B------:R-:W-:Y:S02]  /*4690*/  @P5 F2FP.BF16.PACK_AB R133, RZ, R133 ;  /* 0x00000085ff85523e */ /* 0x000fe400000010ff */
[----:B------:R-:W-:Y:S02]  /*46a0*/  @!P6 ISETP.NE.U32.AND P1, PT, RZ, c[0x0][0x218], PT ;  /* 0x00008600ff00ea0c */ /* 0x000fe40003f25070 */
[----:B------:R-:W-:Y:S02]  /*46b0*/  @!P6 ISETP.NE.AND.EX P3, PT, RZ, c[0x0][0x21c], PT, P3 ;  /* 0x00008700ff00ea0c */ /* 0x000fe40003f65330 */
[----:B------:R-:W-:-:S02]  /*46c0*/  @!P6 ISETP.NE.AND.EX P4, PT, RZ, c[0x0][0x21c], PT, P4 ;  /* 0x00008700ff00ea0c */ /* 0x000fc40003f85340 */
[----:B------:R-:W-:Y:S01]  /*46d0*/  @P5 F2FP.BF16.PACK_AB R135, RZ, R135 ;  /* 0x00000087ff87523e */ /* 0x000fe200000010ff */
[----:B0-----:R-:W-:Y:S01]  /*46e0*/  @P0 IMAD.MOV.U32 R127, RZ, RZ, 0x10 ;  /* 0x00000010ff7f0424 */ /* 0x001fe200078e00ff */
[----:B------:R-:W-:Y:S02]  /*46f0*/  @P0 IADD3 R126, R34, 0x600, RZ ;  /* 0x00000600227e0810 */ /* 0x000fe40007ffe0ff */
[----:B------:R-:W-:Y:S02]  /*4700*/  @P5 PRMT R35, R133, 0x7610, R35 ;  /* 0x0000761085235816 */ /* 0x000fe40000000023 */
[----:B------:R-:W-:Y:S01]  /*4710*/  @P5 PRMT R154, R136, 0x7610, R154 ;  /* 0x00007610889a5816 */ /* 0x000fe2000000009a */
[----:B------:R-:W-:Y:S01]  /*4720*/  @P0 IMAD.WIDE.U32 R126, R126, R127, c[0x0][0x258] ;  /* 0x000096007e7e0625 */ /* 0x000fe200078e007f */
[----:B------:R-:W-:Y:S02]  /*4730*/  @!P6 ISETP.NE.AND.EX P1, PT, RZ, c[0x0][0x21c], PT, P1 ;  /* 0x00008700ff00ea0c */ /* 0x000fe40003f25310 */
[----:B------:R-:W-:-:S02]  /*4740*/  @!P6 FSEL R133, R118, RZ, P3 ;  /* 0x000000ff7685e208 */ /* 0x000fc40001800000 */
[----:B------:R-:W-:Y:S02]  /*4750*/  @!P6 FSEL R134, R119, RZ, P4 ;  /* 0x000000ff7786e208 */ /* 0x000fe40002000000 */
        /* <DEDUP_REMOVED lines=11> */
.L_x_5355:
[----:B------:R-:W-:Y:S05]  /*4810*/  BSYNC B0 ;  /* 0x0000000000007941 */ /* 0x000fea0003800000 */
.L_x_5354:
        /* <DEDUP_REMOVED lines=8> */
.L_x_5357:
[----:B------:R-:W-:Y:S05]  /*48a0*/  BSYNC B0 ;  /* 0x0000000000007941 */ /* 0x000fea0003800000 */
.L_x_5356:
        /* <DEDUP_REMOVED lines=10> */
.L_x_5359:
[----:B------:R-:W-:Y:S05]  /*4950*/  BSYNC B0 ;  /* 0x0000000000007941 */ /* 0x000fea0003800000 */
.L_x_5358:
        /* <DEDUP_REMOVED lines=8> */
.L_x_5361:
[----:B------:R-:W-:Y:S05]  /*49e0*/  BSYNC B0 ;  /* 0x0000000000007941 */ /* 0x000fea0003800000 */
.L_x_5360:
        /* <DEDUP_REMOVED lines=8> */
.L_x_5363:
[----:B------:R-:W-:Y:S05]  /*4a70*/  BSYNC B0 ;  /* 0x0000000000007941 */ /* 0x000fea0003800000 */
.L_x_5362:
[C---:B------:R-:W-:Y:S01]  /*4a80*/  SEL R121, R34.reuse, R121, P2 ;  /* 0x0000007922797207 */ /* 0x040fe20001000000 */
[----:B------:R-:W-:Y:S01]  /*4a90*/  @P5 FMUL.FTZ R137, R137, c[0x0][0x1ec] ;  /* 0x00007b0089895a20 */ /* 0x000fe20000410000 */
[C---:B------:R-:W-:Y:S01]  /*4aa0*/  SEL R122, R133.reuse, R122, P2 ;  /* 0x0000007a857a7207 */ /* 0x040fe20001000000 */
[----:B------:R-:W-:Y:S01]  /*4ab0*/  @P5 FMUL.FTZ R34, R34, c[0x0][0x1ec] ;  /* 0x00007b0022225a20 */ /* 0x000fe20000410000 */
[C---:B------:R-:W-:Y:S01]  /*4ac0*/  SEL R123, R134.reuse, R123, P2 ;  /* 0x0000007b867b7207 */ /* 0x040fe20001000000 */
[----:B------:R-:W-:Y:S01]  /*4ad0*/  @P5 FMUL.FTZ R133, R133, c[0x0][0x1ec] ;  /* 0x00007b0085855a20 */ /* 0x000fe20000410000 */
[C---:B------:R-:W-:Y:S01]  /*4ae0*/  @P5 LOP3.LUT P1, RZ, R155.reuse, 0xff, RZ, 0xc0, !PT ;  /* 0x000000ff9bff5812 */ /* 0x040fe2000782c0ff */
[----:B------:R-:W-:Y:S01]  /*4af0*/  @P5 FMUL.FTZ R134, R134, c[0x0][0x1ec] ;  /* 0x00007b0086865a20 */ /* 0x000fe20000410000 */
[----:B------:R-:W-:Y:S01]  /*4b00*/  @P5 LOP3.LUT P2, RZ, R155, 0xff00, RZ, 0xc0, !PT ;  /* 0x0000ff009bff5812 */ /* 0x000fe2000784c0ff */
[----:B------:R1:W-:Y:S01]  /*4b10*/  @P0 STG.E.128 [R126.64], R120 ;  /* 0x000000787e000986 */ /* 0x0003e2000c101d04 */
[----:B------:R-:W-:Y:S01]  /*4b20*/  @P5 FMUL.FTZ R137, R137, c[0x0][0x1e8] ;  /* 0x00007a0089895a20 */ /* 0x000fe20000410000 */
[C---:B------:R-:W-:Y:S01]  /*4b30*/  @P5 LOP3.LUT P0, RZ, R155.reuse, 0xff0000, RZ, 0xc0, !PT ;  /* 0x00ff00009bff5812 */ /* 0x040fe2000780c0ff */
[----:B------:R-:W-:Y:S01]  /*4b40*/  @P5 FMUL.FTZ R34, R34, c[0x0][0x1e8] ;  /* 0x00007a0022225a20 */ /* 0x000fe20000410000 */
[----:B------:R-:W-:Y:S01]  /*4b50*/  @P5 LOP3.LUT P3, RZ, R155, 0xff000000, RZ, 0xc0, !PT ;  /* 0xff0000009bff5812 */ /* 0x000fe2000786c0ff */
[----:B------:R-:W-:Y:S01]  /*4b60*/  @P5 FMUL.FTZ R133, R133, c[0x0][0x1e8] ;  /* 0x00007a0085855a20 */ /* 0x000fe20000410000 */
[----:B------:R-:W-:Y:S01]  /*4b70*/  @P5 FSEL R137, R137, RZ, P1 ;  /* 0x000000ff89895208 */ /* 0x000fe20000800000 */
[----:B------:R-:W-:Y:S01]  /*4b80*/  @P5 FMUL.FTZ R134, R134, c[0x0][0x1e8] ;  /* 0x00007a0086865a20 */ /* 0x000fe20000410000 */
[----:B------:R-:W-:Y:S01]  /*4b90*/  @P5 FSEL R34, R34, RZ, P2 ;  /* 0x000000ff22225208 */ /* 0x000fe20001000000 */
[----:B------:R-:W-:Y:S01]  /*4ba0*/  BSSY B0, `(.L_x_5364) ;  /* 0x0000015000007945 */ /* 0x000fe20003800000 */
[----:B------:R-:W-:-:S02]  /*4bb0*/  @P5 FSEL R133, R133, RZ, P0 ;  /* 0x000000ff85855208 */ /* 0x000fc40000000000 */
[----:B------:R-:W-:Y:S02]  /*4bc0*/  @P5 FSEL R134, R134, RZ, P3 ;  /* 0x000000ff86865208 */ /* 0x000fe40001800000 */
[----:B------:R-:W-:Y:S02]  /*4bd0*/  @P5 F2FP.BF16.PACK_AB R137, RZ, R137 ;  /* 0x00000089ff89523e */ /* 0x000fe400000010ff */
[----:B------:R-:W-:Y:S02]  /*4be0*/  @P5 F2FP.BF16.PACK_AB R34, RZ, R34 ;  /* 0x00000022ff22523e */ /* 0x000fe400000010ff */
[----:B------:R-:W-:Y:S02]  /*4bf0*/  @P5 F2FP.BF16.PACK_AB R133, RZ, R133 ;  /* 0x00000085ff85523e */ /* 0x000fe400000010ff */
[----:B------:R-:W-:Y:S02]  /*4c00*/  @P5 F2FP.BF16.PACK_AB R134, RZ, R134 ;  /* 0x00000086ff86523e */ /* 0x000fe400000010ff */
[----:B------:R-:W-:-:S02]  /*4c10*/  @P5 PRMT R153, R137, 0x7610, R153 ;  /* 0x0000761089995816 */ /* 0x000fc40000000099 */
[----:B------:R-:W-:Y:S02]  /*4c20*/  @P5 PRMT R154, R34, 0x7610, R154 ;  /* 0x00007610229a5816 */ /* 0x000fe4000000009a */
[----:B------:R-:W-:Y:S02]  /*4c30*/  @P5 PRMT R35, R133, 0x7610, R35 ;  /* 0x0000761085235816 */ /* 0x000fe40000000023 */
[----:B------:R-:W-:Y:S01]  /*4c40*/  @P5 PRMT R152, R134, 0x7610, R152 ;  /* 0x0000761086985816 */ /* 0x000fe20000000098 */
[----:B------:R-:W-:Y:S05]  /*4c50*/  @!P5 BRA `(.L_x_5365) ;  /* 0x000000900000d947 */ /* 0x000fea0003800000 */
[----:B01----:R-:W-:Y:S01]  /*4c60*/  LOP3.LUT R124, R154, 0xffff, RZ, 0xc0, !PT ;  /* 0x0000ffff9a7c7812 */ /* 0x003fe200078ec0ff */
        /* <DEDUP_REMOVED lines=8> */
.L_x_5365:
[----:B-1----:R-:W-:Y:S05]  /*4cf0*/  BSYNC B0 ;  /* 0x0000000000007941 */ /* 0x002fea0003800000 */
.L_x_5364:
[----:B------:R-:W-:Y:S02]  /*4d00*/  IADD3 R2, R2, c[0x0][0x160], RZ ;  /* 0x0000580002027a10 */ /* 0x000fe40007ffe0ff */
[----:B------:R-:W-:Y:S02]  /*4d10*/  LOP3.LUT P1, RZ, R18, 0xff, RZ, 0xc0, !PT ;  /* 0x000000ff12ff7812 */ /* 0x000fe4000782c0ff */
[----:B------:R-:W-:Y:S02]  /*4d20*/  ISETP.GE.AND P0, PT, R2, c[0x0][0x164], PT ;  /* 0x0000590002007a0c */ /* 0x000fe40003f06270 */
[----:B------:R-:W-:-:S11]  /*4d30*/  SEL R18, RZ, 0x1, P1 ;  /* 0x00000001ff127807 */ /* 0x000fd60000800000 */
[----:B0-----:R-:W-:Y:S01]  /*4d40*/  @P0 CALL.REL.NOINC `(.L_x_5290) ;  /* 0x0000001000000944 */ /* 0x001fe20003c00000 */
[----:B------:R-:W-:Y:S05]  /*4d50*/  BRA `(.L_x_5366) ;  /* 0xffffba1000007947 */ /* 0x000fea000383ffff */
.L_x_5290:
        /* <DEDUP_REMOVED lines=23> */
.L_x_5294:
[----:B------:R-:W-:Y:S01]  /*4ed0*/  IMAD.MOV.U32 R128, RZ, RZ, R130 ;  /* 0x000000ffff807224 */ /* 0x000fe200078e0082 */
[----:B------:R-:W-:Y:S01]  /*4ee0*/  MOV R133, 0x10 ;  /* 0x0000001000857802 */ /* 0x000fe20000000f00 */
[----:B------:R-:W-:Y:S01]  /*4ef0*/  IMAD.MOV.U32 R132, RZ, RZ, 0x1f ;  /* 0x0000001fff847424 */ /* 0x000fe200078e00ff */
[----:B------:R-:W-:Y:S01]  /*4f00*/  MOV R124, 0x4f30 ;  /* 0x00004f30007c7802 */ /* 0x000fe20000000f00 */
[----:B------:R-:W-:-:S02]  /*4f10*/  IMAD.MOV.U32 R135, RZ, RZ, -0x1 ;  /* 0xffffffffff877424 */ /* 0x000fc400078e00ff */
[----:B-----5:R-:W-:Y:S05]  /*4f20*/  CALL.REL.NOINC `($__internal_73_$__cuda_sm70_shflsync_down_p) ;  /* 0x0000046000007944 */ /* 0x020fea0003c00000 */
[----:B-1----:R-:W-:Y:S01]  /*4f30*/  MOV R127, R128 ;  /* 0x00000080007f7202 */ /* 0x002fe20000000f00 */
[----:B0-----:R-:W-:Y:S05]  /*4f40*/  BRA `(.L_x_5367) ;  /* 0xffffd1f000007947 */ /* 0x001fea000383ffff */
.L_x_5295:
[----:B------:R-:W-:Y:S01]  /*4f50*/  HFMA2.MMA R132, -RZ, RZ, 0, 1.847743988037109375e-06 ;  /* 0x0000001fff847435 */ /* 0x000fe200000001ff */
[----:B------:R-:W-:Y:S01]  /*4f60*/  IMAD.MOV.U32 R128, RZ, RZ, R131 ;  /* 0x000000ffff807224 */ /* 0x000fe200078e0083 */
[----:B------:R-:W-:Y:S01]  /*4f70*/  MOV R124, 0x4fb0 ;  /* 0x00004fb0007c7802 */ /* 0x000fe20000000f00 */
[----:B------:R-:W-:-:S02]  /*4f80*/  IMAD.MOV.U32 R133, RZ, RZ, 0x10 ;  /* 0x00000010ff857424 */ /* 0x000fc400078e00ff */
[----:B------:R-:W-:Y:S02]  /*4f90*/  IMAD.MOV.U32 R135, RZ, RZ, -0x1 ;  /* 0xffffffffff877424 */ /* 0x000fe400078e00ff */
[----:B01---5:R-:W-:Y:S05]  /*4fa0*/  CALL.REL.NOINC `($__internal_73_$__cuda_sm70_shflsync_down_p) ;  /* 0x000003e000007944 */ /* 0x023fea0003c00000 */
[----:B------:R-:W-:Y:S01]  /*4fb0*/  FADD.FTZ R130, R127, R130 ;  /* 0x000000827f827221 */ /* 0x000fe20000010000 */
[----:B0-----:R-:W-:Y:S01]  /*4fc0*/  MOV R132, 0x1f ;  /* 0x0000001f00847802 */ /* 0x001fe20000000f00 */
[----:B-1----:R-:W-:Y:S01]  /*4fd0*/  FADD.FTZ R131, R131, R128 ;  /* 0x0000008083837221 */ /* 0x002fe20000010000 */
[----:B------:R-:W-:Y:S01]  /*4fe0*/  MOV R124, 0x5030 ;  /* 0x00005030007c7802 */ /* 0x000fe20000000f00 */
[----:B------:R-:W-:Y:S02]  /*4ff0*/  IMAD.MOV.U32 R133, RZ, RZ, 0x8 ;  /* 0x00000008ff857424 */ /* 0x000fe400078e00ff */
[----:B------:R-:W-:Y:S02]  /*5000*/  IMAD.MOV.U32 R135, RZ, RZ, -0x1 ;  /* 0xffffffffff877424 */ /* 0x000fe400078e00ff */
[----:B------:R-:W-:Y:S02]  /*5010*/  IMAD.MOV.U32 R128, RZ, RZ, R130 ;  /* 0x000000ffff807224 */ /* 0x000fe400078e0082 */
[----:B------:R-:W-:Y:S05]  /*5020*/  CALL.REL.NOINC `($__internal_73_$__cuda_sm70_shflsync_down_p) ;  /* 0x0000036000007944 */ /* 0x000fea0003c00000 */
[----:B0-----:R-:W-:Y:S01]  /*5030*/  HFMA2.MMA R132, -RZ, RZ, 0, 1.847743988037109375e-06 ;  /* 0x0000001fff847435 */ /* 0x001fe200000001ff */
[----:B-1----:R-:W-:Y:S01]  /*5040*/  MOV R127, R128 ;  /* 0x00000080007f7202 */ /* 0x002fe20000000f00 */
[----:B------:R-:W-:Y:S01]  /*5050*/  IMAD.MOV.U32 R128, RZ, RZ, R131 ;  /* 0x000000ffff807224 */ /* 0x000fe200078e0083 */
[----:B------:R-:W-:Y:S01]  /*5060*/  MOV R124, 0x50a0 ;  /* 0x000050a0007c7802 */ /* 0x000fe20000000f00 */
[----:B------:R-:W-:-:S02]  /*5070*/  IMAD.MOV.U32 R133, RZ, RZ, 0x8 ;  /* 0x00000008ff857424 */ /* 0x000fc400078e00ff */
[----:B------:R-:W-:Y:S02]  /*5080*/  IMAD.MOV.U32 R135, RZ, RZ, -0x1 ;  /* 0xffffffffff877424 */ /* 0x000fe400078e00ff */
[----:B------:R-:W-:Y:S05]  /*5090*/  CALL.REL.NOINC `($__internal_73_$__cuda_sm70_shflsync_down_p) ;  /* 0x000002f000007944 */ /* 0x000fea0003c00000 */
[----:B------:R-:W-:Y:S01]  /*50a0*/  FADD.FTZ R130, R127, R130 ;  /* 0x000000827f827221 */ /* 0x000fe20000010000 */
[----:B0-----:R-:W-:Y:S01]  /*50b0*/  MOV R133, 0x4 ;  /* 0x0000000400857802 */ /* 0x001fe20000000f00 */
[----:B-1----:R-:W-:Y:S01]  /*50c0*/  FADD.FTZ R131, R131, R128 ;  /* 0x0000008083837221 */ /* 0x002fe20000010000 */
[----:B------:R-:W-:Y:S01]  /*50d0*/  MOV R135, 0xffffffff ;  /* 0xffffffff00877802 */ /* 0x000fe20000000f00 */
[----:B------:R-:W-:Y:S01]  /*50e0*/  IMAD.MOV.U32 R132, RZ, RZ, 0x1f ;  /* 0x0000001fff847424 */ /* 0x000fe200078e00ff */
[----:B------:R-:W-:Y:S01]  /*50f0*/  MOV R124, 0x5120 ;  /* 0x00005120007c7802 */ /* 0x000fe20000000f00 */
[----:B------:R-:W-:Y:S02]  /*5100*/  IMAD.MOV.U32 R128, RZ, RZ, R130 ;  /* 0x000000ffff807224 */ /* 0x000fe400078e0082 */
[----:B------:R-:W-:Y:S05]  /*5110*/  CALL.REL.NOINC `($__internal_73_$__cuda_sm70_shflsync_down_p) ;  /* 0x0000027000007944 */ /* 0x000fea0003c00000 */
[----:B0-----:R-:W-:Y:S01]  /*5120*/  HFMA2.MMA R133, -RZ, RZ, 0, 2.384185791015625e-07 ;  /* 0x00000004ff857435 */ /* 0x001fe200000001ff */
[----:B-1----:R-:W-:Y:S01]  /*5130*/  MOV R127, R128 ;  /* 0x00000080007f7202 */ /* 0x002fe20000000f00 */
[----:B------:R-:W-:Y:S01]  /*5140*/  IMAD.MOV.U32 R128, RZ, RZ, R131 ;  /* 0x000000ffff807224 */ /* 0x000fe200078e0083 */
[----:B------:R-:W-:Y:S01]  /*5150*/  MOV R135, 0xffffffff ;  /* 0xffffffff00877802 */ /* 0x000fe20000000f00 */
[----:B------:R-:W-:Y:S01]  /*5160*/  IMAD.MOV.U32 R132, RZ, RZ, 0x1f ;  /* 0x0000001fff847424 */ /* 0x000fe200078e00ff */
[----:B------:R-:W-:-:S02]  /*5170*/  MOV R124, 0x5190 ;  /* 0x00005190007c7802 */ /* 0x000fc40000000f00 */
[----:B------:R-:W-:Y:S05]  /*5180*/  CALL.REL.NOINC `($__internal_73_$__cuda_sm70_shflsync_down_p) ;  /* 0x0000020000007944 */ /* 0x000fea0003c00000 */
[----:B------:R-:W-:Y:S01]  /*5190*/  FADD.FTZ R130, R127, R130 ;  /* 0x000000827f827221 */ /* 0x000fe20000010000 */
[----:B0-----:R-:W-:Y:S01]  /*51a0*/  HFMA2.MMA R132, -RZ, RZ, 0, 1.847743988037109375e-06 ;  /* 0x0000001fff847435 */ /* 0x001fe200000001ff */
[----:B-1----:R-:W-:Y:S01]  /*51b0*/  FADD.FTZ R131, R131, R128 ;  /* 0x0000008083837221 */ /* 0x002fe20000010000 */
[----:B------:R-:W-:Y:S01]  /*51c0*/  MOV R124, 0x5210 ;  /* 0x00005210007c7802 */ /* 0x000fe20000000f00 */
[----:B------:R-:W-:Y:S01]  /*51d0*/  IMAD.MOV.U32 R133, RZ, RZ, 0x2 ;  /* 0x00000002ff857424 */ /* 0x000fe200078e00ff */
[----:B------:R-:W-:Y:S01]  /*51e0*/  MOV R128, R130 ;  /* 0x0000008200807202 */ /* 0x000fe20000000f00 */
[----:B------:R-:W-:-:S02]  /*51f0*/  IMAD.MOV.U32 R135, RZ, RZ, -0x1 ;  /* 0xffffffffff877424 */ /* 0x000fc400078e00ff */
[----:B------:R-:W-:Y:S05]  /*5200*/  CALL.REL.NOINC `($__internal_73_$__cuda_sm70_shflsync_down_p) ;  /* 0x0000018000007944 */ /* 0x000fea0003c00000 */
[----:B0-----:R-:W-:Y:S01]  /*5210*/  HFMA2.MMA R132, -RZ, RZ, 0, 1.847743988037109375e-06 ;  /* 0x0000001fff847435 */ /* 0x001fe200000001ff */
[----:B-1----:R-:W-:Y:S01]  /*5220*/  IMAD.MOV.U32 R127, RZ, RZ, R128 ;  /* 0x000000ffff7f7224 */ /* 0x002fe200078e0080 */
[----:B------:R-:W-:Y:S01]  /*5230*/  MOV R128, R131 ;  /* 0x0000008300807202 */ /* 0x000fe20000000f00 */
[----:B------:R-:W-:Y:S01]  /*5240*/  IMAD.MOV.U32 R133, RZ, RZ, 0x2 ;  /* 0x00000002ff857424 */ /* 0x000fe200078e00ff */
[----:B------:R-:W-:Y:S01]  /*5250*/  MOV R124, 0x5280 ;  /* 0x00005280007c7802 */ /* 0x000fe20000000f00 */
[----:B------:R-:W-:-:S02]  /*5260*/  IMAD.MOV.U32 R135, RZ, RZ, -0x1 ;  /* 0xffffffffff877424 */ /* 0x000fc400078e00ff */
[----:B------:R-:W-:Y:S05]  /*5270*/  CALL.REL.NOINC `($__internal_73_$__cuda_sm70_shflsync_down_p) ;  /* 0x0000011000007944 */ /* 0x000fea0003c00000 */
[----:B------:R-:W-:Y:S01]  /*5280*/  FADD.FTZ R129, R127, R130 ;  /* 0x000000827f817221 */ /* 0x000fe20000010000 */
[----:B0-----:R-:W-:Y:S01]  /*5290*/  MOV R133, 0x1 ;  /* 0x0000000100857802 */ /* 0x001fe20000000f00 */
[----:B-1----:R-:W-:Y:S01]  /*52a0*/  FADD.FTZ R131, R131, R128 ;  /* 0x0000008083837221 */ /* 0x002fe20000010000 */
[----:B------:R-:W-:Y:S01]  /*52b0*/  MOV R135, 0xffffffff ;  /* 0xffffffff00877802 */ /* 0x000fe20000000f00 */
[----:B------:R-:W-:Y:S01]  /*52c0*/  IMAD.MOV.U32 R132, RZ, RZ, 0x1f ;  /* 0x0000001fff847424 */ /* 0x000fe200078e00ff */
[----:B------:R-:W-:Y:S01]  /*52d0*/  MOV R124, 0x5300 ;  /* 0x00005300007c7802 */ /* 0x000fe20000000f00 */
[----:B------:R-:W-:-:S02]  /*52e0*/  IMAD.MOV.U32 R128, RZ, RZ, R129 ;  /* 0x000000ffff807224 */ /* 0x000fc400078e0081 */
[----:B------:R-:W-:Y:S05]  /*52f0*/  CALL.REL.NOINC `($__internal_73_$__cuda_sm70_shflsync_down_p) ;  /* 0x0000009000007944 */ /* 0x000fea0003c00000 */
[----:B0-----:R-:W-:Y:S01]  /*5300*/  HFMA2.MMA R133, -RZ, RZ, 0, 5.9604644775390625e-08 ;  /* 0x00000001ff857435 */ /* 0x001fe200000001ff */
[----:B-1----:R-:W-:Y:S01]  /*5310*/  MOV R168, R128 ;  /* 0x0000008000a87202 */ /* 0x002fe20000000f00 */
[----:B------:R-:W-:Y:S01]  /*5320*/  IMAD.MOV.U32 R128, RZ, RZ, R131 ;  /* 0x000000ffff807224 */ /* 0x000fe200078e0083 */
[----:B------:R-:W-:Y:S01]  /*5330*/  MOV R135, 0xffffffff ;  /* 0xffffffff00877802 */ /* 0x000fe20000000f00 */
[----:B------:R-:W-:Y:S01]  /*5340*/  IMAD.MOV.U32 R132, RZ, RZ, 0x1f ;  /* 0x0000001fff847424 */ /* 0x000fe200078e00ff */
[----:B------:R-:W-:-:S02]  /*5350*/  MOV R124, 0x5370 ;  /* 0x00005370007c7802 */ /* 0x000fc40000000f00 */
[----:B------:R-:W-:Y:S05]  /*5360*/  CALL.REL.NOINC `($__internal_73_$__cuda_sm70_shflsync_down_p) ;  /* 0x0000002000007944 */ /* 0x000fea0003c00000 */
[----:B-1----:R-:W-:Y:S01]  /*5370*/  IMAD.MOV.U32 R124, RZ, RZ, R128 ;  /* 0x000000ffff7c7224 */ /* 0x002fe200078e0080 */
[----:B0-----:R-:W-:Y:S05]  /*5380*/  BRA `(.L_x_5368) ;  /* 0xffffced000007947 */ /* 0x001fea000383ffff */
        .weak           $__internal_73_$__cuda_sm70_shflsync_down_p
        .type           $__internal_73_$__cuda_sm70_shflsync_down_p,@function
        .size           $__internal_73_$__cuda_sm70_shflsync_down_p,(.L_x_12949 - $__internal_73_$__cuda_sm70_shflsync_down_p)
$__internal_73_$__cuda_sm70_shflsync_down_p:
[----:B------:R-:W-:Y:S01]  /*5390*/  HFMA2.MMA R125, -RZ, RZ, 0, 0 ;  /* 0x00000000ff7d7435 */ /* 0x000fe200000001ff */
[----:B------:R-:W-:Y:S04]  /*53a0*/  WARPSYNC R135 ;  /* 0x0000008700007348 */ /* 0x000fe80003800000 */
[----:B------:R0:W1:Y:S01]  /*53b0*/  SHFL.DOWN PT, R128, R128, R133, R132 ;  /* 0x0800008580807389 */ /* 0x00006200000e0084 */
[----:B------:R-:W-:Y:S05]  /*53c0*/  RET.REL.NODEC R124 `(_ZN10layer_norm13ln_bwd_kernelINS_13Kernel_traitsI13__nv_bfloat16S2_fS2_fjLj7168ELj1ELj1ELj8ELj8ENS_18Kernel_traits_baseILj7168ES2_S2_fS2_fjLj256EEEEELb1ELb0ELb1ELb1EEEvNS_9BwdParamsE) ;  /* 0xffffac307c007950 */ /* 0x000fea0003c3ffff */
.L_x_5369:
        /* <DEDUP_REMOVED lines=11> */
.L_x_12949:


//--------------------- .text._ZN10layer_norm13ln_bwd_kernelINS_13Kernel_traitsI13__nv_bfloat16S2_fS2_fjLj7168ELj1ELj1ELj8ELj8ENS_18Kernel_traits_baseILj7168ES2_S2_fS2_fjLj256EEEEELb1ELb1ELb0ELb0EEEvNS_9BwdParamsE --------------------------
	.section	.text._ZN10layer_norm13ln_bwd_kernelINS_13Kernel_traitsI13__nv_bfloat16S2_fS2_fjLj7168ELj1ELj1ELj8ELj8ENS_18Kernel_traits_baseILj7168ES2_S2_fS2_fjLj256EEEEELb1ELb1ELb0ELb0EEEvNS_9BwdParamsE,"ax",@progbits
	.sectioninfo	@"SHI_REGISTERS=255"
	.align	128
        .global         _ZN10layer_norm13ln_bwd_kernelINS_13Kernel_traitsI13__nv_bfloat16S2_fS2_fjLj7168ELj1ELj1ELj8ELj8ENS_18Kernel_traits_baseILj7168ES2_S2_fS2_fjLj256EEEEELb1ELb1ELb0ELb0EEEvNS_9BwdParamsE
        .type           _ZN10layer_norm13ln_bwd_kernelINS_13Kernel_traitsI13__nv_bfloat16S2_fS2_fjLj7168ELj1ELj1ELj8ELj8ENS_18Kernel_traits_baseILj7168ES2_S2_fS2_fjLj256EEEEELb1ELb1ELb0ELb0EEEvNS_9BwdParamsE,@function
        .size           _ZN10layer_norm13ln_bwd_kernelINS_13Kernel_traitsI13__nv_bfloat16S2_fS2_fjLj7168ELj1ELj1ELj8ELj8ENS_18Kernel_traits_baseILj7168ES2_S2_fS2_fjLj256EEEEELb1ELb1ELb0ELb0EEEvNS_9BwdParamsE,(.L_x_12950 - _ZN10layer_norm13ln_bwd_kernelINS_13Kernel_traitsI13__nv_bfloat16S2_fS2_fjLj7168ELj1ELj1ELj8ELj8ENS_18Kernel_traits_baseILj7168ES2_S2_fS2_fjLj256EEEEELb1ELb1ELb0ELb0EEEvNS_9BwdParamsE)
        .other          _ZN10layer_norm13ln_bwd_kernelINS_13Kernel_traitsI13__nv_bfloat16S2_fS2_fjLj7168ELj1ELj1ELj8ELj8ENS_18Kernel_traits_baseILj7168ES2_S2_fS2_fjLj256EEEEELb1ELb1ELb0ELb0EEEvNS_9BwdParamsE,@"STO_CUDA_ENTRY STV_DEFAULT"
_ZN10layer_norm13ln_bwd_kernelINS_13Kernel_traitsI13__nv_bfloat16S2_fS2_fjLj7168ELj1ELj1ELj8ELj8ENS_18Kernel_traits_baseILj7168ES2_S2_fS2_fjLj256EEEEELb1ELb1ELb0ELb0EEEvNS_9BwdParamsE:
.text._ZN10layer_norm13ln_bwd_kernelINS_13Kernel_traitsI13__nv_bfloat16S2_fS2_fjLj7168ELj1ELj1ELj8ELj8ENS_18Kernel_traits_baseILj7168ES2_S2_fS2_fjLj256EEEEELb1ELb1ELb0ELb0EEEvNS_9BwdParamsE:
        /* <DEDUP_REMOVED lines=17> */
[----:B------:R-:W-:Y:S02]  /*0110*/  @P6 IMAD.MOV.U32 R19, RZ, RZ, 0x8 ;  /* 0x00000008ff136424 */ /* 0x000fe400078e00ff */
[----:B------:R-:W-:Y:S02]  /*0120*/  @P5 MOV R39, 0x8 ;  /* 0x0000000800275802 */ /* 0x000fe40000000f00 */
[----:B------:R-:W-:Y:S01]  /*0130*/  @P6 IMAD.WIDE.U32 R14, R0, R19, c[0x0][0x1b0] ;  /* 0x00006c00000e6625 */ /* 0x000fe200078e0013 */
[----:B------:R-:W-:-:S03]  /*0140*/  @P0 MOV R43, 0x8 ;  /* 0x00000008002b0802 */ /* 0x000fc60000000f00 */
[C---:B------:R-:W-:Y:S01]  /*0150*/  @P6 IMAD.WIDE.U32 R18, R0.reuse, R19, c[0x0][0x1c8] ;  /* 0x0000720000126625 */ /* 0x040fe200078e0013 */
[----:B------:R-:W-:Y:S01]  /*0160*/  @P6 LOP3.LUT R0, R0, 0x100, RZ, 0xfc, !PT ;  /* 0x0000010000006812 */ /* 0x000fe200078efcff */
[----:B------:R1:W5:Y:S01]  /*0170*/  @P6 LDG.E.64 R16, [R14.64] ;  /* 0x000000040e106981 */ /* 0x000362000c1e1b00 */
[----:B------:R-:W-:Y:S01]  /*0180*/  @P2 MOV R51, 0x8 ;  /* 0x0000000800332802 */ /* 0x000fe20000000f00 */
[----:B------:R-:W-:Y:S02]  /*0190*/  @P1 IMAD.MOV.U32 R47, RZ, RZ, 0x8 ;  /* 0x00000008ff2f1424 */ /* 0x000fe400078e00ff */
        /* <DEDUP_REMOVED lines=9> */
[----:B------:R3:W5:Y:S01]  /*0230*/  @P0 LDG.E.64 R26, [R40.64] ;  /* 0x00000004281a0981 */ /* 0x000762000c1e1b00 */
[----:B------:R-:W-:-:S03]  /*0240*/  @P0 IADD3 R0, R0, 0x100, RZ ;  /* 0x0000010000000810 */ /* 0x000fc60007ffe0ff */
[----:B------:R3:W5:Y:S02]  /*0250*/  @P0 LDG.E.64 R12, [R42.64] ;  /* 0x000000042a0c0981 */ /* 0x000764000c1e1b00 */
[----:B------:R-:W-:-:S04]  /*0260*/  @P1 IMAD.WIDE.U32 R44, R0, R47, c[0x0][0x1b0] ;  /* 0x00006c00002c1625 */ /* 0x000fc800078e002f */
        /* <DEDUP_REMOVED lines=13> */
[----:B------:R-:W-:Y:S01]  /*0340*/  @P4 IMAD.MOV.U32 R5, RZ, RZ, 0x8 ;  /* 0x00000008ff054424 */ /* 0x000fe200078e00ff */
[----:B------:R-:W-:Y:S01]  /*0350*/  CS2R R124, SRZ ;  /* 0x00000000007c7805 */ /* 0x000fe2000001ff00 */
[----:B------:R3:W5:Y:S02]  /*0360*/  @P3 LDG.E.64 R6, [R54.64] ;  /* 0x0000000436063981 */ /* 0x000764000c1e1b00 */
[----:B-1----:R-:W-:-:S04]  /*0370*/  @P4 IMAD.WIDE.U32 R14, R0, R5, c[0x0][0x1b0] ;  /* 0x00006c00000e4625 */ /* 0x002fc800078e0005 */
[----:B--2---:R-:W-:Y:S01]  /*0380*/  @P4 IMAD.WIDE.U32 R18, R0, R5, c[0x0][0x1c8] ;  /* 0x0000720000124625 */ /* 0x004fe200078e0005 */
[----:B0-----:R-:W-:Y:S01]  /*0390*/  LEA.HI R0, R128, UR6, RZ, 0x18 ;  /* 0x0000000680007c11 */ /* 0x001fe2000f8fc0ff */
        /* <DEDUP_REMOVED lines=39> */
[----:B---3--:R-:W-:Y:S01]  /*0610*/  CS2R R54, SRZ ;  /* 0x0000000000367805 */ /* 0x008fe2000001ff00 */
[----:B------:R-:W-:Y:S01]  /*0620*/  CS2R R48, SRZ ;  /* 0x0000000000307805 */ /* 0x000fe2000001ff00 */
[----:B------:R-:W-:Y:S01]  /*0630*/  CS2R R50, SRZ ;  /* 0x0000000000327805 */ /* 0x000fe2000001ff00 */
[----:B----4-:R-:W-:Y:S01]  /*0640*/  CS2R R44, SRZ ;  /* 0x00000000002c7805 */ /* 0x010fe2000001ff00 */
[----:B------:R-:W-:Y:S01]  /*0650*/  CS2R R46, SRZ ;  /* 0x00000000002e7805 */ /* 0x000fe2000001ff00 */
[----:B------:R-:W-:Y:S05]  /*0660*/  @P4 BRA `(.L_x_5370) ;  /* 0x00004c0000004947 */ /* 0x000fea0003800000 */
[----:B0-----:R-:W0:Y:S01]  /*0670*/  LDC.U8 R252, c[0x0][0x1f0] ;  /* 0x00007c00fffc7b82 */ /* 0x001e220000000000 */
[----:B-----5:R-:W-:Y:S01]  /*0680*/  IMAD.MOV.U32 R247, RZ, RZ, R22 ;  /* 0x000000fffff77224 */ /* 0x020fe200078e0016 */
[----:B------:R-:W-:Y:S01]  /*0690*/  MOV R251, R16 ;  /* 0x0000001000fb7202 */ /* 0x000fe20000000f00 */
        /* <DEDUP_REMOVED lines=16> */
[----:B------:R-:W-:Y:S01]  /*07a0*/  HFMA2.MMA R193, -RZ, RZ, 0, 5.9604644775390625e-08 ;  /* 0x00000001ffc17435 */ /* 0x000fe200000001ff */
[----:B------:R-:W-:Y:S01]  /*07b0*/  SHF.R.U32.HI R240, RZ, 0x10, R27 ;  /* 0x00000010fff07819 */ /* 0x000fe2000001161b */
[----:B------:R-:W-:Y:S01]  /*07c0*/  IMAD.MOV.U32 R125, RZ, RZ, RZ ;  /* 0x000000ffff7d7224 */ /* 0x000fe200078e00ff */
[----:B------:R-:W-:-:S02]  /*07d0*/  MOV R239, R28 ;  /* 0x0000001c00ef7202 */ /* 0x000fc40000000f00 */
[--C-:B------:R-:W-:Y:S02]  /*07e0*/  SHF.R.U64 R238, R28, 0x10, R29.reuse ;  /* 0x000000101cee7819 */ /* 0x100fe4000000121d */
[----:B------:R-:W-:Y:S02]  /*07f0*/  MOV R237, R29 ;  /* 0x0000001d00ed7202 */ /* 0x000fe40000000f00 */
[----:B------:R-:W-:Y:S02]  /*0800*/  SHF.R.U32.HI R236, RZ, 0x10, R29 ;  /* 0x00000010ffec7819 */ /* 0x000fe4000001161d */
[--C-:B------:R-:W-:Y:S02]  /*0810*/  SHF.R.U64 R234, R30, 0x10, R31.reuse ;  /* 0x000000101eea7819 */ /* 0x100fe4000000121f */
[----:B------:R-:W-:Y:S02]  /*0820*/  MOV R233, R31 ;  /* 0x0000001f00e97202 */ /* 0x000fe40000000f00 */
[----:B------:R-:W-:-:S02]  /*0830*/  SHF.R.U32.HI R232, RZ, 0x10, R31 ;  /* 0x00000010ffe87819 */ /* 0x000fc4000001161f */
[----:B------:R-:W-:Y:S02]  /*0840*/  MOV R231, R32 ;  /* 0x0000002000e77202 */ /* 0x000fe40000000f00 */
[--C-:B------:R-:W-:Y:S02]  /*0850*/  SHF.R.U64 R230, R32, 0x10, R33.reuse ;  /* 0x0000001020e67819 */ /* 0x100fe40000001221 */
[----:B------:R-:W-:Y:S02]  /*0860*/  SHF.R.U32.HI R228, RZ, 0x10, R33 ;  /* 0x00000010ffe47819 */ /* 0x000fe40000011621 */
[----:B------:R-:W-:Y:S02]  /*0870*/  MOV R227, R34 ;  /* 0x0000002200e37202 */ /* 0x000fe40000000f00 */
[----:B------:R-:W-:Y:S02]  /*0880*/  SHF.R.U64 R226, R34, 0x10, R35 ;  /* 0x0000001022e27819 */ /* 0x000fe40000001223 */
[----:B------:R-:W-:-:S02]  /*0890*/  MOV R225, R35 ;  /* 0x0000002300e17202 */ /* 0x000fc40000000f00 */
[----:B------:R-:W-:Y:S02]  /*08a0*/  SHF.R.U32.HI R224, RZ, 0x10, R35 ;  /* 0x00000010ffe07819 */ /* 0x000fe40000011623 */
[--C-:B------:R-:W-:Y:S02]  /*08b0*/  SHF.R.U64 R222, R20, 0x10, R21.reuse ;  /* 0x0000001014de7819 */ /* 0x100fe40000001215 */
[----:B------:R-:W-:Y:S02]  /*08c0*/  MOV R221, R21 ;  /* 0x0000001500dd7202 */ /* 0x000fe40000000f00 */
[----:B------:R-:W-:Y:S02]  /*08d0*/  SHF.R.U32.HI R220, RZ, 0x10, R21 ;  /* 0x00000010ffdc7819 */ /* 0x000fe40000011615 */
[----:B------:R-:W-:Y:S02]  /*08e0*/  MOV R219, R24 ;  /* 0x0000001800db7202 */ /* 0x000fe40000000f00 */
[----:B------:R-:W-:-:S02]  /*08f0*/  SHF.R.U64 R218, R24, 0x10, R25 ;  /* 0x0000001018da7819 */ /* 0x000fc40000001219 */
[----:B------:R-:W-:Y:S02]  /*0900*/  SHF.R.U32.HI R216, RZ, 0x10, R25 ;  /* 0x00000010ffd87819 */ /* 0x000fe40000011619 */
[----:B------:R-:W-:Y:S02]  /*0910*/  MOV R215, R12 ;  /* 0x0000000c00d77202 */ /* 0x000fe40000000f00 */
[--C-:B------:R-:W-:Y:S02]  /*0920*/  SHF.R.U64 R214, R12, 0x10, R13.reuse ;  /* 0x000000100cd67819 */ /* 0x100fe4000000120d */
[----:B------:R-:W-:Y:S02]  /*0930*/  MOV R213, R13 ;  /* 0x0000000d00d57202 */ /* 0x000fe40000000f00 */
[----:B------:R-:W-:Y:S02]  /*0940*/  SHF.R.U32.HI R212, RZ, 0x10, R13 ;  /* 0x00000010ffd47819 */ /* 0x000fe4000001160d */
[----:B------:R-:W-:-:S02]  /*0950*/  SHF.R.U64 R210, R10, 0x10, R11 ;  /* 0x000000100ad27819 */ /* 0x000fc4000000120b */
[----:B------:R-:W-:Y:S02]  /*0960*/  MOV R209, R11 ;  /* 0x0000000b00d17202 */ /* 0x000fe40000000f00 */
[----:B------:R-:W-:Y:S02]  /*0970*/  SHF.R.U32.HI R208, RZ, 0x10, R11 ;  /* 0x00000010ffd07819 */ /* 0x000fe4000001160b */
[----:B------:R-:W-:Y:S02]  /*0980*/  MOV R207, R8 ;  /* 0x0000000800cf7202 */ /* 0x000fe40000000f00 */
[--C-:B------:R-:W-:Y:S02]  /*0990*/  SHF.R.U64 R206, R8, 0x10, R9.reuse ;  /* 0x0000001008ce7819 */ /* 0x100fe40000001209 */
[----:B------:R-:W-:Y:S02]  /*09a0*/  SHF.R.U32.HI R204, RZ, 0x10, R9 ;  /* 0x00000010ffcc7819 */ /* 0x000fe40000011609 */
[----:B------:R-:W-:-:S02]  /*09b0*/  MOV R203, R6 ;  /* 0x0000000600cb7202 */ /* 0x000fc40000000f00 */
[--C-:B------:R-:W-:Y:S02]  /*09c0*/  SHF.R.U64 R202, R6, 0x10, R7.reuse ;  /* 0x0000001006ca7819 */ /* 0x100fe40000001207 */
[----:B------:R-:W-:Y:S02]  /*09d0*/  MOV R201, R7 ;  /* 0x0000000700c97202 */ /* 0x000fe40000000f00 */
[----:B------:R-:W-:Y:S02]  /*09e0*/  SHF.R.U32.HI R200, RZ, 0x10, R7 ;  /* 0x00000010ffc87819 */ /* 0x000fe40000011607 */
[--C-:B------:R-:W-:Y:S02]  /*09f0*/  SHF.R.U64 R198, R2, 0x10, R3.reuse ;  /* 0x0000001002c67819 */ /* 0x100fe40000001203 */
[----:B------:R-:W-:Y:S02]  /*0a00*/  MOV R197, R3 ;  /* 0x0000000300c57202 */ /* 0x000fe40000000f00 */
        /* <DEDUP_REMOVED lines=57> */
.L_x_5401:
[----:B------:R-:W-:Y:S02]  /*0da0*/  ISETP.NE.U32.AND P4, PT, RZ, c[0x0][0x1c0], PT ;  /* 0x00007000ff007a0c */ /* 0x000fe40003f85070 */
[----:B------:R-:W-:Y:S02]  /*0db0*/  SHF.R.S32.HI R3, RZ, 0x1f, R0 ;  /* 0x0000001fff037819 */ /* 0x000fe40000011400 */
[----:B------:R-:W-:-:S13]  /*0dc0*/  ISETP.NE.AND.EX P4, PT, RZ, c[0x0][0x1c4], PT, P4 ;  /* 0x00007100ff007a0c */ /* 0x000fda0003f85340 */
[----:B------:R-:W-:-:S04]  /*0dd0*/  @P4 LEA R2, P5, R0, c[0x0][0x1c0], 0x1 ;  /* 0x0000700000024a11 */ /* 0x000fc800078a08ff */
[----:B------:R-:W-:-:S06]  /*0de0*/  @P4 LEA.HI.X R3, R0, c[0x0][0x1c4], R3, 0x1, P5 ;  /* 0x0000710000034a11 */ /* 0x000fcc00028f0c03 */
[----:B------:R0:W2:Y:S01]  /*0df0*/  @P4 LDG.E.U16 R3, [R2.64] ;  /* 0x0000000402034981 */ /* 0x0000a2000c1e1500 */
[----:B------:R-:W-:-:S05]  /*0e00*/  MOV R151, 0x4 ;  /* 0x0000000400977802 */ /* 0x000fca0000000f00 */
[----:B------:R-:W-:-:S04]  /*0e10*/  IMAD.WIDE R148, R0, R151, c[0x0][0x1a0] ;  /* 0x0000680000947625 */ /* 0x000fc800078e0297 */
[C---:B------:R-:W-:Y:S01]  /*0e20*/  IMAD.WIDE R150, R0.reuse, R151, c[0x0][0x1a8] ;  /* 0x00006a0000967625 */ /* 0x040fe200078e0297 */
[----:B0-----:R-:W-:Y:S01]  /*0e30*/  MOV R2, 0x3f800000 ;  /* 0x3f80000000027802 */ /* 0x001fe20000000f00 */
[----:B------:R0:W5:Y:S04]  /*0e40*/  LDG.E R195, [R148.64] ;  /* 0x0000000494c37981 */ /* 0x000168000c1e1900 */
[----:B------:R-:W1:Y:S01]  /*0e50*/  S2R R152, SR_TID.X ;  /* 0x0000000000987919 */ /* 0x000e620000002100 */
[----:B------:R-:W-:Y:S01]  /*0e60*/  IMAD R12, R0, c[0x0][0x168], RZ ;  /* 0x00005a00000c7a24 */ /* 0x000fe200078e02ff */
[----:B------:R-:W-:Y:S02]  /*0e70*/  LOP3.LUT P6, RZ, R4, 0xffffff00, RZ, 0xc0, !PT ;  /* 0xffffff0004ff7812 */ /* 0x000fe400078cc0ff */
[----:B--2---:R-:W-:-:S02]  /*0e80*/  @P4 PRMT R2, RZ, 0x5410, R3 ;  /* 0x00005410ff024816 */ /* 0x004fc40000000003 */
[----:B------:R0:W5:Y:S01]  /*0e90*/  LDG.E R3, [R150.64] ;  /* 0x0000000496037981 */ /* 0x000162000c1e1900 */
[----:B------:R-:W-:-:S04]  /*0ea0*/  SHF.R.S32.HI R153, RZ, 0x1f, R12 ;  /* 0x0000001fff997819 */ /* 0x000fc8000001140c */
[----:B------:R-:W-:Y:S02]  /*0eb0*/  LEA.HI R12, R153, R12, RZ, 0x2 ;  /* 0x0000000c990c7211 */ /* 0x000fe400078f10ff */
[----:B-1----:R-:W-:Y:S01]  /*0ec0*/  LOP3.LUT R153, R152, 0xff, RZ, 0xc0, !PT ;  /* 0x000000ff98997812 */ /* 0x002fe200078ec0ff */
[----:B------:R-:W-:Y:S03]  /*0ed0*/  BSSY B0, `(.L_x_5371) ;  /* 0x000003a000007945 */ /* 0x000fe60003800000 */
[----:B------:R-:W-:Y:S02]  /*0ee0*/  LEA.HI.SX32 R12, R12, R153, 0x1e ;  /* 0x000000990c0c7211 */ /* 0x000fe400078ff2ff */
[----:B------:R-:W-:-:S03]  /*0ef0*/  CS2R R152, SRZ ;  /* 0x0000000000987805 */ /* 0x000fc6000001ff00 */
[----:B------:R-:W-:Y:S01]  /*0f00*/  IMAD.MOV.U32 R196, RZ, RZ, R12 ;  /* 0x000000ffffc47224 */ /* 0x000fe200078e000c */
[----:B------:R-:W-:Y:S05]  /*0f10*/  @!P6 BRA `(.L_x_5372) ;  /* 0x000003500000e947 */ /* 0x000fea0003800000 */
[----:B0-----:R-:W-:-:S04]  /*0f20*/  ISETP.NE.U32.AND P4, PT, RZ, c[0x0][0x218], PT ;  /* 0x00008600ff007a0c */ /* 0x001fc80003f85070 */
[----:B------:R-:W-:Y:S01]  /*0f30*/  ISETP.NE.AND.EX P4, PT, RZ, c[0x0][0x21c], PT, P4 ;  /* 0x00008700ff007a0c */ /* 0x000fe20003f85340 */
[----:B------:R-:W-:-:S12]  /*0f40*/  HFMA2.MMA R5, -RZ, RZ, 0, 4.76837158203125e-07 ;  /* 0x00000008ff057435 */ /* 0x000fd800000001ff */
[----:B------:R-:W-:-:S04]  /*0f50*/  @P4 LEA R14, P5, R12, c[0x0][0x218], 0x4 ;  /* 0x000086000c0e4a11 */ /* 0x000fc800078a20ff */
[----:B------:R-:W-:-:S05]  /*0f60*/  @P4 LEA.HI.X R15, R12, c[0x0][0x21c], RZ, 0x4, P5 ;  /* 0x000087000c0f4a11 */ /* 0x000fca00028f24ff */
[----:B------:R0:W5:Y:S01]  /*0f70*/  @P4 LDG.E.128 R40, [R14.64] ;  /* 0x000000040e284981 */ /* 0x000162000c1e1d00 */
[----:B------:R-:W-:-:S04]  /*0f80*/  LEA R16, P4, R12, c[0x0][0x190], 0x2 ;  /* 0x000064000c107a11 */ /* 0x000fc800078810ff */
[C---:B------:R-:W-:Y:S02]  /*0f90*/  LEA.HI.X R17, R12.reuse, c[0x0][0x194], RZ, 0x2, P4 ;  /* 0x000065000c117a11 */ /* 0x040fe400020f14ff */
[C---:B------:R-:W-:Y:S01]  /*0fa0*/  LEA R148, P4, R12.reuse, c[0x0][0x188], 0x4 ;  /* 0x000062000c947a11 */ /* 0x040fe200078820ff */
[----:B0-----:R-:W-:-:S03]  /*0fb0*/  IMAD.WIDE.U32 R14, R12, R5, c[0x0][0x208] ;  /* 0x000082000c0e7625 */ /* 0x001fc600078e0005 */
[----:B------:R-:W-:Y:S01]  /*0fc0*/  LEA.HI.X R149, R12, c[0x0][0x18c], RZ, 0x4, P4 ;  /* 0x000063000c957a11 */ /* 0x000fe200020f24ff */
[----:B------:R0:W5:Y:S01]  /*0fd0*/  LDG.E R5, [R16.64] ;  /* 0x0000000410057981 */ /* 0x000162000c1e1900 */
[----:B------:R-:W-:-:S03]  /*0fe0*/  ISETP.NE.AND P4, PT, R252, RZ, PT ;  /* 0x000000fffc00720c */ /* 0x000fc60003f85270 */
[----:B------:R-:W2:Y:S01]  /*0ff0*/  LDG.E.64 R14, [R14.64] ;  /* 0x000000040e0e7981 */ /* 0x000ea2000c1e1b00 */
[----:B-----5:R-:W-:-:S03]  /*1000*/  FSEL R13, R195, RZ, !P4 ;  /* 0x000000ffc30d7208 */ /* 0x020fc60006000000 */
[----:B------:R-:W3:Y:S01]  /*1010*/  LDG.E.128 R148, [R148.64] ;  /* 0x0000000494947981 */ /* 0x000ee2000c1e1d00 */
[----:B--2---:R-:W-:Y:S02]  /*1020*/  MOV R153, R14 ;  /* 0x0000000e00997202 */ /* 0x004fe40000000f00 */
[----:B------:R-:W-:Y:S02]  /*1030*/  SHF.R.U64 R155, R14, 0x10, R15 ;  /* 0x000000100e9b7819 */ /* 0x000fe4000000120f */
[----:B------:R-:W-:Y:S01]  /*1040*/  PRMT R153, RZ, 0x5410, R153 ;  /* 0x00005410ff997816 */ /* 0x000fe20000000099 */
[C---:B---3--:R-:W-:Y:S02]  /*1050*/  FADD.FTZ R192, -R13.reuse, R148 ;  /* 0x000000940dc07221 */ /* 0x048fe40000010100 */
[--C-:B------:R-:W-:Y:S01]  /*1060*/  IMAD.MOV.U32 R18, RZ, RZ, R15.reuse ;  /* 0x000000ffff127224 */ /* 0x100fe200078e000f */
[----:B------:R-:W-:Y:S01]  /*1070*/  SHF.R.U32.HI R152, RZ, 0x10, R15 ;  /* 0x00000010ff987819 */ /* 0x000fe2000001160f */
[C---:B------:R-:W-:Y:S01]  /*1080*/  FADD.FTZ R196, -R13.reuse, R149 ;  /* 0x000000950dc47221 */ /* 0x040fe20000010100 */
[----:B0-----:R-:W-:Y:S01]  /*1090*/  PRMT R17, RZ, 0x5410, R155 ;  /* 0x00005410ff117816 */ /* 0x001fe2000000009b */
[----:B------:R-:W-:-:S02]  /*10a0*/  FADD.FTZ R154, -R13, R150 ;  /* 0x000000960d9a7221 */ /* 0x000fc40000010100 */
[----:B------:R-:W-:Y:S02]  /*10b0*/  FADD.FTZ R150, -R13, R151 ;  /* 0x000000970d967221 */ /* 0x000fe40000010100 */
[----:B------:R-:W-:Y:S02]  /*10c0*/  FMUL.FTZ R13, R3, R192 ;  /* 0x000000c0030d7220 */ /* 0x000fe40000410000 */
[----:B------:R-:W-:Y:S01]  /*10d0*/  FMUL.FTZ R15, R251, R153 ;  /* 0x00000099fb0f7220 */ /* 0x000fe20000410000 */
[----:B------:R-:W-:Y:S01]  /*10e0*/  PRMT R191, RZ, 0x5410, R18 ;  /* 0x00005410ffbf7816 */ /* 0x000fe20000000012 */
[C---:B------:R-:W-:Y:S02]  /*10f0*/  FMUL.FTZ R14, R3.reuse, R196 ;  /* 0x000000c4030e7220 */ /* 0x040fe40000410000 */
[----:B------:R-:W-:Y:S02]  /*1100*/  FMUL.FTZ R16, R3, R154 ;  /* 0x0000009a03107220 */ /* 0x000fe40000410000 */
[----:B------:R-:W-:-:S02]  /*1110*/  FMUL.FTZ R192, R250, R17 ;  /* 0x00000011fac07220 */ /* 0x000fc40000410000 */
[----:B------:R-:W-:Y:S02]  /*1120*/  FADD.FTZ R149, RZ, R15 ;  /* 0x0000000fff957221 */ /* 0x000fe40000010000 */
[----:B------:R-:W-:Y:S01]  /*1130*/  FFMA.FTZ R151, R13, R15, RZ ;  /* 0x0000000f0d977223 */ /* 0x000fe200000100ff */
[----:B------:R-:W-:Y:S01]  /*1140*/  PRMT R18, RZ, 0x5410, R152 ;  /* 0x00005410ff127816 */ /* 0x000fe20000000098 */
        /* <DEDUP_REMOVED lines=18> */
.L_x_5372:
[----:B0-----:R-:W-:Y:S05]  /*1270*/  BSYNC B0 ;  /* 0x0000000000007941 */ /* 0x001fea0003800000 */
.L_x_5371:
[----:B------:R-:W-:Y:S01]  /*1280*/  ISETP.GE.U32.AND P4, PT, R4, 0x200, PT ;  /* 0x000002000400780c */ /* 0x000fe20003f86070 */
[----:B------:R-:W-:-:S12]  /*1290*/  BSSY B0, `(.L_x_5373) ;  /* 0x0000037000007945 */ /* 0x000fd80003800000 */
[----:B------:R-:W-:Y:S05]  /*12a0*/  @!P4 BRA `(.L_x_5374) ;  /* 0x000003500000c947 */ /* 0x000fea0003800000 */
[----:B------:R-:W-:-:S04]  /*12b0*/  ISETP.NE.U32.AND P4, PT, RZ, c[0x0][0x218], PT ;  /* 0x00008600ff007a0c */ /* 0x000fc80003f85070 */
[----:B------:R-:W-:Y:S01]  /*12c0*/  ISETP.NE.AND.EX P4, PT, RZ, c[0x0][0x21c], PT, P4 ;  /* 0x00008700ff007a0c */ /* 0x000fe20003f85340 */
[----:B------:R-:W-:-:S12]  /*12d0*/  HFMA2.MMA R25, -RZ, RZ, 0, 4.76837158203125e-07 ;  /* 0x00000008ff197435 */ /* 0x000fd800000001ff */
[----:B------:R-:W-:-:S04]  /*12e0*/  @P4 LEA R20, P5, R196, c[0x0][0x218], 0x4 ;  /* 0x00008600c4144a11 */ /* 0x000fc800078a20ff */
[----:B------:R-:W-:-:S05]  /*12f0*/  @P4 LEA.HI.X R21, R196, c[0x0][0x21c], RZ, 0x4, P5 ;  /* 0x00008700c4154a11 */ /* 0x000fca00028f24ff */
[----:B------:R0:W5:Y:S01]  /*1300*/  @P4 LDG.E.128 R36, [R20.64] ;  /* 0x0000000414244981 */ /* 0x000162000c1e1d00 */
[C---:B------:R-:W-:Y:S01]  /*1310*/  LEA R148, P4, R196.reuse, c[0x0][0x190], 0x2 ;  /* 0x00006400c4947a11 */ /* 0x040fe200078810ff */
[----:B------:R-:W-:-:S03]  /*1320*/  IMAD.WIDE.U32 R24, R196, R25, c[0x0][0x208] ;  /* 0x00008200c4187625 */ /* 0x000fc600078e0019 */
[----:B------:R-:W-:-:S03]  /*1330*/  LEA.HI.X R149, R196, c[0x0][0x194], RZ, 0x2, P4 ;  /* 0x00006500c4957a11 */ /* 0x000fc600020f14ff */
[----:B------:R-:W2:Y:S01]  /*1340*/  LDG.E.64 R24, [R24.64] ;  /* 0x0000000418187981 */ /* 0x000ea2000c1e1b00 */
[----:B0-----:R-:W-:-:S03]  /*1350*/  LEA R20, P4, R196, c[0x0][0x188], 0x4 ;  /* 0x00006200c4147a11 */ /* 0x001fc600078820ff */
[----:B------:R0:W5:Y:S01]  /*1360*/  LDG.E R6, [R148.64] ;  /* 0x0000000494067981 */ /* 0x000162000c1e1900 */
[----:B------:R-:W-:Y:S02]  /*1370*/  LEA.HI.X R21, R196, c[0x0][0x18c], RZ, 0x4, P4 ;  /* 0x00006300c4157a11 */ /* 0x000fe400020f24ff */
[----:B------:R-:W-:-:S04]  /*1380*/  ISETP.NE.AND P4, PT, R252, RZ, PT ;  /* 0x000000fffc00720c */ /* 0x000fc80003f85270 */
[----:B------:R-:W3:Y:S01]  /*1390*/  LDG.E.128 R20, [R20.64] ;  /* 0x0000000414147981 */ /* 0x000ee2000c1e1d00 */
[----:B-----5:R-:W-:Y:S02]  /*13a0*/  FSEL R19, R195, RZ, !P4 ;  /* 0x000000ffc3137208 */ /* 0x020fe40006000000 */
[----:B------:R-:W-:Y:S02]  /*13b0*/  IADD3 R196, R196, 0x100, RZ ;  /* 0x00000100c4c47810 */ /* 0x000fe40007ffe0ff */
[----:B--2---:R-:W-:Y:S02]  /*13c0*/  MOV R151, R24 ;  /* 0x0000001800977202 */ /* 0x004fe40000000f00 */
[----:B------:R-:W-:Y:S02]  /*13d0*/  SHF.R.U64 R150, R24, 0x10, R25 ;  /* 0x0000001018967819 */ /* 0x000fe40000001219 */
[----:B------:R-:W-:Y:S01]  /*13e0*/  PRMT R151, RZ, 0x5410, R151 ;  /* 0x00005410ff977816 */ /* 0x000fe20000000097 */
[----:B------:R-:W-:Y:S01]  /*13f0*/  IMAD.MOV.U32 R26, RZ, RZ, R25 ;  /* 0x000000ffff1a7224 */ /* 0x000fe200078e0019 */
[----:B------:R-:W-:Y:S01]  /*1400*/  PRMT R150, RZ, 0x5410, R150 ;  /* 0x00005410ff967816 */ /* 0x000fe20000000096 */
[----:B---3--:R-:W-:-:S02]  /*1410*/  FADD.FTZ R24, -R19, R20 ;  /* 0x0000001413187221 */ /* 0x008fc40000010100 */
[C---:B------:R-:W-:Y:S02]  /*1420*/  FADD.FTZ R20, -R19.reuse, R21 ;  /* 0x0000001513147221 */ /* 0x040fe40000010100 */
[C---:B------:R-:W-:Y:S02]  /*1430*/  FADD.FTZ R22, -R19.reuse, R22 ;  /* 0x0000001613167221 */ /* 0x040fe40000010100 */
[----:B------:R-:W-:Y:S02]  /*1440*/  FADD.FTZ R155, -R19, R23 ;  /* 0x00000017139b7221 */ /* 0x000fe40000010100 */
[----:B------:R-:W-:Y:S02]  /*1450*/  FMUL.FTZ R19, R3, R24 ;  /* 0x0000001803137220 */ /* 0x000fe40000410000 */
[----:B------:R-:W-:Y:S01]  /*1460*/  FMUL.FTZ R21, R247, R151 ;  /* 0x00000097f7157220 */ /* 0x000fe20000410000 */
[----:B------:R-:W-:Y:S01]  /*1470*/  SHF.R.U32.HI R154, RZ, 0x10, R25 ;  /* 0x00000010ff9a7819 */ /* 0x000fe20000011619 */
        /* <DEDUP_REMOVED lines=10> */
[----:B0-----:R-:W-:Y:S02]  /*1520*/  FADD.FTZ R149, R26, R23 ;  /* 0x000000171a957221 */ /* 0x001fe40000010000 */
        /* <DEDUP_REMOVED lines=13> */
.L_x_5374:
[----:B------:R-:W-:Y:S05]  /*1600*/  BSYNC B0 ;  /* 0x0000000000007941 */ /* 0x000fea0003800000 */
.L_x_5373:
[----:B------:R-:W-:Y:S01]  /*1610*/  BSSY B0, `(.L_x_5375) ;  /* 0x0000037000007945 */ /* 0x000fe20003800000 */
        /* <DEDUP_REMOVED lines=19> */
[--C-:B------:R-:W-:Y:S02]  /*1750*/  SHF.R.U64 R155, R148, 0x10, R149.reuse ;  /* 0x00000010949b7819 */ /* 0x100fe40000001295 */
[----:B------:R-:W-:Y:S01]  /*1760*/  PRMT R156, RZ, 0x5410, R156 ;  /* 0x00005410ff9c7816 */ /* 0x000fe2000000009c */
[----:B------:R-:W-:Y:S01]  /*1770*/  IMAD.MOV.U32 R154, RZ, RZ, R149 ;  /* 0x000000ffff9a7224 */ /* 0x000fe200078e0095 */
[----:B------:R-:W-:Y:S01]  /*1780*/  PRMT R155, RZ, 0x5410, R155 ;  /* 0x00005410ff9b7816 */ /* 0x000fe2000000009b */
[----:B---3--:R-:W-:-:S02]  /*1790*/  FADD.FTZ R148, -R27, R28 ;  /* 0x0000001c1b947221 */ /* 0x008fc40000010100 */
[C---:B------:R-:W-:Y:S02]  /*17a0*/  FADD.FTZ R28, -R27.reuse, R29 ;  /* 0x0000001d1b1c7221 */ /* 0x040fe40000010100 */
[C---:B------:R-:W-:Y:S02]  /*17b0*/  FADD.FTZ R30, -R27.reuse, R30 ;  /* 0x0000001e1b1e7221 */ /* 0x040fe40000010100 */
[----:B------:R-:W-:Y:S01]  /*17c0*/  FADD.FTZ R158, -R27, R31 ;  /* 0x0000001f1b9e7221 */ /* 0x000fe20000010100 */
[----:B------:R-:W-:Y:S01]  /*17d0*/  SHF.R.U32.HI R157, RZ, 0x10, R149 ;  /* 0x00000010ff9d7819 */ /* 0x000fe20000011695 */
[----:B------:R-:W-:Y:S02]  /*17e0*/  FMUL.FTZ R27, R3, R148 ;  /* 0x00000094031b7220 */ /* 0x000fe40000410000 */
[----:B------:R-:W-:Y:S01]  /*17f0*/  FMUL.FTZ R29, R243, R156 ;  /* 0x0000009cf31d7220 */ /* 0x000fe20000410000 */
[----:B------:R-:W-:Y:S01]  /*1800*/  PRMT R149, RZ, 0x5410, R154 ;  /* 0x00005410ff957816 */ /* 0x000fe2000000009a */
[----:B------:R-:W-:-:S02]  /*1810*/  FMUL.FTZ R30, R3, R30 ;  /* 0x0000001e031e7220 */ /* 0x000fc40000410000 */
[----:B------:R-:W-:Y:S02]  /*1820*/  FMUL.FTZ R28, R3, R28 ;  /* 0x0000001c031c7220 */ /* 0x000fe40000410000 */
[----:B------:R-:W-:Y:S02]  /*1830*/  FMUL.FTZ R31, R242, R155 ;  /* 0x0000009bf21f7220 */ /* 0x000fe40000410000 */
[----:B0-----:R-:W-:Y:S02]  /*1840*/  FADD.FTZ R150, R153, R29 ;  /* 0x0000001d99967221 */ /* 0x001fe40000010000 */
[C---:B------:R-:W-:Y:S01]  /*1850*/  FFMA.FTZ R152, R27.reuse, R29, R152 ;  /* 0x0000001d1b987223 */ /* 0x040fe20000010098 */
[----:B------:R-:W-:Y:S01]  /*1860*/  PRMT R148, RZ, 0x5410, R157 ;  /* 0x00005410ff947816 */ /* 0x000fe2000000009d */
        /* <DEDUP_REMOVED lines=17> */
.L_x_5376:
[----:B------:R-:W-:Y:S05]  /*1980*/  BSYNC B0 ;  /* 0x0000000000007941 */ /* 0x000fea0003800000 */
.L_x_5375:
        /* <DEDUP_REMOVED lines=16> */
[----:B------:R-:W0:Y:S01]  /*1a90*/  LDG.E.128 R148, [R148.64] ;  /* 0x0000000494947981 */ /* 0x000e22000c1e1d00 */
[----:B-----5:R-:W-:Y:S02]  /*1aa0*/  FSEL R159, R195, RZ, !P4 ;  /* 0x000000ffc39f7208 */ /* 0x020fe40006000000 */
[----:B------:R-:W-:Y:S02]  /*1ab0*/  IADD3 R196, R196, 0x100, RZ ;  /* 0x00000100c4c47810 */ /* 0x000fe40007ffe0ff */
[----:B--2---:R-:W-:Y:S02]  /*1ac0*/  MOV R164, R154 ;  /* 0x0000009a00a47202 */ /* 0x004fe40000000f00 */
[--C-:B------:R-:W-:Y:S02]  /*1ad0*/  SHF.R.U64 R163, R154, 0x10, R155.reuse ;  /* 0x000000109aa37819 */ /* 0x100fe4000000129b */
[----:B------:R-:W-:Y:S01]  /*1ae0*/  PRMT R164, RZ, 0x5410, R164 ;  /* 0x00005410ffa47816 */ /* 0x000fe200000000a4 */
[----:B------:R-:W-:Y:S01]  /*1af0*/  IMAD.MOV.U32 R162, RZ, RZ, R155 ;  /* 0x000000ffffa27224 */ /* 0x000fe200078e009b */
[----:B------:R-:W-:Y:S01]  /*1b00*/  PRMT R163, RZ, 0x5410, R163 ;  /* 0x00005410ffa37816 */ /* 0x000fe200000000a3 */
[----:B0-----:R-:W-:-:S02]  /*1b10*/  FADD.FTZ R160, -R159, R149 ;  /* 0x000000959fa07221 */ /* 0x001fc40000010100 */
[C---:B------:R-:W-:Y:S02]  /*1b20*/  FADD.FTZ R148, -R159.reuse, R148 ;  /* 0x000000949f947221 */ /* 0x040fe40000010100 */
[C---:B------:R-:W-:Y:S02]  /*1b30*/  FADD.FTZ R166, -R159.reuse, R150 ;  /* 0x000000969fa67221 */ /* 0x040fe40000010100 */
[----:B------:R-:W-:Y:S02]  /*1b40*/  FADD.FTZ R150, -R159, R151 ;  /* 0x000000979f967221 */ /* 0x000fe40000010100 */
[C---:B------:R-:W-:Y:S02]  /*1b50*/  FMUL.FTZ R160, R3.reuse, R160 ;  /* 0x000000a003a07220 */ /* 0x040fe40000410000 */
[----:B------:R-:W-:Y:S02]  /*1b60*/  FMUL.FTZ R159, R3, R148 ;  /* 0x00000094039f7220 */ /* 0x000fe40000410000 */
[----:B------:R-:W-:Y:S01]  /*1b70*/  FMUL.FTZ R161, R239, R164 ;  /* 0x000000a4efa17220 */ /* 0x000fe20000410000 */
[----:B------:R-:W-:Y:S01]  /*1b80*/  PRMT R149, RZ, 0x5410, R162 ;  /* 0x00005410ff957816 */ /* 0x000fe200000000a2 */
[----:B------:R-:W-:Y:S01]  /*1b90*/  FMUL.FTZ R162, R3, R166 ;  /* 0x000000a603a27220 */ /* 0x000fe20000410000 */
[----:B------:R-:W-:Y:S01]  /*1ba0*/  SHF.R.U32.HI R165, RZ, 0x10, R155 ;  /* 0x00000010ffa57819 */ /* 0x000fe2000001169b */
[----:B------:R-:W-:-:S02]  /*1bb0*/  FADD.FTZ R85, R85, R163 ;  /* 0x000000a355557221 */ /* 0x000fc40000010000 */
[-C--:B------:R-:W-:Y:S02]  /*1bc0*/  FFMA.FTZ R113, R160, R163.reuse, R113 ;  /* 0x000000a3a0717223 */ /* 0x080fe40000010071 */
[----:B------:R-:W-:Y:S02]  /*1bd0*/  FMUL.FTZ R163, R238, R163 ;  /* 0x000000a3eea37220 */ /* 0x000fe40000410000 */
[----:B------:R-:W-:Y:S02]  /*1be0*/  FADD.FTZ R154, R153, R161 ;  /* 0x000000a1999a7221 */ /* 0x000fe40000010000 */
        /* <DEDUP_REMOVED lines=17> */
.L_x_5378:
[----:B------:R-:W-:Y:S05]  /*1d00*/  BSYNC B0 ;  /* 0x0000000000007941 */ /* 0x000fea0003800000 */
.L_x_5377:
        /* <DEDUP_REMOVED lines=55> */
.L_x_5380:
[----:B------:R-:W-:Y:S05]  /*2080*/  BSYNC B0 ;  /* 0x0000000000007941 */ /* 0x000fea0003800000 */
.L_x_5379:
        /* <DEDUP_REMOVED lines=55> */
.L_x_5382:
[----:B------:R-:W-:Y:S05]  /*2400*/  BSYNC B0 ;  /* 0x0000000000007941 */ /* 0x000fea0003800000 */
.L_x_5381:
        /* <DEDUP_REMOVED lines=9> */
[----:B------:R-:W-:Y:S01]  /*24a0*/  ISETP.NE.AND P4, PT, R252, RZ, PT ;  /* 0x000000fffc00720c */ /* 0x000fe20003f85270 */
[----:B------:R-:W-:-:S03]  /*24b0*/  IMAD.WIDE.U32 R154, R196, R155, c[0x0][0x208] ;  /* 0x00008200c49a7625 */ /* 0x000fc600078e009b */
[----:B-----5:R-:W-:-:S03]  /*24c0*/  FSEL R195, R195, RZ, !P4 ;  /* 0x000000ffc3c37208 */ /* 0x020fc60006000000 */
[----:B------:R-:W2:Y:S01]  /*24d0*/  LDG.E.64 R154, [R154.64] ;  /* 0x000000049a9a7981 */ /* 0x000ea2000c1e1b00 */
[----:B0-----:R-:W-:-:S04]  /*24e0*/  LEA R148, P4, R196, c[0x0][0x188], 0x4 ;  /* 0x00006200c4947a11 */ /* 0x001fc800078820ff */
[C---:B------:R-:W-:Y:S02]  /*24f0*/  LEA.HI.X R149, R196.reuse, c[0x0][0x18c], RZ, 0x4, P4 ;  /* 0x00006300c4957a11 */ /* 0x040fe400020f24ff */
[----:B------:R-:W-:-:S04]  /*2500*/  LEA R184, P4, R196, c[0x0][0x190], 0x2 ;  /* 0x00006400c4b87a11 */ /* 0x000fc800078810ff */
[----:B------:R-:W3:Y:S01]  /*2510*/  LDG.E.128 R148, [R148.64] ;  /* 0x0000000494947981 */ /* 0x000ee2000c1e1d00 */
[----:B------:R-:W-:-:S05]  /*2520*/  LEA.HI.X R185, R196, c[0x0][0x194], RZ, 0x2, P4 ;  /* 0x00006500c4b97a11 */ /* 0x000fca00020f14ff */
[----:B------:R0:W5:Y:S01]  /*2530*/  LDG.E R11, [R184.64] ;  /* 0x00000004b80b7981 */ /* 0x000162000c1e1900 */
[----:B--2---:R-:W-:Y:S01]  /*2540*/  MOV R189, R154 ;  /* 0x0000009a00bd7202 */ /* 0x004fe20000000f00 */
[--C-:B------:R-:W-:Y:S01]  /*2550*/  IMAD.MOV.U32 R183, RZ, RZ, R155.reuse ;  /* 0x000000ffffb77224 */ /* 0x100fe200078e009b */
[----:B------:R-:W-:Y:S02]  /*2560*/  SHF.R.U64 R186, R154, 0x10, R155 ;  /* 0x000000109aba7819 */ /* 0x000fe4000000129b */
[----:B------:R-:W-:Y:S02]  /*2570*/  PRMT R189, RZ, 0x5410, R189 ;  /* 0x00005410ffbd7816 */ /* 0x000fe400000000bd */
[----:B------:R-:W-:Y:S01]  /*2580*/  SHF.R.U32.HI R187, RZ, 0x10, R155 ;  /* 0x00000010ffbb7819 */ /* 0x000fe2000001169b */
[C---:B---3--:R-:W-:Y:S02]  /*2590*/  FADD.FTZ R196, -R195.reuse, R149 ;  /* 0x00000095c3c47221 */ /* 0x048fe40000010100 */
[C---:B------:R-:W-:Y:S01]  /*25a0*/  FADD.FTZ R190, -R195.reuse, R148 ;  /* 0x00000094c3be7221 */ /* 0x040fe20000010100 */
[----:B------:R-:W-:Y:S01]  /*25b0*/  PRMT R148, RZ, 0x5410, R186 ;  /* 0x00005410ff947816 */ /* 0x000fe200000000ba */
[----:B------:R-:W-:Y:S01]  /*25c0*/  FADD.FTZ R188, -R195, R150 ;  /* 0x00000096c3bc7221 */ /* 0x000fe20000010100 */
[----:B------:R-:W-:Y:S01]  /*25d0*/  PRMT R149, RZ, 0x5410, R183 ;  /* 0x00005410ff957816 */ /* 0x000fe200000000b7 */
[----:B0-----:R-:W-:-:S02]  /*25e0*/  FMUL.FTZ R184, R3, R196 ;  /* 0x000000c403b87220 */ /* 0x001fc40000410000 */
[----:B------:R-:W-:Y:S02]  /*25f0*/  FMUL.FTZ R183, R3, R190 ;  /* 0x000000be03b77220 */ /* 0x000fe40000410000 */
[----:B------:R-:W-:Y:S01]  /*2600*/  FMUL.FTZ R185, R227, R189 ;  /* 0x000000bde3b97220 */ /* 0x000fe20000410000 */
[----:B------:R-:W-:Y:S01]  /*2610*/  PRMT R190, RZ, 0x5410, R187 ;  /* 0x00005410ffbe7816 */ /* 0x000fe200000000bb */
[----:B------:R-:W-:Y:S02]  /*2620*/  FADD.FTZ R150, -R195, R151 ;  /* 0x00000097c3967221 */ /* 0x000fe40000010100 */
[----:B------:R-:W-:Y:S02]  /*2630*/  FMUL.FTZ R186, R3, R188 ;  /* 0x000000bc03ba7220 */ /* 0x000fe40000410000 */
        /* <DEDUP_REMOVED lines=20> */
.L_x_5384:
[----:B------:R-:W-:Y:S05]  /*2780*/  BSYNC B0 ;  /* 0x0000000000007941 */ /* 0x000fea0003800000 */
.L_x_5383:
[----:B------:R-:W0:Y:S01]  /*2790*/  S2R R148, SR_TID.X ;  /* 0x0000000000947919 */ /* 0x000e220000002100 */
[----:B------:R-:W-:-:S02]  /*27a0*/  LOP3.LUT P4, RZ, R193, 0xff, RZ, 0xc0, !PT ;  /* 0x000000ffc1ff7812 */ /* 0x000fc4000788c0ff */
[----:B0-----:R-:W-:-:S04]  /*27b0*/  SHF.R.U32.HI R155, RZ, 0x5, R148 ;  /* 0x00000005ff9b7819 */ /* 0x001fc80000011694 */
[----:B------:R-:W-:-:S07]  /*27c0*/  LOP3.LUT R154, R155, 0x7fffff8, RZ, 0xc0, !PT ;  /* 0x07fffff89b9a7812 */ /* 0x000fce00078ec0ff */
[----:B------:R-:W-:Y:S02]  /*27d0*/  @!P4 IADD3 R154, R154, 0x8, RZ ;  /* 0x000000089a9ac810 */ /* 0x000fe40007ffe0ff */
[----:B------:R-:W-:Y:S01]  /*27e0*/  LOP3.LUT P4, RZ, R148, 0x1f, RZ, 0xc0, !PT ;  /* 0x0000001f94ff7812 */ /* 0x000fe2000788c0ff */
[----:B------:R-:W-:Y:S10]  /*27f0*/  BRA.DIV ~URZ, `(.L_x_5385) ;  /* 0x00002e927f007947 */ /* 0x000ff4000b800000 */
[----:B------:R0:W1:Y:S02]  /*2800*/  SHFL.DOWN PT, R151, R153, 0x10, 0x1f ;  /* 0x0a001f0099977f89 */ /* 0x00006400000e0000 */
.L_x_5402:
        /* <DEDUP_REMOVED lines=16> */
[----:B------:R0:W1:Y:S04]  /*2910*/  SHFL.DOWN PT, R151, R153, 0x1, 0x1f ;  /* 0x08201f0099977f89 */ /* 0x00006800000e0000 */
[----:B------:R0:W2:Y:S02]  /*2920*/  SHFL.DOWN PT, R149, R152, 0x1, 0x1f ;  /* 0x08201f0098957f89 */ /* 0x0000a400000e0000 */
.L_x_5403:
        /* <DEDUP_REMOVED lines=8> */
[----:B------:R-:W-:Y:S06]  /*29b0*/  BAR.SYNC.DEFER_BLOCKING 0x0 ;  /* 0x0000000000007b1d */ /* 0x000fec0000010000 */
[----:B------:R-:W1:Y:S02]  /*29c0*/  LDS.128 R148, [R154.X8+0x7000] ;  /* 0x007000009a947984 */ /* 0x000e640000008c00 */
[----:B01----:R-:W-:-:S02]  /*29d0*/  FADD.FTZ R153, RZ, R148 ;  /* 0x00000094ff997221 */ /* 0x003fc40000010000 */
[----:B------:R-:W-:Y:S02]  /*29e0*/  FADD.FTZ R152, RZ, R149 ;  /* 0x00000095ff987221 */ /* 0x000fe40000010000 */
[----:B------:R-:W-:Y:S02]  /*29f0*/  FADD.FTZ R153, R150, R153 ;  /* 0x0000009996997221 */ /* 0x000fe40000010000 */
[----:B------:R-:W-:Y:S02]  /*2a00*/  FADD.FTZ R152, R151, R152 ;  /* 0x0000009897987221 */ /* 0x000fe40000010000 */
[----:B------:R-:W0:Y:S02]  /*2a10*/  LDS.128 R148, [R154.X8+0x7010] ;  /* 0x007010009a947984 */ /* 0x000e240000008c00 */
[----:B0-----:R-:W-:Y:S02]  /*2a20*/  FADD.FTZ R153, R153, R148 ;  /* 0x0000009499997221 */ /* 0x001fe40000010000 */
[----:B------:R-:W-:-:S02]  /*2a30*/  FADD.FTZ R152, R152, R149 ;  /* 0x0000009598987221 */ /* 0x000fc40000010000 */
[----:B------:R-:W-:Y:S02]  /*2a40*/  FADD.FTZ R153, R150, R153 ;  /* 0x0000009996997221 */ /* 0x000fe40000010000 */
[----:B------:R-:W-:Y:S02]  /*2a50*/  FADD.FTZ R152, R151, R152 ;  /* 0x0000009897987221 */ /* 0x000fe40000010000 */
[----:B------:R-:W0:Y:S02]  /*2a60*/  LDS.128 R148, [R154.X8+0x7020] ;  /* 0x007020009a947984 */ /* 0x000e240000008c00 */
[----:B0-----:R-:W-:Y:S02]  /*2a70*/  FADD.FTZ R153, R153, R148 ;  /* 0x0000009499997221 */ /* 0x001fe40000010000 */
[----:B------:R-:W-:Y:S02]  /*2a80*/  FADD.FTZ R148, R152, R149 ;  /* 0x0000009598947221 */ /* 0x000fe40000010000 */
[----:B------:R-:W-:-:S02]  /*2a90*/  FADD.FTZ R149, R150, R153 ;  /* 0x0000009996957221 */ /* 0x000fc40000010000 */
[----:B------:R-:W0:Y:S01]  /*2aa0*/  LDS.128 R152, [R154.X8+0x7030] ;  /* 0x007030009a987984 */ /* 0x000e220000008c00 */
[----:B------:R-:W-:Y:S02]  /*2ab0*/  FADD.FTZ R148, R151, R148 ;  /* 0x0000009497947221 */ /* 0x000fe40000010000 */
[----:B0-----:R-:W-:Y:S02]  /*2ac0*/  FADD.FTZ R149, R149, R152 ;  /* 0x0000009895957221 */ /* 0x001fe40000010000 */
[----:B------:R-:W-:Y:S02]  /*2ad0*/  FADD.FTZ R148, R148, R153 ;  /* 0x0000009994947221 */ /* 0x000fe40000010000 */
[----:B------:R-:W-:Y:S02]  /*2ae0*/  FADD.FTZ R149, R154, R149 ;  /* 0x000000959a957221 */ /* 0x000fe40000010000 */
[----:B------:R-:W-:Y:S02]  /*2af0*/  FADD.FTZ R148, R155, R148 ;  /* 0x000000949b947221 */ /* 0x000fe40000010000 */
[----:B------:R-:W-:-:S02]  /*2b00*/  FMUL.FTZ R153, R149, c[0x0][0x1e0] ;  /* 0x0000780095997a20 */ /* 0x000fc40000410000 */
[----:B------:R-:W-:Y:S01]  /*2b10*/  FMUL.FTZ R152, R148, c[0x0][0x1e0] ;  /* 0x0000780094987a20 */ /* 0x000fe20000410000 */
[----:B------:R-:W-:Y:S05]  /*2b20*/  @!P5 BRA `(.L_x_5388) ;  /* 0x000005600000d947 */ /* 0x000fea0003800000 */
[----:B------:R-:W-:Y:S01]  /*2b30*/  HFMA2.MMA R148, -RZ, RZ, 0, 4.76837158203125e-07 ;  /* 0x00000008ff947435 */ /* 0x000fe200000001ff */
[----:B------:R-:W-:Y:S02]  /*2b40*/  ISETP.NE.AND P4, PT, R252, RZ, PT ;  /* 0x000000fffc00720c */ /* 0x000fe40003f85270 */
[----:B------:R-:W-:Y:S02]  /*2b50*/  ISETP.NE.U32.AND P5, PT, RZ, c[0x0][0x218], PT ;  /* 0x00008600ff007a0c */ /* 0x000fe40003fa5070 */
[----:B------:R-:W-:-:S05]  /*2b60*/  FSEL R150, R153, RZ, !P4 ;  /* 0x000000ff99967208 */ /* 0x000fca0006000000 */
[----:B------:R-:W-:-:S06]  /*2b70*/  IMAD.WIDE.U32 R148, R12, R148, c[0x0][0x170] ;  /* 0x00005c000c947625 */ /* 0x000fcc00078e0094 */
[----:B------:R-:W2:Y:S01]  /*2b80*/  LDG.E.64 R148, [R148.64] ;  /* 0x0000000494947981 */ /* 0x000ea2000c1e1b00 */
[----:B------:R-:W-:Y:S01]  /*2b90*/  ISETP.NE.AND.EX P5, PT, RZ, c[0x0][0x21c], PT, P5 ;  /* 0x00008700ff007a0c */ /* 0x000fe20003fa5350 */
[----:B------:R-:W-:Y:S01]  /*2ba0*/  FFMA.FTZ R154, R13, R152, R150 ;  /* 0x000000980d9a7223 */ /* 0x000fe20000010096 */
[----:B------:R-:W-:Y:S01]  /*2bb0*/  LOP3.LUT P4, RZ, R5, 0xff, RZ, 0xc0, !PT ;  /* 0x000000ff05ff7812 */ /* 0x000fe2000788c0ff */
[----:B------:R-:W-:Y:S01]  /*2bc0*/  IMAD.MOV.U32 R196, RZ, RZ, RZ ;  /* 0x000000ffffc47224 */ /* 0x000fe200078e00ff */
[----:B------:R-:W-:Y:S01]  /*2bd0*/  MOV R195, RZ ;  /* 0x000000ff00c37202 */ /* 0x000fe20000000f00 */
[----:B------:R-:W-:Y:S01]  /*2be0*/  FADD.FTZ R154, R15, -R154 ;  /* 0x8000009a0f9a7221 */ /* 0x000fe20000010000 */
[----:B------:R-:W-:-:S03]  /*2bf0*/  LOP3.LUT P6, RZ, R5, 0xff00, RZ, 0xc0, !PT ;  /* 0x0000ff0005ff7812 */ /* 0x000fc600078cc0ff */
[----:B------:R-:W-:-:S04]  /*2c00*/  FMUL.FTZ R155, R3, R154 ;  /* 0x0000009a039b7220 */ /* 0x000fc80000410000 */
[----:B------:R-:W-:-:S04]  /*2c10*/  @P5 FADD.FTZ R155, R40, R155 ;  /* 0x0000009b289b5221 */ /* 0x000fc80000010000 */
[----:B------:R-:W-:-:S04]  /*2c20*/  FMUL.FTZ R154, R155, R2 ;  /* 0x000000029b9a7220 */ /* 0x000fc80000410000 */
[----:B------:R-:W-:Y:S02]  /*2c30*/  FMUL.FTZ R154, R154, c[0x0][0x1e8] ;  /* 0x00007a009a9a7a20 */ /* 0x000fe40000410000 */
[----:B--2---:R-:W-:-:S05]  /*2c40*/  @P4 IMAD.MOV.U32 R151, RZ, RZ, R148 ;  /* 0x000000ffff974224 */ /* 0x004fca00078e0094 */
[----:B------:R-:W-:-:S05]  /*2c50*/  @P4 PRMT R151, RZ, 0x5410, R151 ;  /* 0x00005410ff974816 */ /* 0x000fca0000000097 */
[----:B------:R-:W-:Y:S01]  /*2c60*/  @P4 FMUL.FTZ R195, R154, R151 ;  /* 0x000000979ac34220 */ /* 0x000fe20000410000 */
[----:B------:R-:W-:-:S03]  /*2c70*/  HFMA2.MMA R151, -RZ, RZ, 0, 0 ;  /* 0x00000000ff977435 */ /* 0x000fc600000001ff */
[----:B------:R-:W-:-:S03]  /*2c80*/  FADD.FTZ R68, R68, R195 ;  /* 0x000000c344447221 */ /* 0x000fc60000010000 */
[----:B------:R-:W-:Y:S01]  /*2c90*/  @P4 FMUL.FTZ R151, R223, R154 ;  /* 0x0000009adf974220 */ /* 0x000fe20000410000 */
[----:B------:R-:W-:-:S04]  /*2ca0*/  ISETP.NE.U32.AND P4, PT, RZ, c[0x0][0x258], PT ;  /* 0x00009600ff007a0c */ /* 0x000fc80003f85070 */
[----:B------:R-:W-:Y:S01]  /*2cb0*/  ISETP.NE.AND.EX P4, PT, RZ, c[0x0][0x25c], PT, P4 ;  /* 0x00009700ff007a0c */ /* 0x000fe20003f85340 */
[----:B------:R-:W-:Y:S03]  /*2cc0*/  F2F.BF16.F32 R151, R151 ;  /* 0x0000009700977304 */ /* 0x000fe60000202000 */
[----:B------:R-:W-:Y:S01]  /*2cd0*/  SEL R144, R155, R144, P4 ;  /* 0x000000909b907207 */ /* 0x000fe20002000000 */
[----:B------:R-:W-:-:S04]  /*2ce0*/  FFMA.FTZ R155, R14, R152, R150 ;  /* 0x000000980e9b7223 */ /* 0x000fc80000010096 */
[----:B------:R-:W-:-:S04]  /*2cf0*/  FADD.FTZ R154, R192, -R155 ;  /* 0x8000009bc09a7221 */ /* 0x000fc80000010000 */
[----:B------:R-:W-:-:S04]  /*2d00*/  FMUL.FTZ R154, R3, R154 ;  /* 0x0000009a039a7220 */ /* 0x000fc80000410000 */
[----:B------:R-:W-:-:S04]  /*2d10*/  @P5 FADD.FTZ R154, R41, R154 ;  /* 0x0000009a299a5221 */ /* 0x000fc80000010000 */
[C---:B------:R-:W-:Y:S01]  /*2d20*/  FMUL.FTZ R155, R154.reuse, R2 ;  /* 0x000000029a9b7220 */ /* 0x040fe20000410000 */
[----:B------:R-:W-:Y:S02]  /*2d30*/  SEL R145, R154, R145, P4 ;  /* 0x000000919a917207 */ /* 0x000fe40002000000 */
[----:B------:R-:W-:Y:S01]  /*2d40*/  @P6 SHF.R.U64 R154, R148, 0x10, R149 ;  /* 0x00000010949a6819 */ /* 0x000fe20000001295 */
[----:B------:R-:W-:Y:S02]  /*2d50*/  FMUL.FTZ R155, R155, c[0x0][0x1e8] ;  /* 0x00007a009b9b7a20 */ /* 0x000fe40000410000 */
[----:B------:R-:W-:Y:S01]  /*2d60*/  IMAD.MOV.U32 R148, RZ, RZ, RZ ;  /* 0x000000ffff947224 */ /* 0x000fe200078e00ff */
[----:B------:R-:W-:-:S05]  /*2d70*/  @P6 PRMT R154, RZ, 0x5410, R154 ;  /* 0x00005410ff9a6816 */ /* 0x000fca000000009a */
[----:B------:R-:W-:Y:S01]  /*2d80*/  @P6 FMUL.FTZ R148, R155, R154 ;  /* 0x0000009a9b946220 */ /* 0x000fe20000410000 */
[----:B------:R-:W-:Y:S01]  /*2d90*/  MOV R154, RZ ;  /* 0x000000ff009a7202 */ /* 0x000fe20000000f00 */
[----:B------:R-:W-:Y:S01]  /*2da0*/  @P6 FMUL.FTZ R154, R222, R155 ;  /* 0x0000009bde9a6220 */ /* 0x000fe20000410000 */
[----:B------:R-:W-:Y:S01]  /*2db0*/  LOP3.LUT P6, RZ, R5, 0xff0000, RZ, 0xc0, !PT ;  /* 0x00ff000005ff7812 */ /* 0x000fe200078cc0ff */
[----:B------:R-:W-:Y:S02]  /*2dc0*/  FADD.FTZ R69, R69, R148 ;  /* 0x0000009445457221 */ /* 0x000fe40000010000 */
[-CC-:B------:R-:W-:Y:S02]  /*2dd0*/  FFMA.FTZ R148, R16, R152.reuse, R150.reuse ;  /* 0x0000009810947223 */ /* 0x180fe40000010096 */
[----:B------:R-:W-:Y:S01]  /*2de0*/  FFMA.FTZ R150, R17, R152, R150 ;  /* 0x0000009811967223 */ /* 0x000fe20000010096 */
[----:B------:R-:W-:Y:S01]  /*2df0*/  F2F.BF16.F32 R154, R154 ;  /* 0x0000009a009a7304 */ /* 0x000fe20000202000 */
[----:B------:R-:W-:-:S02]  /*2e00*/  FADD.FTZ R148, R191, -R148 ;  /* 0x80000094bf947221 */ /* 0x000fc40000010000 */
[----:B------:R-:W-:Y:S02]  /*2e10*/  FADD.FTZ R150, R18, -R150 ;  /* 0x8000009612967221 */ /* 0x000fe40000010000 */
[----:B------:R-:W-:Y:S02]  /*2e20*/  FMUL.FTZ R155, R3, R148 ;  /* 0x00000094039b7220 */ /* 0x000fe40000410000 */
[----:B------:R-:W-:Y:S02]  /*2e30*/  @P6 MOV R195, R149 ;  /* 0x0000009500c36202 */ /* 0x000fe40000000f00 */
[----:B------:R-:W-:Y:S02]  /*2e40*/  @P5 FADD.FTZ R155, R42, R155 ;  /* 0x0000009b2a9b5221 */ /* 0x000fe40000010000 */
[----:B------:R-:W-:Y:S02]  /*2e50*/  @P6 PRMT R195, RZ, 0x5410, R195 ;  /* 0x00005410ffc36816 */ /* 0x000fe400000000c3 */
[C---:B------:R-:W-:Y:S01]  /*2e60*/  FMUL.FTZ R148, R155.reuse, R2 ;  /* 0x000000029b947220 */ /* 0x040fe20000410000 */
[----:B------:R-:W-:Y:S01]  /*2e70*/  SEL R146, R155, R146, P4 ;  /* 0x000000929b927207 */ /* 0x000fe20002000000 */
[----:B------:R-:W-:-:S02]  /*2e80*/  IMAD.MOV.U32 R155, RZ, RZ, RZ ;  /* 0x000000ffff9b7224 */ /* 0x000fc400078e00ff */
[----:B------:R-:W-:-:S04]  /*2e90*/  FMUL.FTZ R148, R148, c[0x0][0x1e8] ;  /* 0x00007a0094947a20 */ /* 0x000fc80000410000 */
[----:B------:R-:W-:Y:S01]  /*2ea0*/  @P6 FMUL.FTZ R155, R148, R195 ;  /* 0x000000c3949b6220 */ /* 0x000fe20000410000 */
[----:B------:R-:W-:-:S03]  /*2eb0*/  HFMA2.MMA R195, -RZ, RZ, 0, 0 ;  /* 0x00000000ffc37435 */ /* 0x000fc600000001ff */
[----:B------:R-:W-:Y:S02]  /*2ec0*/  FADD.FTZ R70, R70, R155 ;  /* 0x0000009b46467221 */ /* 0x000fe40000010000 */
[----:B------:R-:W-:Y:S02]  /*2ed0*/  IMAD.MOV.U32 R155, RZ, RZ, 0x8 ;  /* 0x00000008ff9b7424 */ /* 0x000fe400078e00ff */
[----:B------:R-:W-:Y:S02]  /*2ee0*/  @P6 FMUL.FTZ R195, R221, R148 ;  /* 0x00000094ddc36220 */ /* 0x000fe40000410000 */
[----:B------:R-:W-:Y:S01]  /*2ef0*/  FMUL.FTZ R148, R3, R150 ;  /* 0x0000009603947220 */ /* 0x000fe20000410000 */
[----:B------:R-:W-:-:S03]  /*2f00*/  MOV R150, RZ ;  /* 0x000000ff00967202 */ /* 0x000fc60000000f00 */
[----:B------:R-:W-:Y:S01]  /*2f10*/  @P5 FADD.FTZ R148, R43, R148 ;  /* 0x000000942b945221 */ /* 0x000fe20000010000 */
[----:B------:R-:W-:Y:S04]  /*2f20*/  F2F.BF16.F32 R195, R195 ;  /* 0x000000c300c37304 */ /* 0x000fe80000202000 */
[C---:B------:R-:W-:Y:S01]  /*2f30*/  SEL R147, R148.reuse, R147, P4 ;  /* 0x0000009394937207 */ /* 0x040fe20002000000 */
[----:B------:R-:W-:Y:S01]  /*2f40*/  FMUL.FTZ R148, R148, R2 ;  /* 0x0000000294947220 */ /* 0x000fe20000410000 */
[----:B------:R-:W-:-:S03]  /*2f50*/  LOP3.LUT P4, RZ, R5, 0xff000000, RZ, 0xc0, !PT ;  /* 0xff00000005ff7812 */ /* 0x000fc6000788c0ff */
[----:B------:R-:W-:-:S10]  /*2f60*/  FMUL.FTZ R148, R148, c[0x0][0x1e8] ;  /* 0x00007a0094947a20 */ /* 0x000fd40000410000 */
[----:B------:R-:W-:Y:S01]  /*2f70*/  @P4 SHF.R.U32.HI R149, RZ, 0x10, R149 ;  /* 0x00000010ff954819 */ /* 0x000fe20000011695 */
[----:B------:R-:W-:-:S03]  /*2f80*/  @P4 FMUL.FTZ R196, R220, R148 ;  /* 0x00000094dcc44220 */ /* 0x000fc60000410000 */
[----:B------:R-:W-:-:S05]  /*2f90*/  @P4 PRMT R149, RZ, 0x5410, R149 ;  /* 0x00005410ff954816 */ /* 0x000fca0000000095 */
[----:B------:R-:W-:Y:S01]  /*2fa0*/  @P4 FMUL.FTZ R150, R148, R149 ;  /* 0x0000009594964220 */ /* 0x000fe20000410000 */
[----:B------:R-:W-:-:S03]  /*2fb0*/  ISETP.NE.U32.AND P4, PT, RZ, c[0x0][0x258], PT ;  /* 0x00009600ff007a0c */ /* 0x000fc60003f85070 */
[----:B------:R-:W-:Y:S01]  /*2fc0*/  FADD.FTZ R71, R71, R150 ;  /* 0x0000009647477221 */ /* 0x000fe20000010000 */
[----:B------:R-:W-:Y:S01]  /*2fd0*/  ISETP.NE.AND.EX P4, PT, RZ, c[0x0][0x25c], PT, P4 ;  /* 0x00009700ff007a0c */ /* 0x000fe20003f85340 */
[----:B------:R-:W0:-:S12]  /*2fe0*/  F2F.BF16.F32 R150, R196 ;  /* 0x000000c400967304 */ /* 0x000e180000202000 */
[----:B------:R-:W-:Y:S02]  /*2ff0*/  @P4 MOV R148, 0x10 ;  /* 0x0000001000944802 */ /* 0x000fe40000000f00 */
[----:B0-----:R-:W-:-:S03]  /*3000*/  SHF.L.U32 R150, R150, 0x10, RZ ;  /* 0x0000001096967819 */ /* 0x001fc600000006ff */
[----:B------:R-:W-:-:S05]  /*3010*/  @P4 IMAD.WIDE.U32 R148, R12, R148, c[0x0][0x258] ;  /* 0x000096000c944625 */ /* 0x000fca00078e0094 */
[----:B------:R0:W-:Y:S02]  /*3020*/  @P4 STG.E.128 [R148.64], R144 ;  /* 0x0000009094004986 */ /* 0x0001e4000c101d04 */
[----:B0-----:R-:W-:-:S05]  /*3030*/  IMAD.WIDE.U32 R148, R154, 0x10000, RZ ;  /* 0x000100009a947825 */ /* 0x001fca00078e00ff */
[----:B------:R-:W-:Y:S02]  /*3040*/  LOP3.LUT R149, R149, R150, R195, 0xfe, !PT ;  /* 0x0000009695957212 */ /* 0x000fe400078efec3 */
[----:B------:R-:W-:Y:S01]  /*3050*/  LOP3.LUT R148, R148, R151, RZ, 0xfc, !PT ;  /* 0x0000009794947212 */ /* 0x000fe200078efcff */
[C---:B------:R-:W-:Y:S01]  /*3060*/  IMAD.WIDE.U32 R150, R12.reuse, R155, c[0x0][0x248] ;  /* 0x000092000c967625 */ /* 0x040fe200078e009b */
[----:B------:R-:W-:-:S04]  /*3070*/  IADD3 R12, R12, 0x100, RZ ;  /* 0x000001000c0c7810 */ /* 0x000fc80007ffe0ff */
[----:B------:R0:W-:Y:S03]  /*3080*/  STG.E.64 [R150.64], R148 ;  /* 0x0000009496007986 */ /* 0x0001e6000c101b04 */
.L_x_5388:
[----:B------:R-:W-:Y:S05]  /*3090*/  BSYNC B0 ;  /* 0x0000000000007941 */ /* 0x000fea0003800000 */
.L_x_5387:
[----:B------:R-:W-:Y:S01]  /*30a0*/  ISETP.GE.U32.AND P4, PT, R4, 0x200, PT ;  /* 0x000002000400780c */ /* 0x000fe20003f86070 */
[----:B------:R-:W-:-:S12]  /*30b0*/  BSSY B0, `(.L_x_5389) ;  /* 0x0000058000007945 */ /* 0x000fd80003800000 */
[----:B------:R-:W-:Y:S05]  /*30c0*/  @!P4 BRA `(.L_x_5390) ;  /* 0x000005600000c947 */ /* 0x000fea0003800000 */
[----:B0-----:R-:W-:Y:S01]  /*30d0*/  HFMA2.MMA R149, -RZ, RZ, 0, 4.76837158203125e-07 ;  /* 0x00000008ff957435 */ /* 0x001fe200000001ff */
[----:B------:R-:W-:Y:S02]  /*30e0*/  ISETP.NE.AND P4, PT, R252, RZ, PT ;  /* 0x000000fffc00720c */ /* 0x000fe40003f85270 */
[----:B------:R-:W-:Y:S02]  /*30f0*/  ISETP.NE.U32.AND P5, PT, RZ, c[0x0][0x218], PT ;  /* 0x00008600ff007a0c */ /* 0x000fe40003fa5070 */
[----:B------:R-:W-:-:S05]  /*3100*/  FSEL R195, R153, RZ, !P4 ;  /* 0x000000ff99c37208 */ /* 0x000fca0006000000 */
[----:B------:R-:W-:-:S06]  /*3110*/  IMAD.WIDE.U32 R148, R12, R149, c[0x0][0x170] ;  /* 0x00005c000c947625 */ /* 0x000fcc00078e0095 */
[----:B------:R-:W2:Y:S01]  /*3120*/  LDG.E.64 R148, [R148.64] ;  /* 0x0000000494947981 */ /* 0x000ea2000c1e1b00 */
[----:B------:R-:W-:Y:S01]  /*3130*/  ISETP.NE.AND.EX P5, PT, RZ, c[0x0][0x21c], PT, P5 ;  /* 0x00008700ff007a0c */ /* 0x000fe20003fa5350 */
[----:B------:R-:W-:Y:S01]  /*3140*/  FFMA.FTZ R150, R19, R152, R195 ;  /* 0x0000009813967223 */ /* 0x000fe200000100c3 */
[C---:B------:R-:W-:Y:S01]  /*3150*/  LOP3.LUT P4, RZ, R6.reuse, 0xff, RZ, 0xc0, !PT ;  /* 0x000000ff06ff7812 */ /* 0x040fe2000788c0ff */
[----:B------:R-:W-:Y:S01]  /*3160*/  IMAD.MOV.U32 R154, RZ, RZ, RZ ;  /* 0x000000ffff9a7224 */ /* 0x000fe200078e00ff */
[----:B------:R-:W-:Y:S01]  /*3170*/  LOP3.LUT P6, RZ, R6, 0xff00, RZ, 0xc0, !PT ;  /* 0x0000ff0006ff7812 */ /* 0x000fe200078cc0ff */
[----:B------:R-:W-:Y:S01]  /*3180*/  FADD.FTZ R150, R21, -R150 ;  /* 0x8000009615967221 */ /* 0x000fe20000010000 */
[----:B------:R-:W-:-:S03]  /*3190*/  HFMA2.MMA R196, -RZ, RZ, 0, 0 ;  /* 0x00000000ffc47435 */ /* 0x000fc600000001ff */
[----:B------:R-:W-:-:S04]  /*31a0*/  FMUL.FTZ R155, R3, R150 ;  /* 0x00000096039b7220 */ /* 0x000fc80000410000 */
[----:B------:R-:W-:-:S04]  /*31b0*/  @P5 FADD.FTZ R155, R36, R155 ;  /* 0x0000009b249b5221 */ /* 0x000fc80000010000 */
[----:B------:R-:W-:-:S04]  /*31c0*/  FMUL.FTZ R150, R155, R2 ;  /* 0x000000029b967220 */ /* 0x000fc80000410000 */
[----:B------:R-:W-:Y:S01]  /*31d0*/  FMUL.FTZ R150, R150, c[0x0][0x1e8] ;  /* 0x00007a0096967a20 */ /* 0x000fe20000410000 */
[----:B--2---:R-:W-:-:S04]  /*31e0*/  @P4 MOV R151, R148 ;  /* 0x0000009400974202 */ /* 0x004fc80000000f00 */
[----:B------:R-:W-:-:S05]  /*31f0*/  @P4 PRMT R151, RZ, 0x5410, R151 ;  /* 0x00005410ff974816 */ /* 0x000fca0000000097 */
[----:B------:R-:W-:Y:S01]  /*3200*/  @P4 FMUL.FTZ R154, R150, R151 ;  /* 0x00000097969a4220 */ /* 0x000fe20000410000 */
[----:B------:R-:W-:-:S03]  /*3210*/  HFMA2.MMA R151, -RZ, RZ, 0, 0 ;  /* 0x00000000ff977435 */ /* 0x000fc600000001ff */
[----:B------:R-:W-:-:S03]  /*3220*/  FADD.FTZ R64, R64, R154 ;  /* 0x0000009a40407221 */ /* 0x000fc60000010000 */
[----:B------:R-:W-:Y:S01]  /*3230*/  @P4 FMUL.FTZ R151, R219, R150 ;  /* 0x00000096db974220 */ /* 0x000fe20000410000 */
[----:B------:R-:W-:Y:S01]  /*3240*/  ISETP.NE.U32.AND P4, PT, RZ, c[0x0][0x258], PT ;  /* 0x00009600ff007a0c */ /* 0x000fe20003f85070 */
[----:B------:R-:W-:-:S03]  /*3250*/  FFMA.FTZ R150, R20, R152, R195 ;  /* 0x0000009814967223 */ /* 0x000fc600000100c3 */
[----:B------:R-:W-:Y:S01]  /*3260*/  ISETP.NE.AND.EX P4, PT, RZ, c[0x0][0x25c], PT, P4 ;  /* 0x00009700ff007a0c */ /* 0x000fe20003f85340 */
[----:B------:R-:W-:-:S03]  /*3270*/  FADD.FTZ R150, R23, -R150 ;  /* 0x8000009617967221 */ /* 0x000fc60000010000 */
[----:B------:R-:W-:Y:S01]  /*3280*/  SEL R144, R155, R144, P4 ;  /* 0x000000909b907207 */ /* 0x000fe20002000000 */
[----:B------:R-:W-:-:S04]  /*3290*/  FMUL.FTZ R150, R3, R150 ;  /* 0x0000009603967220 */ /* 0x000fc80000410000 */
[----:B------:R-:W-:-:S04]  /*32a0*/  @P5 FADD.FTZ R150, R37, R150 ;  /* 0x0000009625965221 */ /* 0x000fc80000010000 */
[C---:B------:R-:W-:Y:S01]  /*32b0*/  FMUL.FTZ R155, R150.reuse, R2 ;  /* 0x00000002969b7220 */ /* 0x040fe20000410000 */
[----:B------:R-:W-:Y:S02]  /*32c0*/  SEL R145, R150, R145, P4 ;  /* 0x0000009196917207 */ /* 0x000fe40002000000 */
[----:B------:R-:W-:Y:S01]  /*32d0*/  @P6 SHF.R.U64 R150, R148, 0x10, R149 ;  /* 0x0000001094966819 */ /* 0x000fe20000001295 */
[----:B------:R-:W-:Y:S01]  /*32e0*/  FMUL.FTZ R155, R155, c[0x0][0x1e8] ;  /* 0x00007a009b9b7a20 */ /* 0x000fe20000410000 */
[----:B------:R-:W-:Y:S02]  /*32f0*/  MOV R148, RZ ;  /* 0x000000ff00947202 */ /* 0x000fe40000000f00 */
[----:B------:R-:W-:-:S05]  /*3300*/  @P6 PRMT R150, RZ, 0x5410, R150 ;  /* 0x00005410ff966816 */ /* 0x000fca0000000096 */
[----:B------:R-:W-:Y:S02]  /*3310*/  @P6 FMUL.FTZ R148, R155, R150 ;  /* 0x000000969b946220 */ /* 0x000fe40000410000 */
[----:B------:R-:W-:Y:S02]  /*3320*/  IMAD.MOV.U32 R150, RZ, RZ, RZ ;  /* 0x000000ffff967224 */ /* 0x000fe400078e00ff */
[----:B------:R-:W-:Y:S01]  /*3330*/  @P6 FMUL.FTZ R150, R218, R155 ;  /* 0x0000009bda966220 */ /* 0x000fe20000410000 */
[----:B------:R-:W-:Y:S01]  /*3340*/  LOP3.LUT P6, RZ, R6, 0xff0000, RZ, 0xc0, !PT ;  /* 0x00ff000006ff7812 */ /* 0x000fe200078cc0ff */
[-C--:B------:R-:W-:Y:S02]  /*3350*/  FFMA.FTZ R155, R22, R152.reuse, R195 ;  /* 0x00000098169b7223 */ /* 0x080fe400000100c3 */
[----:B------:R-:W-:Y:S02]  /*3360*/  FADD.FTZ R65, R65, R148 ;  /* 0x0000009441417221 */ /* 0x000fe40000010000 */
[----:B------:R-:W-:Y:S01]  /*3370*/  FADD.FTZ R148, R24, -R155 ;  /* 0x8000009b18947221 */ /* 0x000fe20000010000 */
[----:B------:R-:W0:Y:S01]  /*3380*/  F2F.BF16.F32 R150, R150 ;  /* 0x0000009600967304 */ /* 0x000e220000202000 */
[----:B------:R-:W-:-:S02]  /*3390*/  FFMA.FTZ R195, R25, R152, R195 ;  /* 0x0000009819c37223 */ /* 0x000fc400000100c3 */
[----:B------:R-:W-:-:S04]  /*33a0*/  FMUL.FTZ R155, R3, R148 ;  /* 0x00000094039b7220 */ /* 0x000fc80000410000 */
[----:B------:R-:W-:Y:S01]  /*33b0*/  @P5 FADD.FTZ R155, R38, R155 ;  /* 0x0000009b269b5221 */ /* 0x000fe20000010000 */
[----:B------:R-:W-:-:S03]  /*33c0*/  @P6 MOV R154, R149 ;  /* 0x00000095009a6202 */ /* 0x000fc60000000f00 */
[C---:B------:R-:W-:Y:S01]  /*33d0*/  FMUL.FTZ R148, R155.reuse, R2 ;  /* 0x000000029b947220 */ /* 0x040fe20000410000 */
[----:B------:R-:W-:Y:S01]  /*33e0*/  SEL R146, R155, R146, P4 ;  /* 0x000000929b927207 */ /* 0x000fe20002000000 */
[----:B------:R-:W-:Y:S01]  /*33f0*/  HFMA2.MMA R155, -RZ, RZ, 0, 0 ;  /* 0x00000000ff9b7435 */ /* 0x000fe200000001ff */
[----:B------:R-:W-:Y:S01]  /*3400*/  @P6 PRMT R154, RZ, 0x5410, R154 ;  /* 0x00005410ff9a6816 */ /* 0x000fe2000000009a */
[----:B------:R-:W-:-:S04]  /*3410*/  FMUL.FTZ R148, R148, c[0x0][0x1e8] ;  /* 0x00007a0094947a20 */ /* 0x000fc80000410000 */
[----:B------:R-:W-:Y:S02]  /*3420*/  @P6 FMUL.FTZ R155, R148, R154 ;  /* 0x0000009a949b6220 */ /* 0x000fe40000410000 */
[----:B------:R-:W-:Y:S02]  /*3430*/  IMAD.MOV.U32 R154, RZ, RZ, RZ ;  /* 0x000000ffff9a7224 */ /* 0x000fe400078e00ff */
[----:B------:R-:W-:Y:S02]  /*3440*/  @P6 FMUL.FTZ R154, R217, R148 ;  /* 0x00000094d99a6220 */ /* 0x000fe40000410000 */
[----:B------:R-:W-:Y:S01]  /*3450*/  FADD.FTZ R148, R26, -R195 ;  /* 0x800000c31a947221 */ /* 0x000fe20000010000 */
[----:B------:R-:W-:Y:S01]  /*3460*/  MOV R195, RZ ;  /* 0x000000ff00c37202 */ /* 0x000fe20000000f00 */
[----:B------:R-:W-:Y:S02]  /*3470*/  FADD.FTZ R66, R66, R155 ;  /* 0x0000009b42427221 */ /* 0x000fe40000010000 */
[----:B------:R-:W-:Y:S01]  /*3480*/  FMUL.FTZ R148, R3, R148 ;  /* 0x0000009403947220 */ /* 0x000fe20000410000 */
[----:B------:R-:W-:Y:S03]  /*3490*/  F2F.BF16.F32 R154, R154 ;  /* 0x0000009a009a7304 */ /* 0x000fe60000202000 */
[----:B------:R-:W-:-:S05]  /*34a0*/  @P5 FADD.FTZ R148, R39, R148 ;  /* 0x0000009427945221 */ /* 0x000fca0000010000 */
[C---:B------:R-:W-:Y:S01]  /*34b0*/  SEL R147, R148.reuse, R147, P4 ;  /* 0x0000009394937207 */ /* 0x040fe20002000000 */
[----:B------:R-:W-:Y:S01]  /*34c0*/  FMUL.FTZ R148, R148, R2 ;  /* 0x0000000294947220 */ /* 0x000fe20000410000 */
[----:B------:R-:W-:Y:S01]  /*34d0*/  LOP3.LUT P4, RZ, R6, 0xff000000, RZ, 0xc0, !PT ;  /* 0xff00000006ff7812 */ /* 0x000fe2000788c0ff */
[----:B------:R0:W1:Y:S02]  /*34e0*/  F2F.BF16.F32 R155, R151 ;  /* 0x00000097009b7304 */ /* 0x0000640000202000 */
[----:B------:R-:W-:Y:S02]  /*34f0*/  FMUL.FTZ R148, R148, c[0x0][0x1e8] ;  /* 0x00007a0094947a20 */ /* 0x000fe40000410000 */
[----:B0-----:R-:W-:-:S08]  /*3500*/  IMAD.WIDE.U32 R150, R150, 0x10000, RZ ;  /* 0x0001000096967825 */ /* 0x001fd000078e00ff */
[----:B------:R-:W-:Y:S01]  /*3510*/  @P4 SHF.R.U32.HI R149, RZ, 0x10, R149 ;  /* 0x00000010ff954819 */ /* 0x000fe20000011695 */
[----:B------:R-:W-:-:S03]  /*3520*/  @P4 FMUL.FTZ R196, R216, R148 ;  /* 0x00000094d8c44220 */ /* 0x000fc60000410000 */
[----:B------:R-:W-:Y:S02]  /*3530*/  @P4 PRMT R149, RZ, 0x5410, R149 ;  /* 0x00005410ff954816 */ /* 0x000fe40000000095 */
[----:B-1----:R-:W-:-:S03]  /*3540*/  LOP3.LUT R150, R150, R155, RZ, 0xfc, !PT ;  /* 0x0000009b96967212 */ /* 0x002fc600078efcff */
[----:B------:R-:W-:Y:S01]  /*3550*/  @P4 FMUL.FTZ R195, R148, R149 ;  /* 0x0000009594c34220 */ /* 0x000fe20000410000 */
[----:B------:R-:W-:-:S03]  /*3560*/  ISETP.NE.U32.AND P4, PT, RZ, c[0x0][0x258], PT ;  /* 0x00009600ff007a0c */ /* 0x000fc60003f85070 */
[----:B------:R-:W-:Y:S01]  /*3570*/  FADD.FTZ R67, R67, R195 ;  /* 0x000000c343437221 */ /* 0x000fe20000010000 */
[----:B------:R-:W-:Y:S01]  /*3580*/  ISETP.NE.AND.EX P4, PT, RZ, c[0x0][0x25c], PT, P4 ;  /* 0x00009700ff007a0c */ /* 0x000fe20003f85340 */
[----:B------:R-:W0:-:S12]  /*3590*/  F2F.BF16.F32 R195, R196 ;  /* 0x000000c400c37304 */ /* 0x000e180000202000 */
[----:B------:R-:W-:-:S04]  /*35a0*/  @P4 LEA R148, P5, R12, c[0x0][0x258], 0x4 ;  /* 0x000096000c944a11 */ /* 0x000fc800078a20ff */
[----:B------:R-:W-:Y:S01]  /*35b0*/  @P4 LEA.HI.X R149, R12, c[0x0][0x25c], RZ, 0x4, P5 ;  /* 0x000097000c954a11 */ /* 0x000fe200028f24ff */
[----:B0-----:R-:W-:-:S04]  /*35c0*/  IMAD.U32 R195, R195, 0x10000, RZ ;  /* 0x00010000c3c37824 */ /* 0x001fc800078e00ff */
[----:B------:R0:W-:Y:S01]  /*35d0*/  @P4 STG.E.128 [R148.64], R144 ;  /* 0x0000009094004986 */ /* 0x0001e2000c101d04 */
[----:B------:R-:W-:Y:S02]  /*35e0*/  LOP3.LUT R151, R151, R195, R154, 0xfe, !PT ;  /* 0x000000c397977212 */ /* 0x000fe400078efe9a */
[----:B0-----:R-:W-:-:S04]  /*35f0*/  LEA R148, P4, R12, c[0x0][0x248], 0x3 ;  /* 0x000092000c947a11 */ /* 0x001fc800078818ff */
[C---:B------:R-:W-:Y:S02]  /*3600*/  LEA.HI.X R149, R12.reuse, c[0x0][0x24c], RZ, 0x3, P4 ;  /* 0x000093000c957a11 */ /* 0x040fe400020f1cff */
[----:B------:R-:W-:-:S03]  /*3610*/  IADD3 R12, R12, 0x100, RZ ;  /* 0x000001000c0c7810 */ /* 0x000fc60007ffe0ff */
[----:B------:R0:W-:Y:S04]  /*3620*/  STG.E.64 [R148.64], R150 ;  /* 0x0000009694007986 */ /* 0x0001e8000c101b04 */
.L_x_5390:
[----:B------:R-:W-:Y:S05]  /*3630*/  BSYNC B0 ;  /* 0x0000000000007941 */ /* 0x000fea0003800000 */
.L_x_5389:
[----:B------:R-:W-:Y:S01]  /*3640*/  BSSY B0, `(.L_x_5391) ;  /* 0x0000058000007945 */ /* 0x000fe20003800000 */
[----:B------:R-:W-:Y:S05]  /*3650*/  @!P0 BRA `(.L_x_5392) ;  /* 0x0000056000008947 */ /* 0x000fea0003800000 */
[----:B0-----:R-:W-:Y:S02]  /*3660*/  MOV R149, 0x8 ;  /* 0x0000000800957802 */ /* 0x001fe40000000f00 */
[----:B------:R-:W-:-:S03]  /*3670*/  ISETP.NE.AND P4, PT, R252, RZ, PT ;  /* 0x000000fffc00720c */ /* 0x000fc60003f85270 */
[----:B------:R-:W-:Y:S01]  /*3680*/  IMAD.WIDE.U32 R148, R12, R149, c[0x0][0x170] ;  /* 0x00005c000c947625 */ /* 0x000fe200078e0095 */
[----:B------:R-:W-:-:S05]  /*3690*/  FSEL R195, R153, RZ, !P4 ;  /* 0x000000ff99c37208 */ /* 0x000fca0006000000 */
[----:B------:R-:W2:Y:S01]  /*36a0*/  LDG.E.64 R148, [R148.64] ;  /* 0x0000000494947981 */ /* 0x000ea2000c1e1b00 */
[----:B------:R-:W-:Y:S01]  /*36b0*/  ISETP.NE.U32.AND P5, PT, RZ, c[0x0][0x218], PT ;  /* 0x00008600ff007a0c */ /* 0x000fe20003fa5070 */
[----:B------:R-:W-:Y:S01]  /*36c0*/  FFMA.FTZ R150, R27, R152, R195 ;  /* 0x000000981b967223 */ /* 0x000fe200000100c3 */
[----:B------:R-:W-:Y:S01]  /*36d0*/  LOP3.LUT P4, RZ, R7, 0xff, RZ, 0xc0, !PT ;  /* 0x000000ff07ff7812 */ /* 0x000fe2000788c0ff */
[----:B------:R-:W-:Y:S01]  /*36e0*/  IMAD.MOV.U32 R154, RZ, RZ, RZ ;  /* 0x000000ffff9a7224 */ /* 0x000fe200078e00ff */
[----:B------:R-:W-:Y:S01]  /*36f0*/  ISETP.NE.AND.EX P5, PT, RZ, c[0x0][0x21c], PT, P5 ;  /* 0x00008700ff007a0c */ /* 0x000fe20003fa5350 */
[----:B------:R-:W-:Y:S01]  /*3700*/  FADD.FTZ R150, R29, -R150 ;  /* 0x800000961d967221 */ /* 0x000fe20000010000 */
[----:B------:R-:W-:Y:S01]  /*3710*/  LOP3.LUT P6, RZ, R7, 0xff00, RZ, 0xc0, !PT ;  /* 0x0000ff0007ff7812 */ /* 0x000fe200078cc0ff */
[----:B------:R-:W-:Y:S02]  /*3720*/  HFMA2.MMA R196, -RZ, RZ, 0, 0 ;  /* 0x00000000ffc47435 */ /* 0x000fe400000001ff */
[----:B------:R-:W-:-:S08]  /*3730*/  FMUL.FTZ R155, R3, R150 ;  /* 0x00000096039b7220 */ /* 0x000fd00000410000 */
        /* <DEDUP_REMOVED lines=72> */
.L_x_5392:
[----:B------:R-:W-:Y:S05]  /*3bc0*/  BSYNC B0 ;  /* 0x0000000000007941 */ /* 0x000fea0003800000 */
.L_x_5391:
        /* <DEDUP_REMOVED lines=9> */
[C---:B------:R-:W-:Y:S01]  /*3c60*/  LOP3.LUT P4, RZ, R8.reuse, 0xff, RZ, 0xc0, !PT ;  /* 0x000000ff08ff7812 */ /* 0x040fe2000788c0ff */
        /* <DEDUP_REMOVED lines=78> */
.L_x_5394:
[----:B------:R-:W-:Y:S05]  /*4150*/  BSYNC B0 ;  /* 0x0000000000007941 */ /* 0x000fea0003800000 */
.L_x_5393:
        /* <DEDUP_REMOVED lines=88> */
.L_x_5396:
[----:B------:R-:W-:Y:S05]  /*46e0*/  BSYNC B0 ;  /* 0x0000000000007941 */ /* 0x000fea0003800000 */
.L_x_5395:
        /* <DEDUP_REMOVED lines=88> */
.L_x_5398:
[----:B------:R-:W-:Y:S05]  /*4c70*/  BSYNC B0 ;  /* 0x0000000000007941 */ /* 0x000fea0003800000 */
.L_x_5397:
[----:B------:R-:W-:Y:S01]  /*4c80*/  ISETP.GE.U32.AND P4, PT, R4, 0x700, PT ;  /* 0x000007000400780c */ /* 0x000fe20003f86070 */
[----:B------:R-:W-:-:S12]  /*4c90*/  BSSY B0, `(.L_x_5399) ;  /* 0x0000057000007945 */ /* 0x000fd80003800000 */
        /* <DEDUP_REMOVED lines=12> */
[----:B------:R-:W-:-:S03]  /*4d60*/  LOP3.LUT P6, RZ, R11, 0xff00, RZ, 0xc0, !PT ;  /* 0x0000ff000bff7812 */ /* 0x000fc600078cc0ff */
        /* <DEDUP_REMOVED lines=13> */
[----:B------:R-:W-:Y:S01]  /*4e40*/  FADD.FTZ R150, R187, -R150 ;  /* 0x80000096bb967221 */ /* 0x000fe20000010000 */
[----:B------:R-:W-:Y:S02]  /*4e50*/  F2F.BF16.F32 R153, R153 ;  /* 0x0000009900997304 */ /* 0x000fe40000202000 */
[----:B------:R-:W-:Y:S01]  /*4e60*/  SEL R144, R151, R144, P4 ;  /* 0x0000009097907207 */ /* 0x000fe20002000000 */
[----:B------:R-:W-:Y:S01]  /*4e70*/  FMUL.FTZ R150, R3, R150 ;  /* 0x0000009603967220 */ /* 0x000fe20000410000 */
[----:B------:R-:W-:Y:S01]  /*4e80*/  @P6 SHF.R.U64 R151, R148, 0x10, R149 ;  /* 0x0000001094976819 */ /* 0x000fe20000001295 */
[-CC-:B------:R-:W-:Y:S02]  /*4e90*/  FFMA.FTZ R148, R186, R152.reuse, R195.reuse ;  /* 0x00000098ba947223 */ /* 0x180fe400000100c3 */
[----:B------:R-:W-:Y:S01]  /*4ea0*/  FFMA.FTZ R195, R189, R152, R195 ;  /* 0x00000098bdc37223 */ /* 0x000fe200000100c3 */
[----:B------:R-:W-:Y:S01]  /*4eb0*/  @P6 PRMT R151, RZ, 0x5410, R151 ;  /* 0x00005410ff976816 */ /* 0x000fe20000000097 */
[----:B------:R-:W-:-:S02]  /*4ec0*/  @P5 FADD.FTZ R150, R141, R150 ;  /* 0x000000968d965221 */ /* 0x000fc40000010000 */
[----:B------:R-:W-:Y:S02]  /*4ed0*/  FADD.FTZ R148, R188, -R148 ;  /* 0x80000094bc947221 */ /* 0x000fe40000010000 */
[----:B------:R-:W-:Y:S01]  /*4ee0*/  FADD.FTZ R152, R190, -R195 ;  /* 0x800000c3be987221 */ /* 0x000fe20000010000 */
[C---:B------:R-:W-:Y:S01]  /*4ef0*/  SEL R145, R150.reuse, R145, P4 ;  /* 0x0000009196917207 */ /* 0x040fe20002000000 */
[----:B------:R-:W-:Y:S01]  /*4f00*/  FMUL.FTZ R154, R150, R2 ;  /* 0x00000002969a7220 */ /* 0x000fe20000410000 */
[----:B------:R-:W-:Y:S01]  /*4f10*/  MOV R150, RZ ;  /* 0x000000ff00967202 */ /* 0x000fe20000000f00 */
[C---:B------:R-:W-:Y:S02]  /*4f20*/  FMUL.FTZ R196, R3.reuse, R148 ;  /* 0x0000009403c47220 */ /* 0x040fe40000410000 */
[----:B------:R-:W-:Y:S02]  /*4f30*/  FMUL.FTZ R152, R3, R152 ;  /* 0x0000009803987220 */ /* 0x000fe40000410000 */
[----:B------:R-:W-:-:S02]  /*4f40*/  FMUL.FTZ R154, R154, c[0x0][0x1e8] ;  /* 0x00007a009a9a7a20 */ /* 0x000fc40000410000 */
[----:B------:R-:W-:Y:S02]  /*4f50*/  @P5 FADD.FTZ R196, R142, R196 ;  /* 0x000000c48ec45221 */ /* 0x000fe40000010000 */
[----:B------:R-:W-:Y:S02]  /*4f60*/  @P5 FADD.FTZ R152, R143, R152 ;  /* 0x000000988f985221 */ /* 0x000fe40000010000 */
[----:B------:R-:W-:Y:S01]  /*4f70*/  @P6 FMUL.FTZ R150, R154, R151 ;  /* 0x000000979a966220 */ /* 0x000fe20000410000 */
[----:B------:R-:W-:Y:S01]  /*4f80*/  SEL R146, R196, R146, P4 ;  /* 0x00000092c4927207 */ /* 0x000fe20002000000 */
[----:B------:R-:W-:Y:S01]  /*4f90*/  IMAD.MOV.U32 R151, RZ, RZ, RZ ;  /* 0x000000ffff977224 */ /* 0x000fe200078e00ff */
[----:B------:R-:W-:Y:S01]  /*4fa0*/  SEL R147, R152, R147, P4 ;  /* 0x0000009398937207 */ /* 0x000fe20002000000 */
[----:B------:R-:W-:Y:S01]  /*4fb0*/  @P6 FMUL.FTZ R151, R198, R154 ;  /* 0x0000009ac6976220 */ /* 0x000fe20000410000 */
[C---:B------:R-:W-:Y:S01]  /*4fc0*/  LOP3.LUT P6, RZ, R11.reuse, 0xff0000, RZ, 0xc0, !PT ;  /* 0x00ff00000bff7812 */ /* 0x040fe200078cc0ff */
[-C--:B------:R-:W-:Y:S01]  /*4fd0*/  FMUL.FTZ R196, R196, R2.reuse ;  /* 0x00000002c4c47220 */ /* 0x080fe20000410000 */
[----:B------:R-:W-:Y:S01]  /*4fe0*/  LOP3.LUT P4, RZ, R11, 0xff000000, RZ, 0xc0, !PT ;  /* 0xff0000000bff7812 */ /* 0x000fe2000788c0ff */
[----:B------:R-:W-:Y:S01]  /*4ff0*/  FMUL.FTZ R2, R152, R2 ;  /* 0x0000000298027220 */ /* 0x000fe20000410000 */
[----:B------:R-:W-:Y:S01]  /*5000*/  MOV R152, RZ ;  /* 0x000000ff00987202 */ /* 0x000fe20000000f00 */
[----:B------:R-:W-:-:S02]  /*5010*/  FMUL.FTZ R196, R196, c[0x0][0x1e8] ;  /* 0x00007a00c4c47a20 */ /* 0x000fc40000410000 */
[----:B------:R-:W-:Y:S02]  /*5020*/  FMUL.FTZ R3, R2, c[0x0][0x1e8] ;  /* 0x00007a0002037a20 */ /* 0x000fe40000410000 */
[----:B------:R-:W-:-:S04]  /*5030*/  FADD.FTZ R45, R45, R150 ;  /* 0x000000962d2d7221 */ /* 0x000fc80000010000 */
[----:B------:R-:W-:Y:S02]  /*5040*/  @P6 MOV R148, R149 ;  /* 0x0000009500946202 */ /* 0x000fe40000000f00 */
[----:B------:R-:W-:Y:S02]  /*5050*/  @P4 SHF.R.U32.HI R149, RZ, 0x10, R149 ;  /* 0x00000010ff954819 */ /* 0x000fe40000011695 */
[----:B------:R-:W-:Y:S01]  /*5060*/  @P6 PRMT R154, RZ, 0x5410, R148 ;  /* 0x00005410ff9a6816 */ /* 0x000fe20000000094 */
[----:B------:R-:W-:Y:S01]  /*5070*/  HFMA2.MMA R148, -RZ, RZ, 0, 0 ;  /* 0x00000000ff947435 */ /* 0x000fe200000001ff */
[----:B------:R-:W-:Y:S01]  /*5080*/  @P4 PRMT R2, RZ, 0x5410, R149 ;  /* 0x00005410ff024816 */ /* 0x000fe20000000095 */
[----:B------:R-:W-:-:S04]  /*5090*/  HFMA2.MMA R149, -RZ, RZ, 0, 0 ;  /* 0x00000000ff957435 */ /* 0x000fc800000001ff */
[----:B------:R-:W-:Y:S02]  /*50a0*/  @P4 FMUL.FTZ R152, R3, R2 ;  /* 0x0000000203984220 */ /* 0x000fe40000410000 */
[----:B------:R-:W-:Y:S01]  /*50b0*/  @P4 FMUL.FTZ R149, R194, R3 ;  /* 0x00000003c2954220 */ /* 0x000fe20000410000 */
[----:B------:R-:W-:Y:S01]  /*50c0*/  ISETP.NE.U32.AND P4, PT, RZ, c[0x0][0x258], PT ;  /* 0x00009600ff007a0c */ /* 0x000fe20003f85070 */
[----:B------:R-:W-:Y:S02]  /*50d0*/  @P6 FMUL.FTZ R148, R196, R154 ;  /* 0x0000009ac4946220 */ /* 0x000fe40000410000 */
[----:B------:R-:W-:Y:S01]  /*50e0*/  IMAD.MOV.U32 R154, RZ, RZ, RZ ;  /* 0x000000ffff9a7224 */ /* 0x000fe200078e00ff */
[----:B------:R-:W-:Y:S01]  /*50f0*/  ISETP.NE.AND.EX P4, PT, RZ, c[0x0][0x25c], PT, P4 ;  /* 0x00009700ff007a0c */ /* 0x000fe20003f85340 */
[----:B------:R-:W-:Y:S01]  /*5100*/  @P6 FMUL.FTZ R154, R197, R196 ;  /* 0x000000c4c59a6220 */ /* 0x000fe20000410000 */
[----:B------:R-:W0:Y:S01]  /*5110*/  F2F.BF16.F32 R149, R149 ;  /* 0x0000009500957304 */ /* 0x000e220000202000 */
[----:B------:R-:W-:-:S02]  /*5120*/  FADD.FTZ R46, R46, R148 ;  /* 0x000000942e2e7221 */ /* 0x000fc40000010000 */
[----:B------:R-:W-:-:S05]  /*5130*/  FADD.FTZ R47, R47, R152 ;  /* 0x000000982f2f7221 */ /* 0x000fca0000010000 */
[----:B------:R-:W1:Y:S03]  /*5140*/  F2F.BF16.F32 R148, R151 ;  /* 0x0000009700947304 */ /* 0x000e660000202000 */
[----:B------:R-:W-:-:S04]  /*5150*/  @P4 LEA R2, P5, R12, c[0x0][0x258], 0x4 ;  /* 0x000096000c024a11 */ /* 0x000fc800078a20ff */
[----:B------:R-:W-:Y:S01]  /*5160*/  @P4 LEA.HI.X R3, R12, c[0x0][0x25c], RZ, 0x4, P5 ;  /* 0x000097000c034a11 */ /* 0x000fe200028f24ff */
[----:B------:R-:W2:Y:S01]  /*5170*/  F2F.BF16.F32 R154, R154 ;  /* 0x0000009a009a7304 */ /* 0x000ea20000202000 */
[----:B0-----:R-:W-:-:S03]  /*5180*/  IMAD.U32 R155, R149, 0x10000, RZ ;  /* 0x00010000959b7824 */ /* 0x001fc600078e00ff */
[----:B------:R0:W-:Y:S01]  /*5190*/  @P4 STG.E.128 [R2.64], R144 ;  /* 0x0000009002004986 */ /* 0x0001e2000c101d04 */
[----:B-1----:R-:W-:-:S05]  /*51a0*/  IMAD.WIDE.U32 R148, R148, 0x10000, RZ ;  /* 0x0001000094947825 */ /* 0x002fca00078e00ff */
[----:B------:R-:W-:Y:S02]  /*51b0*/  LOP3.LUT R148, R148, R153, RZ, 0xfc, !PT ;  /* 0x0000009994947212 */ /* 0x000fe400078efcff */
[----:B--2---:R-:W-:Y:S02]  /*51c0*/  LOP3.LUT R149, R149, R155, R154, 0xfe, !PT ;  /* 0x0000009b95957212 */ /* 0x004fe400078efe9a */
[----:B0-----:R-:W-:-:S04]  /*51d0*/  LEA R2, P4, R12, c[0x0][0x248], 0x3 ;  /* 0x000092000c027a11 */ /* 0x001fc800078818ff */
[----:B------:R-:W-:-:S05]  /*51e0*/  LEA.HI.X R3, R12, c[0x0][0x24c], RZ, 0x3, P4 ;  /* 0x000093000c037a11 */ /* 0x000fca00020f1cff */
[----:B------:R0:W-:Y:S04]  /*51f0*/  STG.E.64 [R2.64], R148 ;  /* 0x0000009402007986 */ /* 0x0001e8000c101b04 */
.L_x_5400:
[----:B------:R-:W-:Y:S05]  /*5200*/  BSYNC B0 ;  /* 0x0000000000007941 */ /* 0x000fea0003800000 */
.L_x_5399:
[----:B------:R-:W-:Y:S02]  /*5210*/  LOP3.LUT P4, RZ, R193, 0xff, RZ, 0xc0, !PT ;  /* 0x000000ffc1ff7812 */ /* 0x000fe4000788c0ff */
[----:B------:R-:W-:Y:S02]  /*5220*/  IADD3 R0, R0, c[0x0][0x160], RZ ;  /* 0x0000580000007a10 */ /* 0x000fe40007ffe0ff */
[----:B------:R-:W-:Y:S02]  /*5230*/  SEL R193, RZ, 0x1, P4 ;  /* 0x00000001ffc17807 */ /* 0x000fe40002000000 */
[----:B------:R-:W-:-:S13]  /*5240*/  ISETP.GE.AND P4, PT, R0, c[0x0][0x164], PT ;  /* 0x0000590000007a0c */ /* 0x000fda0003f86270 */
[----:B0-----:R-:W-:Y:S01]  /*5250*/  @P4 CALL.REL.NOINC `(.L_x_5370) ;  /* 0x0000001000004944 */ /* 0x001fe20003c00000 */
[----:B------:R-:W-:Y:S05]  /*5260*/  BRA `(.L_x_5401) ;  /* 0xffffbb3000007947 */ /* 0x000fea000383ffff */
.L_x_5370:
[----:B0-----:R-:W0:Y:S01]  /*5270*/  S2UR UR6, SR_CTAID.X ;  /* 0x00000000000679c3 */ /* 0x001e220000002500 */
[----:B-----5:R-:W0:Y:S01]  /*5280*/  S2R R2, SR_TID.X ;  /* 0x0000000000027919 */ /* 0x020e220000002100 */
[C---:B------:R-:W-:Y:S01]  /*5290*/  LOP3.LUT P5, RZ, R4.reuse, 0xffffff00, RZ, 0xc0, !PT ;  /* 0xffffff0004ff7812 */ /* 0x040fe200078ac0ff */
[----:B------:R-:W-:Y:S01]  /*52a0*/  @P0 IMAD.MOV.U32 R21, RZ, RZ, 0x10 ;  /* 0x00000010ff150424 */ /* 0x000fe200078e00ff */
[----:B------:R-:W-:Y:S02]  /*52b0*/  ISETP.GE.U32.AND P4, PT, R4, 0x200, PT ;  /* 0x000002000400780c */ /* 0x000fe40003f86070 */
[----:B------:R-:W-:Y:S02]  /*52c0*/  @P1 MOV R27, 0x10 ;  /* 0x00000010001b1802 */ /* 0x000fe40000000f00 */
[----:B------:R-:W-:Y:S02]  /*52d0*/  @P2 MOV R5, 0x10 ;  /* 0x0000001000052802 */ /* 0x000fe40000000f00 */
[----:B------:R-:W-:-:S05]  /*52e0*/  @P3 MOV R29, 0x10 ;  /* 0x00000010001d3802 */ /* 0x000fca0000000f00 */
[----:B------:R-:W-:Y:S02]  /*52f0*/  @P5 MOV R9, 0x10 ;  /* 0x0000001000095802 */ /* 0x000fe40000000f00 */
        /* <DEDUP_REMOVED lines=57> */
.L_x_5385:
[----:B------:R-:W-:Y:S01]  /*5690*/  HFMA2.MMA R150, -RZ, RZ, 0, 9.5367431640625e-07 ;  /* 0x00000010ff967435 */ /* 0x000fe200000001ff */
[----:B------:R-:W-:Y:S01]  /*56a0*/  MOV R149, R153 ;  /* 0x0000009900957202 */ /* 0x000fe20000000f00 */
[----:B-----5:R-:W-:Y:S01]  /*56b0*/  IMAD.MOV.U32 R195, RZ, RZ, -0x1 ;  /* 0xffffffffffc37424 */ /* 0x020fe200078e00ff */
[----:B------:R-:W-:-:S02]  /*56c0*/  MOV R196, 0x1f ;  /* 0x0000001f00c47802 */ /* 0x000fc40000000f00 */
[----:B------:R-:W-:Y:S02]  /*56d0*/  MOV R148, 0x56f0 ;  /* 0x000056f000947802 */ /* 0x000fe40000000f00 */
[----:B------:R-:W-:Y:S05]  /*56e0*/  CALL.REL.NOINC `($__internal_74_$__cuda_sm70_shflsync_down_p) ;  /* 0x0000046000007944 */ /* 0x000fea0003c00000 */
[----:B-1----:R-:W-:Y:S01]  /*56f0*/  MOV R151, R150 ;  /* 0x0000009600977202 */ /* 0x002fe20000000f00 */
[----:B------:R-:W-:Y:S05]  /*5700*/  BRA `(.L_x_5402) ;  /* 0xffffd10000007947 */ /* 0x000fea000383ffff */
.L_x_5386:
[----:B------:R-:W-:Y:S01]  /*5710*/  HFMA2.MMA R150, -RZ, RZ, 0, 9.5367431640625e-07 ;  /* 0x00000010ff967435 */ /* 0x000fe200000001ff */
[----:B------:R-:W-:Y:S01]  /*5720*/  MOV R149, R152 ;  /* 0x0000009800957202 */ /* 0x000fe20000000f00 */
[----:B------:R-:W-:Y:S01]  /*5730*/  IMAD.MOV.U32 R196, RZ, RZ, 0x1f ;  /* 0x0000001fffc47424 */ /* 0x000fe200078e00ff */
[----:B-----5:R-:W-:Y:S02]  /*5740*/  MOV R195, 0xffffffff ;  /* 0xffffffff00c37802 */ /* 0x020fe40000000f00 */
[----:B------:R-:W-:Y:S02]  /*5750*/  MOV R148, 0x5770 ;  /* 0x0000577000947802 */ /* 0x000fe40000000f00 */
[----:B01----:R-:W-:Y:S05]  /*5760*/  CALL.REL.NOINC `($__internal_74_$__cuda_sm70_shflsync_down_p) ;  /* 0x000003e000007944 */ /* 0x003fea0003c00000 */
[----:B------:R-:W-:Y:S01]  /*5770*/  FADD.FTZ R153, R151, R153 ;  /* 0x0000009997997221 */ /* 0x000fe20000010000 */
[----:B------:R-:W-:Y:S01]  /*5780*/  MOV R196, 0x1f ;  /* 0x0000001f00c47802 */ /* 0x000fe20000000f00 */
[----:B-1----:R-:W-:Y:S01]  /*5790*/  FADD.FTZ R152, R152, R150 ;  /* 0x0000009698987221 */ /* 0x002fe20000010000 */
[----:B------:R-:W-:Y:S01]  /*57a0*/  HFMA2.MMA R150, -RZ, RZ, 0, 4.76837158203125e-07 ;  /* 0x00000008ff967435 */ /* 0x000fe200000001ff */
[----:B------:R-:W-:Y:S01]  /*57b0*/  IMAD.MOV.U32 R195, RZ, RZ, -0x1 ;  /* 0xffffffffffc37424 */ /* 0x000fe200078e00ff */
[----:B------:R-:W-:-:S02]  /*57c0*/  MOV R149, R153 ;  /* 0x0000009900957202 */ /* 0x000fc40000000f00 */
[----:B------:R-:W-:Y:S02]  /*57d0*/  MOV R148, 0x57f0 ;  /* 0x000057f000947802 */ /* 0x000fe40000000f00 */
[----:B------:R-:W-:Y:S05]  /*57e0*/  CALL.REL.NOINC `($__internal_74_$__cuda_sm70_shflsync_down_p) ;  /* 0x0000036000007944 */ /* 0x000fea0003c00000 */
[----:B------:R-:W-:Y:S01]  /*57f0*/  HFMA2.MMA R196, -RZ, RZ, 0, 1.847743988037109375e-06 ;  /* 0x0000001fffc47435 */ /* 0x000fe200000001ff */
[----:B-1----:R-:W-:Y:S01]  /*5800*/  MOV R151, R150 ;  /* 0x0000009600977202 */ /* 0x002fe20000000f00 */
[----:B------:R-:W-:Y:S01]  /*5810*/  IMAD.MOV.U32 R150, RZ, RZ, 0x8 ;  /* 0x00000008ff967424 */ /* 0x000fe200078e00ff */
[----:B------:R-:W-:Y:S02]  /*5820*/  MOV R149, R152 ;  /* 0x0000009800957202 */ /* 0x000fe40000000f00 */
[----:B------:R-:W-:Y:S02]  /*5830*/  MOV R195, 0xffffffff ;  /* 0xffffffff00c37802 */ /* 0x000fe40000000f00 */
[----:B------:R-:W-:Y:S02]  /*5840*/  MOV R148, 0x5860 ;  /* 0x0000586000947802 */ /* 0x000fe40000000f00 */
[----:B------:R-:W-:Y:S05]  /*5850*/  CALL.REL.NOINC `($__internal_74_$__cuda_sm70_shflsync_down_p) ;  /* 0x000002f000007944 */ /* 0x000fea0003c00000 */
[----:B------:R-:W-:Y:S01]  /*5860*/  FADD.FTZ R153, R151, R153 ;  /* 0x0000009997997221 */ /* 0x000fe20000010000 */
[----:B------:R-:W-:Y:S01]  /*5870*/  MOV R195, 0xffffffff ;  /* 0xffffffff00c37802 */ /* 0x000fe20000000f00 */
[----:B-1----:R-:W-:Y:S01]  /*5880*/  FADD.FTZ R152, R152, R150 ;  /* 0x0000009698987221 */ /* 0x002fe20000010000 */
[----:B------:R-:W-:Y:S01]  /*5890*/  HFMA2.MMA R150, -RZ, RZ, 0, 2.384185791015625e-07 ;  /* 0x00000004ff967435 */ /* 0x000fe200000001ff */
[----:B------:R-:W-:Y:S01]  /*58a0*/  IMAD.MOV.U32 R196, RZ, RZ, 0x1f ;  /* 0x0000001fffc47424 */ /* 0x000fe200078e00ff */
[----:B------:R-:W-:-:S02]  /*58b0*/  MOV R149, R153 ;  /* 0x0000009900957202 */ /* 0x000fc40000000f00 */
[----:B------:R-:W-:Y:S02]  /*58c0*/  MOV R148, 0x58e0 ;  /* 0x000058e000947802 */ /* 0x000fe40000000f00 */
[----:B------:R-:W-:Y:S05]  /*58d0*/  CALL.REL.NOINC `($__internal_74_$__cuda_sm70_shflsync_down_p) ;  /* 0x0000027000007944 */ /* 0x000fea0003c00000 */
[----:B-1----:R-:W-:Y:S01]  /*58e0*/  MOV R151, R150 ;  /* 0x0000009600977202 */ /* 0x002fe20000000f00 */
[----:B------:R-:W-:Y:S01]  /*58f0*/  HFMA2.MMA R150, -RZ, RZ, 0, 2.384185791015625e-07 ;  /* 0x00000004ff967435 */ /* 0x000fe200000001ff */
[----:B------:R-:W-:Y:S01]  /*5900*/  IMAD.MOV.U32 R149, RZ, RZ, R152 ;  /* 0x000000ffff957224 */ /* 0x000fe200078e0098 */
[----:B------:R-:W-:Y:S02]  /*5910*/  MOV R196, 0x1f ;  /* 0x0000001f00c47802 */ /* 0x000fe40000000f00 */
[----:B------:R-:W-:Y:S02]  /*5920*/  MOV R195, 0xffffffff ;  /* 0xffffffff00c37802 */ /* 0x000fe40000000f00 */
[----:B------:R-:W-:Y:S02]  /*5930*/  MOV R148, 0x5950 ;  /* 0x0000595000947802 */ /* 0x000fe40000000f00 */
[----:B------:R-:W-:Y:S05]  /*5940*/  CALL.REL.NOINC `($__internal_74_$__cuda_sm70_shflsync_down_p) ;  /* 0x0000020000007944 */ /* 0x000fea0003c00000 */
[----:B------:R-:W-:Y:S01]  /*5950*/  FADD.FTZ R153, R151, R153 ;  /* 0x0000009997997221 */ /* 0x000fe20000010000 */
[----:B------:R-:W-:Y:S01]  /*5960*/  HFMA2.MMA R196, -RZ, RZ, 0, 1.847743988037109375e-06 ;  /* 0x0000001fffc47435 */ /* 0x000fe200000001ff */
[----:B-1----:R-:W-:Y:S01]  /*5970*/  FADD.FTZ R152, R152, R150 ;  /* 0x0000009698987221 */ /* 0x002fe20000010000 */
[----:B------:R-:W-:Y:S01]  /*5980*/  MOV R195, 0xffffffff ;  /* 0xffffffff00c37802 */ /* 0x000fe20000000f00 */
[----:B------:R-:W-:Y:S01]  /*5990*/  IMAD.MOV.U32 R150, RZ, RZ, 0x2 ;  /* 0x00000002ff967424 */ /* 0x000fe200078e00ff */
[----:B------:R-:W-:-:S02]  /*59a0*/  MOV R149, R153 ;  /* 0x0000009900957202 */ /* 0x000fc40000000f00 */
[----:B------:R-:W-:Y:S02]  /*59b0*/  MOV R148, 0x59d0 ;  /* 0x000059d000947802 */ /* 0x000fe40000000f00 */
[----:B------:R-:W-:Y:S05]  /*59c0*/  CALL.REL.NOINC `($__internal_74_$__cuda_sm70_shflsync_down_p) ;  /* 0x0000018000007944 */ /* 0x000fea0003c00000 */
[----:B-1----:R-:W-:Y:S01]  /*59d0*/  IMAD.MOV.U32 R151, RZ, RZ, R150 ;  /* 0x000000ffff977224 */ /* 0x002fe200078e0096 */
[----:B------:R-:W-:Y:S01]  /*59e0*/  HFMA2.MMA R150, -RZ, RZ, 0, 1.1920928955078125e-07 ;  /* 0x00000002ff967435 */ /* 0x000fe200000001ff */
[----:B------:R-:W-:Y:S01]  /*59f0*/  MOV R149, R152 ;  /* 0x0000009800957202 */ /* 0x000fe20000000f00 */
[----:B------:R-:W-:Y:S01]  /*5a00*/  IMAD.MOV.U32 R195, RZ, RZ, -0x1 ;  /* 0xffffffffffc37424 */ /* 0x000fe200078e00ff */
[----:B------:R-:W-:Y:S02]  /*5a10*/  MOV R196, 0x1f ;  /* 0x0000001f00c47802 */ /* 0x000fe40000000f00 */
[----:B------:R-:W-:Y:S02]  /*5a20*/  MOV R148, 0x5a40 ;  /* 0x00005a4000947802 */ /* 0x000fe40000000f00 */
[----:B------:R-:W-:Y:S05]  /*5a30*/  CALL.REL.NOINC `($__internal_74_$__cuda_sm70_shflsync_down_p) ;  /* 0x0000011000007944 */ /* 0x000fea0003c00000 */
[----:B------:R-:W-:Y:S01]  /*5a40*/  FADD.FTZ R153, R151, R153 ;  /* 0x0000009997997221 */ /* 0x000fe20000010000 */
[----:B------:R-:W-:Y:S01]  /*5a50*/  MOV R196, 0x1f ;  /* 0x0000001f00c47802 */ /* 0x000fe20000000f00 */
[----:B-1----:R-:W-:Y:S01]  /*5a60*/  FADD.FTZ R152, R152, R150 ;  /* 0x0000009698987221 */ /* 0x002fe20000010000 */
[----:B------:R-:W-:Y:S01]  /*5a70*/  HFMA2.MMA R150, -RZ, RZ, 0, 5.9604644775390625e-08 ;  /* 0x00000001ff967435 */ /* 0x000fe200000001ff */
[----:B------:R-:W-:Y:S01]  /*5a80*/  MOV R195, 0xffffffff ;  /* 0xffffffff00c37802 */ /* 0x000fe20000000f00 */
[----:B------:R-:W-:Y:S01]  /*5a90*/  IMAD.MOV.U32 R149, RZ, RZ, R153 ;  /* 0x000000ffff957224 */ /* 0x000fe200078e0099 */
[----:B------:R-:W-:-:S03]  /*5aa0*/  MOV R148, 0x5ac0 ;  /* 0x00005ac000947802 */ /* 0x000fc60000000f00 */
[----:B------:R-:W-:Y:S05]  /*5ab0*/  CALL.REL.NOINC `($__internal_74_$__cuda_sm70_shflsync_down_p) ;  /* 0x0000009000007944 */ /* 0x000fea0003c00000 */
[----:B-1----:R-:W-:Y:S01]  /*5ac0*/  MOV R151, R150 ;  /* 0x0000009600977202 */ /* 0x002fe20000000f00 */
[----:B------:R-:W-:Y:S01]  /*5ad0*/  HFMA2.MMA R150, -RZ, RZ, 0, 5.9604644775390625e-08 ;  /* 0x00000001ff967435 */ /* 0x000fe200000001ff */
[----:B------:R-:W-:Y:S01]  /*5ae0*/  MOV R149, R152 ;  /* 0x0000009800957202 */ /* 0x000fe20000000f00 */
[----:B------:R-:W-:Y:S01]  /*5af0*/  IMAD.MOV.U32 R196, RZ, RZ, 0x1f ;  /* 0x0000001fffc47424 */ /* 0x000fe200078e00ff */
[----:B------:R-:W-:-:S02]  /*5b00*/  MOV R195, 0xffffffff ;  /* 0xffffffff00c37802 */ /* 0x000fc40000000f00 */
[----:B------:R-:W-:Y:S02]  /*5b10*/  MOV R148, 0x5b30 ;  /* 0x00005b3000947802 */ /* 0x000fe40000000f00 */
[----:B------:R-:W-:Y:S05]  /*5b20*/  CALL.REL.NOINC `($__internal_74_$__cuda_sm70_shflsync_down_p) ;  /* 0x0000002000007944 */ /* 0x000fea0003c00000 */
[----:B-1----:R-:W-:Y:S01]  /*5b30*/  MOV R149, R150 ;  /* 0x0000009600957202 */ /* 0x002fe20000000f00 */
[----:B------:R-:W-:Y:S05]  /*5b40*/  BRA `(.L_x_5403) ;  /* 0xffffcde000007947 */ /* 0x000fea000383ffff */
        .weak           $__internal_74_$__cuda_sm70_shflsync_down_p
        .type           $__internal_74_$__cuda_sm70_shflsync_down_p,@function
        .size           $__internal_74_$__cuda_sm70_shflsync_down_p,(.L_x_12950 - $__internal_74_$__cuda_sm70_shflsync_down_p)
$__internal_74_$__cuda_sm70_shflsync_down_p:
[----:B------:R-:W-:Y:S04]  /*5b50*/  WARPSYNC R195 ;  /* 0x000000c300007348 */ /* 0x000fe80003800000 */
[----:B------:R0:W1:Y:S02]  /*5b60*/  SHFL.DOWN PT, R150, R149, R150, R196 ;  /* 0x0800009695967389 */ /* 0x00006400000e00c4 */
[----:B0-----:R-:W-:-:S06]  /*5b70*/  HFMA2.MMA R149, -RZ, RZ, 0, 0 ;  /* 0x00000000ff957435 */ /* 0x001fcc00000001ff */
[----:B------:R-:W-:Y:S05]  /*5b80*/  RET.REL.NODEC R148 `(_ZN10layer_norm13ln_bwd_kernelINS_13Kernel_traitsI13__nv_bfloat16S2_fS2_fjLj7168ELj1ELj1ELj8ELj8ENS_18Kernel_traits_baseILj7168ES2_S2_fS2_fjLj256EEEEELb1ELb1ELb0ELb0EEEvNS_9BwdParamsE) ;  /* 0xffffa47094007950 */ /* 0x000fea0003c3ffff */
.L_x_5404:
        /* <DEDUP_REMOVED lines=15> */
.L_x_12950:


//--------------------- .text._ZN10layer_norm13ln_bwd_kernelINS_13Kernel_traitsI13__nv_bfloat16S2_fS2_fjLj7168ELj1ELj1ELj8ELj8ENS_18Kernel_traits_baseILj7168ES2_S2_fS2_fjLj256EEEEELb1ELb1ELb0ELb1EEEvNS_9BwdParamsE --------------------------
	.section	.text._ZN10layer_norm13ln_bwd_kernelINS_13Kernel_traitsI13__nv_bfloat16S2_fS2_fjLj7168ELj1ELj1ELj8ELj8ENS_18Kernel_traits_baseILj7168ES2_S2_fS2_fjLj256EEEEELb1ELb1ELb0ELb1EEEvNS_9BwdParamsE,"ax",@progbits
	.sectioninfo	@"SHI_REGISTERS=255"
	.align	128
        .global         _ZN10layer_norm13ln_bwd_kernelINS_13Kernel_traitsI13__nv_bfloat16S2_fS2_fjLj7168ELj1ELj1ELj8ELj8ENS_18Kernel_traits_baseILj7168ES2_S2_fS2_fjLj256EEEEELb1ELb1ELb0ELb1EEEvNS_9BwdParamsE
        .type           _ZN10layer_norm13ln_bwd_kernelINS_13Kernel_traitsI13__nv_bfloat16S2_fS2_fjLj7168ELj1ELj1ELj8ELj8ENS_18Kernel_traits_baseILj7168ES2_S2_fS2_fjLj256EEEEELb1ELb1ELb0ELb1EEEvNS_9BwdParamsE,@function
        .size           _ZN10layer_norm13ln_bwd_kernelINS_13Kernel_traitsI13__nv_bfloat16S2_fS2_fjLj7168ELj1ELj1ELj8ELj8ENS_18Kernel_traits_baseILj7168ES2_S2_fS2_fjLj256EEEEELb1ELb1ELb0ELb1EEEvNS_9BwdParamsE,(.L_x_12951 - _ZN10layer_norm13ln_bwd_kernelINS_13Kernel_traitsI13__nv_bfloat16S2_fS2_fjLj7168ELj1ELj1ELj8ELj8ENS_18Kernel_traits_baseILj7168ES2_S2_fS2_fjLj256EEEEELb1ELb1ELb0ELb1EEEvNS_9BwdParamsE)
        .other          _ZN10layer_norm13ln_bwd_kernelINS_13Kernel_traitsI13__nv_bfloat16S2_fS2_fjLj7168ELj1ELj1ELj8ELj8ENS_18Kernel_traits_baseILj7168ES2_S2_fS2_fjLj256EEEEELb1ELb1ELb0ELb1EEEvNS_9BwdParamsE,@"STO_CUDA_ENTRY STV_DEFAULT"
_ZN10layer_norm13ln_bwd_kernelINS_13Kernel_traitsI13__nv_bfloat16S2_fS2_fjLj7168ELj1ELj1ELj8ELj8ENS_18Kernel_traits_baseILj7168ES2_S2_fS2_fjLj256EEEEELb1ELb1ELb0ELb1EEEvNS_9BwdParamsE:
.text._ZN10layer_norm13ln_bwd_kernelINS_13Kernel_traitsI13__nv_bfloat16S2_fS2_fjLj7168ELj1ELj1ELj8ELj8ENS_18Kernel_traits_baseILj7168ES2_S2_fS2_fjLj256EEEEELb1ELb1ELb0ELb1EEEvNS_9BwdParamsE:
        /* <DEDUP_REMOVED lines=51> */
.L_x_5405:
[----:B------:R-:W-:-:S04]  /*0330*/  SHF.L.U32 R0, R0, 0x3, RZ ;  /* 0x0000000300007819 */ /* 0x000fc800000006ff */
[----:B------:R-:W-:-:S04]  /*0340*/  LOP3.LUT R0, R0, 0x7f8, RZ, 0xc0, !PT ;  /* 0x000007f800007812 */ /* 0x000fc800078ec0ff */
[----:B------:R-:W-:-:S04]  /*0350*/  IADD3 R2, P0, R0, c[0x0][0x1b0], RZ ;  /* 0x00006c0000027a10 */ /* 0x000fc80007f1e0ff */
[----:B------:R-:W-:-:S05]  /*0360*/  IADD3.X R3, RZ, c[0x0][0x1b4], RZ, P0, !PT ;  /* 0x00006d00ff037a10 */ /* 0x000fca00007fe4ff */
[----:B------:R-:W2:Y:S04]  /*0370*/  LDG.E.64 R6, [R2.64] ;  /* 0x0000000402067981 */ /* 0x000ea8000c1e1b00 */
[----:B------:R2:W3:Y:S04]  /*0380*/  LDG.E.64 R10, [R2.64+0x800] ;  /* 0x00080004020a7981 */ /* 0x0004e8000c1e1b00 */
[----:B------:R2:W4:Y:S01]  /*0390*/  LDG.E.64 R250, [R2.64+0x1000] ;  /* 0x0010000402fa7981 */ /* 0x000522000c1e1b00 */
[----:B------:R-:W-:-:S03]  /*03a0*/  IADD3 R4, P0, R0, c[0x0][0x1c8], RZ ;  /* 0x0000720000047a10 */ /* 0x000fc60007f1e0ff */
[----:B------:R2:W5:Y:S02]  /*03b0*/  LDG.E.64 R246, [R2.64+0x1800] ;  /* 0x0018000402f67981 */ /* 0x000564000c1e1b00 */
[----:B------:R-:W-:Y:S02]  /*03c0*/  IMAD.X R5, RZ, RZ, c[0x0][0x1cc], P0 ;  /* 0x00007300ff057624 */ /* 0x000fe400000e06ff */
[----:B------:R2:W4:Y:S04]  /*03d0*/  LDG.E.64 R242, [R2.64+0x2000] ;  /* 0x0020000402f27981 */ /* 0x000528000c1e1b00 */
[----:B------:R0:W4:Y:S04]  /*03e0*/  LDG.E.64 R192, [R4.64+0x2000] ;  /* 0x0020000404c07981 */ /* 0x000128000c1e1b00 */
[----:B------:R0:W4:Y:S04]  /*03f0*/  LDG.E.64 R188, [R4.64+0x2800] ;  /* 0x0028000404bc7981 */ /* 0x000128000c1e1b00 */
[----:B------:R0:W4:Y:S04]  /*0400*/  LDG.E.64 R184, [R4.64+0x3000] ;  /* 0x0030000404b87981 */ /* 0x000128000c1e1b00 */
[----:B------:R2:W5:Y:S04]  /*0410*/  LDG.E.64 R236, [R2.64+0x2800] ;  /* 0x0028000402ec7981 */ /* 0x000568000c1e1b00 */
[----:B------:R2:W5:Y:S04]  /*0420*/  LDG.E.64 R18, [R2.64+0x3000] ;  /* 0x0030000402127981 */ /* 0x000568000c1e1b00 */
[----:B------:R0:W5:Y:S04]  /*0430*/  LDG.E.64 R8, [R4.64] ;  /* 0x0000000404087981 */ /* 0x000168000c1e1b00 */
[----:B------:R0:W5:Y:S04]  /*0440*/  LDG.E.64 R12, [R4.64+0x800] ;  /* 0x00080004040c7981 */ /* 0x000168000c1e1b00 */
[----:B------:R0:W5:Y:S04]  /*0450*/  LDG.E.64 R14, [R4.64+0x1000] ;  /* 0x00100004040e7981 */ /* 0x000168000c1e1b00 */
[----:B------:R0:W5:Y:S01]  /*0460*/  LDG.E.64 R16, [R4.64+0x1800] ;  /* 0x0018000404107981 */ /* 0x000162000c1e1b00 */
[----:B------:R-:W-:Y:S01]  /*0470*/  CS2R R182, SRZ ;  /* 0x0000000000b67805 */ /* 0x000fe2000001ff00 */
[----:B------:R-:W-:Y:S01]  /*0480*/  MOV R180, RZ ;  /* 0x000000ff00b47202 */ /* 0x000fe20000000f00 */
[----:B------:R-:W-:Y:S01]  /*0490*/  CS2R R142, SRZ ;  /* 0x00000000008e7805 */ /* 0x000fe2000001ff00 */
[----:B------:R-:W-:Y:S01]  /*04a0*/  IMAD.MOV.U32 R144, RZ, RZ, RZ ;  /* 0x000000ffff907224 */ /* 0x000fe200078e00ff */
[----:B------:R-:W-:Y:S01]  /*04b0*/  CS2R R20, SRZ ;  /* 0x0000000000147805 */ /* 0x000fe2000001ff00 */
[----:B------:R-:W-:Y:S01]  /*04c0*/  CS2R R22, SRZ ;  /* 0x0000000000167805 */ /* 0x000fe2000001ff00 */
[----:B------:R-:W-:Y:S01]  /*04d0*/  CS2R R24, SRZ ;  /* 0x0000000000187805 */ /* 0x000fe2000001ff00 */
[----:B------:R-:W-:Y:S01]  /*04e0*/  CS2R R26, SRZ ;  /* 0x00000000001a7805 */ /* 0x000fe2000001ff00 */
[----:B0-----:R-:W-:-:S02]  /*04f0*/  HFMA2.MMA R4, -RZ, RZ, 0, 5.9604644775390625e-08 ;  /* 0x00000001ff047435 */ /* 0x001fc400000001ff */
        /* <DEDUP_REMOVED lines=27> */
[----:B------:R-:W-:-:S02]  /*06b0*/  MOV R140, RZ ;  /* 0x000000ff008c7202 */ /* 0x000fc40000000f00 */
[----:B--2---:R-:W-:Y:S02]  /*06c0*/  PRMT R2, RZ, 0x5410, R6 ;  /* 0x00005410ff027816 */ /* 0x004fe40000000006 */
[----:B------:R-:W-:-:S03]  /*06d0*/  PRMT R0, RZ, 0x5410, R7 ;  /* 0x00005410ff007816 */ /* 0x000fc60000000007 */
[----:B------:R0:W-:Y:S01]  /*06e0*/  STL [R1+0x20], R2 ;  /* 0x0000200201007387 */ /* 0x0001e20000100800 */
[--C-:B------:R-:W-:Y:S02]  /*06f0*/  SHF.R.U64 R50, R6, 0x10, R7.reuse ;  /* 0x0000001006327819 */ /* 0x100fe40000001207 */
[----:B------:R-:W-:Y:S01]  /*0700*/  SHF.R.U32.HI R49, RZ, 0x10, R7 ;  /* 0x00000010ff317819 */ /* 0x000fe20000011607 */
[----:B------:R1:W-:Y:S01]  /*0710*/  STL [R1+0x18], R0 ;  /* 0x0000180001007387 */ /* 0x0003e20000100800 */
[--C-:B---3--:R-:W-:Y:S02]  /*0720*/  SHF.R.U64 R48, R10, 0x10, R11.reuse ;  /* 0x000000100a307819 */ /* 0x108fe4000000120b */
[----:B0-----:R-:W-:Y:S02]  /*0730*/  PRMT R2, RZ, 0x5410, R10 ;  /* 0x00005410ff027816 */ /* 0x001fe4000000000a */
[--C-:B------:R-:W-:Y:S02]  /*0740*/  PRMT R3, RZ, 0x5410, R11.reuse ;  /* 0x00005410ff037816 */ /* 0x100fe4000000000b */
[----:B-1----:R-:W-:Y:S01]  /*0750*/  SHF.R.U32.HI R0, RZ, 0x10, R11 ;  /* 0x00000010ff007819 */ /* 0x002fe2000001160b */
[----:B------:R4:W-:Y:S01]  /*0760*/  STL [R1+0x10], R2 ;  /* 0x0000100201007387 */ /* 0x0009e20000100800 */
[----:B------:R-:W-:-:S02]  /*0770*/  PRMT R50, RZ, 0x5410, R50 ;  /* 0x00005410ff327816 */ /* 0x000fc40000000032 */
[----:B------:R-:W-:Y:S01]  /*0780*/  PRMT R49, RZ, 0x5410, R49 ;  /* 0x00005410ff317816 */ /* 0x000fe20000000031 */
[----:B------:R-:W-:Y:S01]  /*0790*/  STL [R1+0x8], R3 ;  /* 0x0000080301007387 */ /* 0x000fe20000100800 */
[----:B------:R-:W-:Y:S02]  /*07a0*/  PRMT R48, RZ, 0x5410, R48 ;  /* 0x00005410ff307816 */ /* 0x000fe40000000030 */
[----:B----4-:R-:W-:Y:S02]  /*07b0*/  PRMT R2, RZ, 0x5410, R250 ;  /* 0x00005410ff027816 */ /* 0x010fe400000000fa */
[----:B------:R-:W-:-:S03]  /*07c0*/  PRMT R0, RZ, 0x5410, R0 ;  /* 0x00005410ff007816 */ /* 0x000fc60000000000 */
[----:B------:R0:W-:Y:S04]  /*07d0*/  STL [R1], R2 ;  /* 0x0000000201007387 */ /* 0x0001e80000100800 */
[----:B------:R1:W-:Y:S04]  /*07e0*/  STL [R1+0x1c], R50 ;  /* 0x00001c3201007387 */ /* 0x0003e80000100800 */
[----:B------:R1:W-:Y:S04]  /*07f0*/  STL [R1+0x14], R49 ;  /* 0x0000143101007387 */ /* 0x0003e80000100800 */
[----:B------:R1:W-:Y:S04]  /*0800*/  STL [R1+0xc], R48 ;  /* 0x00000c3001007387 */ /* 0x0003e80000100800 */
[----:B------:R1:W-:Y:S01]  /*0810*/  STL [R1+0x4], R0 ;  /* 0x0000040001007387 */ /* 0x0003e20000100800 */
[----:B------:R-:W-:-:S02]  /*0820*/  SHF.R.U64 R252, R250, 0x10, R251 ;  /* 0x00000010fafc7819 */ /* 0x000fc400000012fb */
        /* <DEDUP_REMOVED lines=26> */
[----:B------:R-:W-:Y:S01]  /*09d0*/  SHF.R.U32.HI R184, RZ, 0x10, R185 ;  /* 0x00000010ffb87819 */ /* 0x000fe200000116b9 */
[----:B------:R-:W-:Y:S01]  /*09e0*/  CS2R R6, SRZ ;  /* 0x0000000000067805 */ /* 0x000fe2000001ff00 */
[----:B------:R-:W-:Y:S01]  /*09f0*/  PRMT R226, RZ, 0x5410, R18 ;  /* 0x00005410ffe27816 */ /* 0x000fe20000000012 */
[----:B0-----:R-:W-:Y:S01]  /*0a00*/  CS2R R2, SRZ ;  /* 0x0000000000027805 */ /* 0x001fe2000001ff00 */
[----:B------:R-:W-:Y:S01]  /*0a10*/  PRMT R224, RZ, 0x5410, R19 ;  /* 0x00005410ffe07816 */ /* 0x000fe20000000013 */
[----:B------:R-:W-:Y:S01]  /*0a20*/  CS2R R10, SRZ ;  /* 0x00000000000a7805 */ /* 0x000fe2000001ff00 */
        /* <DEDUP_REMOVED lines=45> */
[----:B-1----:R-:W-:Y:S02]  /*0d00*/  PRMT R184, RZ, 0x5410, R184 ;  /* 0x00005410ffb87816 */ /* 0x002fe400000000b8 */
.L_x_5410:
[----:B------:R-:W0:Y:S01]  /*0d10*/  S2R R230, SR_TID.X ;  /* 0x0000000000e67919 */ /* 0x000e220000002100 */
[----:B------:R-:W-:Y:S01]  /*0d20*/  ISETP.NE.U32.AND P0, PT, RZ, c[0x0][0x1c0], PT ;  /* 0x00007000ff007a0c */ /* 0x000fe20003f05070 */
[----:B------:R-:W-:Y:S02]  /*0d30*/  IMAD R0, R141, c[0x0][0x168], RZ ;  /* 0x00005a008d007a24 */ /* 0x000fe400078e02ff */
[----:B------:R-:W2:Y:S01]  /*0d40*/  LDL R232, [R1+0x1c] ;  /* 0x00001c0001e87983 */ /* 0x000ea20000100800 */
[----:B------:R-:W-:Y:S02]  /*0d50*/  ISETP.NE.AND.EX P0, PT, RZ, c[0x0][0x1c4], PT, P0 ;  /* 0x00007100ff007a0c */ /* 0x000fe40003f05300 */
[----:B------:R-:W-:Y:S01]  /*0d60*/  SHF.R.S32.HI R81, RZ, 0x1f, R0 ;  /* 0x0000001fff517819 */ /* 0x000fe20000011400 */
[----:B------:R-:W3:Y:S03]  /*0d70*/  LDL R236, [R1+0x14] ;  /* 0x0000140001ec7983 */ /* 0x000ee60000100800 */
[----:B------:R-:W-:Y:S01]  /*0d80*/  LEA.HI R81, R81, R0, RZ, 0x2 ;  /* 0x0000000051517211 */ /* 0x000fe200078f10ff */
[----:B------:R-:W4:Y:S01]  /*0d90*/  LDL R242, [R1+0x20] ;  /* 0x0000200001f27983 */ /* 0x000f220000100800 */
[----:B------:R-:W-:-:S02]  /*0da0*/  SHF.R.S32.HI R0, RZ, 0x1f, R141 ;  /* 0x0000001fff007819 */ /* 0x000fc4000001148d */
[----:B------:R-:W-:Y:S01]  /*0db0*/  MOV R147, 0x8 ;  /* 0x0000000800937802 */ /* 0x000fe20000000f00 */
[----:B------:R-:W2:Y:S02]  /*0dc0*/  LDL R238, [R1+0x18] ;  /* 0x0000180001ee7983 */ /* 0x000ea40000100800 */
[----:B------:R-:W-:Y:S02]  /*0dd0*/  @P0 LEA R80, P1, R141, c[0x0][0x1c0], 0x1 ;  /* 0x000070008d500a11 */ /* 0x000fe400078208ff */
[----:B0-----:R-:W-:-:S04]  /*0de0*/  LOP3.LUT R82, R230, 0xff, RZ, 0xc0, !PT ;  /* 0x000000ffe6527812 */ /* 0x001fc800078ec0ff */
[----:B------:R-:W-:Y:S02]  /*0df0*/  LEA.HI.SX32 R181, R81, R82, 0x1e ;  /* 0x0000005251b57211 */ /* 0x000fe400078ff2ff */
[----:B------:R-:W-:Y:S02]  /*0e00*/  @P0 LEA.HI.X R81, R141, c[0x0][0x1c4], R0, 0x1, P1 ;  /* 0x000071008d510a11 */ /* 0x000fe400008f0c00 */
[C---:B------:R-:W-:Y:S02]  /*0e10*/  IADD3 R176, R181.reuse, 0x100, RZ ;  /* 0x00000100b5b07810 */ /* 0x040fe40007ffe0ff */
[C---:B------:R-:W-:Y:S01]  /*0e20*/  IADD3 R172, R181.reuse, 0x200, RZ ;  /* 0x00000200b5ac7810 */ /* 0x040fe20007ffe0ff */
[CC--:B------:R-:W-:Y:S01]  /*0e30*/  IMAD.WIDE.U32 R158, R181.reuse, R147.reuse, c[0x0][0x208] ;  /* 0x00008200b59e7625 */ /* 0x0c0fe200078e0093 */
[C---:B------:R-:W-:Y:S01]  /*0e40*/  IADD3 R170, R181.reuse, 0x300, RZ ;  /* 0x00000300b5aa7810 */ /* 0x040fe20007ffe0ff */
[----:B------:R0:W2:Y:S01]  /*0e50*/  @P0 LDG.E.U16 R197, [R80.64] ;  /* 0x0000000450c50981 */ /* 0x0000a2000c1e1500 */
[C---:B------:R-:W-:Y:S01]  /*0e60*/  IADD3 R169, R181.reuse, 0x400, RZ ;  /* 0x00000400b5a97810 */ /* 0x040fe20007ffe0ff */
[-C--:B------:R-:W-:Y:S01]  /*0e70*/  IMAD.WIDE.U32 R156, R176, R147.reuse, c[0x0][0x208] ;  /* 0x00008200b09c7625 */ /* 0x080fe200078e0093 */
[C---:B------:R-:W-:Y:S01]  /*0e80*/  LEA R88, P2, R172.reuse, c[0x0][0x188], 0x4 ;  /* 0x00006200ac587a11 */ /* 0x040fe200078420ff */
[----:B------:R-:W3:Y:S02]  /*0e90*/  LDG.E.64 R158, [R158.64] ;  /* 0x000000049e9e7981 */ /* 0x000ee4000c1e1b00 */
[----:B------:R-:W-:Y:S01]  /*0ea0*/  IMAD.WIDE.U32 R154, R172, R147, c[0x0][0x208] ;  /* 0x00008200ac9a7625 */ /* 0x000fe200078e0093 */
[----:B0-----:R-:W-:-:S03]  /*0eb0*/  LEA R80, P1, R181, c[0x0][0x188], 0x4 ;  /* 0x00006200b5507a11 */ /* 0x001fc600078220ff */
[-C--:B------:R-:W-:Y:S01]  /*0ec0*/  IMAD.WIDE.U32 R152, R170, R147.reuse, c[0x0][0x208] ;  /* 0x00008200aa987625 */ /* 0x080fe200078e0093 */
[----:B------:R-:W-:Y:S01]  /*0ed0*/  MOV R160, 0x4 ;  /* 0x0000000400a07802 */ /* 0x000fe20000000f00 */
[----:B------:R-:W4:Y:S01]  /*0ee0*/  LDG.E.64 R156, [R156.64] ;  /* 0x000000049c9c7981 */ /* 0x000f22000c1e1b00 */
[----:B------:R-:W-:Y:S01]  /*0ef0*/  LEA.HI.X R81, R181, c[0x0][0x18c], RZ, 0x4, P1 ;  /* 0x00006300b5517a11 */ /* 0x000fe200008f24ff */
[C---:B------:R-:W-:Y:S01]  /*0f00*/  IMAD.WIDE.U32 R150, R169.reuse, R147, c[0x0][0x208] ;  /* 0x00008200a9967625 */ /* 0x040fe200078e0093 */
[----:B------:R-:W-:Y:S01]  /*0f10*/  LEA R84, P1, R176, c[0x0][0x188], 0x4 ;  /* 0x00006200b0547a11 */ /* 0x000fe200078220ff */
[----:B------:R-:W4:Y:S01]  /*0f20*/  LDG.E.64 R154, [R154.64] ;  /* 0x000000049a9a7981 */ /* 0x000f22000c1e1b00 */
[----:B------:R-:W-:Y:S02]  /*0f30*/  LEA.HI.X R89, R172, c[0x0][0x18c], RZ, 0x4, P2 ;  /* 0x00006300ac597a11 */ /* 0x000fe400010f24ff */
[----:B------:R-:W-:Y:S01]  /*0f40*/  LEA R96, P2, R169, c[0x0][0x188], 0x4 ;  /* 0x00006200a9607a11 */ /* 0x000fe200078420ff */
[----:B------:R-:W4:Y:S01]  /*0f50*/  LDG.E.64 R152, [R152.64] ;  /* 0x0000000498987981 */ /* 0x000f22000c1e1b00 */
[----:B------:R-:W-:Y:S01]  /*0f60*/  IADD3 R0, R181, 0x600, RZ ;  /* 0x00000600b5007810 */ /* 0x000fe20007ffe0ff */
[----:B------:R-:W-:Y:S01]  /*0f70*/  IMAD.WIDE R82, R141, R160, c[0x0][0x1a0] ;  /* 0x000068008d527625 */ /* 0x000fe200078e02a0 */
[----:B------:R-:W-:Y:S01]  /*0f80*/  LEA.HI.X R85, R176, c[0x0][0x18c], RZ, 0x4, P1 ;  /* 0x00006300b0557a11 */ /* 0x000fe200008f24ff */
[----:B------:R-:W4:Y:S01]  /*0f90*/  LDG.E.64 R150, [R150.64] ;  /* 0x0000000496967981 */ /* 0x000f22000c1e1b00 */
[----:B------:R-:W-:-:S02]  /*0fa0*/  LEA R92, P1, R170, c[0x0][0x188], 0x4 ;  /* 0x00006200aa5c7a11 */ /* 0x000fc400078220ff */
[----:B------:R-:W-:Y:S01]  /*0fb0*/  LEA.HI.X R97, R169, c[0x0][0x18c], RZ, 0x4, P2 ;  /* 0x00006300a9617a11 */ /* 0x000fe200010f24ff */
[----:B------:R0:W4:Y:S01]  /*0fc0*/  LDG.E R198, [R82.64] ;  /* 0x0000000452c67981 */ /* 0x000122000c1e1900 */
[----:B------:R-:W-:Y:S02]  /*0fd0*/  LEA R104, P2, R0, c[0x0][0x188], 0x4 ;  /* 0x0000620000687a11 */ /* 0x000fe400078420ff */
[----:B------:R-:W-:Y:S01]  /*0fe0*/  LEA.HI.X R93, R170, c[0x0][0x18c], RZ, 0x4, P1 ;  /* 0x00006300aa5d7a11 */ /* 0x000fe200008f24ff */
[----:B------:R-:W4:Y:S01]  /*0ff0*/  LDG.E.128 R84, [R84.64] ;  /* 0x0000000454547981 */ /* 0x000f22000c1e1d00 */
[----:B------:R-:W-:Y:S02]  /*1000*/  LEA.HI.X R105, R0, c[0x0][0x18c], RZ, 0x4, P2 ;  /* 0x0000630000697a11 */ /* 0x000fe400010f24ff */
[----:B------:R-:W-:Y:S01]  /*1010*/  IADD3 R168, R181, 0x500, RZ ;  /* 0x00000500b5a87810 */ /* 0x000fe20007ffe0ff */
[----:B------:R-:W4:Y:S04]  /*1020*/  LDG.E.128 R96, [R96.64] ;  /* 0x0000000460607981 */ /* 0x000f28000c1e1d00 */
[----:B0-----:R-:W4:Y:S04]  /*1030*/  LDG.E.128 R80, [R80.64] ;  /* 0x0000000450507981 */ /* 0x001f28000c1e1d00 */
[----:B------:R-:W4:Y:S04]  /*1040*/  LDG.E.128 R92, [R92.64] ;  /* 0x000000045c5c7981 */ /* 0x000f28000c1e1d00 */
[----:B------:R-:W4:Y:S01]  /*1050*/  LDG.E.128 R104, [R104.64] ;  /* 0x0000000468687981 */ /* 0x000f22000c1e1d00 */
[C---:B------:R-:W-:Y:S01]  /*1060*/  LEA R100, P1, R168.reuse, c[0x0][0x188], 0x4 ;  /* 0x00006200a8647a11 */ /* 0x040fe200078220ff */
[----:B------:R-:W-:-:S02]  /*1070*/  IMAD.WIDE.U32 R148, R168, R147, c[0x0][0x208] ;  /* 0x00008200a8947625 */ /* 0x000fc400078e0093 */
[----:B------:R-:W4:Y:S01]  /*1080*/  LDG.E.128 R88, [R88.64] ;  /* 0x0000000458587981 */ /* 0x000f22000c1e1d00 */
[----:B------:R-:W-:Y:S01]  /*1090*/  LEA.HI.X R101, R168, c[0x0][0x18c], RZ, 0x4, P1 ;  /* 0x00006300a8657a11 */ /* 0x000fe200008f24ff */
[----:B------:R-:W-:Y:S02]  /*10a0*/  IMAD.WIDE.U32 R146, R0, R147, c[0x0][0x208] ;  /* 0x0000820000927625 */ /* 0x000fe400078e0093 */
[----:B------:R-:W4:Y:S04]  /*10b0*/  LDG.E.64 R148, [R148.64] ;  /* 0x0000000494947981 */ /* 0x000f28000c1e1b00 */
[----:B------:R-:W4:Y:S04]  /*10c0*/  LDG.E.64 R146, [R146.64] ;  /* 0x0000000492927981 */ /* 0x000f28000c1e1b00 */
[----:B------:R-:W4:Y:S01]  /*10d0*/  LDG.E.128 R100, [R100.64] ;  /* 0x0000000464647981 */ /* 0x000f22000c1e1d00 */
[----:B------:R-:W-:Y:S01]  /*10e0*/  LEA R164, P1, R181, c[0x0][0x190], 0x2 ;  /* 0x00006400b5a47a11 */ /* 0x000fe200078210ff */
[----:B------:R-:W-:-:S03]  /*10f0*/  IMAD.WIDE R160, R141, R160, c[0x0][0x1a8] ;  /* 0x00006a008da07625 */ /* 0x000fc600078e02a0 */
[----:B------:R-:W-:Y:S02]  /*1100*/  LEA.HI.X R165, R181, c[0x0][0x194], RZ, 0x2, P1 ;  /* 0x00006500b5a57a11 */ /* 0x000fe400008f14ff */
[C---:B------:R-:W-:Y:S01]  /*1110*/  LEA R162, P1, R176.reuse, c[0x0][0x190], 0x2 ;  /* 0x00006400b0a27a11 */ /* 0x040fe200078210ff */
[----:B------:R0:W4:Y:S03]  /*1120*/  LDG.E R145, [R160.64] ;  /* 0x00000004a0917981 */ /* 0x000126000c1e1900 */
[----:B------:R-:W-:Y:S01]  /*1130*/  LEA.HI.X R163, R176, c[0x0][0x194], RZ, 0x2, P1 ;  /* 0x00006500b0a37a11 */ /* 0x000fe200008f14ff */
[----:B------:R1:W5:Y:S01]  /*1140*/  LDG.E R179, [R164.64] ;  /* 0x00000004a4b37981 */ /* 0x000362000c1e1900 */
[----:B------:R-:W-:-:S03]  /*1150*/  ISETP.NE.U32.AND P1, PT, RZ, c[0x0][0x218], PT ;  /* 0x00008600ff007a0c */ /* 0x000fc60003f25070 */
[----:B------:R1:W5:Y:S01]  /*1160*/  LDG.E R178, [R162.64] ;  /* 0x00000004a2b27981 */ /* 0x000362000c1e1900 */
[C---:B0-----:R-:W-:Y:S02]  /*1170*/  LEA R160, P2, R172.reuse, c[0x0][0x190], 0x2 ;  /* 0x00006400aca07a11 */ /* 0x041fe400078410ff */
[----:B------:R-:W-:Y:S02]  /*1180*/  ISETP.NE.AND.EX P1, PT, RZ, c[0x0][0x21c], PT, P1 ;  /* 0x00008700ff007a0c */ /* 0x000fe40003f25310 */
[----:B------:R-:W-:Y:S02]  /*1190*/  LEA.HI.X R161, R172, c[0x0][0x194], RZ, 0x2, P2 ;  /* 0x00006500aca17a11 */ /* 0x000fe400010f14ff */
[C---:B-1----:R-:W-:Y:S02]  /*11a0*/  LEA R164, P3, R170.reuse, c[0x0][0x190], 0x2 ;  /* 0x00006400aaa47a11 */ /* 0x042fe400078610ff */
[----:B------:R-:W-:Y:S01]  /*11b0*/  LEA R162, P2, R169, c[0x0][0x190], 0x2 ;  /* 0x00006400a9a27a11 */ /* 0x000fe200078410ff */
[----:B------:R0:W5:Y:S01]  /*11c0*/  LDG.E R174, [R160.64] ;  /* 0x00000004a0ae7981 */ /* 0x000162000c1e1900 */
[----:B------:R-:W-:-:S02]  /*11d0*/  LEA.HI.X R165, R170, c[0x0][0x194], RZ, 0x2, P3 ;  /* 0x00006500aaa57a11 */ /* 0x000fc400018f14ff */
[----:B------:R-:W-:-:S03]  /*11e0*/  LEA.HI.X R163, R169, c[0x0][0x194], RZ, 0x2, P2 ;  /* 0x00006500a9a37a11 */ /* 0x000fc600010f14ff */
[----:B------:R1:W5:Y:S01]  /*11f0*/  LDG.E R177, [R164.64] ;  /* 0x00000004a4b17981 */ /* 0x000362000c1e1900 */
[----:B0-----:R-:W-:-:S03]  /*1200*/  LEA R160, P3, R168, c[0x0][0x190], 0x2 ;  /* 0x00006400a8a07a11 */ /* 0x001fc600078610ff */
[----:B------:R0:W5:Y:S01]  /*1210*/  LDG.E R175, [R162.64] ;  /* 0x00000004a2af7981 */ /* 0x000162000c1e1900 */
[----:B------:R-:W-:Y:S02]  /*1220*/  LEA.HI.X R161, R168, c[0x0][0x194], RZ, 0x2, P3 ;  /* 0x00006500a8a17a11 */ /* 0x000fe400018f14ff */
[----:B-1----:R-:W-:-:S03]  /*1230*/  LEA R164, P4, R0, c[0x0][0x190], 0x2 ;  /* 0x0000640000a47a11 */ /* 0x002fc600078810ff */
[----:B------:R1:W5:Y:S01]  /*1240*/  LDG.E R173, [R160.64] ;  /* 0x00000004a0ad7981 */ /* 0x000362000c1e1900 */
[C---:B0-----:R-:W-:Y:S02]  /*1250*/  @P1 LEA R162, P2, R181.reuse, c[0x0][0x218], 0x4 ;  /* 0x00008600b5a21a11 */ /* 0x041fe400078420ff */
[----:B------:R-:W-:Y:S02]  /*1260*/  LEA.HI.X R165, R0, c[0x0][0x194], RZ, 0x2, P4 ;  /* 0x0000650000a57a11 */ /* 0x000fe400020f14ff */
[----:B------:R-:W-:Y:S02]  /*1270*/  @P1 LEA.HI.X R163, R181, c[0x0][0x21c], RZ, 0x4, P2 ;  /* 0x00008700b5a31a11 */ /* 0x000fe400010f24ff */
[----:B------:R-:W-:Y:S01]  /*1280*/  @P1 LEA R166, P3, R172, c[0x0][0x218], 0x4 ;  /* 0x00008600aca61a11 */ /* 0x000fe200078620ff */
[----:B------:R0:W5:Y:S01]  /*1290*/  LDG.E R171, [R164.64] ;  /* 0x00000004a4ab7981 */ /* 0x000162000c1e1900 */
[----:B-1----:R-:W-:Y:S02]  /*12a0*/  @P1 LEA R160, P2, R176, c[0x0][0x218], 0x4 ;  /* 0x00008600b0a01a11 */ /* 0x002fe400078420ff */
[----:B------:R-:W-:Y:S01]  /*12b0*/  @P1 LEA.HI.X R167, R172, c[0x0][0x21c], RZ, 0x4, P3 ;  /* 0x00008700aca71a11 */ /* 0x000fe200018f24ff */
[----:B------:R1:W5:Y:S01]  /*12c0*/  @P1 LDG.E.128 R48, [R162.64] ;  /* 0x00000004a2301981 */ /* 0x000362000c1e1d00 */
[----:B------:R-:W-:-:S03]  /*12d0*/  @P1 LEA.HI.X R161, R176, c[0x0][0x21c], RZ, 0x4, P2 ;  /* 0x00008700b0a11a11 */ /* 0x000fc600010f24ff */
[----:B------:R1:W5:Y:S01]  /*12e0*/  @P1 LDG.E.128 R56, [R166.64] ;  /* 0x00000004a6381981 */ /* 0x000362000c1e1d00 */
[----:B0-----:R-:W-:-:S03]  /*12f0*/  @P1 LEA R164, P2, R170, c[0x0][0x218], 0x4 ;  /* 0x00008600aaa41a11 */ /* 0x001fc600078420ff */
[----:B------:R0:W5:Y:S01]  /*1300*/  @P1 LDG.E.128 R52, [R160.64] ;  /* 0x00000004a0341981 */ /* 0x000162000c1e1d00 */
[----:B------:R-:W-:Y:S02]  /*1310*/  @P1 LEA.HI.X R165, R170, c[0x0][0x21c], RZ, 0x4, P2 ;  /* 0x00008700aaa51a11 */ /* 0x000fe400010f24ff */
[----:B-1----:R-:W-:Y:S02]  /*1320*/  @P1 LEA R162, P3, R169, c[0x0][0x218], 0x4 ;  /* 0x00008600a9a21a11 */ /* 0x002fe400078620ff */
[----:B------:R-:W-:Y:S01]  /*1330*/  @P1 LEA R166, P2, R0, c[0x0][0x218], 0x4 ;  /* 0x0000860000a61a11 */ /* 0x000fe200078420ff */
[----:B------:R-:W-:Y:S01]  /*1340*/  ULDC.U8 UR6, c[0x0][0x1f0] ;  /* 0x00007c0000067ab9 */ /* 0x000fe20000000000 */
[----:B0-----:R-:W-:Y:S01]  /*1350*/  @P1 LEA R160, P4, R168, c[0x0][0x218], 0x4 ;  /* 0x00008600a8a01a11 */ /* 0x001fe200078820ff */
[----:B------:R0:W5:Y:S01]  /*1360*/  @P1 LDG.E.128 R60, [R164.64] ;  /* 0x00000004a43c1981 */ /* 0x000162000c1e1d00 */
[----:B------:R-:W-:Y:S02]  /*1370*/  @P1 LEA.HI.X R167, R0, c[0x0][0x21c], RZ, 0x4, P2 ;  /* 0x0000870000a71a11 */ /* 0x000fe400010f24ff */
[----:B------:R-:W-:-:S02]  /*1380*/  @P1 LEA.HI.X R161, R168, c[0x0][0x21c], RZ, 0x4, P4 ;  /* 0x00008700a8a11a11 */ /* 0x000fc400020f24ff */
[----:B------:R-:W-:Y:S01]  /*1390*/  @P1 LEA.HI.X R163, R169, c[0x0][0x21c], RZ, 0x4, P3 ;  /* 0x00008700a9a31a11 */ /* 0x000fe200018f24ff */
[----:B------:R3:W5:Y:S04]  /*13a0*/  @P1 LDG.E.128 R72, [R166.64] ;  /* 0x00000004a6481981 */ /* 0x000768000c1e1d00 */
[----:B------:R1:W5:Y:S04]  /*13b0*/  @P1 LDG.E.128 R68, [R160.64] ;  /* 0x00000004a0441981 */ /* 0x000368000c1e1d00 */
[----:B------:R0:W5:Y:S01]  /*13c0*/  @P1 LDG.E.128 R64, [R162.64] ;  /* 0x00000004a2401981 */ /* 0x000162000c1e1d00 */
[----:B-1----:R-:W-:Y:S01]  /*13d0*/  IMAD.MOV.U32 R160, RZ, RZ, 0x3f800000 ;  /* 0x3f800000ffa07424 */ /* 0x002fe200078e00ff */
[----:B--2---:R-:W-:-:S02]  /*13e0*/  @P0 PRMT R160, RZ, 0x5410, R197 ;  /* 0x00005410ffa00816 */ /* 0x004fc400000000c5 */
[--C-:B---3--:R-:W-:Y:S02]  /*13f0*/  SHF.R.U64 R167, R158, 0x10, R159.reuse ;  /* 0x000000109ea77819 */ /* 0x108fe4000000129f */
[----:B------:R-:W-:Y:S02]  /*1400*/  MOV R197, R159 ;  /* 0x0000009f00c57202 */ /* 0x000fe40000000f00 */
[----:B------:R-:W-:Y:S02]  /*1410*/  SHF.R.U32.HI R200, RZ, 0x10, R159 ;  /* 0x00000010ffc87819 */ /* 0x000fe4000001169f */
[----:B------:R-:W-:Y:S02]  /*1420*/  MOV R199, R158 ;  /* 0x0000009e00c77202 */ /* 0x000fe40000000f00 */
[----:B----4-:R-:W-:Y:S01]  /*1430*/  MOV R159, R156 ;  /* 0x0000009c009f7202 */ /* 0x010fe20000000f00 */
[--C-:B------:R-:W-:Y:S01]  /*1440*/  IMAD.MOV.U32 R158, RZ, RZ, R157.reuse ;  /* 0x000000ffff9e7224 */ /* 0x100fe200078e009d */
[----:B------:R-:W-:-:S02]  /*1450*/  SHF.R.U64 R156, R156, 0x10, R157 ;  /* 0x000000109c9c7819 */ /* 0x000fc4000000129d */
[----:B------:R-:W-:Y:S02]  /*1460*/  SHF.R.U32.HI R161, RZ, 0x10, R157 ;  /* 0x00000010ffa17819 */ /* 0x000fe4000001169d */
[----:B0-----:R-:W-:Y:S02]  /*1470*/  MOV R162, R154 ;  /* 0x0000009a00a27202 */ /* 0x001fe40000000f00 */
[--C-:B------:R-:W-:Y:S02]  /*1480*/  SHF.R.U64 R154, R154, 0x10, R155.reuse ;  /* 0x000000109a9a7819 */ /* 0x100fe4000000129b */
[----:B------:R-:W-:Y:S02]  /*1490*/  MOV R157, R155 ;  /* 0x0000009b009d7202 */ /* 0x000fe40000000f00 */
[----:B------:R-:W-:Y:S01]  /*14a0*/  SHF.R.U32.HI R163, RZ, 0x10, R155 ;  /* 0x00000010ffa37819 */ /* 0x000fe2000001169b */
[----:B------:R-:W-:Y:S01]  /*14b0*/  IMAD.MOV.U32 R155, RZ, RZ, R153 ;  /* 0x000000ffff9b7224 */ /* 0x000fe200078e0099 */
[----:B------:R-:W-:-:S02]  /*14c0*/  SHF.R.U32.HI R202, RZ, 0x10, R151 ;  /* 0x00000010ffca7819 */ /* 0x000fc40000011697 */
[----:B------:R-:W-:Y:S02]  /*14d0*/  ISETP.NE.AND P0, PT, RZ, UR6, PT ;  /* 0x00000006ff007c0c */ /* 0x000fe4000bf05270 */
[----:B------:R-:W-:Y:S02]  /*14e0*/  PRMT R234, RZ, 0x5410, R197 ;  /* 0x00005410ffea7816 */ /* 0x000fe400000000c5 */
[----:B------:R-:W-:Y:S02]  /*14f0*/  PRMT R197, RZ, 0x5410, R163 ;  /* 0x00005410ffc57816 */ /* 0x000fe400000000a3 */
[----:B------:R-:W-:Y:S02]  /*1500*/  PRMT R163, RZ, 0x5410, R155 ;  /* 0x00005410ffa37816 */ /* 0x000fe4000000009b */
[----:B------:R-:W-:Y:S02]  /*1510*/  FSEL R220, R198, RZ, !P0 ;  /* 0x000000ffc6dc7208 */ /* 0x000fe40004000000 */
[----:B------:R-:W-:-:S02]  /*1520*/  PRMT R155, RZ, 0x5410, R202 ;  /* 0x00005410ff9b7816 */ /* 0x000fc400000000ca */
[----:B------:R-:W2:Y:S01]  /*1530*/  LDL R202, [R1+0x8] ;  /* 0x0000080001ca7983 */ /* 0x000ea20000100800 */
[----:B------:R-:W-:Y:S01]  /*1540*/  SHF.R.U32.HI R165, RZ, 0x10, R153 ;  /* 0x00000010ffa57819 */ /* 0x000fe20000011699 */
[C---:B------:R-:W-:Y:S02]  /*1550*/  FADD.FTZ R233, -R220.reuse, R83 ;  /* 0x00000053dce97221 */ /* 0x040fe40000010100 */
[C---:B------:R-:W-:Y:S02]  /*1560*/  FADD.FTZ R83, -R220.reuse, R92 ;  /* 0x0000005cdc537221 */ /* 0x040fe40000010100 */
[C---:B------:R-:W-:Y:S01]  /*1570*/  FADD.FTZ R92, -R220.reuse, R105 ;  /* 0x00000069dc5c7221 */ /* 0x040fe20000010100 */
[----:B------:R-:W-:Y:S02]  /*1580*/  PRMT R105, RZ, 0x5410, R162 ;  /* 0x00005410ff697816 */ /* 0x000fe400000000a2 */
[----:B------:R-:W-:Y:S02]  /*1590*/  PRMT R162, RZ, 0x5410, R165 ;  /* 0x00005410ffa27816 */ /* 0x000fe400000000a5 */
[----:B------:R-:W3:Y:S01]  /*15a0*/  LDL R165, [R1] ;  /* 0x0000000001a57983 */ /* 0x000ee20000100800 */
[----:B------:R-:W-:Y:S01]  /*15b0*/  MOV R164, R152 ;  /* 0x0000009800a47202 */ /* 0x000fe20000000f00 */
[----:B------:R-:W-:Y:S01]  /*15c0*/  FADD.FTZ R229, -R220, R81 ;  /* 0x00000051dce57221 */ /* 0x000fe20000010100 */
[----:B------:R-:W-:-:S02]  /*15d0*/  SHF.R.U64 R152, R152, 0x10, R153 ;  /* 0x0000001098987819 */ /* 0x000fc40000001299 */
[----:B------:R-:W-:Y:S01]  /*15e0*/  MOV R166, R150 ;  /* 0x0000009600a67202 */ /* 0x000fe20000000f00 */
[----:B------:R-:W-:Y:S01]  /*15f0*/  FADD.FTZ R231, -R220, R82 ;  /* 0x00000052dce77221 */ /* 0x000fe20000010100 */
[----:B------:R-:W-:Y:S01]  /*1600*/  SHF.R.U64 R150, R150, 0x10, R151 ;  /* 0x0000001096967819 */ /* 0x000fe20000001297 */
[C---:B------:R-:W-:Y:S01]  /*1610*/  FADD.FTZ R219, -R220.reuse, R84 ;  /* 0x00000054dcdb7221 */ /* 0x040fe20000010100 */
[----:B------:R-:W-:Y:S01]  /*1620*/  MOV R153, R151 ;  /* 0x0000009700997202 */ /* 0x000fe20000000f00 */
[C---:B------:R-:W-:Y:S01]  /*1630*/  FADD.FTZ R81, -R220.reuse, R98 ;  /* 0x00000062dc517221 */ /* 0x040fe20000010100 */
[----:B------:R-:W-:Y:S01]  /*1640*/  MOV R203, R148 ;  /* 0x0000009400cb7202 */ /* 0x000fe20000000f00 */
[----:B------:R-:W-:Y:S01]  /*1650*/  FADD.FTZ R228, -R220, R80 ;  /* 0x00000050dce47221 */ /* 0x000fe20000010100 */
[----:B------:R-:W-:Y:S01]  /*1660*/  SHF.R.U64 R151, R148, 0x10, R149 ;  /* 0x0000001094977819 */ /* 0x000fe20000001295 */
[C---:B------:R-:W-:Y:S01]  /*1670*/  FADD.FTZ R84, -R220.reuse, R90 ;  /* 0x0000005adc547221 */ /* 0x040fe20000010100 */
[----:B------:R-:W-:Y:S01]  /*1680*/  MOV R218, R146 ;  /* 0x0000009200da7202 */ /* 0x000fe20000000f00 */
[----:B------:R-:W-:Y:S01]  /*1690*/  FADD.FTZ R82, -R220, R94 ;  /* 0x0000005edc527221 */ /* 0x000fe20000010100 */
[----:B------:R-:W-:Y:S01]  /*16a0*/  SHF.R.U64 R198, R146, 0x10, R147 ;  /* 0x0000001092c67819 */ /* 0x000fe20000001293 */
        /* <DEDUP_REMOVED lines=18> */
[----:B------:R-:W-:Y:S02]  /*17d0*/  PRMT R220, RZ, 0x5410, R161 ;  /* 0x00005410ffdc7816 */ /* 0x000fe400000000a1 */
[----:B------:R-:W4:Y:S01]  /*17e0*/  LDL R161, [R1+0x10] ;  /* 0x0000100001a17983 */ /* 0x000f220000100800 */
[----:B------:R-:W-:-:S02]  /*17f0*/  PRMT R103, RZ, 0x5410, R164 ;  /* 0x00005410ff677816 */ /* 0x000fc400000000a4 */
[----:B------:R-:W-:Y:S02]  /*1800*/  PRMT R164, RZ, 0x5410, R152 ;  /* 0x00005410ffa47816 */ /* 0x000fe40000000098 */
[----:B------:R-:W-:Y:S02]  /*1810*/  PRMT R106, RZ, 0x5410, R203 ;  /* 0x00005410ff6a7816 */ /* 0x000fe400000000cb */
[----:B------:R-:W-:Y:S01]  /*1820*/  PRMT R152, RZ, 0x5410, R150 ;  /* 0x00005410ff987816 */ /* 0x000fe20000000096 */
[----:B------:R-:W4:Y:S04]  /*1830*/  LDL R203, [R1+0xc] ;  /* 0x00000c0001cb7983 */ /* 0x000f280000100800 */
[----:B------:R-:W4:Y:S01]  /*1840*/  LDL R150, [R1+0x4] ;  /* 0x0000040001967983 */ /* 0x000f220000100800 */
[----:B------:R-:W-:Y:S01]  /*1850*/  PRMT R167, RZ, 0x5410, R167 ;  /* 0x00005410ffa77816 */ /* 0x000fe200000000a7 */
[----:B------:R-:W-:Y:S01]  /*1860*/  FMUL.FTZ R229, R145, R229 ;  /* 0x000000e591e57220 */ /* 0x000fe20000410000 */
[----:B------:R-:W-:-:S03]  /*1870*/  PRMT R235, RZ, 0x5410, R200 ;  /* 0x00005410ffeb7816 */ /* 0x000fc600000000c8 */
[----:B------:R-:W-:Y:S02]  /*1880*/  FADD.FTZ R112, R167, R112 ;  /* 0x00000070a7707221 */ /* 0x000fe40000010000 */
[-C--:B------:R-:W-:Y:S02]  /*1890*/  FFMA.FTZ R140, R229, R167.reuse, R140 ;  /* 0x000000a7e58c7223 */ /* 0x080fe4000001008c */
[----:B------:R-:W-:Y:S01]  /*18a0*/  FMUL.FTZ R232, R232, R167 ;  /* 0x000000a7e8e87220 */ /* 0x000fe20000410000 */
[----:B------:R-:W-:Y:S01]  /*18b0*/  PRMT R167, RZ, 0x5410, R158 ;  /* 0x00005410ffa77816 */ /* 0x000fe2000000009e */
[C---:B------:R-:W-:Y:S01]  /*18c0*/  FMUL.FTZ R233, R145.reuse, R233 ;  /* 0x000000e991e97220 */ /* 0x040fe20000410000 */
[----:B------:R-:W-:Y:S01]  /*18d0*/  LOP3.LUT P0, RZ, R230, 0x1f, RZ, 0xc0, !PT ;  /* 0x0000001fe6ff7812 */ /* 0x000fe2000780c0ff */
[C---:B------:R-:W-:Y:S01]  /*18e0*/  FMUL.FTZ R158, R145.reuse, R219 ;  /* 0x000000db919e7220 */ /* 0x040fe20000410000 */
[----:B------:R-:W-:Y:S01]  /*18f0*/  PRMT R102, RZ, 0x5410, R157 ;  /* 0x00005410ff667816 */ /* 0x000fe2000000009d */
[----:B------:R-:W-:Y:S01]  /*1900*/  FMUL.FTZ R228, R145, R228 ;  /* 0x000000e491e47220 */ /* 0x000fe20000410000 */
[----:B------:R-:W-:Y:S01]  /*1910*/  PRMT R230, RZ, 0x5410, R199 ;  /* 0x00005410ffe67816 */ /* 0x000fe200000000c7 */
[----:B------:R-:W-:-:S02]  /*1920*/  FADD.FTZ R110, R235, R110 ;  /* 0x0000006eeb6e7221 */ /* 0x000fc40000010000 */
[-C--:B------:R-:W-:Y:S02]  /*1930*/  FFMA.FTZ R138, R233, R235.reuse, R138 ;  /* 0x000000ebe98a7223 */ /* 0x080fe4000001008a */
[----:B------:R-:W-:Y:S02]  /*1940*/  IMAD.MOV.U32 R201, RZ, RZ, R149 ;  /* 0x000000ffffc97224 */ /* 0x000fe400078e0095 */
[----:B------:R-:W-:Y:S01]  /*1950*/  FMUL.FTZ R235, R236, R235 ;  /* 0x000000ebeceb7220 */ /* 0x000fe20000410000 */
[----:B------:R-:W-:Y:S01]  /*1960*/  PRMT R236, RZ, 0x5410, R198 ;  /* 0x00005410ffec7816 */ /* 0x000fe200000000c6 */
[----:B------:R-:W-:Y:S02]  /*1970*/  FADD.FTZ R41, R102, R41 ;  /* 0x0000002966297221 */ /* 0x000fe40000010000 */
[----:B------:R-:W-:Y:S02]  /*1980*/  FMUL.FTZ R198, R251, R102 ;  /* 0x00000066fbc67220 */ /* 0x000fe40000410000 */
[----:B------:R-:W-:-:S02]  /*1990*/  FADD.FTZ R111, R230, R111 ;  /* 0x0000006fe66f7221 */ /* 0x000fc40000010000 */
[-C--:B------:R-:W-:Y:S01]  /*19a0*/  FFMA.FTZ R139, R228, R230.reuse, R139 ;  /* 0x000000e6e48b7223 */ /* 0x080fe2000001008b */
[----:B------:R-:W-:Y:S01]  /*19b0*/  PRMT R107, RZ, 0x5410, R201 ;  /* 0x00005410ff6b7816 */ /* 0x000fe200000000c9 */
[----:B------:R-:W-:Y:S02]  /*19c0*/  FMUL.FTZ R230, R242, R230 ;  /* 0x000000e6f2e67220 */ /* 0x000fe40000410000 */
[----:B------:R-:W-:Y:S02]  /*19d0*/  FMUL.FTZ R231, R145, R231 ;  /* 0x000000e791e77220 */ /* 0x000fe40000410000 */
[----:B------:R-:W-:Y:S02]  /*19e0*/  FADD.FTZ R39, R103, R39 ;  /* 0x0000002767277221 */ /* 0x000fe40000010000 */
[----:B------:R-:W-:Y:S02]  /*19f0*/  FADD.FTZ R109, R234, R109 ;  /* 0x0000006dea6d7221 */ /* 0x000fe40000010000 */
[----:B------:R-:W-:-:S02]  /*1a00*/  FFMA.FTZ R137, R231, R234, R137 ;  /* 0x000000eae7897223 */ /* 0x000fc40000010089 */
[----:B------:R-:W-:Y:S01]  /*1a10*/  FMUL.FTZ R234, R238, R234 ;  /* 0x000000eaeeea7220 */ /* 0x000fe20000410000 */
[----:B------:R-:W-:Y:S02]  /*1a20*/  PRMT R200, RZ, 0x5410, R159 ;  /* 0x00005410ffc87816 */ /* 0x000fe4000000009f */
[----:B------:R-:W-:Y:S02]  /*1a30*/  MOV R217, R147 ;  /* 0x0000009300d97202 */ /* 0x000fe40000000f00 */
[----:B------:R-:W-:Y:S02]  /*1a40*/  PRMT R199, RZ, 0x5410, R156 ;  /* 0x00005410ffc77816 */ /* 0x000fe4000000009c */
[----:B------:R-:W-:Y:S01]  /*1a50*/  PRMT R238, RZ, 0x5410, R218 ;  /* 0x00005410ffee7816 */ /* 0x000fe200000000da */
[----:B------:R-:W-:Y:S01]  /*1a60*/  FMUL.FTZ R218, R145, R87 ;  /* 0x0000005791da7220 */ /* 0x000fe20000410000 */
[----:B------:R-:W-:Y:S01]  /*1a70*/  PRMT R156, RZ, 0x5410, R217 ;  /* 0x00005410ff9c7816 */ /* 0x000fe200000000d9 */
[----:B------:R-:W-:-:S02]  /*1a80*/  FADD.FTZ R46, R220, R46 ;  /* 0x0000002edc2e7221 */ /* 0x000fc40000010000 */
[----:B------:R-:W-:Y:S02]  /*1a90*/  FFMA.FTZ R134, R218, R220, R134 ;  /* 0x000000dcda867223 */ /* 0x000fe40000010086 */
[C---:B------:R-:W-:Y:S01]  /*1aa0*/  FMUL.FTZ R159, R145.reuse, R85 ;  /* 0x00000055919f7220 */ /* 0x040fe20000410000 */
[----:B------:R-:W-:Y:S02]  /*1ab0*/  PRMT R104, RZ, 0x5410, R154 ;  /* 0x00005410ff687816 */ /* 0x000fe4000000009a */
[----:B------:R-:W-:Y:S01]  /*1ac0*/  PRMT R154, RZ, 0x5410, R166 ;  /* 0x00005410ff9a7816 */ /* 0x000fe200000000a6 */
[----:B------:R-:W-:Y:S01]  /*1ad0*/  FMUL.FTZ R166, R145, R86 ;  /* 0x0000005691a67220 */ /* 0x000fe20000410000 */
[----:B------:R-:W-:Y:S01]  /*1ae0*/  PRMT R101, RZ, 0x5410, R151 ;  /* 0x00005410ff657816 */ /* 0x000fe20000000097 */
[----:B------:R-:W-:Y:S02]  /*1af0*/  FADD.FTZ R36, R152, R36 ;  /* 0x0000002498247221 */ /* 0x000fe40000010000 */
        /* <DEDUP_REMOVED lines=8> */
[----:B------:R-:W-:Y:S02]  /*1b80*/  FADD.FTZ R43, R105, R43 ;  /* 0x0000002b692b7221 */ /* 0x000fe40000010000 */
[----:B------:R-:W-:Y:S01]  /*1b90*/  FADD.FTZ R40, R164, R40 ;  /* 0x00000028a4287221 */ /* 0x000fe20000010000 */
[----:B------:R-:W-:Y:S01]  /*1ba0*/  SHF.R.U32.HI R149, RZ, 0x10, R149 ;  /* 0x00000010ff957819 */ /* 0x000fe20000011695 */
[----:B------:R-:W-:Y:S02]  /*1bb0*/  FADD.FTZ R44, R104, R44 ;  /* 0x0000002c682c7221 */ /* 0x000fe40000010000 */
[----:B------:R-:W-:Y:S02]  /*1bc0*/  FADD.FTZ R37, R163, R37 ;  /* 0x00000025a3257221 */ /* 0x000fe40000010000 */
[C---:B------:R-:W-:Y:S01]  /*1bd0*/  FMUL.FTZ R148, R145.reuse, R148 ;  /* 0x0000009491947220 */ /* 0x040fe20000410000 */
[----:B------:R-:W-:Y:S01]  /*1be0*/  PRMT R242, RZ, 0x5410, R149 ;  /* 0x00005410fff27816 */ /* 0x000fe20000000095 */
[----:B------:R-:W-:-:S02]  /*1bf0*/  FMUL.FTZ R98, R145, R98 ;  /* 0x0000006291627220 */ /* 0x000fc40000410000 */
[----:B------:R-:W-:Y:S02]  /*1c00*/  FADD.FTZ R38, R162, R38 ;  /* 0x00000026a2267221 */ /* 0x000fe40000010000 */
[----:B------:R-:W-:Y:S02]  /*1c10*/  FADD.FTZ R35, R154, R35 ;  /* 0x000000239a237221 */ /* 0x000fe40000010000 */
[-C--:B------:R-:W-:Y:S02]  /*1c20*/  FFMA.FTZ R123, R148, R154.reuse, R123 ;  /* 0x0000009a947b7223 */ /* 0x080fe4000001007b */
[----:B------:R-:W-:Y:S02]  /*1c30*/  FMUL.FTZ R149, R245, R154 ;  /* 0x0000009af5957220 */ /* 0x000fe40000410000 */
[----:B------:R-:W-:Y:S02]  /*1c40*/  FMUL.FTZ R154, R145, R99 ;  /* 0x00000063919a7220 */ /* 0x000fe40000410000 */
[----:B------:R-:W-:-:S02]  /*1c50*/  FADD.FTZ R31, R106, R31 ;  /* 0x0000001f6a1f7221 */ /* 0x000fc40000010000 */
[-C--:B------:R-:W-:Y:S02]  /*1c60*/  FFMA.FTZ R119, R98, R106.reuse, R119 ;  /* 0x0000006a62777223 */ /* 0x080fe40000010077 */
[----:B------:R-:W-:Y:S02]  /*1c70*/  FMUL.FTZ R99, R240, R106 ;  /* 0x0000006af0637220 */ /* 0x000fe40000410000 */
[----:B------:R-:W-:Y:S01]  /*1c80*/  FMUL.FTZ R106, R145, R80 ;  /* 0x00000050916a7220 */ /* 0x000fe20000410000 */
[----:B------:R-:W-:Y:S01]  /*1c90*/  PRMT R153, RZ, 0x5410, R153 ;  /* 0x00005410ff997816 */ /* 0x000fe20000000099 */
[----:B------:R-:W-:-:S04]  /*1ca0*/  FADD.FTZ R34, R155, R34 ;  /* 0x000000229b227221 */ /* 0x000fc80000010000 */
[----:B------:R-:W-:Y:S02]  /*1cb0*/  FADD.FTZ R33, R153, R33 ;  /* 0x0000002199217221 */ /* 0x000fe40000010000 */
[-C--:B------:R-:W-:Y:S02]  /*1cc0*/  FFMA.FTZ R122, R154, R155.reuse, R122 ;  /* 0x0000009b9a7a7223 */ /* 0x080fe4000001007a */
[----:B------:R-:W-:Y:S01]  /*1cd0*/  FMUL.FTZ R155, R241, R155 ;  /* 0x0000009bf19b7220 */ /* 0x000fe20000410000 */
[----:B------:R-:W0:Y:S01]  /*1ce0*/  S2R R85, SR_TID.X ;  /* 0x0000000000557919 */ /* 0x000e220000002100 */
[----:B------:R-:W-:Y:S02]  /*1cf0*/  FMUL.FTZ R100, R145, R100 ;  /* 0x0000006491647220 */ /* 0x000fe40000410000 */
[----:B------:R-:W-:Y:S02]  /*1d00*/  FADD.FTZ R32, R101, R32 ;  /* 0x0000002065207221 */ /* 0x000fe40000010000 */
[----:B------:R-:W-:-:S02]  /*1d10*/  FFMA.FTZ R120, R100, R101, R120 ;  /* 0x0000006564787223 */ /* 0x000fc40000010078 */
[----:B------:R-:W-:Y:S02]  /*1d20*/  FMUL.FTZ R101, R239, R101 ;  /* 0x00000065ef657220 */ /* 0x000fe40000410000 */
[----:B--2---:R-:W-:Y:S02]  /*1d30*/  FMUL.FTZ R219, R202, R167 ;  /* 0x000000a7cadb7220 */ /* 0x004fe40000410000 */
[----:B------:R-:W-:-:S04]  /*1d40*/  FMUL.FTZ R202, R145, R84 ;  /* 0x0000005491ca7220 */ /* 0x000fc80000410000 */
[----:B------:R-:W-:Y:S02]  /*1d50*/  FFMA.FTZ R129, R202, R102, R129 ;  /* 0x00000066ca817223 */ /* 0x000fe40000010081 */
[----:B------:R-:W-:Y:S02]  /*1d60*/  FMUL.FTZ R102, R145, R83 ;  /* 0x0000005391667220 */ /* 0x000fe40000410000 */
[----:B------:R-:W-:Y:S02]  /*1d70*/  FADD.FTZ R83, RZ, R230 ;  /* 0x000000e6ff537221 */ /* 0x000fe40000010000 */
[----:B------:R-:W-:Y:S02]  /*1d80*/  FFMA.FTZ R127, R102, R103, R127 ;  /* 0x00000067667f7223 */ /* 0x000fe4000001007f */
[----:B---3--:R-:W-:Y:S02]  /*1d90*/  FMUL.FTZ R201, R165, R105 ;  /* 0x00000069a5c97220 */ /* 0x008fe40000410000 */
[----:B------:R-:W-:-:S02]  /*1da0*/  FMUL.FTZ R165, R249, R103 ;  /* 0x00000067f9a57220 */ /* 0x000fc40000410000 */
[----:B------:R-:W-:Y:S02]  /*1db0*/  FMUL.FTZ R103, R145, R82 ;  /* 0x0000005291677220 */ /* 0x000fe40000410000 */
[----:B------:R-:W-:Y:S02]  /*1dc0*/  FFMA.FTZ R82, R228, R230, RZ ;  /* 0x000000e6e4527223 */ /* 0x000fe400000100ff */
[----:B------:R-:W-:Y:S02]  /*1dd0*/  FADD.FTZ R83, R83, R232 ;  /* 0x000000e853537221 */ /* 0x000fe40000010000 */
[----:B------:R-:W-:Y:S02]  /*1de0*/  FFMA.FTZ R82, R229, R232, R82 ;  /* 0x000000e8e5527223 */ /* 0x000fe40000010052 */
[----:B------:R-:W-:Y:S02]  /*1df0*/  FADD.FTZ R84, R83, R234 ;  /* 0x000000ea53547221 */ /* 0x000fe40000010000 */
[----:B------:R-:W-:-:S02]  /*1e00*/  FFMA.FTZ R82, R231, R234, R82 ;  /* 0x000000eae7527223 */ /* 0x000fc40000010052 */
[----:B------:R-:W-:Y:S02]  /*1e10*/  FADD.FTZ R84, R84, R235 ;  /* 0x000000eb54547221 */ /* 0x000fe40000010000 */
[----:B------:R-:W-:Y:S02]  /*1e20*/  FFMA.FTZ R83, R233, R235, R82 ;  /* 0x000000ebe9537223 */ /* 0x000fe40000010052 */
[----:B------:R-:W-:-:S04]  /*1e30*/  FMUL.FTZ R167, R145, R91 ;  /* 0x0000005b91a77220 */ /* 0x000fc80000410000 */
[-C--:B------:R-:W-:Y:S02]  /*1e40*/  FFMA.FTZ R130, R167, R197.reuse, R130 ;  /* 0x000000c5a7827223 */ /* 0x080fe40000010082 */
[----:B------:R-:W-:Y:S02]  /*1e50*/  FMUL.FTZ R197, R250, R197 ;  /* 0x000000c5fac57220 */ /* 0x000fe40000410000 */
[----:B----4-:R-:W-:-:S04]  /*1e60*/  FMUL.FTZ R161, R161, R200 ;  /* 0x000000c8a1a17220 */ /* 0x010fc80000410000 */
[----:B------:R-:W-:Y:S02]  /*1e70*/  FADD.FTZ R82, R84, R161 ;  /* 0x000000a154527221 */ /* 0x000fe40000010000 */
[----:B------:R-:W-:Y:S02]  /*1e80*/  FFMA.FTZ R84, R158, R161, R83 ;  /* 0x000000a19e547223 */ /* 0x000fe40000010053 */
[----:B------:R-:W-:Y:S02]  /*1e90*/  FMUL.FTZ R217, R203, R199 ;  /* 0x000000c7cbd97220 */ /* 0x000fe40000410000 */
[----:B------:R-:W-:Y:S02]  /*1ea0*/  FMUL.FTZ R220, R150, R220 ;  /* 0x000000dc96dc7220 */ /* 0x000fe40000410000 */
[----:B------:R-:W-:Y:S02]  /*1eb0*/  FMUL.FTZ R150, R145, R97 ;  /* 0x0000006191967220 */ /* 0x000fe40000410000 */
[----:B------:R-:W-:-:S02]  /*1ec0*/  FADD.FTZ R82, R82, R217 ;  /* 0x000000d952527221 */ /* 0x000fc40000010000 */
[----:B------:R-:W-:Y:S02]  /*1ed0*/  FFMA.FTZ R84, R159, R217, R84 ;  /* 0x000000d99f547223 */ /* 0x000fe40000010054 */
[----:B------:R-:W-:Y:S02]  /*1ee0*/  FFMA.FTZ R124, R150, R152, R124 ;  /* 0x00000098967c7223 */ /* 0x000fe4000001007c */
[----:B------:R-:W-:Y:S02]  /*1ef0*/  FMUL.FTZ R152, R145, R81 ;  /* 0x0000005191987220 */ /* 0x000fe40000410000 */
[----:B------:R-:W-:Y:S02]  /*1f00*/  FADD.FTZ R81, R82, R219 ;  /* 0x000000db52517221 */ /* 0x000fe40000010000 */
[----:B------:R-:W-:Y:S02]  /*1f10*/  FFMA.FTZ R83, R166, R219, R84 ;  /* 0x000000dba6537223 */ /* 0x000fe40000010054 */
[----:B------:R-:W-:-:S02]  /*1f20*/  FADD.FTZ R82, R81, R220 ;  /* 0x000000dc51527221 */ /* 0x000fc40000010000 */
[C---:B------:R-:W-:Y:S02]  /*1f30*/  FMUL.FTZ R199, R145.reuse, R88 ;  /* 0x0000005891c77220 */ /* 0x040fe40000410000 */
        /* <DEDUP_REMOVED lines=9> */
[----:B------:R-:W-:Y:S02]  /*1fd0*/  FFMA.FTZ R131, R199, R105, R131 ;  /* 0x00000069c7837223 */ /* 0x000fe40000010083 */
[----:B------:R-:W-:-:S02]  /*1fe0*/  FMUL.FTZ R105, R145, R93 ;  /* 0x0000005d91697220 */ /* 0x000fc40000410000 */
[----:B------:R-:W-:Y:S02]  /*1ff0*/  FADD.FTZ R82, R82, R197 ;  /* 0x000000c552527221 */ /* 0x000fe40000010000 */
[----:B------:R-:W-:Y:S02]  /*2000*/  FFMA.FTZ R84, R167, R197, R84 ;  /* 0x000000c5a7547223 */ /* 0x000fe40000010054 */
[-C--:B------:R-:W-:Y:S02]  /*2010*/  FFMA.FTZ R128, R105, R164.reuse, R128 ;  /* 0x000000a469807223 */ /* 0x080fe40000010080 */
[----:B------:R-:W-:Y:S02]  /*2020*/  FMUL.FTZ R164, R248, R164 ;  /* 0x000000a4f8a47220 */ /* 0x000fe40000410000 */
[----:B------:R-:W-:Y:S02]  /*2030*/  FADD.FTZ R81, R82, R165 ;  /* 0x000000a552517221 */ /* 0x000fe40000010000 */
[----:B------:R-:W-:-:S02]  /*2040*/  FFMA.FTZ R82, R102, R165, R84 ;  /* 0x000000a566527223 */ /* 0x000fc40000010054 */
[----:B------:R-:W-:Y:S02]  /*2050*/  FFMA.FTZ R132, R200, R104, R132 ;  /* 0x00000068c8847223 */ /* 0x000fe40000010084 */
[----:B------:R-:W-:Y:S02]  /*2060*/  FFMA.FTZ R125, R103, R163, R125 ;  /* 0x000000a3677d7223 */ /* 0x000fe4000001007d */
[----:B------:R-:W-:Y:S02]  /*2070*/  FMUL.FTZ R104, R145, R95 ;  /* 0x0000005f91687220 */ /* 0x000fe40000410000 */
[----:B------:R-:W-:Y:S02]  /*2080*/  FMUL.FTZ R163, R247, R163 ;  /* 0x000000a3f7a37220 */ /* 0x000fe40000410000 */
[----:B------:R-:W-:Y:S02]  /*2090*/  FADD.FTZ R84, R81, R164 ;  /* 0x000000a451547221 */ /* 0x000fe40000010000 */
[----:B------:R-:W-:-:S02]  /*20a0*/  FFMA.FTZ R82, R105, R164, R82 ;  /* 0x000000a469527223 */ /* 0x000fc40000010052 */
[-C--:B------:R-:W-:Y:S02]  /*20b0*/  FFMA.FTZ R126, R104, R162.reuse, R126 ;  /* 0x000000a2687e7223 */ /* 0x080fe4000001007e */
[----:B------:R-:W-:Y:S02]  /*20c0*/  FMUL.FTZ R162, R246, R162 ;  /* 0x000000a2f6a27220 */ /* 0x000fe40000410000 */
[----:B------:R-:W-:Y:S02]  /*20d0*/  FADD.FTZ R81, R84, R163 ;  /* 0x000000a354517221 */ /* 0x000fe40000010000 */
[----:B------:R-:W-:Y:S02]  /*20e0*/  FFMA.FTZ R83, R103, R163, R82 ;  /* 0x000000a367537223 */ /* 0x000fe40000010052 */
[----:B------:R-:W-:Y:S02]  /*20f0*/  FADD.FTZ R80, R81, R162 ;  /* 0x000000a251507221 */ /* 0x000fe40000010000 */
[----:B------:R-:W-:-:S02]  /*2100*/  FFMA.FTZ R81, R104, R162, R83 ;  /* 0x000000a268517223 */ /* 0x000fc40000010053 */
[----:B------:R-:W-:Y:S02]  /*2110*/  FADD.FTZ R80, R80, R149 ;  /* 0x0000009550507221 */ /* 0x000fe40000010000 */
[----:B------:R-:W-:Y:S02]  /*2120*/  FFMA.FTZ R81, R148, R149, R81 ;  /* 0x0000009594517223 */ /* 0x000fe40000010051 */
        /* <DEDUP_REMOVED lines=9> */
[----:B------:R-:W-:Y:S01]  /*21c0*/  FFMA.FTZ R81, R98, R99, R81 ;  /* 0x0000006362517223 */ /* 0x000fe20000010051 */
[----:B------:R-:W-:Y:S01]  /*21d0*/  SHF.R.U32.HI R147, RZ, 0x10, R147 ;  /* 0x00000010ff937819 */ /* 0x000fe20000011693 */
        /* <DEDUP_REMOVED lines=10> */
[C---:B------:R-:W-:Y:S02]  /*2280*/  FMUL.FTZ R90, R145.reuse, R90 ;  /* 0x0000005a915a7220 */ /* 0x040fe40000410000 */
[----:B------:R-:W-:Y:S02]  /*2290*/  FMUL.FTZ R91, R226, R238 ;  /* 0x000000eee25b7220 */ /* 0x000fe40000410000 */
[----:B------:R-:W-:Y:S02]  /*22a0*/  FADD.FTZ R80, R80, R147 ;  /* 0x0000009350507221 */ /* 0x000fe40000010000 */
[----:B------:R-:W-:Y:S01]  /*22b0*/  FFMA.FTZ R81, R146, R147, R81 ;  /* 0x0000009392517223 */ /* 0x000fe20000010051 */
[----:B------:R-:W-:Y:S01]  /*22c0*/  LOP3.LUT P1, RZ, R4, 0xff, RZ, 0xc0, !PT ;  /* 0x000000ff04ff7812 */ /* 0x000fe2000782c0ff */
[----:B------:R-:W-:-:S02]  /*22d0*/  FMUL.FTZ R92, R145, R92 ;  /* 0x0000005c915c7220 */ /* 0x000fc40000410000 */
[----:B------:R-:W-:Y:S02]  /*22e0*/  FMUL.FTZ R93, R225, R236 ;  /* 0x000000ece15d7220 */ /* 0x000fe40000410000 */
[----:B------:R-:W-:Y:S02]  /*22f0*/  FADD.FTZ R80, R80, R91 ;  /* 0x0000005b50507221 */ /* 0x000fe40000010000 */
[----:B------:R-:W-:Y:S01]  /*2300*/  FFMA.FTZ R81, R90, R91, R81 ;  /* 0x0000005b5a517223 */ /* 0x000fe20000010051 */
[----:B0-----:R-:W-:Y:S01]  /*2310*/  SHF.R.U32.HI R86, RZ, 0x5, R85 ;  /* 0x00000005ff567819 */ /* 0x001fe20000011655 */
[----:B------:R-:W-:Y:S02]  /*2320*/  FMUL.FTZ R94, R145, R94 ;  /* 0x0000005e915e7220 */ /* 0x000fe40000410000 */
[----:B------:R-:W-:Y:S02]  /*2330*/  FMUL.FTZ R95, R224, R156 ;  /* 0x0000009ce05f7220 */ /* 0x000fe40000410000 */
[----:B------:R-:W-:-:S02]  /*2340*/  FADD.FTZ R80, R80, R93 ;  /* 0x0000005d50507221 */ /* 0x000fc40000010000 */
[----:B------:R-:W-:Y:S02]  /*2350*/  FFMA.FTZ R81, R92, R93, R81 ;  /* 0x0000005d5c517223 */ /* 0x000fe40000010051 */
[----:B------:R-:W-:Y:S02]  /*2360*/  FADD.FTZ R25, R156, R25 ;  /* 0x000000199c197221 */ /* 0x000fe40000010000 */
[----:B------:R-:W-:Y:S01]  /*2370*/  FFMA.FTZ R113, R94, R156, R113 ;  /* 0x0000009c5e717223 */ /* 0x000fe20000010071 */
[----:B------:R-:W-:Y:S01]  /*2380*/  LOP3.LUT R156, R86, 0x7fffff8, RZ, 0xc0, !PT ;  /* 0x07fffff8569c7812 */ /* 0x000fe200078ec0ff */
[----:B------:R-:W-:Y:S02]  /*2390*/  FMUL.FTZ R96, R145, R96 ;  /* 0x0000006091607220 */ /* 0x000fe40000410000 */
[----:B------:R-:W-:Y:S02]  /*23a0*/  FMUL.FTZ R97, R223, R157 ;  /* 0x0000009ddf617220 */ /* 0x000fe40000410000 */
[----:B------:R-:W-:-:S02]  /*23b0*/  FADD.FTZ R80, R80, R95 ;  /* 0x0000005f50507221 */ /* 0x000fc40000010000 */
[----:B------:R-:W-:Y:S01]  /*23c0*/  FFMA.FTZ R81, R94, R95, R81 ;  /* 0x0000005f5e517223 */ /* 0x000fe20000010051 */
[----:B------:R-:W-:Y:S01]  /*23d0*/  @!P1 IADD3 R156, R156, 0x8, RZ ;  /* 0x000000089c9c9810 */ /* 0x000fe20007ffe0ff */
        /* <DEDUP_REMOVED lines=12> */
.L_x_5411:
[----:B------:R-:W-:Y:S05]  /*24a0*/  BRA.DIV ~URZ, `(.L_x_5408) ;  /* 0x00002d927f007947 */ /* 0x000fea000b800000 */
        /* <DEDUP_REMOVED lines=17> */
.L_x_5412:
[----:B------:R-:W-:Y:S01]  /*25c0*/  @!P0 LOP3.LUT R86, R86, 0x7, RZ, 0xc0, !PT ;  /* 0x0000000756568812 */ /* 0x000fe200078ec0ff */
[----:B-1----:R-:W-:Y:S01]  /*25d0*/  FADD.FTZ R81, R81, R82 ;  /* 0x0000005251517221 */ /* 0x002fe20000010000 */
[----:B------:R-:W-:Y:S01]  /*25e0*/  ULDC.U8 UR6, c[0x0][0x1f0] ;  /* 0x00007c0000067ab9 */ /* 0x000fe20000000000 */
[----:B--2---:R-:W-:Y:S01]  /*25f0*/  FADD.FTZ R80, R85, R84 ;  /* 0x0000005455507221 */ /* 0x004fe20000010000 */
[----:B0-----:R-:W-:Y:S01]  /*2600*/  @!P0 IADD3 R82, R156, R86, RZ ;  /* 0x000000569c528210 */ /* 0x001fe20007ffe0ff */
[----:B------:R-:W-:Y:S01]  /*2610*/  IMAD.SHL.U32 R238, R181, 0x8, RZ ;  /* 0x00000008b5ee7824 */ /* 0x000fe200078e00ff */
[----:B------:R-:W-:Y:S01]  /*2620*/  ISETP.NE.AND P1, PT, RZ, UR6, PT ;  /* 0x00000006ff007c0c */ /* 0x000fe2000bf25270 */
[----:B------:R-:W-:Y:S01]  /*2630*/  WARPSYNC 0xffffffff ;  /* 0xffffffff00007948 */ /* 0x000fe20003800000 */
[----:B------:R-:W-:Y:S01]  /*2640*/  SHF.R.U32.HI R236, RZ, 0x1d, R181 ;  /* 0x0000001dffec7819 */ /* 0x000fe200000116b5 */
[----:B------:R-:W-:Y:S04]  /*2650*/  @!P0 STS.64 [R82.X8+0x7000], R80 ;  /* 0x0070005052008388 */ /* 0x000fe80000008a00 */
[----:B------:R-:W-:Y:S01]  /*2660*/  BAR.SYNC.DEFER_BLOCKING 0x0 ;  /* 0x0000000000007b1d */ /* 0x000fe20000010000 */
[----:B------:R-:W-:-:S04]  /*2670*/  IADD3 R88, P0, R238, c[0x0][0x170], RZ ;  /* 0x00005c00ee587a10 */ /* 0x000fc80007f1e0ff */
[----:B------:R-:W-:-:S06]  /*2680*/  IADD3.X R89, R236, c[0x0][0x174], RZ, P0, !PT ;  /* 0x00005d00ec597a10 */ /* 0x000fcc00007fe4ff */
[----:B------:R-:W2:Y:S04]  /*2690*/  LDG.E.64 R88, [R88.64] ;  /* 0x0000000458587981 */ /* 0x000ea8000c1e1b00 */
[----:B------:R-:W0:Y:S02]  /*26a0*/  LDS.128 R84, [R156.X8+0x7000] ;  /* 0x007000009c547984 */ /* 0x000e240000008c00 */
[----:B0-----:R-:W-:-:S04]  /*26b0*/  FADD.FTZ R83, RZ, R84 ;  /* 0x00000054ff537221 */ /* 0x001fc80000010000 */
[----:B------:R-:W-:Y:S02]  /*26c0*/  FADD.FTZ R86, R86, R83 ;  /* 0x0000005356567221 */ /* 0x000fe40000010000 */
[----:B------:R-:W0:Y:S01]  /*26d0*/  LDS.128 R80, [R156.X8+0x7010] ;  /* 0x007010009c507984 */ /* 0x000e220000008c00 */
[----:B------:R-:W-:-:S04]  /*26e0*/  FADD.FTZ R85, RZ, R85 ;  /* 0x00000055ff557221 */ /* 0x000fc80000010000 */
[----:B------:R-:W-:Y:S02]  /*26f0*/  FADD.FTZ R85, R87, R85 ;  /* 0x0000005557557221 */ /* 0x000fe40000010000 */
[----:B0-----:R-:W-:Y:S02]  /*2700*/  FADD.FTZ R80, R86, R80 ;  /* 0x0000005056507221 */ /* 0x001fe40000010000 */
[----:B------:R-:W-:Y:S02]  /*2710*/  FADD.FTZ R81, R85, R81 ;  /* 0x0000005155517221 */ /* 0x000fe40000010000 */
[----:B------:R-:W0:Y:S01]  /*2720*/  LDS.128 R84, [R156.X8+0x7020] ;  /* 0x007020009c547984 */ /* 0x000e220000008c00 */
[----:B------:R-:W-:Y:S02]  /*2730*/  FADD.FTZ R82, R82, R80 ;  /* 0x0000005052527221 */ /* 0x000fe40000010000 */
[----:B------:R-:W-:Y:S02]  /*2740*/  FADD.FTZ R81, R83, R81 ;  /* 0x0000005153517221 */ /* 0x000fe40000010000 */
[----:B0-----:R-:W-:-:S02]  /*2750*/  FADD.FTZ R84, R82, R84 ;  /* 0x0000005452547221 */ /* 0x001fc40000010000 */
[----:B------:R-:W-:Y:S02]  /*2760*/  FADD.FTZ R85, R81, R85 ;  /* 0x0000005551557221 */ /* 0x000fe40000010000 */
[----:B------:R-:W0:Y:S01]  /*2770*/  LDS.128 R80, [R156.X8+0x7030] ;  /* 0x007030009c507984 */ /* 0x000e220000008c00 */
[----:B------:R-:W-:Y:S02]  /*2780*/  FADD.FTZ R84, R86, R84 ;  /* 0x0000005456547221 */ /* 0x000fe40000010000 */
[----:B------:R-:W-:Y:S01]  /*2790*/  FADD.FTZ R85, R87, R85 ;  /* 0x0000005557557221 */ /* 0x000fe20000010000 */
[----:B------:R-:W-:-:S04]  /*27a0*/  ISETP.NE.U32.AND P0, PT, RZ, c[0x0][0x218], PT ;  /* 0x00008600ff007a0c */ /* 0x000fc80003f05070 */
[----:B------:R-:W-:Y:S02]  /*27b0*/  ISETP.NE.AND.EX P0, PT, RZ, c[0x0][0x21c], PT, P0 ;  /* 0x00008700ff007a0c */ /* 0x000fe40003f05300 */
[----:B------:R-:W-:Y:S01]  /*27c0*/  ISETP.NE.U32.AND P2, PT, RZ, c[0x0][0x258], PT ;  /* 0x00009600ff007a0c */ /* 0x000fe20003f45070 */
[----:B0-----:R-:W-:Y:S02]  /*27d0*/  FADD.FTZ R80, R84, R80 ;  /* 0x0000005054507221 */ /* 0x001fe40000010000 */
[----:B------:R-:W-:Y:S02]  /*27e0*/  FADD.FTZ R81, R85, R81 ;  /* 0x0000005155517221 */ /* 0x000fe40000010000 */
[----:B------:R-:W-:Y:S02]  /*27f0*/  FADD.FTZ R80, R82, R80 ;  /* 0x0000005052507221 */ /* 0x000fe40000010000 */
[----:B------:R-:W-:Y:S02]  /*2800*/  FADD.FTZ R81, R83, R81 ;  /* 0x0000005153517221 */ /* 0x000fe40000010000 */
[----:B------:R-:W-:-:S02]  /*2810*/  FMUL.FTZ R80, R80, c[0x0][0x1e0] ;  /* 0x0000780050507a20 */ /* 0x000fc40000410000 */
        /* <DEDUP_REMOVED lines=15> */
[----:B------:R-:W-:Y:S01]  /*2910*/  FMUL.FTZ R87, R145, R80 ;  /* 0x0000005091577220 */ /* 0x000fe20000410000 */
[----:B------:R-:W-:Y:S01]  /*2920*/  ISETP.NE.AND.EX P2, PT, RZ, c[0x0][0x25c], PT, P2 ;  /* 0x00009700ff007a0c */ /* 0x000fe20003f45320 */
[----:B-----5:R-:W-:Y:S01]  /*2930*/  @P0 FADD.FTZ R86, R48, R86 ;  /* 0x0000005630560221 */ /* 0x020fe20000010000 */
[----:B------:R-:W-:Y:S01]  /*2940*/  @P1 LEA R84, P3, R181, c[0x0][0x258], 0x4 ;  /* 0x00009600b5541a11 */ /* 0x000fe200078620ff */
[----:B------:R-:W-:-:S02]  /*2950*/  @P0 FADD.FTZ R229, R49, R229 ;  /* 0x000000e531e50221 */ /* 0x000fc40000010000 */
[----:B------:R-:W-:Y:S02]  /*2960*/  @P0 FADD.FTZ R230, R50, R230 ;  /* 0x000000e632e60221 */ /* 0x000fe40000010000 */
[----:B------:R-:W-:Y:S01]  /*2970*/  @P0 FADD.FTZ R87, R51, R87 ;  /* 0x0000005733570221 */ /* 0x000fe20000010000 */
[----:B------:R-:W-:Y:S02]  /*2980*/  @P1 LEA.HI.X R85, R181, c[0x0][0x25c], RZ, 0x4, P3 ;  /* 0x00009700b5551a11 */ /* 0x000fe400018f24ff */
[----:B------:R-:W-:Y:S02]  /*2990*/  SEL R80, R86, R76, P2 ;  /* 0x0000004c56507207 */ /* 0x000fe40001000000 */
[----:B------:R-:W-:Y:S02]  /*29a0*/  SEL R81, R229, R77, P2 ;  /* 0x0000004de5517207 */ /* 0x000fe40001000000 */
[----:B------:R-:W-:Y:S02]  /*29b0*/  SEL R82, R230, R78, P2 ;  /* 0x0000004ee6527207 */ /* 0x000fe40001000000 */
[----:B------:R-:W-:-:S05]  /*29c0*/  SEL R83, R87, R79, P2 ;  /* 0x0000004f57537207 */ /* 0x000fca0001000000 */
[----:B------:R0:W-:Y:S01]  /*29d0*/  @P1 STG.E.128 [R84.64], R80 ;  /* 0x0000005054001986 */ /* 0x0001e2000c101d04 */
[----:B------:R-:W-:Y:S02]  /*29e0*/  SHF.L.U32 R228, R176, 0x3, RZ ;  /* 0x00000003b0e47819 */ /* 0x000fe400000006ff */
[----:B------:R-:W-:Y:S02]  /*29f0*/  LOP3.LUT P4, RZ, R179, 0xff00, RZ, 0xc0, !PT ;  /* 0x0000ff00b3ff7812 */ /* 0x000fe4000788c0ff */
[----:B------:R-:W-:Y:S02]  /*2a00*/  SHF.R.U32.HI R181, RZ, 0x1d, R176 ;  /* 0x0000001dffb57819 */ /* 0x000fe400000116b0 */
[----:B0-----:R-:W-:-:S04]  /*2a10*/  IADD3 R80, P5, R238, c[0x0][0x248], RZ ;  /* 0x00009200ee507a10 */ /* 0x001fc80007fbe0ff */
[----:B------:R-:W-:Y:S02]  /*2a20*/  IADD3.X R81, R236, c[0x0][0x24c], RZ, P5, !PT ;  /* 0x00009300ec517a10 */ /* 0x000fe40002ffe4ff */
[----:B------:R-:W-:Y:S02]  /*2a30*/  @P1 LEA R84, P5, R176, c[0x0][0x258], 0x4 ;  /* 0x00009600b0541a11 */ /* 0x000fe400078a20ff */
[----:B------:R-:W-:Y:S02]  /*2a40*/  IADD3 R82, P6, R228, c[0x0][0x170], RZ ;  /* 0x00005c00e4527a10 */ /* 0x000fe40007fde0ff */
[----:B------:R-:W-:Y:S02]  /*2a50*/  @P1 LEA.HI.X R85, R176, c[0x0][0x25c], RZ, 0x4, P5 ;  /* 0x00009700b0551a11 */ /* 0x000fe400028f24ff */
[----:B------:R-:W-:Y:S01]  /*2a60*/  LOP3.LUT P5, RZ, R179, 0xff000000, RZ, 0xc0, !PT ;  /* 0xff000000b3ff7812 */ /* 0x000fe200078ac0ff */
[-C--:B------:R-:W-:Y:S01]  /*2a70*/  FMUL.FTZ R229, R229, R160.reuse ;  /* 0x000000a0e5e57220 */ /* 0x080fe20000410000 */
[----:B------:R-:W-:Y:S01]  /*2a80*/  IADD3.X R83, R181, c[0x0][0x174], RZ, P6, !PT ;  /* 0x00005d00b5537a10 */ /* 0x000fe200037fe4ff */
[----:B------:R-:W-:Y:S01]  /*2a90*/  FMUL.FTZ R176, R87, R160 ;  /* 0x000000a057b07220 */ /* 0x000fe20000410000 */
[----:B------:R-:W-:-:S02]  /*2aa0*/  LOP3.LUT P3, RZ, R179, 0xff, RZ, 0xc0, !PT ;  /* 0x000000ffb3ff7812 */ /* 0x000fc4000786c0ff */
[----:B------:R-:W-:Y:S01]  /*2ab0*/  LOP3.LUT P6, RZ, R179, 0xff0000, RZ, 0xc0, !PT ;  /* 0x00ff0000b3ff7812 */ /* 0x000fe200078cc0ff */
[----:B------:R-:W-:Y:S01]  /*2ac0*/  HFMA2.MMA R234, -RZ, RZ, 0, 0 ;  /* 0x00000000ffea7435 */ /* 0x000fe200000001ff */
[----:B------:R-:W-:Y:S02]  /*2ad0*/  FMUL.FTZ R229, R229, c[0x0][0x1e8] ;  /* 0x00007a00e5e57a20 */ /* 0x000fe40000410000 */
[-C--:B------:R-:W-:Y:S02]  /*2ae0*/  FMUL.FTZ R179, R230, R160.reuse ;  /* 0x000000a0e6b37220 */ /* 0x080fe40000410000 */
[----:B------:R-:W-:Y:S01]  /*2af0*/  FMUL.FTZ R176, R176, c[0x0][0x1e8] ;  /* 0x00007a00b0b07a20 */ /* 0x000fe20000410000 */
[----:B------:R-:W-:Y:S01]  /*2b00*/  CS2R R232, SRZ ;  /* 0x0000000000e87805 */ /* 0x000fe2000001ff00 */
[----:B------:R-:W-:Y:S02]  /*2b10*/  FMUL.FTZ R230, R86, R160 ;  /* 0x000000a056e67220 */ /* 0x000fe40000410000 */
[----:B------:R-:W-:-:S02]  /*2b20*/  @P4 FMUL.FTZ R233, R221, R229 ;  /* 0x000000e5dde94220 */ /* 0x000fc40000410000 */
[----:B------:R-:W-:Y:S02]  /*2b30*/  @P5 FMUL.FTZ R234, R215, R176 ;  /* 0x000000b0d7ea5220 */ /* 0x000fe40000410000 */
[----:B------:R-:W-:Y:S02]  /*2b40*/  FMUL.FTZ R179, R179, c[0x0][0x1e8] ;  /* 0x00007a00b3b37a20 */ /* 0x000fe40000410000 */
[----:B------:R-:W-:Y:S01]  /*2b50*/  FMUL.FTZ R230, R230, c[0x0][0x1e8] ;  /* 0x00007a00e6e67a20 */ /* 0x000fe20000410000 */
[----:B------:R-:W-:Y:S01]  /*2b60*/  MOV R231, RZ ;  /* 0x000000ff00e77202 */ /* 0x000fe20000000f00 */
[----:B------:R-:W-:Y:S01]  /*2b70*/  @P6 FMUL.FTZ R232, R216, R179 ;  /* 0x000000b3d8e86220 */ /* 0x000fe20000410000 */
[----:B------:R-:W-:Y:S01]  /*2b80*/  F2F.BF16.F32 R233, R233 ;  /* 0x000000e900e97304 */ /* 0x000fe20000202000 */
[----:B------:R-:W-:-:S07]  /*2b90*/  @P3 FMUL.FTZ R231, R222, R230 ;  /* 0x000000e6dee73220 */ /* 0x000fce0000410000 */
[----:B------:R-:W0:Y:S08]  /*2ba0*/  F2F.BF16.F32 R234, R234 ;  /* 0x000000ea00ea7304 */ /* 0x000e300000202000 */
[----:B------:R-:W1:Y:S08]  /*2bb0*/  F2F.BF16.F32 R232, R232 ;  /* 0x000000e800e87304 */ /* 0x000e700000202000 */
[----:B------:R-:W3:Y:S01]  /*2bc0*/  F2F.BF16.F32 R231, R231 ;  /* 0x000000e700e77304 */ /* 0x000ee20000202000 */
[----:B0-----:R-:W-:-:S02]  /*2bd0*/  IMAD.U32 R234, R234, 0x10000, RZ ;  /* 0x00010000eaea7824 */ /* 0x001fc400078e00ff */
[----:B------:R-:W-:-:S05]  /*2be0*/  IMAD.WIDE.U32 R86, R233, 0x10000, RZ ;  /* 0x00010000e9567825 */ /* 0x000fca00078e00ff */
[----:B-1----:R-:W-:Y:S01]  /*2bf0*/  LOP3.LUT R87, R87, R234, R232, 0xfe, !PT ;  /* 0x000000ea57577212 */ /* 0x002fe200078efee8 */
[-CC-:B------:R-:W-:Y:S02]  /*2c00*/  FFMA.FTZ R232, R159, R157.reuse, R156.reuse ;  /* 0x0000009d9fe87223 */ /* 0x180fe4000001009c */
[--C-:B------:R-:W-:Y:S01]  /*2c10*/  FFMA.FTZ R158, R158, R157, R156.reuse ;  /* 0x0000009d9e9e7223 */ /* 0x100fe2000001009c */
[----:B---3--:R-:W-:Y:S01]  /*2c20*/  LOP3.LUT R86, R86, R231, RZ, 0xfc, !PT ;  /* 0x000000e756567212 */ /* 0x008fe200078efcff */
[-CC-:B------:R-:W-:Y:S02]  /*2c30*/  FFMA.FTZ R166, R166, R157.reuse, R156.reuse ;  /* 0x0000009da6a67223 */ /* 0x180fe4000001009c */
[----:B------:R-:W-:Y:S02]  /*2c40*/  FFMA.FTZ R159, R218, R157, R156 ;  /* 0x0000009dda9f7223 */ /* 0x000fe4000001009c */
[----:B------:R0:W-:Y:S01]  /*2c50*/  STG.E.64 [R80.64], R86 ;  /* 0x0000005650007986 */ /* 0x0001e2000c101b04 */
[----:B------:R-:W-:-:S02]  /*2c60*/  FADD.FTZ R158, R161, -R158 ;  /* 0x8000009ea19e7221 */ /* 0x000fc40000010000 */
[----:B------:R-:W-:Y:S02]  /*2c70*/  FADD.FTZ R232, R217, -R232 ;  /* 0x800000e8d9e87221 */ /* 0x000fe40000010000 */
[----:B------:R-:W-:Y:S02]  /*2c80*/  FADD.FTZ R166, R219, -R166 ;  /* 0x800000a6dba67221 */ /* 0x000fe40000010000 */
[----:B------:R-:W-:Y:S01]  /*2c90*/  FADD.FTZ R220, R220, -R159 ;  /* 0x8000009fdcdc7221 */ /* 0x000fe20000010000 */
[----:B0-----:R0:W3:Y:S01]  /*2ca0*/  LDG.E.64 R86, [R82.64] ;  /* 0x0000000452567981 */ /* 0x0010e2000c1e1b00 */
[C---:B------:R-:W-:Y:S02]  /*2cb0*/  FMUL.FTZ R217, R145.reuse, R158 ;  /* 0x0000009e91d97220 */ /* 0x040fe40000410000 */
[C---:B------:R-:W-:Y:S02]  /*2cc0*/  FMUL.FTZ R218, R145.reuse, R232 ;  /* 0x000000e891da7220 */ /* 0x040fe40000410000 */
[----:B------:R-:W-:-:S02]  /*2cd0*/  FMUL.FTZ R219, R145, R166 ;  /* 0x000000a691db7220 */ /* 0x000fc40000410000 */
[----:B------:R-:W-:Y:S02]  /*2ce0*/  FMUL.FTZ R220, R145, R220 ;  /* 0x000000dc91dc7220 */ /* 0x000fe40000410000 */
[----:B------:R-:W-:Y:S02]  /*2cf0*/  @P0 FADD.FTZ R217, R52, R217 ;  /* 0x000000d934d90221 */ /* 0x000fe40000010000 */
[----:B------:R-:W-:Y:S02]  /*2d00*/  @P0 FADD.FTZ R218, R53, R218 ;  /* 0x000000da35da0221 */ /* 0x000fe40000010000 */
[----:B------:R-:W-:Y:S02]  /*2d10*/  @P0 FADD.FTZ R219, R54, R219 ;  /* 0x000000db36db0221 */ /* 0x000fe40000010000 */
[----:B------:R-:W-:Y:S01]  /*2d20*/  @P0 FADD.FTZ R220, R55, R220 ;  /* 0x000000dc37dc0221 */ /* 0x000fe20000010000 */
[----:B------:R-:W-:Y:S02]  /*2d30*/  SEL R80, R217, R76, P2 ;  /* 0x0000004cd9507207 */ /* 0x000fe40001000000 */
[----:B------:R-:W-:-:S02]  /*2d40*/  SEL R81, R218, R77, P2 ;  /* 0x0000004dda517207 */ /* 0x000fc40001000000 */
[----:B0-----:R-:W-:Y:S02]  /*2d50*/  SEL R82, R219, R78, P2 ;  /* 0x0000004edb527207 */ /* 0x001fe40001000000 */
[----:B------:R-:W-:Y:S02]  /*2d60*/  SEL R83, R220, R79, P2 ;  /* 0x0000004fdc537207 */ /* 0x000fe40001000000 */
[----:B--2---:R-:W-:Y:S02]  /*2d70*/  @P3 MOV R159, R88 ;  /* 0x00000058009f3202 */ /* 0x004fe40000000f00 */
[--C-:B------:R-:W-:Y:S01]  /*2d80*/  @P4 SHF.R.U64 R88, R88, 0x10, R89.reuse ;  /* 0x0000001058584819 */ /* 0x100fe20000001259 */
[----:B------:R0:W-:Y:S01]  /*2d90*/  @P1 STG.E.128 [R84.64], R80 ;  /* 0x0000005054001986 */ /* 0x0001e2000c101d04 */
[----:B------:R-:W-:Y:S01]  /*2da0*/  HFMA2.MMA R158, -RZ, RZ, 0, 0 ;  /* 0x00000000ff9e7435 */ /* 0x000fe200000001ff */
[----:B------:R-:W-:Y:S01]  /*2db0*/  @P6 IMAD.MOV.U32 R166, RZ, RZ, R89 ;  /* 0x000000ffffa66224 */ /* 0x000fe200078e0059 */
[----:B------:R-:W-:Y:S01]  /*2dc0*/  HFMA2.MMA R161, -RZ, RZ, 0, 0 ;  /* 0x00000000ffa17435 */ /* 0x000fe200000001ff */
[----:B0-----:R-:W-:-:S02]  /*2dd0*/  @P3 PRMT R81, RZ, 0x5410, R159 ;  /* 0x00005410ff513816 */ /* 0x001fc4000000009f */
[----:B------:R-:W-:Y:S02]  /*2de0*/  @P4 PRMT R80, RZ, 0x5410, R88 ;  /* 0x00005410ff504816 */ /* 0x000fe40000000058 */
[----:B------:R-:W-:Y:S01]  /*2df0*/  MOV R159, RZ ;  /* 0x000000ff009f7202 */ /* 0x000fe20000000f00 */
[----:B------:R-:W-:Y:S01]  /*2e00*/  @P3 FMUL.FTZ R158, R230, R81 ;  /* 0x00000051e69e3220 */ /* 0x000fe20000410000 */
[----:B------:R-:W-:Y:S01]  /*2e10*/  @P5 SHF.R.U32.HI R81, RZ, 0x10, R89 ;  /* 0x00000010ff515819 */ /* 0x000fe20000011659 */
[----:B------:R-:W-:Y:S01]  /*2e20*/  @P4 FMUL.FTZ R159, R229, R80 ;  /* 0x00000050e59f4220 */ /* 0x000fe20000410000 */
[----:B------:R-:W-:Y:S02]  /*2e30*/  @P6 PRMT R80, RZ, 0x5410, R166 ;  /* 0x00005410ff506816 */ /* 0x000fe400000000a6 */
[----:B------:R-:W-:Y:S02]  /*2e40*/  SHF.L.U32 R89, R172, 0x3, RZ ;  /* 0x00000003ac597819 */ /* 0x000fe400000006ff */
[----:B------:R-:W-:Y:S01]  /*2e50*/  @P5 PRMT R81, RZ, 0x5410, R81 ;  /* 0x00005410ff515816 */ /* 0x000fe20000000051 */
[----:B------:R-:W-:Y:S01]  /*2e60*/  @P6 FMUL.FTZ R161, R179, R80 ;  /* 0x00000050b3a16220 */ /* 0x000fe20000410000 */
[----:B------:R-:W-:-:S02]  /*2e70*/  SHF.R.U32.HI R88, RZ, 0x1d, R172 ;  /* 0x0000001dff587819 */ /* 0x000fc400000116ac */
[----:B------:R-:W-:Y:S02]  /*2e80*/  IADD3 R80, P6, R89, c[0x0][0x170], RZ ;  /* 0x00005c0059507a10 */ /* 0x000fe40007fde0ff */
[----:B------:R-:W-:Y:S01]  /*2e90*/  MOV R166, RZ ;  /* 0x000000ff00a67202 */ /* 0x000fe20000000f00 */
[----:B------:R-:W-:Y:S01]  /*2ea0*/  @P5 FMUL.FTZ R166, R176, R81 ;  /* 0x00000051b0a65220 */ /* 0x000fe20000410000 */
[----:B------:R-:W-:Y:S02]  /*2eb0*/  IADD3 R82, P5, R228, c[0x0][0x248], RZ ;  /* 0x00009200e4527a10 */ /* 0x000fe40007fbe0ff */
[----:B------:R-:W-:Y:S02]  /*2ec0*/  LOP3.LUT P4, RZ, R178, 0xff00, RZ, 0xc0, !PT ;  /* 0x0000ff00b2ff7812 */ /* 0x000fe4000788c0ff */
[----:B------:R-:W-:Y:S02]  /*2ed0*/  IADD3.X R81, R88, c[0x0][0x174], RZ, P6, !PT ;  /* 0x00005d0058517a10 */ /* 0x000fe400037fe4ff */
[----:B------:R-:W-:Y:S01]  /*2ee0*/  LOP3.LUT P6, RZ, R178, 0xff000000, RZ, 0xc0, !PT ;  /* 0xff000000b2ff7812 */ /* 0x000fe200078cc0ff */
[----:B------:R-:W-:Y:S01]  /*2ef0*/  FMUL.FTZ R179, R218, R160 ;  /* 0x000000a0dab37220 */ /* 0x000fe20000410000 */
[----:B------:R-:W-:-:S02]  /*2f00*/  IADD3.X R83, R181, c[0x0][0x24c], RZ, P5, !PT ;  /* 0x00009300b5537a10 */ /* 0x000fc40002ffe4ff */
[C---:B------:R-:W-:Y:S02]  /*2f10*/  LOP3.LUT P3, RZ, R178.reuse, 0xff, RZ, 0xc0, !PT ;  /* 0x000000ffb2ff7812 */ /* 0x040fe4000786c0ff */
[----:B------:R-:W-:Y:S01]  /*2f20*/  LOP3.LUT P5, RZ, R178, 0xff0000, RZ, 0xc0, !PT ;  /* 0x00ff0000b2ff7812 */ /* 0x000fe200078ac0ff */
[-C--:B------:R-:W-:Y:S02]  /*2f30*/  FMUL.FTZ R218, R220, R160.reuse ;  /* 0x000000a0dcda7220 */ /* 0x080fe40000410000 */
[----:B------:R-:W-:Y:S02]  /*2f40*/  FMUL.FTZ R179, R179, c[0x0][0x1e8] ;  /* 0x00007a00b3b37a20 */ /* 0x000fe40000410000 */
[-C--:B------:R-:W-:Y:S02]  /*2f50*/  FMUL.FTZ R181, R219, R160.reuse ;  /* 0x000000a0dbb57220 */ /* 0x080fe40000410000 */
[----:B------:R-:W-:Y:S01]  /*2f60*/  FMUL.FTZ R217, R217, R160 ;  /* 0x000000a0d9d97220 */ /* 0x000fe20000410000 */
[----:B------:R-:W-:Y:S01]  /*2f70*/  HFMA2.MMA R219, -RZ, RZ, 0, 0 ;  /* 0x00000000ffdb7435 */ /* 0x000fe200000001ff */
[----:B------:R-:W-:Y:S01]  /*2f80*/  FMUL.FTZ R218, R218, c[0x0][0x1e8] ;  /* 0x00007a00dada7a20 */ /* 0x000fe20000410000 */
[----:B------:R-:W-:Y:S01]  /*2f90*/  HFMA2.MMA R229, -RZ, RZ, 0, 0 ;  /* 0x00000000ffe57435 */ /* 0x000fe200000001ff */
[----:B------:R-:W-:Y:S01]  /*2fa0*/  IMAD.MOV.U32 R84, RZ, RZ, RZ ;  /* 0x000000ffff547224 */ /* 0x000fe200078e00ff */
[----:B------:R-:W-:Y:S01]  /*2fb0*/  MOV R178, RZ ;  /* 0x000000ff00b27202 */ /* 0x000fe20000000f00 */
[----:B------:R-:W-:-:S02]  /*2fc0*/  @P4 FMUL.FTZ R84, R213, R179 ;  /* 0x000000b3d5544220 */ /* 0x000fc40000410000 */
[----:B------:R-:W-:Y:S02]  /*2fd0*/  FMUL.FTZ R181, R181, c[0x0][0x1e8] ;  /* 0x00007a00b5b57a20 */ /* 0x000fe40000410000 */
[----:B------:R-:W-:Y:S02]  /*2fe0*/  FMUL.FTZ R217, R217, c[0x0][0x1e8] ;  /* 0x00007a00d9d97a20 */ /* 0x000fe40000410000 */
[----:B------:R-:W-:Y:S01]  /*2ff0*/  @P6 FMUL.FTZ R178, R211, R218 ;  /* 0x000000dad3b26220 */ /* 0x000fe20000410000 */
[----:B------:R-:W-:Y:S01]  /*3000*/  F2F.BF16.F32 R84, R84 ;  /* 0x0000005400547304 */ /* 0x000fe20000202000 */
[----:B------:R-:W-:Y:S02]  /*3010*/  @P5 FMUL.FTZ R219, R212, R181 ;  /* 0x000000b5d4db5220 */ /* 0x000fe40000410000 */
[----:B------:R-:W-:-:S05]  /*3020*/  @P3 FMUL.FTZ R229, R214, R217 ;  /* 0x000000d9d6e53220 */ /* 0x000fca0000410000 */
        /* <DEDUP_REMOVED lines=8> */
[----:B0-----:R0:W2:Y:S01]  /*30b0*/  LDG.E.64 R84, [R80.64] ;  /* 0x0000000450547981 */ /* 0x0010a2000c1e1b00 */
[----:B------:R-:W-:Y:S01]  /*30c0*/  HFMA2.MMA R178, -RZ, RZ, 0, 0 ;  /* 0x00000000ffb27435 */ /* 0x000fe200000001ff */
[----:B------:R-:W-:-:S04]  /*30d0*/  FFMA.FTZ R220, R200, R157, R156 ;  /* 0x0000009dc8dc7223 */ /* 0x000fc8000001009c */
[----:B------:R-:W-:-:S04]  /*30e0*/  FADD.FTZ R220, R203, -R220 ;  /* 0x800000dccbdc7221 */ /* 0x000fc80000010000 */
[----:B------:R-:W-:-:S04]  /*30f0*/  FMUL.FTZ R220, R145, R220 ;  /* 0x000000dc91dc7220 */ /* 0x000fc80000410000 */
[----:B------:R-:W-:Y:S02]  /*3100*/  @P0 FADD.FTZ R220, R57, R220 ;  /* 0x000000dc39dc0221 */ /* 0x000fe40000010000 */
[-CC-:B------:R-:W-:Y:S02]  /*3110*/  FFMA.FTZ R102, R102, R157.reuse, R156.reuse ;  /* 0x0000009d66667223 */ /* 0x180fe4000001009c */
[-C--:B------:R-:W-:Y:S01]  /*3120*/  FFMA.FTZ R105, R105, R157.reuse, R156 ;  /* 0x0000009d69697223 */ /* 0x080fe2000001009c */
[----:B---3--:R-:W-:Y:S02]  /*3130*/  @P3 MOV R176, R86 ;  /* 0x0000005600b03202 */ /* 0x008fe40000000f00 */
[----:B------:R-:W-:Y:S02]  /*3140*/  @P4 SHF.R.U64 R82, R86, 0x10, R87 ;  /* 0x0000001056524819 */ /* 0x000fe40000001257 */
[----:B0-----:R-:W-:Y:S01]  /*3150*/  @P3 PRMT R80, RZ, 0x5410, R176 ;  /* 0x00005410ff503816 */ /* 0x001fe200000000b0 */
[----:B------:R-:W-:-:S02]  /*3160*/  FFMA.FTZ R176, R199, R157, R156 ;  /* 0x0000009dc7b07223 */ /* 0x000fc4000001009c */
[-C--:B------:R-:W-:Y:S02]  /*3170*/  FFMA.FTZ R199, R202, R157.reuse, R156 ;  /* 0x0000009dcac77223 */ /* 0x080fe4000001009c */
[----:B------:R-:W-:Y:S01]  /*3180*/  @P3 FMUL.FTZ R178, R217, R80 ;  /* 0x00000050d9b23220 */ /* 0x000fe20000410000 */
[----:B------:R-:W-:Y:S01]  /*3190*/  @P4 PRMT R80, RZ, 0x5410, R82 ;  /* 0x00005410ff504816 */ /* 0x000fe20000000052 */
[----:B------:R-:W-:Y:S02]  /*31a0*/  FFMA.FTZ R82, R167, R157, R156 ;  /* 0x0000009da7527223 */ /* 0x000fe4000001009c */
[----:B------:R-:W-:Y:S01]  /*31b0*/  FADD.FTZ R200, R201, -R176 ;  /* 0x800000b0c9c87221 */ /* 0x000fe20000010000 */
[----:B------:R-:W-:Y:S01]  /*31c0*/  MOV R176, RZ ;  /* 0x000000ff00b07202 */ /* 0x000fe20000000f00 */
[----:B------:R-:W-:Y:S02]  /*31d0*/  FADD.FTZ R198, R198, -R199 ;  /* 0x800000c7c6c67221 */ /* 0x000fe40000010000 */
[----:B------:R-:W-:-:S02]  /*31e0*/  FADD.FTZ R82, R197, -R82 ;  /* 0x80000052c5527221 */ /* 0x000fc40000010000 */
[----:B------:R-:W-:Y:S01]  /*31f0*/  @P4 FMUL.FTZ R176, R179, R80 ;  /* 0x00000050b3b04220 */ /* 0x000fe20000410000 */
[--C-:B------:R-:W-:Y:S01]  /*3200*/  @P6 SHF.R.U32.HI R81, RZ, 0x10, R87.reuse ;  /* 0x00000010ff516819 */ /* 0x100fe20000011657 */
[----:B------:R-:W-:Y:S02]  /*3210*/  @P5 IMAD.MOV.U32 R80, RZ, RZ, R87 ;  /* 0x000000ffff505224 */ /* 0x000fe400078e0057 */
[C---:B------:R-:W-:Y:S02]  /*3220*/  FMUL.FTZ R197, R145.reuse, R198 ;  /* 0x000000c691c57220 */ /* 0x040fe40000410000 */
[C---:B------:R-:W-:Y:S02]  /*3230*/  FMUL.FTZ R199, R145.reuse, R200 ;  /* 0x000000c891c77220 */ /* 0x040fe40000410000 */
[----:B------:R-:W-:Y:S01]  /*3240*/  FMUL.FTZ R198, R145, R82 ;  /* 0x0000005291c67220 */ /* 0x000fe20000410000 */
[----:B------:R-:W-:Y:S01]  /*3250*/  HFMA2.MMA R167, -RZ, RZ, 0, 0 ;  /* 0x00000000ffa77435 */ /* 0x000fe200000001ff */
[----:B------:R-:W-:Y:S01]  /*3260*/  @P5 PRMT R80, RZ, 0x5410, R80 ;  /* 0x00005410ff505816 */ /* 0x000fe20000000050 */
[----:B------:R-:W-:Y:S01]  /*3270*/  @P0 FADD.FTZ R199, R56, R199 ;  /* 0x000000c738c70221 */ /* 0x000fe20000010000 */
[----:B------:R-:W-:Y:S01]  /*3280*/  @P6 PRMT R81, RZ, 0x5410, R81 ;  /* 0x00005410ff516816 */ /* 0x000fe20000000051 */
[----:B------:R-:W-:Y:S01]  /*3290*/  @P0 FADD.FTZ R197, R58, R197 ;  /* 0x000000c53ac50221 */ /* 0x000fe20000010000 */
[C---:B------:R-:W-:Y:S01]  /*32a0*/  @P1 LEA R86, P3, R172.reuse, c[0x0][0x258], 0x4 ;  /* 0x00009600ac561a11 */ /* 0x040fe200078620ff */
[----:B------:R-:W-:Y:S01]  /*32b0*/  @P0 FADD.FTZ R198, R59, R198 ;  /* 0x000000c63bc60221 */ /* 0x000fe20000010000 */
[----:B------:R-:W-:Y:S01]  /*32c0*/  MOV R179, RZ ;  /* 0x000000ff00b37202 */ /* 0x000fe20000000f00 */
[----:B------:R-:W-:Y:S01]  /*32d0*/  @P5 FMUL.FTZ R167, R181, R80 ;  /* 0x00000050b5a75220 */ /* 0x000fe20000410000 */
[----:B------:R-:W-:Y:S01]  /*32e0*/  @P1 LEA.HI.X R87, R172, c[0x0][0x25c], RZ, 0x4, P3 ;  /* 0x00009700ac571a11 */ /* 0x000fe200018f24ff */
[----:B------:R-:W-:Y:S01]  /*32f0*/  @P6 FMUL.FTZ R179, R218, R81 ;  /* 0x00000051dab36220 */ /* 0x000fe20000410000 */
[----:B------:R-:W-:-:S02]  /*3300*/  SEL R80, R199, R76, P2 ;  /* 0x0000004cc7507207 */ /* 0x000fc40001000000 */
[----:B------:R-:W-:Y:S02]  /*3310*/  SEL R81, R220, R77, P2 ;  /* 0x0000004ddc517207 */ /* 0x000fe40001000000 */
[----:B------:R-:W-:Y:S02]  /*3320*/  SEL R82, R197, R78, P2 ;  /* 0x0000004ec5527207 */ /* 0x000fe40001000000 */
[----:B------:R-:W-:Y:S02]  /*3330*/  SEL R83, R198, R79, P2 ;  /* 0x0000004fc6537207 */ /* 0x000fe40001000000 */
[----:B------:R-:W-:-:S03]  /*3340*/  SHF.L.U32 R181, R170, 0x3, RZ ;  /* 0x00000003aab57819 */ /* 0x000fc600000006ff */
[----:B------:R0:W-:Y:S01]  /*3350*/  @P1 STG.E.128 [R86.64], R80 ;  /* 0x0000005056001986 */ /* 0x0001e2000c101d04 */
[C---:B------:R-:W-:Y:S02]  /*3360*/  LOP3.LUT P3, RZ, R174.reuse, 0xff000000, RZ, 0xc0, !PT ;  /* 0xff000000aeff7812 */ /* 0x040fe4000786c0ff */
[C---:B------:R-:W-:Y:S02]  /*3370*/  LOP3.LUT P5, RZ, R174.reuse, 0xff00, RZ, 0xc0, !PT ;  /* 0x0000ff00aeff7812 */ /* 0x040fe400078ac0ff */
[----:B------:R-:W-:Y:S01]  /*3380*/  LOP3.LUT P4, RZ, R174, 0xff0000, RZ, 0xc0, !PT ;  /* 0x00ff0000aeff7812 */ /* 0x000fe2000788c0ff */
[----:B------:R-:W-:Y:S01]  /*3390*/  FMUL.FTZ R172, R220, R160 ;  /* 0x000000a0dcac7220 */ /* 0x000fe20000410000 */
[----:B0-----:R-:W-:Y:S02]  /*33a0*/  IADD3 R80, P6, R89, c[0x0][0x248], RZ ;  /* 0x0000920059507a10 */ /* 0x001fe40007fde0ff */
[----:B------:R-:W-:Y:S02]  /*33b0*/  SHF.R.U32.HI R89, RZ, 0x1d, R170 ;  /* 0x0000001dff597819 */ /* 0x000fe400000116aa */
[----:B------:R-:W-:-:S02]  /*33c0*/  IADD3.X R81, R88, c[0x0][0x24c], RZ, P6, !PT ;  /* 0x0000930058517a10 */ /* 0x000fc400037fe4ff */
[----:B------:R-:W-:Y:S01]  /*33d0*/  IADD3 R86, P6, R181, c[0x0][0x170], RZ ;  /* 0x00005c00b5567a10 */ /* 0x000fe20007fde0ff */
[----:B------:R-:W-:-:S03]  /*33e0*/  FMUL.FTZ R88, R198, R160 ;  /* 0x000000a0c6587220 */ /* 0x000fc60000410000 */
[----:B------:R-:W-:Y:S02]  /*33f0*/  IADD3.X R87, R89, c[0x0][0x174], RZ, P6, !PT ;  /* 0x00005d0059577a10 */ /* 0x000fe400037fe4ff */
[----:B------:R-:W-:Y:S01]  /*3400*/  LOP3.LUT P6, RZ, R174, 0xff, RZ, 0xc0, !PT ;  /* 0x000000ffaeff7812 */ /* 0x000fe200078cc0ff */
[-C--:B------:R-:W-:Y:S02]  /*3410*/  FMUL.FTZ R197, R197, R160.reuse ;  /* 0x000000a0c5c57220 */ /* 0x080fe40000410000 */
[----:B------:R-:W-:Y:S02]  /*3420*/  FMUL.FTZ R88, R88, c[0x0][0x1e8] ;  /* 0x00007a0058587a20 */ /* 0x000fe40000410000 */
[----:B------:R-:W-:Y:S01]  /*3430*/  FMUL.FTZ R172, R172, c[0x0][0x1e8] ;  /* 0x00007a00acac7a20 */ /* 0x000fe20000410000 */
[----:B------:R-:W-:Y:S01]  /*3440*/  CS2R R200, SRZ ;  /* 0x0000000000c87805 */ /* 0x000fe2000001ff00 */
[----:B------:R-:W-:Y:S01]  /*3450*/  FMUL.FTZ R199, R199, R160 ;  /* 0x000000a0c7c77220 */ /* 0x000fe20000410000 */
[----:B------:R-:W-:Y:S01]  /*3460*/  HFMA2.MMA R174, -RZ, RZ, 0, 0 ;  /* 0x00000000ffae7435 */ /* 0x000fe200000001ff */
[----:B------:R-:W-:-:S02]  /*3470*/  IMAD.MOV.U32 R198, RZ, RZ, RZ ;  /* 0x000000ffffc67224 */ /* 0x000fc400078e00ff */
[----:B------:R-:W-:Y:S02]  /*3480*/  FMUL.FTZ R197, R197, c[0x0][0x1e8] ;  /* 0x00007a00c5c57a20 */ /* 0x000fe40000410000 */
[----:B------:R-:W-:Y:S02]  /*3490*/  @P3 FMUL.FTZ R198, R207, R88 ;  /* 0x00000058cfc63220 */ /* 0x000fe40000410000 */
[----:B------:R-:W-:Y:S02]  /*34a0*/  @P5 FMUL.FTZ R200, R209, R172 ;  /* 0x000000acd1c85220 */ /* 0x000fe40000410000 */
[----:B------:R-:W-:Y:S02]  /*34b0*/  FMUL.FTZ R199, R199, c[0x0][0x1e8] ;  /* 0x00007a00c7c77a20 */ /* 0x000fe40000410000 */
[----:B------:R-:W-:Y:S01]  /*34c0*/  @P4 FMUL.FTZ R201, R208, R197 ;  /* 0x000000c5d0c94220 */ /* 0x000fe20000410000 */
[----:B------:R-:W0:Y:S01]  /*34d0*/  F2F.BF16.F32 R82, R200 ;  /* 0x000000c800527304 */ /* 0x000e220000202000 */
[----:B------:R-:W-:-:S07]  /*34e0*/  @P6 FMUL.FTZ R174, R210, R199 ;  /* 0x000000c7d2ae6220 */ /* 0x000fce0000410000 */
[----:B------:R-:W1:Y:S08]  /*34f0*/  F2F.BF16.F32 R198, R198 ;  /* 0x000000c600c67304 */ /* 0x000e700000202000 */
[----:B------:R-:W3:Y:S08]  /*3500*/  F2F.BF16.F32 R201, R201 ;  /* 0x000000c900c97304 */ /* 0x000ef00000202000 */
[----:B------:R-:W4:Y:S01]  /*3510*/  F2F.BF16.F32 R217, R174 ;  /* 0x000000ae00d97304 */ /* 0x000f220000202000 */
[----:B0-----:R-:W-:Y:S01]  /*3520*/  IMAD.WIDE.U32 R82, R82, 0x10000, RZ ;  /* 0x0001000052527825 */ /* 0x001fe200078e00ff */
[----:B-1----:R-:W-:-:S04]  /*3530*/  SHF.L.U32 R203, R198, 0x10, RZ ;  /* 0x00000010c6cb7819 */ /* 0x002fc800000006ff */
[----:B---3--:R-:W-:Y:S01]  /*3540*/  LOP3.LUT R83, R83, R203, R201, 0xfe, !PT ;  /* 0x000000cb53537212 */ /* 0x008fe200078efec9 */
[--C-:B------:R-:W-:Y:S01]  /*3550*/  FFMA.FTZ R198, R103, R157, R156.reuse ;  /* 0x0000009d67c67223 */ /* 0x100fe2000001009c */
[----:B----4-:R-:W-:Y:S01]  /*3560*/  LOP3.LUT R82, R82, R217, RZ, 0xfc, !PT ;  /* 0x000000d952527212 */ /* 0x010fe200078efcff */
[----:B------:R-:W-:-:S04]  /*3570*/  FFMA.FTZ R103, R104, R157, R156 ;  /* 0x0000009d68677223 */ /* 0x000fc8000001009c */
[----:B------:R2:W-:Y:S01]  /*3580*/  STG.E.64 [R80.64], R82 ;  /* 0x0000005250007986 */ /* 0x0005e2000c101b04 */
[----:B------:R-:W-:Y:S02]  /*3590*/  FADD.FTZ R198, R163, -R198 ;  /* 0x800000c6a3c67221 */ /* 0x000fe40000010000 */
[----:B------:R-:W-:Y:S01]  /*35a0*/  FADD.FTZ R200, R162, -R103 ;  /* 0x80000067a2c87221 */ /* 0x000fe20000010000 */
[----:B------:R-:W3:Y:S01]  /*35b0*/  LDG.E.64 R86, [R86.64] ;  /* 0x0000000456567981 */ /* 0x000ee2000c1e1b00 */
[----:B------:R-:W-:Y:S01]  /*35c0*/  CS2R R162, SRZ ;  /* 0x0000000000a27805 */ /* 0x000fe2000001ff00 */
[----:B--2---:R-:W-:Y:S01]  /*35d0*/  @P6 MOV R80, R84 ;  /* 0x0000005400506202 */ /* 0x004fe20000000f00 */
[--C-:B------:R-:W-:Y:S01]  /*35e0*/  @P4 IMAD.MOV.U32 R82, RZ, RZ, R85.reuse ;  /* 0x000000ffff524224 */ /* 0x100fe200078e0055 */
[----:B------:R-:W-:Y:S02]  /*35f0*/  @P5 SHF.R.U64 R81, R84, 0x10, R85 ;  /* 0x0000001054515819 */ /* 0x000fe40000001255 */
[----:B------:R-:W-:-:S02]  /*3600*/  @P6 PRMT R80, RZ, 0x5410, R80 ;  /* 0x00005410ff506816 */ /* 0x000fc40000000050 */
[----:B------:R-:W-:Y:S01]  /*3610*/  @P5 PRMT R81, RZ, 0x5410, R81 ;  /* 0x00005410ff515816 */ /* 0x000fe20000000051 */
[----:B------:R-:W-:Y:S01]  /*3620*/  FADD.FTZ R104, R165, -R102 ;  /* 0x80000066a5687221 */ /* 0x000fe20000010000 */
[----:B------:R-:W-:Y:S01]  /*3630*/  @P4 PRMT R82, RZ, 0x5410, R82 ;  /* 0x00005410ff524816 */ /* 0x000fe20000000052 */
[----:B------:R-:W-:Y:S01]  /*3640*/  @P6 FMUL.FTZ R162, R199, R80 ;  /* 0x00000050c7a26220 */ /* 0x000fe20000410000 */
[----:B------:R-:W-:Y:S01]  /*3650*/  @P3 SHF.R.U32.HI R83, RZ, 0x10, R85 ;  /* 0x00000010ff533819 */ /* 0x000fe20000011655 */
[----:B------:R-:W-:Y:S01]  /*3660*/  FADD.FTZ R102, R164, -R105 ;  /* 0x80000069a4667221 */ /* 0x000fe20000010000 */
[----:B------:R-:W-:Y:S01]  /*3670*/  @P1 LEA R84, P6, R170, c[0x0][0x258], 0x4 ;  /* 0x00009600aa541a11 */ /* 0x000fe200078c20ff */
[----:B------:R-:W-:Y:S01]  /*3680*/  CS2R R164, SRZ ;  /* 0x0000000000a47805 */ /* 0x000fe2000001ff00 */
[----:B------:R-:W-:Y:S01]  /*3690*/  @P5 FMUL.FTZ R163, R172, R81 ;  /* 0x00000051aca35220 */ /* 0x000fe20000410000 */
[----:B------:R-:W-:Y:S01]  /*36a0*/  @P3 PRMT R81, RZ, 0x5410, R83 ;  /* 0x00005410ff513816 */ /* 0x000fe20000000053 */
[----:B------:R-:W-:Y:S01]  /*36b0*/  @P4 FMUL.FTZ R164, R197, R82 ;  /* 0x00000052c5a44220 */ /* 0x000fe20000410000 */
[----:B------:R-:W-:Y:S01]  /*36c0*/  @P1 LEA.HI.X R85, R170, c[0x0][0x25c], RZ, 0x4, P6 ;  /* 0x00009700aa551a11 */ /* 0x000fe200030f24ff */
[----:B------:R-:W-:Y:S01]  /*36d0*/  FMUL.FTZ R82, R145, R102 ;  /* 0x0000006691527220 */ /* 0x000fe20000410000 */
[----:B------:R-:W-:Y:S01]  /*36e0*/  IADD3 R102, P6, R181, c[0x0][0x248], RZ ;  /* 0x00009200b5667a10 */ /* 0x000fe20007fde0ff */
[----:B------:R-:W-:Y:S01]  /*36f0*/  FMUL.FTZ R200, R145, R200 ;  /* 0x000000c891c87220 */ /* 0x000fe20000410000 */
[----:B------:R-:W-:Y:S01]  /*3700*/  SHF.L.U32 R172, R169, 0x3, RZ ;  /* 0x00000003a9ac7819 */ /* 0x000fe200000006ff */
[----:B------:R-:W-:Y:S01]  /*3710*/  @P3 FMUL.FTZ R165, R88, R81 ;  /* 0x0000005158a53220 */ /* 0x000fe20000410000 */
[----:B------:R-:W-:Y:S01]  /*3720*/  LOP3.LUT P5, RZ, R177, 0xff00, RZ, 0xc0, !PT ;  /* 0x0000ff00b1ff7812 */ /* 0x000fe200078ac0ff */
[----:B------:R-:W-:Y:S01]  /*3730*/  @P0 FADD.FTZ R82, R61, R82 ;  /* 0x000000523d520221 */ /* 0x000fe20000010000 */
[----:B------:R-:W-:Y:S01]  /*3740*/  LOP3.LUT P3, RZ, R177, 0xff000000, RZ, 0xc0, !PT ;  /* 0xff000000b1ff7812 */ /* 0x000fe2000786c0ff */
[----:B------:R-:W-:Y:S01]  /*3750*/  @P0 FADD.FTZ R200, R63, R200 ;  /* 0x000000c83fc80221 */ /* 0x000fe20000010000 */
[----:B------:R-:W-:Y:S01]  /*3760*/  IADD3.X R103, R89, c[0x0][0x24c], RZ, P6, !PT ;  /* 0x0000930059677a10 */ /* 0x000fe200037fe4ff */
[----:B------:R-:W-:Y:S01]  /*3770*/  FMUL.FTZ R83, R145, R198 ;  /* 0x000000c691537220 */ /* 0x000fe20000410000 */
[----:B------:R-:W-:-:S02]  /*3780*/  SHF.R.U32.HI R174, RZ, 0x1d, R169 ;  /* 0x0000001dffae7819 */ /* 0x000fc400000116a9 */
[----:B------:R-:W-:Y:S01]  /*3790*/  IADD3 R88, P6, R172, c[0x0][0x170], RZ ;  /* 0x00005c00ac587a10 */ /* 0x000fe20007fde0ff */
[----:B------:R-:W-:Y:S01]  /*37a0*/  FMUL.FTZ R81, R145, R104 ;  /* 0x0000006891517220 */ /* 0x000fe20000410000 */
[C---:B------:R-:W-:Y:S01]  /*37b0*/  LOP3.LUT P4, RZ, R177.reuse, 0xff0000, RZ, 0xc0, !PT ;  /* 0x00ff0000b1ff7812 */ /* 0x040fe2000788c0ff */
[-C--:B------:R-:W-:Y:S01]  /*37c0*/  FMUL.FTZ R170, R82, R160.reuse ;  /* 0x000000a052aa7220 */ /* 0x080fe20000410000 */
[----:B------:R-:W-:Y:S01]  /*37d0*/  IADD3.X R89, R174, c[0x0][0x174], RZ, P6, !PT ;  /* 0x00005d00ae597a10 */ /* 0x000fe200037fe4ff */
[----:B------:R-:W-:Y:S01]  /*37e0*/  FMUL.FTZ R181, R200, R160 ;  /* 0x000000a0c8b57220 */ /* 0x000fe20000410000 */
[----:B------:R-:W-:Y:S01]  /*37f0*/  HFMA2.MMA R80, -RZ, RZ, 0, 0 ;  /* 0x00000000ff507435 */ /* 0x000fe200000001ff */
[----:B------:R-:W-:Y:S01]  /*3800*/  @P0 FADD.FTZ R83, R62, R83 ;  /* 0x000000533e530221 */ /* 0x000fe20000010000 */
[----:B------:R-:W-:Y:S01]  /*3810*/  LOP3.LUT P6, RZ, R177, 0xff, RZ, 0xc0, !PT ;  /* 0x000000ffb1ff7812 */ /* 0x000fe200078cc0ff */
[----:B------:R-:W-:Y:S02]  /*3820*/  @P0 FADD.FTZ R81, R60, R81 ;  /* 0x000000513c510221 */ /* 0x000fe40000010000 */
[----:B------:R-:W-:-:S02]  /*3830*/  FMUL.FTZ R170, R170, c[0x0][0x1e8] ;  /* 0x00007a00aaaa7a20 */ /* 0x000fc40000410000 */
[----:B------:R-:W-:Y:S02]  /*3840*/  FMUL.FTZ R181, R181, c[0x0][0x1e8] ;  /* 0x00007a00b5b57a20 */ /* 0x000fe40000410000 */
[-C--:B------:R-:W-:Y:S01]  /*3850*/  FMUL.FTZ R177, R83, R160.reuse ;  /* 0x000000a053b17220 */ /* 0x080fe20000410000 */
[----:B------:R-:W-:Y:S01]  /*3860*/  MOV R201, RZ ;  /* 0x000000ff00c97202 */ /* 0x000fe20000000f00 */
[----:B------:R-:W-:Y:S01]  /*3870*/  FMUL.FTZ R197, R81, R160 ;  /* 0x000000a051c57220 */ /* 0x000fe20000410000 */
[----:B------:R-:W-:Y:S01]  /*3880*/  HFMA2.MMA R198, -RZ, RZ, 0, 0 ;  /* 0x00000000ffc67435 */ /* 0x000fe200000001ff */
[----:B------:R-:W-:Y:S02]  /*3890*/  @P5 FMUL.FTZ R80, R205, R170 ;  /* 0x000000aacd505220 */ /* 0x000fe40000410000 */
[----:B------:R-:W-:Y:S02]  /*38a0*/  @P3 FMUL.FTZ R201, R196, R181 ;  /* 0x000000b5c4c93220 */ /* 0x000fe40000410000 */
[----:B------:R-:W-:-:S02]  /*38b0*/  FMUL.FTZ R177, R177, c[0x0][0x1e8] ;  /* 0x00007a00b1b17a20 */ /* 0x000fc40000410000 */
[----:B------:R-:W-:Y:S02]  /*38c0*/  FMUL.FTZ R197, R197, c[0x0][0x1e8] ;  /* 0x00007a00c5c57a20 */ /* 0x000fe40000410000 */
        /* <DEDUP_REMOVED lines=8> */
[----:B-1----:R-:W-:-:S02]  /*3950*/  SHF.L.U32 R203, R201, 0x10, RZ ;  /* 0x00000010c9cb7819 */ /* 0x002fc400000006ff */
[----:B------:R-:W-:Y:S02]  /*3960*/  SEL R80, R81, R76, P2 ;  /* 0x0000004c51507207 */ /* 0x000fe40001000000 */
[----:B------:R-:W-:Y:S02]  /*3970*/  SEL R81, R82, R77, P2 ;  /* 0x0000004d52517207 */ /* 0x000fe40001000000 */
[----:B------:R-:W-:Y:S02]  /*3980*/  SEL R82, R83, R78, P2 ;  /* 0x0000004e53527207 */ /* 0x000fe40001000000 */
[----:B------:R-:W-:Y:S02]  /*3990*/  SEL R83, R200, R79, P2 ;  /* 0x0000004fc8537207 */ /* 0x000fe40001000000 */
[----:B--2---:R-:W-:Y:S02]  /*39a0*/  LOP3.LUT R105, R105, R203, R199, 0xfe, !PT ;  /* 0x000000cb69697212 */ /* 0x004fe400078efec7 */
[----:B----4-:R-:W-:Y:S01]  /*39b0*/  LOP3.LUT R104, R104, R217, RZ, 0xfc, !PT ;  /* 0x000000d968687212 */ /* 0x010fe200078efcff */
[----:B------:R3:W-:Y:S04]  /*39c0*/  @P1 STG.E.128 [R84.64], R80 ;  /* 0x0000005054001986 */ /* 0x0007e8000c101d04 */
[----:B------:R0:W-:Y:S04]  /*39d0*/  STG.E.64 [R102.64], R104 ;  /* 0x0000006866007986 */ /* 0x0001e8000c101b04 */
[----:B------:R-:W2:Y:S01]  /*39e0*/  LDG.E.64 R88, [R88.64] ;  /* 0x0000000458587981 */ /* 0x000ea2000c1e1b00 */
[----:B------:R-:W-:-:S02]  /*39f0*/  FFMA.FTZ R198, R148, R157, R156 ;  /* 0x0000009d94c67223 */ /* 0x000fc4000001009c */
[-C--:B------:R-:W-:Y:S02]  /*3a00*/  FFMA.FTZ R148, R152, R157.reuse, R156 ;  /* 0x0000009d98947223 */ /* 0x080fe4000001009c */
[----:B------:R-:W-:Y:S02]  /*3a10*/  FADD.FTZ R198, R149, -R198 ;  /* 0x800000c695c67221 */ /* 0x000fe40000010000 */
[----:B------:R-:W-:Y:S02]  /*3a20*/  FADD.FTZ R200, R153, -R148 ;  /* 0x8000009499c87221 */ /* 0x000fe40000010000 */
[----:B------:R-:W-:Y:S01]  /*3a30*/  CS2R R148, SRZ ;  /* 0x0000000000947805 */ /* 0x000fe2000001ff00 */
[-CC-:B------:R-:W-:Y:S02]  /*3a40*/  FFMA.FTZ R150, R150, R157.reuse, R156.reuse ;  /* 0x0000009d96967223 */ /* 0x180fe4000001009c */
[----:B------:R-:W-:Y:S02]  /*3a50*/  FFMA.FTZ R154, R154, R157, R156 ;  /* 0x0000009d9a9a7223 */ /* 0x000fe4000001009c */
[----:B------:R-:W-:-:S02]  /*3a60*/  FADD.FTZ R152, R151, -R150 ;  /* 0x8000009697987221 */ /* 0x000fc40000010000 */
[----:B------:R-:W-:Y:S01]  /*3a70*/  FADD.FTZ R154, R155, -R154 ;  /* 0x8000009a9b9a7221 */ /* 0x000fe20000010000 */
[----:B------:R-:W-:Y:S01]  /*3a80*/  CS2R R150, SRZ ;  /* 0x0000000000967805 */ /* 0x000fe2000001ff00 */
[-CC-:B------:R-:W-:Y:S02]  /*3a90*/  FFMA.FTZ R106, R106, R157.reuse, R156.reuse ;  /* 0x0000009d6a6a7223 */ /* 0x180fe4000001009c */
[-CC-:B------:R-:W-:Y:S02]  /*3aa0*/  FFMA.FTZ R146, R146, R157.reuse, R156.reuse ;  /* 0x0000009d92927223 */ /* 0x180fe4000001009c */
[----:B------:R-:W-:Y:S02]  /*3ab0*/  FFMA.FTZ R98, R98, R157, R156 ;  /* 0x0000009d62627223 */ /* 0x000fe4000001009c */
[----:B------:R-:W-:Y:S01]  /*3ac0*/  FADD.FTZ R106, R107, -R106 ;  /* 0x8000006a6b6a7221 */ /* 0x000fe20000010000 */
[----:B------:R-:W-:Y:S01]  /*3ad0*/  MOV R107, RZ ;  /* 0x000000ff006b7202 */ /* 0x000fe20000000f00 */
[----:B------:R-:W-:Y:S01]  /*3ae0*/  FADD.FTZ R146, R147, -R146 ;  /* 0x8000009293927221 */ /* 0x000fe20000010000 */
[----:B---3--:R-:W-:-:S04]  /*3af0*/  @P6 MOV R80, R86 ;  /* 0x0000005600506202 */ /* 0x008fc80000000f00 */
[----:B------:R-:W-:Y:S01]  /*3b00*/  @P6 PRMT R80, RZ, 0x5410, R80 ;  /* 0x00005410ff506816 */ /* 0x000fe20000000050 */
[----:B------:R-:W-:-:S04]  /*3b10*/  @P4 IMAD.MOV.U32 R82, RZ, RZ, R87 ;  /* 0x000000ffff524224 */ /* 0x000fc800078e0057 */
[----:B------:R-:W-:Y:S01]  /*3b20*/  @P6 FMUL.FTZ R148, R197, R80 ;  /* 0x00000050c5946220 */ /* 0x000fe20000410000 */
[C---:B------:R-:W-:Y:S02]  /*3b30*/  @P1 LEA R84, P6, R169.reuse, c[0x0][0x258], 0x4 ;  /* 0x00009600a9541a11 */ /* 0x040fe400078c20ff */
[--C-:B------:R-:W-:Y:S02]  /*3b40*/  @P3 SHF.R.U32.HI R83, RZ, 0x10, R87.reuse ;  /* 0x00000010ff533819 */ /* 0x100fe40000011657 */
[----:B------:R-:W-:Y:S02]  /*3b50*/  @P4 PRMT R82, RZ, 0x5410, R82 ;  /* 0x00005410ff524816 */ /* 0x000fe40000000052 */
[----:B------:R-:W-:Y:S02]  /*3b60*/  @P5 SHF.R.U64 R81, R86, 0x10, R87 ;  /* 0x0000001056515819 */ /* 0x000fe40000001257 */
[----:B------:R-:W-:Y:S02]  /*3b70*/  @P1 LEA.HI.X R85, R169, c[0x0][0x25c], RZ, 0x4, P6 ;  /* 0x00009700a9551a11 */ /* 0x000fe400030f24ff */
[----:B0-----:R-:W-:Y:S01]  /*3b80*/  IADD3 R102, P6, R172, c[0x0][0x248], RZ ;  /* 0x00009200ac667a10 */ /* 0x001fe20007fde0ff */
[----:B------:R-:W-:Y:S01]  /*3b90*/  @P4 FMUL.FTZ R150, R177, R82 ;  /* 0x00000052b1964220 */ /* 0x000fe20000410000 */
[----:B------:R-:W-:Y:S01]  /*3ba0*/  @P3 PRMT R80, RZ, 0x5410, R83 ;  /* 0x00005410ff503816 */ /* 0x000fe20000000053 */
[----:B------:R-:W-:Y:S01]  /*3bb0*/  FMUL.FTZ R82, R145, R152 ;  /* 0x0000009891527220 */ /* 0x000fe20000410000 */
[----:B------:R-:W-:-:S02]  /*3bc0*/  @P5 PRMT R81, RZ, 0x5410, R81 ;  /* 0x00005410ff515816 */ /* 0x000fc40000000051 */
[----:B------:R-:W-:Y:S01]  /*3bd0*/  IADD3.X R103, R174, c[0x0][0x24c], RZ, P6, !PT ;  /* 0x00009300ae677a10 */ /* 0x000fe200037fe4ff */
[----:B------:R-:W-:Y:S01]  /*3be0*/  FMUL.FTZ R174, R145, R154 ;  /* 0x0000009a91ae7220 */ /* 0x000fe20000410000 */
[----:B------:R-:W-:Y:S01]  /*3bf0*/  SHF.L.U32 R152, R168, 0x3, RZ ;  /* 0x00000003a8987819 */ /* 0x000fe200000006ff */
[----:B------:R-:W-:Y:S01]  /*3c00*/  @P3 FMUL.FTZ R151, R181, R80 ;  /* 0x00000050b5973220 */ /* 0x000fe20000410000 */
[C---:B------:R-:W-:Y:S01]  /*3c10*/  LOP3.LUT P3, RZ, R175.reuse, 0xff000000, RZ, 0xc0, !PT ;  /* 0xff000000afff7812 */ /* 0x040fe2000786c0ff */
[----:B------:R-:W-:Y:S01]  /*3c20*/  @P5 FMUL.FTZ R149, R170, R81 ;  /* 0x00000051aa955220 */ /* 0x000fe20000410000 */
[----:B------:R-:W-:Y:S01]  /*3c30*/  LOP3.LUT P5, RZ, R175, 0xff00, RZ, 0xc0, !PT ;  /* 0x0000ff00afff7812 */ /* 0x000fe200078ac0ff */
[----:B------:R-:W-:Y:S01]  /*3c40*/  FMUL.FTZ R83, R145, R200 ;  /* 0x000000c891537220 */ /* 0x000fe20000410000 */
[----:B------:R-:W-:Y:S01]  /*3c50*/  SHF.R.U32.HI R169, RZ, 0x1d, R168 ;  /* 0x0000001dffa97819 */ /* 0x000fe200000116a8 */
[----:B------:R-:W-:Y:S01]  /*3c60*/  @P0 FADD.FTZ R174, R67, R174 ;  /* 0x000000ae43ae0221 */ /* 0x000fe20000010000 */
[----:B------:R-:W-:Y:S01]  /*3c70*/  IADD3 R86, P6, R152, c[0x0][0x170], RZ ;  /* 0x00005c0098567a10 */ /* 0x000fe20007fde0ff */
[----:B------:R-:W-:Y:S01]  /*3c80*/  @P0 FADD.FTZ R82, R65, R82 ;  /* 0x0000005241520221 */ /* 0x000fe20000010000 */
[----:B------:R-:W-:Y:S01]  /*3c90*/  LOP3.LUT P4, RZ, R175, 0xff0000, RZ, 0xc0, !PT ;  /* 0x00ff0000afff7812 */ /* 0x000fe2000788c0ff */
[----:B------:R-:W-:Y:S01]  /*3ca0*/  FMUL.FTZ R81, R145, R198 ;  /* 0x000000c691517220 */ /* 0x000fe20000410000 */
[----:B------:R-:W-:Y:S01]  /*3cb0*/  IADD3.X R87, R169, c[0x0][0x174], RZ, P6, !PT ;  /* 0x00005d00a9577a10 */ /* 0x000fe200037fe4ff */
[----:B------:R-:W-:Y:S01]  /*3cc0*/  @P0 FADD.FTZ R83, R66, R83 ;  /* 0x0000005342530221 */ /* 0x000fe20000010000 */
[----:B------:R-:W-:Y:S01]  /*3cd0*/  LOP3.LUT P6, RZ, R175, 0xff, RZ, 0xc0, !PT ;  /* 0x000000ffafff7812 */ /* 0x000fe200078cc0ff */
[----:B------:R-:W-:-:S02]  /*3ce0*/  FMUL.FTZ R155, R174, R160 ;  /* 0x000000a0ae9b7220 */ /* 0x000fc40000410000 */
[-C--:B------:R-:W-:Y:S01]  /*3cf0*/  FMUL.FTZ R153, R82, R160.reuse ;  /* 0x000000a052997220 */ /* 0x080fe20000410000 */
[----:B------:R-:W-:Y:S01]  /*3d00*/  HFMA2.MMA R80, -RZ, RZ, 0, 0 ;  /* 0x00000000ff507435 */ /* 0x000fe200000001ff */
[----:B------:R-:W-:Y:S02]  /*3d10*/  @P0 FADD.FTZ R81, R64, R81 ;  /* 0x0000005140510221 */ /* 0x000fe40000010000 */
[-C--:B------:R-:W-:Y:S02]  /*3d20*/  FMUL.FTZ R154, R83, R160.reuse ;  /* 0x000000a0539a7220 */ /* 0x080fe40000410000 */
[----:B------:R-:W-:Y:S02]  /*3d30*/  FMUL.FTZ R155, R155, c[0x0][0x1e8] ;  /* 0x00007a009b9b7a20 */ /* 0x000fe40000410000 */
[----:B------:R-:W-:Y:S02]  /*3d40*/  FMUL.FTZ R153, R153, c[0x0][0x1e8] ;  /* 0x00007a0099997a20 */ /* 0x000fe40000410000 */
[----:B------:R-:W-:Y:S01]  /*3d50*/  FMUL.FTZ R170, R81, R160 ;  /* 0x000000a051aa7220 */ /* 0x000fe20000410000 */
[----:B------:R-:W-:Y:S01]  /*3d60*/  HFMA2.MMA R172, -RZ, RZ, 0, 0 ;  /* 0x00000000ffac7435 */ /* 0x000fe200000001ff */
[----:B------:R-:W-:-:S02]  /*3d70*/  IMAD.MOV.U32 R175, RZ, RZ, RZ ;  /* 0x000000ffffaf7224 */ /* 0x000fc400078e00ff */
[----:B------:R-:W-:Y:S02]  /*3d80*/  FMUL.FTZ R154, R154, c[0x0][0x1e8] ;  /* 0x00007a009a9a7a20 */ /* 0x000fe40000410000 */
[----:B------:R-:W-:Y:S02]  /*3d90*/  @P3 FMUL.FTZ R175, R192, R155 ;  /* 0x0000009bc0af3220 */ /* 0x000fe40000410000 */
[----:B------:R-:W-:Y:S01]  /*3da0*/  @P5 FMUL.FTZ R80, R194, R153 ;  /* 0x00000099c2505220 */ /* 0x000fe20000410000 */
[----:B------:R-:W-:Y:S01]  /*3db0*/  MOV R177, RZ ;  /* 0x000000ff00b17202 */ /* 0x000fe20000000f00 */
[----:B------:R-:W-:Y:S02]  /*3dc0*/  FMUL.FTZ R170, R170, c[0x0][0x1e8] ;  /* 0x00007a00aaaa7a20 */ /* 0x000fe40000410000 */
[----:B------:R-:W-:Y:S01]  /*3dd0*/  @P4 FMUL.FTZ R177, R193, R154 ;  /* 0x0000009ac1b14220 */ /* 0x000fe20000410000 */
[----:B------:R0:W1:Y:S01]  /*3de0*/  F2F.BF16.F32 R104, R80 ;  /* 0x0000005000687304 */ /* 0x0000620000202000 */
[----:B------:R-:W-:-:S07]  /*3df0*/  @P6 FMUL.FTZ R172, R195, R170 ;  /* 0x000000aac3ac6220 */ /* 0x000fce0000410000 */
[----:B------:R-:W3:Y:S01]  /*3e00*/  F2F.BF16.F32 R175, R175 ;  /* 0x000000af00af7304 */ /* 0x000ee20000202000 */
[----:B0-----:R-:W-:Y:S02]  /*3e10*/  SEL R80, R81, R76, P2 ;  /* 0x0000004c51507207 */ /* 0x001fe40001000000 */
[----:B------:R-:W-:-:S05]  /*3e20*/  SEL R81, R82, R77, P2 ;  /* 0x0000004d52517207 */ /* 0x000fca0001000000 */
[----:B------:R-:W0:Y:S01]  /*3e30*/  F2F.BF16.F32 R177, R177 ;  /* 0x000000b100b17304 */ /* 0x000e220000202000 */
[----:B------:R-:W-:-:S07]  /*3e40*/  SEL R82, R83, R78, P2 ;  /* 0x0000004e53527207 */ /* 0x000fce0001000000 */
[----:B------:R-:W4:Y:S01]  /*3e50*/  F2F.BF16.F32 R197, R172 ;  /* 0x000000ac00c57304 */ /* 0x000f220000202000 */
[----:B------:R-:W-:Y:S01]  /*3e60*/  SEL R83, R174, R79, P2 ;  /* 0x0000004fae537207 */ /* 0x000fe20001000000 */
[----:B-1----:R-:W-:Y:S01]  /*3e70*/  IMAD.WIDE.U32 R104, R104, 0x10000, RZ ;  /* 0x0001000068687825 */ /* 0x002fe200078e00ff */
[----:B---3--:R-:W-:-:S03]  /*3e80*/  SHF.L.U32 R181, R175, 0x10, RZ ;  /* 0x00000010afb57819 */ /* 0x008fc600000006ff */
[----:B------:R2:W-:Y:S01]  /*3e90*/  @P1 STG.E.128 [R84.64], R80 ;  /* 0x0000005054001986 */ /* 0x0005e2000c101d04 */
[----:B0-----:R-:W-:Y:S02]  /*3ea0*/  LOP3.LUT R105, R105, R181, R177, 0xfe, !PT ;  /* 0x000000b569697212 */ /* 0x001fe400078efeb1 */
[----:B----4-:R-:W-:Y:S01]  /*3eb0*/  LOP3.LUT R104, R104, R197, RZ, 0xfc, !PT ;  /* 0x000000c568687212 */ /* 0x010fe200078efcff */
[----:B--2---:R-:W-:Y:S01]  /*3ec0*/  @P6 IMAD.MOV.U32 R80, RZ, RZ, R88 ;  /* 0x000000ffff506224 */ /* 0x004fe200078e0058 */
[----:B------:R-:W-:-:S03]  /*3ed0*/  @P5 SHF.R.U64 R84, R88, 0x10, R89 ;  /* 0x0000001058545819 */ /* 0x000fc60000001259 */
[----:B------:R0:W-:Y:S01]  /*3ee0*/  STG.E.64 [R102.64], R104 ;  /* 0x0000006866007986 */ /* 0x0001e2000c101b04 */
[----:B------:R-:W-:-:S03]  /*3ef0*/  @P6 PRMT R81, RZ, 0x5410, R80 ;  /* 0x00005410ff516816 */ /* 0x000fc60000000050 */
[----:B------:R-:W2:Y:S01]  /*3f00*/  LDG.E.64 R86, [R86.64] ;  /* 0x0000000456567981 */ /* 0x000ea2000c1e1b00 */
[----:B------:R-:W-:Y:S01]  /*3f10*/  @P5 PRMT R80, RZ, 0x5410, R84 ;  /* 0x00005410ff505816 */ /* 0x000fe20000000054 */
[----:B------:R-:W-:Y:S01]  /*3f20*/  FFMA.FTZ R172, R100, R157, R156 ;  /* 0x0000009d64ac7223 */ /* 0x000fe2000001009c */
[----:B------:R-:W-:Y:S02]  /*3f30*/  @P4 MOV R82, R89 ;  /* 0x0000005900524202 */ /* 0x000fe40000000f00 */
[----:B------:R-:W-:Y:S01]  /*3f40*/  @P3 SHF.R.U32.HI R83, RZ, 0x10, R89 ;  /* 0x00000010ff533819 */ /* 0x000fe20000011659 */
[----:B0-----:R-:W-:Y:S02]  /*3f50*/  CS2R R102, SRZ ;  /* 0x0000000000667805 */ /* 0x001fe4000001ff00 */
[----:B------:R-:W-:Y:S01]  /*3f60*/  @P5 FMUL.FTZ R103, R153, R80 ;  /* 0x0000005099675220 */ /* 0x000fe20000410000 */
[----:B------:R-:W-:Y:S01]  /*3f70*/  @P1 LEA R84, P5, R168, c[0x0][0x258], 0x4 ;  /* 0x00009600a8541a11 */ /* 0x000fe200078a20ff */
[----:B------:R-:W-:Y:S01]  /*3f80*/  FADD.FTZ R172, R101, -R172 ;  /* 0x800000ac65ac7221 */ /* 0x000fe20000010000 */
[----:B------:R-:W-:Y:S01]  /*3f90*/  HFMA2.MMA R105, -RZ, RZ, 0, 0 ;  /* 0x00000000ff697435 */ /* 0x000fe200000001ff */
[----:B------:R-:W-:Y:S01]  /*3fa0*/  @P6 FMUL.FTZ R107, R170, R81 ;  /* 0x00000051aa6b6220 */ /* 0x000fe20000410000 */
[----:B------:R-:W-:Y:S01]  /*3fb0*/  @P4 PRMT R81, RZ, 0x5410, R82 ;  /* 0x00005410ff514816 */ /* 0x000fe20000000052 */
[----:B------:R-:W-:Y:S01]  /*3fc0*/  FADD.FTZ R100, R99, -R98 ;  /* 0x8000006263647221 */ /* 0x000fe20000010000 */
[----:B------:R-:W-:-:S02]  /*3fd0*/  @P3 PRMT R80, RZ, 0x5410, R83 ;  /* 0x00005410ff503816 */ /* 0x000fc40000000053 */
[----:B------:R-:W-:Y:S01]  /*3fe0*/  @P1 LEA.HI.X R85, R168, c[0x0][0x25c], RZ, 0x4, P5 ;  /* 0x00009700a8551a11 */ /* 0x000fe200028f24ff */
[C---:B------:R-:W-:Y:S01]  /*3ff0*/  FMUL.FTZ R168, R145.reuse, R146 ;  /* 0x0000009291a87220 */ /* 0x040fe20000410000 */
[----:B------:R-:W-:Y:S01]  /*4000*/  IADD3 R98, P5, R152, c[0x0][0x248], RZ ;  /* 0x0000920098627a10 */ /* 0x000fe20007fbe0ff */
[----:B------:R-:W-:Y:S01]  /*4010*/  FMUL.FTZ R172, R145, R172 ;  /* 0x000000ac91ac7220 */ /* 0x000fe20000410000 */
[----:B------:R-:W-:Y:S01]  /*4020*/  SHF.L.U32 R104, R0, 0x3, RZ ;  /* 0x0000000300687819 */ /* 0x000fe200000006ff */
[----:B------:R-:W-:Y:S01]  /*4030*/  @P4 FMUL.FTZ R105, R154, R81 ;  /* 0x000000519a694220 */ /* 0x000fe20000410000 */
[----:B------:R-:W-:Y:S01]  /*4040*/  LOP3.LUT P6, RZ, R173, 0xff000000, RZ, 0xc0, !PT ;  /* 0xff000000adff7812 */ /* 0x000fe200078cc0ff */
[----:B------:R-:W-:Y:S01]  /*4050*/  @P3 FMUL.FTZ R102, R155, R80 ;  /* 0x000000509b663220 */ /* 0x000fe20000410000 */
[----:B------:R-:W-:Y:S01]  /*4060*/  IADD3.X R99, R169, c[0x0][0x24c], RZ, P5, !PT ;  /* 0x00009300a9637a10 */ /* 0x000fe20002ffe4ff */
[----:B------:R-:W-:Y:S01]  /*4070*/  @P0 FADD.FTZ R168, R71, R168 ;  /* 0x000000a847a80221 */ /* 0x000fe20000010000 */
[----:B------:R-:W-:Y:S01]  /*4080*/  LOP3.LUT P3, RZ, R173, 0xff00, RZ, 0xc0, !PT ;  /* 0x0000ff00adff7812 */ /* 0x000fe2000786c0ff */
[----:B------:R-:W-:Y:S01]  /*4090*/  @P0 FADD.FTZ R172, R69, R172 ;  /* 0x000000ac45ac0221 */ /* 0x000fe20000010000 */
[----:B------:R-:W-:-:S02]  /*40a0*/  SHF.R.U32.HI R154, RZ, 0x1d, R0 ;  /* 0x0000001dff9a7819 */ /* 0x000fc40000011600 */
[----:B------:R-:W-:Y:S01]  /*40b0*/  IADD3 R88, P5, R104, c[0x0][0x170], RZ ;  /* 0x00005c0068587a10 */ /* 0x000fe20007fbe0ff */
[C---:B------:R-:W-:Y:S02]  /*40c0*/  FMUL.FTZ R83, R145.reuse, R106 ;  /* 0x0000006a91537220 */ /* 0x040fe40000410000 */
[----:B------:R-:W-:Y:S01]  /*40d0*/  FMUL.FTZ R81, R145, R100 ;  /* 0x0000006491517220 */ /* 0x000fe20000410000 */
[----:B------:R-:W-:Y:S01]  /*40e0*/  IADD3.X R89, R154, c[0x0][0x174], RZ, P5, !PT ;  /* 0x00005d009a597a10 */ /* 0x000fe20002ffe4ff */
[-C--:B------:R-:W-:Y:S01]  /*40f0*/  FMUL.FTZ R153, R168, R160.reuse ;  /* 0x000000a0a8997220 */ /* 0x080fe20000410000 */
[C---:B------:R-:W-:Y:S01]  /*4100*/  LOP3.LUT P4, RZ, R173.reuse, 0xff0000, RZ, 0xc0, !PT ;  /* 0x00ff0000adff7812 */ /* 0x040fe2000788c0ff */
[----:B------:R-:W-:Y:S01]  /*4110*/  FMUL.FTZ R147, R172, R160 ;  /* 0x000000a0ac937220 */ /* 0x000fe20000410000 */
[----:B------:R-:W-:Y:S01]  /*4120*/  LOP3.LUT P5, RZ, R173, 0xff, RZ, 0xc0, !PT ;  /* 0x000000ffadff7812 */ /* 0x000fe200078ac0ff */
[----:B------:R-:W-:Y:S01]  /*4130*/  HFMA2.MMA R155, -RZ, RZ, 0, 0 ;  /* 0x00000000ff9b7435 */ /* 0x000fe200000001ff */
[----:B------:R-:W-:-:S02]  /*4140*/  @P0 FADD.FTZ R83, R70, R83 ;  /* 0x0000005346530221 */ /* 0x000fc40000010000 */
[----:B------:R-:W-:Y:S02]  /*4150*/  @P0 FADD.FTZ R81, R68, R81 ;  /* 0x0000005144510221 */ /* 0x000fe40000010000 */
[----:B------:R-:W-:Y:S02]  /*4160*/  FMUL.FTZ R153, R153, c[0x0][0x1e8] ;  /* 0x00007a0099997a20 */ /* 0x000fe40000410000 */
[----:B------:R-:W-:Y:S02]  /*4170*/  FMUL.FTZ R147, R147, c[0x0][0x1e8] ;  /* 0x00007a0093937a20 */ /* 0x000fe40000410000 */
[-C--:B------:R-:W-:Y:S02]  /*4180*/  FMUL.FTZ R106, R83, R160.reuse ;  /* 0x000000a0536a7220 */ /* 0x080fe40000410000 */
[----:B------:R-:W-:Y:S01]  /*4190*/  FMUL.FTZ R146, R81, R160 ;  /* 0x000000a051927220 */ /* 0x000fe20000410000 */
[----:B------:R-:W-:Y:S01]  /*41a0*/  MOV R80, RZ ;  /* 0x000000ff00507202 */ /* 0x000fe20000000f00 */
[----:B------:R-:W-:-:S02]  /*41b0*/  @P6 FMUL.FTZ R155, R188, R153 ;  /* 0x00000099bc9b6220 */ /* 0x000fc40000410000 */
[----:B------:R-:W-:Y:S02]  /*41c0*/  @P3 FMUL.FTZ R80, R190, R147 ;  /* 0x00000093be503220 */ /* 0x000fe40000410000 */
[----:B------:R-:W-:Y:S02]  /*41d0*/  FMUL.FTZ R106, R106, c[0x0][0x1e8] ;  /* 0x00007a006a6a7a20 */ /* 0x000fe40000410000 */
[----:B------:R-:W-:Y:S01]  /*41e0*/  FMUL.FTZ R146, R146, c[0x0][0x1e8] ;  /* 0x00007a0092927a20 */ /* 0x000fe20000410000 */
[----:B------:R-:W0:Y:S01]  /*41f0*/  F2F.BF16.F32 R101, R80 ;  /* 0x0000005000657304 */ /* 0x000e220000202000 */
[----:B------:R-:W-:Y:S01]  /*4200*/  IMAD.MOV.U32 R82, RZ, RZ, RZ ;  /* 0x000000ffff527224 */ /* 0x000fe200078e00ff */
[----:B------:R-:W-:Y:S01]  /*4210*/  MOV R152, RZ ;  /* 0x000000ff00987202 */ /* 0x000fe20000000f00 */
[----:B------:R-:W-:Y:S02]  /*4220*/  @P4 FMUL.FTZ R82, R189, R106 ;  /* 0x0000006abd524220 */ /* 0x000fe40000410000 */
[----:B------:R-:W-:-:S03]  /*4230*/  @P5 FMUL.FTZ R152, R191, R146 ;  /* 0x00000092bf985220 */ /* 0x000fc60000410000 */
[----:B------:R-:W1:Y:S08]  /*4240*/  F2F.BF16.F32 R155, R155 ;  /* 0x0000009b009b7304 */ /* 0x000e700000202000 */
[----:B------:R3:W4:Y:S08]  /*4250*/  F2F.BF16.F32 R170, R82 ;  /* 0x0000005200aa7304 */ /* 0x0007300000202000 */
[----:B------:R-:W4:Y:S01]  /*4260*/  F2F.BF16.F32 R173, R152 ;  /* 0x0000009800ad7304 */ /* 0x000f220000202000 */
[----:B0-----:R-:W-:Y:S01]  /*4270*/  IMAD.WIDE.U32 R100, R101, 0x10000, RZ ;  /* 0x0001000065647825 */ /* 0x001fe200078e00ff */
[----:B------:R-:W-:-:S03]  /*4280*/  SEL R80, R81, R76, P2 ;  /* 0x0000004c51507207 */ /* 0x000fc60001000000 */
[----:B-1----:R-:W-:Y:S01]  /*4290*/  IMAD.U32 R169, R155, 0x10000, RZ ;  /* 0x000100009ba97824 */ /* 0x002fe200078e00ff */
[----:B---3--:R-:W-:Y:S02]  /*42a0*/  SEL R82, R83, R78, P2 ;  /* 0x0000004e53527207 */ /* 0x008fe40001000000 */
[----:B------:R-:W-:Y:S02]  /*42b0*/  SEL R81, R172, R77, P2 ;  /* 0x0000004dac517207 */ /* 0x000fe40001000000 */
[----:B------:R-:W-:Y:S02]  /*42c0*/  SEL R83, R168, R79, P2 ;  /* 0x0000004fa8537207 */ /* 0x000fe40001000000 */
[----:B----4-:R-:W-:Y:S02]  /*42d0*/  LOP3.LUT R101, R101, R169, R170, 0xfe, !PT ;  /* 0x000000a965657212 */ /* 0x010fe400078efeaa */
[----:B------:R-:W-:Y:S01]  /*42e0*/  LOP3.LUT R100, R100, R173, RZ, 0xfc, !PT ;  /* 0x000000ad64647212 */ /* 0x000fe200078efcff */
[----:B------:R0:W-:Y:S04]  /*42f0*/  @P1 STG.E.128 [R84.64], R80 ;  /* 0x0000005054001986 */ /* 0x0001e8000c101d04 */
[----:B------:R1:W-:Y:S04]  /*4300*/  STG.E.64 [R98.64], R100 ;  /* 0x0000006462007986 */ /* 0x0003e8000c101b04 */
[----:B------:R-:W3:Y:S01]  /*4310*/  LDG.E.64 R88, [R88.64] ;  /* 0x0000000458587981 */ /* 0x000ee2000c1e1b00 */
[----:B------:R-:W-:-:S02]  /*4320*/  FFMA.FTZ R92, R92, R157, R156 ;  /* 0x0000009d5c5c7223 */ /* 0x000fc4000001009c */
[-C--:B------:R-:W-:Y:S02]  /*4330*/  FFMA.FTZ R94, R94, R157.reuse, R156 ;  /* 0x0000009d5e5e7223 */ /* 0x080fe4000001009c */
[----:B------:R-:W-:Y:S02]  /*4340*/  FADD.FTZ R92, R93, -R92 ;  /* 0x8000005c5d5c7221 */ /* 0x000fe40000010000 */
[----:B------:R-:W-:Y:S02]  /*4350*/  FADD.FTZ R94, R95, -R94 ;  /* 0x8000005e5f5e7221 */ /* 0x000fe40000010000 */
[----:B------:R-:W-:Y:S02]  /*4360*/  FMUL.FTZ R92, R145, R92 ;  /* 0x0000005c915c7220 */ /* 0x000fe40000410000 */
[----:B------:R-:W-:Y:S01]  /*4370*/  FFMA.FTZ R96, R96, R157, R156 ;  /* 0x0000009d60607223 */ /* 0x000fe2000001009c */
[----:B0-----:R-:W-:Y:S01]  /*4380*/  CS2R R84, SRZ ;  /* 0x0000000000547805 */ /* 0x001fe2000001ff00 */
[----:B------:R-:W-:-:S02]  /*4390*/  @P0 FADD.FTZ R92, R73, R92 ;  /* 0x0000005c495c0221 */ /* 0x000fc40000010000 */
[----:B------:R-:W-:Y:S02]  /*43a0*/  FFMA.FTZ R90, R90, R157, R156 ;  /* 0x0000009d5a5a7223 */ /* 0x000fe4000001009c */
[----:B------:R-:W-:Y:S02]  /*43b0*/  FMUL.FTZ R93, R145, R94 ;  /* 0x0000005e915d7220 */ /* 0x000fe40000410000 */
[----:B------:R-:W-:Y:S02]  /*43c0*/  FADD.FTZ R96, R97, -R96 ;  /* 0x8000006061607221 */ /* 0x000fe40000010000 */
[----:B------:R-:W-:Y:S02]  /*43d0*/  FADD.FTZ R90, R91, -R90 ;  /* 0x8000005a5b5a7221 */ /* 0x000fe40000010000 */
[----:B------:R-:W-:Y:S02]  /*43e0*/  @P0 FADD.FTZ R93, R74, R93 ;  /* 0x0000005d4a5d0221 */ /* 0x000fe40000010000 */
[----:B------:R-:W-:-:S02]  /*43f0*/  FMUL.FTZ R96, R145, R96 ;  /* 0x0000006091607220 */ /* 0x000fc40000410000 */
[----:B------:R-:W-:Y:S02]  /*4400*/  FMUL.FTZ R83, R145, R90 ;  /* 0x0000005a91537220 */ /* 0x000fe40000410000 */
[----:B------:R-:W-:Y:S01]  /*4410*/  CS2R R90, SRZ ;  /* 0x00000000005a7805 */ /* 0x000fe2000001ff00 */
[----:B------:R-:W-:Y:S02]  /*4420*/  @P0 FADD.FTZ R96, R75, R96 ;  /* 0x000000604b600221 */ /* 0x000fe40000010000 */
[----:B------:R-:W-:Y:S01]  /*4430*/  @P0 FADD.FTZ R83, R72, R83 ;  /* 0x0000005348530221 */ /* 0x000fe20000010000 */
[----:B------:R-:W-:Y:S02]  /*4440*/  LOP3.LUT P0, RZ, R171, 0xff, RZ, 0xc0, !PT ;  /* 0x000000ffabff7812 */ /* 0x000fe4000780c0ff */
[----:B------:R-:W-:Y:S02]  /*4450*/  MOV R82, RZ ;  /* 0x000000ff00527202 */ /* 0x000fe40000000f00 */
[----:B------:R-:W-:-:S02]  /*4460*/  SEL R76, R83, R76, P2 ;  /* 0x0000004c534c7207 */ /* 0x000fc40001000000 */
[----:B------:R-:W-:Y:S02]  /*4470*/  SEL R77, R92, R77, P2 ;  /* 0x0000004d5c4d7207 */ /* 0x000fe40001000000 */
[----:B------:R-:W-:Y:S02]  /*4480*/  SEL R78, R93, R78, P2 ;  /* 0x0000004e5d4e7207 */ /* 0x000fe40001000000 */
[----:B------:R-:W-:Y:S02]  /*4490*/  SEL R79, R96, R79, P2 ;  /* 0x0000004f604f7207 */ /* 0x000fe40001000000 */
[----:B------:R-:W-:Y:S01]  /*44a0*/  IADD3 R141, R141, c[0x0][0x160], RZ ;  /* 0x000058008d8d7a10 */ /* 0x000fe20007ffe0ff */
        /* <DEDUP_REMOVED lines=20> */
[----:B--2---:R-:W-:-:S04]  /*45f0*/  @P5 MOV R80, R86 ;  /* 0x0000005600505202 */ /* 0x004fc80000000f00 */
[----:B------:R-:W-:Y:S02]  /*4600*/  @P5 PRMT R81, RZ, 0x5410, R80 ;  /* 0x00005410ff515816 */ /* 0x000fe40000000050 */
[----:B------:R-:W-:-:S04]  /*4610*/  @P3 SHF.R.U64 R80, R86, 0x10, R87 ;  /* 0x0000001056503819 */ /* 0x000fc80000001257 */
[----:B------:R-:W-:Y:S01]  /*4620*/  @P3 PRMT R80, RZ, 0x5410, R80 ;  /* 0x00005410ff503816 */ /* 0x000fe20000000050 */
[----:B------:R-:W-:Y:S01]  /*4630*/  @P5 FMUL.FTZ R84, R146, R81 ;  /* 0x0000005192545220 */ /* 0x000fe20000410000 */
[----:B------:R-:W-:-:S03]  /*4640*/  @P4 MOV R81, R87 ;  /* 0x0000005700514202 */ /* 0x000fc60000000f00 */
[----:B------:R-:W-:Y:S02]  /*4650*/  @P3 FMUL.FTZ R85, R147, R80 ;  /* 0x0000005093553220 */ /* 0x000fe40000410000 */
[-C--:B------:R-:W-:Y:S01]  /*4660*/  FMUL.FTZ R80, R92, R160.reuse ;  /* 0x000000a05c507220 */ /* 0x080fe20000410000 */
[----:B------:R-:W-:Y:S02]  /*4670*/  @P4 PRMT R81, RZ, 0x5410, R81 ;  /* 0x00005410ff514816 */ /* 0x000fe40000000051 */
[C---:B------:R-:W-:Y:S01]  /*4680*/  LOP3.LUT P5, RZ, R171.reuse, 0xff00, RZ, 0xc0, !PT ;  /* 0x0000ff00abff7812 */ /* 0x040fe200078ac0ff */
[----:B-1----:R-:W-:Y:S01]  /*4690*/  FMUL.FTZ R99, R80, c[0x0][0x1e8] ;  /* 0x00007a0050637a20 */ /* 0x002fe20000410000 */
[----:B------:R-:W-:Y:S01]  /*46a0*/  LOP3.LUT P3, RZ, R171, 0xff000000, RZ, 0xc0, !PT ;  /* 0xff000000abff7812 */ /* 0x000fe2000786c0ff */
[-C--:B------:R-:W-:Y:S02]  /*46b0*/  FMUL.FTZ R80, R93, R160.reuse ;  /* 0x000000a05d507220 */ /* 0x080fe40000410000 */
[----:B------:R-:W-:Y:S01]  /*46c0*/  @P4 FMUL.FTZ R91, R106, R81 ;  /* 0x000000516a5b4220 */ /* 0x000fe20000410000 */
[----:B------:R-:W-:Y:S01]  /*46d0*/  LOP3.LUT P4, RZ, R171, 0xff0000, RZ, 0xc0, !PT ;  /* 0x00ff0000abff7812 */ /* 0x000fe2000788c0ff */
[----:B------:R-:W-:Y:S01]  /*46e0*/  FMUL.FTZ R98, R80, c[0x0][0x1e8] ;  /* 0x00007a0050627a20 */ /* 0x000fe20000410000 */
[----:B------:R-:W-:Y:S01]  /*46f0*/  HFMA2.MMA R81, -RZ, RZ, 0, 0 ;  /* 0x00000000ff517435 */ /* 0x000fe200000001ff */
[----:B------:R-:W-:-:S02]  /*4700*/  FMUL.FTZ R80, R96, R160 ;  /* 0x000000a060507220 */ /* 0x000fc40000410000 */
[----:B------:R-:W-:Y:S02]  /*4710*/  FMUL.FTZ R160, R83, R160 ;  /* 0x000000a053a07220 */ /* 0x000fe40000410000 */
[----:B------:R-:W-:Y:S02]  /*4720*/  FMUL.FTZ R101, R80, c[0x0][0x1e8] ;  /* 0x00007a0050657a20 */ /* 0x000fe40000410000 */
[----:B------:R-:W-:Y:S02]  /*4730*/  @P5 FMUL.FTZ R81, R186, R99 ;  /* 0x00000063ba515220 */ /* 0x000fe40000410000 */
[----:B------:R-:W-:Y:S02]  /*4740*/  @P3 FMUL.FTZ R90, R184, R101 ;  /* 0x00000065b85a3220 */ /* 0x000fe40000410000 */
[----:B------:R-:W-:Y:S02]  /*4750*/  FMUL.FTZ R160, R160, c[0x0][0x1e8] ;  /* 0x00007a00a0a07a20 */ /* 0x000fe40000410000 */
[----:B------:R-:W-:Y:S01]  /*4760*/  IMAD.MOV.U32 R86, RZ, RZ, RZ ;  /* 0x000000ffff567224 */ /* 0x000fe200078e00ff */
[----:B------:R-:W0:Y:S01]  /*4770*/  F2F.BF16.F32 R81, R81 ;  /* 0x0000005100517304 */ /* 0x000e220000202000 */
[----:B------:R-:W-:Y:S01]  /*4780*/  @P4 FMUL.FTZ R86, R185, R98 ;  /* 0x00000062b9564220 */ /* 0x000fe20000410000 */
[----:B------:R-:W-:Y:S01]  /*4790*/  @P6 SHF.R.U32.HI R94, RZ, 0x10, R87 ;  /* 0x00000010ff5e6819 */ /* 0x000fe20000011657 */
[----:B------:R-:W-:Y:S01]  /*47a0*/  @P0 FMUL.FTZ R82, R187, R160 ;  /* 0x000000a0bb520220 */ /* 0x000fe20000410000 */
[----:B------:R-:W-:-:S04]  /*47b0*/  HFMA2.MMA R87, -RZ, RZ, 0, 0 ;  /* 0x00000000ff577435 */ /* 0x000fc800000001ff */
[----:B------:R-:W1:Y:S08]  /*47c0*/  F2F.BF16.F32 R90, R90 ;  /* 0x0000005a005a7304 */ /* 0x000e700000202000 */
[----:B------:R-:W2:Y:S08]  /*47d0*/  F2F.BF16.F32 R86, R86 ;  /* 0x0000005600567304 */ /* 0x000eb00000202000 */
[----:B------:R4:W0:Y:S02]  /*47e0*/  F2F.BF16.F32 R97, R82 ;  /* 0x0000005200617304 */ /* 0x0008240000202000 */
[----:B----4-:R-:W-:-:S05]  /*47f0*/  @P6 PRMT R82, RZ, 0x5410, R94 ;  /* 0x00005410ff526816 */ /* 0x010fca000000005e */
[----:B------:R-:W-:Y:S01]  /*4800*/  @P6 FMUL.FTZ R87, R153, R82 ;  /* 0x0000005299576220 */ /* 0x000fe20000410000 */
[----:B------:R-:W-:Y:S01]  /*4810*/  @P1 LEA R82, P2, R0, c[0x0][0x258], 0x4 ;  /* 0x0000960000521a11 */ /* 0x000fe200078420ff */
[----:B0-----:R-:W-:Y:S01]  /*4820*/  IMAD.WIDE.U32 R80, R81, 0x10000, RZ ;  /* 0x0001000051507825 */ /* 0x001fe200078e00ff */
[----:B-1----:R-:W-:Y:S02]  /*4830*/  SHF.L.U32 R95, R90, 0x10, RZ ;  /* 0x000000105a5f7819 */ /* 0x002fe400000006ff */
[----:B------:R-:W-:Y:S01]  /*4840*/  @P1 LEA.HI.X R83, R0, c[0x0][0x25c], RZ, 0x4, P2 ;  /* 0x0000970000531a11 */ /* 0x000fe200010f24ff */
[----:B------:R-:W-:Y:S01]  /*4850*/  FADD.FTZ R183, R84, R183 ;  /* 0x000000b754b77221 */ /* 0x000fe20000010000 */
[----:B------:R-:W-:Y:S01]  /*4860*/  IADD3 R84, P2, R104, c[0x0][0x248], RZ ;  /* 0x0000920068547a10 */ /* 0x000fe20007f5e0ff */
[----:B------:R-:W-:Y:S01]  /*4870*/  FADD.FTZ R144, R85, R144 ;  /* 0x0000009055907221 */ /* 0x000fe20000010000 */
[----:B--2---:R-:W-:Y:S01]  /*4880*/  LOP3.LUT R81, R81, R95, R86, 0xfe, !PT ;  /* 0x0000005f51517212 */ /* 0x004fe200078efe56 */
[----:B------:R-:W-:Y:S01]  /*4890*/  FADD.FTZ R182, R87, R182 ;  /* 0x000000b657b67221 */ /* 0x000fe20000010000 */
[----:B------:R-:W-:-:S02]  /*48a0*/  LOP3.LUT R80, R80, R97, RZ, 0xfc, !PT ;  /* 0x0000006150507212 */ /* 0x000fc400078efcff */
[----:B------:R-:W-:Y:S01]  /*48b0*/  IADD3.X R85, R154, c[0x0][0x24c], RZ, P2, !PT ;  /* 0x000093009a557a10 */ /* 0x000fe200017fe4ff */
[----:B------:R-:W-:Y:S01]  /*48c0*/  HFMA2.MMA R87, -RZ, RZ, 0, 0 ;  /* 0x00000000ff577435 */ /* 0x000fe200000001ff */
[----:B------:R0:W-:Y:S04]  /*48d0*/  @P1 STG.E.128 [R82.64], R76 ;  /* 0x0000004c52001986 */ /* 0x0001e8000c101d04 */
[----:B------:R1:W-:Y:S01]  /*48e0*/  STG.E.64 [R84.64], R80 ;  /* 0x0000005054007986 */ /* 0x0003e2000c101b04 */
[----:B---3--:R-:W-:Y:S01]  /*48f0*/  @P0 IMAD.MOV.U32 R0, RZ, RZ, R88 ;  /* 0x000000ffff000224 */ /* 0x008fe200078e0058 */
[----:B------:R-:W-:-:S04]  /*4900*/  @P5 SHF.R.U64 R90, R88, 0x10, R89 ;  /* 0x00000010585a5819 */ /* 0x000fc80000001259 */
[----:B------:R-:W-:Y:S02]  /*4910*/  @P0 PRMT R0, RZ, 0x5410, R0 ;  /* 0x00005410ff000816 */ /* 0x000fe40000000000 */
[----:B------:R-:W-:-:S03]  /*4920*/  @P3 SHF.R.U32.HI R88, RZ, 0x10, R89 ;  /* 0x00000010ff583819 */ /* 0x000fc60000011659 */
[----:B------:R-:W-:Y:S01]  /*4930*/  @P0 FMUL.FTZ R87, R160, R0 ;  /* 0x00000000a0570220 */ /* 0x000fe20000410000 */
[----:B------:R-:W-:Y:S02]  /*4940*/  @P5 PRMT R0, RZ, 0x5410, R90 ;  /* 0x00005410ff005816 */ /* 0x000fe4000000005a */
[----:B------:R-:W-:Y:S02]  /*4950*/  ISETP.GE.AND P0, PT, R141, c[0x0][0x164], PT ;  /* 0x000059008d007a0c */ /* 0x000fe40003f06270 */
[----:B------:R-:W-:Y:S02]  /*4960*/  LOP3.LUT P6, RZ, R4, 0xff, RZ, 0xc0, !PT ;  /* 0x000000ff04ff7812 */ /* 0x000fe400078cc0ff */
[----:B------:R-:W-:Y:S02]  /*4970*/  @P4 MOV R86, R89 ;  /* 0x0000005900564202 */ /* 0x000fe40000000f00 */
[----:B------:R-:W-:Y:S01]  /*4980*/  MOV R4, RZ ;  /* 0x000000ff00047202 */ /* 0x000fe20000000f00 */
[----:B------:R-:W-:Y:S01]  /*4990*/  @P5 FMUL.FTZ R4, R99, R0 ;  /* 0x0000000063045220 */ /* 0x000fe20000410000 */
[----:B------:R-:W-:-:S02]  /*49a0*/  @P3 PRMT R0, RZ, 0x5410, R88 ;  /* 0x00005410ff003816 */ /* 0x000fc40000000058 */
[----:B------:R-:W-:Y:S01]  /*49b0*/  @P4 PRMT R86, RZ, 0x5410, R86 ;  /* 0x00005410ff564816 */ /* 0x000fe20000000056 */
[----:B0-----:R-:W-:Y:S02]  /*49c0*/  CS2R R82, SRZ ;  /* 0x0000000000527805 */ /* 0x001fe4000001ff00 */
[----:B------:R-:W-:Y:S01]  /*49d0*/  @P3 FMUL.FTZ R83, R101, R0 ;  /* 0x0000000065533220 */ /* 0x000fe20000410000 */
[----:B------:R-:W-:Y:S01]  /*49e0*/  SEL R0, RZ, 0x1, P6 ;  /* 0x00000001ff007807 */ /* 0x000fe20003000000 */
[----:B------:R-:W-:Y:S02]  /*49f0*/  @P4 FMUL.FTZ R82, R98, R86 ;  /* 0x0000005662524220 */ /* 0x000fe40000410000 */
[----:B------:R-:W-:Y:S01]  /*4a00*/  FADD.FTZ R5, R4, R5 ;  /* 0x0000000504057221 */ /* 0x000fe20000010000 */
[----:B------:R-:W-:Y:S01]  /*4a10*/  PRMT R4, R0, 0x7610, R4 ;  /* 0x0000761000047816 */ /* 0x000fe20000000004 */
[----:B------:R-:W-:Y:S02]  /*4a20*/  FADD.FTZ R180, R91, R180 ;  /* 0x000000b45bb47221 */ /* 0x000fe40000010000 */
[----:B------:R-:W-:-:S02]  /*4a30*/  FADD.FTZ R142, R87, R142 ;  /* 0x0000008e578e7221 */ /* 0x000fc40000010000 */
[----:B------:R-:W-:Y:S02]  /*4a40*/  FADD.FTZ R3, R82, R3 ;  /* 0x0000000352037221 */ /* 0x000fe40000010000 */
[----:B------:R-:W-:Y:S01]  /*4a50*/  FADD.FTZ R6, R83, R6 ;  /* 0x0000000653067221 */ /* 0x000fe20000010000 */
[----:B-1----:R-:W-:Y:S01]  /*4a60*/  @P0 CALL.REL.NOINC `(.L_x_5409) ;  /* 0x0000001000000944 */ /* 0x002fe20003c00000 */
[----:B------:R-:W-:Y:S05]  /*4a70*/  BRA `(.L_x_5410) ;  /* 0xffffc29000007947 */ /* 0x000fea000383ffff */
.L_x_5409:
        /* <DEDUP_REMOVED lines=21> */
[----:B------:R-:W-:Y:S01]  /*4bd0*/  MOV R22, R16 ;  /* 0x0000001000167202 */ /* 0x000fe20000000f00 */
[----:B------:R-:W-:Y:S01]  /*4be0*/  IMAD.MOV.U32 R16, RZ, RZ, R14 ;  /* 0x000000ffff107224 */ /* 0x000fe200078e000e */
        /* <DEDUP_REMOVED lines=8> */
[----:B------:R-:W-:Y:S01]  /*4c70*/  MOV R49, R44 ;  /* 0x0000002c00317202 */ /* 0x000fe20000000f00 */
[----:B------:R-:W-:Y:S01]  /*4c80*/  IMAD.MOV.U32 R44, RZ, RZ, R127 ;  /* 0x000000ffff2c7224 */ /* 0x000fe200078e007f */
[----:B------:R-:W-:Y:S02]  /*4c90*/  MOV R50, R41 ;  /* 0x0000002900327202 */ /* 0x000fe40000000f00 */
[----:B------:R-:W-:Y:S01]  /*4ca0*/  MOV R51, R42 ;  /* 0x0000002a00337202 */ /* 0x000fe20000000f00 */
[----:B------:R-:W-:Y:S01]  /*4cb0*/  IMAD.MOV.U32 R42, RZ, RZ, R121 ;  /* 0x000000ffff2a7224 */ /* 0x000fe200078e0079 */
[----:B------:R-:W-:-:S02]  /*4cc0*/  MOV R56, R39 ;  /* 0x0000002700387202 */ /* 0x000fc40000000f00 */
        /* <DEDUP_REMOVED lines=47> */
.L_x_5406:
        /* <DEDUP_REMOVED lines=32> */
.L_x_5407:
[----:B------:R-:W-:Y:S01]  /*51c0*/  HFMA2.MMA R83, -RZ, RZ, 0, 9.5367431640625e-07 ;  /* 0x00000010ff537435 */ /* 0x000fe200000001ff */
[----:B------:R-:W-:Y:S01]  /*51d0*/  MOV R81, R84 ;  /* 0x0000005400517202 */ /* 0x000fe20000000f00 */
[----:B------:R-:W-:Y:S01]  /*51e0*/  IMAD.MOV.U32 R88, RZ, RZ, 0x1f ;  /* 0x0000001fff587424 */ /* 0x000fe200078e00ff */
[----:B------:R-:W-:-:S02]  /*51f0*/  MOV R87, 0xffffffff ;  /* 0xffffffff00577802 */ /* 0x000fc40000000f00 */
[----:B------:R-:W-:Y:S02]  /*5200*/  MOV R80, 0x5220 ;  /* 0x0000522000507802 */ /* 0x000fe40000000f00 */
[----:B-----5:R-:W-:Y:S05]  /*5210*/  CALL.REL.NOINC `($__internal_75_$__cuda_sm70_shflsync_down_p) ;  /* 0x0000046000007944 */ /* 0x020fea0003c00000 */
[----:B-1----:R-:W-:Y:S01]  /*5220*/  MOV R85, R83 ;  /* 0x0000005300557202 */ /* 0x002fe20000000f00 */
[----:B------:R-:W-:Y:S05]  /*5230*/  BRA `(.L_x_5411) ;  /* 0xffffd26000007947 */ /* 0x000fea000383ffff */
.L_x_5408:
[----:B------:R-:W-:Y:S01]  /*5240*/  HFMA2.MMA R83, -RZ, RZ, 0, 9.5367431640625e-07 ;  /* 0x00000010ff537435 */ /* 0x000fe200000001ff */
[----:B------:R-:W-:Y:S01]  /*5250*/  MOV R81, R82 ;  /* 0x0000005200517202 */ /* 0x000fe20000000f00 */
[----:B------:R-:W-:Y:S01]  /*5260*/  IMAD.MOV.U32 R88, RZ, RZ, 0x1f ;  /* 0x0000001fff587424 */ /* 0x000fe200078e00ff */
[----:B------:R-:W-:Y:S02]  /*5270*/  MOV R87, 0xffffffff ;  /* 0xffffffff00577802 */ /* 0x000fe40000000f00 */
[----:B------:R-:W-:Y:S02]  /*5280*/  MOV R80, 0x52a0 ;  /* 0x000052a000507802 */ /* 0x000fe40000000f00 */
[----:B01---5:R-:W-:Y:S05]  /*5290*/  CALL.REL.NOINC `($__internal_75_$__cuda_sm70_shflsync_down_p) ;  /* 0x000003e000007944 */ /* 0x023fea0003c00000 */
[----:B------:R-:W-:Y:S01]  /*52a0*/  FADD.FTZ R84, R84, R85 ;  /* 0x0000005554547221 */ /* 0x000fe20000010000 */
[----:B------:R-:W-:Y:S01]  /*52b0*/  MOV R88, 0x1f ;  /* 0x0000001f00587802 */ /* 0x000fe20000000f00 */
[----:B-1----:R-:W-:Y:S01]  /*52c0*/  FADD.FTZ R82, R82, R83 ;  /* 0x0000005352527221 */ /* 0x002fe20000010000 */
[----:B------:R-:W-:Y:S01]  /*52d0*/  HFMA2.MMA R83, -RZ, RZ, 0, 4.76837158203125e-07 ;  /* 0x00000008ff537435 */ /* 0x000fe200000001ff */
[----:B------:R-:W-:Y:S01]  /*52e0*/  MOV R87, 0xffffffff ;  /* 0xffffffff00577802 */ /* 0x000fe20000000f00 */
[----:B------:R-:W-:Y:S01]  /*52f0*/  IMAD.MOV.U32 R81, RZ, RZ, R84 ;  /* 0x000000ffff517224 */ /* 0x000fe200078e0054 */
[----:B------:R-:W-:-:S03]  /*5300*/  MOV R80, 0x5320 ;  /* 0x0000532000507802 */ /* 0x000fc60000000f00 */
[----:B------:R-:W-:Y:S05]  /*5310*/  CALL.REL.NOINC `($__internal_75_$__cuda_sm70_shflsync_down_p) ;  /* 0x0000036000007944 */ /* 0x000fea0003c00000 */
[----:B-1----:R-:W-:Y:S01]  /*5320*/  MOV R85, R83 ;  /* 0x0000005300557202 */ /* 0x002fe20000000f00 */
[----:B------:R-:W-:Y:S01]  /*5330*/  HFMA2.MMA R83, -RZ, RZ, 0, 4.76837158203125e-07 ;  /* 0x00000008ff537435 */ /* 0x000fe200000001ff */
[----:B------:R-:W-:Y:S01]  /*5340*/  MOV R81, R82 ;  /* 0x0000005200517202 */ /* 0x000fe20000000f00 */
[----:B------:R-:W-:Y:S01]  /*5350*/  IMAD.MOV.U32 R87, RZ, RZ, -0x1 ;  /* 0xffffffffff577424 */ /* 0x000fe200078e00ff */
[----:B------:R-:W-:-:S02]  /*5360*/  MOV R88, 0x1f ;  /* 0x0000001f00587802 */ /* 0x000fc40000000f00 */
[----:B------:R-:W-:Y:S02]  /*5370*/  MOV R80, 0x5390 ;  /* 0x0000539000507802 */ /* 0x000fe40000000f00 */
[----:B------:R-:W-:Y:S05]  /*5380*/  CALL.REL.NOINC `($__internal_75_$__cuda_sm70_shflsync_down_p) ;  /* 0x000002f000007944 */ /* 0x000fea0003c00000 */
[----:B------:R-:W-:Y:S01]  /*5390*/  FADD.FTZ R84, R85, R84 ;  /* 0x0000005455547221 */ /* 0x000fe20000010000 */
[----:B------:R-:W-:Y:S01]  /*53a0*/  MOV R88, 0x1f ;  /* 0x0000001f00587802 */ /* 0x000fe20000000f00 */
[----:B-1----:R-:W-:Y:S01]  /*53b0*/  FADD.FTZ R82, R82, R83 ;  /* 0x0000005352527221 */ /* 0x002fe20000010000 */
[----:B------:R-:W-:Y:S01]  /*53c0*/  HFMA2.MMA R83, -RZ, RZ, 0, 2.384185791015625e-07 ;  /* 0x00000004ff537435 */ /* 0x000fe200000001ff */
[----:B------:R-:W-:Y:S02]  /*53d0*/  MOV R87, 0xffffffff ;  /* 0xffffffff00577802 */ /* 0x000fe40000000f00 */
[----:B------:R-:W-:Y:S02]  /*53e0*/  MOV R81, R84 ;  /* 0x0000005400517202 */ /* 0x000fe40000000f00 */
[----:B------:R-:W-:Y:S02]  /*53f0*/  MOV R80, 0x5410 ;  /* 0x0000541000507802 */ /* 0x000fe40000000f00 */
[----:B------:R-:W-:Y:S05]  /*5400*/  CALL.REL.NOINC `($__internal_75_$__cuda_sm70_shflsync_down_p) ;  /* 0x0000027000007944 */ /* 0x000fea0003c00000 */
[----:B-1----:R-:W-:Y:S01]  /*5410*/  IMAD.MOV.U32 R85, RZ, RZ, R83 ;  /* 0x000000ffff557224 */ /* 0x002fe200078e0053 */
[----:B------:R-:W-:Y:S01]  /*5420*/  HFMA2.MMA R83, -RZ, RZ, 0, 2.384185791015625e-07 ;  /* 0x00000004ff537435 */ /* 0x000fe200000001ff */
[----:B------:R-:W-:-:S02]  /*5430*/  MOV R81, R82 ;  /* 0x0000005200517202 */ /* 0x000fc40000000f00 */
[----:B------:R-:W-:Y:S02]  /*5440*/  MOV R88, 0x1f ;  /* 0x0000001f00587802 */ /* 0x000fe40000000f00 */
[----:B------:R-:W-:Y:S02]  /*5450*/  MOV R87, 0xffffffff ;  /* 0xffffffff00577802 */ /* 0x000fe40000000f00 */
[----:B------:R-:W-:Y:S02]  /*5460*/  MOV R80, 0x5480 ;  /* 0x0000548000507802 */ /* 0x000fe40000000f00 */
[----:B------:R-:W-:Y:S05]  /*5470*/  CALL.REL.NOINC `($__internal_75_$__cuda_sm70_shflsync_down_p) ;  /* 0x0000020000007944 */ /* 0x000fea0003c00000 */
[----:B------:R-:W-:Y:S01]  /*5480*/  FADD.FTZ R84, R85, R84 ;  /* 0x0000005455547221 */ /* 0x000fe20000010000 */
[----:B------:R-:W-:Y:S01]  /*5490*/  HFMA2.MMA R88, -RZ, RZ, 0, 1.847743988037109375e-06 ;  /* 0x0000001fff587435 */ /* 0x000fe200000001ff */
[----:B-1----:R-:W-:Y:S01]  /*54a0*/  FADD.FTZ R82, R82, R83 ;  /* 0x0000005352527221 */ /* 0x002fe20000010000 */
[----:B------:R-:W-:Y:S01]  /*54b0*/  MOV R87, 0xffffffff ;  /* 0xffffffff00577802 */ /* 0x000fe20000000f00 */
[----:B------:R-:W-:Y:S01]  /*54c0*/  IMAD.MOV.U32 R83, RZ, RZ, 0x2 ;  /* 0x00000002ff537424 */ /* 0x000fe200078e00ff */
[----:B------:R-:W-:Y:S02]  /*54d0*/  MOV R81, R84 ;  /* 0x0000005400517202 */ /* 0x000fe40000000f00 */
[----:B------:R-:W-:-:S02]  /*54e0*/  MOV R80, 0x5500 ;  /* 0x0000550000507802 */ /* 0x000fc40000000f00 */
[----:B------:R-:W-:Y:S05]  /*54f0*/  CALL.REL.NOINC `($__internal_75_$__cuda_sm70_shflsync_down_p) ;  /* 0x0000018000007944 */ /* 0x000fea0003c00000 */
[----:B-1----:R-:W-:Y:S01]  /*5500*/  MOV R85, R83 ;  /* 0x0000005300557202 */ /* 0x002fe20000000f00 */
[----:B------:R-:W-:Y:S01]  /*5510*/  HFMA2.MMA R83, -RZ, RZ, 0, 1.1920928955078125e-07 ;  /* 0x00000002ff537435 */ /* 0x000fe200000001ff */
[----:B------:R-:W-:Y:S01]  /*5520*/  IMAD.MOV.U32 R81, RZ, RZ, R82 ;  /* 0x000000ffff517224 */ /* 0x000fe200078e0052 */
[----:B------:R-:W-:-:S02]  /*5530*/  MOV R88, 0x1f ;  /* 0x0000001f00587802 */ /* 0x000fc40000000f00 */
[----:B------:R-:W-:Y:S02]  /*5540*/  MOV R87, 0xffffffff ;  /* 0xffffffff00577802 */ /* 0x000fe40000000f00 */
[----:B------:R-:W-:Y:S02]  /*5550*/  MOV R80, 0x5570 ;  /* 0x0000557000507802 */ /* 0x000fe40000000f00 */
[----:B------:R-:W-:Y:S05]  /*5560*/  CALL.REL.NOINC `($__internal_75_$__cuda_sm70_shflsync_down_p) ;  /* 0x0000011000007944 */ /* 0x000fea0003c00000 */
[----:B------:R-:W-:Y:S01]  /*5570*/  FADD.FTZ R84, R85, R84 ;  /* 0x0000005455547221 */ /* 0x000fe20000010000 */
[----:B------:R-:W-:Y:S01]  /*5580*/  MOV R87, 0xffffffff ;  /* 0xffffffff00577802 */ /* 0x000fe20000000f00 */
[----:B-1----:R-:W-:Y:S01]  /*5590*/  FADD.FTZ R82, R82, R83 ;  /* 0x0000005352527221 */ /* 0x002fe20000010000 */
[----:B------:R-:W-:Y:S01]  /*55a0*/  HFMA2.MMA R83, -RZ, RZ, 0, 5.9604644775390625e-08 ;  /* 0x00000001ff537435 */ /* 0x000fe200000001ff */
[----:B------:R-:W-:Y:S01]  /*55b0*/  IMAD.MOV.U32 R88, RZ, RZ, 0x1f ;  /* 0x0000001fff587424 */ /* 0x000fe200078e00ff */
[----:B------:R-:W-:Y:S02]  /*55c0*/  MOV R81, R84 ;  /* 0x0000005400517202 */ /* 0x000fe40000000f00 */
[----:B------:R-:W-:Y:S02]  /*55d0*/  MOV R80, 0x55f0 ;  /* 0x000055f000507802 */ /* 0x000fe40000000f00 */
[----:B------:R-:W-:Y:S05]  /*55e0*/  CALL.REL.NOINC `($__internal_75_$__cuda_sm70_shflsync_down_p) ;  /* 0x0000009000007944 */ /* 0x000fea0003c00000 */
[----:B------:R-:W-:Y:S01]  /*55f0*/  HFMA2.MMA R88, -RZ, RZ, 0, 1.847743988037109375e-06 ;  /* 0x0000001fff587435 */ /* 0x000fe200000001ff */
[----:B-1----:R-:W-:Y:S01]  /*5600*/  MOV R85, R83 ;  /* 0x0000005300557202 */ /* 0x002fe20000000f00 */
[----:B------:R-:W-:Y:S01]  /*5610*/  IMAD.MOV.U32 R83, RZ, RZ, 0x1 ;  /* 0x00000001ff537424 */ /* 0x000fe200078e00ff */
[----:B------:R-:W-:-:S02]  /*5620*/  MOV R81, R82 ;  /* 0x0000005200517202 */ /* 0x000fc40000000f00 */
[----:B------:R-:W-:Y:S02]  /*5630*/  MOV R87, 0xffffffff ;  /* 0xffffffff00577802 */ /* 0x000fe40000000f00 */
[----:B------:R-:W-:Y:S02]  /*5640*/  MOV R80, 0x5660 ;  /* 0x0000566000507802 */ /* 0x000fe40000000f00 */
[----:B------:R-:W-:Y:S05]  /*5650*/  CALL.REL.NOINC `($__internal_75_$__cuda_sm70_shflsync_down_p) ;  /* 0x0000002000007944 */ /* 0x000fea0003c00000 */
[----:B-1----:R-:W-:Y:S01]  /*5660*/  MOV R81, R83 ;  /* 0x0000005300517202 */ /* 0x002fe20000000f00 */
[----:B------:R-:W-:Y:S05]  /*5670*/  BRA `(.L_x_5412) ;  /* 0xffffcf4000007947 */ /* 0x000fea000383ffff */
        .weak           $__internal_75_$__cuda_sm70_shflsync_down_p
        .type           $__internal_75_$__cuda_sm70_shflsync_down_p,@function
        .size           $__internal_75_$__cuda_sm70_shflsync_down_p,(.L_x_12951 - $__internal_75_$__cuda_sm70_shflsync_down_p)
$__internal_75_$__cuda_sm70_shflsync_down_p:
[----:B------:R-:W-:Y:S04]  /*5680*/  WARPSYNC R87 ;  /* 0x0000005700007348 */ /* 0x000fe80003800000 */
[----:B------:R0:W1:Y:S02]  /*5690*/  SHFL.DOWN PT, R83, R81, R83, R88 ;  /* 0x0800005351537389 */ /* 0x00006400000e0058 */
[----:B0-----:R-:W-:-:S06]  /*56a0*/  HFMA2.MMA R81, -RZ, RZ, 0, 0 ;  /* 0x00000000ff517435 */ /* 0x001fcc00000001ff */
[----:B------:R-:W-:Y:S05]  /*56b0*/  RET.REL.NODEC R80 `(_ZN10layer_norm13ln_bwd_kernelINS_13Kernel_traitsI13__nv_bfloat16S2_fS2_fjLj7168ELj1ELj1ELj8ELj8ENS_18Kernel_traits_baseILj7168ES2_S2_fS2_fjLj256EEEEELb1ELb1ELb0ELb1EEEvNS_9BwdParamsE) ;  /* 0xffffa94050007950 */ /* 0x000fea0003c3ffff */
.L_x_5413:
        /* <DEDUP_REMOVED lines=12> */
.L_x_12951:


//--------------------- .text._ZN10layer_norm22ln_bwd_finalize_kernelINS_22Kernel_traits_finalizeILj7168E13__nv_bfloat16S2_fS2_fjLb1ELj1024ELj4ENS_18Kernel_traits_baseILj7168ES2_S2_fS2_fjLj1024EEEEELb1ELb0EEEvNS_9BwdParamsE --------------------------
	.section	.text._ZN10layer_norm22ln_bwd_finalize_kernelINS_22Kernel_traits_finalizeILj7168E13__nv_bfloat16S2_fS2_fjLb1ELj1024ELj4ENS_18Kernel_traits_baseILj7168ES2_S2_fS2_fjLj1024EEEEELb1ELb0EEEvNS_9BwdParamsE,"ax",@progbits
	.sectioninfo	@"SHI_REGISTERS=32"
	.align	128
        .global         _ZN10layer_norm22ln_bwd_finalize_kernelINS_22Kernel_traits_finalizeILj7168E13__nv_bfloat16S2_fS2_fjLb1ELj1024ELj4ENS_18Kernel_traits_baseILj7168ES2_S2_fS2_fjLj1024EEEEELb1ELb0EEEvNS_9BwdParamsE
        .type           _ZN10layer_norm22ln_bwd_finalize_kernelINS_22Kernel_traits_finalizeILj7168E13__nv_bfloat16S2_fS2_fjLb1ELj1024ELj4ENS_18Kernel_traits_baseILj7168ES2_S2_fS2_fjLj1024EEEEELb1ELb0EEEvNS_9BwdParamsE,@function
        .size           _ZN10layer_norm22ln_bwd_finalize_kernelINS_22Kernel_traits_finalizeILj7168E13__nv_bfloat16S2_fS2_fjLb1ELj1024ELj4ENS_18Kernel_traits_baseILj7168ES2_S2_fS2_fjLj1024EEEEELb1ELb0EEEvNS_9BwdParamsE,(.L_x_12952 - _ZN10layer_norm22ln_bwd_finalize_kernelINS_22Kernel_traits_finalizeILj7168E13__nv_bfloat16S2_fS2_fjLb1ELj1024ELj4ENS_18Kernel_traits_baseILj7168ES2_S2_fS2_fjLj1024EEEEELb1ELb0EEEvNS_9BwdParamsE)
        .other          _ZN10layer_norm22ln_bwd_finalize_kernelINS_22Kernel_traits_finalizeILj7168E13__nv_bfloat16S2_fS2_fjLb1ELj1024ELj4ENS_18Kernel_traits_baseILj7168ES2_S2_fS2_fjLj1024EEEEELb1ELb0EEEvNS_9BwdParamsE,@"STO_CUDA_ENTRY STV_DEFAULT"
_ZN10layer_norm22ln_bwd_finalize_kernelINS_22Kernel_traits_finalizeILj7168E13__nv_bfloat16S2_fS2_fjLb1ELj1024ELj4ENS_18Kernel_traits_baseILj7168ES2_S2_fS2_fjLj1024EEEEELb1ELb0EEEvNS_9BwdParamsE:
.text._ZN10layer_norm22ln_bwd_finalize_kernelINS_22Kernel_traits_finalizeILj7168E13__nv_bfloat16S2_fS2_fjLb1ELj1024ELj4ENS_18Kernel_traits_baseILj7168ES2_S2_fS2_fjLj1024EEEEELb1ELb0EEEvNS_9BwdParamsE:
        /* <DEDUP_REMOVED lines=19> */
.L_x_5427:
        /* <DEDUP_REMOVED lines=33> */
.L_x_5418:
        /* <DEDUP_REMOVED lines=47> */
.L_x_5417:
[----:B------:R-:W-:Y:S05]  /*0630*/  BSYNC B1 ;  /* 0x0000000000017941 */ /* 0x000fea0003800000 */
.L_x_5416:
        /* <DEDUP_REMOVED lines=29> */
.L_x_5420:
[----:B------:R-:W-:Y:S05]  /*0810*/  BSYNC B1 ;  /* 0x0000000000017941 */ /* 0x000fea0003800000 */
.L_x_5419:
        /* <DEDUP_REMOVED lines=14> */
.L_x_5421:
[----:B------:R-:W-:Y:S05]  /*0900*/  BSYNC B1 ;  /* 0x0000000000017941 */ /* 0x000fea0003800000 */
.L_x_5415:
[----:B------:R-:W-:Y:S05]  /*0910*/  BSYNC B0 ;  /* 0x0000000000007941 */ /* 0x000fea0003800000 */
.L_x_5414:
        /* <DEDUP_REMOVED lines=12> */
.L_x_5428:
        /* <DEDUP_REMOVED lines=27> */
.L_x_5429:
        /* <DEDUP_REMOVED lines=9> */
.L_x_5422:
        /* <DEDUP_REMOVED lines=21> */
.L_x_5426:
[----:B------:R-:W-:Y:S05]  /*0d70*/  BSYNC B0 ;  /* 0x0000000000007941 */ /* 0x000fea0003800000 */
.L_x_5425:
[C---:B------:R-:W-:Y:S02]  /*0d80*/  ISETP.GT.U32.AND P1, PT, R4.reuse, -0x1c01, PT ;  /* 0xffffe3ff0400780c */ /* 0x040fe40003f24070 */
[----:B------:R-:W-:-:S02]  /*0d90*/  IADD3 R4, R4, 0x1c00, RZ ;  /* 0x00001c0004047810 */ /* 0x000fc40007ffe0ff */
[----:B------:R-:W-:-:S09]  /*0da0*/  IADD3 R5, R5, 0xe00, RZ ;  /* 0x00000e0005057810 */ /* 0x000fd20007ffe0ff */
[----:B01----:R-:W-:Y:S05]  /*0db0*/  @P1 BRA `(.L_x_5427) ;  /* 0xfffff37000001947 */ /* 0x003fea000383ffff */
[----:B------:R-:W-:Y:S05]  /*0dc0*/  EXIT ;  /* 0x000000000000794d */ /* 0x000fea0003800000 */
.L_x_5423:
[----:B------:R-:W-:Y:S01]  /*0dd0*/  HFMA2.MMA R17, -RZ, RZ, 0, 5.9604644775390625e-08 ;  /* 0x00000001ff117435 */ /* 0x000fe200000001ff */
[----:B---3--:R-:W-:Y:S01]  /*0de0*/  MOV R18, R10 ;  /* 0x0000000a00127202 */ /* 0x008fe20000000f00 */
[----:B------:R-:W-:Y:S01]  /*0df0*/  IMAD.MOV.U32 R14, RZ, RZ, 0x1f ;  /* 0x0000001fff0e7424 */ /* 0x000fe200078e00ff */
[----:B------:R-:W-:Y:S02]  /*0e00*/  MOV R19, 0xffffffff ;  /* 0xffffffff00137802 */ /* 0x000fe40000000f00 */
[----:B------:R-:W-:Y:S02]  /*0e10*/  MOV R8, 0xe30 ;  /* 0x00000e3000087802 */ /* 0x000fe40000000f00 */
[----:B012---:R-:W-:Y:S05]  /*0e20*/  CALL.REL.NOINC `($__internal_76_$__cuda_sm70_shflsync_bfly_p) ;  /* 0x0000059000007944 */ /* 0x007fea0003c00000 */
[----:B01----:R-:W-:Y:S05]  /*0e30*/  BRA `(.L_x_5428) ;  /* 0xfffffba000007947 */ /* 0x003fea000383ffff */
.L_x_5424:
[----:B------:R-:W-:Y:S01]  /*0e40*/  HFMA2.MMA R17, -RZ, RZ, 0, 1.1920928955078125e-07 ;  /* 0x00000002ff117435 */ /* 0x000fe200000001ff */
[----:B------:R-:W-:Y:S01]  /*0e50*/  IMAD.MOV.U32 R14, RZ, RZ, 0x1f ;  /* 0x0000001fff0e7424 */ /* 0x000fe200078e00ff */
[----:B------:R-:W-:Y:S02]  /*0e60*/  MOV R19, 0xffffffff ;  /* 0xffffffff00137802 */ /* 0x000fe40000000f00 */
[----:B------:R-:W-:Y:S02]  /*0e70*/  MOV R8, 0xe90 ;  /* 0x00000e9000087802 */ /* 0x000fe40000000f00 */
[----:B0123--:R-:W-:Y:S05]  /*0e80*/  CALL.REL.NOINC `($__internal_76_$__cuda_sm70_shflsync_bfly_p) ;  /* 0x0000053000007944 */ /* 0x00ffea0003c00000 */
[----:B0-----:R-:W-:Y:S01]  /*0e90*/  HFMA2.MMA R17, -RZ, RZ, 0, 2.384185791015625e-07 ;  /* 0x00000004ff117435 */ /* 0x001fe200000001ff */
[----:B-1----:R-:W-:Y:S01]  /*0ea0*/  FADD.FTZ R18, R18, R14 ;  /* 0x0000000e12127221 */ /* 0x002fe20000010000 */
[----:B------:R-:W-:Y:S01]  /*0eb0*/  MOV R19, 0xffffffff ;  /* 0xffffffff00137802 */ /* 0x000fe20000000f00 */
[----:B------:R-:W-:Y:S01]  /*0ec0*/  IMAD.MOV.U32 R14, RZ, RZ, 0x1f ;  /* 0x0000001fff0e7424 */ /* 0x000fe200078e00ff */
[----:B------:R-:W-:-:S02]  /*0ed0*/  MOV R8, 0xef0 ;  /* 0x00000ef000087802 */ /* 0x000fc40000000f00 */
[----:B------:R-:W-:Y:S05]  /*0ee0*/  CALL.REL.NOINC `($__internal_76_$__cuda_sm70_shflsync_bfly_p) ;  /* 0x000004d000007944 */ /* 0x000fea0003c00000 */
[----:B0-----:R-:W-:Y:S01]  /*0ef0*/  HFMA2.MMA R17, -RZ, RZ, 0, 4.76837158203125e-07 ;  /* 0x00000008ff117435 */ /* 0x001fe200000001ff */
[----:B-1----:R-:W-:Y:S01]  /*0f00*/  FADD.FTZ R18, R18, R14 ;  /* 0x0000000e12127221 */ /* 0x002fe20000010000 */
[----:B------:R-:W-:Y:S01]  /*0f10*/  MOV R19, 0xffffffff ;  /* 0xffffffff00137802 */ /* 0x000fe20000000f00 */
[----:B------:R-:W-:Y:S01]  /*0f20*/  IMAD.MOV.U32 R14, RZ, RZ, 0x1f ;  /* 0x0000001fff0e7424 */ /* 0x000fe200078e00ff */
[----:B------:R-:W-:-:S02]  /*0f30*/  MOV R8, 0xf50 ;  /* 0x00000f5000087802 */ /* 0x000fc40000000f00 */
[----:B------:R-:W-:Y:S05]  /*0f40*/  CALL.REL.NOINC `($__internal_76_$__cuda_sm70_shflsync_bfly_p) ;  /* 0x0000047000007944 */ /* 0x000fea0003c00000 */
[----:B-1----:R-:W-:Y:S01]  /*0f50*/  FADD.FTZ R10, R18, R14 ;  /* 0x0000000e120a7221 */ /* 0x002fe20000010000 */
[----:B0-----:R-:W-:Y:S01]  /*0f60*/  HFMA2.MMA R17, -RZ, RZ, 0, 9.5367431640625e-07 ;  /* 0x00000010ff117435 */ /* 0x001fe200000001ff */
[----:B------:R-:W-:Y:S01]  /*0f70*/  IMAD.MOV.U32 R14, RZ, RZ, 0x1f ;  /* 0x0000001fff0e7424 */ /* 0x000fe200078e00ff */
[----:B------:R-:W-:-:S02]  /*0f80*/  MOV R19, 0xffffffff ;  /* 0xffffffff00137802 */ /* 0x000fc40000000f00 */
[----:B------:R-:W-:Y:S02]  /*0f90*/  MOV R18, R10 ;  /* 0x0000000a00127202 */ /* 0x000fe40000000f00 */
[----:B------:R-:W-:Y:S02]  /*0fa0*/  MOV R8, 0xfc0 ;  /* 0x00000fc000087802 */ /* 0x000fe40000000f00 */
[----:B------:R-:W-:Y:S05]  /*0fb0*/  CALL.REL.NOINC `($__internal_76_$__cuda_sm70_shflsync_bfly_p) ;  /* 0x0000040000007944 */ /* 0x000fea0003c00000 */
[----:B0-----:R-:W-:Y:S01]  /*0fc0*/  HFMA2.MMA R17, -RZ, RZ, 0, 5.9604644775390625e-08 ;  /* 0x00000001ff117435 */ /* 0x001fe200000001ff */
[----:B-1----:R-:W-:Y:S01]  /*0fd0*/  IMAD.MOV.U32 R13, RZ, RZ, R14 ;  /* 0x000000ffff0d7224 */ /* 0x002fe200078e000e */
[----:B------:R-:W-:Y:S01]  /*0fe0*/  MOV R18, R15 ;  /* 0x0000000f00127202 */ /* 0x000fe20000000f00 */
[----:B------:R-:W-:Y:S01]  /*0ff0*/  IMAD.MOV.U32 R14, RZ, RZ, 0x1f ;  /* 0x0000001fff0e7424 */ /* 0x000fe200078e00ff */
[----:B------:R-:W-:Y:S02]  /*1000*/  MOV R19, 0xffffffff ;  /* 0xffffffff00137802 */ /* 0x000fe40000000f00 */
[----:B------:R-:W-:Y:S02]  /*1010*/  MOV R8, 0x1030 ;  /* 0x0000103000087802 */ /* 0x000fe40000000f00 */
[----:B------:R-:W-:Y:S05]  /*1020*/  CALL.REL.NOINC `($__internal_76_$__cuda_sm70_shflsync_bfly_p) ;  /* 0x0000039000007944 */ /* 0x000fea0003c00000 */
[----:B0-----:R-:W-:Y:S01]  /*1030*/  HFMA2.MMA R17, -RZ, RZ, 0, 1.1920928955078125e-07 ;  /* 0x00000002ff117435 */ /* 0x001fe200000001ff */
[----:B-1----:R-:W-:Y:S01]  /*1040*/  FADD.FTZ R18, R15, R14 ;  /* 0x0000000e0f127221 */ /* 0x002fe20000010000 */
[----:B------:R-:W-:Y:S01]  /*1050*/  MOV R19, 0xffffffff ;  /* 0xffffffff00137802 */ /* 0x000fe20000000f00 */
[----:B------:R-:W-:Y:S01]  /*1060*/  IMAD.MOV.U32 R14, RZ, RZ, 0x1f ;  /* 0x0000001fff0e7424 */ /* 0x000fe200078e00ff */
[----:B------:R-:W-:-:S02]  /*1070*/  MOV R8, 0x1090 ;  /* 0x0000109000087802 */ /* 0x000fc40000000f00 */
[----:B------:R-:W-:Y:S05]  /*1080*/  CALL.REL.NOINC `($__internal_76_$__cuda_sm70_shflsync_bfly_p) ;  /* 0x0000033000007944 */ /* 0x000fea0003c00000 */
        /* <DEDUP_REMOVED lines=35> */
[----:B------:R-:W-:Y:S01]  /*12c0*/  IMAD.MOV.U32 R19, RZ, RZ, -0x1 ;  /* 0xffffffffff137424 */ /* 0x000fe200078e00ff */
[----:B------:R-:W-:-:S02]  /*12d0*/  MOV R8, 0x12f0 ;  /* 0x000012f000087802 */ /* 0x000fc40000000f00 */
[----:B------:R-:W-:Y:S05]  /*12e0*/  CALL.REL.NOINC `($__internal_76_$__cuda_sm70_shflsync_bfly_p) ;  /* 0x000000d000007944 */ /* 0x000fea0003c00000 */
[----:B0-----:R-:W-:Y:S01]  /*12f0*/  HFMA2.MMA R17, -RZ, RZ, 0, 4.76837158203125e-07 ;  /* 0x00000008ff117435 */ /* 0x001fe200000001ff */
[----:B-1----:R-:W-:Y:S01]  /*1300*/  FADD.FTZ R18, R18, R14 ;  /* 0x0000000e12127221 */ /* 0x002fe20000010000 */
[----:B------:R-:W-:-:S02]  /*1310*/  MOV R14, 0x1f ;  /* 0x0000001f000e7802 */ /* 0x000fc40000000f00 */
[----:B------:R-:W-:Y:S02]  /*1320*/  MOV R19, 0xffffffff ;  /* 0xffffffff00137802 */ /* 0x000fe40000000f00 */
[----:B------:R-:W-:Y:S02]  /*1330*/  MOV R8, 0x1350 ;  /* 0x0000135000087802 */ /* 0x000fe40000000f00 */
[----:B------:R-:W-:Y:S05]  /*1340*/  CALL.REL.NOINC `($__internal_76_$__cuda_sm70_shflsync_bfly_p) ;  /* 0x0000007000007944 */ /* 0x000fea0003c00000 */
[----:B01----:R-:W-:Y:S01]  /*1350*/  FADD.FTZ R18, R18, R14 ;  /* 0x0000000e12127221 */ /* 0x003fe20000010000 */
[----:B------:R-:W-:Y:S01]  /*1360*/  HFMA2.MMA R14, -RZ, RZ, 0, 1.847743988037109375e-06 ;  /* 0x0000001fff0e7435 */ /* 0x000fe200000001ff */
[----:B------:R-:W-:Y:S01]  /*1370*/  IMAD.MOV.U32 R17, RZ, RZ, 0x10 ;  /* 0x00000010ff117424 */ /* 0x000fe200078e00ff */
[----:B------:R-:W-:Y:S02]  /*1380*/  MOV R19, 0xffffffff ;  /* 0xffffffff00137802 */ /* 0x000fe40000000f00 */
[----:B------:R-:W-:Y:S02]  /*1390*/  MOV R8, 0x13b0 ;  /* 0x000013b000087802 */ /* 0x000fe40000000f00 */
[----:B------:R-:W-:Y:S05]  /*13a0*/  CALL.REL.NOINC `($__internal_76_$__cuda_sm70_shflsync_bfly_p) ;  /* 0x0000001000007944 */ /* 0x000fea0003c00000 */
[----:B01----:R-:W-:Y:S05]  /*13b0*/  BRA `(.L_x_5429) ;  /* 0xfffff7d000007947 */ /* 0x003fea000383ffff */
        .weak           $__internal_76_$__cuda_sm70_shflsync_bfly_p
        .type           $__internal_76_$__cuda_sm70_shflsync_bfly_p,@function
        .size           $__internal_76_$__cuda_sm70_shflsync_bfly_p,(.L_x_12952 - $__internal_76_$__cuda_sm70_shflsync_bfly_p)
$__internal_76_$__cuda_sm70_shflsync_bfly_p:
[----:B------:R-:W-:Y:S01]  /*13c0*/  HFMA2.MMA R9, -RZ, RZ, 0, 0 ;  /* 0x00000000ff097435 */ /* 0x000fe200000001ff */
[----:B------:R-:W-:Y:S04]  /*13d0*/  WARPSYNC R19 ;  /* 0x0000001300007348 */ /* 0x000fe80003800000 */
[----:B------:R0:W1:Y:S01]  /*13e0*/  SHFL.BFLY PT, R14, R18, R17, R14 ;  /* 0x0c000011120e7389 */ /* 0x00006200000e000e */
[----:B------:R-:W-:Y:S05]  /*13f0*/  RET.REL.NODEC R8 `(_ZN10layer_norm22ln_bwd_finalize_kernelINS_22Kernel_traits_finalizeILj7168E13__nv_bfloat16S2_fS2_fjLb1ELj1024ELj4ENS_18Kernel_traits_baseILj7168ES2_S2_fS2_fjLj1024EEEEELb1ELb0EEEvNS_9BwdParamsE) ;  /* 0xffffec0008007950 */ /* 0x000fea0003c3ffff */
.L_x_5430:
        /* <DEDUP_REMOVED lines=16> */
.L_x_12952:


//--------------------- .text._ZN10layer_norm13ln_bwd_kernelINS_13Kernel_traitsI13__nv_bfloat16S2_fS2_fjLj7168ELj1ELj1ELj8ELj8ENS_18Kernel_traits_baseILj7168ES2_S2_fS2_fjLj256EEEEELb1ELb1ELb1ELb0EEEvNS_9BwdParamsE --------------------------
	.section	.text._ZN10layer_norm13ln_bwd_kernelINS_13Kernel_traitsI13__nv_bfloat16S2_fS2_fjLj7168ELj1ELj1ELj8ELj8ENS_18Kernel_traits_baseILj7168ES2_S2_fS2_fjLj256EEEEELb1ELb1ELb1ELb0EEEvNS_9BwdParamsE,"ax",@progbits
	.sectioninfo	@"SHI_REGISTERS=255"
	.align	128
        .global         _ZN10layer_norm13ln_bwd_kernelINS_13Kernel_traitsI13__nv_bfloat16S2_fS2_fjLj7168ELj1ELj1ELj8ELj8ENS_18Kernel_traits_baseILj7168ES2_S2_fS2_fjLj256EEEEELb1ELb1ELb1ELb0EEEvNS_9BwdParamsE
        .type           _ZN10layer_norm13ln_bwd_kernelINS_13Kernel_traitsI13__nv_bfloat16S2_fS2_fjLj7168ELj1ELj1ELj8ELj8ENS_18Kernel_traits_baseILj7168ES2_S2_fS2_fjLj256EEEEELb1ELb1ELb1ELb0EEEvNS_9BwdParamsE,@function
        .size           _ZN10layer_norm13ln_bwd_kernelINS_13Kernel_traitsI13__nv_bfloat16S2_fS2_fjLj7168ELj1ELj1ELj8ELj8ENS_18Kernel_traits_baseILj7168ES2_S2_fS2_fjLj256EEEEELb1ELb1ELb1ELb0EEEvNS_9BwdParamsE,(.L_x_12953 - _ZN10layer_norm13ln_bwd_kernelINS_13Kernel_traitsI13__nv_bfloat16S2_fS2_fjLj7168ELj1ELj1ELj8ELj8ENS_18Kernel_traits_baseILj7168ES2_S2_fS2_fjLj256EEEEELb1ELb1ELb1ELb0EEEvNS_9BwdParamsE)
        .other          _ZN10layer_norm13ln_bwd_kernelINS_13Kernel_traitsI13__nv_bfloat16S2_fS2_fjLj7168ELj1ELj1ELj8ELj8ENS_18Kernel_traits_baseILj7168ES2_S2_fS2_fjLj256EEEEELb1ELb1ELb1ELb0EEEvNS_9BwdParamsE,@"STO_CUDA_ENTRY STV_DEFAULT"
_ZN10layer_norm13ln_bwd_kernelINS_13Kernel_traitsI13__nv_bfloat16S2_fS2_fjLj7168ELj1ELj1ELj8ELj8ENS_18Kernel_traits_baseILj7168ES2_S2_fS2_fjLj256EEEEELb1ELb1ELb1ELb0EEEvNS_9BwdParamsE:
.text._ZN10layer_norm13ln_bwd_kernelINS_13Kernel_traitsI13__nv_bfloat16S2_fS2_fjLj7168ELj1ELj1ELj8ELj8ENS_18Kernel_traits_baseILj7168ES2_S2_fS2_fjLj256EEEEELb1ELb1ELb1ELb0EEEvNS_9BwdParamsE:
[----:B------:R-:W-:Y:S02]  /*0000*/  IMAD.MOV.U32 R1, RZ, RZ, c[0x0][0x28] ;  /* 0x00000a00ff017624 */ /* 0x000fe400078e00ff */
[----:B------:R-:W0:Y:S01]  /*0010*/  S2R R116, SR_TID.X ;  /* 0x0000000000747919 */ /* 0x000e220000002100 */
[----:B------:R-:W-:Y:S01]  /*0020*/  IMAD.MOV.U32 R0, RZ, RZ, c[0x0][0x168] ;  /* 0x00005a00ff007624 */ /* 0x000fe200078e00ff */
[----:B------:R-:W-:Y:S01]  /*0030*/  ULDC.64 UR4, c[0x0][0x118] ;  /* 0x0000460000047ab9 */ /* 0x000fe20000000a00 */
[----:B------:R-:W-:-:S03]  /*0040*/  IADD3 R1, R1, -0x18, RZ ;  /* 0xffffffe801017810 */ /* 0x000fc60007ffe0ff */
        /* <DEDUP_REMOVED lines=15> */
[----:B------:R-:W-:-:S04]  /*0140*/  @P6 IMAD.WIDE.U32 R12, R0, R17, c[0x0][0x1b0] ;  /* 0x00006c00000c6625 */ /* 0x000fc800078e0011 */
[C---:B------:R-:W-:Y:S01]  /*0150*/  @P6 IMAD.WIDE.U32 R16, R0.reuse, R17, c[0x0][0x1c8] ;  /* 0x0000720000106625 */ /* 0x040fe200078e0011 */
[----:B------:R-:W-:Y:S01]  /*0160*/  @P6 LOP3.LUT R0, R0, 0x100, RZ, 0xfc, !PT ;  /* 0x0000010000006812 */ /* 0x000fe200078efcff */
[----:B------:R1:W5:Y:S02]  /*0170*/  @P6 LDG.E.64 R14, [R12.64] ;  /* 0x000000040c0e6981 */ /* 0x000364000c1e1b00 */
[----:B------:R-:W-:Y:S02]  /*0180*/  @P4 IMAD.MOV.U32 R43, RZ, RZ, 0x8 ;  /* 0x00000008ff2b4424 */ /* 0x000fe400078e00ff */
[----:B------:R-:W-:-:S04]  /*0190*/  @P5 IMAD.WIDE.U32 R36, R0, R39, c[0x0][0x1b0] ;  /* 0x00006c0000245625 */ /* 0x000fc800078e0027 */
[----:B------:R-:W-:Y:S02]  /*01a0*/  @P0 IMAD.MOV.U32 R47, RZ, RZ, 0x8 ;  /* 0x00000008ff2f0424 */ /* 0x000fe400078e00ff */
[----:B------:R-:W-:Y:S01]  /*01b0*/  @P1 IMAD.MOV.U32 R51, RZ, RZ, 0x8 ;  /* 0x00000008ff331424 */ /* 0x000fe200078e00ff */
[----:B------:R-:W-:Y:S01]  /*01c0*/  @P2 MOV R55, 0x8 ;  /* 0x0000000800372802 */ /* 0x000fe20000000f00 */
        /* <DEDUP_REMOVED lines=24> */
[----:B---3--:R-:W-:Y:S01]  /*0350*/  CS2R R36, SRZ ;  /* 0x0000000000247805 */ /* 0x008fe2000001ff00 */
[----:B------:R3:W5:Y:S02]  /*0360*/  @P2 LDG.E.64 R32, [R52.64] ;  /* 0x0000000434202981 */ /* 0x000764000c1e1b00 */
[CC--:B-1----:R-:W-:Y:S01]  /*0370*/  @P3 IMAD.WIDE.U32 R12, R0.reuse, R5.reuse, c[0x0][0x1b0] ;  /* 0x00006c00000c3625 */ /* 0x0c2fe200078e0005 */
[----:B----4-:R-:W-:Y:S01]  /*0380*/  CS2R R38, SRZ ;  /* 0x0000000000267805 */ /* 0x010fe2000001ff00 */
[----:B------:R1:W5:Y:S02]  /*0390*/  @P2 LDG.E.64 R6, [R54.64] ;  /* 0x0000000436062981 */ /* 0x000364000c1e1b00 */
        /* <DEDUP_REMOVED lines=46> */
[----:B0----5:R-:W-:Y:S01]  /*0680*/  IMAD.MOV.U32 R5, RZ, RZ, R14 ;  /* 0x000000ffff057224 */ /* 0x021fe200078e000e */
[--C-:B------:R-:W-:Y:S01]  /*0690*/  SHF.R.U64 R16, R14, 0x10, R15.reuse ;  /* 0x000000100e107819 */ /* 0x100fe2000000120f */
[----:B------:R-:W-:Y:S01]  /*06a0*/  IMAD.MOV.U32 R12, RZ, RZ, R15 ;  /* 0x000000ffff0c7224 */ /* 0x000fe200078e000f */
[--C-:B------:R-:W-:Y:S01]  /*06b0*/  SHF.R.U64 R202, R2, 0x10, R3.reuse ;  /* 0x0000001002ca7819 */ /* 0x100fe20000001203 */
[--C-:B------:R-:W-:Y:S01]  /*06c0*/  IMAD.MOV.U32 R201, RZ, RZ, R3.reuse ;  /* 0x000000ffffc97224 */ /* 0x100fe200078e0003 */
[----:B------:R-:W-:Y:S01]  /*06d0*/  SHF.R.U32.HI R200, RZ, 0x10, R3 ;  /* 0x00000010ffc87819 */ /* 0x000fe20000011603 */
[----:B------:R-:W-:Y:S01]  /*06e0*/  IMAD.MOV.U32 R252, RZ, RZ, R21 ;  /* 0x000000fffffc7224 */ /* 0x000fe200078e0015 */
[----:B------:R-:W-:Y:S01]  /*06f0*/  PRMT R5, RZ, 0x5410, R5 ;  /* 0x00005410ff057816 */ /* 0x000fe20000000005 */
[----:B------:R-:W-:Y:S01]  /*0700*/  IMAD.MOV.U32 R250, RZ, RZ, R24 ;  /* 0x000000fffffa7224 */ /* 0x000fe200078e0018 */
[----:B------:R-:W-:Y:S01]  /*0710*/  MOV R203, R2 ;  /* 0x0000000200cb7202 */ /* 0x000fe20000000f00 */
[----:B------:R-:W-:Y:S01]  /*0720*/  IMAD.MOV.U32 R245, RZ, RZ, R25 ;  /* 0x000000fffff57224 */ /* 0x000fe200078e0019 */
[----:B------:R-:W-:Y:S01]  /*0730*/  PRMT R3, RZ, 0x5410, R16 ;  /* 0x00005410ff037816 */ /* 0x000fe20000000010 */
[----:B------:R0:W-:Y:S01]  /*0740*/  STL [R1+0x14], R5 ;  /* 0x0000140501007387 */ /* 0x0001e20000100800 */
[----:B------:R-:W-:Y:S01]  /*0750*/  SHF.R.U32.HI R15, RZ, 0x10, R15 ;  /* 0x00000010ff0f7819 */ /* 0x000fe2000001160f */
[----:B------:R-:W-:Y:S01]  /*0760*/  IMAD.MOV.U32 R241, RZ, RZ, R29 ;  /* 0x000000fffff17224 */ /* 0x000fe200078e001d */
[----:B------:R-:W-:Y:S01]  /*0770*/  PRMT R2, RZ, 0x5410, R12 ;  /* 0x00005410ff027816 */ /* 0x000fe2000000000c */
[----:B------:R1:W-:Y:S01]  /*0780*/  STL [R1+0x10], R3 ;  /* 0x0000100301007387 */ /* 0x0003e20000100800 */
[----:B------:R-:W-:Y:S01]  /*0790*/  MOV R13, R20 ;  /* 0x00000014000d7202 */ /* 0x000fe20000000f00 */
[----:B------:R-:W-:Y:S01]  /*07a0*/  IMAD.MOV.U32 R239, RZ, RZ, R30 ;  /* 0x000000ffffef7224 */ /* 0x000fe200078e001e */
[----:B------:R-:W-:Y:S01]  /*07b0*/  SHF.R.U64 R14, R20, 0x10, R21 ;  /* 0x00000010140e7819 */ /* 0x000fe20000001215 */
[----:B------:R2:W-:Y:S01]  /*07c0*/  STL [R1+0xc], R2 ;  /* 0x00000c0201007387 */ /* 0x0005e20000100800 */
[----:B------:R-:W-:Y:S01]  /*07d0*/  IMAD.MOV.U32 R237, RZ, RZ, R31 ;  /* 0x000000ffffed7224 */ /* 0x000fe200078e001f */
[----:B0-----:R-:W-:Y:S01]  /*07e0*/  PRMT R5, RZ, 0x5410, R15 ;  /* 0x00005410ff057816 */ /* 0x001fe2000000000f */
[----:B------:R-:W-:Y:S01]  /*07f0*/  IMAD.MOV.U32 R233, RZ, RZ, R33 ;  /* 0x000000ffffe97224 */ /* 0x000fe200078e0021 */
[----:B------:R-:W-:Y:S01]  /*0800*/  SHF.R.U32.HI R251, RZ, 0x10, R21 ;  /* 0x00000010fffb7819 */ /* 0x000fe20000011615 */
[----:B------:R-:W-:Y:S01]  /*0810*/  IMAD.MOV.U32 R231, RZ, RZ, R34 ;  /* 0x000000ffffe77224 */ /* 0x000fe200078e0022 */
[----:B-1----:R-:W-:Y:S01]  /*0820*/  PRMT R3, RZ, 0x5410, R13 ;  /* 0x00005410ff037816 */ /* 0x002fe2000000000d */
[----:B------:R0:W-:Y:S01]  /*0830*/  STL [R1+0x8], R5 ;  /* 0x0000080501007387 */ /* 0x0001e20000100800 */
[----:B------:R-:W-:Y:S01]  /*0840*/  IMAD.MOV.U32 R229, RZ, RZ, R35 ;  /* 0x000000ffffe57224 */ /* 0x000fe200078e0023 */
[----:B------:R-:W-:Y:S01]  /*0850*/  SHF.R.U64 R248, R24, 0x10, R25 ;  /* 0x0000001018f87819 */ /* 0x000fe20000001219 */
[----:B------:R-:W-:Y:S01]  /*0860*/  IMAD.MOV.U32 R225, RZ, RZ, R19 ;  /* 0x000000ffffe17224 */ /* 0x000fe200078e0013 */
[----:B--2---:R-:W-:Y:S01]  /*0870*/  PRMT R2, RZ, 0x5410, R14 ;  /* 0x00005410ff027816 */ /* 0x004fe2000000000e */
[----:B------:R0:W-:Y:S01]  /*0880*/  STL [R1+0x4], R3 ;  /* 0x0000040301007387 */ /* 0x0001e20000100800 */
[----:B------:R-:W-:Y:S01]  /*0890*/  IMAD.MOV.U32 R223, RZ, RZ, R22 ;  /* 0x000000ffffdf7224 */ /* 0x000fe200078e0016 */
[----:B------:R-:W-:Y:S01]  /*08a0*/  SHF.R.U32.HI R244, RZ, 0x10, R25 ;  /* 0x00000010fff47819 */ /* 0x000fe20000011619 */
[----:B------:R-:W-:Y:S01]  /*08b0*/  IMAD.MOV.U32 R221, RZ, RZ, R23 ;  /* 0x000000ffffdd7224 */ /* 0x000fe200078e0017 */
[----:B------:R0:W-:Y:S01]  /*08c0*/  STL [R1], R2 ;  /* 0x0000000201007387 */ /* 0x0001e20000100800 */
        /* <DEDUP_REMOVED lines=16> */
[--C-:B------:R-:W-:Y:S02]  /*09d0*/  SHF.R.U64 R230, R34, 0x10, R35.reuse ;  /* 0x0000001022e67819 */ /* 0x100fe40000001223 */
[----:B------:R-:W-:Y:S02]  /*09e0*/  SHF.R.U32.HI R228, RZ, 0x10, R35 ;  /* 0x00000010ffe47819 */ /* 0x000fe40000011623 */
[----:B------:R-:W-:Y:S02]  /*09f0*/  MOV R227, R18 ;  /* 0x0000001200e37202 */ /* 0x000fe40000000f00 */
[--C-:B------:R-:W-:Y:S02]  /*0a00*/  SHF.R.U64 R226, R18, 0x10, R19.reuse ;  /* 0x0000001012e27819 */ /* 0x100fe40000001213 */
[----:B------:R-:W-:Y:S02]  /*0a10*/  SHF.R.U32.HI R224, RZ, 0x10, R19 ;  /* 0x00000010ffe07819 */ /* 0x000fe40000011613 */
[----:B------:R-:W-:-:S02]  /*0a20*/  SHF.R.U64 R222, R22, 0x10, R23 ;  /* 0x0000001016de7819 */ /* 0x000fc40000001217 */
[----:B------:R-:W-:Y:S02]  /*0a30*/  SHF.R.U32.HI R220, RZ, 0x10, R23 ;  /* 0x00000010ffdc7819 */ /* 0x000fe40000011617 */
[----:B------:R-:W-:Y:S02]  /*0a40*/  MOV R219, R26 ;  /* 0x0000001a00db7202 */ /* 0x000fe40000000f00 */
[--C-:B------:R-:W-:Y:S02]  /*0a50*/  SHF.R.U64 R218, R26, 0x10, R27.reuse ;  /* 0x000000101ada7819 */ /* 0x100fe4000000121b */
[----:B------:R-:W-:Y:S02]  /*0a60*/  SHF.R.U32.HI R216, RZ, 0x10, R27 ;  /* 0x00000010ffd87819 */ /* 0x000fe4000001161b */
[--C-:B------:R-:W-:Y:S02]  /*0a70*/  SHF.R.U64 R214, R10, 0x10, R11.reuse ;  /* 0x000000100ad67819 */ /* 0x100fe4000000120b */
[----:B------:R-:W-:-:S02]  /*0a80*/  SHF.R.U32.HI R212, RZ, 0x10, R11 ;  /* 0x00000010ffd47819 */ /* 0x000fc4000001160b */
[----:B------:R-:W-:Y:S02]  /*0a90*/  MOV R211, R8 ;  /* 0x0000000800d37202 */ /* 0x000fe40000000f00 */
[--C-:B------:R-:W-:Y:S02]  /*0aa0*/  SHF.R.U64 R210, R8, 0x10, R9.reuse ;  /* 0x0000001008d27819 */ /* 0x100fe40000001209 */
[----:B------:R-:W-:Y:S02]  /*0ab0*/  SHF.R.U32.HI R208, RZ, 0x10, R9 ;  /* 0x00000010ffd07819 */ /* 0x000fe40000011609 */
[--C-:B------:R-:W-:Y:S02]  /*0ac0*/  SHF.R.U64 R206, R6, 0x10, R7.reuse ;  /* 0x0000001006ce7819 */ /* 0x100fe40000001207 */
        /* <DEDUP_REMOVED lines=51> */
.L_x_5601:
[----:B------:R-:W-:-:S10]  /*0e00*/  HFMA2.MMA R249, -RZ, RZ, 0, 2.384185791015625e-07 ;  /* 0x00000004fff97435 */ /* 0x000fd400000001ff */
[----:B------:R-:W-:-:S05]  /*0e10*/  IMAD.WIDE R2, R0, R249, c[0x0][0x1d8] ;  /* 0x0000760000027625 */ /* 0x000fca00078e02f9 */
[----:B------:R0:W2:Y:S01]  /*0e20*/  LDG.E R154, [R2.64] ;  /* 0x00000004029a7981 */ /* 0x0000a2000c1e1900 */
[----:B------:R-:W-:-:S06]  /*0e30*/  IMAD.WIDE R192, R0, R249, c[0x0][0x1a0] ;  /* 0x0000680000c07625 */ /* 0x000fcc00078e02f9 */
[----:B------:R1:W5:Y:S01]  /*0e40*/  LDG.E R192, [R192.64] ;  /* 0x00000004c0c07981 */ /* 0x000362000c1e1900 */
[----:B0-----:R-:W-:-:S03]  /*0e50*/  IMAD.WIDE R2, R0, R249, c[0x0][0x1a8] ;  /* 0x00006a0000027625 */ /* 0x001fc600078e02f9 */
[----:B------:R-:W0:Y:S01]  /*0e60*/  S2R R155, SR_TID.X ;  /* 0x00000000009b7919 */ /* 0x000e220000002100 */
[----:B------:R-:W-:-:S03]  /*0e70*/  IMAD.WIDE R152, R0, R249, c[0x0][0x1d0] ;  /* 0x0000740000987625 */ /* 0x000fc600078e02f9 */
[----:B------:R3:W5:Y:S04]  /*0e80*/  LDG.E R2, [R2.64] ;  /* 0x0000000402027981 */ /* 0x000768000c1e1900 */
[----:B------:R4:W5:Y:S01]  /*0e90*/  LDG.E R184, [R152.64] ;  /* 0x0000000498b87981 */ /* 0x000962000c1e1900 */
[----:B------:R-:W-:Y:S01]  /*0ea0*/  IMAD.MOV.U32 R191, RZ, RZ, 0x10 ;  /* 0x00000010ffbf7424 */ /* 0x000fe200078e00ff */
[----:B------:R-:W-:Y:S01]  /*0eb0*/  BSSY B0, `(.L_x_5432) ;  /* 0x0000200000007945 */ /* 0x000fe20003800000 */
[----:B---3--:R-:W-:-:S05]  /*0ec0*/  IMAD R3, R0, c[0x0][0x168], RZ ;  /* 0x00005a0000037a24 */ /* 0x008fca00078e02ff */
[----:B----4-:R-:W-:-:S04]  /*0ed0*/  SHF.R.S32.HI R152, RZ, 0x1f, R3 ;  /* 0x0000001fff987819 */ /* 0x010fc80000011403 */
[----:B------:R-:W-:Y:S02]  /*0ee0*/  LEA.HI R3, R152, R3, RZ, 0x2 ;  /* 0x0000000398037211 */ /* 0x000fe400078f10ff */
[----:B0-----:R-:W-:-:S04]  /*0ef0*/  LOP3.LUT R186, R155, 0xff, RZ, 0xc0, !PT ;  /* 0x000000ff9bba7812 */ /* 0x001fc800078ec0ff */
[----:B------:R-:W-:-:S05]  /*0f00*/  LEA.HI.SX32 R3, R3, R186, 0x1e ;  /* 0x000000ba03037211 */ /* 0x000fca00078ff2ff */
[----:B------:R-:W-:Y:S01]  /*0f10*/  IMAD.WIDE.U32 R152, R3, R191, c[0x0][0x218] ;  /* 0x0000860003987625 */ /* 0x000fe200078e00bf */
[----:B--2---:R-:W-:-:S13]  /*0f20*/  ISETP.GT.AND P3, PT, R154, RZ, PT ;  /* 0x000000ff9a00720c */ /* 0x004fda0003f64270 */
[----:B------:R-:W-:Y:S05]  /*0f30*/  @P3 BRA `(.L_x_5433) ;  /* 0x0000057000003947 */ /* 0x000fea0003800000 */
[----:B-1---5:R-:W-:Y:S01]  /*0f40*/  ISETP.GE.AND P4, PT, R184, 0x1, PT ;  /* 0x00000001b800780c */ /* 0x022fe20003f86270 */
[----:B------:R-:W-:Y:S01]  /*0f50*/  BSSY B1, `(.L_x_5434) ;  /* 0x0000011000017945 */ /* 0x000fe20003800000 */
[----:B------:R-:W-:-:S11]  /*0f60*/  LOP3.LUT P5, RZ, R4, 0xffffff00, RZ, 0xc0, !PT ;  /* 0xffffff0004ff7812 */ /* 0x000fd600078ac0ff */
[----:B------:R-:W-:-:S05]  /*0f70*/  @P4 IADD3 R154, R184, -0x1, RZ ;  /* 0xffffffffb89a4810 */ /* 0x000fca0007ffe0ff */
[----:B------:R-:W-:-:S05]  /*0f80*/  @P4 IMAD R154, R154, c[0x0][0x168], RZ ;  /* 0x00005a009a9a4a24 */ /* 0x000fca00078e02ff */
[----:B------:R-:W-:-:S04]  /*0f90*/  @P4 SHF.R.S32.HI R155, RZ, 0x1f, R154 ;  /* 0x0000001fff9b4819 */ /* 0x000fc8000001149a */
[----:B------:R-:W-:Y:S01]  /*0fa0*/  @P4 LEA.HI R155, R155, R154, RZ, 0x2 ;  /* 0x0000009a9b9b4211 */ /* 0x000fe200078f10ff */
[----:B------:R-:W-:-:S03]  /*0fb0*/  IMAD.MOV.U32 R154, RZ, RZ, RZ ;  /* 0x000000ffff9a7224 */ /* 0x000fc600078e00ff */
[----:B------:R-:W-:Y:S01]  /*0fc0*/  @P4 LEA.HI.SX32 R154, R155, R186, 0x1e ;  /* 0x000000ba9b9a4211 */ /* 0x000fe200078ff2ff */
[----:B------:R-:W-:Y:S01]  /*0fd0*/  IMAD.MOV.U32 R155, RZ, RZ, R3 ;  /* 0x000000ffff9b7224 */ /* 0x000fe200078e0003 */
[----:B------:R-:W-:Y:S05]  /*0fe0*/  @!P5 BRA `(.L_x_5435) ;  /* 0x000000700000d947 */ /* 0x000fea0003800000 */
[----:B------:R-:W-:-:S04]  /*0ff0*/  ISETP.NE.U32.AND P4, PT, RZ, c[0x0][0x218], PT ;  /* 0x00008600ff007a0c */ /* 0x000fc80003f85070 */
[----:B------:R-:W-:-:S13]  /*1000*/  ISETP.NE.AND.EX P4, PT, RZ, c[0x0][0x21c], PT, P4 ;  /* 0x00008700ff007a0c */ /* 0x000fda0003f85340 */
[----:B------:R0:W5:Y:S02]  /*1010*/  @P4 LDG.E.128 R120, [R152.64] ;  /* 0x0000000498784981 */ /* 0x000164000c1e1d00 */
[----:B0-----:R-:W-:-:S05]  /*1020*/  IMAD.WIDE.U32 R152, R154, R249, c[0x0][0x190] ;  /* 0x000064009a987625 */ /* 0x001fca00078e00f9 */
[----:B------:R0:W5:Y:S01]  /*1030*/  LDG.E R5, [R152.64] ;  /* 0x0000000498057981 */ /* 0x000162000c1e1900 */
[----:B------:R-:W-:Y:S02]  /*1040*/  IADD3 R154, R154, 0x100, RZ ;  /* 0x000001009a9a7810 */ /* 0x000fe40007ffe0ff */
[----:B------:R-:W-:Y:S02]  /*1050*/  IADD3 R155, R3, 0x100, RZ ;  /* 0x00000100039b7810 */ /* 0x000fe40007ffe0ff */
.L_x_5435:
[----:B------:R-:W-:Y:S05]  /*1060*/  BSYNC B1 ;  /* 0x0000000000017941 */ /* 0x000fea0003800000 */
.L_x_5434:
[----:B------:R-:W-:Y:S01]  /*1070*/  ISETP.GE.U32.AND P4, PT, R4, 0x200, PT ;  /* 0x000002000400780c */ /* 0x000fe20003f86070 */
[----:B------:R-:W-:-:S12]  /*1080*/  BSSY B1, `(.L_x_5436) ;  /* 0x000000a000017945 */ /* 0x000fd80003800000 */
[----:B------:R-:W-:Y:S05]  /*1090*/  @!P4 BRA `(.L_x_5437) ;  /* 0x000000800000c947 */ /* 0x000fea0003800000 */
[----:B------:R-:W-:-:S04]  /*10a0*/  ISETP.NE.U32.AND P4, PT, RZ, c[0x0][0x218], PT ;  /* 0x00008600ff007a0c */ /* 0x000fc80003f85070 */
[----:B------:R-:W-:-:S13]  /*10b0*/  ISETP.NE.AND.EX P4, PT, RZ, c[0x0][0x21c], PT, P4 ;  /* 0x00008700ff007a0c */ /* 0x000fda0003f85340 */
[----:B0-----:R-:W-:-:S05]  /*10c0*/  @P4 IMAD.WIDE.U32 R152, R155, R191, c[0x0][0x218] ;  /* 0x000086009b984625 */ /* 0x001fca00078e00bf */
[----:B------:R0:W5:Y:S02]  /*10d0*/  @P4 LDG.E.128 R124, [R152.64] ;  /* 0x00000004987c4981 */ /* 0x000164000c1e1d00 */
[----:B0-----:R-:W-:-:S05]  /*10e0*/  IMAD.WIDE.U32 R152, R154, R249, c[0x0][0x190] ;  /* 0x000064009a987625 */ /* 0x001fca00078e00f9 */
[----:B------:R0:W5:Y:S01]  /*10f0*/  LDG.E R6, [R152.64] ;  /* 0x0000000498067981 */ /* 0x000162000c1e1900 */
[----:B------:R-:W-:Y:S02]  /*1100*/  IADD3 R154, R154, 0x100, RZ ;  /* 0x000001009a9a7810 */ /* 0x000fe40007ffe0ff */
[----:B------:R-:W-:Y:S02]  /*1110*/  IADD3 R155, R155, 0x100, RZ ;  /* 0x000001009b9b7810 */ /* 0x000fe40007ffe0ff */
.L_x_5437:
[----:B------:R-:W-:Y:S05]  /*1120*/  BSYNC B1 ;  /* 0x0000000000017941 */ /* 0x000fea0003800000 */
.L_x_5436:
        /* <DEDUP_REMOVED lines=11> */
.L_x_5439:
[----:B------:R-:W-:Y:S05]  /*11e0*/  BSYNC B1 ;  /* 0x0000000000017941 */ /* 0x000fea0003800000 */
.L_x_5438:
[----:B------:R-:W-:Y:S01]  /*11f0*/  BSSY B1, `(.L_x_5440) ;  /* 0x000000a000017945 */ /* 0x000fe20003800000 */
        /* <DEDUP_REMOVED lines=9> */
.L_x_5441:
[----:B------:R-:W-:Y:S05]  /*1290*/  BSYNC B1 ;  /* 0x0000000000017941 */ /* 0x000fea0003800000 */
.L_x_5440:
        /* <DEDUP_REMOVED lines=10> */
.L_x_5443:
[----:B------:R-:W-:Y:S05]  /*1340*/  BSYNC B1 ;  /* 0x0000000000017941 */ /* 0x000fea0003800000 */
.L_x_5442:
        /* <DEDUP_REMOVED lines=10> */
.L_x_5445:
[----:B------:R-:W-:Y:S05]  /*13f0*/  BSYNC B1 ;  /* 0x0000000000017941 */ /* 0x000fea0003800000 */
.L_x_5444:
[----:B------:R-:W-:Y:S01]  /*1400*/  ISETP.GE.U32.AND P4, PT, R4, 0x700, PT ;  /* 0x000007000400780c */ /* 0x000fe20003f86070 */
[----:B------:R-:W-:-:S12]  /*1410*/  CS2R R186, SRZ ;  /* 0x0000000000ba7805 */ /* 0x000fd8000001ff00 */
[----:B------:R-:W-:Y:S05]  /*1420*/  @!P4 BRA `(.L_x_5446) ;  /* 0x00001a800000c947 */ /* 0x000fea0003800000 */
[----:B------:R-:W-:-:S04]  /*1430*/  ISETP.NE.U32.AND P4, PT, RZ, c[0x0][0x218], PT ;  /* 0x00008600ff007a0c */ /* 0x000fc80003f85070 */
[----:B------:R-:W-:-:S13]  /*1440*/  ISETP.NE.AND.EX P4, PT, RZ, c[0x0][0x21c], PT, P4 ;  /* 0x00008700ff007a0c */ /* 0x000fda0003f85340 */
[----:B0-----:R-:W-:-:S05]  /*1450*/  @P4 IMAD.WIDE.U32 R152, R155, R191, c[0x0][0x218] ;  /* 0x000086009b984625 */ /* 0x001fca00078e00bf */
[----:B------:R0:W5:Y:S02]  /*1460*/  @P4 LDG.E.128 R144, [R152.64] ;  /* 0x0000000498904981 */ /* 0x000164000c1e1d00 */
[----:B0-----:R-:W-:-:S05]  /*1470*/  IMAD.WIDE.U32 R152, R154, R249, c[0x0][0x190] ;  /* 0x000064009a987625 */ /* 0x001fca00078e00f9 */
[----:B------:R0:W5:Y:S01]  /*1480*/  LDG.E R11, [R152.64] ;  /* 0x00000004980b7981 */ /* 0x000162000c1e1900 */
[----:B------:R-:W-:Y:S01]  /*1490*/  MOV R187, RZ ;  /* 0x000000ff00bb7202 */ /* 0x000fe20000000f00 */
[----:B------:R-:W-:Y:S05]  /*14a0*/  BRA `(.L_x_5446) ;  /* 0x00001a0000007947 */ /* 0x000fea0003800000 */
.L_x_5433:
[----:B-1----:R-:W-:Y:S01]  /*14b0*/  IADD3 R193, R154, -0x1, RZ ;  /* 0xffffffff9ac17810 */ /* 0x002fe20007ffe0ff */
[----:B------:R-:W-:Y:S01]  /*14c0*/  BSSY B1, `(.L_x_5447) ;  /* 0x0000049000017945 */ /* 0x000fe20003800000 */
[----:B-----5:R-:W-:Y:S01]  /*14d0*/  ISETP.GE.AND P4, PT, R184, 0x1, PT ;  /* 0x00000001b800780c */ /* 0x020fe20003f86270 */
[----:B------:R-:W-:Y:S01]  /*14e0*/  IMAD.MOV.U32 R191, RZ, RZ, RZ ;  /* 0x000000ffffbf7224 */ /* 0x000fe200078e00ff */
[----:B------:R-:W-:Y:S01]  /*14f0*/  LOP3.LUT P5, RZ, R4, 0xffffff00, RZ, 0xc0, !PT ;  /* 0xffffff0004ff7812 */ /* 0x000fe200078ac0ff */
[----:B------:R-:W-:Y:S02]  /*1500*/  IMAD R193, R193, c[0x0][0x168], RZ ;  /* 0x00005a00c1c17a24 */ /* 0x000fe400078e02ff */
[----:B------:R-:W-:-:S03]  /*1510*/  IMAD.MOV.U32 R194, RZ, RZ, R3 ;  /* 0x000000ffffc27224 */ /* 0x000fc600078e0003 */
[----:B------:R-:W-:-:S04]  /*1520*/  SHF.R.S32.HI R154, RZ, 0x1f, R193 ;  /* 0x0000001fff9a7819 */ /* 0x000fc800000114c1 */
[----:B------:R-:W-:Y:S02]  /*1530*/  LEA.HI R193, R154, R193, RZ, 0x2 ;  /* 0x000000c19ac17211 */ /* 0x000fe400078f10ff */
[----:B------:R-:W-:Y:S02]  /*1540*/  @P4 IADD3 R154, R184, -0x1, RZ ;  /* 0xffffffffb89a4810 */ /* 0x000fe40007ffe0ff */
[----:B------:R-:W-:-:S03]  /*1550*/  LEA.HI.SX32 R193, R193, R186, 0x1e ;  /* 0x000000bac1c17211 */ /* 0x000fc600078ff2ff */
[----:B------:R-:W-:-:S05]  /*1560*/  @P4 IMAD R154, R154, c[0x0][0x168], RZ ;  /* 0x00005a009a9a4a24 */ /* 0x000fca00078e02ff */
[----:B------:R-:W-:-:S04]  /*1570*/  @P4 SHF.R.S32.HI R155, RZ, 0x1f, R154 ;  /* 0x0000001fff9b4819 */ /* 0x000fc8000001149a */
[----:B------:R-:W-:-:S04]  /*1580*/  @P4 LEA.HI R154, R155, R154, RZ, 0x2 ;  /* 0x0000009a9b9a4211 */ /* 0x000fc800078f10ff */
[----:B------:R-:W-:Y:S02]  /*1590*/  @P4 LEA.HI.SX32 R191, R154, R186, 0x1e ;  /* 0x000000ba9abf4211 */ /* 0x000fe400078ff2ff */
[----:B------:R-:W-:Y:S01]  /*15a0*/  CS2R R186, SRZ ;  /* 0x0000000000ba7805 */ /* 0x000fe2000001ff00 */
[----:B------:R-:W-:Y:S05]  /*15b0*/  @!P5 BRA `(.L_x_5448) ;  /* 0x000003900000d947 */ /* 0x000fea0003800000 */
[----:B------:R-:W0:Y:S01]  /*15c0*/  LDC.U8 R155, c[0x0][0x1f0] ;  /* 0x00007c00ff9b7b82 */ /* 0x000e220000000000 */
[----:B------:R-:W-:Y:S01]  /*15d0*/  ISETP.NE.U32.AND P4, PT, RZ, c[0x0][0x218], PT ;  /* 0x00008600ff007a0c */ /* 0x000fe20003f85070 */
[----:B------:R-:W-:Y:S01]  /*15e0*/  HFMA2.MMA R16, -RZ, RZ, 0, 4.76837158203125e-07 ;  /* 0x00000008ff107435 */ /* 0x000fe200000001ff */
[----:B------:R-:W2:Y:S02]  /*15f0*/  LDL R197, [R1+0x10] ;  /* 0x0000100001c57983 */ /* 0x000ea40000100800 */
[----:B------:R-:W-:-:S13]  /*1600*/  ISETP.NE.AND.EX P4, PT, RZ, c[0x0][0x21c], PT, P4 ;  /* 0x00008700ff007a0c */ /* 0x000fda0003f85340 */
[----:B------:R1:W5:Y:S01]  /*1610*/  @P4 LDG.E.128 R120, [R152.64] ;  /* 0x0000000498784981 */ /* 0x000362000c1e1d00 */
[----:B------:R-:W-:Y:S01]  /*1620*/  IMAD.WIDE.U32 R16, R193, R16, c[0x0][0x208] ;  /* 0x00008200c1107625 */ /* 0x000fe200078e0010 */
[----:B0-----:R-:W-:-:S03]  /*1630*/  ISETP.NE.AND P4, PT, R155, RZ, PT ;  /* 0x000000ff9b00720c */ /* 0x001fc60003f85270 */
[----:B------:R-:W-:Y:S02]  /*1640*/  IMAD.MOV.U32 R155, RZ, RZ, 0x10 ;  /* 0x00000010ff9b7424 */ /* 0x000fe400078e00ff */
[----:B------:R-:W3:Y:S01]  /*1650*/  LDG.E.64 R16, [R16.64] ;  /* 0x0000000410107981 */ /* 0x000ee2000c1e1b00 */
[----:B------:R-:W-:Y:S01]  /*1660*/  FSEL R188, R192, RZ, !P4 ;  /* 0x000000ffc0bc7208 */ /* 0x000fe20006000000 */
[----:B-1----:R-:W-:-:S06]  /*1670*/  IMAD.WIDE.U32 R152, R3, R155, c[0x0][0x188] ;  /* 0x0000620003987625 */ /* 0x002fcc00078e009b */
[----:B------:R-:W4:Y:S01]  /*1680*/  LDG.E.128 R152, [R152.64] ;  /* 0x0000000498987981 */ /* 0x000f22000c1e1d00 */
[----:B------:R-:W-:-:S05]  /*1690*/  IMAD.WIDE.U32 R186, R191, R249, c[0x0][0x190] ;  /* 0x00006400bfba7625 */ /* 0x000fca00078e00f9 */
[----:B------:R0:W5:Y:S04]  /*16a0*/  LDG.E R5, [R186.64] ;  /* 0x00000004ba057981 */ /* 0x000168000c1e1900 */
[----:B0-----:R-:W2:Y:S01]  /*16b0*/  LDL R187, [R1+0x8] ;  /* 0x0000080001bb7983 */ /* 0x001ea20000100800 */
[----:B---3--:R-:W-:Y:S01]  /*16c0*/  IMAD.MOV.U32 R190, RZ, RZ, R16 ;  /* 0x000000ffffbe7224 */ /* 0x008fe200078e0010 */
[----:B------:R-:W-:Y:S01]  /*16d0*/  SHF.R.U64 R186, R16, 0x10, R17 ;  /* 0x0000001010ba7819 */ /* 0x000fe20000001211 */
[----:B----4-:R-:W-:-:S04]  /*16e0*/  FADD.FTZ R153, -R188, R153 ;  /* 0x00000099bc997221 */ /* 0x010fc80000010100 */
[----:B------:R-:W-:Y:S02]  /*16f0*/  FMUL.FTZ R198, R2, R153 ;  /* 0x0000009902c67220 */ /* 0x000fe40000410000 */
[----:B------:R-:W3:Y:S01]  /*1700*/  LDL R153, [R1+0x14] ;  /* 0x0000140001997983 */ /* 0x000ee20000100800 */
[----:B------:R-:W-:-:S03]  /*1710*/  FADD.FTZ R16, -R188, R152 ;  /* 0x00000098bc107221 */ /* 0x000fc60000010100 */
[----:B------:R-:W4:Y:S01]  /*1720*/  LDL R152, [R1+0xc] ;  /* 0x00000c0001987983 */ /* 0x000f220000100800 */
[--C-:B------:R-:W-:Y:S01]  /*1730*/  IMAD.MOV.U32 R194, RZ, RZ, R17.reuse ;  /* 0x000000ffffc27224 */ /* 0x100fe200078e0011 */
[----:B------:R-:W-:Y:S02]  /*1740*/  SHF.R.U32.HI R17, RZ, 0x10, R17 ;  /* 0x00000010ff117819 */ /* 0x000fe40000011611 */
[----:B------:R-:W-:Y:S01]  /*1750*/  PRMT R190, RZ, 0x5410, R190 ;  /* 0x00005410ffbe7816 */ /* 0x000fe200000000be */
[C---:B------:R-:W-:Y:S01]  /*1760*/  FADD.FTZ R154, -R188.reuse, R154 ;  /* 0x0000009abc9a7221 */ /* 0x040fe20000010100 */
[----:B------:R-:W-:Y:S01]  /*1770*/  PRMT R194, RZ, 0x5410, R194 ;  /* 0x00005410ffc27816 */ /* 0x000fe200000000c2 */
[----:B------:R-:W-:Y:S01]  /*1780*/  FADD.FTZ R155, -R188, R155 ;  /* 0x0000009bbc9b7221 */ /* 0x000fe20000010100 */
[----:B------:R-:W-:Y:S01]  /*1790*/  PRMT R186, RZ, 0x5410, R186 ;  /* 0x00005410ffba7816 */ /* 0x000fe200000000ba */
[----:B------:R-:W-:Y:S01]  /*17a0*/  FMUL.FTZ R16, R2, R16 ;  /* 0x0000001002107220 */ /* 0x000fe20000410000 */
[----:B------:R-:W-:Y:S01]  /*17b0*/  PRMT R188, RZ, 0x5410, R17 ;  /* 0x00005410ffbc7816 */ /* 0x000fe20000000011 */
[----:B------:R-:W-:-:S02]  /*17c0*/  FADD.FTZ R64, R64, R190 ;  /* 0x000000be40407221 */ /* 0x000fc40000010000 */
[----:B------:R-:W-:Y:S02]  /*17d0*/  FFMA.FTZ R36, R16, R190, R36 ;  /* 0x000000be10247223 */ /* 0x000fe40000010024 */
[----:B--2---:R-:W-:Y:S02]  /*17e0*/  FMUL.FTZ R197, R197, R186 ;  /* 0x000000bac5c57220 */ /* 0x004fe40000410000 */
[C---:B------:R-:W-:Y:S02]  /*17f0*/  FMUL.FTZ R189, R2.reuse, R155 ;  /* 0x0000009b02bd7220 */ /* 0x040fe40000410000 */
[----:B------:R-:W-:Y:S02]  /*1800*/  FMUL.FTZ R196, R2, R154 ;  /* 0x0000009a02c47220 */ /* 0x000fe40000410000 */
[----:B------:R-:W-:Y:S02]  /*1810*/  FADD.FTZ R67, R67, R188 ;  /* 0x000000bc43437221 */ /* 0x000fe40000010000 */
[----:B------:R-:W-:-:S02]  /*1820*/  FFMA.FTZ R39, R189, R188, R39 ;  /* 0x000000bcbd277223 */ /* 0x000fc40000010027 */
[----:B------:R-:W-:Y:S01]  /*1830*/  FMUL.FTZ R188, R187, R188 ;  /* 0x000000bcbbbc7220 */ /* 0x000fe20000410000 */
[----:B------:R-:W-:Y:S01]  /*1840*/  IADD3 R191, R191, 0x100, RZ ;  /* 0x00000100bfbf7810 */ /* 0x000fe20007ffe0ff */
[----:B------:R-:W-:Y:S01]  /*1850*/  FADD.FTZ R65, R65, R186 ;  /* 0x000000ba41417221 */ /* 0x000fe20000010000 */
[----:B------:R-:W-:Y:S01]  /*1860*/  IADD3 R193, R193, 0x100, RZ ;  /* 0x00000100c1c17810 */ /* 0x000fe20007ffe0ff */
[----:B------:R-:W-:Y:S02]  /*1870*/  FFMA.FTZ R37, R198, R186, R37 ;  /* 0x000000bac6257223 */ /* 0x000fe40000010025 */
[----:B------:R-:W-:Y:S02]  /*1880*/  FADD.FTZ R66, R66, R194 ;  /* 0x000000c242427221 */ /* 0x000fe40000010000 */
[----:B------:R-:W-:Y:S02]  /*1890*/  FFMA.FTZ R38, R196, R194, R38 ;  /* 0x000000c2c4267223 */ /* 0x000fe40000010026 */
[----:B---3--:R-:W-:-:S02]  /*18a0*/  FMUL.FTZ R17, R153, R190 ;  /* 0x000000be99117220 */ /* 0x008fc40000410000 */
[----:B----4-:R-:W-:Y:S02]  /*18b0*/  FMUL.FTZ R190, R152, R194 ;  /* 0x000000c298be7220 */ /* 0x010fe40000410000 */
[----:B------:R-:W-:Y:S02]  /*18c0*/  FADD.FTZ R153, RZ, R17 ;  /* 0x00000011ff997221 */ /* 0x000fe40000010000 */
[----:B------:R-:W-:Y:S02]  /*18d0*/  FFMA.FTZ R152, R16, R17, RZ ;  /* 0x0000001110987223 */ /* 0x000fe400000100ff */
[----:B------:R-:W-:Y:S02]  /*18e0*/  FADD.FTZ R153, R153, R197 ;  /* 0x000000c599997221 */ /* 0x000fe40000010000 */
[----:B------:R-:W-:Y:S02]  /*18f0*/  FFMA.FTZ R152, R198, R197, R152 ;  /* 0x000000c5c6987223 */ /* 0x000fe40000010098 */
[----:B------:R-:W-:-:S02]  /*1900*/  FADD.FTZ R153, R153, R190 ;  /* 0x000000be99997221 */ /* 0x000fc40000010000 */
[----:B------:R-:W-:Y:S01]  /*1910*/  FFMA.FTZ R152, R196, R190, R152 ;  /* 0x000000bec4987223 */ /* 0x000fe20000010098 */
[----:B------:R-:W-:Y:S01]  /*1920*/  IADD3 R194, R3, 0x100, RZ ;  /* 0x0000010003c27810 */ /* 0x000fe20007ffe0ff */
[----:B------:R-:W-:Y:S02]  /*1930*/  FADD.FTZ R186, R153, R188 ;  /* 0x000000bc99ba7221 */ /* 0x000fe40000010000 */
[----:B------:R-:W-:Y:S02]  /*1940*/  FFMA.FTZ R187, R189, R188, R152 ;  /* 0x000000bcbdbb7223 */ /* 0x000fe40000010098 */
.L_x_5448:
[----:B------:R-:W-:Y:S05]  /*1950*/  BSYNC B1 ;  /* 0x0000000000017941 */ /* 0x000fea0003800000 */
.L_x_5447:
[----:B------:R-:W-:Y:S01]  /*1960*/  ISETP.GE.U32.AND P4, PT, R4, 0x200, PT ;  /* 0x000002000400780c */ /* 0x000fe20003f86070 */
[----:B------:R-:W-:-:S12]  /*1970*/  BSSY B1, `(.L_x_5449) ;  /* 0x000003a000017945 */ /* 0x000fd80003800000 */
[----:B------:R-:W-:Y:S05]  /*1980*/  @!P4 BRA `(.L_x_5450) ;  /* 0x000003800000c947 */ /* 0x000fea0003800000 */
[----:B------:R-:W-:Y:S01]  /*1990*/  ISETP.NE.U32.AND P4, PT, RZ, c[0x0][0x218], PT ;  /* 0x00008600ff007a0c */ /* 0x000fe20003f85070 */
[----:B------:R-:W0:Y:S01]  /*19a0*/  LDC.U8 R153, c[0x0][0x1f0] ;  /* 0x00007c00ff997b82 */ /* 0x000e220000000000 */
[----:B------:R-:W-:Y:S02]  /*19b0*/  IMAD.MOV.U32 R152, RZ, RZ, 0x10 ;  /* 0x00000010ff987424 */ /* 0x000fe400078e00ff */
[----:B------:R-:W-:-:S13]  /*19c0*/  ISETP.NE.AND.EX P4, PT, RZ, c[0x0][0x21c], PT, P4 ;  /* 0x00008700ff007a0c */ /* 0x000fda0003f85340 */
[----:B------:R-:W-:-:S05]  /*19d0*/  @P4 IMAD.WIDE.U32 R34, R194, R152, c[0x0][0x218] ;  /* 0x00008600c2224625 */ /* 0x000fca00078e0098 */
[----:B------:R1:W5:Y:S01]  /*19e0*/  @P4 LDG.E.128 R124, [R34.64] ;  /* 0x00000004227c4981 */ /* 0x000362000c1e1d00 */
[----:B0-----:R-:W-:Y:S01]  /*19f0*/  ISETP.NE.AND P4, PT, R153, RZ, PT ;  /* 0x000000ff9900720c */ /* 0x001fe20003f85270 */
[----:B-1----:R-:W-:Y:S01]  /*1a00*/  HFMA2.MMA R34, -RZ, RZ, 0, 4.76837158203125e-07 ;  /* 0x00000008ff227435 */ /* 0x002fe200000001ff */
[----:B------:R-:W-:Y:S02]  /*1a10*/  IMAD.WIDE.U32 R152, R194, R152, c[0x0][0x188] ;  /* 0x00006200c2987625 */ /* 0x000fe400078e0098 */
[----:B------:R-:W-:-:S04]  /*1a20*/  FSEL R158, R192, RZ, !P4 ;  /* 0x000000ffc09e7208 */ /* 0x000fc80006000000 */
[----:B------:R-:W2:Y:S03]  /*1a30*/  LDG.E.128 R152, [R152.64] ;  /* 0x0000000498987981 */ /* 0x000ea6000c1e1d00 */
[----:B------:R-:W-:-:S06]  /*1a40*/  IMAD.WIDE.U32 R34, R193, R34, c[0x0][0x208] ;  /* 0x00008200c1227625 */ /* 0x000fcc00078e0022 */
[----:B------:R-:W3:Y:S01]  /*1a50*/  LDG.E.64 R34, [R34.64] ;  /* 0x0000000422227981 */ /* 0x000ee2000c1e1b00 */
[----:B------:R-:W-:-:S05]  /*1a60*/  IMAD.WIDE.U32 R156, R191, R249, c[0x0][0x190] ;  /* 0x00006400bf9c7625 */ /* 0x000fca00078e00f9 */
[----:B------:R0:W5:Y:S01]  /*1a70*/  LDG.E R6, [R156.64] ;  /* 0x000000049c067981 */ /* 0x000162000c1e1900 */
[C---:B--2---:R-:W-:Y:S02]  /*1a80*/  FADD.FTZ R154, -R158.reuse, R154 ;  /* 0x0000009a9e9a7221 */ /* 0x044fe40000010100 */
[----:B------:R-:W-:Y:S02]  /*1a90*/  FADD.FTZ R155, -R158, R155 ;  /* 0x0000009b9e9b7221 */ /* 0x000fe40000010100 */
[----:B---3--:R-:W-:Y:S01]  /*1aa0*/  IMAD.MOV.U32 R159, RZ, RZ, R34 ;  /* 0x000000ffff9f7224 */ /* 0x008fe200078e0022 */
[--C-:B------:R-:W-:Y:S01]  /*1ab0*/  SHF.R.U64 R160, R34, 0x10, R35.reuse ;  /* 0x0000001022a07819 */ /* 0x100fe20000001223 */
[--C-:B------:R-:W-:Y:S01]  /*1ac0*/  IMAD.MOV.U32 R185, RZ, RZ, R35.reuse ;  /* 0x000000ffffb97224 */ /* 0x100fe200078e0023 */
[----:B------:R-:W-:Y:S01]  /*1ad0*/  SHF.R.U32.HI R249, RZ, 0x10, R35 ;  /* 0x00000010fff97819 */ /* 0x000fe20000011623 */
[C---:B------:R-:W-:Y:S02]  /*1ae0*/  FADD.FTZ R34, -R158.reuse, R152 ;  /* 0x000000989e227221 */ /* 0x040fe40000010100 */
[----:B------:R-:W-:-:S02]  /*1af0*/  FADD.FTZ R35, -R158, R153 ;  /* 0x000000999e237221 */ /* 0x000fc40000010100 */
[----:B------:R-:W2:Y:S04]  /*1b00*/  LDL R158, [R1+0x4] ;  /* 0x00000400019e7983 */ /* 0x000ea80000100800 */
[----:B------:R-:W3:Y:S01]  /*1b10*/  LDL R153, [R1] ;  /* 0x0000000001997983 */ /* 0x000ee20000100800 */
[----:B------:R-:W-:Y:S01]  /*1b20*/  PRMT R159, RZ, 0x5410, R159 ;  /* 0x00005410ff9f7816 */ /* 0x000fe2000000009f */
[C---:B------:R-:W-:Y:S01]  /*1b30*/  FMUL.FTZ R34, R2.reuse, R34 ;  /* 0x0000002202227220 */ /* 0x040fe20000410000 */
[----:B------:R-:W-:Y:S02]  /*1b40*/  PRMT R160, RZ, 0x5410, R160 ;  /* 0x00005410ffa07816 */ /* 0x000fe400000000a0 */
[----:B------:R-:W-:Y:S01]  /*1b50*/  PRMT R152, RZ, 0x5410, R185 ;  /* 0x00005410ff987816 */ /* 0x000fe200000000b9 */
[----:B------:R-:W-:Y:S01]  /*1b60*/  FMUL.FTZ R35, R2, R35 ;  /* 0x0000002302237220 */ /* 0x000fe20000410000 */
[----:B------:R-:W-:Y:S01]  /*1b70*/  PRMT R249, RZ, 0x5410, R249 ;  /* 0x00005410fff97816 */ /* 0x000fe200000000f9 */
[----:B------:R-:W-:-:S02]  /*1b80*/  FADD.FTZ R68, R68, R159 ;  /* 0x0000009f44447221 */ /* 0x000fc40000010000 */
[----:B------:R-:W-:Y:S02]  /*1b90*/  FFMA.FTZ R40, R34, R159, R40 ;  /* 0x0000009f22287223 */ /* 0x000fe40000010028 */
[C---:B0-----:R-:W-:Y:S02]  /*1ba0*/  FMUL.FTZ R156, R2.reuse, R154 ;  /* 0x0000009a029c7220 */ /* 0x041fe40000410000 */
[----:B------:R-:W-:Y:S02]  /*1bb0*/  FADD.FTZ R69, R69, R160 ;  /* 0x000000a045457221 */ /* 0x000fe40000010000 */
[----:B------:R-:W-:Y:S02]  /*1bc0*/  FFMA.FTZ R41, R35, R160, R41 ;  /* 0x000000a023297223 */ /* 0x000fe40000010029 */
[----:B------:R-:W-:Y:S01]  /*1bd0*/  FMUL.FTZ R157, R2, R155 ;  /* 0x0000009b029d7220 */ /* 0x000fe20000410000 */
[----:B------:R-:W-:Y:S01]  /*1be0*/  IADD3 R191, R191, 0x100, RZ ;  /* 0x00000100bfbf7810 */ /* 0x000fe20007ffe0ff */
[----:B------:R-:W-:Y:S01]  /*1bf0*/  FADD.FTZ R70, R70, R152 ;  /* 0x0000009846467221 */ /* 0x000fe20000010000 */
[----:B------:R-:W-:Y:S01]  /*1c00*/  IADD3 R193, R193, 0x100, RZ ;  /* 0x00000100c1c17810 */ /* 0x000fe20007ffe0ff */
[----:B------:R-:W-:Y:S01]  /*1c10*/  FFMA.FTZ R42, R156, R152, R42 ;  /* 0x000000989c2a7223 */ /* 0x000fe2000001002a */
[----:B------:R-:W-:Y:S01]  /*1c20*/  IADD3 R194, R194, 0x100, RZ ;  /* 0x00000100c2c27810 */ /* 0x000fe20007ffe0ff */
[----:B------:R-:W-:-:S02]  /*1c30*/  FADD.FTZ R71, R71, R249 ;  /* 0x000000f947477221 */ /* 0x000fc40000010000 */
[----:B------:R-:W-:Y:S02]  /*1c40*/  FFMA.FTZ R43, R157, R249, R43 ;  /* 0x000000f99d2b7223 */ /* 0x000fe4000001002b */
[----:B--2---:R-:W-:Y:S02]  /*1c50*/  FMUL.FTZ R185, R158, R159 ;  /* 0x0000009f9eb97220 */ /* 0x004fe40000410000 */
[----:B---3--:R-:W-:Y:S02]  /*1c60*/  FMUL.FTZ R158, R153, R160 ;  /* 0x000000a0999e7220 */ /* 0x008fe40000410000 */
        /* <DEDUP_REMOVED lines=9> */
[----:B------:R-:W-:Y:S02]  /*1d00*/  FFMA.FTZ R187, R157, R160, R187 ;  /* 0x000000a09dbb7223 */ /* 0x000fe400000100bb */
.L_x_5450:
[----:B------:R-:W-:Y:S05]  /*1d10*/  BSYNC B1 ;  /* 0x0000000000017941 */ /* 0x000fea0003800000 */
.L_x_5449:
[----:B------:R-:W-:Y:S01]  /*1d20*/  ISETP.GE.U32.AND P4, PT, R4, 0x300, PT ;  /* 0x000003000400780c */ /* 0x000fe20003f86070 */
[----:B------:R-:W-:Y:S01]  /*1d30*/  BSSY B1, `(.L_x_5451) ;  /* 0x0000039000017945 */ /* 0x000fe20003800000 */
[----:B------:R-:W-:Y:S01]  /*1d40*/  IMAD.MOV.U32 R249, RZ, RZ, 0x4 ;  /* 0x00000004fff97424 */ /* 0x000fe200078e00ff */
[----:B------:R-:W-:-:S10]  /*1d50*/  MOV R155, 0x10 ;  /* 0x00000010009b7802 */ /* 0x000fd40000000f00 */
[----:B------:R-:W-:Y:S05]  /*1d60*/  @!P4 BRA `(.L_x_5452) ;  /* 0x000003500000c947 */ /* 0x000fea0003800000 */
[----:B------:R-:W-:Y:S01]  /*1d70*/  ISETP.NE.U32.AND P4, PT, RZ, c[0x0][0x218], PT ;  /* 0x00008600ff007a0c */ /* 0x000fe20003f85070 */
[----:B------:R-:W0:Y:S03]  /*1d80*/  LDC.U8 R152, c[0x0][0x1f0] ;  /* 0x00007c00ff987b82 */ /* 0x000e260000000000 */
[----:B------:R-:W-:-:S13]  /*1d90*/  ISETP.NE.AND.EX P4, PT, RZ, c[0x0][0x21c], PT, P4 ;  /* 0x00008700ff007a0c */ /* 0x000fda0003f85340 */
[----:B------:R-:W-:-:S05]  /*1da0*/  @P4 IMAD.WIDE.U32 R18, R194, R155, c[0x0][0x218] ;  /* 0x00008600c2124625 */ /* 0x000fca00078e009b */
[----:B------:R1:W5:Y:S01]  /*1db0*/  @P4 LDG.E.128 R128, [R18.64] ;  /* 0x0000000412804981 */ /* 0x000362000c1e1d00 */
[----:B------:R-:W-:Y:S01]  /*1dc0*/  IMAD.WIDE.U32 R20, R194, R155, c[0x0][0x188] ;  /* 0x00006200c2147625 */ /* 0x000fe200078e009b */
[----:B0-----:R-:W-:-:S05]  /*1dd0*/  ISETP.NE.AND P4, PT, R152, RZ, PT ;  /* 0x000000ff9800720c */ /* 0x001fca0003f85270 */
[----:B------:R-:W2:Y:S01]  /*1de0*/  LDG.E.128 R20, [R20.64] ;  /* 0x0000000414147981 */ /* 0x000ea2000c1e1d00 */
[----:B------:R-:W-:Y:S01]  /*1df0*/  IMAD.WIDE.U32 R24, R191, R249, c[0x0][0x190] ;  /* 0x00006400bf187625 */ /* 0x000fe200078e00f9 */
[----:B------:R-:W-:-:S03]  /*1e00*/  FSEL R152, R192, RZ, !P4 ;  /* 0x000000ffc0987208 */ /* 0x000fc60006000000 */
[----:B-1----:R-:W-:Y:S01]  /*1e10*/  IMAD.MOV.U32 R18, RZ, RZ, 0x8 ;  /* 0x00000008ff127424 */ /* 0x002fe200078e00ff */
[----:B------:R0:W5:Y:S03]  /*1e20*/  LDG.E R7, [R24.64] ;  /* 0x0000000418077981 */ /* 0x000166000c1e1900 */
[----:B------:R-:W-:-:S06]  /*1e30*/  IMAD.WIDE.U32 R18, R193, R18, c[0x0][0x208] ;  /* 0x00008200c1127625 */ /* 0x000fcc00078e0012 */
[----:B------:R-:W3:Y:S01]  /*1e40*/  LDG.E.64 R18, [R18.64] ;  /* 0x0000000412127981 */ /* 0x000ee2000c1e1b00 */
[----:B------:R-:W-:Y:S02]  /*1e50*/  IADD3 R191, R191, 0x100, RZ ;  /* 0x00000100bfbf7810 */ /* 0x000fe40007ffe0ff */
[----:B------:R-:W-:Y:S02]  /*1e60*/  IADD3 R193, R193, 0x100, RZ ;  /* 0x00000100c1c17810 */ /* 0x000fe40007ffe0ff */
[----:B------:R-:W-:Y:S01]  /*1e70*/  IADD3 R194, R194, 0x100, RZ ;  /* 0x00000100c2c27810 */ /* 0x000fe20007ffe0ff */
[----:B---3--:R-:W-:Y:S01]  /*1e80*/  IMAD.MOV.U32 R153, RZ, RZ, R18 ;  /* 0x000000ffff997224 */ /* 0x008fe200078e0012 */
[----:B0-----:R-:W-:Y:S01]  /*1e90*/  SHF.R.U64 R24, R18, 0x10, R19 ;  /* 0x0000001012187819 */ /* 0x001fe20000001213 */
[----:B--2---:R-:W-:-:S03]  /*1ea0*/  FADD.FTZ R18, -R152, R20 ;  /* 0x0000001498127221 */ /* 0x004fc60000010100 */
[----:B------:R-:W-:Y:S01]  /*1eb0*/  PRMT R153, RZ, 0x5410, R153 ;  /* 0x00005410ff997816 */ /* 0x000fe20000000099 */
[--C-:B------:R-:W-:Y:S01]  /*1ec0*/  IMAD.MOV.U32 R154, RZ, RZ, R19.reuse ;  /* 0x000000ffff9a7224 */ /* 0x100fe200078e0013 */
[----:B------:R-:W-:Y:S01]  /*1ed0*/  SHF.R.U32.HI R25, RZ, 0x10, R19 ;  /* 0x00000010ff197819 */ /* 0x000fe20000011613 */
[C---:B------:R-:W-:Y:S01]  /*1ee0*/  FADD.FTZ R19, -R152.reuse, R21 ;  /* 0x0000001598137221 */ /* 0x040fe20000010100 */
[----:B------:R-:W-:Y:S01]  /*1ef0*/  PRMT R24, RZ, 0x5410, R24 ;  /* 0x00005410ff187816 */ /* 0x000fe20000000018 */
[----:B------:R-:W-:Y:S02]  /*1f00*/  FADD.FTZ R20, -R152, R22 ;  /* 0x0000001698147221 */ /* 0x000fe40000010100 */
[----:B------:R-:W-:Y:S02]  /*1f10*/  FMUL.FTZ R18, R2, R18 ;  /* 0x0000001202127220 */ /* 0x000fe40000410000 */
[----:B------:R-:W-:Y:S01]  /*1f20*/  FMUL.FTZ R22, R250, R153 ;  /* 0x00000099fa167220 */ /* 0x000fe20000410000 */
[----:B------:R-:W-:Y:S01]  /*1f30*/  PRMT R154, RZ, 0x5410, R154 ;  /* 0x00005410ff9a7816 */ /* 0x000fe2000000009a */
[----:B------:R-:W-:-:S02]  /*1f40*/  FADD.FTZ R21, -R152, R23 ;  /* 0x0000001798157221 */ /* 0x000fc40000010100 */
        /* <DEDUP_REMOVED lines=23> */
.L_x_5452:
[----:B------:R-:W-:Y:S05]  /*20c0*/  BSYNC B1 ;  /* 0x0000000000017941 */ /* 0x000fea0003800000 */
.L_x_5451:
[----:B------:R-:W-:Y:S01]  /*20d0*/  BSSY B1, `(.L_x_5453) ;  /* 0x0000037000017945 */ /* 0x000fe20003800000 */
        /* <DEDUP_REMOVED lines=10> */
[----:B------:R-:W-:Y:S01]  /*2180*/  FSEL R152, R192, RZ, !P4 ;  /* 0x000000ffc0987208 */ /* 0x000fe20006000000 */
[----:B-1----:R-:W-:-:S03]  /*2190*/  HFMA2.MMA R26, -RZ, RZ, 0, 4.76837158203125e-07 ;  /* 0x00000008ff1a7435 */ /* 0x002fc600000001ff */
[----:B------:R0:W5:Y:S07]  /*21a0*/  LDG.E R8, [R32.64] ;  /* 0x0000000420087981 */ /* 0x00016e000c1e1900 */
        /* <DEDUP_REMOVED lines=41> */
.L_x_5454:
[----:B------:R-:W-:Y:S05]  /*2440*/  BSYNC B1 ;  /* 0x0000000000017941 */ /* 0x000fea0003800000 */
.L_x_5453:
[----:B------:R-:W-:Y:S01]  /*2450*/  BSSY B1, `(.L_x_5455) ;  /* 0x0000037000017945 */ /* 0x000fe20003800000 */
[----:B------:R-:W-:Y:S05]  /*2460*/  @!P1 BRA `(.L_x_5456) ;  /* 0x0000035000009947 */ /* 0x000fea0003800000 */
[----:B------:R-:W-:Y:S01]  /*2470*/  ISETP.NE.U32.AND P4, PT, RZ, c[0x0][0x218], PT ;  /* 0x00008600ff007a0c */ /* 0x000fe20003f85070 */
[----:B------:R-:W0:Y:S03]  /*2480*/  LDC.U8 R154, c[0x0][0x1f0] ;  /* 0x00007c00ff9a7b82 */ /* 0x000e260000000000 */
[----:B------:R-:W-:Y:S01]  /*2490*/  ISETP.NE.AND.EX P4, PT, RZ, c[0x0][0x21c], PT, P4 ;  /* 0x00008700ff007a0c */ /* 0x000fe20003f85340 */
[----:B------:R-:W-:-:S04]  /*24a0*/  IMAD.MOV.U32 R162, RZ, RZ, 0x8 ;  /* 0x00000008ffa27424 */ /* 0x000fc800078e00ff */
[----:B------:R-:W-:-:S06]  /*24b0*/  IMAD.WIDE.U32 R162, R193, R162, c[0x0][0x208] ;  /* 0x00008200c1a27625 */ /* 0x000fcc00078e00a2 */
[----:B------:R-:W2:Y:S02]  /*24c0*/  LDG.E.64 R162, [R162.64] ;  /* 0x00000004a2a27981 */ /* 0x000ea4000c1e1b00 */
[----:B------:R-:W-:-:S05]  /*24d0*/  @P4 IMAD.WIDE.U32 R152, R194, R155, c[0x0][0x218] ;  /* 0x00008600c2984625 */ /* 0x000fca00078e009b */
[----:B------:R1:W5:Y:S01]  /*24e0*/  @P4 LDG.E.128 R136, [R152.64] ;  /* 0x0000000498884981 */ /* 0x000362000c1e1d00 */
[----:B0-----:R-:W-:Y:S01]  /*24f0*/  ISETP.NE.AND P4, PT, R154, RZ, PT ;  /* 0x000000ff9a00720c */ /* 0x001fe20003f85270 */
[----:B------:R-:W-:-:S03]  /*2500*/  IMAD.WIDE.U32 R164, R191, R249, c[0x0][0x190] ;  /* 0x00006400bfa47625 */ /* 0x000fc600078e00f9 */
[----:B------:R-:W-:Y:S02]  /*2510*/  FSEL R161, R192, RZ, !P4 ;  /* 0x000000ffc0a17208 */ /* 0x000fe40006000000 */
[----:B------:R0:W5:Y:S01]  /*2520*/  LDG.E R9, [R164.64] ;  /* 0x00000004a4097981 */ /* 0x000162000c1e1900 */
[----:B-1----:R-:W-:-:S06]  /*2530*/  IMAD.WIDE.U32 R152, R194, R155, c[0x0][0x188] ;  /* 0x00006200c2987625 */ /* 0x002fcc00078e009b */
[----:B------:R-:W3:Y:S01]  /*2540*/  LDG.E.128 R152, [R152.64] ;  /* 0x0000000498987981 */ /* 0x000ee2000c1e1d00 */
[----:B------:R-:W-:Y:S02]  /*2550*/  IADD3 R191, R191, 0x100, RZ ;  /* 0x00000100bfbf7810 */ /* 0x000fe40007ffe0ff */
[----:B------:R-:W-:Y:S02]  /*2560*/  IADD3 R193, R193, 0x100, RZ ;  /* 0x00000100c1c17810 */ /* 0x000fe40007ffe0ff */
[----:B------:R-:W-:Y:S02]  /*2570*/  IADD3 R194, R194, 0x100, RZ ;  /* 0x00000100c2c27810 */ /* 0x000fe40007ffe0ff */
[----:B--2---:R-:W-:Y:S02]  /*2580*/  MOV R166, R162 ;  /* 0x000000a200a67202 */ /* 0x004fe40000000f00 */
[--C-:B0-----:R-:W-:Y:S02]  /*2590*/  SHF.R.U64 R165, R162, 0x10, R163.reuse ;  /* 0x00000010a2a57819 */ /* 0x101fe400000012a3 */
[----:B------:R-:W-:Y:S01]  /*25a0*/  PRMT R166, RZ, 0x5410, R166 ;  /* 0x00005410ffa67816 */ /* 0x000fe200000000a6 */
[--C-:B------:R-:W-:Y:S01]  /*25b0*/  IMAD.MOV.U32 R167, RZ, RZ, R163.reuse ;  /* 0x000000ffffa77224 */ /* 0x100fe200078e00a3 */
[----:B------:R-:W-:-:S03]  /*25c0*/  SHF.R.U32.HI R168, RZ, 0x10, R163 ;  /* 0x00000010ffa87819 */ /* 0x000fc600000116a3 */
[----:B------:R-:W-:Y:S01]  /*25d0*/  FADD.FTZ R52, R52, R166 ;  /* 0x000000a634347221 */ /* 0x000fe20000010000 */
[----:B------:R-:W-:Y:S01]  /*25e0*/  PRMT R167, RZ, 0x5410, R167 ;  /* 0x00005410ffa77816 */ /* 0x000fe200000000a7 */
[C---:B---3--:R-:W-:Y:S02]  /*25f0*/  FADD.FTZ R152, -R161.reuse, R152 ;  /* 0x00000098a1987221 */ /* 0x048fe40000010100 */
[C---:B------:R-:W-:Y:S02]  /*2600*/  FADD.FTZ R153, -R161.reuse, R153 ;  /* 0x00000099a1997221 */ /* 0x040fe40000010100 */
[C---:B------:R-:W-:Y:S02]  /*2610*/  FADD.FTZ R154, -R161.reuse, R154 ;  /* 0x0000009aa19a7221 */ /* 0x040fe40000010100 */
[----:B------:R-:W-:Y:S02]  /*2620*/  FADD.FTZ R155, -R161, R155 ;  /* 0x0000009ba19b7221 */ /* 0x000fe40000010100 */
[----:B------:R-:W-:Y:S01]  /*2630*/  FMUL.FTZ R161, R2, R152 ;  /* 0x0000009802a17220 */ /* 0x000fe20000410000 */
[----:B------:R-:W-:Y:S01]  /*2640*/  PRMT R152, RZ, 0x5410, R165 ;  /* 0x00005410ff987816 */ /* 0x000fe200000000a5 */
[----:B------:R-:W-:-:S02]  /*2650*/  FMUL.FTZ R165, R239, R166 ;  /* 0x000000a6efa57220 */ /* 0x000fc40000410000 */
[C---:B------:R-:W-:Y:S02]  /*2660*/  FMUL.FTZ R163, R2.reuse, R154 ;  /* 0x0000009a02a37220 */ /* 0x040fe40000410000 */
[C---:B------:R-:W-:Y:S02]  /*2670*/  FFMA.FTZ R80, R161.reuse, R166, R80 ;  /* 0x000000a6a1507223 */ /* 0x040fe40000010050 */
[----:B------:R-:W-:Y:S02]  /*2680*/  FMUL.FTZ R162, R2, R153 ;  /* 0x0000009902a27220 */ /* 0x000fe40000410000 */
        /* <DEDUP_REMOVED lines=19> */
.L_x_5456:
[----:B------:R-:W-:Y:S05]  /*27c0*/  BSYNC B1 ;  /* 0x0000000000017941 */ /* 0x000fea0003800000 */
.L_x_5455:
[----:B------:R-:W-:Y:S01]  /*27d0*/  BSSY B1, `(.L_x_5457) ;  /* 0x0000038000017945 */ /* 0x000fe20003800000 */
[----:B------:R-:W-:Y:S05]  /*27e0*/  @!P2 BRA `(.L_x_5458) ;  /* 0x000003600000a947 */ /* 0x000fea0003800000 */
[----:B------:R-:W-:Y:S01]  /*27f0*/  ISETP.NE.U32.AND P4, PT, RZ, c[0x0][0x218], PT ;  /* 0x00008600ff007a0c */ /* 0x000fe20003f85070 */
[----:B------:R-:W0:Y:S01]  /*2800*/  LDC.U8 R155, c[0x0][0x1f0] ;  /* 0x00007c00ff9b7b82 */ /* 0x000e220000000000 */
[----:B------:R-:W-:Y:S02]  /*2810*/  IMAD.MOV.U32 R154, RZ, RZ, 0x10 ;  /* 0x00000010ff9a7424 */ /* 0x000fe400078e00ff */
        /* <DEDUP_REMOVED lines=51> */
.L_x_5458:
[----:B------:R-:W-:Y:S05]  /*2b50*/  BSYNC B1 ;  /* 0x0000000000017941 */ /* 0x000fea0003800000 */
.L_x_5457:
[----:B------:R-:W-:-:S13]  /*2b60*/  ISETP.GE.U32.AND P4, PT, R4, 0x700, PT ;  /* 0x000007000400780c */ /* 0x000fda0003f86070 */
        /* <DEDUP_REMOVED lines=16> */
[----:B--2---:R-:W-:Y:S02]  /*2c70*/  MOV R182, R178 ;  /* 0x000000b200b67202 */ /* 0x004fe40000000f00 */
[--C-:B0-----:R-:W-:Y:S02]  /*2c80*/  SHF.R.U64 R181, R178, 0x10, R179.reuse ;  /* 0x00000010b2b57819 */ /* 0x101fe400000012b3 */
[----:B------:R-:W-:Y:S01]  /*2c90*/  PRMT R182, RZ, 0x5410, R182 ;  /* 0x00005410ffb67816 */ /* 0x000fe200000000b6 */
[----:B------:R-:W-:Y:S01]  /*2ca0*/  IMAD.MOV.U32 R183, RZ, RZ, R179 ;  /* 0x000000ffffb77224 */ /* 0x000fe200078e00b3 */
[----:B------:R-:W-:-:S03]  /*2cb0*/  PRMT R181, RZ, 0x5410, R181 ;  /* 0x00005410ffb57816 */ /* 0x000fc600000000b5 */
[----:B------:R-:W-:Y:S01]  /*2cc0*/  FMUL.FTZ R195, R231, R182 ;  /* 0x000000b6e7c37220 */ /* 0x000fe20000410000 */
[----:B------:R-:W-:Y:S01]  /*2cd0*/  SHF.R.U32.HI R191, RZ, 0x10, R179 ;  /* 0x00000010ffbf7819 */ /* 0x000fe200000116b3 */
[----:B------:R-:W-:Y:S01]  /*2ce0*/  FADD.FTZ R89, R89, R181 ;  /* 0x000000b559597221 */ /* 0x000fe20000010000 */
[----:B------:R-:W-:Y:S01]  /*2cf0*/  PRMT R183, RZ, 0x5410, R183 ;  /* 0x00005410ffb77816 */ /* 0x000fe200000000b7 */
[----:B------:R-:W-:Y:S02]  /*2d00*/  FADD.FTZ R186, R186, R195 ;  /* 0x000000c3baba7221 */ /* 0x000fe40000010000 */
[C---:B---3--:R-:W-:Y:S02]  /*2d10*/  FADD.FTZ R153, -R192.reuse, R153 ;  /* 0x00000099c0997221 */ /* 0x048fe40000010100 */
[----:B------:R-:W-:Y:S02]  /*2d20*/  FADD.FTZ R152, -R192, R152 ;  /* 0x00000098c0987221 */ /* 0x000fe40000010100 */
[----:B------:R-:W-:-:S02]  /*2d30*/  FMUL.FTZ R178, R2, R153 ;  /* 0x0000009902b27220 */ /* 0x000fc40000410000 */
[----:B------:R-:W-:Y:S02]  /*2d40*/  FMUL.FTZ R177, R2, R152 ;  /* 0x0000009802b17220 */ /* 0x000fe40000410000 */
[----:B------:R-:W-:Y:S02]  /*2d50*/  FADD.FTZ R154, -R192, R154 ;  /* 0x0000009ac09a7221 */ /* 0x000fe40000010100 */
[-C--:B------:R-:W-:Y:S02]  /*2d60*/  FFMA.FTZ R61, R178, R181.reuse, R61 ;  /* 0x000000b5b23d7223 */ /* 0x080fe4000001003d */
[----:B------:R-:W-:Y:S02]  /*2d70*/  FMUL.FTZ R181, R230, R181 ;  /* 0x000000b5e6b57220 */ /* 0x000fe40000410000 */
[----:B------:R-:W-:Y:S01]  /*2d80*/  FFMA.FTZ R187, R177, R195, R187 ;  /* 0x000000c3b1bb7223 */ /* 0x000fe200000100bb */
[----:B------:R-:W-:Y:S01]  /*2d90*/  PRMT R191, RZ, 0x5410, R191 ;  /* 0x00005410ffbf7816 */ /* 0x000fe200000000bf */
[----:B------:R-:W-:-:S02]  /*2da0*/  FMUL.FTZ R179, R2, R154 ;  /* 0x0000009a02b37220 */ /* 0x000fc40000410000 */
[----:B------:R-:W-:Y:S02]  /*2db0*/  FADD.FTZ R88, R88, R182 ;  /* 0x000000b658587221 */ /* 0x000fe40000010000 */
[----:B------:R-:W-:Y:S02]  /*2dc0*/  FFMA.FTZ R60, R177, R182, R60 ;  /* 0x000000b6b13c7223 */ /* 0x000fe4000001003c */
        /* <DEDUP_REMOVED lines=14> */
.L_x_5446:
[----:B------:R-:W-:Y:S05]  /*2eb0*/  BSYNC B0 ;  /* 0x0000000000007941 */ /* 0x000fea0003800000 */
.L_x_5432:
[----:B0-----:R-:W0:Y:S01]  /*2ec0*/  S2R R152, SR_TID.X ;  /* 0x0000000000987919 */ /* 0x001e220000002100 */
[----:B------:R-:W-:Y:S02]  /*2ed0*/  LOP3.LUT P4, RZ, R199, 0xff, RZ, 0xc0, !PT ;  /* 0x000000ffc7ff7812 */ /* 0x000fe4000788c0ff */
[----:B0-----:R-:W-:-:S04]  /*2ee0*/  SHF.R.U32.HI R192, RZ, 0x5, R152 ;  /* 0x00000005ffc07819 */ /* 0x001fc80000011698 */
[----:B------:R-:W-:-:S07]  /*2ef0*/  LOP3.LUT R191, R192, 0x7fffff8, RZ, 0xc0, !PT ;  /* 0x07fffff8c0bf7812 */ /* 0x000fce00078ec0ff */
[----:B------:R-:W-:Y:S02]  /*2f00*/  @!P4 IADD3 R191, R191, 0x8, RZ ;  /* 0x00000008bfbfc810 */ /* 0x000fe40007ffe0ff */
[----:B------:R-:W-:Y:S01]  /*2f10*/  LOP3.LUT P4, RZ, R152, 0x1f, RZ, 0xc0, !PT ;  /* 0x0000001f98ff7812 */ /* 0x000fe2000788c0ff */
[----:B------:R-:W-:Y:S10]  /*2f20*/  BRA.DIV ~URZ, `(.L_x_5459) ;  /* 0x000047427f007947 */ /* 0x000ff4000b800000 */
[----:B------:R0:W1:Y:S02]  /*2f30*/  SHFL.DOWN PT, R155, R186, 0x10, 0x1f ;  /* 0x0a001f00ba9b7f89 */ /* 0x00006400000e0000 */
.L_x_5602:
[----:B------:R-:W-:Y:S05]  /*2f40*/  BRA.DIV ~URZ, `(.L_x_5460) ;  /* 0x000047a27f007947 */ /* 0x000fea000b800000 */
[----:B------:R-:W2:Y:S01]  /*2f50*/  SHFL.DOWN PT, R152, R187, 0x10, 0x1f ;  /* 0x0a001f00bb987f89 */ /* 0x000ea200000e0000 */
[----:B-1----:R-:W-:Y:S02]  /*2f60*/  FADD.FTZ R155, R155, R186 ;  /* 0x000000ba9b9b7221 */ /* 0x002fe40000010000 */
[----:B--2---:R-:W-:-:S03]  /*2f70*/  FADD.FTZ R187, R152, R187 ;  /* 0x000000bb98bb7221 */ /* 0x004fc60000010000 */
[----:B------:R-:W1:Y:S02]  /*2f80*/  SHFL.DOWN PT, R152, R155, 0x8, 0x1f ;  /* 0x09001f009b987f89 */ /* 0x000e6400000e0000 */
[----:B-1----:R-:W-:Y:S02]  /*2f90*/  FADD.FTZ R155, R152, R155 ;  /* 0x0000009b989b7221 */ /* 0x002fe40000010000 */
[----:B------:R-:W1:Y:S02]  /*2fa0*/  SHFL.DOWN PT, R152, R187, 0x8, 0x1f ;  /* 0x09001f00bb987f89 */ /* 0x000e6400000e0000 */
[----:B-1----:R-:W-:Y:S02]  /*2fb0*/  FADD.FTZ R187, R187, R152 ;  /* 0x00000098bbbb7221 */ /* 0x002fe40000010000 */
[----:B------:R-:W1:Y:S02]  /*2fc0*/  SHFL.DOWN PT, R152, R155, 0x4, 0x1f ;  /* 0x08801f009b987f89 */ /* 0x000e6400000e0000 */
[----:B-1----:R-:W-:-:S02]  /*2fd0*/  FADD.FTZ R155, R155, R152 ;  /* 0x000000989b9b7221 */ /* 0x002fc40000010000 */
[----:B------:R-:W1:Y:S04]  /*2fe0*/  SHFL.DOWN PT, R152, R187, 0x4, 0x1f ;  /* 0x08801f00bb987f89 */ /* 0x000e6800000e0000 */
[----:B0-----:R-:W0:Y:S01]  /*2ff0*/  SHFL.DOWN PT, R186, R155, 0x2, 0x1f ;  /* 0x08401f009bba7f89 */ /* 0x001e2200000e0000 */
[----:B-1----:R-:W-:Y:S02]  /*3000*/  FADD.FTZ R187, R187, R152 ;  /* 0x00000098bbbb7221 */ /* 0x002fe40000010000 */
[----:B0-----:R-:W-:-:S03]  /*3010*/  FADD.FTZ R186, R155, R186 ;  /* 0x000000ba9bba7221 */ /* 0x001fc60000010000 */
[----:B------:R-:W0:Y:S04]  /*3020*/  SHFL.DOWN PT, R152, R187, 0x2, 0x1f ;  /* 0x08401f00bb987f89 */ /* 0x000e2800000e0000 */
[----:B------:R1:W2:Y:S01]  /*3030*/  SHFL.DOWN PT, R155, R186, 0x1, 0x1f ;  /* 0x08201f00ba9b7f89 */ /* 0x0002a200000e0000 */
[----:B0-----:R-:W-:-:S05]  /*3040*/  FADD.FTZ R187, R187, R152 ;  /* 0x00000098bbbb7221 */ /* 0x001fca0000010000 */
[----:B------:R1:W0:Y:S02]  /*3050*/  SHFL.DOWN PT, R153, R187, 0x1, 0x1f ;  /* 0x08201f00bb997f89 */ /* 0x00022400000e0000 */
.L_x_5603:
[----:B--2---:R-:W-:Y:S01]  /*3060*/  @!P4 LOP3.LUT R154, R192, 0x7, RZ, 0xc0, !PT ;  /* 0x00000007c09ac812 */ /* 0x004fe200078ec0ff */
[----:B------:R-:W-:Y:S01]  /*3070*/  FADD.FTZ R152, R155, R186 ;  /* 0x000000ba9b987221 */ /* 0x000fe20000010000 */
[----:B------:R-:W2:Y:S01]  /*3080*/  S2R R193, SR_TID.X ;  /* 0x0000000000c17919 */ /* 0x000ea20000002100 */
[----:B0-----:R-:W-:Y:S01]  /*3090*/  FADD.FTZ R153, R153, R187 ;  /* 0x000000bb99997221 */ /* 0x001fe20000010000 */
[----:B------:R-:W-:Y:S01]  /*30a0*/  WARPSYNC 0xffffffff ;  /* 0xffffffff00007948 */ /* 0x000fe20003800000 */
[----:B------:R-:W-:Y:S01]  /*30b0*/  @!P4 IMAD.IADD R154, R191, 0x1, R154 ;  /* 0x00000001bf9ac824 */ /* 0x000fe200078e029a */
[----:B------:R-:W-:Y:S01]  /*30c0*/  LOP3.LUT P5, RZ, R4, 0xffffff00, RZ, 0xc0, !PT ;  /* 0xffffff0004ff7812 */ /* 0x000fe200078ac0ff */
[----:B------:R-:W-:Y:S03]  /*30d0*/  BSSY B0, `(.L_x_5461) ;  /* 0x00000b8000007945 */ /* 0x000fe60003800000 */
[----:B------:R0:W-:Y:S04]  /*30e0*/  @!P4 STS.64 [R154.X8+0x7000], R152 ;  /* 0x007000989a00c388 */ /* 0x0001e80000008a00 */
[----:B------:R-:W-:Y:S01]  /*30f0*/  BAR.SYNC.DEFER_BLOCKING 0x0 ;  /* 0x0000000000007b1d */ /* 0x000fe20000010000 */
[----:B------:R-:W-:-:S13]  /*3100*/  ISETP.GE.AND P4, PT, R184, 0x1, PT ;  /* 0x00000001b800780c */ /* 0x000fda0003f86270 */
[----:B0-----:R-:W-:Y:S01]  /*3110*/  @P4 IADD3 R152, R184, -0x1, RZ ;  /* 0xffffffffb8984810 */ /* 0x001fe20007ffe0ff */
[----:B------:R-:W-:-:S04]  /*3120*/  IMAD.MOV.U32 R184, RZ, RZ, RZ ;  /* 0x000000ffffb87224 */ /* 0x000fc800078e00ff */
[----:B------:R-:W-:-:S05]  /*3130*/  @P4 IMAD R152, R152, c[0x0][0x168], RZ ;  /* 0x00005a0098984a24 */ /* 0x000fca00078e02ff */
[----:B------:R-:W-:-:S04]  /*3140*/  @P4 SHF.R.S32.HI R153, RZ, 0x1f, R152 ;  /* 0x0000001fff994819 */ /* 0x000fc80000011498 */
[----:B------:R-:W-:Y:S02]  /*3150*/  @P4 LEA.HI R152, R153, R152, RZ, 0x2 ;  /* 0x0000009899984211 */ /* 0x000fe400078f10ff */
[----:B--2---:R-:W-:-:S04]  /*3160*/  @P4 LOP3.LUT R153, R193, 0xff, RZ, 0xc0, !PT ;  /* 0x000000ffc1994812 */ /* 0x004fc800078ec0ff */
[----:B------:R-:W-:Y:S02]  /*3170*/  @P4 LEA.HI.SX32 R184, R152, R153, 0x1e ;  /* 0x0000009998b84211 */ /* 0x000fe400078ff2ff */
[----:B------:R-:W0:Y:S02]  /*3180*/  LDS.128 R152, [R191.X8+0x7000] ;  /* 0x00700000bf987984 */ /* 0x000e240000008c00 */
[----:B0-----:R-:W-:Y:S02]  /*3190*/  FADD.FTZ R152, RZ, R152 ;  /* 0x00000098ff987221 */ /* 0x001fe40000010000 */
[----:B------:R-:W-:Y:S02]  /*31a0*/  FADD.FTZ R153, RZ, R153 ;  /* 0x00000099ff997221 */ /* 0x000fe40000010000 */
[----:B-1----:R-:W-:Y:S02]  /*31b0*/  FADD.FTZ R186, R154, R152 ;  /* 0x000000989aba7221 */ /* 0x002fe40000010000 */
        /* <DEDUP_REMOVED lines=24> */
[----:B--2---:R-:W-:-:S04]  /*3340*/  SHF.R.U64 R186, R154, 0x10, R155 ;  /* 0x000000109aba7819 */ /* 0x004fc8000000129b */
[----:B------:R-:W-:Y:S02]  /*3350*/  PRMT R246, R154, 0x5410, R186 ;  /* 0x000054109af67816 */ /* 0x000fe400000000ba */
[----:B------:R-:W-:-:S04]  /*3360*/  SHF.R.U32.HI R154, RZ, 0x10, R155 ;  /* 0x00000010ff9a7819 */ /* 0x000fc8000001169b */
[----:B------:R-:W-:Y:S02]  /*3370*/  PRMT R247, R155, 0x5410, R154 ;  /* 0x000054109bf77816 */ /* 0x000fe4000000009a */
.L_x_5464:
[----:B------:R-:W-:Y:S05]  /*3380*/  BSYNC B1 ;  /* 0x0000000000017941 */ /* 0x000fea0003800000 */
.L_x_5463:
[----:B------:R-:W-:Y:S01]  /*3390*/  @!P3 ISETP.NE.U32.AND P5, PT, RZ, c[0x0][0x218], PT ;  /* 0x00008600ff00ba0c */ /* 0x000fe20003fa5070 */
[----:B------:R-:W-:Y:S03]  /*33a0*/  BSSY B1, `(.L_x_5465) ;  /* 0x000000d000017945 */ /* 0x000fe60003800000 */
[----:B------:R-:W-:-:S04]  /*33b0*/  @!P3 ISETP.NE.AND.EX P5, PT, RZ, c[0x0][0x21c], PT, P5 ;  /* 0x00008700ff00ba0c */ /* 0x000fc80003fa5350 */
[----:B-----5:R-:W-:Y:S01]  /*33c0*/  @!P3 FSEL R154, R120, RZ, P5 ;  /* 0x000000ff789ab208 */ /* 0x020fe20002800000 */
[----:B------:R-:W-:Y:S05]  /*33d0*/  @!P3 BRA `(.L_x_5466) ;  /* 0x000000900000b947 */ /* 0x000fea0003800000 */
[----:B------:R-:W0:Y:S02]  /*33e0*/  LDC.U8 R155, c[0x0][0x1f0] ;  /* 0x00007c00ff9b7b82 */ /* 0x000e240000000000 */
[----:B0-----:R-:W-:-:S04]  /*33f0*/  ISETP.NE.AND P5, PT, R155, RZ, PT ;  /* 0x000000ff9b00720c */ /* 0x001fc80003fa5270 */
[----:B------:R-:W-:Y:S02]  /*3400*/  FSEL R154, R152, RZ, !P5 ;  /* 0x000000ff989a7208 */ /* 0x000fe40006800000 */
[----:B------:R-:W-:-:S03]  /*3410*/  ISETP.NE.U32.AND P5, PT, RZ, c[0x0][0x218], PT ;  /* 0x00008600ff007a0c */ /* 0x000fc60003fa5070 */
[----:B------:R-:W-:Y:S01]  /*3420*/  FFMA.FTZ R154, R16, R153, R154 ;  /* 0x00000099109a7223 */ /* 0x000fe2000001009a */
[----:B------:R-:W-:-:S03]  /*3430*/  ISETP.NE.AND.EX P5, PT, RZ, c[0x0][0x21c], PT, P5 ;  /* 0x00008700ff007a0c */ /* 0x000fc60003fa5350 */
[----:B------:R-:W-:-:S04]  /*3440*/  FADD.FTZ R154, R17, -R154 ;  /* 0x8000009a119a7221 */ /* 0x000fc80000010000 */
[----:B------:R-:W-:-:S06]  /*3450*/  FMUL.FTZ R154, R2, R154 ;  /* 0x0000009a029a7220 */ /* 0x000fcc0000410000 */
[----:B------:R-:W-:Y:S02]  /*3460*/  @P5 FADD.FTZ R154, R120, R154 ;  /* 0x0000009a789a5221 */ /* 0x000fe40000010000 */
.L_x_5466:
[----:B------:R-:W-:Y:S05]  /*3470*/  BSYNC B1 ;  /* 0x0000000000017941 */ /* 0x000fea0003800000 */
.L_x_5465:
[----:B------:R-:W-:Y:S01]  /*3480*/  ISETP.NE.U32.AND P5, PT, RZ, c[0x0][0x258], PT ;  /* 0x00009600ff007a0c */ /* 0x000fe20003fa5070 */
[----:B------:R-:W-:Y:S03]  /*3490*/  BSSY B1, `(.L_x_5467) ;  /* 0x000000f000017945 */ /* 0x000fe60003800000 */
[----:B------:R-:W-:-:S04]  /*34a0*/  ISETP.NE.AND.EX P5, PT, RZ, c[0x0][0x25c], PT, P5 ;  /* 0x00009700ff007a0c */ /* 0x000fc80003fa5350 */
[----:B------:R-:W-:Y:S01]  /*34b0*/  SEL R148, R154, R148, P5 ;  /* 0x000000949a947207 */ /* 0x000fe20002800000 */
[----:B------:R-:W-:Y:S05]  /*34c0*/  @!P4 BRA `(.L_x_5468) ;  /* 0x000000b00000c947 */ /* 0x000fea0003800000 */
[----:B------:R-:W-:Y:S01]  /*34d0*/  LOP3.LUT P6, RZ, R5, 0xff, RZ, 0xc0, !PT ;  /* 0x000000ff05ff7812 */ /* 0x000fe200078cc0ff */
[----:B------:R-:W-:Y:S02]  /*34e0*/  FMUL.FTZ R14, R154, c[0x0][0x1ec] ;  /* 0x00007b009a0e7a20 */ /* 0x000fe40000410000 */
[----:B------:R-:W-:Y:S02]  /*34f0*/  IMAD.MOV.U32 R154, RZ, RZ, RZ ;  /* 0x000000ffff9a7224 */ /* 0x000fe400078e00ff */
[----:B------:R-:W-:-:S08]  /*3500*/  FMUL.FTZ R14, R14, c[0x0][0x1e8] ;  /* 0x00007a000e0e7a20 */ /* 0x000fd00000410000 */
[----:B------:R-:W-:-:S05]  /*3510*/  @P6 PRMT R155, RZ, 0x5410, R246 ;  /* 0x00005410ff9b6816 */ /* 0x000fca00000000f6 */
[----:B------:R-:W-:-:S04]  /*3520*/  @P6 FMUL.FTZ R154, R14, R155 ;  /* 0x0000009b0e9a6220 */ /* 0x000fc80000410000 */
[----:B------:R-:W-:Y:S02]  /*3530*/  FADD.FTZ R92, R92, R154 ;  /* 0x0000009a5c5c7221 */ /* 0x000fe40000010000 */
[----:B------:R-:W-:Y:S02]  /*3540*/  IMAD.MOV.U32 R154, RZ, RZ, RZ ;  /* 0x000000ffff9a7224 */ /* 0x000fe400078e00ff */
[----:B------:R-:W-:-:S05]  /*3550*/  @P6 FMUL.FTZ R154, R227, R14 ;  /* 0x0000000ee39a6220 */ /* 0x000fca0000410000 */
[----:B------:R-:W-:-:S04]  /*3560*/  F2FP.BF16.PACK_AB R154, RZ, R154 ;  /* 0x0000009aff9a723e */ /* 0x000fc800000010ff */
[----:B------:R-:W-:Y:S02]  /*3570*/  PRMT R14, R154, 0x7610, R14 ;  /* 0x000076109a0e7816 */ /* 0x000fe4000000000e */
.L_x_5468:
[----:B------:R-:W-:Y:S05]  /*3580*/  BSYNC B1 ;  /* 0x0000000000017941 */ /* 0x000fea0003800000 */
.L_x_5467:
[----:B------:R-:W-:Y:S01]  /*3590*/  @!P3 ISETP.NE.U32.AND P6, PT, RZ, c[0x0][0x218], PT ;  /* 0x00008600ff00ba0c */ /* 0x000fe20003fc5070 */
[----:B------:R-:W-:Y:S03]  /*35a0*/  BSSY B1, `(.L_x_5469) ;  /* 0x000000d000017945 */ /* 0x000fe60003800000 */
[----:B------:R-:W-:-:S04]  /*35b0*/  @!P3 ISETP.NE.AND.EX P6, PT, RZ, c[0x0][0x21c], PT, P6 ;  /* 0x00008700ff00ba0c */ /* 0x000fc80003fc5360 */
[----:B------:R-:W-:Y:S01]  /*35c0*/  @!P3 FSEL R154, R121, RZ, P6 ;  /* 0x000000ff799ab208 */ /* 0x000fe20003000000 */
        /* <DEDUP_REMOVED lines=10> */
.L_x_5470:
[----:B------:R-:W-:Y:S05]  /*3670*/  BSYNC B1 ;  /* 0x0000000000017941 */ /* 0x000fea0003800000 */
.L_x_5469:
[----:B------:R-:W-:Y:S01]  /*3680*/  BSSY B1, `(.L_x_5471) ;  /* 0x000000e000017945 */ /* 0x000fe20003800000 */
        /* <DEDUP_REMOVED lines=8> */
[----:B------:R-:W-:Y:S01]  /*3710*/  FADD.FTZ R93, R93, R154 ;  /* 0x0000009a5d5d7221 */ /* 0x000fe20000010000 */
[----:B------:R-:W-:-:S06]  /*3720*/  HFMA2.MMA R154, -RZ, RZ, 0, 0 ;  /* 0x00000000ff9a7435 */ /* 0x000fcc00000001ff */
[----:B------:R-:W-:-:S05]  /*3730*/  @P6 FMUL.FTZ R154, R226, R15 ;  /* 0x0000000fe29a6220 */ /* 0x000fca0000410000 */
[----:B------:R-:W-:-:S04]  /*3740*/  F2FP.BF16.PACK_AB R154, RZ, R154 ;  /* 0x0000009aff9a723e */ /* 0x000fc800000010ff */
[----:B------:R-:W-:Y:S02]  /*3750*/  PRMT R15, R154, 0x7610, R15 ;  /* 0x000076109a0f7816 */ /* 0x000fe4000000000f */
.L_x_5472:
[----:B------:R-:W-:Y:S05]  /*3760*/  BSYNC B1 ;  /* 0x0000000000017941 */ /* 0x000fea0003800000 */
.L_x_5471:
        /* <DEDUP_REMOVED lines=14> */
.L_x_5474:
[----:B------:R-:W-:Y:S05]  /*3850*/  BSYNC B1 ;  /* 0x0000000000017941 */ /* 0x000fea0003800000 */
.L_x_5473:
        /* <DEDUP_REMOVED lines=14> */
.L_x_5476:
[----:B------:R-:W-:Y:S05]  /*3940*/  BSYNC B1 ;  /* 0x0000000000017941 */ /* 0x000fea0003800000 */
.L_x_5475:
        /* <DEDUP_REMOVED lines=14> */
.L_x_5478:
[----:B------:R-:W-:Y:S05]  /*3a30*/  BSYNC B1 ;  /* 0x0000000000017941 */ /* 0x000fea0003800000 */
.L_x_5477:
        /* <DEDUP_REMOVED lines=14> */
.L_x_5480:
[----:B------:R-:W-:Y:S05]  /*3b20*/  BSYNC B1 ;  /* 0x0000000000017941 */ /* 0x000fea0003800000 */
.L_x_5479:
[----:B------:R-:W-:Y:S01]  /*3b30*/  ISETP.NE.U32.AND P5, PT, RZ, c[0x0][0x258], PT ;  /* 0x00009600ff007a0c */ /* 0x000fe20003fa5070 */
[----:B------:R-:W-:Y:S03]  /*3b40*/  BSSY B1, `(.L_x_5481) ;  /* 0x000000e000017945 */ /* 0x000fe60003800000 */
[----:B------:R-:W-:-:S13]  /*3b50*/  ISETP.NE.AND.EX P5, PT, RZ, c[0x0][0x25c], PT, P5 ;  /* 0x00009700ff007a0c */ /* 0x000fda0003fa5350 */
        /* <DEDUP_REMOVED lines=12> */
.L_x_5482:
[----:B------:R-:W-:Y:S05]  /*3c20*/  BSYNC B1 ;  /* 0x0000000000017941 */ /* 0x000fea0003800000 */
.L_x_5481:
[----:B------:R-:W-:Y:S02]  /*3c30*/  IADD3 R3, R3, 0x100, RZ ;  /* 0x0000010003037810 */ /* 0x000fe40007ffe0ff */
[----:B------:R-:W-:Y:S02]  /*3c40*/  IADD3 R184, R184, 0x100, RZ ;  /* 0x00000100b8b87810 */ /* 0x000fe40007ffe0ff */
.L_x_5462:
[----:B------:R-:W-:Y:S05]  /*3c50*/  BSYNC B0 ;  /* 0x0000000000007941 */ /* 0x000fea0003800000 */
.L_x_5461:
[----:B------:R-:W-:Y:S01]  /*3c60*/  ISETP.GE.U32.AND P5, PT, R4, 0x200, PT ;  /* 0x000002000400780c */ /* 0x000fe20003fa6070 */
[----:B------:R-:W-:-:S12]  /*3c70*/  BSSY B0, `(.L_x_5483) ;  /* 0x000008e000007945 */ /* 0x000fd80003800000 */
[----:B------:R-:W-:Y:S05]  /*3c80*/  @!P5 BRA `(.L_x_5484) ;  /* 0x000008c00000d947 */ /* 0x000fea0003800000 */
[----:B0-----:R-:W-:-:S04]  /*3c90*/  @P4 IMAD.MOV.U32 R154, RZ, RZ, 0x8 ;  /* 0x00000008ff9a4424 */ /* 0x001fc800078e00ff */
[----:B------:R-:W-:-:S06]  /*3ca0*/  @P4 IMAD.WIDE.U32 R154, R184, R154, c[0x0][0x170] ;  /* 0x00005c00b89a4625 */ /* 0x000fcc00078e009a */
[----:B------:R-:W2:Y:S01]  /*3cb0*/  @P4 LDG.E.64 R154, [R154.64] ;  /* 0x000000049a9a4981 */ /* 0x000ea2000c1e1b00 */
[----:B------:R-:W0:Y:S01]  /*3cc0*/  LDC.U8 R187, c[0x0][0x1f0] ;  /* 0x00007c00ffbb7b82 */ /* 0x000e220000000000 */
[----:B------:R-:W-:Y:S01]  /*3cd0*/  BSSY B1, `(.L_x_5485) ;  /* 0x0000013000017945 */ /* 0x000fe20003800000 */
[----:B0-----:R-:W-:Y:S02]  /*3ce0*/  ISETP.NE.AND P5, PT, R187, RZ, PT ;  /* 0x000000ffbb00720c */ /* 0x001fe40003fa5270 */
[C---:B--2---:R-:W-:Y:S02]  /*3cf0*/  @P4 SHF.R.U64 R186, R154.reuse, 0x10, R155 ;  /* 0x000000109aba4819 */ /* 0x044fe4000000129b */
[----:B------:R-:W-:Y:S02]  /*3d00*/  @P4 PRMT R246, R154, 0x7610, R246 ;  /* 0x000076109af64816 */ /* 0x000fe400000000f6 */
[----:B------:R-:W-:Y:S02]  /*3d10*/  FSEL R154, R152, RZ, !P5 ;  /* 0x000000ff989a7208 */ /* 0x000fe40006800000 */
[----:B------:R-:W-:-:S02]  /*3d20*/  @!P3 ISETP.NE.U32.AND P5, PT, RZ, c[0x0][0x218], PT ;  /* 0x00008600ff00ba0c */ /* 0x000fc40003fa5070 */
[----:B------:R-:W-:Y:S02]  /*3d30*/  @P4 PRMT R247, R155, 0x7610, R247 ;  /* 0x000076109bf74816 */ /* 0x000fe400000000f7 */
[----:B------:R-:W-:Y:S02]  /*3d40*/  @!P3 ISETP.NE.AND.EX P5, PT, RZ, c[0x0][0x21c], PT, P5 ;  /* 0x00008700ff00ba0c */ /* 0x000fe40003fa5350 */
[----:B------:R-:W-:Y:S02]  /*3d50*/  @P4 SHF.R.U32.HI R155, RZ, 0x10, R155 ;  /* 0x00000010ff9b4819 */ /* 0x000fe4000001169b */
[----:B------:R-:W-:Y:S02]  /*3d60*/  @P4 PRMT R246, R246, 0x5410, R186 ;  /* 0x00005410f6f64816 */ /* 0x000fe400000000ba */
[----:B-----5:R-:W-:Y:S02]  /*3d70*/  @!P3 FSEL R186, R124, RZ, P5 ;  /* 0x000000ff7cbab208 */ /* 0x020fe40002800000 */
        /* <DEDUP_REMOVED lines=8> */
.L_x_5486:
[----:B------:R-:W-:Y:S05]  /*3e00*/  BSYNC B1 ;  /* 0x0000000000017941 */ /* 0x000fea0003800000 */
.L_x_5485:
[----:B------:R-:W-:Y:S01]  /*3e10*/  ISETP.NE.U32.AND P5, PT, RZ, c[0x0][0x258], PT ;  /* 0x00009600ff007a0c */ /* 0x000fe20003fa5070 */
[----:B------:R-:W-:Y:S03]  /*3e20*/  BSSY B1, `(.L_x_5487) ;  /* 0x000000f000017945 */ /* 0x000fe60003800000 */
[----:B------:R-:W-:-:S04]  /*3e30*/  ISETP.NE.AND.EX P5, PT, RZ, c[0x0][0x25c], PT, P5 ;  /* 0x00009700ff007a0c */ /* 0x000fc80003fa5350 */
[----:B------:R-:W-:Y:S01]  /*3e40*/  SEL R148, R186, R148, P5 ;  /* 0x00000094ba947207 */ /* 0x000fe20002800000 */
[----:B------:R-:W-:Y:S05]  /*3e50*/  @!P4 BRA `(.L_x_5488) ;  /* 0x000000b00000c947 */ /* 0x000fea0003800000 */
[----:B------:R-:W-:Y:S01]  /*3e60*/  LOP3.LUT P6, RZ, R6, 0xff, RZ, 0xc0, !PT ;  /* 0x000000ff06ff7812 */ /* 0x000fe200078cc0ff */
[----:B------:R-:W-:Y:S01]  /*3e70*/  FMUL.FTZ R14, R186, c[0x0][0x1ec] ;  /* 0x00007b00ba0e7a20 */ /* 0x000fe20000410000 */
[----:B------:R-:W-:-:S03]  /*3e80*/  HFMA2.MMA R155, -RZ, RZ, 0, 0 ;  /* 0x00000000ff9b7435 */ /* 0x000fc600000001ff */
        /* <DEDUP_REMOVED lines=8> */
.L_x_5488:
[----:B------:R-:W-:Y:S05]  /*3f10*/  BSYNC B1 ;  /* 0x0000000000017941 */ /* 0x000fea0003800000 */
.L_x_5487:
[----:B------:R-:W-:Y:S01]  /*3f20*/  @!P3 ISETP.NE.U32.AND P6, PT, RZ, c[0x0][0x218], PT ;  /* 0x00008600ff00ba0c */ /* 0x000fe20003fc5070 */
[----:B------:R-:W-:Y:S03]  /*3f30*/  BSSY B1, `(.L_x_5489) ;  /* 0x000000a000017945 */ /* 0x000fe60003800000 */
        /* <DEDUP_REMOVED lines=9> */
.L_x_5490:
[----:B------:R-:W-:Y:S05]  /*3fd0*/  BSYNC B1 ;  /* 0x0000000000017941 */ /* 0x000fea0003800000 */
.L_x_5489:
        /* <DEDUP_REMOVED lines=14> */
.L_x_5492:
[----:B------:R-:W-:Y:S05]  /*40c0*/  BSYNC B1 ;  /* 0x0000000000017941 */ /* 0x000fea0003800000 */
.L_x_5491:
        /* <DEDUP_REMOVED lines=11> */
.L_x_5494:
[----:B------:R-:W-:Y:S05]  /*4180*/  BSYNC B1 ;  /* 0x0000000000017941 */ /* 0x000fea0003800000 */
.L_x_5493:
[----:B------:R-:W-:Y:S01]  /*4190*/  BSSY B1, `(.L_x_5495) ;  /* 0x000000e000017945 */ /* 0x000fe20003800000 */
[----:B------:R-:W-:Y:S01]  /*41a0*/  SEL R150, R155, R150, P5 ;  /* 0x000000969b967207 */ /* 0x000fe20002800000 */
[----:B------:R-:W-:Y:S05]  /*41b0*/  @!P4 BRA `(.L_x_5496) ;  /* 0x000000b00000c947 */ /* 0x000fea0003800000 */
[----:B------:R-:W-:Y:S01]  /*41c0*/  LOP3.LUT P6, RZ, R6, 0xff0000, RZ, 0xc0, !PT ;  /* 0x00ff000006ff7812 */ /* 0x000fe200078cc0ff */
[----:B------:R-:W-:Y:S01]  /*41d0*/  FMUL.FTZ R12, R155, c[0x0][0x1ec] ;  /* 0x00007b009b0c7a20 */ /* 0x000fe20000410000 */
[----:B------:R-:W-:-:S03]  /*41e0*/  MOV R155, RZ ;  /* 0x000000ff009b7202 */ /* 0x000fc60000000f00 */
        /* <DEDUP_REMOVED lines=8> */
.L_x_5496:
[----:B------:R-:W-:Y:S05]  /*4270*/  BSYNC B1 ;  /* 0x0000000000017941 */ /* 0x000fea0003800000 */
.L_x_5495:
        /* <DEDUP_REMOVED lines=11> */
.L_x_5498:
[----:B------:R-:W-:Y:S05]  /*4330*/  BSYNC B1 ;  /* 0x0000000000017941 */ /* 0x000fea0003800000 */
.L_x_5497:
[----:B------:R-:W-:Y:S01]  /*4340*/  SEL R151, R186, R151, P5 ;  /* 0x00000097ba977207 */ /* 0x000fe20002800000 */
[----:B------:R-:W-:Y:S01]  /*4350*/  BSSY B1, `(.L_x_5499) ;  /* 0x0000012000017945 */ /* 0x000fe20003800000 */
[----:B------:R-:W-:-:S04]  /*4360*/  ISETP.NE.U32.AND P5, PT, RZ, c[0x0][0x258], PT ;  /* 0x00009600ff007a0c */ /* 0x000fc80003fa5070 */
[----:B------:R-:W-:-:S13]  /*4370*/  ISETP.NE.AND.EX P5, PT, RZ, c[0x0][0x25c], PT, P5 ;  /* 0x00009700ff007a0c */ /* 0x000fda0003fa5350 */
[----:B------:R-:W-:-:S04]  /*4380*/  @P5 IMAD.MOV.U32 R154, RZ, RZ, 0x10 ;  /* 0x00000010ff9a5424 */ /* 0x000fc800078e00ff */
[----:B------:R-:W-:-:S05]  /*4390*/  @P5 IMAD.WIDE.U32 R154, R3, R154, c[0x0][0x258] ;  /* 0x00009600039a5625 */ /* 0x000fca00078e009a */
[----:B------:R0:W-:Y:S01]  /*43a0*/  @P5 STG.E.128 [R154.64], R148 ;  /* 0x000000949a005986 */ /* 0x0001e2000c101d04 */
[----:B------:R-:W-:Y:S05]  /*43b0*/  @!P4 BRA `(.L_x_5500) ;  /* 0x000000b00000c947 */ /* 0x000fea0003800000 */
[----:B------:R-:W-:Y:S01]  /*43c0*/  LOP3.LUT P5, RZ, R6, 0xff000000, RZ, 0xc0, !PT ;  /* 0xff00000006ff7812 */ /* 0x000fe200078ac0ff */
[----:B------:R-:W-:Y:S02]  /*43d0*/  FMUL.FTZ R13, R186, c[0x0][0x1ec] ;  /* 0x00007b00ba0d7a20 */ /* 0x000fe40000410000 */
[----:B0-----:R-:W-:Y:S02]  /*43e0*/  IMAD.MOV.U32 R154, RZ, RZ, RZ ;  /* 0x000000ffff9a7224 */ /* 0x001fe400078e00ff */
        /* <DEDUP_REMOVED lines=8> */
.L_x_5500:
[----:B------:R-:W-:Y:S05]  /*4470*/  BSYNC B1 ;  /* 0x0000000000017941 */ /* 0x000fea0003800000 */
.L_x_5499:
        /* <DEDUP_REMOVED lines=10> */
.L_x_5502:
[----:B------:R-:W-:Y:S05]  /*4520*/  BSYNC B1 ;  /* 0x0000000000017941 */ /* 0x000fea0003800000 */
.L_x_5501:
[----:B------:R-:W-:Y:S02]  /*4530*/  IADD3 R3, R3, 0x100, RZ ;  /* 0x0000010003037810 */ /* 0x000fe40007ffe0ff */
[----:B------:R-:W-:Y:S02]  /*4540*/  IADD3 R184, R184, 0x100, RZ ;  /* 0x00000100b8b87810 */ /* 0x000fe40007ffe0ff */
.L_x_5484:
[----:B------:R-:W-:Y:S05]  /*4550*/  BSYNC B0 ;  /* 0x0000000000007941 */ /* 0x000fea0003800000 */
.L_x_5483:
        /* <DEDUP_REMOVED lines=26> */
.L_x_5506:
[----:B------:R-:W-:Y:S05]  /*4700*/  BSYNC B1 ;  /* 0x0000000000017941 */ /* 0x000fea0003800000 */
.L_x_5505:
        /* <DEDUP_REMOVED lines=16> */
.L_x_5508:
[----:B------:R-:W-:Y:S05]  /*4810*/  BSYNC B1 ;  /* 0x0000000000017941 */ /* 0x000fea0003800000 */
.L_x_5507:
        /* <DEDUP_REMOVED lines=11> */
.L_x_5510:
[----:B------:R-:W-:Y:S05]  /*48d0*/  BSYNC B1 ;  /* 0x0000000000017941 */ /* 0x000fea0003800000 */
.L_x_5509:
        /* <DEDUP_REMOVED lines=14> */
.L_x_5512:
[----:B------:R-:W-:Y:S05]  /*49c0*/  BSYNC B1 ;  /* 0x0000000000017941 */ /* 0x000fea0003800000 */
.L_x_5511:
        /* <DEDUP_REMOVED lines=11> */
.L_x_5514:
[----:B------:R-:W-:Y:S05]  /*4a80*/  BSYNC B1 ;  /* 0x0000000000017941 */ /* 0x000fea0003800000 */
.L_x_5513:
        /* <DEDUP_REMOVED lines=10> */
[----:B------:R-:W-:Y:S01]  /*4b30*/  MOV R155, RZ ;  /* 0x000000ff009b7202 */ /* 0x000fe20000000f00 */
[----:B------:R-:W-:-:S05]  /*4b40*/  @P6 FMUL.FTZ R155, R217, R12 ;  /* 0x0000000cd99b6220 */ /* 0x000fca0000410000 */
[----:B------:R-:W-:-:S04]  /*4b50*/  F2FP.BF16.PACK_AB R155, RZ, R155 ;  /* 0x0000009bff9b723e */ /* 0x000fc800000010ff */
[----:B------:R-:W-:Y:S02]  /*4b60*/  PRMT R12, R155, 0x7610, R12 ;  /* 0x000076109b0c7816 */ /* 0x000fe4000000000c */
.L_x_5516:
[----:B------:R-:W-:Y:S05]  /*4b70*/  BSYNC B1 ;  /* 0x0000000000017941 */ /* 0x000fea0003800000 */
.L_x_5515:
        /* <DEDUP_REMOVED lines=11> */
.L_x_5518:
[----:B------:R-:W-:Y:S05]  /*4c30*/  BSYNC B1 ;  /* 0x0000000000017941 */ /* 0x000fea0003800000 */
.L_x_5517:
        /* <DEDUP_REMOVED lines=19> */
.L_x_5520:
[----:B------:R-:W-:Y:S05]  /*4d70*/  BSYNC B1 ;  /* 0x0000000000017941 */ /* 0x000fea0003800000 */
.L_x_5519:
        /* <DEDUP_REMOVED lines=10> */
.L_x_5522:
[----:B------:R-:W-:Y:S05]  /*4e20*/  BSYNC B1 ;  /* 0x0000000000017941 */ /* 0x000fea0003800000 */
.L_x_5521:
[----:B------:R-:W-:Y:S02]  /*4e30*/  IADD3 R3, R3, 0x100, RZ ;  /* 0x0000010003037810 */ /* 0x000fe40007ffe0ff */
[----:B------:R-:W-:Y:S02]  /*4e40*/  IADD3 R184, R184, 0x100, RZ ;  /* 0x00000100b8b87810 */ /* 0x000fe40007ffe0ff */
.L_x_5504:
[----:B------:R-:W-:Y:S05]  /*4e50*/  BSYNC B0 ;  /* 0x0000000000007941 */ /* 0x000fea0003800000 */
.L_x_5503:
[----:B------:R-:W-:Y:S01]  /*4e60*/  BSSY B0, `(.L_x_5523) ;  /* 0x000008e000007945 */ /* 0x000fe20003800000 */
        /* <DEDUP_REMOVED lines=24> */
.L_x_5526:
[----:B------:R-:W-:Y:S05]  /*4ff0*/  BSYNC B1 ;  /* 0x0000000000017941 */ /* 0x000fea0003800000 */
.L_x_5525:
        /* <DEDUP_REMOVED lines=16> */
.L_x_5528:
[----:B------:R-:W-:Y:S05]  /*5100*/  BSYNC B1 ;  /* 0x0000000000017941 */ /* 0x000fea0003800000 */
.L_x_5527:
        /* <DEDUP_REMOVED lines=11> */
.L_x_5530:
[----:B------:R-:W-:Y:S05]  /*51c0*/  BSYNC B1 ;  /* 0x0000000000017941 */ /* 0x000fea0003800000 */
.L_x_5529:
[----:B------:R-:W-:Y:S01]  /*51d0*/  BSSY B1, `(.L_x_5531) ;  /* 0x000000e000017945 */ /* 0x000fe20003800000 */
        /* <DEDUP_REMOVED lines=13> */
.L_x_5532:
[----:B------:R-:W-:Y:S05]  /*52b0*/  BSYNC B1 ;  /* 0x0000000000017941 */ /* 0x000fea0003800000 */
.L_x_5531:
        /* <DEDUP_REMOVED lines=11> */
.L_x_5534:
[----:B------:R-:W-:Y:S05]  /*5370*/  BSYNC B1 ;  /* 0x0000000000017941 */ /* 0x000fea0003800000 */
.L_x_5533:
        /* <DEDUP_REMOVED lines=14> */
.L_x_5536:
[----:B------:R-:W-:Y:S05]  /*5460*/  BSYNC B1 ;  /* 0x0000000000017941 */ /* 0x000fea0003800000 */
.L_x_5535:
        /* <DEDUP_REMOVED lines=11> */
.L_x_5538:
[----:B------:R-:W-:Y:S05]  /*5520*/  BSYNC B1 ;  /* 0x0000000000017941 */ /* 0x000fea0003800000 */
.L_x_5537:
[----:B------:R-:W-:Y:S01]  /*5530*/  SEL R151, R186, R151, P5 ;  /* 0x00000097ba977207 */ /* 0x000fe20002800000 */
[----:B------:R-:W-:Y:S01]  /*5540*/  BSSY B1, `(.L_x_5539) ;  /* 0x0000012000017945 */ /* 0x000fe20003800000 */
[----:B------:R-:W-:-:S04]  /*5550*/  ISETP.NE.U32.AND P5, PT, RZ, c[0x0][0x258], PT ;  /* 0x00009600ff007a0c */ /* 0x000fc80003fa5070 */
[----:B------:R-:W-:-:S13]  /*5560*/  ISETP.NE.AND.EX P5, PT, RZ, c[0x0][0x25c], PT, P5 ;  /* 0x00009700ff007a0c */ /* 0x000fda0003fa5350 */
[----:B------:R-:W-:-:S05]  /*5570*/  @P5 MOV R154, 0x10 ;  /* 0x00000010009a5802 */ /* 0x000fca0000000f00 */
        /* <DEDUP_REMOVED lines=14> */
.L_x_5540:
[----:B------:R-:W-:Y:S05]  /*5660*/  BSYNC B1 ;  /* 0x0000000000017941 */ /* 0x000fea0003800000 */
.L_x_5539:
        /* <DEDUP_REMOVED lines=10> */
.L_x_5542:
[----:B------:R-:W-:Y:S05]  /*5710*/  BSYNC B1 ;  /* 0x0000000000017941 */ /* 0x000fea0003800000 */
.L_x_5541:
[----:B------:R-:W-:Y:S02]  /*5720*/  IADD3 R3, R3, 0x100, RZ ;  /* 0x0000010003037810 */ /* 0x000fe40007ffe0ff */
[----:B------:R-:W-:Y:S02]  /*5730*/  IADD3 R184, R184, 0x100, RZ ;  /* 0x00000100b8b87810 */ /* 0x000fe40007ffe0ff */
.L_x_5524:
[----:B------:R-:W-:Y:S05]  /*5740*/  BSYNC B0 ;  /* 0x0000000000007941 */ /* 0x000fea0003800000 */
.L_x_5523:
[----:B------:R-:W-:Y:S01]  /*5750*/  BSSY B0, `(.L_x_5543) ;  /* 0x000008e000007945 */ /* 0x000fe20003800000 */
[----:B------:R-:W-:Y:S05]  /*5760*/  @!P1 BRA `(.L_x_5544) ;  /* 0x000008c000009947 */ /* 0x000fea0003800000 */
[----:B0-----:R-:W-:-:S05]  /*5770*/  @P4 MOV R154, 0x8 ;  /* 0x00000008009a4802 */ /* 0x001fca0000000f00 */
        /* <DEDUP_REMOVED lines=22> */
.L_x_5546:
[----:B------:R-:W-:Y:S05]  /*58e0*/  BSYNC B1 ;  /* 0x0000000000017941 */ /* 0x000fea0003800000 */
.L_x_5545:
        /* <DEDUP_REMOVED lines=16> */
.L_x_5548:
[----:B------:R-:W-:Y:S05]  /*59f0*/  BSYNC B1 ;  /* 0x0000000000017941 */ /* 0x000fea0003800000 */
.L_x_5547:
        /* <DEDUP_REMOVED lines=11> */
.L_x_5550:
[----:B------:R-:W-:Y:S05]  /*5ab0*/  BSYNC B1 ;  /* 0x0000000000017941 */ /* 0x000fea0003800000 */
.L_x_5549:
        /* <DEDUP_REMOVED lines=14> */
.L_x_5552:
[----:B------:R-:W-:Y:S05]  /*5ba0*/  BSYNC B1 ;  /* 0x0000000000017941 */ /* 0x000fea0003800000 */
.L_x_5551:
        /* <DEDUP_REMOVED lines=11> */
.L_x_5554:
[----:B------:R-:W-:Y:S05]  /*5c60*/  BSYNC B1 ;  /* 0x0000000000017941 */ /* 0x000fea0003800000 */
.L_x_5553:
        /* <DEDUP_REMOVED lines=14> */
.L_x_5556:
[----:B------:R-:W-:Y:S05]  /*5d50*/  BSYNC B1 ;  /* 0x0000000000017941 */ /* 0x000fea0003800000 */
.L_x_5555:
        /* <DEDUP_REMOVED lines=11> */
.L_x_5558:
[----:B------:R-:W-:Y:S05]  /*5e10*/  BSYNC B1 ;  /* 0x0000000000017941 */ /* 0x000fea0003800000 */
.L_x_5557:
        /* <DEDUP_REMOVED lines=9> */
[----:B------:R-:W-:Y:S01]  /*5eb0*/  FMUL.FTZ R13, R186, c[0x0][0x1ec] ;  /* 0x00007b00ba0d7a20 */ /* 0x000fe20000410000 */
[----:B0-----:R-:W-:-:S03]  /*5ec0*/  MOV R154, RZ ;  /* 0x000000ff009a7202 */ /* 0x001fc60000000f00 */
        /* <DEDUP_REMOVED lines=8> */
.L_x_5560:
[----:B------:R-:W-:Y:S05]  /*5f50*/  BSYNC B1 ;  /* 0x0000000000017941 */ /* 0x000fea0003800000 */
.L_x_5559:
        /* <DEDUP_REMOVED lines=10> */
.L_x_5562:
[----:B------:R-:W-:Y:S05]  /*6000*/  BSYNC B1 ;  /* 0x0000000000017941 */ /* 0x000fea0003800000 */
.L_x_5561:
[----:B------:R-:W-:Y:S02]  /*6010*/  IADD3 R3, R3, 0x100, RZ ;  /* 0x0000010003037810 */ /* 0x000fe40007ffe0ff */
[----:B------:R-:W-:Y:S02]  /*6020*/  IADD3 R184, R184, 0x100, RZ ;  /* 0x00000100b8b87810 */ /* 0x000fe40007ffe0ff */
.L_x_5544:
[----:B------:R-:W-:Y:S05]  /*6030*/  BSYNC B0 ;  /* 0x0000000000007941 */ /* 0x000fea0003800000 */
.L_x_5543:
        /* <DEDUP_REMOVED lines=25> */
.L_x_5566:
[----:B------:R-:W-:Y:S05]  /*61d0*/  BSYNC B1 ;  /* 0x0000000000017941 */ /* 0x000fea0003800000 */
.L_x_5565:
        /* <DEDUP_REMOVED lines=16> */
.L_x_5568:
[----:B------:R-:W-:Y:S05]  /*62e0*/  BSYNC B1 ;  /* 0x0000000000017941 */ /* 0x000fea0003800000 */
.L_x_5567:
        /* <DEDUP_REMOVED lines=11> */
.L_x_5570:
[----:B------:R-:W-:Y:S05]  /*63a0*/  BSYNC B1 ;  /* 0x0000000000017941 */ /* 0x000fea0003800000 */
.L_x_5569:
        /* <DEDUP_REMOVED lines=14> */
.L_x_5572:
[----:B------:R-:W-:Y:S05]  /*6490*/  BSYNC B1 ;  /* 0x0000000000017941 */ /* 0x000fea0003800000 */
.L_x_5571:
        /* <DEDUP_REMOVED lines=11> */
.L_x_5574:
[----:B------:R-:W-:Y:S05]  /*6550*/  BSYNC B1 ;  /* 0x0000000000017941 */ /* 0x000fea0003800000 */
.L_x_5573:
        /* <DEDUP_REMOVED lines=14> */
.L_x_5576:
[----:B------:R-:W-:Y:S05]  /*6640*/  BSYNC B1 ;  /* 0x0000000000017941 */ /* 0x000fea0003800000 */
.L_x_5575:
        /* <DEDUP_REMOVED lines=11> */
.L_x_5578:
[----:B------:R-:W-:Y:S05]  /*6700*/  BSYNC B1 ;  /* 0x0000000000017941 */ /* 0x000fea0003800000 */
.L_x_5577:
        /* <DEDUP_REMOVED lines=19> */
.L_x_5580:
[----:B------:R-:W-:Y:S05]  /*6840*/  BSYNC B1 ;  /* 0x0000000000017941 */ /* 0x000fea0003800000 */
.L_x_5579:
        /* <DEDUP_REMOVED lines=10> */
.L_x_5582:
[----:B------:R-:W-:Y:S05]  /*68f0*/  BSYNC B1 ;  /* 0x0000000000017941 */ /* 0x000fea0003800000 */
.L_x_5581:
[----:B------:R-:W-:Y:S02]  /*6900*/  IADD3 R3, R3, 0x100, RZ ;  /* 0x0000010003037810 */ /* 0x000fe40007ffe0ff */
[----:B------:R-:W-:Y:S02]  /*6910*/  IADD3 R184, R184, 0x100, RZ ;  /* 0x00000100b8b87810 */ /* 0x000fe40007ffe0ff */
.L_x_5564:
[----:B------:R-:W-:Y:S05]  /*6920*/  BSYNC B0 ;  /* 0x0000000000007941 */ /* 0x000fea0003800000 */
.L_x_5563:
[----:B------:R-:W-:Y:S01]  /*6930*/  ISETP.GE.U32.AND P5, PT, R4, 0x700, PT ;  /* 0x000007000400780c */ /* 0x000fe20003fa6070 */
[----:B------:R-:W-:-:S12]  /*6940*/  BSSY B0, `(.L_x_5583) ;  /* 0x0000089000007945 */ /* 0x000fd80003800000 */
[----:B------:R-:W-:Y:S05]  /*6950*/  @!P5 BRA `(.L_x_5584) ;  /* 0x000008700000d947 */ /* 0x000fea0003800000 */
[----:B0-----:R-:W0:Y:S02]  /*6960*/  LDC.U8 R154, c[0x0][0x1f0] ;  /* 0x00007c00ff9a7b82 */ /* 0x001e240000000000 */
[----:B0-----:R-:W-:Y:S01]  /*6970*/  ISETP.NE.AND P5, PT, R154, RZ, PT ;  /* 0x000000ff9a00720c */ /* 0x001fe20003fa5270 */
[----:B------:R-:W-:-:S03]  /*6980*/  @P4 IMAD.MOV.U32 R154, RZ, RZ, 0x8 ;  /* 0x00000008ff9a4424 */ /* 0x000fc600078e00ff */
[----:B------:R-:W-:Y:S01]  /*6990*/  FSEL R152, R152, RZ, !P5 ;  /* 0x000000ff98987208 */ /* 0x000fe20006800000 */
[----:B------:R-:W-:-:S06]  /*69a0*/  @P4 IMAD.WIDE.U32 R154, R184, R154, c[0x0][0x170] ;  /* 0x00005c00b89a4625 */ /* 0x000fcc00078e009a */
[----:B------:R-:W2:Y:S01]  /*69b0*/  @P4 LDG.E.64 R154, [R154.64] ;  /* 0x000000049a9a4981 */ /* 0x000ea2000c1e1b00 */
[----:B------:R-:W-:Y:S01]  /*69c0*/  @!P3 ISETP.NE.U32.AND P5, PT, RZ, c[0x0][0x218], PT ;  /* 0x00008600ff00ba0c */ /* 0x000fe20003fa5070 */
[----:B------:R-:W-:Y:S03]  /*69d0*/  BSSY B1, `(.L_x_5585) ;  /* 0x000000d000017945 */ /* 0x000fe60003800000 */
[----:B------:R-:W-:Y:S02]  /*69e0*/  @!P3 ISETP.NE.AND.EX P5, PT, RZ, c[0x0][0x21c], PT, P5 ;  /* 0x00008700ff00ba0c */ /* 0x000fe40003fa5350 */
[C---:B--2---:R-:W-:Y:S02]  /*69f0*/  @P4 PRMT R246, R154.reuse, 0x7610, R246 ;  /* 0x000076109af64816 */ /* 0x044fe400000000f6 */
[----:B------:R-:W-:-:S04]  /*6a00*/  @P4 SHF.R.U64 R154, R154, 0x10, R155 ;  /* 0x000000109a9a4819 */ /* 0x000fc8000000129b */
[----:B------:R-:W-:Y:S02]  /*6a10*/  @P4 PRMT R246, R246, 0x5410, R154 ;  /* 0x00005410f6f64816 */ /* 0x000fe4000000009a */
[----:B-----5:R-:W-:Y:S01]  /*6a20*/  @!P3 FSEL R154, R144, RZ, P5 ;  /* 0x000000ff909ab208 */ /* 0x020fe20002800000 */
[----:B------:R-:W-:Y:S05]  /*6a30*/  @!P3 BRA `(.L_x_5586) ;  /* 0x000000600000b947 */ /* 0x000fea0003800000 */
[----:B------:R-:W-:Y:S01]  /*6a40*/  ISETP.NE.U32.AND P5, PT, RZ, c[0x0][0x218], PT ;  /* 0x00008600ff007a0c */ /* 0x000fe20003fa5070 */
[----:B------:R-:W-:-:S03]  /*6a50*/  FFMA.FTZ R154, R177, R153, R152 ;  /* 0x00000099b19a7223 */ /* 0x000fc60000010098 */
[----:B------:R-:W-:Y:S01]  /*6a60*/  ISETP.NE.AND.EX P5, PT, RZ, c[0x0][0x21c], PT, P5 ;  /* 0x00008700ff007a0c */ /* 0x000fe20003fa5350 */
[----:B------:R-:W-:-:S04]  /*6a70*/  FADD.FTZ R154, R195, -R154 ;  /* 0x8000009ac39a7221 */ /* 0x000fc80000010000 */
[----:B------:R-:W-:-:S08]  /*6a80*/  FMUL.FTZ R154, R2, R154 ;  /* 0x0000009a029a7220 */ /* 0x000fd00000410000 */
[----:B------:R-:W-:Y:S02]  /*6a90*/  @P5 FADD.FTZ R154, R144, R154 ;  /* 0x0000009a909a5221 */ /* 0x000fe40000010000 */
.L_x_5586:
[----:B------:R-:W-:Y:S05]  /*6aa0*/  BSYNC B1 ;  /* 0x0000000000017941 */ /* 0x000fea0003800000 */
.L_x_5585:
        /* <DEDUP_REMOVED lines=16> */
.L_x_5588:
[----:B------:R-:W-:Y:S05]  /*6bb0*/  BSYNC B1 ;  /* 0x0000000000017941 */ /* 0x000fea0003800000 */
.L_x_5587:
        /* <DEDUP_REMOVED lines=11> */
.L_x_5590:
[----:B------:R-:W-:Y:S05]  /*6c70*/  BSYNC B1 ;  /* 0x0000000000017941 */ /* 0x000fea0003800000 */
.L_x_5589:
        /* <DEDUP_REMOVED lines=14> */
.L_x_5592:
[----:B------:R-:W-:Y:S05]  /*6d60*/  BSYNC B1 ;  /* 0x0000000000017941 */ /* 0x000fea0003800000 */
.L_x_5591:
        /* <DEDUP_REMOVED lines=11> */
.L_x_5594:
[----:B------:R-:W-:Y:S05]  /*6e20*/  BSYNC B1 ;  /* 0x0000000000017941 */ /* 0x000fea0003800000 */
.L_x_5593:
[----:B------:R-:W-:Y:S01]  /*6e30*/  BSSY B1, `(.L_x_5595) ;  /* 0x000000f000017945 */ /* 0x000fe20003800000 */
[----:B------:R-:W-:Y:S02]  /*6e40*/  SEL R150, R154, R150, P5 ;  /* 0x000000969a967207 */ /* 0x000fe40002800000 */
[----:B------:R-:W-:Y:S01]  /*6e50*/  @P4 PRMT R247, R155, 0x7610, R247 ;  /* 0x000076109bf74816 */ /* 0x000fe200000000f7 */
        /* <DEDUP_REMOVED lines=12> */
.L_x_5596:
[----:B------:R-:W-:Y:S05]  /*6f20*/  BSYNC B1 ;  /* 0x0000000000017941 */ /* 0x000fea0003800000 */
.L_x_5595:
        /* <DEDUP_REMOVED lines=11> */
.L_x_5598:
[----:B------:R-:W-:Y:S05]  /*6fe0*/  BSYNC B1 ;  /* 0x0000000000017941 */ /* 0x000fea0003800000 */
.L_x_5597:
[----:B------:R-:W-:Y:S01]  /*6ff0*/  ISETP.NE.U32.AND P3, PT, RZ, c[0x0][0x258], PT ;  /* 0x00009600ff007a0c */ /* 0x000fe20003f65070 */
[----:B------:R-:W-:Y:S01]  /*7000*/  BSSY B1, `(.L_x_5599) ;  /* 0x0000013000017945 */ /* 0x000fe20003800000 */
[----:B------:R-:W-:Y:S02]  /*7010*/  SEL R151, R154, R151, P5 ;  /* 0x000000979a977207 */ /* 0x000fe40002800000 */
[----:B------:R-:W-:Y:S02]  /*7020*/  ISETP.NE.AND.EX P3, PT, RZ, c[0x0][0x25c], PT, P3 ;  /* 0x00009700ff007a0c */ /* 0x000fe40003f65330 */
[----:B------:R-:W-:-:S04]  /*7030*/  @P4 SHF.R.U32.HI R155, RZ, 0x10, R155 ;  /* 0x00000010ff9b4819 */ /* 0x000fc8000001169b */
[----:B------:R-:W-:-:S07]  /*7040*/  @P4 PRMT R247, R247, 0x5410, R155 ;  /* 0x00005410f7f74816 */ /* 0x000fce000000009b */
[----:B------:R-:W-:-:S04]  /*7050*/  @P3 IMAD.MOV.U32 R2, RZ, RZ, 0x10 ;  /* 0x00000010ff023424 */ /* 0x000fc800078e00ff */
[----:B------:R-:W-:-:S05]  /*7060*/  @P3 IMAD.WIDE.U32 R2, R3, R2, c[0x0][0x258] ;  /* 0x0000960003023625 */ /* 0x000fca00078e0002 */
[----:B------:R0:W-:Y:S01]  /*7070*/  @P3 STG.E.128 [R2.64], R148 ;  /* 0x0000009402003986 */ /* 0x0001e2000c101d04 */
[----:B------:R-:W-:Y:S05]  /*7080*/  @!P4 BRA `(.L_x_5600) ;  /* 0x000000a00000c947 */ /* 0x000fea0003800000 */
[----:B------:R-:W-:Y:S01]  /*7090*/  LOP3.LUT P3, RZ, R11, 0xff000000, RZ, 0xc0, !PT ;  /* 0xff0000000bff7812 */ /* 0x000fe2000786c0ff */
[----:B------:R-:W-:Y:S01]  /*70a0*/  FMUL.FTZ R154, R154, c[0x0][0x1ec] ;  /* 0x00007b009a9a7a20 */ /* 0x000fe20000410000 */
[----:B0-----:R-:W-:-:S03]  /*70b0*/  CS2R R2, SRZ ;  /* 0x0000000000027805 */ /* 0x001fc6000001ff00 */
[----:B------:R-:W-:-:S08]  /*70c0*/  FMUL.FTZ R13, R154, c[0x0][0x1e8] ;  /* 0x00007a009a0d7a20 */ /* 0x000fd00000410000 */
[----:B------:R-:W-:Y:S01]  /*70d0*/  @P3 FMUL.FTZ R3, R200, R13 ;  /* 0x0000000dc8033220 */ /* 0x000fe20000410000 */
[----:B------:R-:W-:-:S04]  /*70e0*/  @P3 PRMT R152, RZ, 0x7610, R247 ;  /* 0x00007610ff983816 */ /* 0x000fc800000000f7 */
[----:B------:R-:W-:Y:S01]  /*70f0*/  F2FP.BF16.PACK_AB R3, RZ, R3 ;  /* 0x00000003ff03723e */ /* 0x000fe200000010ff */
[----:B------:R-:W-:-:S03]  /*7100*/  @P3 FMUL.FTZ R2, R152, R13 ;  /* 0x0000000d98023220 */ /* 0x000fc60000410000 */
[----:B------:R-:W-:Y:S01]  /*7110*/  PRMT R13, R3, 0x7610, R13 ;  /* 0x00007610030d7816 */ /* 0x000fe2000000000d */
[----:B------:R-:W-:Y:S02]  /*7120*/  FADD.FTZ R119, R119, R2 ;  /* 0x0000000277777221 */ /* 0x000fe40000010000 */
.L_x_5600:
[----:B------:R-:W-:Y:S05]  /*7130*/  BSYNC B1 ;  /* 0x0000000000017941 */ /* 0x000fea0003800000 */
.L_x_5599:
        /* <DEDUP_REMOVED lines=9> */
.L_x_5584:
[----:B------:R-:W-:Y:S05]  /*71d0*/  BSYNC B0 ;  /* 0x0000000000007941 */ /* 0x000fea0003800000 */
.L_x_5583:
[----:B------:R-:W-:Y:S02]  /*71e0*/  LOP3.LUT P3, RZ, R199, 0xff, RZ, 0xc0, !PT ;  /* 0x000000ffc7ff7812 */ /* 0x000fe4000786c0ff */
[----:B------:R-:W-:Y:S02]  /*71f0*/  IADD3 R0, R0, c[0x0][0x160], RZ ;  /* 0x0000580000007a10 */ /* 0x000fe40007ffe0ff */
[----:B------:R-:W-:Y:S02]  /*7200*/  SEL R199, RZ, 0x1, P3 ;  /* 0x00000001ffc77807 */ /* 0x000fe40001800000 */
[----:B------:R-:W-:-:S13]  /*7210*/  ISETP.GE.AND P3, PT, R0, c[0x0][0x164], PT ;  /* 0x0000590000007a0c */ /* 0x000fda0003f66270 */
[----:B0----5:R-:W-:Y:S01]  /*7220*/  @P3 CALL.REL.NOINC `(.L_x_5431) ;  /* 0x0000001000003944 */ /* 0x021fe20003c00000 */
[----:B------:R-:W-:Y:S05]  /*7230*/  BRA `(.L_x_5601) ;  /* 0xffff9bc000007947 */ /* 0x000fea000383ffff */
.L_x_5431:
[----:B0-----:R-:W0:Y:S01]  /*7240*/  S2UR UR6, SR_CTAID.X ;  /* 0x00000000000679c3 */ /* 0x001e220000002500 */
[----:B-----5:R-:W0:Y:S01]  /*7250*/  S2R R2, SR_TID.X ;  /* 0x0000000000027919 */ /* 0x020e220000002100 */
[C---:B------:R-:W-:Y:S01]  /*7260*/  LOP3.LUT P5, RZ, R4.reuse, 0xffffff00, RZ, 0xc0, !PT ;  /* 0xffffff0004ff7812 */ /* 0x040fe200078ac0ff */
[----:B------:R-:W-:Y:S01]  /*7270*/  @P0 IMAD.MOV.U32 R27, RZ, RZ, 0x10 ;  /* 0x00000010ff1b0424 */ /* 0x000fe200078e00ff */
[C---:B------:R-:W-:Y:S01]  /*7280*/  ISETP.GE.U32.AND P4, PT, R4.reuse, 0x200, PT ;  /* 0x000002000400780c */ /* 0x040fe20003f86070 */
[----:B------:R-:W-:Y:S01]  /*7290*/  @P1 IMAD.MOV.U32 R5, RZ, RZ, 0x10 ;  /* 0x00000010ff051424 */ /* 0x000fe200078e00ff */
[----:B------:R-:W-:Y:S02]  /*72a0*/  ISETP.GE.U32.AND P3, PT, R4, 0x300, PT ;  /* 0x000003000400780c */ /* 0x000fe40003f66070 */
[----:B------:R-:W-:-:S07]  /*72b0*/  @P2 MOV R29, 0x10 ;  /* 0x00000010001d2802 */ /* 0x000fce0000000f00 */
        /* <DEDUP_REMOVED lines=59> */
.L_x_5459:
[----:B------:R-:W-:Y:S01]  /*7670*/  HFMA2.MMA R194, -RZ, RZ, 0, 1.847743988037109375e-06 ;  /* 0x0000001fffc27435 */ /* 0x000fe200000001ff */
[----:B------:R-:W-:Y:S01]  /*7680*/  IMAD.MOV.U32 R153, RZ, RZ, R186 ;  /* 0x000000ffff997224 */ /* 0x000fe200078e00ba */
[----:B------:R-:W-:Y:S01]  /*7690*/  MOV R152, 0x76d0 ;  /* 0x000076d000987802 */ /* 0x000fe20000000f00 */
[----:B------:R-:W-:-:S02]  /*76a0*/  IMAD.MOV.U32 R154, RZ, RZ, 0x10 ;  /* 0x00000010ff9a7424 */ /* 0x000fc400078e00ff */
[----:B------:R-:W-:Y:S02]  /*76b0*/  IMAD.MOV.U32 R193, RZ, RZ, -0x1 ;  /* 0xffffffffffc17424 */ /* 0x000fe400078e00ff */
[----:B-----5:R-:W-:Y:S05]  /*76c0*/  CALL.REL.NOINC `($__internal_77_$__cuda_sm70_shflsync_down_p) ;  /* 0x0000046000007944 */ /* 0x020fea0003c00000 */
[----:B-1----:R-:W-:Y:S01]  /*76d0*/  IMAD.MOV.U32 R155, RZ, RZ, R154 ;  /* 0x000000ffff9b7224 */ /* 0x002fe200078e009a */
[----:B------:R-:W-:Y:S05]  /*76e0*/  BRA `(.L_x_5602) ;  /* 0xffffb85000007947 */ /* 0x000fea000383ffff */
.L_x_5460:
[----:B------:R-:W-:Y:S01]  /*76f0*/  IMAD.MOV.U32 R153, RZ, RZ, R187 ;  /* 0x000000ffff997224 */ /* 0x000fe200078e00bb */
[----:B------:R-:W-:Y:S01]  /*7700*/  MOV R154, 0x10 ;  /* 0x00000010009a7802 */ /* 0x000fe20000000f00 */
[----:B------:R-:W-:Y:S01]  /*7710*/  IMAD.MOV.U32 R194, RZ, RZ, 0x1f ;  /* 0x0000001fffc27424 */ /* 0x000fe200078e00ff */
[----:B------:R-:W-:Y:S01]  /*7720*/  MOV R152, 0x7750 ;  /* 0x0000775000987802 */ /* 0x000fe20000000f00 */
[----:B------:R-:W-:Y:S02]  /*7730*/  IMAD.MOV.U32 R193, RZ, RZ, -0x1 ;  /* 0xffffffffffc17424 */ /* 0x000fe400078e00ff */
[----:B01---5:R-:W-:Y:S05]  /*7740*/  CALL.REL.NOINC `($__internal_77_$__cuda_sm70_shflsync_down_p) ;  /* 0x000003e000007944 */ /* 0x023fea0003c00000 */
[----:B------:R-:W-:Y:S01]  /*7750*/  FADD.FTZ R186, R155, R186 ;  /* 0x000000ba9bba7221 */ /* 0x000fe20000010000 */
[----:B------:R-:W-:Y:S01]  /*7760*/  MOV R152, 0x77d0 ;  /* 0x000077d000987802 */ /* 0x000fe20000000f00 */
[----:B-1----:R-:W-:Y:S01]  /*7770*/  FADD.FTZ R187, R187, R154 ;  /* 0x0000009abbbb7221 */ /* 0x002fe20000010000 */
[----:B------:R-:W-:Y:S01]  /*7780*/  HFMA2.MMA R154, -RZ, RZ, 0, 4.76837158203125e-07 ;  /* 0x00000008ff9a7435 */ /* 0x000fe200000001ff */
[----:B------:R-:W-:Y:S01]  /*7790*/  IMAD.MOV.U32 R194, RZ, RZ, 0x1f ;  /* 0x0000001fffc27424 */ /* 0x000fe200078e00ff */
[----:B------:R-:W-:Y:S01]  /*77a0*/  MOV R153, R186 ;  /* 0x000000ba00997202 */ /* 0x000fe20000000f00 */
[----:B------:R-:W-:-:S03]  /*77b0*/  IMAD.MOV.U32 R193, RZ, RZ, -0x1 ;  /* 0xffffffffffc17424 */ /* 0x000fc600078e00ff */
[----:B------:R-:W-:Y:S05]  /*77c0*/  CALL.REL.NOINC `($__internal_77_$__cuda_sm70_shflsync_down_p) ;  /* 0x0000036000007944 */ /* 0x000fea0003c00000 */
[----:B-1----:R-:W-:Y:S01]  /*77d0*/  IMAD.MOV.U32 R155, RZ, RZ, R154 ;  /* 0x000000ffff9b7224 */ /* 0x002fe200078e009a */
[----:B------:R-:W-:Y:S01]  /*77e0*/  HFMA2.MMA R154, -RZ, RZ, 0, 4.76837158203125e-07 ;  /* 0x00000008ff9a7435 */ /* 0x000fe200000001ff */
[----:B------:R-:W-:Y:S01]  /*77f0*/  IMAD.MOV.U32 R153, RZ, RZ, R187 ;  /* 0x000000ffff997224 */ /* 0x000fe200078e00bb */
[----:B------:R-:W-:Y:S01]  /*7800*/  MOV R152, 0x7840 ;  /* 0x0000784000987802 */ /* 0x000fe20000000f00 */
[----:B------:R-:W-:-:S02]  /*7810*/  IMAD.MOV.U32 R194, RZ, RZ, 0x1f ;  /* 0x0000001fffc27424 */ /* 0x000fc400078e00ff */
[----:B------:R-:W-:Y:S02]  /*7820*/  IMAD.MOV.U32 R193, RZ, RZ, -0x1 ;  /* 0xffffffffffc17424 */ /* 0x000fe400078e00ff */
[----:B------:R-:W-:Y:S05]  /*7830*/  CALL.REL.NOINC `($__internal_77_$__cuda_sm70_shflsync_down_p) ;  /* 0x000002f000007944 */ /* 0x000fea0003c00000 */
[----:B------:R-:W-:Y:S01]  /*7840*/  FADD.FTZ R186, R155, R186 ;  /* 0x000000ba9bba7221 */ /* 0x000fe20000010000 */
[----:B------:R-:W-:Y:S01]  /*7850*/  MOV R152, 0x78c0 ;  /* 0x000078c000987802 */ /* 0x000fe20000000f00 */
[----:B-1----:R-:W-:Y:S01]  /*7860*/  FADD.FTZ R187, R187, R154 ;  /* 0x0000009abbbb7221 */ /* 0x002fe20000010000 */
[----:B------:R-:W-:Y:S01]  /*7870*/  MOV R154, 0x4 ;  /* 0x00000004009a7802 */ /* 0x000fe20000000f00 */
[----:B------:R-:W-:Y:S01]  /*7880*/  IMAD.MOV.U32 R194, RZ, RZ, 0x1f ;  /* 0x0000001fffc27424 */ /* 0x000fe200078e00ff */
[----:B------:R-:W-:Y:S01]  /*7890*/  MOV R153, R186 ;  /* 0x000000ba00997202 */ /* 0x000fe20000000f00 */
[----:B------:R-:W-:Y:S02]  /*78a0*/  IMAD.MOV.U32 R193, RZ, RZ, -0x1 ;  /* 0xffffffffffc17424 */ /* 0x000fe400078e00ff */
[----:B------:R-:W-:Y:S05]  /*78b0*/  CALL.REL.NOINC `($__internal_77_$__cuda_sm70_shflsync_down_p) ;  /* 0x0000027000007944 */ /* 0x000fea0003c00000 */
[----:B-1----:R-:W-:Y:S01]  /*78c0*/  IMAD.MOV.U32 R155, RZ, RZ, R154 ;  /* 0x000000ffff9b7224 */ /* 0x002fe200078e009a */
[----:B------:R-:W-:Y:S01]  /*78d0*/  HFMA2.MMA R154, -RZ, RZ, 0, 2.384185791015625e-07 ;  /* 0x00000004ff9a7435 */ /* 0x000fe200000001ff */
        /* <DEDUP_REMOVED lines=14> */
[----:B------:R-:W-:Y:S01]  /*79c0*/  HFMA2.MMA R154, -RZ, RZ, 0, 1.1920928955078125e-07 ;  /* 0x00000002ff9a7435 */ /* 0x000fe200000001ff */
        /* <DEDUP_REMOVED lines=14> */
[----:B------:R-:W-:Y:S01]  /*7ab0*/  HFMA2.MMA R154, -RZ, RZ, 0, 5.9604644775390625e-08 ;  /* 0x00000001ff9a7435 */ /* 0x000fe200000001ff */
[----:B------:R-:W-:Y:S01]  /*7ac0*/  IMAD.MOV.U32 R153, RZ, RZ, R187 ;  /* 0x000000ffff997224 */ /* 0x000fe200078e00bb */
[----:B------:R-:W-:Y:S01]  /*7ad0*/  MOV R152, 0x7b10 ;  /* 0x00007b1000987802 */ /* 0x000fe20000000f00 */
[----:B------:R-:W-:-:S02]  /*7ae0*/  IMAD.MOV.U32 R194, RZ, RZ, 0x1f ;  /* 0x0000001fffc27424 */ /* 0x000fc400078e00ff */
[----:B------:R-:W-:Y:S02]  /*7af0*/  IMAD.MOV.U32 R193, RZ, RZ, -0x1 ;  /* 0xffffffffffc17424 */ /* 0x000fe400078e00ff */
[----:B------:R-:W-:Y:S05]  /*7b00*/  CALL.REL.NOINC `($__internal_77_$__cuda_sm70_shflsync_down_p) ;  /* 0x0000002000007944 */ /* 0x000fea0003c00000 */
[----:B-1----:R-:W-:Y:S01]  /*7b10*/  MOV R153, R154 ;  /* 0x0000009a00997202 */ /* 0x002fe20000000f00 */
[----:B------:R-:W-:Y:S05]  /*7b20*/  BRA `(.L_x_5603) ;  /* 0xffffb53000007947 */ /* 0x000fea000383ffff */
        .weak           $__internal_77_$__cuda_sm70_shflsync_down_p
        .type           $__internal_77_$__cuda_sm70_shflsync_down_p,@function
        .size           $__internal_77_$__cuda_sm70_shflsync_down_p,(.L_x_12953 - $__internal_77_$__cuda_sm70_shflsync_down_p)
$__internal_77_$__cuda_sm70_shflsync_down_p:
[----:B------:R-:W-:Y:S04]  /*7b30*/  WARPSYNC R193 ;  /* 0x000000c100007348 */ /* 0x000fe80003800000 */
[----:B------:R0:W1:Y:S02]  /*7b40*/  SHFL.DOWN PT, R154, R153, R154, R194 ;  /* 0x0800009a999a7389 */ /* 0x00006400000e00c2 */
[----:B0-----:R-:W-:-:S04]  /*7b50*/  IMAD.MOV.U32 R153, RZ, RZ, 0x0 ;  /* 0x00000000ff997424 */ /* 0x001fc800078e00ff */
[----:B------:R-:W-:Y:S05]  /*7b60*/  RET.REL.NODEC R152 `(_ZN10layer_norm13ln_bwd_kernelINS_13Kernel_traitsI13__nv_bfloat16S2_fS2_fjLj7168ELj1ELj1ELj8ELj8ENS_18Kernel_traits_baseILj7168ES2_S2_fS2_fjLj256EEEEELb1ELb1ELb1ELb0EEEvNS_9BwdParamsE) ;  /* 0xffff849098007950 */ /* 0x000fea0003c3ffff */
.L_x_5604:
        /* <DEDUP_REMOVED lines=9> */
.L_x_12953:


//--------------------- .text._ZN10layer_norm22ln_bwd_finalize_kernelINS_22Kernel_traits_finalizeILj7168E13__nv_bfloat16S2_fS2_fjLb1ELj1024ELj4ENS_18Kernel_traits_baseILj7168ES2_S2_fS2_fjLj1024EEEEELb1ELb1EEEvNS_9BwdParamsE --------------------------
	.section	.text._ZN10layer_norm22ln_bwd_finalize_kernelINS_22Kernel_traits_finalizeILj7168E13__nv_bfloat16S2_fS2_fjLb1ELj1024ELj4ENS_18Kernel_traits_baseILj7168ES2_S2_fS2_fjLj1024EEEEELb1ELb1EEEvNS_9BwdParamsE,"ax",@progbits
	.sectioninfo	@"SHI_REGISTERS=32"
	.align	128
        .global         _ZN10layer_norm22ln_bwd_finalize_kernelINS_22Kernel_traits_finalizeILj7168E13__nv_bfloat16S2_fS2_fjLb1ELj1024ELj4ENS_18Kernel_traits_baseILj7168ES2_S2_fS2_fjLj1024EEEEELb1ELb1EEEvNS_9BwdParamsE
        .type           _ZN10layer_norm22ln_bwd_finalize_kernelINS_22Kernel_traits_finalizeILj7168E13__nv_bfloat16S2_fS2_fjLb1ELj1024ELj4ENS_18Kernel_traits_baseILj7168ES2_S2_fS2_fjLj1024EEEEELb1ELb1EEEvNS_9BwdParamsE,@function
        .size           _ZN10layer_norm22ln_bwd_finalize_kernelINS_22Kernel_traits_finalizeILj7168E13__nv_bfloat16S2_fS2_fjLb1ELj1024ELj4ENS_18Kernel_traits_baseILj7168ES2_S2_fS2_fjLj1024EEEEELb1ELb1EEEvNS_9BwdParamsE,(.L_x_12954 - _ZN10layer_norm22ln_bwd_finalize_kernelINS_22Kernel_traits_finalizeILj7168E13__nv_bfloat16S2_fS2_fjLb1ELj1024ELj4ENS_18Kernel_traits_baseILj7168ES2_S2_fS2_fjLj1024EEEEELb1ELb1EEEvNS_9BwdParamsE)
        .other          _ZN10layer_norm22ln_bwd_finalize_kernelINS_22Kernel_traits_finalizeILj7168E13__nv_bfloat16S2_fS2_fjLb1ELj1024ELj4ENS_18Kernel_traits_baseILj7168ES2_S2_fS2_fjLj1024EEEEELb1ELb1EEEvNS_9BwdParamsE,@"STO_CUDA_ENTRY STV_DEFAULT"
_ZN10layer_norm22ln_bwd_finalize_kernelINS_22Kernel_traits_finalizeILj7168E13__nv_bfloat16S2_fS2_fjLb1ELj1024ELj4ENS_18Kernel_traits_baseILj7168ES2_S2_fS2_fjLj1024EEEEELb1ELb1EEEvNS_9BwdParamsE:
.text._ZN10layer_norm22ln_bwd_finalize_kernelINS_22Kernel_traits_finalizeILj7168E13__nv_bfloat16S2_fS2_fjLb1ELj1024ELj4ENS_18Kernel_traits_baseILj7168ES2_S2_fS2_fjLj1024EEEEELb1ELb1EEEvNS_9BwdParamsE:
        /* <DEDUP_REMOVED lines=19> */
.L_x_5617:
        /* <DEDUP_REMOVED lines=32> */
.L_x_5609:
        /* <DEDUP_REMOVED lines=47> */
.L_x_5608:
[----:B------:R-:W-:Y:S05]  /*0620*/  BSYNC B1 ;  /* 0x0000000000017941 */ /* 0x000fea0003800000 */
.L_x_5607:
        /* <DEDUP_REMOVED lines=29> */
.L_x_5611:
[----:B------:R-:W-:Y:S05]  /*0800*/  BSYNC B1 ;  /* 0x0000000000017941 */ /* 0x000fea0003800000 */
.L_x_5610:
        /* <DEDUP_REMOVED lines=13> */
.L_x_5606:
[----:B------:R-:W-:Y:S05]  /*08e0*/  BSYNC B0 ;  /* 0x0000000000007941 */ /* 0x000fea0003800000 */
.L_x_5605:
        /* <DEDUP_REMOVED lines=12> */
.L_x_5618:
        /* <DEDUP_REMOVED lines=27> */
.L_x_5619:
        /* <DEDUP_REMOVED lines=9> */
.L_x_5612:
        /* <DEDUP_REMOVED lines=19> */
.L_x_5616:
[----:B------:R-:W-:Y:S05]  /*0d20*/  BSYNC B0 ;  /* 0x0000000000007941 */ /* 0x000fea0003800000 */
.L_x_5615:
[C---:B------:R-:W-:Y:S02]  /*0d30*/  ISETP.GT.U32.AND P1, PT, R4.reuse, -0x1c01, PT ;  /* 0xffffe3ff0400780c */ /* 0x040fe40003f24070 */
[----:B------:R-:W-:-:S02]  /*0d40*/  IADD3 R4, R4, 0x1c00, RZ ;  /* 0x00001c0004047810 */ /* 0x000fc40007ffe0ff */
[----:B------:R-:W-:-:S09]  /*0d50*/  IADD3 R5, R5, 0xe00, RZ ;  /* 0x00000e0005057810 */ /* 0x000fd20007ffe0ff */
[----:B012---:R-:W-:Y:S05]  /*0d60*/  @P1 BRA `(.L_x_5617) ;  /* 0xfffff3c000001947 */ /* 0x007fea000383ffff */
[----:B------:R-:W-:Y:S05]  /*0d70*/  EXIT ;  /* 0x000000000000794d */ /* 0x000fea0003800000 */
.L_x_5613:
[----:B------:R-:W-:Y:S01]  /*0d80*/  HFMA2.MMA R14, -RZ, RZ, 0, 1.847743988037109375e-06 ;  /* 0x0000001fff0e7435 */ /* 0x000fe200000001ff */
[----:B---3--:R-:W-:Y:S01]  /*0d90*/  IMAD.MOV.U32 R18, RZ, RZ, R10 ;  /* 0x000000ffff127224 */ /* 0x008fe200078e000a */
[----:B------:R-:W-:Y:S01]  /*0da0*/  MOV R17, 0x1 ;  /* 0x0000000100117802 */ /* 0x000fe20000000f00 */
[----:B------:R-:W-:Y:S01]  /*0db0*/  IMAD.MOV.U32 R19, RZ, RZ, -0x1 ;  /* 0xffffffffff137424 */ /* 0x000fe200078e00ff */
[----:B------:R-:W-:Y:S02]  /*0dc0*/  MOV R8, 0xde0 ;  /* 0x00000de000087802 */ /* 0x000fe40000000f00 */
[----:B012---:R-:W-:Y:S05]  /*0dd0*/  CALL.REL.NOINC `($__internal_78_$__cuda_sm70_shflsync_bfly_p) ;  /* 0x0000059000007944 */ /* 0x007fea0003c00000 */
[----:B01----:R-:W-:Y:S05]  /*0de0*/  BRA `(.L_x_5618) ;  /* 0xfffffbc000007947 */ /* 0x003fea000383ffff */
.L_x_5614:
[----:B------:R-:W-:Y:S01]  /*0df0*/  HFMA2.MMA R14, -RZ, RZ, 0, 1.847743988037109375e-06 ;  /* 0x0000001fff0e7435 */ /* 0x000fe200000001ff */
[----:B------:R-:W-:Y:S01]  /*0e00*/  MOV R17, 0x2 ;  /* 0x0000000200117802 */ /* 0x000fe20000000f00 */
[----:B------:R-:W-:Y:S01]  /*0e10*/  IMAD.MOV.U32 R19, RZ, RZ, -0x1 ;  /* 0xffffffffff137424 */ /* 0x000fe200078e00ff */
[----:B------:R-:W-:-:S03]  /*0e20*/  MOV R8, 0xe40 ;  /* 0x00000e4000087802 */ /* 0x000fc60000000f00 */
[----:B0123--:R-:W-:Y:S05]  /*0e30*/  CALL.REL.NOINC `($__internal_78_$__cuda_sm70_shflsync_bfly_p) ;  /* 0x0000053000007944 */ /* 0x00ffea0003c00000 */
[----:B01----:R-:W-:Y:S01]  /*0e40*/  FADD.FTZ R18, R18, R14 ;  /* 0x0000000e12127221 */ /* 0x003fe20000010000 */
[----:B------:R-:W-:Y:S01]  /*0e50*/  HFMA2.MMA R14, -RZ, RZ, 0, 1.847743988037109375e-06 ;  /* 0x0000001fff0e7435 */ /* 0x000fe200000001ff */
[----:B------:R-:W-:Y:S01]  /*0e60*/  MOV R17, 0x4 ;  /* 0x0000000400117802 */ /* 0x000fe20000000f00 */
[----:B------:R-:W-:Y:S01]  /*0e70*/  IMAD.MOV.U32 R19, RZ, RZ, -0x1 ;  /* 0xffffffffff137424 */ /* 0x000fe200078e00ff */
[----:B------:R-:W-:-:S03]  /*0e80*/  MOV R8, 0xea0 ;  /* 0x00000ea000087802 */ /* 0x000fc60000000f00 */
[----:B------:R-:W-:Y:S05]  /*0e90*/  CALL.REL.NOINC `($__internal_78_$__cuda_sm70_shflsync_bfly_p) ;  /* 0x000004d000007944 */ /* 0x000fea0003c00000 */
[----:B01----:R-:W-:Y:S01]  /*0ea0*/  FADD.FTZ R18, R18, R14 ;  /* 0x0000000e12127221 */ /* 0x003fe20000010000 */
[----:B------:R-:W-:Y:S01]  /*0eb0*/  HFMA2.MMA R14, -RZ, RZ, 0, 1.847743988037109375e-06 ;  /* 0x0000001fff0e7435 */ /* 0x000fe200000001ff */
[----:B------:R-:W-:Y:S01]  /*0ec0*/  MOV R17, 0x8 ;  /* 0x0000000800117802 */ /* 0x000fe20000000f00 */
[----:B------:R-:W-:Y:S01]  /*0ed0*/  IMAD.MOV.U32 R19, RZ, RZ, -0x1 ;  /* 0xffffffffff137424 */ /* 0x000fe200078e00ff */
[----:B------:R-:W-:-:S03]  /*0ee0*/  MOV R8, 0xf00 ;  /* 0x00000f0000087802 */ /* 0x000fc60000000f00 */
[----:B------:R-:W-:Y:S05]  /*0ef0*/  CALL.REL.NOINC `($__internal_78_$__cuda_sm70_shflsync_bfly_p) ;  /* 0x0000047000007944 */ /* 0x000fea0003c00000 */
[----:B-1----:R-:W-:Y:S01]  /*0f00*/  FADD.FTZ R10, R18, R14 ;  /* 0x0000000e120a7221 */ /* 0x002fe20000010000 */
[----:B------:R-:W-:Y:S01]  /*0f10*/  HFMA2.MMA R14, -RZ, RZ, 0, 1.847743988037109375e-06 ;  /* 0x0000001fff0e7435 */ /* 0x000fe200000001ff */
[----:B0-----:R-:W-:Y:S01]  /*0f20*/  MOV R17, 0x10 ;  /* 0x0000001000117802 */ /* 0x001fe20000000f00 */
[----:B------:R-:W-:Y:S01]  /*0f30*/  IMAD.MOV.U32 R19, RZ, RZ, -0x1 ;  /* 0xffffffffff137424 */ /* 0x000fe200078e00ff */
[----:B------:R-:W-:-:S02]  /*0f40*/  MOV R8, 0xf70 ;  /* 0x00000f7000087802 */ /* 0x000fc40000000f00 */
[----:B------:R-:W-:Y:S02]  /*0f50*/  MOV R18, R10 ;  /* 0x0000000a00127202 */ /* 0x000fe40000000f00 */
[----:B------:R-:W-:Y:S05]  /*0f60*/  CALL.REL.NOINC `($__internal_78_$__cuda_sm70_shflsync_bfly_p) ;  /* 0x0000040000007944 */ /* 0x000fea0003c00000 */
[----:B0-----:R-:W-:Y:S01]  /*0f70*/  HFMA2.MMA R17, -RZ, RZ, 0, 5.9604644775390625e-08 ;  /* 0x00000001ff117435 */ /* 0x001fe200000001ff */
[----:B-1----:R-:W-:Y:S01]  /*0f80*/  MOV R13, R14 ;  /* 0x0000000e000d7202 */ /* 0x002fe20000000f00 */
[----:B------:R-:W-:Y:S01]  /*0f90*/  IMAD.MOV.U32 R18, RZ, RZ, R15 ;  /* 0x000000ffff127224 */ /* 0x000fe200078e000f */
[----:B------:R-:W-:Y:S01]  /*0fa0*/  MOV R14, 0x1f ;  /* 0x0000001f000e7802 */ /* 0x000fe20000000f00 */
[----:B------:R-:W-:Y:S01]  /*0fb0*/  IMAD.MOV.U32 R19, RZ, RZ, -0x1 ;  /* 0xffffffffff137424 */ /* 0x000fe200078e00ff */
[----:B------:R-:W-:Y:S02]  /*0fc0*/  MOV R8, 0xfe0 ;  /* 0x00000fe000087802 */ /* 0x000fe40000000f00 */
[----:B------:R-:W-:Y:S05]  /*0fd0*/  CALL.REL.NOINC `($__internal_78_$__cuda_sm70_shflsync_bfly_p) ;  /* 0x0000039000007944 */ /* 0x000fea0003c00000 */
[----:B0-----:R-:W-:Y:S01]  /*0fe0*/  HFMA2.MMA R17, -RZ, RZ, 0, 1.1920928955078125e-07 ;  /* 0x00000002ff117435 */ /* 0x001fe200000001ff */
[----:B-1----:R-:W-:Y:S01]  /*0ff0*/  FADD.FTZ R18, R15, R14 ;  /* 0x0000000e0f127221 */ /* 0x002fe20000010000 */
[----:B------:R-:W-:Y:S01]  /*1000*/  MOV R14, 0x1f ;  /* 0x0000001f000e7802 */ /* 0x000fe20000000f00 */
[----:B------:R-:W-:Y:S01]  /*1010*/  IMAD.MOV.U32 R19, RZ, RZ, -0x1 ;  /* 0xffffffffff137424 */ /* 0x000fe200078e00ff */
[----:B------:R-:W-:Y:S02]  /*1020*/  MOV R8, 0x1040 ;  /* 0x0000104000087802 */ /* 0x000fe40000000f00 */
[----:B------:R-:W-:Y:S05]  /*1030*/  CALL.REL.NOINC `($__internal_78_$__cuda_sm70_shflsync_bfly_p) ;  /* 0x0000033000007944 */ /* 0x000fea0003c00000 */
[----:B0-----:R-:W-:Y:S01]  /*1040*/  HFMA2.MMA R17, -RZ, RZ, 0, 2.384185791015625e-07 ;  /* 0x00000004ff117435 */ /* 0x001fe200000001ff */
[----:B-1----:R-:W-:Y:S01]  /*1050*/  FADD.FTZ R18, R18, R14 ;  /* 0x0000000e12127221 */ /* 0x002fe20000010000 */
[----:B------:R-:W-:Y:S01]  /*1060*/  MOV R14, 0x1f ;  /* 0x0000001f000e7802 */ /* 0x000fe20000000f00 */
[----:B------:R-:W-:Y:S01]  /*1070*/  IMAD.MOV.U32 R19, RZ, RZ, -0x1 ;  /* 0xffffffffff137424 */ /* 0x000fe200078e00ff */
[----:B------:R-:W-:-:S02]  /*1080*/  MOV R8, 0x10a0 ;  /* 0x000010a000087802 */ /* 0x000fc40000000f00 */
[----:B------:R-:W-:Y:S05]  /*1090*/  CALL.REL.NOINC `($__internal_78_$__cuda_sm70_shflsync_bfly_p) ;  /* 0x000002d000007944 */ /* 0x000fea0003c00000 */
[----:B0-----:R-:W-:Y:S01]  /*10a0*/  HFMA2.MMA R17, -RZ, RZ, 0, 4.76837158203125e-07 ;  /* 0x00000008ff117435 */ /* 0x001fe200000001ff */
[----:B-1----:R-:W-:Y:S01]  /*10b0*/  FADD.FTZ R18, R18, R14 ;  /* 0x0000000e12127221 */ /* 0x002fe20000010000 */
[----:B------:R-:W-:Y:S01]  /*10c0*/  MOV R14, 0x1f ;  /* 0x0000001f000e7802 */ /* 0x000fe20000000f00 */
[----:B------:R-:W-:Y:S01]  /*10d0*/  IMAD.MOV.U32 R19, RZ, RZ, -0x1 ;  /* 0xffffffffff137424 */ /* 0x000fe200078e00ff */
[----:B------:R-:W-:-:S02]  /*10e0*/  MOV R8, 0x1100 ;  /* 0x0000110000087802 */ /* 0x000fc40000000f00 */
[----:B------:R-:W-:Y:S05]  /*10f0*/  CALL.REL.NOINC `($__internal_78_$__cuda_sm70_shflsync_bfly_p) ;  /* 0x0000027000007944 */ /* 0x000fea0003c00000 */
[----:B-1----:R-:W-:Y:S01]  /*1100*/  FADD.FTZ R12, R18, R14 ;  /* 0x0000000e120c7221 */ /* 0x002fe20000010000 */
[----:B0-----:R-:W-:Y:S01]  /*1110*/  HFMA2.MMA R17, -RZ, RZ, 0, 9.5367431640625e-07 ;  /* 0x00000010ff117435 */ /* 0x001fe200000001ff */
[----:B------:R-:W-:Y:S01]  /*1120*/  MOV R14, 0x1f ;  /* 0x0000001f000e7802 */ /* 0x000fe20000000f00 */
[----:B------:R-:W-:Y:S01]  /*1130*/  IMAD.MOV.U32 R19, RZ, RZ, -0x1 ;  /* 0xffffffffff137424 */ /* 0x000fe200078e00ff */
[----:B------:R-:W-:-:S02]  /*1140*/  MOV R8, 0x1170 ;  /* 0x0000117000087802 */ /* 0x000fc40000000f00 */
[----:B------:R-:W-:Y:S02]  /*1150*/  MOV R18, R12 ;  /* 0x0000000c00127202 */ /* 0x000fe40000000f00 */
[----:B------:R-:W-:Y:S05]  /*1160*/  CALL.REL.NOINC `($__internal_78_$__cuda_sm70_shflsync_bfly_p) ;  /* 0x0000020000007944 */ /* 0x000fea0003c00000 */
[----:B-1----:R-:W-:Y:S01]  /*1170*/  MOV R15, R14 ;  /* 0x0000000e000f7202 */ /* 0x002fe20000000f00 */
[----:B------:R-:W-:Y:S01]  /*1180*/  HFMA2.MMA R14, -RZ, RZ, 0, 1.847743988037109375e-06 ;  /* 0x0000001fff0e7435 */ /* 0x000fe200000001ff */
[----:B0-----:R-:W-:Y:S01]  /*1190*/  MOV R18, R11 ;  /* 0x0000000b00127202 */ /* 0x001fe20000000f00 */
[----:B------:R-:W-:Y:S01]  /*11a0*/  IMAD.MOV.U32 R17, RZ, RZ, 0x1 ;  /* 0x00000001ff117424 */ /* 0x000fe200078e00ff */
[----:B------:R-:W-:Y:S02]  /*11b0*/  MOV R19, 0xffffffff ;  /* 0xffffffff00137802 */ /* 0x000fe40000000f00 */
[----:B------:R-:W-:Y:S02]  /*11c0*/  MOV R8, 0x11e0 ;  /* 0x000011e000087802 */ /* 0x000fe40000000f00 */
[----:B------:R-:W-:Y:S05]  /*11d0*/  CALL.REL.NOINC `($__internal_78_$__cuda_sm70_shflsync_bfly_p) ;  /* 0x0000019000007944 */ /* 0x000fea0003c00000 */
[----:B0-----:R-:W-:Y:S01]  /*11e0*/  HFMA2.MMA R17, -RZ, RZ, 0, 1.1920928955078125e-07 ;  /* 0x00000002ff117435 */ /* 0x001fe200000001ff */
[----:B-1----:R-:W-:Y:S01]  /*11f0*/  FADD.FTZ R18, R11, R14 ;  /* 0x0000000e0b127221 */ /* 0x002fe20000010000 */
[----:B------:R-:W-:Y:S01]  /*1200*/  MOV R19, 0xffffffff ;  /* 0xffffffff00137802 */ /* 0x000fe20000000f00 */
[----:B------:R-:W-:Y:S01]  /*1210*/  IMAD.MOV.U32 R14, RZ, RZ, 0x1f ;  /* 0x0000001fff0e7424 */ /* 0x000fe200078e00ff */
[----:B------:R-:W-:-:S02]  /*1220*/  MOV R8, 0x1240 ;  /* 0x0000124000087802 */ /* 0x000fc40000000f00 */
        /* <DEDUP_REMOVED lines=9> */
[----:B------:R-:W-:-:S02]  /*12c0*/  MOV R14, 0x1f ;  /* 0x0000001f000e7802 */ /* 0x000fc40000000f00 */
[----:B------:R-:W-:Y:S02]  /*12d0*/  MOV R19, 0xffffffff ;  /* 0xffffffff00137802 */ /* 0x000fe40000000f00 */
[----:B------:R-:W-:Y:S02]  /*12e0*/  MOV R8, 0x1300 ;  /* 0x0000130000087802 */ /* 0x000fe40000000f00 */
[----:B------:R-:W-:Y:S05]  /*12f0*/  CALL.REL.NOINC `($__internal_78_$__cuda_sm70_shflsync_bfly_p) ;  /* 0x0000007000007944 */ /* 0x000fea0003c00000 */
[----:B01----:R-:W-:Y:S01]  /*1300*/  FADD.FTZ R18, R18, R14 ;  /* 0x0000000e12127221 */ /* 0x003fe20000010000 */
[----:B------:R-:W-:Y:S01]  /*1310*/  HFMA2.MMA R14, -RZ, RZ, 0, 1.847743988037109375e-06 ;  /* 0x0000001fff0e7435 */ /* 0x000fe200000001ff */
[----:B------:R-:W-:Y:S01]  /*1320*/  IMAD.MOV.U32 R17, RZ, RZ, 0x10 ;  /* 0x00000010ff117424 */ /* 0x000fe200078e00ff */
[----:B------:R-:W-:Y:S02]  /*1330*/  MOV R19, 0xffffffff ;  /* 0xffffffff00137802 */ /* 0x000fe40000000f00 */
[----:B------:R-:W-:Y:S02]  /*1340*/  MOV R8, 0x1360 ;  /* 0x0000136000087802 */ /* 0x000fe40000000f00 */
[----:B------:R-:W-:Y:S05]  /*1350*/  CALL.REL.NOINC `($__internal_78_$__cuda_sm70_shflsync_bfly_p) ;  /* 0x0000001000007944 */ /* 0x000fea0003c00000 */
[----:B01----:R-:W-:Y:S05]  /*1360*/  BRA `(.L_x_5619) ;  /* 0xfffff7f000007947 */ /* 0x003fea000383ffff */
        .weak           $__internal_78_$__cuda_sm70_shflsync_bfly_p
        .type           $__internal_78_$__cuda_sm70_shflsync_bfly_p,@function
        .size           $__internal_78_$__cuda_sm70_shflsync_bfly_p,(.L_x_12954 - $__internal_78_$__cuda_sm70_shflsync_bfly_p)
$__internal_78_$__cuda_sm70_shflsync_bfly_p:
[----:B------:R-:W-:Y:S01]  /*1370*/  HFMA2.MMA R9, -RZ, RZ, 0, 0 ;  /* 0x00000000ff097435 */ /* 0x000fe200000001ff */
[----:B------:R-:W-:Y:S04]  /*1380*/  WARPSYNC R19 ;  /* 0x0000001300007348 */ /* 0x000fe80003800000 */
[----:B------:R0:W1:Y:S01]  /*1390*/  SHFL.BFLY PT, R14, R18, R17, R14 ;  /* 0x0c000011120e7389 */ /* 0x00006200000e000e */
[----:B------:R-:W-:Y:S05]  /*13a0*/  RET.REL.NODEC R8 `(_ZN10layer_norm22ln_bwd_finalize_kernelINS_22Kernel_traits_finalizeILj7168E13__nv_bfloat16S2_fS2_fjLb1ELj1024ELj4ENS_18Kernel_traits_baseILj7168ES2_S2_fS2_fjLj1024EEEEELb1ELb1EEEvNS_9BwdParamsE) ;  /* 0xffffec5008007950 */ /* 0x000fea0003c3ffff */
.L_x_5620:
        /* <DEDUP_REMOVED lines=13> */
.L_x_12954:


//--------------------- .text._ZN10layer_norm13ln_bwd_kernelINS_13Kernel_traitsI13__nv_bfloat16S2_fS2_fjLj7168ELj1ELj1ELj8ELj8ENS_18Kernel_traits_baseILj7168ES2_S2_fS2_fjLj256EEEEELb1ELb1ELb1ELb1EEEvNS_9BwdParamsE --------------------------
	.section	.text._ZN10layer_norm13ln_bwd_kernelINS_13Kernel_traitsI13__nv_bfloat16S2_fS2_fjLj7168ELj1ELj1ELj8ELj8ENS_18Kernel_traits_baseILj7168ES2_S2_fS2_fjLj256EEEEELb1ELb1ELb1ELb1EEEvNS_9BwdParamsE,"ax",@progbits
	.sectioninfo	@"SHI_REGISTERS=255"
	.align	128
        .global         _ZN10layer_norm13ln_bwd_kernelINS_13Kernel_traitsI13__nv_bfloat16S2_fS2_fjLj7168ELj1ELj1ELj8ELj8ENS_18Kernel_traits_baseILj7168ES2_S2_fS2_fjLj256EEEEELb1ELb1ELb1ELb1EEEvNS_9BwdParamsE
        .type           _ZN10layer_norm13ln_bwd_kernelINS_13Kernel_traitsI13__nv_bfloat16S2_fS2_fjLj7168ELj1ELj1ELj8ELj8ENS_18Kernel_traits_baseILj7168ES2_S2_fS2_fjLj256EEEEELb1ELb1ELb1ELb1EEEvNS_9BwdParamsE,@function
        .size           _ZN10layer_norm13ln_bwd_kernelINS_13Kernel_traitsI13__nv_bfloat16S2_fS2_fjLj7168ELj1ELj1ELj8ELj8ENS_18Kernel_traits_baseILj7168ES2_S2_fS2_fjLj256EEEEELb1ELb1ELb1ELb1EEEvNS_9BwdParamsE,(.L_x_12955 - _ZN10layer_norm13ln_bwd_kernelINS_13Kernel_traitsI13__nv_bfloat16S2_fS2_fjLj7168ELj1ELj1ELj8ELj8ENS_18Kernel_traits_baseILj7168ES2_S2_fS2_fjLj256EEEEELb1ELb1ELb1ELb1EEEvNS_9BwdParamsE)
        .other          _ZN10layer_norm13ln_bwd_kernelINS_13Kernel_traitsI13__nv_bfloat16S2_fS2_fjLj7168ELj1ELj1ELj8ELj8ENS_18Kernel_traits_baseILj7168ES2_S2_fS2_fjLj256EEEEELb1ELb1ELb1ELb1EEEvNS_9BwdParamsE,@"STO_CUDA_ENTRY STV_DEFAULT"
_ZN10layer_norm13ln_bwd_kernelINS_13Kernel_traitsI13__nv_bfloat16S2_fS2_fjLj7168ELj1ELj1ELj8ELj8ENS_18Kernel_traits_baseILj7168ES2_S2_fS2_fjLj256EEEEELb1ELb1ELb1ELb1EEEvNS_9BwdParamsE:
.text._ZN10layer_norm13ln_bwd_kernelINS_13Kernel_traitsI13__nv_bfloat16S2_fS2_fjLj7168ELj1ELj1ELj8ELj8ENS_18Kernel_traits_baseILj7168ES2_S2_fS2_fjLj256EEEEELb1ELb1ELb1ELb1EEEvNS_9BwdParamsE:
        /* <DEDUP_REMOVED lines=51> */
.L_x_5621:
[----:B------:R-:W-:-:S05]  /*0330*/  IMAD.SHL.U32 R2, R2, 0x8, RZ ;  /* 0x0000000802027824 */ /* 0x000fca00078e00ff */
        /* <DEDUP_REMOVED lines=63> */
[----:B------:R-:W-:-:S03]  /*0730*/  PRMT R3, RZ, 0x5410, R11 ;  /* 0x00005410ff037816 */ /* 0x000fc6000000000b */
[----:B------:R0:W-:Y:S01]  /*0740*/  STL [R1+0x24], R2 ;  /* 0x0000240201007387 */ /* 0x0001e20000100800 */
[----:B---3--:R-:W-:Y:S02]  /*0750*/  PRMT R5, RZ, 0x5410, R15 ;  /* 0x00005410ff057816 */ /* 0x008fe4000000000f */
[--C-:B------:R-:W-:Y:S02]  /*0760*/  SHF.R.U64 R8, R10, 0x10, R11.reuse ;  /* 0x000000100a087819 */ /* 0x100fe4000000120b */
[----:B----4-:R-:W-:Y:S01]  /*0770*/  PRMT R4, RZ, 0x5410, R18 ;  /* 0x00005410ff047816 */ /* 0x010fe20000000012 */
[----:B------:R1:W-:Y:S01]  /*0780*/  STL [R1+0x1c], R3 ;  /* 0x00001c0301007387 */ /* 0x0003e20000100800 */
[----:B------:R-:W-:Y:S02]  /*0790*/  SHF.R.U32.HI R7, RZ, 0x10, R11 ;  /* 0x00000010ff077819 */ /* 0x000fe4000001160b */
[----:B0-----:R-:W-:Y:S02]  /*07a0*/  PRMT R2, RZ, 0x5410, R14 ;  /* 0x00005410ff027816 */ /* 0x001fe4000000000e */
[----:B------:R-:W-:-:S02]  /*07b0*/  SHF.R.U64 R6, R14, 0x10, R15 ;  /* 0x000000100e067819 */ /* 0x000fc4000000120f */
[----:B------:R-:W-:Y:S01]  /*07c0*/  PRMT R8, RZ, 0x5410, R8 ;  /* 0x00005410ff087816 */ /* 0x000fe20000000008 */
[----:B------:R0:W-:Y:S01]  /*07d0*/  STL [R1+0x14], R2 ;  /* 0x0000140201007387 */ /* 0x0001e20000100800 */
[----:B-1----:R-:W-:-:S03]  /*07e0*/  SHF.R.U32.HI R3, RZ, 0x10, R15 ;  /* 0x00000010ff037819 */ /* 0x002fc6000001160f */
[----:B------:R1:W-:Y:S01]  /*07f0*/  STL [R1+0xc], R5 ;  /* 0x00000c0501007387 */ /* 0x0003e20000100800 */
[----:B------:R-:W-:-:S03]  /*0800*/  PRMT R3, RZ, 0x5410, R3 ;  /* 0x00005410ff037816 */ /* 0x000fc60000000003 */
[----:B------:R2:W-:Y:S01]  /*0810*/  STL [R1+0x4], R4 ;  /* 0x0000040401007387 */ /* 0x0005e20000100800 */
[----:B0-----:R-:W-:Y:S02]  /*0820*/  SHF.R.U64 R2, R18, 0x10, R19 ;  /* 0x0000001012027819 */ /* 0x001fe40000001213 */
[----:B-1----:R-:W-:Y:S01]  /*0830*/  PRMT R5, RZ, 0x5410, R7 ;  /* 0x00005410ff057816 */ /* 0x002fe20000000007 */
[----:B------:R0:W-:Y:S01]  /*0840*/  STL [R1+0x20], R8 ;  /* 0x0000200801007387 */ /* 0x0001e20000100800 */
[----:B------:R-:W-:Y:S02]  /*0850*/  PRMT R2, RZ, 0x5410, R2 ;  /* 0x00005410ff027816 */ /* 0x000fe40000000002 */
[----:B--2---:R-:W-:Y:S01]  /*0860*/  PRMT R4, RZ, 0x5410, R6 ;  /* 0x00005410ff047816 */ /* 0x004fe20000000006 */
[----:B------:R0:W-:Y:S04]  /*0870*/  STL [R1+0x18], R5 ;  /* 0x0000180501007387 */ /* 0x0001e80000100800 */
[----:B------:R0:W-:Y:S04]  /*0880*/  STL [R1+0x10], R4 ;  /* 0x0000100401007387 */ /* 0x0001e80000100800 */
[----:B------:R0:W-:Y:S04]  /*0890*/  STL [R1+0x8], R3 ;  /* 0x0000080301007387 */ /* 0x0001e80000100800 */
[----:B------:R0:W-:Y:S01]  /*08a0*/  STL [R1], R2 ;  /* 0x0000000201007387 */ /* 0x0001e20000100800 */
[----:B-----5:R-:W-:-:S02]  /*08b0*/  SHF.R.U64 R200, R198, 0x10, R199 ;  /* 0x00000010c6c87819 */ /* 0x020fc400000012c7 */
[----:B------:R-:W-:Y:S02]  /*08c0*/  PRMT R202, RZ, 0x5410, R198 ;  /* 0x00005410ffca7816 */ /* 0x000fe400000000c6 */
        /* <DEDUP_REMOVED lines=67> */
.L_x_5766:
[----:B------:R-:W-:-:S04]  /*0d00*/  IMAD.MOV.U32 R183, RZ, RZ, 0x4 ;  /* 0x00000004ffb77424 */ /* 0x000fc800078e00ff */
[----:B------:R-:W-:-:S05]  /*0d10*/  IMAD.WIDE R2, R0, R183, c[0x0][0x1d8] ;  /* 0x0000760000027625 */ /* 0x000fca00078e02b7 */
[----:B------:R0:W2:Y:S04]  /*0d20*/  LDG.E R4, [R2.64] ;  /* 0x0000000402047981 */ /* 0x0000a8000c1e1900 */
[----:B------:R-:W1:Y:S01]  /*0d30*/  S2R R184, SR_TID.X ;  /* 0x0000000000b87919 */ /* 0x000e620000002100 */
[----:B------:R-:W-:-:S05]  /*0d40*/  IMAD R154, R0, c[0x0][0x168], RZ ;  /* 0x00005a00009a7a24 */ /* 0x000fca00078e02ff */
[----:B------:R-:W-:Y:S01]  /*0d50*/  SHF.R.S32.HI R155, RZ, 0x1f, R154 ;  /* 0x0000001fff9b7819 */ /* 0x000fe2000001149a */
[----:B0-----:R-:W-:-:S03]  /*0d60*/  IMAD.WIDE R2, R0, R183, c[0x0][0x1a8] ;  /* 0x00006a0000027625 */ /* 0x001fc600078e02b7 */
[----:B------:R-:W-:-:S03]  /*0d70*/  LEA.HI R154, R155, R154, RZ, 0x2 ;  /* 0x0000009a9b9a7211 */ /* 0x000fc600078f10ff */
[----:B------:R0:W5:Y:S01]  /*0d80*/  LDG.E R2, [R2.64] ;  /* 0x0000000402027981 */ /* 0x000162000c1e1900 */
[----:B------:R-:W-:Y:S01]  /*0d90*/  IMAD.WIDE R152, R0, R183, c[0x0][0x1d0] ;  /* 0x0000740000987625 */ /* 0x000fe200078e02b7 */
[----:B------:R-:W-:Y:S01]  /*0da0*/  MOV R235, 0x10 ;  /* 0x0000001000eb7802 */ /* 0x000fe20000000f00 */
[----:B------:R-:W-:Y:S03]  /*0db0*/  BSSY B0, `(.L_x_5623) ;  /* 0x0000197000007945 */ /* 0x000fe60003800000 */
[----:B------:R3:W5:Y:S01]  /*0dc0*/  LDG.E R178, [R152.64] ;  /* 0x0000000498b27981 */ /* 0x000762000c1e1900 */
[----:B-1----:R-:W-:-:S04]  /*0dd0*/  LOP3.LUT R195, R184, 0xff, RZ, 0xc0, !PT ;  /* 0x000000ffb8c37812 */ /* 0x002fc800078ec0ff */
[----:B0-----:R-:W-:-:S04]  /*0de0*/  LEA.HI.SX32 R3, R154, R195, 0x1e ;  /* 0x000000c39a037211 */ /* 0x001fc800078ff2ff */
[C---:B------:R-:W-:Y:S01]  /*0df0*/  IADD3 R196, R3.reuse, 0x100, RZ ;  /* 0x0000010003c47810 */ /* 0x040fe20007ffe0ff */
[CC--:B------:R-:W-:Y:S01]  /*0e00*/  IMAD.WIDE.U32 R186, R3.reuse, R235.reuse, c[0x0][0x218] ;  /* 0x0000860003ba7625 */ /* 0x0c0fe200078e00eb */
[C---:B------:R-:W-:Y:S02]  /*0e10*/  IADD3 R192, R3.reuse, 0x200, RZ ;  /* 0x0000020003c07810 */ /* 0x040fe40007ffe0ff */
[----:B------:R-:W-:Y:S01]  /*0e20*/  IADD3 R190, R3, 0x300, RZ ;  /* 0x0000030003be7810 */ /* 0x000fe20007ffe0ff */
[----:B------:R-:W-:-:S04]  /*0e30*/  IMAD.WIDE.U32 R184, R196, R235, c[0x0][0x218] ;  /* 0x00008600c4b87625 */ /* 0x000fc800078e00eb */
[----:B------:R-:W-:-:S04]  /*0e40*/  IMAD.WIDE.U32 R154, R192, R235, c[0x0][0x218] ;  /* 0x00008600c09a7625 */ /* 0x000fc800078e00eb */
[----:B---3--:R-:W-:Y:S01]  /*0e50*/  IMAD.WIDE.U32 R152, R190, R235, c[0x0][0x218] ;  /* 0x00008600be987625 */ /* 0x008fe200078e00eb */
[----:B--2---:R-:W-:-:S13]  /*0e60*/  ISETP.GT.AND P6, PT, R4, RZ, PT ;  /* 0x000000ff0400720c */ /* 0x004fda0003fc4270 */
[----:B------:R-:W-:Y:S05]  /*0e70*/  @P6 BRA `(.L_x_5624) ;  /* 0x000002d000006947 */ /* 0x000fea0003800000 */
[----:B-----5:R-:W-:Y:S02]  /*0e80*/  ISETP.GE.AND P1, PT, R178, 0x1, PT ;  /* 0x00000001b200780c */ /* 0x020fe40003f26270 */
[----:B------:R-:W-:-:S04]  /*0e90*/  ISETP.NE.U32.AND P0, PT, RZ, c[0x0][0x218], PT ;  /* 0x00008600ff007a0c */ /* 0x000fc80003f05070 */
[----:B------:R-:W-:-:S07]  /*0ea0*/  ISETP.NE.AND.EX P0, PT, RZ, c[0x0][0x21c], PT, P0 ;  /* 0x00008700ff007a0c */ /* 0x000fce0003f05300 */
[----:B------:R-:W-:-:S05]  /*0eb0*/  @P1 IADD3 R4, R178, -0x1, RZ ;  /* 0xffffffffb2041810 */ /* 0x000fca0007ffe0ff */
[----:B------:R-:W-:Y:S01]  /*0ec0*/  @P1 IMAD R4, R4, c[0x0][0x168], RZ ;  /* 0x00005a0004041a24 */ /* 0x000fe200078e02ff */
[----:B------:R0:W5:Y:S01]  /*0ed0*/  @P0 LDG.E.128 R124, [R184.64] ;  /* 0x00000004b87c0981 */ /* 0x000162000c1e1d00 */
[----:B------:R-:W-:-:S03]  /*0ee0*/  @P0 IADD3 R188, R3, 0x400, RZ ;  /* 0x0000040003bc0810 */ /* 0x000fc60007ffe0ff */
[----:B------:R1:W5:Y:S04]  /*0ef0*/  @P0 LDG.E.128 R132, [R152.64] ;  /* 0x0000000498840981 */ /* 0x000368000c1e1d00 */
[----:B------:R2:W5:Y:S01]  /*0f00*/  @P0 LDG.E.128 R128, [R154.64] ;  /* 0x000000049a800981 */ /* 0x000562000c1e1d00 */
[----:B0-----:R-:W-:-:S03]  /*0f10*/  @P1 SHF.R.S32.HI R184, RZ, 0x1f, R4 ;  /* 0x0000001fffb81819 */ /* 0x001fc60000011404 */
[----:B------:R0:W5:Y:S01]  /*0f20*/  @P0 LDG.E.128 R120, [R186.64] ;  /* 0x00000004ba780981 */ /* 0x000162000c1e1d00 */
[----:B------:R-:W-:Y:S01]  /*0f30*/  @P1 LEA.HI R184, R184, R4, RZ, 0x2 ;  /* 0x00000004b8b81211 */ /* 0x000fe200078f10ff */
[----:B------:R-:W-:Y:S02]  /*0f40*/  IMAD.MOV.U32 R4, RZ, RZ, RZ ;  /* 0x000000ffff047224 */ /* 0x000fe400078e00ff */
[----:B-1----:R-:W-:Y:S01]  /*0f50*/  @P0 IMAD.WIDE.U32 R152, R188, R235, c[0x0][0x218] ;  /* 0x00008600bc980625 */ /* 0x002fe200078e00eb */
[----:B------:R-:W-:Y:S02]  /*0f60*/  @P1 LEA.HI.SX32 R4, R184, R195, 0x1e ;  /* 0x000000c3b8041211 */ /* 0x000fe400078ff2ff */
[C---:B------:R-:W-:Y:S02]  /*0f70*/  @P0 IADD3 R184, R3.reuse, 0x500, RZ ;  /* 0x0000050003b80810 */ /* 0x040fe40007ffe0ff */
[----:B------:R1:W5:Y:S03]  /*0f80*/  @P0 LDG.E.128 R136, [R152.64] ;  /* 0x0000000498880981 */ /* 0x000366000c1e1d00 */
[----:B-1----:R-:W-:Y:S01]  /*0f90*/  @P0 IMAD.WIDE.U32 R152, R184, R235, c[0x0][0x218] ;  /* 0x00008600b8980625 */ /* 0x002fe200078e00eb */
[----:B------:R-:W-:-:S04]  /*0fa0*/  @P0 IADD3 R184, R3, 0x600, RZ ;  /* 0x0000060003b80810 */ /* 0x000fc80007ffe0ff */
[----:B------:R1:W5:Y:S01]  /*0fb0*/  @P0 LDG.E.128 R140, [R152.64] ;  /* 0x00000004988c0981 */ /* 0x000362000c1e1d00 */
[----:B--2---:R-:W-:Y:S01]  /*0fc0*/  IADD3 R154, R4, 0x100, RZ ;  /* 0x00000100049a7810 */ /* 0x004fe20007ffe0ff */
[----:B-1----:R-:W-:-:S05]  /*0fd0*/  @P0 IMAD.WIDE.U32 R152, R184, R235, c[0x0][0x218] ;  /* 0x00008600b8980625 */ /* 0x002fca00078e00eb */
[----:B------:R1:W5:Y:S02]  /*0fe0*/  @P0 LDG.E.128 R144, [R152.64] ;  /* 0x0000000498900981 */ /* 0x000364000c1e1d00 */
[----:B-1----:R-:W-:-:S05]  /*0ff0*/  IMAD.WIDE.U32 R152, R4, R183, c[0x0][0x190] ;  /* 0x0000640004987625 */ /* 0x002fca00078e00b7 */
[----:B0-----:R0:W5:Y:S02]  /*1000*/  LDG.E R186, [R152.64] ;  /* 0x0000000498ba7981 */ /* 0x001164000c1e1900 */
[----:B0-----:R-:W-:Y:S01]  /*1010*/  IMAD.WIDE.U32 R152, R154, R183, c[0x0][0x190] ;  /* 0x000064009a987625 */ /* 0x001fe200078e00b7 */
[----:B------:R-:W-:-:S04]  /*1020*/  IADD3 R154, R4, 0x200, RZ ;  /* 0x00000200049a7810 */ /* 0x000fc80007ffe0ff */
[----:B------:R0:W5:Y:S01]  /*1030*/  LDG.E R201, [R152.64] ;  /* 0x0000000498c97981 */ /* 0x000162000c1e1900 */
[C---:B------:R-:W-:Y:S02]  /*1040*/  IADD3 R184, R4.reuse, 0x400, RZ ;  /* 0x0000040004b87810 */ /* 0x040fe40007ffe0ff */
[----:B------:R-:W-:Y:S01]  /*1050*/  IADD3 R155, R4, 0x500, RZ ;  /* 0x00000500049b7810 */ /* 0x000fe20007ffe0ff */
[----:B0-----:R-:W-:Y:S01]  /*1060*/  IMAD.WIDE.U32 R152, R154, R183, c[0x0][0x190] ;  /* 0x000064009a987625 */ /* 0x001fe200078e00b7 */
[----:B------:R-:W-:-:S04]  /*1070*/  IADD3 R154, R4, 0x300, RZ ;  /* 0x00000300049a7810 */ /* 0x000fc80007ffe0ff */
[----:B------:R0:W5:Y:S01]  /*1080*/  LDG.E R195, [R152.64] ;  /* 0x0000000498c37981 */ /* 0x000162000c1e1900 */
[----:B------:R-:W-:-:S06]  /*1090*/  IMAD.WIDE.U32 R184, R184, R183, c[0x0][0x190] ;  /* 0x00006400b8b87625 */ /* 0x000fcc00078e00b7 */
[----:B------:R1:W5:Y:S01]  /*10a0*/  LDG.E R184, [R184.64] ;  /* 0x00000004b8b87981 */ /* 0x000362000c1e1900 */
[----:B0-----:R-:W-:Y:S01]  /*10b0*/  IMAD.WIDE.U32 R152, R154, R183, c[0x0][0x190] ;  /* 0x000064009a987625 */ /* 0x001fe200078e00b7 */
[----:B------:R-:W-:-:S04]  /*10c0*/  IADD3 R154, R4, 0x600, RZ ;  /* 0x00000600049a7810 */ /* 0x000fc80007ffe0ff */
[----:B------:R0:W5:Y:S02]  /*10d0*/  LDG.E R189, [R152.64] ;  /* 0x0000000498bd7981 */ /* 0x000164000c1e1900 */
[----:B0-----:R-:W-:-:S04]  /*10e0*/  IMAD.WIDE.U32 R152, R155, R183, c[0x0][0x190] ;  /* 0x000064009b987625 */ /* 0x001fc800078e00b7 */
[----:B------:R-:W-:Y:S02]  /*10f0*/  IMAD.WIDE.U32 R154, R154, R183, c[0x0][0x190] ;  /* 0x000064009a9a7625 */ /* 0x000fe400078e00b7 */
[----:B------:R1:W5:Y:S01]  /*1100*/  LDG.E R183, [R152.64] ;  /* 0x0000000498b77981 */ /* 0x000362000c1e1900 */
[----:B------:R-:W-:-:S03]  /*1110*/  MOV R187, RZ ;  /* 0x000000ff00bb7202 */ /* 0x000fc60000000f00 */
[----:B------:R0:W5:Y:S02]  /*1120*/  LDG.E R4, [R154.64] ;  /* 0x000000049a047981 */ /* 0x000164000c1e1900 */
[----:B0-----:R-:W-:Y:S01]  /*1130*/  IMAD.MOV.U32 R154, RZ, RZ, RZ ;  /* 0x000000ffff9a7224 */ /* 0x001fe200078e00ff */
[----:B------:R-:W-:Y:S05]  /*1140*/  BRA `(.L_x_5625) ;  /* 0x000015d000007947 */ /* 0x000fea0003800000 */
.L_x_5624:
[----:B------:R-:W-:Y:S01]  /*1150*/  IADD3 R4, R4, -0x1, RZ ;  /* 0xffffffff04047810 */ /* 0x000fe20007ffe0ff */
[----:B------:R-:W-:Y:S01]  /*1160*/  HFMA2.MMA R167, -RZ, RZ, 0, 4.76837158203125e-07 ;  /* 0x00000008ffa77435 */ /* 0x000fe200000001ff */
[----:B-----5:R-:W-:Y:S01]  /*1170*/  ISETP.GE.AND P1, PT, R178, 0x1, PT ;  /* 0x00000001b200780c */ /* 0x020fe20003f26270 */
[----:B------:R-:W-:Y:S01]  /*1180*/  IMAD.WIDE R188, R0, R183, c[0x0][0x1a0] ;  /* 0x0000680000bc7625 */ /* 0x000fe200078e02b7 */
[----:B------:R-:W-:Y:S01]  /*1190*/  IADD3 R168, R3, 0x400, RZ ;  /* 0x0000040003a87810 */ /* 0x000fe20007ffe0ff */
[----:B------:R-:W2:Y:S02]  /*11a0*/  LDL R194, [R1+0x20] ;  /* 0x0000200001c27983 */ /* 0x000ea40000100800 */
[----:B------:R-:W-:-:S02]  /*11b0*/  IMAD R4, R4, c[0x0][0x168], RZ ;  /* 0x00005a0004047a24 */ /* 0x000fc400078e02ff */
[CC--:B------:R-:W-:Y:S01]  /*11c0*/  IMAD.WIDE.U32 R8, R3.reuse, R235.reuse, c[0x0][0x188] ;  /* 0x0000620003087625 */ /* 0x0c0fe200078e00eb */
[----:B------:R0:W3:Y:S02]  /*11d0*/  LDG.E R188, [R188.64] ;  /* 0x00000004bcbc7981 */ /* 0x0000e4000c1e1900 */
[----:B------:R-:W-:Y:S01]  /*11e0*/  SHF.R.S32.HI R5, RZ, 0x1f, R4 ;  /* 0x0000001fff057819 */ /* 0x000fe20000011404 */
[-C--:B------:R-:W-:Y:S01]  /*11f0*/  IMAD.WIDE.U32 R12, R196, R235.reuse, c[0x0][0x188] ;  /* 0x00006200c40c7625 */ /* 0x080fe200078e00eb */
[----:B------:R-:W-:Y:S01]  /*1200*/  IADD3 R170, R3, 0x500, RZ ;  /* 0x0000050003aa7810 */ /* 0x000fe20007ffe0ff */
[----:B------:R-:W4:Y:S01]  /*1210*/  LDG.E.128 R8, [R8.64] ;  /* 0x0000000408087981 */ /* 0x000f22000c1e1d00 */
[----:B------:R-:W-:Y:S01]  /*1220*/  LEA.HI R4, R5, R4, RZ, 0x2 ;  /* 0x0000000405047211 */ /* 0x000fe200078f10ff */
[----:B------:R-:W-:Y:S01]  /*1230*/  IMAD.WIDE.U32 R16, R192, R235, c[0x0][0x188] ;  /* 0x00006200c0107625 */ /* 0x000fe200078e00eb */
[----:B------:R-:W-:Y:S01]  /*1240*/  IADD3 R171, R3, 0x600, RZ ;  /* 0x0000060003ab7810 */ /* 0x000fe20007ffe0ff */
[----:B------:R-:W2:Y:S01]  /*1250*/  LDG.E.128 R12, [R12.64] ;  /* 0x000000040c0c7981 */ /* 0x000ea2000c1e1d00 */
[----:B------:R-:W-:Y:S01]  /*1260*/  LEA.HI.SX32 R4, R4, R195, 0x1e ;  /* 0x000000c304047211 */ /* 0x000fe200078ff2ff */
[----:B------:R-:W-:-:S02]  /*1270*/  IMAD.WIDE.U32 R20, R190, R235, c[0x0][0x188] ;  /* 0x00006200be147625 */ /* 0x000fc400078e00eb */
[----:B------:R-:W2:Y:S01]  /*1280*/  LDG.E.128 R16, [R16.64] ;  /* 0x0000000410107981 */ /* 0x000ea2000c1e1d00 */
[C---:B------:R-:W-:Y:S01]  /*1290*/  IADD3 R156, R4.reuse, 0x100, RZ ;  /* 0x00000100049c7810 */ /* 0x040fe20007ffe0ff */
[CC--:B------:R-:W-:Y:S01]  /*12a0*/  IMAD.WIDE.U32 R6, R4.reuse, R167.reuse, c[0x0][0x208] ;  /* 0x0000820004067625 */ /* 0x0c0fe200078e00a7 */
[C---:B------:R-:W-:Y:S01]  /*12b0*/  IADD3 R158, R4.reuse, 0x200, RZ ;  /* 0x00000200049e7810 */ /* 0x040fe20007ffe0ff */
[----:B------:R-:W2:Y:S01]  /*12c0*/  LDG.E.128 R20, [R20.64] ;  /* 0x0000000414147981 */ /* 0x000ea2000c1e1d00 */
[----:B------:R-:W-:Y:S01]  /*12d0*/  IADD3 R160, R4, 0x300, RZ ;  /* 0x0000030004a07810 */ /* 0x000fe20007ffe0ff */
[-C--:B------:R-:W-:Y:S01]  /*12e0*/  IMAD.WIDE.U32 R156, R156, R167.reuse, c[0x0][0x208] ;  /* 0x000082009c9c7625 */ /* 0x080fe200078e00a7 */
[C---:B------:R-:W-:Y:S01]  /*12f0*/  IADD3 R162, R4.reuse, 0x400, RZ ;  /* 0x0000040004a27810 */ /* 0x040fe20007ffe0ff */
[----:B------:R-:W2:Y:S01]  /*1300*/  LDG.E.64 R6, [R6.64] ;  /* 0x0000000406067981 */ /* 0x000ea2000c1e1b00 */
[----:B------:R-:W-:Y:S01]  /*1310*/  IADD3 R164, R4, 0x500, RZ ;  /* 0x0000050004a47810 */ /* 0x000fe20007ffe0ff */
[----:B------:R-:W-:Y:S01]  /*1320*/  IMAD.WIDE.U32 R158, R158, R167, c[0x0][0x208] ;  /* 0x000082009e9e7625 */ /* 0x000fe200078e00a7 */
[----:B------:R-:W-:Y:S01]  /*1330*/  IADD3 R166, R4, 0x600, RZ ;  /* 0x0000060004a67810 */ /* 0x000fe20007ffe0ff */
[----:B------:R-:W2:Y:S01]  /*1340*/  LDG.E.64 R156, [R156.64] ;  /* 0x000000049c9c7981 */ /* 0x000ea2000c1e1b00 */
[----:B------:R-:W-:Y:S01]  /*1350*/  @P1 IADD3 R4, R178, -0x1, RZ ;  /* 0xffffffffb2041810 */ /* 0x000fe20007ffe0ff */
[----:B------:R-:W-:-:S02]  /*1360*/  IMAD.WIDE.U32 R24, R168, R235, c[0x0][0x188] ;  /* 0x00006200a8187625 */ /* 0x000fc400078e00eb */
[----:B------:R-:W2:Y:S02]  /*1370*/  LDG.E.64 R158, [R158.64] ;  /* 0x000000049e9e7981 */ /* 0x000ea4000c1e1b00 */
[----:B------:R-:W-:Y:S02]  /*1380*/  @P1 IMAD R4, R4, c[0x0][0x168], RZ ;  /* 0x00005a0004041a24 */ /* 0x000fe400078e02ff */
[-C--:B------:R-:W-:Y:S01]  /*1390*/  IMAD.WIDE.U32 R28, R170, R235.reuse, c[0x0][0x188] ;  /* 0x00006200aa1c7625 */ /* 0x080fe200078e00eb */
[----:B------:R-:W2:Y:S02]  /*13a0*/  LDG.E.128 R24, [R24.64] ;  /* 0x0000000418187981 */ /* 0x000ea4000c1e1d00 */
[----:B------:R-:W-:Y:S01]  /*13b0*/  @P1 SHF.R.S32.HI R5, RZ, 0x1f, R4 ;  /* 0x0000001fff051819 */ /* 0x000fe20000011404 */
[----:B------:R-:W-:Y:S01]  /*13c0*/  IMAD.WIDE.U32 R32, R171, R235, c[0x0][0x188] ;  /* 0x00006200ab207625 */ /* 0x000fe200078e00eb */
[----:B------:R-:W-:Y:S01]  /*13d0*/  ISETP.NE.U32.AND P0, PT, RZ, c[0x0][0x218], PT ;  /* 0x00008600ff007a0c */ /* 0x000fe20003f05070 */
[----:B------:R-:W2:Y:S01]  /*13e0*/  LDG.E.128 R28, [R28.64] ;  /* 0x000000041c1c7981 */ /* 0x000ea2000c1e1d00 */
[----:B------:R-:W-:Y:S01]  /*13f0*/  @P1 LEA.HI R4, R5, R4, RZ, 0x2 ;  /* 0x0000000405041211 */ /* 0x000fe200078f10ff */
[----:B------:R-:W-:-:S02]  /*1400*/  IMAD.MOV.U32 R169, RZ, RZ, RZ ;  /* 0x000000ffffa97224 */ /* 0x000fc400078e00ff */
[----:B------:R-:W2:Y:S01]  /*1410*/  LDG.E.128 R32, [R32.64] ;  /* 0x0000000420207981 */ /* 0x000ea2000c1e1d00 */
[----:B------:R-:W-:Y:S01]  /*1420*/  @P1 LEA.HI.SX32 R169, R4, R195, 0x1e ;  /* 0x000000c304a91211 */ /* 0x000fe200078ff2ff */
[----:B------:R-:W-:Y:S01]  /*1430*/  IMAD.WIDE.U32 R160, R160, R167, c[0x0][0x208] ;  /* 0x00008200a0a07625 */ /* 0x000fe200078e00a7 */
[----:B------:R-:W-:Y:S01]  /*1440*/  ISETP.NE.AND.EX P0, PT, RZ, c[0x0][0x21c], PT, P0 ;  /* 0x00008700ff007a0c */ /* 0x000fe20003f05300 */
[----:B------:R-:W2:Y:S01]  /*1450*/  LDL R191, [R1+0x18] ;  /* 0x0000180001bf7983 */ /* 0x000ea20000100800 */
[C---:B------:R-:W-:Y:S02]  /*1460*/  IADD3 R4, R169.reuse, 0x100, RZ ;  /* 0x00000100a9047810 */ /* 0x040fe40007ffe0ff */
[----:B------:R-:W-:Y:S01]  /*1470*/  IADD3 R172, R169, 0x200, RZ ;  /* 0x00000200a9ac7810 */ /* 0x000fe20007ffe0ff */
[----:B------:R-:W2:Y:S02]  /*1480*/  LDG.E.64 R160, [R160.64] ;  /* 0x00000004a0a07981 */ /* 0x000ea4000c1e1b00 */
[----:B------:R-:W-:-:S02]  /*1490*/  IMAD.WIDE.U32 R4, R4, R183, c[0x0][0x190] ;  /* 0x0000640004047625 */ /* 0x000fc400078e00b7 */
[----:B------:R-:W2:Y:S04]  /*14a0*/  LDL R193, [R1+0x1c] ;  /* 0x00001c0001c17983 */ /* 0x000ea80000100800 */
[----:B------:R1:W5:Y:S04]  /*14b0*/  LDG.E R201, [R4.64] ;  /* 0x0000000404c97981 */ /* 0x000368000c1e1900 */
[----:B------:R0:W5:Y:S04]  /*14c0*/  @P0 LDG.E.128 R128, [R154.64] ;  /* 0x000000049a800981 */ /* 0x000168000c1e1d00 */
[----:B------:R0:W5:Y:S01]  /*14d0*/  @P0 LDG.E.128 R132, [R152.64] ;  /* 0x0000000498840981 */ /* 0x000162000c1e1d00 */
[----:B-1----:R-:W-:Y:S01]  /*14e0*/  @P0 IMAD.WIDE.U32 R4, R168, R235, c[0x0][0x218] ;  /* 0x00008600a8040625 */ /* 0x002fe200078e00eb */
[C---:B------:R-:W-:Y:S01]  /*14f0*/  IADD3 R168, R169.reuse, 0x300, RZ ;  /* 0x00000300a9a87810 */ /* 0x040fe20007ffe0ff */
[----:B------:R-:W1:Y:S01]  /*1500*/  LDC.U8 R236, c[0x0][0x1f0] ;  /* 0x00007c00ffec7b82 */ /* 0x000e620000000000 */
[----:B------:R1:W5:Y:S01]  /*1510*/  @P0 LDG.E.128 R120, [R186.64] ;  /* 0x00000004ba780981 */ /* 0x000362000c1e1d00 */
[----:B0-----:R-:W-:-:S03]  /*1520*/  IADD3 R154, R169, 0x600, RZ ;  /* 0x00000600a99a7810 */ /* 0x001fc60007ffe0ff */
[----:B------:R0:W5:Y:S01]  /*1530*/  @P0 LDG.E.128 R136, [R4.64] ;  /* 0x0000000404880981 */ /* 0x000162000c1e1d00 */
[----:B------:R-:W-:-:S03]  /*1540*/  IMAD.WIDE.U32 R152, R172, R183, c[0x0][0x190] ;  /* 0x00006400ac987625 */ /* 0x000fc600078e00b7 */
[----:B------:R1:W5:Y:S04]  /*1550*/  @P0 LDG.E.128 R124, [R184.64] ;  /* 0x00000004b87c0981 */ /* 0x000368000c1e1d00 */
[----:B------:R1:W5:Y:S01]  /*1560*/  LDG.E R195, [R152.64] ;  /* 0x0000000498c37981 */ /* 0x000362000c1e1900 */
[----:B0-----:R-:W-:-:S05]  /*1570*/  IMAD.WIDE.U32 R4, R168, R183, c[0x0][0x190] ;  /* 0x00006400a8047625 */ /* 0x001fca00078e00b7 */
[----:B------:R0:W5:Y:S01]  /*1580*/  LDG.E R189, [R4.64] ;  /* 0x0000000404bd7981 */ /* 0x000162000c1e1900 */
[----:B-1----:R-:W-:Y:S01]  /*1590*/  @P0 IMAD.WIDE.U32 R152, R170, R235, c[0x0][0x218] ;  /* 0x00008600aa980625 */ /* 0x002fe200078e00eb */
[C---:B------:R-:W-:Y:S02]  /*15a0*/  IADD3 R168, R169.reuse, 0x500, RZ ;  /* 0x00000500a9a87810 */ /* 0x040fe40007ffe0ff */
[----:B------:R-:W-:Y:S02]  /*15b0*/  IADD3 R184, R169, 0x400, RZ ;  /* 0x00000400a9b87810 */ /* 0x000fe40007ffe0ff */
[----:B------:R1:W5:Y:S01]  /*15c0*/  @P0 LDG.E.128 R140, [R152.64] ;  /* 0x00000004988c0981 */ /* 0x000362000c1e1d00 */
[----:B0-----:R-:W-:-:S04]  /*15d0*/  IMAD.WIDE.U32 R4, R154, R183, c[0x0][0x190] ;  /* 0x000064009a047625 */ /* 0x001fc800078e00b7 */
[----:B------:R-:W-:Y:S02]  /*15e0*/  @P0 IMAD.WIDE.U32 R154, R171, R235, c[0x0][0x218] ;  /* 0x00008600ab9a0625 */ /* 0x000fe400078e00eb */
[----:B------:R-:W2:Y:S02]  /*15f0*/  LDL R235, [R1+0x24] ;  /* 0x0000240001eb7983 */ /* 0x000ea40000100800 */
[-C--:B------:R-:W-:Y:S02]  /*1600*/  IMAD.WIDE.U32 R186, R169, R183.reuse, c[0x0][0x190] ;  /* 0x00006400a9ba7625 */ /* 0x080fe400078e00b7 */
[----:B------:R0:W5:Y:S01]  /*1610*/  @P0 LDG.E.128 R144, [R154.64] ;  /* 0x000000049a900981 */ /* 0x000162000c1e1d00 */
[----:B------:R-:W-:Y:S01]  /*1620*/  ISETP.NE.AND P0, PT, R236, RZ, PT ;  /* 0x000000ffec00720c */ /* 0x000fe20003f05270 */
[-C--:B------:R-:W-:Y:S02]  /*1630*/  IMAD.WIDE.U32 R168, R168, R183.reuse, c[0x0][0x190] ;  /* 0x00006400a8a87625 */ /* 0x080fe400078e00b7 */
[----:B------:R4:W5:Y:S02]  /*1640*/  LDG.E R4, [R4.64] ;  /* 0x0000000404047981 */ /* 0x000964000c1e1900 */
[----:B------:R-:W-:-:S02]  /*1650*/  IMAD.WIDE.U32 R184, R184, R183, c[0x0][0x190] ;  /* 0x00006400b8b87625 */ /* 0x000fc400078e00b7 */
[----:B------:R0:W5:Y:S02]  /*1660*/  LDG.E R183, [R168.64] ;  /* 0x00000004a8b77981 */ /* 0x000164000c1e1900 */
[-C--:B------:R-:W-:Y:S02]  /*1670*/  IMAD.WIDE.U32 R162, R162, R167.reuse, c[0x0][0x208] ;  /* 0x00008200a2a27625 */ /* 0x080fe400078e00a7 */
[----:B------:R0:W5:Y:S02]  /*1680*/  LDG.E R184, [R184.64] ;  /* 0x00000004b8b87981 */ /* 0x000164000c1e1900 */
[-C--:B------:R-:W-:Y:S02]  /*1690*/  IMAD.WIDE.U32 R164, R164, R167.reuse, c[0x0][0x208] ;  /* 0x00008200a4a47625 */ /* 0x080fe400078e00a7 */
[----:B------:R-:W2:Y:S04]  /*16a0*/  LDG.E.64 R162, [R162.64] ;  /* 0x00000004a2a27981 */ /* 0x000ea8000c1e1b00 */
[----:B------:R-:W2:Y:S01]  /*16b0*/  LDG.E.64 R164, [R164.64] ;  /* 0x00000004a4a47981 */ /* 0x000ea2000c1e1b00 */
[----:B------:R-:W-:-:S03]  /*16c0*/  IMAD.WIDE.U32 R166, R166, R167, c[0x0][0x208] ;  /* 0x00008200a6a67625 */ /* 0x000fc600078e00a7 */
[----:B------:R0:W5:Y:S04]  /*16d0*/  LDG.E R186, [R186.64] ;  /* 0x00000004baba7981 */ /* 0x000168000c1e1900 */
[----:B------:R-:W2:Y:S01]  /*16e0*/  LDG.E.64 R166, [R166.64] ;  /* 0x00000004a6a67981 */ /* 0x000ea2000c1e1b00 */
[----:B---3--:R-:W-:-:S05]  /*16f0*/  FSEL R188, R188, RZ, !P0 ;  /* 0x000000ffbcbc7208 */ /* 0x008fca0004000000 */
[C---:B----4-:R-:W-:Y:S02]  /*1700*/  FADD.FTZ R5, -R188.reuse, R8 ;  /* 0x00000008bc057221 */ /* 0x050fe40000010100 */
[C---:B------:R-:W-:Y:S02]  /*1710*/  FADD.FTZ R8, -R188.reuse, R11 ;  /* 0x0000000bbc087221 */ /* 0x040fe40000010100 */
[C---:B--2---:R-:W-:Y:S02]  /*1720*/  FADD.FTZ R11, -R188.reuse, R14 ;  /* 0x0000000ebc0b7221 */ /* 0x044fe40000010100 */
[----:B------:R-:W-:Y:S01]  /*1730*/  FADD.FTZ R14, -R188, R17 ;  /* 0x00000011bc0e7221 */ /* 0x000fe20000010100 */
[----:B------:R-:W-:Y:S02]  /*1740*/  MOV R171, R6 ;  /* 0x0000000600ab7202 */ /* 0x000fe40000000f00 */
[----:B0-----:R-:W-:Y:S01]  /*1750*/  SHF.R.U64 R169, R6, 0x10, R7 ;  /* 0x0000001006a97819 */ /* 0x001fe20000001207 */
[C---:B------:R-:W-:Y:S01]  /*1760*/  FADD.FTZ R6, -R188.reuse, R9 ;  /* 0x00000009bc067221 */ /* 0x040fe20000010100 */
[----:B------:R-:W-:Y:S01]  /*1770*/  MOV R154, R156 ;  /* 0x0000009c009a7202 */ /* 0x000fe20000000f00 */
[----:B------:R-:W-:Y:S01]  /*1780*/  FADD.FTZ R17, -R188, R20 ;  /* 0x00000014bc117221 */ /* 0x000fe20000010100 */
[----:B-1----:R-:W-:Y:S01]  /*1790*/  SHF.R.U64 R152, R156, 0x10, R157 ;  /* 0x000000109c987819 */ /* 0x002fe2000000129d */
[----:B------:R-:W-:Y:S01]  /*17a0*/  FMUL.FTZ R6, R2, R6 ;  /* 0x0000000602067220 */ /* 0x000fe20000410000 */
[----:B------:R-:W-:Y:S01]  /*17b0*/  PRMT R169, RZ, 0x5410, R169 ;  /* 0x00005410ffa97816 */ /* 0x000fe200000000a9 */
[----:B------:R-:W-:-:S02]  /*17c0*/  IMAD.MOV.U32 R156, RZ, RZ, R159 ;  /* 0x000000ffff9c7224 */ /* 0x000fc400078e009f */
[C---:B------:R-:W-:Y:S02]  /*17d0*/  FADD.FTZ R20, -R188.reuse, R23 ;  /* 0x00000017bc147221 */ /* 0x040fe40000010100 */
[----:B------:R-:W-:Y:S02]  /*17e0*/  FADD.FTZ R23, -R188, R26 ;  /* 0x0000001abc177221 */ /* 0x000fe40000010100 */
[----:B------:R-:W-:Y:S02]  /*17f0*/  FADD.FTZ R49, R49, R169 ;  /* 0x000000a931317221 */ /* 0x000fe40000010000 */
[-C--:B------:R-:W-:Y:S02]  /*1800*/  FFMA.FTZ R117, R6, R169.reuse, R117 ;  /* 0x000000a906757223 */ /* 0x080fe40000010075 */
[----:B------:R-:W-:Y:S02]  /*1810*/  FADD.FTZ R26, -R188, R29 ;  /* 0x0000001dbc1a7221 */ /* 0x000fe40000010100 */
[----:B------:R-:W-:Y:S01]  /*1820*/  FMUL.FTZ R194, R194, R169 ;  /* 0x000000a9c2c27220 */ /* 0x000fe20000410000 */
[----:B------:R-:W-:Y:S01]  /*1830*/  PRMT R169, RZ, 0x5410, R156 ;  /* 0x00005410ffa97816 */ /* 0x000fe2000000009c */
[C---:B------:R-:W-:Y:S01]  /*1840*/  FADD.FTZ R29, -R188.reuse, R32 ;  /* 0x00000020bc1d7221 */ /* 0x040fe20000010100 */
[----:B------:R-:W2:Y:S01]  /*1850*/  LDL R156, [R1+0xc] ;  /* 0x00000c00019c7983 */ /* 0x000ea20000100800 */
[----:B------:R-:W-:-:S03]  /*1860*/  FADD.FTZ R32, -R188, R35 ;  /* 0x00000023bc207221 */ /* 0x000fc60000010100 */
[----:B------:R-:W3:Y:S01]  /*1870*/  LDL R35, [R1+0x10] ;  /* 0x0000100001237983 */ /* 0x000ee20000100800 */
[--C-:B------:R-:W-:Y:S01]  /*1880*/  IMAD.MOV.U32 R170, RZ, RZ, R7.reuse ;  /* 0x000000ffffaa7224 */ /* 0x100fe200078e0007 */
[----:B------:R-:W-:Y:S01]  /*1890*/  SHF.R.U32.HI R173, RZ, 0x10, R7 ;  /* 0x00000010ffad7819 */ /* 0x000fe20000011607 */
        /* <DEDUP_REMOVED lines=9> */
[----:B------:R-:W4:Y:S01]  /*1930*/  LDL R34, [R1+0x14] ;  /* 0x0000140001227983 */ /* 0x000f220000100800 */
[----:B------:R-:W-:Y:S01]  /*1940*/  MOV R168, R158 ;  /* 0x0000009e00a87202 */ /* 0x000fe20000000f00 */
[----:B------:R-:W-:Y:S01]  /*1950*/  FADD.FTZ R9, -R188, R12 ;  /* 0x0000000cbc097221 */ /* 0x000fe20000010100 */
[----:B------:R-:W-:Y:S01]  /*1960*/  SHF.R.U64 R155, R158, 0x10, R159 ;  /* 0x000000109e9b7819 */ /* 0x000fe2000000129f */
[----:B------:R-:W-:Y:S01]  /*1970*/  IMAD.MOV.U32 R158, RZ, RZ, R161 ;  /* 0x000000ffff9e7224 */ /* 0x000fe200078e00a1 */
[----:B------:R-:W-:Y:S01]  /*1980*/  PRMT R173, RZ, 0x5410, R173 ;  /* 0x00005410ffad7816 */ /* 0x000fe200000000ad */
[----:B------:R-:W-:-:S02]  /*1990*/  FMUL.FTZ R8, R2, R8 ;  /* 0x0000000802087220 */ /* 0x000fc40000410000 */
[C---:B------:R-:W-:Y:S01]  /*19a0*/  FADD.FTZ R12, -R188.reuse, R15 ;  /* 0x0000000fbc0c7221 */ /* 0x040fe20000010100 */
[----:B------:R-:W-:Y:S01]  /*19b0*/  MOV R172, R160 ;  /* 0x000000a000ac7202 */ /* 0x000fe20000000f00 */
[C---:B------:R-:W-:Y:S01]  /*19c0*/  FADD.FTZ R15, -R188.reuse, R18 ;  /* 0x00000012bc0f7221 */ /* 0x040fe20000010100 */
[----:B------:R-:W-:Y:S01]  /*19d0*/  PRMT R171, RZ, 0x5410, R171 ;  /* 0x00005410ffab7816 */ /* 0x000fe200000000ab */
[----:B------:R-:W-:Y:S01]  /*19e0*/  FADD.FTZ R18, -R188, R21 ;  /* 0x00000015bc127221 */ /* 0x000fe20000010100 */
[----:B------:R-:W-:Y:S01]  /*19f0*/  SHF.R.U64 R160, R160, 0x10, R161 ;  /* 0x00000010a0a07819 */ /* 0x000fe200000012a1 */
[----:B------:R-:W-:Y:S02]  /*1a00*/  FADD.FTZ R21, -R188, R24 ;  /* 0x00000018bc157221 */ /* 0x000fe40000010100 */
[----:B------:R-:W-:Y:S02]  /*1a10*/  FMUL.FTZ R5, R2, R5 ;  /* 0x0000000502057220 */ /* 0x000fe40000410000 */
[----:B------:R-:W-:-:S02]  /*1a20*/  FADD.FTZ R51, R51, R173 ;  /* 0x000000ad33337221 */ /* 0x000fc40000010000 */
[-C--:B------:R-:W-:Y:S02]  /*1a30*/  FFMA.FTZ R119, R8, R173.reuse, R119 ;  /* 0x000000ad08777223 */ /* 0x080fe40000010077 */
[----:B------:R-:W-:Y:S01]  /*1a40*/  FMUL.FTZ R191, R191, R173 ;  /* 0x000000adbfbf7220 */ /* 0x000fe20000410000 */
[----:B------:R-:W-:Y:S01]  /*1a50*/  PRMT R173, RZ, 0x5410, R158 ;  /* 0x00005410ffad7816 */ /* 0x000fe2000000009e */
[C---:B------:R-:W-:Y:S01]  /*1a60*/  FADD.FTZ R24, -R188.reuse, R27 ;  /* 0x0000001bbc187221 */ /* 0x040fe20000010100 */
[----:B------:R-:W4:Y:S01]  /*1a70*/  LDL R158, [R1+0x8] ;  /* 0x00000800019e7983 */ /* 0x000f220000100800 */
[C---:B------:R-:W-:Y:S01]  /*1a80*/  FADD.FTZ R27, -R188.reuse, R30 ;  /* 0x0000001ebc1b7221 */ /* 0x040fe20000010100 */
[----:B------:R-:W-:Y:S01]  /*1a90*/  PRMT R170, RZ, 0x5410, R170 ;  /* 0x00005410ffaa7816 */ /* 0x000fe200000000aa */
[----:B------:R-:W-:Y:S01]  /*1aa0*/  FADD.FTZ R30, -R188, R33 ;  /* 0x00000021bc1e7221 */ /* 0x000fe20000010100 */
[----:B------:R-:W-:Y:S01]  /*1ab0*/  SHF.R.U32.HI R159, RZ, 0x10, R159 ;  /* 0x00000010ff9f7819 */ /* 0x000fe2000001169f */
[----:B------:R-:W-:-:S02]  /*1ac0*/  FMUL.FTZ R7, R2, R7 ;  /* 0x0000000702077220 */ /* 0x000fc40000410000 */
[----:B------:R-:W-:Y:S02]  /*1ad0*/  FADD.FTZ R48, R48, R171 ;  /* 0x000000ab30307221 */ /* 0x000fe40000010000 */
[-C--:B------:R-:W-:Y:S02]  /*1ae0*/  FFMA.FTZ R116, R5, R171.reuse, R116 ;  /* 0x000000ab05747223 */ /* 0x080fe40000010074 */
[----:B------:R-:W-:Y:S01]  /*1af0*/  FMUL.FTZ R33, R235, R171 ;  /* 0x000000abeb217220 */ /* 0x000fe20000410000 */
[----:B------:R-:W-:Y:S02]  /*1b00*/  PRMT R171, RZ, 0x5410, R160 ;  /* 0x00005410ffab7816 */ /* 0x000fe400000000a0 */
[----:B------:R-:W4:Y:S01]  /*1b10*/  LDL R160, [R1+0x4] ;  /* 0x0000040001a07983 */ /* 0x000f220000100800 */
[----:B------:R-:W-:Y:S02]  /*1b20*/  FADD.FTZ R50, R50, R170 ;  /* 0x000000aa32327221 */ /* 0x000fe40000010000 */
[----:B------:R-:W-:-:S02]  /*1b30*/  FFMA.FTZ R118, R7, R170, R118 ;  /* 0x000000aa07767223 */ /* 0x000fc40000010076 */
[----:B------:R-:W-:Y:S01]  /*1b40*/  FMUL.FTZ R193, R193, R170 ;  /* 0x000000aac1c17220 */ /* 0x000fe20000410000 */
[----:B------:R-:W-:Y:S02]  /*1b50*/  PRMT R170, RZ, 0x5410, R159 ;  /* 0x00005410ffaa7816 */ /* 0x000fe4000000009f */
[----:B------:R-:W4:Y:S01]  /*1b60*/  LDL R159, [R1] ;  /* 0x00000000019f7983 */ /* 0x000f220000100800 */
[----:B------:R-:W-:Y:S01]  /*1b70*/  IMAD.MOV.U32 R153, RZ, RZ, R157 ;  /* 0x000000ffff997224 */ /* 0x000fe200078e009d */
[----:B------:R-:W-:Y:S01]  /*1b80*/  PRMT R152, RZ, 0x5410, R152 ;  /* 0x00005410ff987816 */ /* 0x000fe20000000098 */
[C---:B------:R-:W-:Y:S02]  /*1b90*/  FMUL.FTZ R10, R2.reuse, R10 ;  /* 0x0000000a020a7220 */ /* 0x040fe40000410000 */
[----:B------:R-:W-:Y:S01]  /*1ba0*/  FMUL.FTZ R11, R2, R11 ;  /* 0x0000000b020b7220 */ /* 0x000fe20000410000 */
[----:B------:R-:W-:Y:S01]  /*1bb0*/  PRMT R153, RZ, 0x5410, R153 ;  /* 0x00005410ff997816 */ /* 0x000fe20000000099 */
[----:B------:R-:W-:-:S02]  /*1bc0*/  FADD.FTZ R53, R53, R152 ;  /* 0x0000009835357221 */ /* 0x000fc40000010000 */
[----:B------:R-:W-:Y:S02]  /*1bd0*/  FFMA.FTZ R113, R10, R152, R113 ;  /* 0x000000980a717223 */ /* 0x000fe40000010071 */
[----:B------:R-:W-:Y:S02]  /*1be0*/  FADD.FTZ R54, R54, R153 ;  /* 0x0000009936367221 */ /* 0x000fe40000010000 */
[----:B------:R-:W-:Y:S01]  /*1bf0*/  FFMA.FTZ R114, R11, R153, R114 ;  /* 0x000000990b727223 */ /* 0x000fe20000010072 */
[----:B------:R-:W-:Y:S01]  /*1c00*/  PRMT R154, RZ, 0x5410, R154 ;  /* 0x00005410ff9a7816 */ /* 0x000fe2000000009a */
[C---:B------:R-:W-:Y:S01]  /*1c10*/  FMUL.FTZ R9, R2.reuse, R9 ;  /* 0x0000000902097220 */ /* 0x040fe20000410000 */
[----:B------:R-:W-:Y:S01]  /*1c20*/  SHF.R.U32.HI R157, RZ, 0x10, R157 ;  /* 0x00000010ff9d7819 */ /* 0x000fe2000001169d */
[----:B------:R-:W-:-:S03]  /*1c30*/  FMUL.FTZ R12, R2, R12 ;  /* 0x0000000c020c7220 */ /* 0x000fc60000410000 */
[----:B------:R-:W-:Y:S02]  /*1c40*/  PRMT R157, RZ, 0x5410, R157 ;  /* 0x00005410ff9d7816 */ /* 0x000fe4000000009d */
[----:B------:R-:W-:-:S03]  /*1c50*/  PRMT R168, RZ, 0x5410, R168 ;  /* 0x00005410ffa87816 */ /* 0x000fc600000000a8 */
[----:B------:R-:W-:Y:S02]  /*1c60*/  FADD.FTZ R55, R55, R157 ;  /* 0x0000009d37377221 */ /* 0x000fe40000010000 */
[----:B------:R-:W-:Y:S01]  /*1c70*/  FFMA.FTZ R115, R12, R157, R115 ;  /* 0x0000009d0c737223 */ /* 0x000fe20000010073 */
[----:B------:R-:W-:Y:S01]  /*1c80*/  PRMT R155, RZ, 0x5410, R155 ;  /* 0x00005410ff9b7816 */ /* 0x000fe2000000009b */
[C---:B------:R-:W-:Y:S02]  /*1c90*/  FMUL.FTZ R13, R2.reuse, R13 ;  /* 0x0000000d020d7220 */ /* 0x040fe40000410000 */
[C---:B------:R-:W-:Y:S01]  /*1ca0*/  FMUL.FTZ R14, R2.reuse, R14 ;  /* 0x0000000e020e7220 */ /* 0x040fe20000410000 */
[----:B------:R-:W-:Y:S01]  /*1cb0*/  SHF.R.U32.HI R174, RZ, 0x10, R161 ;  /* 0x00000010ffae7819 */ /* 0x000fe200000116a1 */
[----:B------:R-:W-:Y:S01]  /*1cc0*/  FMUL.FTZ R15, R2, R15 ;  /* 0x0000000f020f7220 */ /* 0x000fe20000410000 */
[----:B------:R-:W-:Y:S02]  /*1cd0*/  MOV R161, R162 ;  /* 0x000000a200a17202 */ /* 0x000fe40000000f00 */
[--C-:B------:R-:W-:Y:S01]  /*1ce0*/  SHF.R.U64 R175, R162, 0x10, R163.reuse ;  /* 0x00000010a2af7819 */ /* 0x100fe200000012a3 */
[----:B------:R-:W-:Y:S01]  /*1cf0*/  IMAD.MOV.U32 R162, RZ, RZ, R163 ;  /* 0x000000ffffa27224 */ /* 0x000fe200078e00a3 */
[----:B------:R-:W-:Y:S01]  /*1d00*/  PRMT R172, RZ, 0x5410, R172 ;  /* 0x00005410ffac7816 */ /* 0x000fe200000000ac */
[C---:B------:R-:W-:Y:S01]  /*1d10*/  FMUL.FTZ R16, R2.reuse, R16 ;  /* 0x0000001002107220 */ /* 0x040fe20000410000 */
[----:B------:R-:W-:Y:S01]  /*1d20*/  PRMT R188, RZ, 0x5410, R161 ;  /* 0x00005410ffbc7816 */ /* 0x000fe200000000a1 */
[----:B------:R-:W-:Y:S01]  /*1d30*/  FMUL.FTZ R161, R251, R170 ;  /* 0x000000aafba17220 */ /* 0x000fe20000410000 */
[----:B------:R-:W-:Y:S01]  /*1d40*/  SHF.R.U32.HI R176, RZ, 0x10, R163 ;  /* 0x00000010ffb07819 */ /* 0x000fe200000116a3 */
[----:B------:R-:W-:Y:S01]  /*1d50*/  FMUL.FTZ R17, R2, R17 ;  /* 0x0000001102117220 */ /* 0x000fe20000410000 */
[----:B------:R-:W-:-:S02]  /*1d60*/  MOV R163, R164 ;  /* 0x000000a400a37202 */ /* 0x000fc40000000f00 */
[----:B------:R-:W-:Y:S01]  /*1d70*/  PRMT R235, RZ, 0x5410, R162 ;  /* 0x00005410ffeb7816 */ /* 0x000fe200000000a2 */
[----:B------:R-:W-:Y:S01]  /*1d80*/  FMUL.FTZ R162, R250, R172 ;  /* 0x000000acfaa27220 */ /* 0x000fe20000410000 */
[--C-:B------:R-:W-:Y:S01]  /*1d90*/  SHF.R.U64 R177, R164, 0x10, R165.reuse ;  /* 0x00000010a4b17819 */ /* 0x100fe200000012a5 */
[----:B------:R-:W-:Y:S01]  /*1da0*/  IMAD.MOV.U32 R164, RZ, RZ, R165 ;  /* 0x000000ffffa47224 */ /* 0x000fe200078e00a5 */
[----:B------:R-:W-:Y:S01]  /*1db0*/  PRMT R236, RZ, 0x5410, R163 ;  /* 0x00005410ffec7816 */ /* 0x000fe200000000a3 */
[C---:B------:R-:W-:Y:S02]  /*1dc0*/  FMUL.FTZ R18, R2.reuse, R18 ;  /* 0x0000001202127220 */ /* 0x040fe40000410000 */
[----:B------:R-:W-:Y:S01]  /*1dd0*/  FMUL.FTZ R163, R249, R171 ;  /* 0x000000abf9a37220 */ /* 0x000fe20000410000 */
[----:B------:R-:W-:Y:S01]  /*1de0*/  SHF.R.U32.HI R165, RZ, 0x10, R165 ;  /* 0x00000010ffa57819 */ /* 0x000fe200000116a5 */
[----:B------:R-:W-:Y:S01]  /*1df0*/  FMUL.FTZ R19, R2, R19 ;  /* 0x0000001302137220 */ /* 0x000fe20000410000 */
[----:B------:R-:W-:-:S02]  /*1e00*/  PRMT R174, RZ, 0x5410, R174 ;  /* 0x00005410ffae7816 */ /* 0x000fc400000000ae */
        /* <DEDUP_REMOVED lines=10> */
[----:B------:R-:W-:Y:S01]  /*1eb0*/  FMUL.FTZ R21, R2, R21 ;  /* 0x0000001502157220 */ /* 0x000fe20000410000 */
[----:B------:R-:W-:Y:S01]  /*1ec0*/  PRMT R239, RZ, 0x5410, R166 ;  /* 0x00005410ffef7816 */ /* 0x000fe200000000a6 */
[----:B------:R-:W-:Y:S01]  /*1ed0*/  FMUL.FTZ R166, R246, R188 ;  /* 0x000000bcf6a67220 */ /* 0x000fe20000410000 */
[----:B------:R-:W-:Y:S01]  /*1ee0*/  PRMT R240, RZ, 0x5410, R167 ;  /* 0x00005410fff07816 */ /* 0x000fe200000000a7 */
[----:B------:R-:W-:-:S02]  /*1ef0*/  FMUL.FTZ R22, R2, R22 ;  /* 0x0000001602167220 */ /* 0x000fc40000410000 */
[----:B------:R-:W-:Y:S01]  /*1f00*/  FMUL.FTZ R167, R245, R175 ;  /* 0x000000aff5a77220 */ /* 0x000fe20000410000 */
[----:B------:R-:W-:Y:S01]  /*1f10*/  PRMT R176, RZ, 0x5410, R176 ;  /* 0x00005410ffb07816 */ /* 0x000fe200000000b0 */
[----:B------:R-:W-:Y:S02]  /*1f20*/  FADD.FTZ R56, R56, R168 ;  /* 0x000000a838387221 */ /* 0x000fe40000010000 */
[----:B------:R-:W-:Y:S02]  /*1f30*/  FFMA.FTZ R108, R13, R168, R108 ;  /* 0x000000a80d6c7223 */ /* 0x000fe4000001006c */
[----:B------:R-:W-:Y:S02]  /*1f40*/  FMUL.FTZ R23, R2, R23 ;  /* 0x0000001702177220 */ /* 0x000fe40000410000 */
[----:B------:R-:W-:Y:S02]  /*1f50*/  FADD.FTZ R58, R58, R169 ;  /* 0x000000a93a3a7221 */ /* 0x000fe40000010000 */
[----:B------:R-:W-:-:S02]  /*1f60*/  FFMA.FTZ R110, R15, R169, R110 ;  /* 0x000000a90f6e7223 */ /* 0x000fc4000001006e */
[----:B------:R-:W-:Y:S01]  /*1f70*/  FMUL.FTZ R24, R2, R24 ;  /* 0x0000001802187220 */ /* 0x000fe20000410000 */
        /* <DEDUP_REMOVED lines=21> */
[----:B------:R-:W-:Y:S01]  /*20d0*/  FMUL.FTZ R174, R230, R185 ;  /* 0x000000b9e6ae7220 */ /* 0x000fe20000410000 */
[----:B------:R-:W-:Y:S01]  /*20e0*/  PRMT R187, RZ, 0x5410, R187 ;  /* 0x00005410ffbb7816 */ /* 0x000fe200000000bb */
[----:B------:R-:W-:Y:S02]  /*20f0*/  FADD.FTZ R65, R65, R175 ;  /* 0x000000af41417221 */ /* 0x000fe40000010000 */
[----:B------:R-:W-:Y:S02]  /*2100*/  FFMA.FTZ R37, R22, R175, R37 ;  /* 0x000000af16257223 */ /* 0x000fe40000010025 */
[----:B--2---:R-:W-:-:S02]  /*2110*/  FMUL.FTZ R156, R156, R153 ;  /* 0x000000999c9c7220 */ /* 0x004fc40000410000 */
[----:B------:R-:W-:Y:S02]  /*2120*/  FADD.FTZ R153, RZ, R33 ;  /* 0x00000021ff997221 */ /* 0x000fe40000010000 */
[----:B---3--:R-:W-:Y:S02]  /*2130*/  FMUL.FTZ R35, R35, R152 ;  /* 0x0000009823237220 */ /* 0x008fe40000410000 */
[----:B------:R-:W-:Y:S02]  /*2140*/  FFMA.FTZ R152, R5, R33, RZ ;  /* 0x0000002105987223 */ /* 0x000fe400000100ff */
[----:B------:R-:W-:Y:S02]  /*2150*/  FADD.FTZ R153, R153, R194 ;  /* 0x000000c299997221 */ /* 0x000fe40000010000 */
[----:B------:R-:W-:Y:S02]  /*2160*/  FFMA.FTZ R152, R6, R194, R152 ;  /* 0x000000c206987223 */ /* 0x000fe40000010098 */
[----:B------:R-:W-:-:S02]  /*2170*/  FADD.FTZ R153, R153, R193 ;  /* 0x000000c199997221 */ /* 0x000fc40000010000 */
[----:B------:R-:W-:Y:S02]  /*2180*/  FFMA.FTZ R152, R7, R193, R152 ;  /* 0x000000c107987223 */ /* 0x000fe40000010098 */
[----:B------:R-:W-:Y:S02]  /*2190*/  FADD.FTZ R153, R153, R191 ;  /* 0x000000bf99997221 */ /* 0x000fe40000010000 */
[----:B------:R-:W-:Y:S02]  /*21a0*/  FFMA.FTZ R152, R8, R191, R152 ;  /* 0x000000bf08987223 */ /* 0x000fe40000010098 */
[----:B----4-:R-:W-:-:S04]  /*21b0*/  FMUL.FTZ R34, R34, R154 ;  /* 0x0000009a22227220 */ /* 0x010fc80000410000 */
[----:B------:R-:W-:Y:S02]  /*21c0*/  FADD.FTZ R153, R153, R34 ;  /* 0x0000002299997221 */ /* 0x000fe40000010000 */
[----:B------:R-:W-:Y:S02]  /*21d0*/  FFMA.FTZ R152, R9, R34, R152 ;  /* 0x0000002209987223 */ /* 0x000fe40000010098 */
[----:B------:R-:W-:Y:S02]  /*21e0*/  FADD.FTZ R153, R153, R35 ;  /* 0x0000002399997221 */ /* 0x000fe40000010000 */
[----:B------:R-:W-:Y:S02]  /*21f0*/  FFMA.FTZ R152, R10, R35, R152 ;  /* 0x000000230a987223 */ /* 0x000fe40000010098 */
[----:B------:R-:W-:Y:S02]  /*2200*/  FADD.FTZ R153, R153, R156 ;  /* 0x0000009c99997221 */ /* 0x000fe40000010000 */
[----:B------:R-:W-:-:S02]  /*2210*/  FFMA.FTZ R152, R11, R156, R152 ;  /* 0x0000009c0b987223 */ /* 0x000fc40000010098 */
[----:B------:R-:W-:-:S04]  /*2220*/  FMUL.FTZ R157, R158, R157 ;  /* 0x0000009d9e9d7220 */ /* 0x000fc80000410000 */
[----:B------:R-:W-:Y:S02]  /*2230*/  FADD.FTZ R153, R153, R157 ;  /* 0x0000009d99997221 */ /* 0x000fe40000010000 */
[----:B------:R-:W-:Y:S02]  /*2240*/  FFMA.FTZ R152, R12, R157, R152 ;  /* 0x0000009d0c987223 */ /* 0x000fe40000010098 */
[----:B------:R-:W-:-:S04]  /*2250*/  FMUL.FTZ R158, R160, R168 ;  /* 0x000000a8a09e7220 */ /* 0x000fc80000410000 */
        /* <DEDUP_REMOVED lines=73> */
[C---:B------:R-:W-:Y:S02]  /*26f0*/  FFMA.FTZ R47, R32.reuse, R240, R47 ;  /* 0x000000f0202f7223 */ /* 0x040fe4000001002f */
[----:B------:R-:W-:Y:S02]  /*2700*/  FADD.FTZ R187, R153, R177 ;  /* 0x000000b199bb7221 */ /* 0x000fe40000010000 */
[----:B------:R-:W-:Y:S02]  /*2710*/  FFMA.FTZ R154, R32, R177, R152 ;  /* 0x000000b1209a7223 */ /* 0x000fe40000010098 */
.L_x_5625:
[----:B-1----:R-:W-:Y:S05]  /*2720*/  BSYNC B0 ;  /* 0x0000000000007941 */ /* 0x002fea0003800000 */
.L_x_5623:
[----:B------:R-:W0:Y:S01]  /*2730*/  S2R R152, SR_TID.X ;  /* 0x0000000000987919 */ /* 0x000e220000002100 */
[----:B------:R-:W-:Y:S02]  /*2740*/  LOP3.LUT P1, RZ, R197, 0xff, RZ, 0xc0, !PT ;  /* 0x000000ffc5ff7812 */ /* 0x000fe4000782c0ff */
[----:B0-----:R-:W-:Y:S02]  /*2750*/  SHF.R.U32.HI R235, RZ, 0x5, R152 ;  /* 0x00000005ffeb7819 */ /* 0x001fe40000011698 */
[----:B------:R-:W-:-:S02]  /*2760*/  LOP3.LUT P0, RZ, R152, 0x1f, RZ, 0xc0, !PT ;  /* 0x0000001f98ff7812 */ /* 0x000fc4000780c0ff */
[----:B------:R-:W-:-:S07]  /*2770*/  LOP3.LUT R185, R235, 0x7fffff8, RZ, 0xc0, !PT ;  /* 0x07fffff8ebb97812 */ /* 0x000fce00078ec0ff */
[----:B------:R-:W-:Y:S01]  /*2780*/  @!P1 IADD3 R185, R185, 0x8, RZ ;  /* 0x00000008b9b99810 */ /* 0x000fe20007ffe0ff */
[----:B------:R-:W-:Y:S05]  /*2790*/  BRA.DIV ~URZ, `(.L_x_5626) ;  /* 0x000040527f007947 */ /* 0x000fea000b800000 */
[----:B------:R0:W1:Y:S02]  /*27a0*/  SHFL.DOWN PT, R188, R187, 0x10, 0x1f ;  /* 0x0a001f00bbbc7f89 */ /* 0x00006400000e0000 */
.L_x_5767:
[----:B------:R-:W-:Y:S05]  /*27b0*/  BRA.DIV ~URZ, `(.L_x_5627) ;  /* 0x000040b27f007947 */ /* 0x000fea000b800000 */
[----:B------:R-:W2:Y:S01]  /*27c0*/  SHFL.DOWN PT, R152, R154, 0x10, 0x1f ;  /* 0x0a001f009a987f89 */ /* 0x000ea200000e0000 */
[----:B01----:R-:W-:Y:S02]  /*27d0*/  FADD.FTZ R187, R188, R187 ;  /* 0x000000bbbcbb7221 */ /* 0x003fe40000010000 */
[----:B--2---:R-:W-:-:S03]  /*27e0*/  FADD.FTZ R154, R152, R154 ;  /* 0x0000009a989a7221 */ /* 0x004fc60000010000 */
[----:B------:R-:W0:Y:S02]  /*27f0*/  SHFL.DOWN PT, R152, R187, 0x8, 0x1f ;  /* 0x09001f00bb987f89 */ /* 0x000e2400000e0000 */
[----:B0-----:R-:W-:Y:S02]  /*2800*/  FADD.FTZ R187, R152, R187 ;  /* 0x000000bb98bb7221 */ /* 0x001fe40000010000 */
[----:B------:R-:W0:Y:S02]  /*2810*/  SHFL.DOWN PT, R152, R154, 0x8, 0x1f ;  /* 0x09001f009a987f89 */ /* 0x000e2400000e0000 */
[----:B0-----:R-:W-:Y:S02]  /*2820*/  FADD.FTZ R154, R154, R152 ;  /* 0x000000989a9a7221 */ /* 0x001fe40000010000 */
[----:B------:R-:W0:Y:S02]  /*2830*/  SHFL.DOWN PT, R152, R187, 0x4, 0x1f ;  /* 0x08801f00bb987f89 */ /* 0x000e2400000e0000 */
[----:B0-----:R-:W-:-:S02]  /*2840*/  FADD.FTZ R187, R187, R152 ;  /* 0x00000098bbbb7221 */ /* 0x001fc40000010000 */
[----:B------:R-:W0:Y:S02]  /*2850*/  SHFL.DOWN PT, R152, R154, 0x4, 0x1f ;  /* 0x08801f009a987f89 */ /* 0x000e2400000e0000 */
[----:B0-----:R-:W-:Y:S02]  /*2860*/  FADD.FTZ R154, R154, R152 ;  /* 0x000000989a9a7221 */ /* 0x001fe40000010000 */
[----:B------:R-:W0:Y:S02]  /*2870*/  SHFL.DOWN PT, R152, R187, 0x2, 0x1f ;  /* 0x08401f00bb987f89 */ /* 0x000e2400000e0000 */
[----:B0-----:R-:W-:Y:S02]  /*2880*/  FADD.FTZ R187, R187, R152 ;  /* 0x00000098bbbb7221 */ /* 0x001fe40000010000 */
[----:B------:R-:W0:Y:S04]  /*2890*/  SHFL.DOWN PT, R152, R154, 0x2, 0x1f ;  /* 0x08401f009a987f89 */ /* 0x000e2800000e0000 */
[----:B------:R1:W2:Y:S01]  /*28a0*/  SHFL.DOWN PT, R188, R187, 0x1, 0x1f ;  /* 0x08201f00bbbc7f89 */ /* 0x0002a200000e0000 */
[----:B0-----:R-:W-:-:S05]  /*28b0*/  FADD.FTZ R154, R154, R152 ;  /* 0x000000989a9a7221 */ /* 0x001fca0000010000 */
[----:B------:R1:W0:Y:S02]  /*28c0*/  SHFL.DOWN PT, R153, R154, 0x1, 0x1f ;  /* 0x08201f009a997f89 */ /* 0x00022400000e0000 */
.L_x_5768:
[----:B--2---:R-:W-:Y:S01]  /*28d0*/  ISETP.GE.AND P5, PT, R178, 0x1, PT ;  /* 0x00000001b200780c */ /* 0x004fe20003fa6270 */
[----:B------:R-:W-:Y:S01]  /*28e0*/  FADD.FTZ R152, R188, R187 ;  /* 0x000000bbbc987221 */ /* 0x000fe20000010000 */
[----:B------:R-:W-:Y:S01]  /*28f0*/  @!P0 LOP3.LUT R155, R235, 0x7, RZ, 0xc0, !PT ;  /* 0x00000007eb9b8812 */ /* 0x000fe200078ec0ff */
[----:B0-----:R-:W-:Y:S01]  /*2900*/  FADD.FTZ R153, R153, R154 ;  /* 0x0000009a99997221 */ /* 0x001fe20000010000 */
[----:B------:R-:W0:Y:S01]  /*2910*/  S2R R236, SR_TID.X ;  /* 0x0000000000ec7919 */ /* 0x000e220000002100 */
[----:B------:R-:W-:Y:S01]  /*2920*/  WARPSYNC 0xffffffff ;  /* 0xffffffff00007948 */ /* 0x000fe20003800000 */
[----:B------:R-:W-:-:S05]  /*2930*/  @!P0 IADD3 R155, R185, R155, RZ ;  /* 0x0000009bb99b8210 */ /* 0x000fca0007ffe0ff */
[----:B------:R2:W-:Y:S02]  /*2940*/  @!P0 STS.64 [R155.X8+0x7000], R152 ;  /* 0x007000989b008388 */ /* 0x0005e40000008a00 */
[----:B--2---:R-:W-:Y:S01]  /*2950*/  @P5 IADD3 R152, R178, -0x1, RZ ;  /* 0xffffffffb2985810 */ /* 0x004fe20007ffe0ff */
[----:B------:R-:W-:-:S04]  /*2960*/  IMAD.MOV.U32 R178, RZ, RZ, RZ ;  /* 0x000000ffffb27224 */ /* 0x000fc800078e00ff */
[----:B------:R-:W-:-:S05]  /*2970*/  @P5 IMAD R152, R152, c[0x0][0x168], RZ ;  /* 0x00005a0098985a24 */ /* 0x000fca00078e02ff */
[----:B------:R-:W-:-:S04]  /*2980*/  @P5 SHF.R.S32.HI R153, RZ, 0x1f, R152 ;  /* 0x0000001fff995819 */ /* 0x000fc80000011498 */
[----:B------:R-:W-:Y:S02]  /*2990*/  @P5 LEA.HI R152, R153, R152, RZ, 0x2 ;  /* 0x0000009899985211 */ /* 0x000fe400078f10ff */
[----:B0-----:R-:W-:-:S04]  /*29a0*/  @P5 LOP3.LUT R153, R236, 0xff, RZ, 0xc0, !PT ;  /* 0x000000ffec995812 */ /* 0x001fc800078ec0ff */
[----:B------:R-:W-:Y:S01]  /*29b0*/  @P5 LEA.HI.SX32 R178, R152, R153, 0x1e ;  /* 0x0000009998b25211 */ /* 0x000fe200078ff2ff */
[----:B------:R-:W-:Y:S06]  /*29c0*/  BAR.SYNC.DEFER_BLOCKING 0x0 ;  /* 0x0000000000007b1d */ /* 0x000fec0000010000 */
[----:B-1----:R-:W0:Y:S02]  /*29d0*/  LDS.128 R152, [R185.X8+0x7000] ;  /* 0x00700000b9987984 */ /* 0x002e240000008c00 */
[----:B0-----:R-:W-:Y:S02]  /*29e0*/  FADD.FTZ R152, RZ, R152 ;  /* 0x00000098ff987221 */ /* 0x001fe40000010000 */
[----:B------:R-:W-:-:S02]  /*29f0*/  FADD.FTZ R153, RZ, R153 ;  /* 0x00000099ff997221 */ /* 0x000fc40000010000 */
[----:B------:R-:W-:Y:S02]  /*2a00*/  FADD.FTZ R187, R154, R152 ;  /* 0x000000989abb7221 */ /* 0x000fe40000010000 */
[----:B------:R-:W-:Y:S02]  /*2a10*/  FADD.FTZ R188, R155, R153 ;  /* 0x000000999bbc7221 */ /* 0x000fe40000010000 */
[----:B------:R-:W0:Y:S02]  /*2a20*/  LDS.128 R152, [R185.X8+0x7010] ;  /* 0x00701000b9987984 */ /* 0x000e240000008c00 */
[----:B0-----:R-:W-:Y:S02]  /*2a30*/  FADD.FTZ R187, R187, R152 ;  /* 0x00000098bbbb7221 */ /* 0x001fe40000010000 */
[----:B------:R-:W-:Y:S02]  /*2a40*/  FADD.FTZ R188, R188, R153 ;  /* 0x00000099bcbc7221 */ /* 0x000fe40000010000 */
[----:B------:R-:W-:-:S02]  /*2a50*/  FADD.FTZ R187, R154, R187 ;  /* 0x000000bb9abb7221 */ /* 0x000fc40000010000 */
[----:B------:R-:W-:Y:S02]  /*2a60*/  FADD.FTZ R188, R155, R188 ;  /* 0x000000bc9bbc7221 */ /* 0x000fe40000010000 */
[----:B------:R-:W0:Y:S02]  /*2a70*/  LDS.128 R152, [R185.X8+0x7020] ;  /* 0x00702000b9987984 */ /* 0x000e240000008c00 */
[----:B0-----:R-:W-:Y:S02]  /*2a80*/  FADD.FTZ R187, R187, R152 ;  /* 0x00000098bbbb7221 */ /* 0x001fe40000010000 */
[----:B------:R-:W-:Y:S02]  /*2a90*/  FADD.FTZ R188, R188, R153 ;  /* 0x00000099bcbc7221 */ /* 0x000fe40000010000 */
[----:B------:R-:W-:Y:S02]  /*2aa0*/  FADD.FTZ R187, R154, R187 ;  /* 0x000000bb9abb7221 */ /* 0x000fe40000010000 */
[----:B------:R-:W-:-:S02]  /*2ab0*/  FADD.FTZ R188, R155, R188 ;  /* 0x000000bc9bbc7221 */ /* 0x000fc40000010000 */
[----:B------:R-:W0:Y:S02]  /*2ac0*/  LDS.128 R152, [R185.X8+0x7030] ;  /* 0x00703000b9987984 */ /* 0x000e240000008c00 */
[----:B0-----:R-:W-:Y:S02]  /*2ad0*/  FADD.FTZ R152, R187, R152 ;  /* 0x00000098bb987221 */ /* 0x001fe40000010000 */
[----:B------:R-:W-:Y:S02]  /*2ae0*/  FADD.FTZ R185, R188, R153 ;  /* 0x00000099bcb97221 */ /* 0x000fe40000010000 */
[----:B------:R-:W-:Y:S01]  /*2af0*/  FADD.FTZ R154, R154, R152 ;  /* 0x000000989a9a7221 */ /* 0x000fe20000010000 */
[----:B------:R-:W-:-:S05]  /*2b00*/  @P5 MOV R152, 0x8 ;  /* 0x0000000800985802 */ /* 0x000fca0000000f00 */
[----:B------:R-:W-:-:S06]  /*2b10*/  @P5 IMAD.WIDE.U32 R152, R178, R152, c[0x0][0x170] ;  /* 0x00005c00b2985625 */ /* 0x000fcc00078e0098 */
[----:B------:R-:W2:Y:S01]  /*2b20*/  @P5 LDG.E.64 R152, [R152.64] ;  /* 0x0000000498985981 */ /* 0x000ea2000c1e1b00 */
[----:B------:R-:W0:Y:S01]  /*2b30*/  LDC.U8 R235, c[0x0][0x1f0] ;  /* 0x00007c00ffeb7b82 */ /* 0x000e220000000000 */
[----:B------:R-:W-:Y:S01]  /*2b40*/  @!P6 ISETP.NE.U32.AND P2, PT, RZ, c[0x0][0x218], PT ;  /* 0x00008600ff00ea0c */ /* 0x000fe20003f45070 */
[----:B------:R-:W-:Y:S01]  /*2b50*/  FMUL.FTZ R154, R154, c[0x0][0x1e0] ;  /* 0x000078009a9a7a20 */ /* 0x000fe20000410000 */
[----:B------:R-:W-:Y:S01]  /*2b60*/  @!P6 ISETP.NE.U32.AND P0, PT, RZ, c[0x0][0x218], PT ;  /* 0x00008600ff00ea0c */ /* 0x000fe20003f05070 */
[----:B------:R-:W-:Y:S01]  /*2b70*/  FADD.FTZ R185, R155, R185 ;  /* 0x000000b99bb97221 */ /* 0x000fe20000010000 */
[----:B------:R-:W-:Y:S01]  /*2b80*/  @!P6 ISETP.NE.U32.AND P1, PT, RZ, c[0x0][0x218], PT ;  /* 0x00008600ff00ea0c */ /* 0x000fe20003f25070 */
[----:B------:R-:W-:Y:S01]  /*2b90*/  BSSY B0, `(.L_x_5628) ;  /* 0x0000017000007945 */ /* 0x000fe20003800000 */
[----:B------:R-:W-:Y:S01]  /*2ba0*/  @!P6 ISETP.NE.U32.AND P3, PT, RZ, c[0x0][0x218], PT ;  /* 0x00008600ff00ea0c */ /* 0x000fe20003f65070 */
[----:B------:R-:W-:Y:S01]  /*2bb0*/  FMUL.FTZ R185, R185, c[0x0][0x1e0] ;  /* 0x00007800b9b97a20 */ /* 0x000fe20000410000 */
[----:B------:R-:W-:-:S02]  /*2bc0*/  @!P6 ISETP.NE.AND.EX P2, PT, RZ, c[0x0][0x21c], PT, P2 ;  /* 0x00008700ff00ea0c */ /* 0x000fc40003f45320 */
[----:B------:R-:W-:Y:S02]  /*2bd0*/  @!P6 ISETP.NE.AND.EX P0, PT, RZ, c[0x0][0x21c], PT, P0 ;  /* 0x00008700ff00ea0c */ /* 0x000fe40003f05300 */
[----:B------:R-:W-:Y:S02]  /*2be0*/  @!P6 ISETP.NE.AND.EX P1, PT, RZ, c[0x0][0x21c], PT, P1 ;  /* 0x00008700ff00ea0c */ /* 0x000fe40003f25310 */
[----:B------:R-:W-:Y:S02]  /*2bf0*/  @!P6 ISETP.NE.AND.EX P3, PT, RZ, c[0x0][0x21c], PT, P3 ;  /* 0x00008700ff00ea0c */ /* 0x000fe40003f65330 */
[----:B0-----:R-:W-:-:S04]  /*2c00*/  ISETP.NE.AND P4, PT, R235, RZ, PT ;  /* 0x000000ffeb00720c */ /* 0x001fc80003f85270 */
[----:B------:R-:W-:Y:S02]  /*2c10*/  FSEL R188, R154, RZ, !P4 ;  /* 0x000000ff9abc7208 */ /* 0x000fe40006000000 */
[C---:B--2---:R-:W-:Y:S02]  /*2c20*/  @P5 PRMT R233, R152.reuse, 0x7610, R233 ;  /* 0x0000761098e95816 */ /* 0x044fe400000000e9 */
[--C-:B------:R-:W-:Y:S02]  /*2c30*/  @P5 SHF.R.U64 R152, R152, 0x10, R153.reuse ;  /* 0x0000001098985819 */ /* 0x100fe40000001299 */
[--C-:B------:R-:W-:Y:S02]  /*2c40*/  @P5 PRMT R233, R233, 0x5410, R153.reuse ;  /* 0x00005410e9e95816 */ /* 0x100fe40000000099 */
[----:B------:R-:W-:Y:S02]  /*2c50*/  @P5 SHF.R.U32.HI R153, RZ, 0x10, R153 ;  /* 0x00000010ff995819 */ /* 0x000fe40000011699 */
[----:B------:R-:W-:-:S02]  /*2c60*/  @P5 PRMT R234, R152, 0x7610, R234 ;  /* 0x0000761098ea5816 */ /* 0x000fc400000000ea */
        /* <DEDUP_REMOVED lines=9> */
.L_x_5629:
[----:B------:R-:W-:Y:S05]  /*2d00*/  BSYNC B0 ;  /* 0x0000000000007941 */ /* 0x000fea0003800000 */
.L_x_5628:
[----:B------:R-:W-:Y:S01]  /*2d10*/  BSSY B0, `(.L_x_5630) ;  /* 0x000000d000007945 */ /* 0x000fe20003800000 */
        /* <DEDUP_REMOVED lines=12> */
.L_x_5631:
[----:B------:R-:W-:Y:S05]  /*2de0*/  BSYNC B0 ;  /* 0x0000000000007941 */ /* 0x000fea0003800000 */
.L_x_5630:
        /* <DEDUP_REMOVED lines=9> */
.L_x_5633:
[----:B------:R-:W-:Y:S05]  /*2e80*/  BSYNC B0 ;  /* 0x0000000000007941 */ /* 0x000fea0003800000 */
.L_x_5632:
        /* <DEDUP_REMOVED lines=13> */
.L_x_5635:
[----:B------:R-:W-:Y:S05]  /*2f60*/  BSYNC B0 ;  /* 0x0000000000007941 */ /* 0x000fea0003800000 */
.L_x_5634:
        /* <DEDUP_REMOVED lines=9> */
.L_x_5637:
[----:B------:R-:W-:Y:S05]  /*3000*/  BSYNC B0 ;  /* 0x0000000000007941 */ /* 0x000fea0003800000 */
.L_x_5636:
        /* <DEDUP_REMOVED lines=11> */
[----:B------:R-:W-:Y:S02]  /*30c0*/  F2FP.BF16.PACK_AB R181, RZ, R181 ;  /* 0x000000b5ffb5723e */ /* 0x000fe400000010ff */
.L_x_5639:
[----:B------:R-:W-:Y:S05]  /*30d0*/  BSYNC B0 ;  /* 0x0000000000007941 */ /* 0x000fea0003800000 */
.L_x_5638:
        /* <DEDUP_REMOVED lines=9> */
.L_x_5641:
[----:B------:R-:W-:Y:S05]  /*3170*/  BSYNC B0 ;  /* 0x0000000000007941 */ /* 0x000fea0003800000 */
.L_x_5640:
        /* <DEDUP_REMOVED lines=13> */
.L_x_5643:
[----:B------:R-:W-:Y:S05]  /*3250*/  BSYNC B0 ;  /* 0x0000000000007941 */ /* 0x000fea0003800000 */
.L_x_5642:
[----:B------:R-:W-:Y:S01]  /*3260*/  ISETP.NE.U32.AND P1, PT, RZ, c[0x0][0x258], PT ;  /* 0x00009600ff007a0c */ /* 0x000fe20003f25070 */
[----:B------:R-:W-:Y:S01]  /*3270*/  BSSY B0, `(.L_x_5644) ;  /* 0x0000018000007945 */ /* 0x000fe20003800000 */
[----:B------:R-:W-:Y:S02]  /*3280*/  ISETP.NE.U32.AND P0, PT, RZ, c[0x0][0x258], PT ;  /* 0x00009600ff007a0c */ /* 0x000fe40003f05070 */
[----:B------:R-:W-:Y:S02]  /*3290*/  ISETP.NE.AND.EX P1, PT, RZ, c[0x0][0x25c], PT, P1 ;  /* 0x00009700ff007a0c */ /* 0x000fe40003f25310 */
[----:B------:R-:W-:Y:S02]  /*32a0*/  ISETP.NE.AND.EX P0, PT, RZ, c[0x0][0x25c], PT, P0 ;  /* 0x00009700ff007a0c */ /* 0x000fe40003f05300 */
[----:B------:R-:W-:Y:S02]  /*32b0*/  @!P6 ISETP.NE.U32.AND P3, PT, RZ, c[0x0][0x218], PT ;  /* 0x00008600ff00ea0c */ /* 0x000fe40003f65070 */
[----:B------:R-:W-:-:S02]  /*32c0*/  SEL R152, R152, R148, P0 ;  /* 0x0000009498987207 */ /* 0x000fc40000000000 */
[----:B------:R-:W-:Y:S02]  /*32d0*/  SEL R153, R153, R149, P0 ;  /* 0x0000009599997207 */ /* 0x000fe40000000000 */
[----:B------:R-:W-:Y:S02]  /*32e0*/  SEL R154, R154, R150, P0 ;  /* 0x000000969a9a7207 */ /* 0x000fe40000000000 */
[----:B------:R-:W-:Y:S01]  /*32f0*/  SEL R155, R155, R151, P0 ;  /* 0x000000979b9b7207 */ /* 0x000fe20000000000 */
[----:B------:R-:W-:Y:S01]  /*3300*/  @P1 IMAD.MOV.U32 R186, RZ, RZ, 0x10 ;  /* 0x00000010ffba1424 */ /* 0x000fe200078e00ff */
[----:B------:R-:W-:Y:S02]  /*3310*/  @!P6 ISETP.NE.U32.AND P4, PT, RZ, c[0x0][0x218], PT ;  /* 0x00008600ff00ea0c */ /* 0x000fe40003f85070 */
[----:B------:R-:W-:Y:S01]  /*3320*/  @!P6 ISETP.NE.U32.AND P2, PT, RZ, c[0x0][0x218], PT ;  /* 0x00008600ff00ea0c */ /* 0x000fe20003f45070 */
[----:B------:R-:W-:Y:S01]  /*3330*/  @P1 IMAD.WIDE.U32 R186, R3, R186, c[0x0][0x258] ;  /* 0x0000960003ba1625 */ /* 0x000fe200078e00ba */
[----:B------:R-:W-:-:S04]  /*3340*/  @!P6 ISETP.NE.AND.EX P3, PT, RZ, c[0x0][0x21c], PT, P3 ;  /* 0x00008700ff00ea0c */ /* 0x000fc80003f65330 */
        /* <DEDUP_REMOVED lines=10> */
.L_x_5645:
[----:B------:R-:W-:Y:S05]  /*33f0*/  BSYNC B0 ;  /* 0x0000000000007941 */ /* 0x000fea0003800000 */
.L_x_5644:
[----:B------:R-:W-:Y:S01]  /*3400*/  BSSY B0, `(.L_x_5646) ;  /* 0x000000a000007945 */ /* 0x000fe20003800000 */
[----:B------:R-:W-:Y:S05]  /*3410*/  @!P5 BRA `(.L_x_5647) ;  /* 0x000000800000d947 */ /* 0x000fea0003800000 */
[----:B0-----:R-:W-:Y:S01]  /*3420*/  IADD3 R152, R178, 0x100, RZ ;  /* 0x00000100b2987810 */ /* 0x001fe20007ffe0ff */
[----:B------:R-:W-:-:S04]  /*3430*/  IMAD.MOV.U32 R153, RZ, RZ, 0x8 ;  /* 0x00000008ff997424 */ /* 0x000fc800078e00ff */
[----:B------:R-:W-:-:S06]  /*3440*/  IMAD.WIDE.U32 R152, R152, R153, c[0x0][0x170] ;  /* 0x00005c0098987625 */ /* 0x000fcc00078e0099 */
[----:B------:R-:W2:Y:S02]  /*3450*/  LDG.E.64 R152, [R152.64] ;  /* 0x0000000498987981 */ /* 0x000ea4000c1e1b00 */
[C-C-:B--2---:R-:W-:Y:S02]  /*3460*/  SHF.R.U64 R234, R152.reuse, 0x10, R153.reuse ;  /* 0x0000001098ea7819 */ /* 0x144fe40000001299 */
[--C-:B------:R-:W-:Y:S02]  /*3470*/  PRMT R233, R152, 0x5410, R153.reuse ;  /* 0x0000541098e97816 */ /* 0x100fe40000000099 */
[----:B------:R-:W-:-:S04]  /*3480*/  SHF.R.U32.HI R152, RZ, 0x10, R153 ;  /* 0x00000010ff987819 */ /* 0x000fc80000011699 */
[----:B------:R-:W-:Y:S02]  /*3490*/  PRMT R234, R234, 0x5410, R152 ;  /* 0x00005410eaea7816 */ /* 0x000fe40000000098 */
.L_x_5647:
[----:B------:R-:W-:Y:S05]  /*34a0*/  BSYNC B0 ;  /* 0x0000000000007941 */ /* 0x000fea0003800000 */
.L_x_5646:
        /* <DEDUP_REMOVED lines=9> */
.L_x_5649:
[----:B------:R-:W-:Y:S05]  /*3540*/  BSYNC B0 ;  /* 0x0000000000007941 */ /* 0x000fea0003800000 */
.L_x_5648:
[----:B------:R-:W-:Y:S01]  /*3550*/  BSSY B0, `(.L_x_5650) ;  /* 0x000000d000007945 */ /* 0x000fe20003800000 */
        /* <DEDUP_REMOVED lines=12> */
.L_x_5651:
[----:B------:R-:W-:Y:S05]  /*3620*/  BSYNC B0 ;  /* 0x0000000000007941 */ /* 0x000fea0003800000 */
.L_x_5650:
        /* <DEDUP_REMOVED lines=13> */
.L_x_5653:
[----:B------:R-:W-:Y:S05]  /*3700*/  BSYNC B0 ;  /* 0x0000000000007941 */ /* 0x000fea0003800000 */
.L_x_5652:
[----:B------:R-:W-:Y:S01]  /*3710*/  BSSY B0, `(.L_x_5654) ;  /* 0x000000d000007945 */ /* 0x000fe20003800000 */
        /* <DEDUP_REMOVED lines=12> */
.L_x_5655:
[----:B------:R-:W-:Y:S05]  /*37e0*/  BSYNC B0 ;  /* 0x0000000000007941 */ /* 0x000fea0003800000 */
.L_x_5654:
        /* <DEDUP_REMOVED lines=9> */
.L_x_5657:
[----:B------:R-:W-:Y:S05]  /*3880*/  BSYNC B0 ;  /* 0x0000000000007941 */ /* 0x000fea0003800000 */
.L_x_5656:
        /* <DEDUP_REMOVED lines=11> */
[----:B------:R-:W-:Y:S02]  /*3940*/  F2FP.BF16.PACK_AB R181, RZ, R181 ;  /* 0x000000b5ffb5723e */ /* 0x000fe400000010ff */
.L_x_5659:
[----:B------:R-:W-:Y:S05]  /*3950*/  BSYNC B0 ;  /* 0x0000000000007941 */ /* 0x000fea0003800000 */
.L_x_5658:
        /* <DEDUP_REMOVED lines=9> */
.L_x_5661:
[----:B------:R-:W-:Y:S05]  /*39f0*/  BSYNC B0 ;  /* 0x0000000000007941 */ /* 0x000fea0003800000 */
.L_x_5660:
        /* <DEDUP_REMOVED lines=13> */
.L_x_5663:
[----:B------:R-:W-:Y:S05]  /*3ad0*/  BSYNC B0 ;  /* 0x0000000000007941 */ /* 0x000fea0003800000 */
.L_x_5662:
[----:B------:R-:W-:Y:S01]  /*3ae0*/  @P1 MOV R186, 0x10 ;  /* 0x0000001000ba1802 */ /* 0x000fe20000000f00 */
[----:B------:R-:W-:Y:S01]  /*3af0*/  BSSY B0, `(.L_x_5664) ;  /* 0x0000015000007945 */ /* 0x000fe20003800000 */
[----:B------:R-:W-:Y:S02]  /*3b00*/  SEL R152, R152, R148, P0 ;  /* 0x0000009498987207 */ /* 0x000fe40000000000 */
[----:B------:R-:W-:Y:S01]  /*3b10*/  SEL R153, R153, R149, P0 ;  /* 0x0000009599997207 */ /* 0x000fe20000000000 */
[----:B------:R-:W-:Y:S01]  /*3b20*/  @P1 IMAD.WIDE.U32 R186, R196, R186, c[0x0][0x258] ;  /* 0x00009600c4ba1625 */ /* 0x000fe200078e00ba */
[----:B------:R-:W-:Y:S02]  /*3b30*/  SEL R154, R154, R150, P0 ;  /* 0x000000969a9a7207 */ /* 0x000fe40000000000 */
[----:B------:R-:W-:Y:S02]  /*3b40*/  SEL R155, R155, R151, P0 ;  /* 0x000000979b9b7207 */ /* 0x000fe40000000000 */
[----:B------:R-:W-:-:S02]  /*3b50*/  @!P6 ISETP.NE.U32.AND P3, PT, RZ, c[0x0][0x218], PT ;  /* 0x00008600ff00ea0c */ /* 0x000fc40003f65070 */
[----:B------:R-:W-:Y:S01]  /*3b60*/  @!P6 ISETP.NE.U32.AND P4, PT, RZ, c[0x0][0x218], PT ;  /* 0x00008600ff00ea0c */ /* 0x000fe20003f85070 */
[----:B------:R0:W-:Y:S01]  /*3b70*/  @P1 STG.E.128 [R186.64], R152 ;  /* 0x00000098ba001986 */ /* 0x0001e2000c101d04 */
[----:B------:R-:W-:Y:S02]  /*3b80*/  @!P6 ISETP.NE.U32.AND P2, PT, RZ, c[0x0][0x218], PT ;  /* 0x00008600ff00ea0c */ /* 0x000fe40003f45070 */
[----:B------:R-:W-:Y:S01]  /*3b90*/  @!P6 ISETP.NE.AND.EX P3, PT, RZ, c[0x0][0x21c], PT, P3 ;  /* 0x00008700ff00ea0c */ /* 0x000fe20003f65330 */
[----:B------:R-:W-:Y:S07]  /*3ba0*/  @!P5 BRA `(.L_x_5665) ;  /* 0x000000900000d947 */ /* 0x000fee0003800000 */
[----:B0-----:R-:W-:Y:S01]  /*3bb0*/  LOP3.LUT R152, R180, 0xffff, RZ, 0xc0, !PT ;  /* 0x0000ffffb4987812 */ /* 0x001fe200078ec0ff */
[----:B------:R-:W-:Y:S01]  /*3bc0*/  IMAD.MOV.U32 R155, RZ, RZ, 0x8 ;  /* 0x00000008ff9b7424 */ /* 0x000fe200078e00ff */
[----:B------:R-:W-:-:S03]  /*3bd0*/  PRMT R154, R181, 0x5410, R182 ;  /* 0x00005410b59a7816 */ /* 0x000fc600000000b6 */
[----:B------:R-:W-:-:S05]  /*3be0*/  IMAD.WIDE.U32 R152, R152, 0x10000, RZ ;  /* 0x0001000098987825 */ /* 0x000fca00078e00ff */
[----:B------:R-:W-:Y:S02]  /*3bf0*/  LOP3.LUT R153, R154, R153, RZ, 0xfc, !PT ;  /* 0x000000999a997212 */ /* 0x000fe400078efcff */
[----:B------:R-:W-:Y:S02]  /*3c00*/  IADD3 R154, R178, 0x100, RZ ;  /* 0x00000100b29a7810 */ /* 0x000fe40007ffe0ff */
[----:B------:R-:W-:-:S03]  /*3c10*/  LOP3.LUT R152, R152, 0xffff, R179, 0xf8, !PT ;  /* 0x0000ffff98987812 */ /* 0x000fc600078ef8b3 */
[----:B------:R-:W-:-:S05]  /*3c20*/  IMAD.WIDE.U32 R154, R154, R155, c[0x0][0x248] ;  /* 0x000092009a9a7625 */ /* 0x000fca00078e009b */
[----:B------:R0:W-:Y:S02]  /*3c30*/  STG.E.64 [R154.64], R152 ;  /* 0x000000989a007986 */ /* 0x0001e4000c101b04 */
.L_x_5665:
[----:B------:R-:W-:Y:S05]  /*3c40*/  BSYNC B0 ;  /* 0x0000000000007941 */ /* 0x000fea0003800000 */
.L_x_5664:
[----:B------:R-:W-:Y:S01]  /*3c50*/  BSSY B0, `(.L_x_5666) ;  /* 0x000000a000007945 */ /* 0x000fe20003800000 */
[----:B------:R-:W-:Y:S01]  /*3c60*/  IADD3 R196, R178, 0x200, RZ ;  /* 0x00000200b2c47810 */ /* 0x000fe20007ffe0ff */
[----:B------:R-:W-:Y:S05]  /*3c70*/  @!P5 BRA `(.L_x_5667) ;  /* 0x000000700000d947 */ /* 0x000fea0003800000 */
[----:B0-----:R-:W-:-:S10]  /*3c80*/  HFMA2.MMA R153, -RZ, RZ, 0, 4.76837158203125e-07 ;  /* 0x00000008ff997435 */ /* 0x001fd400000001ff */
[----:B------:R-:W-:-:S06]  /*3c90*/  IMAD.WIDE.U32 R152, R196, R153, c[0x0][0x170] ;  /* 0x00005c00c4987625 */ /* 0x000fcc00078e0099 */
[----:B------:R-:W2:Y:S02]  /*3ca0*/  LDG.E.64 R152, [R152.64] ;  /* 0x0000000498987981 */ /* 0x000ea4000c1e1b00 */
[C-C-:B--2---:R-:W-:Y:S02]  /*3cb0*/  SHF.R.U64 R234, R152.reuse, 0x10, R153.reuse ;  /* 0x0000001098ea7819 */ /* 0x144fe40000001299 */
[--C-:B------:R-:W-:Y:S02]  /*3cc0*/  PRMT R233, R152, 0x5410, R153.reuse ;  /* 0x0000541098e97816 */ /* 0x100fe40000000099 */
[----:B------:R-:W-:-:S04]  /*3cd0*/  SHF.R.U32.HI R152, RZ, 0x10, R153 ;  /* 0x00000010ff987819 */ /* 0x000fc80000011699 */
[----:B------:R-:W-:Y:S02]  /*3ce0*/  PRMT R234, R234, 0x5410, R152 ;  /* 0x00005410eaea7816 */ /* 0x000fe40000000098 */
.L_x_5667:
[----:B------:R-:W-:Y:S05]  /*3cf0*/  BSYNC B0 ;  /* 0x0000000000007941 */ /* 0x000fea0003800000 */
.L_x_5666:
        /* <DEDUP_REMOVED lines=9> */
.L_x_5669:
[----:B------:R-:W-:Y:S05]  /*3d90*/  BSYNC B0 ;  /* 0x0000000000007941 */ /* 0x000fea0003800000 */
.L_x_5668:
        /* <DEDUP_REMOVED lines=13> */
.L_x_5671:
[----:B------:R-:W-:Y:S05]  /*3e70*/  BSYNC B0 ;  /* 0x0000000000007941 */ /* 0x000fea0003800000 */
.L_x_5670:
        /* <DEDUP_REMOVED lines=13> */
.L_x_5673:
[----:B------:R-:W-:Y:S05]  /*3f50*/  BSYNC B0 ;  /* 0x0000000000007941 */ /* 0x000fea0003800000 */
.L_x_5672:
        /* <DEDUP_REMOVED lines=13> */
.L_x_5675:
[----:B------:R-:W-:Y:S05]  /*4030*/  BSYNC B0 ;  /* 0x0000000000007941 */ /* 0x000fea0003800000 */
.L_x_5674:
        /* <DEDUP_REMOVED lines=9> */
.L_x_5677:
[----:B------:R-:W-:Y:S05]  /*40d0*/  BSYNC B0 ;  /* 0x0000000000007941 */ /* 0x000fea0003800000 */
.L_x_5676:
        /* <DEDUP_REMOVED lines=11> */
[----:B------:R-:W-:Y:S02]  /*4190*/  F2FP.BF16.PACK_AB R181, RZ, R181 ;  /* 0x000000b5ffb5723e */ /* 0x000fe400000010ff */
.L_x_5679:
[----:B------:R-:W-:Y:S05]  /*41a0*/  BSYNC B0 ;  /* 0x0000000000007941 */ /* 0x000fea0003800000 */
.L_x_5678:
        /* <DEDUP_REMOVED lines=9> */
.L_x_5681:
[----:B------:R-:W-:Y:S05]  /*4240*/  BSYNC B0 ;  /* 0x0000000000007941 */ /* 0x000fea0003800000 */
.L_x_5680:
        /* <DEDUP_REMOVED lines=13> */
.L_x_5683:
[----:B------:R-:W-:Y:S05]  /*4320*/  BSYNC B0 ;  /* 0x0000000000007941 */ /* 0x000fea0003800000 */
.L_x_5682:
[----:B------:R-:W-:Y:S01]  /*4330*/  @P1 IMAD.MOV.U32 R186, RZ, RZ, 0x10 ;  /* 0x00000010ffba1424 */ /* 0x000fe200078e00ff */
[----:B------:R-:W-:Y:S01]  /*4340*/  SEL R152, R152, R148, P0 ;  /* 0x0000009498987207 */ /* 0x000fe20000000000 */
[----:B------:R-:W-:Y:S01]  /*4350*/  BSSY B0, `(.L_x_5684) ;  /* 0x0000013000007945 */ /* 0x000fe20003800000 */
[----:B------:R-:W-:Y:S01]  /*4360*/  SEL R153, R153, R149, P0 ;  /* 0x0000009599997207 */ /* 0x000fe20000000000 */
[----:B------:R-:W-:Y:S01]  /*4370*/  @P1 IMAD.WIDE.U32 R186, R192, R186, c[0x0][0x258] ;  /* 0x00009600c0ba1625 */ /* 0x000fe200078e00ba */
[----:B------:R-:W-:Y:S02]  /*4380*/  SEL R154, R154, R150, P0 ;  /* 0x000000969a9a7207 */ /* 0x000fe40000000000 */
[----:B------:R-:W-:Y:S02]  /*4390*/  SEL R155, R155, R151, P0 ;  /* 0x000000979b9b7207 */ /* 0x000fe40000000000 */
[----:B------:R-:W-:Y:S02]  /*43a0*/  @!P6 ISETP.NE.U32.AND P3, PT, RZ, c[0x0][0x218], PT ;  /* 0x00008600ff00ea0c */ /* 0x000fe40003f65070 */
[----:B------:R-:W-:Y:S01]  /*43b0*/  @!P6 ISETP.NE.U32.AND P4, PT, RZ, c[0x0][0x218], PT ;  /* 0x00008600ff00ea0c */ /* 0x000fe20003f85070 */
[----:B------:R0:W-:Y:S01]  /*43c0*/  @P1 STG.E.128 [R186.64], R152 ;  /* 0x00000098ba001986 */ /* 0x0001e2000c101d04 */
[----:B------:R-:W-:-:S02]  /*43d0*/  @!P6 ISETP.NE.U32.AND P2, PT, RZ, c[0x0][0x218], PT ;  /* 0x00008600ff00ea0c */ /* 0x000fc40003f45070 */
[----:B------:R-:W-:Y:S01]  /*43e0*/  @!P6 ISETP.NE.AND.EX P3, PT, RZ, c[0x0][0x21c], PT, P3 ;  /* 0x00008700ff00ea0c */ /* 0x000fe20003f65330 */
[----:B------:R-:W-:Y:S07]  /*43f0*/  @!P5 BRA `(.L_x_5685) ;  /* 0x000000800000d947 */ /* 0x000fee0003800000 */
        /* <DEDUP_REMOVED lines=8> */
.L_x_5685:
[----:B------:R-:W-:Y:S05]  /*4480*/  BSYNC B0 ;  /* 0x0000000000007941 */ /* 0x000fea0003800000 */
.L_x_5684:
        /* <DEDUP_REMOVED lines=10> */
.L_x_5687:
[----:B------:R-:W-:Y:S05]  /*4530*/  BSYNC B0 ;  /* 0x0000000000007941 */ /* 0x000fea0003800000 */
.L_x_5686:
        /* <DEDUP_REMOVED lines=9> */
.L_x_5689:
[----:B------:R-:W-:Y:S05]  /*45d0*/  BSYNC B0 ;  /* 0x0000000000007941 */ /* 0x000fea0003800000 */
.L_x_5688:
        /* <DEDUP_REMOVED lines=13> */
.L_x_5691:
[----:B------:R-:W-:Y:S05]  /*46b0*/  BSYNC B0 ;  /* 0x0000000000007941 */ /* 0x000fea0003800000 */
.L_x_5690:
        /* <DEDUP_REMOVED lines=13> */
.L_x_5693:
[----:B------:R-:W-:Y:S05]  /*4790*/  BSYNC B0 ;  /* 0x0000000000007941 */ /* 0x000fea0003800000 */
.L_x_5692:
        /* <DEDUP_REMOVED lines=13> */
.L_x_5695:
[----:B------:R-:W-:Y:S05]  /*4870*/  BSYNC B0 ;  /* 0x0000000000007941 */ /* 0x000fea0003800000 */
.L_x_5694:
        /* <DEDUP_REMOVED lines=9> */
.L_x_5697:
[----:B------:R-:W-:Y:S05]  /*4910*/  BSYNC B0 ;  /* 0x0000000000007941 */ /* 0x000fea0003800000 */
.L_x_5696:
        /* <DEDUP_REMOVED lines=11> */
[----:B------:R-:W-:Y:S02]  /*49d0*/  F2FP.BF16.PACK_AB R181, RZ, R181 ;  /* 0x000000b5ffb5723e */ /* 0x000fe400000010ff */
.L_x_5699:
[----:B------:R-:W-:Y:S05]  /*49e0*/  BSYNC B0 ;  /* 0x0000000000007941 */ /* 0x000fea0003800000 */
.L_x_5698:
        /* <DEDUP_REMOVED lines=9> */
.L_x_5701:
[----:B------:R-:W-:Y:S05]  /*4a80*/  BSYNC B0 ;  /* 0x0000000000007941 */ /* 0x000fea0003800000 */
.L_x_5700:
        /* <DEDUP_REMOVED lines=13> */
.L_x_5703:
[----:B------:R-:W-:Y:S05]  /*4b60*/  BSYNC B0 ;  /* 0x0000000000007941 */ /* 0x000fea0003800000 */
.L_x_5702:
        /* <DEDUP_REMOVED lines=21> */
.L_x_5705:
[----:B------:R-:W-:Y:S05]  /*4cc0*/  BSYNC B0 ;  /* 0x0000000000007941 */ /* 0x000fea0003800000 */
.L_x_5704:
        /* <DEDUP_REMOVED lines=10> */
.L_x_5707:
[----:B------:R-:W-:Y:S05]  /*4d70*/  BSYNC B0 ;  /* 0x0000000000007941 */ /* 0x000fea0003800000 */
.L_x_5706:
        /* <DEDUP_REMOVED lines=9> */
.L_x_5709:
[----:B------:R-:W-:Y:S05]  /*4e10*/  BSYNC B0 ;  /* 0x0000000000007941 */ /* 0x000fea0003800000 */
.L_x_5708:
[----:B------:R-:W-:Y:S01]  /*4e20*/  BSSY B0, `(.L_x_5710) ;  /* 0x000000d000007945 */ /* 0x000fe20003800000 */
[----:B------:R-:W-:Y:S05]  /*4e30*/  @!P5 BRA `(.L_x_5711) ;  /* 0x000000b00000d947 */ /* 0x000fea0003800000 */
[----:B------:R-:W-:Y:S01]  /*4e40*/  LOP3.LUT P3, RZ, R184, 0xff, RZ, 0xc0, !PT ;  /* 0x000000ffb8ff7812 */ /* 0x000fe2000786c0ff */
[----:B------:R-:W-:Y:S02]  /*4e50*/  FMUL.FTZ R153, R152, c[0x0][0x1ec] ;  /* 0x00007b0098997a20 */ /* 0x000fe40000410000 */
[----:B------:R-:W-:Y:S02]  /*4e60*/  IMAD.MOV.U32 R155, RZ, RZ, RZ ;  /* 0x000000ffff9b7224 */ /* 0x000fe400078e00ff */
[----:B------:R-:W-:-:S08]  /*4e70*/  FMUL.FTZ R153, R153, c[0x0][0x1e8] ;  /* 0x00007a0099997a20 */ /* 0x000fd00000410000 */
[----:B------:R-:W-:-:S05]  /*4e80*/  @P3 PRMT R154, RZ, 0x5410, R233 ;  /* 0x00005410ff9a3816 */ /* 0x000fca00000000e9 */
[-C--:B------:R-:W-:Y:S01]  /*4e90*/  @P3 FMUL.FTZ R155, R154, R153.reuse ;  /* 0x000000999a9b3220 */ /* 0x080fe20000410000 */
[----:B------:R-:W-:Y:S01]  /*4ea0*/  MOV R154, RZ ;  /* 0x000000ff009a7202 */ /* 0x000fe20000000f00 */
[----:B------:R-:W-:Y:S02]  /*4eb0*/  @P3 FMUL.FTZ R154, R210, R153 ;  /* 0x00000099d29a3220 */ /* 0x000fe40000410000 */
[----:B------:R-:W-:-:S03]  /*4ec0*/  FADD.FTZ R92, R92, R155 ;  /* 0x0000009b5c5c7221 */ /* 0x000fc60000010000 */
[----:B------:R-:W-:-:S04]  /*4ed0*/  F2FP.BF16.PACK_AB R154, RZ, R154 ;  /* 0x0000009aff9a723e */ /* 0x000fc800000010ff */
[----:B------:R-:W-:Y:S02]  /*4ee0*/  PRMT R179, R154, 0x7610, R179 ;  /* 0x000076109ab37816 */ /* 0x000fe400000000b3 */
.L_x_5711:
[----:B------:R-:W-:Y:S05]  /*4ef0*/  BSYNC B0 ;  /* 0x0000000000007941 */ /* 0x000fea0003800000 */
.L_x_5710:
        /* <DEDUP_REMOVED lines=13> */
.L_x_5713:
[----:B------:R-:W-:Y:S05]  /*4fd0*/  BSYNC B0 ;  /* 0x0000000000007941 */ /* 0x000fea0003800000 */
.L_x_5712:
        /* <DEDUP_REMOVED lines=13> */
.L_x_5715:
[----:B------:R-:W-:Y:S05]  /*50b0*/  BSYNC B0 ;  /* 0x0000000000007941 */ /* 0x000fea0003800000 */
.L_x_5714:
        /* <DEDUP_REMOVED lines=9> */
.L_x_5717:
[----:B------:R-:W-:Y:S05]  /*5150*/  BSYNC B0 ;  /* 0x0000000000007941 */ /* 0x000fea0003800000 */
.L_x_5716:
        /* <DEDUP_REMOVED lines=12> */
.L_x_5719:
[----:B------:R-:W-:Y:S05]  /*5220*/  BSYNC B0 ;  /* 0x0000000000007941 */ /* 0x000fea0003800000 */
.L_x_5718:
        /* <DEDUP_REMOVED lines=9> */
.L_x_5721:
[----:B------:R-:W-:Y:S05]  /*52c0*/  BSYNC B0 ;  /* 0x0000000000007941 */ /* 0x000fea0003800000 */
.L_x_5720:
        /* <DEDUP_REMOVED lines=13> */
.L_x_5723:
[----:B------:R-:W-:Y:S05]  /*53a0*/  BSYNC B0 ;  /* 0x0000000000007941 */ /* 0x000fea0003800000 */
.L_x_5722:
[----:B------:R-:W-:Y:S01]  /*53b0*/  @P1 IADD3 R186, R3, 0x400, RZ ;  /* 0x0000040003ba1810 */ /* 0x000fe20007ffe0ff */
[----:B------:R-:W-:Y:S01]  /*53c0*/  @P1 IMAD.MOV.U32 R187, RZ, RZ, 0x10 ;  /* 0x00000010ffbb1424 */ /* 0x000fe200078e00ff */
[----:B------:R-:W-:Y:S01]  /*53d0*/  SEL R152, R152, R148, P0 ;  /* 0x0000009498987207 */ /* 0x000fe20000000000 */
[----:B------:R-:W-:Y:S01]  /*53e0*/  BSSY B0, `(.L_x_5724) ;  /* 0x0000013000007945 */ /* 0x000fe20003800000 */
        /* <DEDUP_REMOVED lines=18> */
.L_x_5725:
[----:B------:R-:W-:Y:S05]  /*5510*/  BSYNC B0 ;  /* 0x0000000000007941 */ /* 0x000fea0003800000 */
.L_x_5724:
        /* <DEDUP_REMOVED lines=10> */
.L_x_5727:
[----:B------:R-:W-:Y:S05]  /*55c0*/  BSYNC B0 ;  /* 0x0000000000007941 */ /* 0x000fea0003800000 */
.L_x_5726:
        /* <DEDUP_REMOVED lines=9> */
.L_x_5729:
[----:B------:R-:W-:Y:S05]  /*5660*/  BSYNC B0 ;  /* 0x0000000000007941 */ /* 0x000fea0003800000 */
.L_x_5728:
        /* <DEDUP_REMOVED lines=8> */
[----:B------:R-:W-:Y:S02]  /*56f0*/  IMAD.MOV.U32 R154, RZ, RZ, RZ ;  /* 0x000000ffff9a7224 */ /* 0x000fe400078e00ff */
[----:B------:R-:W-:Y:S02]  /*5700*/  @P3 FMUL.FTZ R154, R206, R155 ;  /* 0x0000009bce9a3220 */ /* 0x000fe40000410000 */
[----:B------:R-:W-:-:S03]  /*5710*/  FADD.FTZ R96, R96, R153 ;  /* 0x0000009960607221 */ /* 0x000fc60000010000 */
[----:B------:R-:W-:-:S04]  /*5720*/  F2FP.BF16.PACK_AB R154, RZ, R154 ;  /* 0x0000009aff9a723e */ /* 0x000fc800000010ff */
[----:B------:R-:W-:Y:S02]  /*5730*/  PRMT R179, R154, 0x7610, R179 ;  /* 0x000076109ab37816 */ /* 0x000fe400000000b3 */
.L_x_5731:
[----:B------:R-:W-:Y:S05]  /*5740*/  BSYNC B0 ;  /* 0x0000000000007941 */ /* 0x000fea0003800000 */
.L_x_5730:
        /* <DEDUP_REMOVED lines=13> */
.L_x_5733:
[----:B------:R-:W-:Y:S05]  /*5820*/  BSYNC B0 ;  /* 0x0000000000007941 */ /* 0x000fea0003800000 */
.L_x_5732:
[----:B------:R-:W-:Y:S01]  /*5830*/  BSSY B0, `(.L_x_5734) ;  /* 0x000000d000007945 */ /* 0x000fe20003800000 */
[----:B------:R-:W-:Y:S05]  /*5840*/  @!P5 BRA `(.L_x_5735) ;  /* 0x000000b00000d947 */ /* 0x000fea0003800000 */
[----:B------:R-:W-:Y:S01]  /*5850*/  LOP3.LUT P3, RZ, R183, 0xff00, RZ, 0xc0, !PT ;  /* 0x0000ff00b7ff7812 */ /* 0x000fe2000786c0ff */
[----:B------:R-:W-:Y:S01]  /*5860*/  FMUL.FTZ R154, R153, c[0x0][0x1ec] ;  /* 0x00007b00999a7a20 */ /* 0x000fe20000410000 */
[----:B------:R-:W-:-:S03]  /*5870*/  MOV R180, RZ ;  /* 0x000000ff00b47202 */ /* 0x000fc60000000f00 */
[----:B------:R-:W-:-:S08]  /*5880*/  FMUL.FTZ R154, R154, c[0x0][0x1e8] ;  /* 0x00007a009a9a7a20 */ /* 0x000fd00000410000 */
[----:B------:R-:W-:-:S05]  /*5890*/  @P3 PRMT R155, RZ, 0x5410, R234 ;  /* 0x00005410ff9b3816 */ /* 0x000fca00000000ea */
[-C--:B------:R-:W-:Y:S02]  /*58a0*/  @P3 FMUL.FTZ R180, R155, R154.reuse ;  /* 0x0000009a9bb43220 */ /* 0x080fe40000410000 */
[----:B------:R-:W-:Y:S02]  /*58b0*/  IMAD.MOV.U32 R155, RZ, RZ, RZ ;  /* 0x000000ffff9b7224 */ /* 0x000fe400078e00ff */
[----:B------:R-:W-:Y:S02]  /*58c0*/  @P3 FMUL.FTZ R155, R205, R154 ;  /* 0x0000009acd9b3220 */ /* 0x000fe40000410000 */
[----:B------:R-:W-:-:S03]  /*58d0*/  FADD.FTZ R97, R97, R180 ;  /* 0x000000b461617221 */ /* 0x000fc60000010000 */
[----:B------:R-:W-:-:S04]  /*58e0*/  F2FP.BF16.PACK_AB R155, RZ, R155 ;  /* 0x0000009bff9b723e */ /* 0x000fc800000010ff */
[----:B------:R-:W-:Y:S02]  /*58f0*/  PRMT R180, R155, 0x7610, R180 ;  /* 0x000076109bb47816 */ /* 0x000fe400000000b4 */
.L_x_5735:
[----:B------:R-:W-:Y:S05]  /*5900*/  BSYNC B0 ;  /* 0x0000000000007941 */ /* 0x000fea0003800000 */
.L_x_5734:
        /* <DEDUP_REMOVED lines=9> */
.L_x_5737:
[----:B------:R-:W-:Y:S05]  /*59a0*/  BSYNC B0 ;  /* 0x0000000000007941 */ /* 0x000fea0003800000 */
.L_x_5736:
        /* <DEDUP_REMOVED lines=12> */
.L_x_5739:
[----:B------:R-:W-:Y:S05]  /*5a70*/  BSYNC B0 ;  /* 0x0000000000007941 */ /* 0x000fea0003800000 */
.L_x_5738:
        /* <DEDUP_REMOVED lines=9> */
.L_x_5741:
[----:B------:R-:W-:Y:S05]  /*5b10*/  BSYNC B0 ;  /* 0x0000000000007941 */ /* 0x000fea0003800000 */
.L_x_5740:
        /* <DEDUP_REMOVED lines=13> */
.L_x_5743:
[----:B------:R-:W-:Y:S05]  /*5bf0*/  BSYNC B0 ;  /* 0x0000000000007941 */ /* 0x000fea0003800000 */
.L_x_5742:
[----:B------:R-:W-:Y:S01]  /*5c00*/  @P1 IADD3 R186, R3, 0x500, RZ ;  /* 0x0000050003ba1810 */ /* 0x000fe20007ffe0ff */
[----:B------:R-:W-:Y:S01]  /*5c10*/  BSSY B0, `(.L_x_5744) ;  /* 0x0000015000007945 */ /* 0x000fe20003800000 */
[----:B------:R-:W-:Y:S02]  /*5c20*/  @P1 MOV R187, 0x10 ;  /* 0x0000001000bb1802 */ /* 0x000fe40000000f00 */
[----:B------:R-:W-:Y:S02]  /*5c30*/  SEL R152, R152, R148, P0 ;  /* 0x0000009498987207 */ /* 0x000fe40000000000 */
[----:B------:R-:W-:Y:S01]  /*5c40*/  SEL R153, R153, R149, P0 ;  /* 0x0000009599997207 */ /* 0x000fe20000000000 */
[----:B------:R-:W-:Y:S01]  /*5c50*/  @P1 IMAD.WIDE.U32 R186, R186, R187, c[0x0][0x258] ;  /* 0x00009600baba1625 */ /* 0x000fe200078e00bb */
[----:B------:R-:W-:Y:S02]  /*5c60*/  SEL R154, R154, R150, P0 ;  /* 0x000000969a9a7207 */ /* 0x000fe40000000000 */
[----:B------:R-:W-:-:S02]  /*5c70*/  SEL R155, R155, R151, P0 ;  /* 0x000000979b9b7207 */ /* 0x000fc40000000000 */
[----:B------:R-:W-:Y:S02]  /*5c80*/  @!P6 ISETP.NE.U32.AND P3, PT, RZ, c[0x0][0x218], PT ;  /* 0x00008600ff00ea0c */ /* 0x000fe40003f65070 */
        /* <DEDUP_REMOVED lines=13> */
.L_x_5745:
[----:B------:R-:W-:Y:S05]  /*5d60*/  BSYNC B0 ;  /* 0x0000000000007941 */ /* 0x000fea0003800000 */
.L_x_5744:
        /* <DEDUP_REMOVED lines=10> */
.L_x_5747:
[----:B------:R-:W-:Y:S05]  /*5e10*/  BSYNC B0 ;  /* 0x0000000000007941 */ /* 0x000fea0003800000 */
.L_x_5746:
        /* <DEDUP_REMOVED lines=9> */
.L_x_5749:
[----:B------:R-:W-:Y:S05]  /*5eb0*/  BSYNC B0 ;  /* 0x0000000000007941 */ /* 0x000fea0003800000 */
.L_x_5748:
[----:B------:R-:W-:Y:S01]  /*5ec0*/  BSSY B0, `(.L_x_5750) ;  /* 0x000000d000007945 */ /* 0x000fe20003800000 */
[----:B------:R-:W-:Y:S05]  /*5ed0*/  @!P5 BRA `(.L_x_5751) ;  /* 0x000000b00000d947 */ /* 0x000fea0003800000 */
[----:B------:R-:W-:Y:S01]  /*5ee0*/  LOP3.LUT P3, RZ, R4, 0xff, RZ, 0xc0, !PT ;  /* 0x000000ff04ff7812 */ /* 0x000fe2000786c0ff */
[----:B------:R-:W-:Y:S02]  /*5ef0*/  FMUL.FTZ R152, R153, c[0x0][0x1ec] ;  /* 0x00007b0099987a20 */ /* 0x000fe40000410000 */
[----:B------:R-:W-:Y:S02]  /*5f00*/  IMAD.MOV.U32 R155, RZ, RZ, RZ ;  /* 0x000000ffff9b7224 */ /* 0x000fe400078e00ff */
[----:B------:R-:W-:Y:S01]  /*5f10*/  FMUL.FTZ R179, R152, c[0x0][0x1e8] ;  /* 0x00007a0098b37a20 */ /* 0x000fe20000410000 */
[----:B------:R-:W-:-:S07]  /*5f20*/  MOV R152, RZ ;  /* 0x000000ff00987202 */ /* 0x000fce0000000f00 */
[----:B------:R-:W-:Y:S01]  /*5f30*/  @P3 PRMT R154, RZ, 0x5410, R233 ;  /* 0x00005410ff9a3816 */ /* 0x000fe200000000e9 */
[----:B------:R-:W-:-:S04]  /*5f40*/  @P3 FMUL.FTZ R152, R202, R179 ;  /* 0x000000b3ca983220 */ /* 0x000fc80000410000 */
[----:B------:R-:W-:Y:S01]  /*5f50*/  @P3 FMUL.FTZ R155, R154, R179 ;  /* 0x000000b39a9b3220 */ /* 0x000fe20000410000 */
[----:B------:R-:W-:-:S03]  /*5f60*/  F2FP.BF16.PACK_AB R152, RZ, R152 ;  /* 0x00000098ff98723e */ /* 0x000fc600000010ff */
[----:B------:R-:W-:Y:S01]  /*5f70*/  FADD.FTZ R100, R100, R155 ;  /* 0x0000009b64647221 */ /* 0x000fe20000010000 */
[----:B------:R-:W-:Y:S02]  /*5f80*/  PRMT R179, R152, 0x7610, R179 ;  /* 0x0000761098b37816 */ /* 0x000fe400000000b3 */
.L_x_5751:
[----:B------:R-:W-:Y:S05]  /*5f90*/  BSYNC B0 ;  /* 0x0000000000007941 */ /* 0x000fea0003800000 */
.L_x_5750:
        /* <DEDUP_REMOVED lines=13> */
.L_x_5753:
[----:B------:R-:W-:Y:S05]  /*6070*/  BSYNC B0 ;  /* 0x0000000000007941 */ /* 0x000fea0003800000 */
.L_x_5752:
[----:B------:R-:W-:Y:S01]  /*6080*/  BSSY B0, `(.L_x_5754) ;  /* 0x000000d000007945 */ /* 0x000fe20003800000 */
[----:B------:R-:W-:Y:S05]  /*6090*/  @!P5 BRA `(.L_x_5755) ;  /* 0x000000b00000d947 */ /* 0x000fea0003800000 */
[----:B------:R-:W-:Y:S01]  /*60a0*/  LOP3.LUT P3, RZ, R4, 0xff00, RZ, 0xc0, !PT ;  /* 0x0000ff0004ff7812 */ /* 0x000fe2000786c0ff */
[----:B------:R-:W-:Y:S02]  /*60b0*/  FMUL.FTZ R154, R152, c[0x0][0x1ec] ;  /* 0x00007b00989a7a20 */ /* 0x000fe40000410000 */
[----:B------:R-:W-:Y:S02]  /*60c0*/  IMAD.MOV.U32 R180, RZ, RZ, RZ ;  /* 0x000000ffffb47224 */ /* 0x000fe400078e00ff */
[----:B------:R-:W-:Y:S01]  /*60d0*/  FMUL.FTZ R155, R154, c[0x0][0x1e8] ;  /* 0x00007a009a9b7a20 */ /* 0x000fe20000410000 */
[----:B------:R-:W-:-:S07]  /*60e0*/  HFMA2.MMA R154, -RZ, RZ, 0, 0 ;  /* 0x00000000ff9a7435 */ /* 0x000fce00000001ff */
[----:B------:R-:W-:Y:S01]  /*60f0*/  @P3 PRMT R184, RZ, 0x5410, R234 ;  /* 0x00005410ffb83816 */ /* 0x000fe200000000ea */
[----:B------:R-:W-:-:S04]  /*6100*/  @P3 FMUL.FTZ R154, R200, R155 ;  /* 0x0000009bc89a3220 */ /* 0x000fc80000410000 */
[----:B------:R-:W-:Y:S01]  /*6110*/  @P3 FMUL.FTZ R180, R184, R155 ;  /* 0x0000009bb8b43220 */ /* 0x000fe20000410000 */
[----:B------:R-:W-:-:S03]  /*6120*/  F2FP.BF16.PACK_AB R154, RZ, R154 ;  /* 0x0000009aff9a723e */ /* 0x000fc600000010ff */
[--C-:B------:R-:W-:Y:S01]  /*6130*/  FADD.FTZ R101, R101, R180.reuse ;  /* 0x000000b465657221 */ /* 0x100fe20000010000 */
[----:B------:R-:W-:Y:S02]  /*6140*/  PRMT R180, R154, 0x7610, R180 ;  /* 0x000076109ab47816 */ /* 0x000fe400000000b4 */
.L_x_5755:
[----:B------:R-:W-:Y:S05]  /*6150*/  BSYNC B0 ;  /* 0x0000000000007941 */ /* 0x000fea0003800000 */
.L_x_5754:
        /* <DEDUP_REMOVED lines=9> */
.L_x_5757:
[----:B------:R-:W-:Y:S05]  /*61f0*/  BSYNC B0 ;  /* 0x0000000000007941 */ /* 0x000fea0003800000 */
.L_x_5756:
        /* <DEDUP_REMOVED lines=11> */
[--C-:B------:R-:W-:Y:S01]  /*62b0*/  FADD.FTZ R102, R102, R181.reuse ;  /* 0x000000b566667221 */ /* 0x100fe20000010000 */
[----:B------:R-:W-:Y:S02]  /*62c0*/  PRMT R181, R154, 0x7610, R181 ;  /* 0x000076109ab57816 */ /* 0x000fe400000000b5 */
.L_x_5759:
[----:B------:R-:W-:Y:S05]  /*62d0*/  BSYNC B0 ;  /* 0x0000000000007941 */ /* 0x000fea0003800000 */
.L_x_5758:
        /* <DEDUP_REMOVED lines=9> */
.L_x_5761:
[----:B------:R-:W-:Y:S05]  /*6370*/  BSYNC B0 ;  /* 0x0000000000007941 */ /* 0x000fea0003800000 */
.L_x_5760:
[----:B------:R-:W-:Y:S01]  /*6380*/  @P1 IADD3 R3, R3, 0x600, RZ ;  /* 0x0000060003031810 */ /* 0x000fe20007ffe0ff */
[----:B------:R-:W-:Y:S01]  /*6390*/  @P1 IMAD.MOV.U32 R2, RZ, RZ, 0x10 ;  /* 0x00000010ff021424 */ /* 0x000fe200078e00ff */
[----:B------:R-:W-:Y:S01]  /*63a0*/  SEL R148, R153, R148, P0 ;  /* 0x0000009499947207 */ /* 0x000fe20000000000 */
[----:B------:R-:W-:Y:S01]  /*63b0*/  BSSY B0, `(.L_x_5762) ;  /* 0x0000012000007945 */ /* 0x000fe20003800000 */
[----:B------:R-:W-:Y:S01]  /*63c0*/  SEL R149, R152, R149, P0 ;  /* 0x0000009598957207 */ /* 0x000fe20000000000 */
[----:B------:R-:W-:Y:S01]  /*63d0*/  @P1 IMAD.WIDE.U32 R2, R3, R2, c[0x0][0x258] ;  /* 0x0000960003021625 */ /* 0x000fe200078e0002 */
[----:B------:R-:W-:Y:S02]  /*63e0*/  SEL R150, R155, R150, P0 ;  /* 0x000000969b967207 */ /* 0x000fe40000000000 */
[----:B------:R-:W-:-:S05]  /*63f0*/  SEL R151, R154, R151, P0 ;  /* 0x000000979a977207 */ /* 0x000fca0000000000 */
[----:B------:R0:W-:Y:S01]  /*6400*/  @P1 STG.E.128 [R2.64], R148 ;  /* 0x0000009402001986 */ /* 0x0001e2000c101d04 */
[----:B------:R-:W-:Y:S05]  /*6410*/  @!P5 BRA `(.L_x_5763) ;  /* 0x000000b00000d947 */ /* 0x000fea0003800000 */
[----:B------:R-:W-:Y:S01]  /*6420*/  LOP3.LUT P0, RZ, R4, 0xff000000, RZ, 0xc0, !PT ;  /* 0xff00000004ff7812 */ /* 0x000fe2000780c0ff */
[----:B------:R-:W-:Y:S01]  /*6430*/  FMUL.FTZ R154, R154, c[0x0][0x1ec] ;  /* 0x00007b009a9a7a20 */ /* 0x000fe20000410000 */
[----:B0-----:R-:W-:Y:S01]  /*6440*/  HFMA2.MMA R2, -RZ, RZ, 0, 0 ;  /* 0x00000000ff027435 */ /* 0x001fe200000001ff */
        /* <DEDUP_REMOVED lines=8> */
.L_x_5763:
[----:B------:R-:W-:Y:S05]  /*64d0*/  BSYNC B0 ;  /* 0x0000000000007941 */ /* 0x000fea0003800000 */
.L_x_5762:
        /* <DEDUP_REMOVED lines=10> */
.L_x_5765:
[----:B------:R-:W-:Y:S05]  /*6580*/  BSYNC B0 ;  /* 0x0000000000007941 */ /* 0x000fea0003800000 */
.L_x_5764:
[----:B------:R-:W-:Y:S02]  /*6590*/  IADD3 R0, R0, c[0x0][0x160], RZ ;  /* 0x0000580000007a10 */ /* 0x000fe40007ffe0ff */
[----:B------:R-:W-:Y:S02]  /*65a0*/  LOP3.LUT P1, RZ, R197, 0xff, RZ, 0xc0, !PT ;  /* 0x000000ffc5ff7812 */ /* 0x000fe4000782c0ff */
[----:B------:R-:W-:Y:S02]  /*65b0*/  ISETP.GE.AND P0, PT, R0, c[0x0][0x164], PT ;  /* 0x0000590000007a0c */ /* 0x000fe40003f06270 */
[----:B------:R-:W-:-:S11]  /*65c0*/  SEL R197, RZ, 0x1, P1 ;  /* 0x00000001ffc57807 */ /* 0x000fd60000800000 */
[----:B0-----:R-:W-:Y:S01]  /*65d0*/  @P0 CALL.REL.NOINC `(.L_x_5622) ;  /* 0x0000001000000944 */ /* 0x001fe20003c00000 */
[----:B------:R-:W-:Y:S05]  /*65e0*/  BRA `(.L_x_5766) ;  /* 0xffffa71000007947 */ /* 0x000fea000383ffff */
.L_x_5622:
        /* <DEDUP_REMOVED lines=32> */
.L_x_5626:
[----:B------:R-:W-:Y:S01]  /*67f0*/  HFMA2.MMA R237, -RZ, RZ, 0, 1.847743988037109375e-06 ;  /* 0x0000001fffed7435 */ /* 0x000fe200000001ff */
[----:B------:R-:W-:Y:S01]  /*6800*/  MOV R153, R187 ;  /* 0x000000bb00997202 */ /* 0x000fe20000000f00 */
[----:B------:R-:W-:Y:S01]  /*6810*/  IMAD.MOV.U32 R155, RZ, RZ, 0x10 ;  /* 0x00000010ff9b7424 */ /* 0x000fe200078e00ff */
[----:B------:R-:W-:Y:S01]  /*6820*/  MOV R152, 0x6850 ;  /* 0x0000685000987802 */ /* 0x000fe20000000f00 */
[----:B------:R-:W-:-:S02]  /*6830*/  IMAD.MOV.U32 R236, RZ, RZ, -0x1 ;  /* 0xffffffffffec7424 */ /* 0x000fc400078e00ff */
[----:B-----5:R-:W-:Y:S05]  /*6840*/  CALL.REL.NOINC `($__internal_79_$__cuda_sm70_shflsync_down_p) ;  /* 0x0000046000007944 */ /* 0x020fea0003c00000 */
[----:B-1----:R-:W-:Y:S01]  /*6850*/  MOV R188, R155 ;  /* 0x0000009b00bc7202 */ /* 0x002fe20000000f00 */
[----:B------:R-:W-:Y:S05]  /*6860*/  BRA `(.L_x_5767) ;  /* 0xffffbf4000007947 */ /* 0x000fea000383ffff */
.L_x_5627:
[----:B------:R-:W-:Y:S01]  /*6870*/  HFMA2.MMA R155, -RZ, RZ, 0, 9.5367431640625e-07 ;  /* 0x00000010ff9b7435 */ /* 0x000fe200000001ff */
[----:B------:R-:W-:Y:S01]  /*6880*/  IMAD.MOV.U32 R153, RZ, RZ, R154 ;  /* 0x000000ffff997224 */ /* 0x000fe200078e009a */
[----:B------:R-:W-:Y:S01]  /*6890*/  MOV R236, 0xffffffff ;  /* 0xffffffff00ec7802 */ /* 0x000fe20000000f00 */
[----:B------:R-:W-:Y:S01]  /*68a0*/  IMAD.MOV.U32 R237, RZ, RZ, 0x1f ;  /* 0x0000001fffed7424 */ /* 0x000fe200078e00ff */
[----:B------:R-:W-:-:S02]  /*68b0*/  MOV R152, 0x68d0 ;  /* 0x000068d000987802 */ /* 0x000fc40000000f00 */
[----:B01---5:R-:W-:Y:S05]  /*68c0*/  CALL.REL.NOINC `($__internal_79_$__cuda_sm70_shflsync_down_p) ;  /* 0x000003e000007944 */ /* 0x023fea0003c00000 */
[----:B------:R-:W-:Y:S01]  /*68d0*/  FADD.FTZ R187, R188, R187 ;  /* 0x000000bbbcbb7221 */ /* 0x000fe20000010000 */
[----:B------:R-:W-:Y:S01]  /*68e0*/  HFMA2.MMA R237, -RZ, RZ, 0, 1.847743988037109375e-06 ;  /* 0x0000001fffed7435 */ /* 0x000fe200000001ff */
[----:B-1----:R-:W-:Y:S01]  /*68f0*/  FADD.FTZ R154, R154, R155 ;  /* 0x0000009b9a9a7221 */ /* 0x002fe20000010000 */
[----:B------:R-:W-:Y:S01]  /*6900*/  MOV R152, 0x6950 ;  /* 0x0000695000987802 */ /* 0x000fe20000000f00 */
[----:B------:R-:W-:Y:S01]  /*6910*/  IMAD.MOV.U32 R155, RZ, RZ, 0x8 ;  /* 0x00000008ff9b7424 */ /* 0x000fe200078e00ff */
[----:B------:R-:W-:Y:S01]  /*6920*/  MOV R153, R187 ;  /* 0x000000bb00997202 */ /* 0x000fe20000000f00 */
[----:B------:R-:W-:-:S02]  /*6930*/  IMAD.MOV.U32 R236, RZ, RZ, -0x1 ;  /* 0xffffffffffec7424 */ /* 0x000fc400078e00ff */
[----:B------:R-:W-:Y:S05]  /*6940*/  CALL.REL.NOINC `($__internal_79_$__cuda_sm70_shflsync_down_p) ;  /* 0x0000036000007944 */ /* 0x000fea0003c00000 */
[----:B------:R-:W-:Y:S01]  /*6950*/  HFMA2.MMA R237, -RZ, RZ, 0, 1.847743988037109375e-06 ;  /* 0x0000001fffed7435 */ /* 0x000fe200000001ff */
[----:B-1----:R-:W-:Y:S01]  /*6960*/  IMAD.MOV.U32 R188, RZ, RZ, R155 ;  /* 0x000000ffffbc7224 */ /* 0x002fe200078e009b */
[----:B------:R-:W-:Y:S01]  /*6970*/  MOV R153, R154 ;  /* 0x0000009a00997202 */ /* 0x000fe20000000f00 */
[----:B------:R-:W-:Y:S01]  /*6980*/  IMAD.MOV.U32 R155, RZ, RZ, 0x8 ;  /* 0x00000008ff9b7424 */ /* 0x000fe200078e00ff */
[----:B------:R-:W-:Y:S01]  /*6990*/  MOV R152, 0x69c0 ;  /* 0x000069c000987802 */ /* 0x000fe20000000f00 */
[----:B------:R-:W-:-:S02]  /*69a0*/  IMAD.MOV.U32 R236, RZ, RZ, -0x1 ;  /* 0xffffffffffec7424 */ /* 0x000fc400078e00ff */
[----:B------:R-:W-:Y:S05]  /*69b0*/  CALL.REL.NOINC `($__internal_79_$__cuda_sm70_shflsync_down_p) ;  /* 0x000002f000007944 */ /* 0x000fea0003c00000 */
[----:B------:R-:W-:Y:S01]  /*69c0*/  FADD.FTZ R187, R188, R187 ;  /* 0x000000bbbcbb7221 */ /* 0x000fe20000010000 */
[----:B------:R-:W-:Y:S01]  /*69d0*/  MOV R236, 0xffffffff ;  /* 0xffffffff00ec7802 */ /* 0x000fe20000000f00 */
[----:B-1----:R-:W-:Y:S01]  /*69e0*/  FADD.FTZ R154, R154, R155 ;  /* 0x0000009b9a9a7221 */ /* 0x002fe20000010000 */
[----:B------:R-:W-:Y:S01]  /*69f0*/  MOV R155, 0x4 ;  /* 0x00000004009b7802 */ /* 0x000fe20000000f00 */
[----:B------:R-:W-:Y:S01]  /*6a00*/  IMAD.MOV.U32 R237, RZ, RZ, 0x1f ;  /* 0x0000001fffed7424 */ /* 0x000fe200078e00ff */
[----:B------:R-:W-:Y:S01]  /*6a10*/  MOV R152, 0x6a40 ;  /* 0x00006a4000987802 */ /* 0x000fe20000000f00 */
[----:B------:R-:W-:-:S02]  /*6a20*/  IMAD.MOV.U32 R153, RZ, RZ, R187 ;  /* 0x000000ffff997224 */ /* 0x000fc400078e00bb */
[----:B------:R-:W-:Y:S05]  /*6a30*/  CALL.REL.NOINC `($__internal_79_$__cuda_sm70_shflsync_down_p) ;  /* 0x0000027000007944 */ /* 0x000fea0003c00000 */
[----:B-1----:R-:W-:Y:S01]  /*6a40*/  MOV R188, R155 ;  /* 0x0000009b00bc7202 */ /* 0x002fe20000000f00 */
[----:B------:R-:W-:Y:S01]  /*6a50*/  HFMA2.MMA R155, -RZ, RZ, 0, 2.384185791015625e-07 ;  /* 0x00000004ff9b7435 */ /* 0x000fe200000001ff */
[----:B------:R-:W-:Y:S01]  /*6a60*/  IMAD.MOV.U32 R153, RZ, RZ, R154 ;  /* 0x000000ffff997224 */ /* 0x000fe200078e009a */
[----:B------:R-:W-:Y:S01]  /*6a70*/  MOV R236, 0xffffffff ;  /* 0xffffffff00ec7802 */ /* 0x000fe20000000f00 */
[----:B------:R-:W-:Y:S01]  /*6a80*/  IMAD.MOV.U32 R237, RZ, RZ, 0x1f ;  /* 0x0000001fffed7424 */ /* 0x000fe200078e00ff */
[----:B------:R-:W-:-:S02]  /*6a90*/  MOV R152, 0x6ab0 ;  /* 0x00006ab000987802 */ /* 0x000fc40000000f00 */
[----:B------:R-:W-:Y:S05]  /*6aa0*/  CALL.REL.NOINC `($__internal_79_$__cuda_sm70_shflsync_down_p) ;  /* 0x0000020000007944 */ /* 0x000fea0003c00000 */
        /* <DEDUP_REMOVED lines=24> */
[----:B------:R-:W-:Y:S01]  /*6c30*/  HFMA2.MMA R155, -RZ, RZ, 0, 5.9604644775390625e-08 ;  /* 0x00000001ff9b7435 */ /* 0x000fe200000001ff */
[----:B------:R-:W-:Y:S01]  /*6c40*/  IMAD.MOV.U32 R153, RZ, RZ, R154 ;  /* 0x000000ffff997224 */ /* 0x000fe200078e009a */
[----:B------:R-:W-:Y:S01]  /*6c50*/  MOV R237, 0x1f ;  /* 0x0000001f00ed7802 */ /* 0x000fe20000000f00 */
[----:B------:R-:W-:Y:S01]  /*6c60*/  IMAD.MOV.U32 R236, RZ, RZ, -0x1 ;  /* 0xffffffffffec7424 */ /* 0x000fe200078e00ff */
[----:B------:R-:W-:-:S02]  /*6c70*/  MOV R152, 0x6c90 ;  /* 0x00006c9000987802 */ /* 0x000fc40000000f00 */
[----:B------:R-:W-:Y:S05]  /*6c80*/  CALL.REL.NOINC `($__internal_79_$__cuda_sm70_shflsync_down_p) ;  /* 0x0000002000007944 */ /* 0x000fea0003c00000 */
[----:B-1----:R-:W-:Y:S01]  /*6c90*/  MOV R153, R155 ;  /* 0x0000009b00997202 */ /* 0x002fe20000000f00 */
[----:B------:R-:W-:Y:S05]  /*6ca0*/  BRA `(.L_x_5768) ;  /* 0xffffbc2000007947 */ /* 0x000fea000383ffff */
        .weak           $__internal_79_$__cuda_sm70_shflsync_down_p
        .type           $__internal_79_$__cuda_sm70_shflsync_down_p,@function
        .size           $__internal_79_$__cuda_sm70_shflsync_down_p,(.L_x_12955 - $__internal_79_$__cuda_sm70_shflsync_down_p)
$__internal_79_$__cuda_sm70_shflsync_down_p:
[----:B------:R-:W-:Y:S04]  /*6cb0*/  WARPSYNC R236 ;  /* 0x000000ec00007348 */ /* 0x000fe80003800000 */
[----:B------:R0:W1:Y:S02]  /*6cc0*/  SHFL.DOWN PT, R155, R153, R155, R237 ;  /* 0x0800009b999b7389 */ /* 0x00006400000e00ed */
[----:B0-----:R-:W-:-:S06]  /*6cd0*/  HFMA2.MMA R153, -RZ, RZ, 0, 0 ;  /* 0x00000000ff997435 */ /* 0x001fcc00000001ff */
[----:B------:R-:W-:Y:S05]  /*6ce0*/  RET.REL.NODEC R152 `(_ZN10layer_norm13ln_bwd_kernelINS_13Kernel_traitsI13__nv_bfloat16S2_fS2_fjLj7168ELj1ELj1ELj8ELj8ENS_18Kernel_traits_baseILj7168ES2_S2_fS2_fjLj256EEEEELb1ELb1ELb1ELb1EEEvNS_9BwdParamsE) ;  /* 0xffff931098007950 */ /* 0x000fea0003c3ffff */
.L_x_5769:
        /* <DEDUP_REMOVED lines=9> */
.L_x_12955:


//--------------------- .text._ZN10layer_norm13ln_bwd_kernelINS_13Kernel_traitsIf13__nv_bfloat16fS2_fjLj7168ELj1ELj1ELj8ELj8ENS_18Kernel_traits_baseILj7168EfS2_fS2_fjLj256EEEEELb0ELb0ELb0ELb0EEEvNS_9BwdParamsE --------------------------
	.section	.text._ZN10layer_norm13ln_bwd_kernelINS_13Kernel_traitsIf13__nv_bfloat16fS2_fjLj7168ELj1ELj1ELj8ELj8ENS_18Kernel_traits_baseILj7168EfS2_fS2_fjLj256EEEEELb0ELb0ELb0ELb0EEEvNS_9BwdParamsE,"ax",@progbits
	.sectioninfo	@"SHI_REGISTERS=204"
	.align	128
        .global         _ZN10layer_norm13ln_bwd_kernelINS_13Kernel_traitsIf13__nv_bfloat16fS2_fjLj7168ELj1ELj1ELj8ELj8ENS_18Kernel_traits_baseILj7168EfS2_fS2_fjLj256EEEEELb0ELb0ELb0ELb0EEEvNS_9BwdParamsE
        .type           _ZN10layer_norm13ln_bwd_kernelINS_13Kernel_traitsIf13__nv_bfloat16fS2_fjLj7168ELj1ELj1ELj8ELj8ENS_18Kernel_traits_baseILj7168EfS2_fS2_fjLj256EEEEELb0ELb0ELb0ELb0EEEvNS_9BwdParamsE,@function
        .size           _ZN10layer_norm13ln_bwd_kernelINS_13Kernel_traitsIf13__nv_bfloat16fS2_fjLj7168ELj1ELj1ELj8ELj8ENS_18Kernel_traits_baseILj7168EfS2_fS2_fjLj256EEEEELb0ELb0ELb0ELb0EEEvNS_9BwdParamsE,(.L_x_12956 - _ZN10layer_norm13ln_bwd_kernelINS_13Kernel_traitsIf13__nv_bfloat16fS2_fjLj7168ELj1ELj1ELj8ELj8ENS_18Kernel_traits_baseILj7168EfS2_fS2_fjLj256EEEEELb0ELb0ELb0ELb0EEEvNS_9BwdParamsE)
        .other          _ZN10layer_norm13ln_bwd_kernelINS_13Kernel_traitsIf13__nv_bfloat16fS2_fjLj7168ELj1ELj1ELj8ELj8ENS_18Kernel_traits_baseILj7168EfS2_fS2_fjLj256EEEEELb0ELb0ELb0ELb0EEEvNS_9BwdParamsE,@"STO_CUDA_ENTRY STV_DEFAULT"
_ZN10layer_norm13ln_bwd_kernelINS_13Kernel_traitsIf13__nv_bfloat16fS2_fjLj7168ELj1ELj1ELj8ELj8ENS_18Kernel_traits_baseILj7168EfS2_fS2_fjLj256EEEEELb0ELb0ELb0ELb0EEEvNS_9BwdParamsE:
.text._ZN10layer_norm13ln_bwd_kernelINS_13Kernel_traitsIf13__nv_bfloat16fS2_fjLj7168ELj1ELj1ELj8ELj8ENS_18Kernel_traits_baseILj7168EfS2_fS2_fjLj256EEEEELb0ELb0ELb0ELb0EEEvNS_9BwdParamsE:
        /* <DEDUP_REMOVED lines=18> */
[----:B------:R-:W-:Y:S02]  /*0120*/  @P0 MOV R7, 0x10 ;  /* 0x0000001000070802 */ /* 0x000fe40000000f00 */
[----:B------:R-:W-:Y:S01]  /*0130*/  @P1 MOV R9, 0x10 ;  /* 0x0000001000091802 */ /* 0x000fe20000000f00 */
[C---:B------:R-:W-:Y:S01]  /*0140*/  @P6 IMAD.WIDE.U32 R2, R4.reuse, R3, c[0x0][0x1b0] ;  /* 0x00006c0004026625 */ /* 0x040fe200078e0003 */
[----:B------:R-:W-:Y:S02]  /*0150*/  @P6 LOP3.LUT R4, R4, 0x100, RZ, 0xfc, !PT ;  /* 0x0000010004046812 */ /* 0x000fe400078efcff */
[----:B------:R-:W-:Y:S02]  /*0160*/  @P2 MOV R11, 0x10 ;  /* 0x00000010000b2802 */ /* 0x000fe40000000f00 */
[----:B------:R1:W5:Y:S01]  /*0170*/  @P6 LDG.E.128 R92, [R2.64] ;  /* 0x00000004025c6981 */ /* 0x000362000c1e1d00 */
[C---:B------:R-:W-:Y:S01]  /*0180*/  @P0 IMAD.WIDE.U32 R6, R4.reuse, R7, c[0x0][0x1b0] ;  /* 0x00006c0004060625 */ /* 0x040fe200078e0007 */
[----:B------:R-:W-:-:S02]  /*0190*/  @P0 IADD3 R4, R4, 0x100, RZ ;  /* 0x0000010004040810 */ /* 0x000fc40007ffe0ff */
[----:B------:R-:W-:Y:S02]  /*01a0*/  @P3 MOV R13, 0x10 ;  /* 0x00000010000d3802 */ /* 0x000fe40000000f00 */
[----:B------:R1:W5:Y:S01]  /*01b0*/  @P0 LDG.E.128 R88, [R6.64] ;  /* 0x0000000406580981 */ /* 0x000362000c1e1d00 */
[C---:B------:R-:W-:Y:S01]  /*01c0*/  @P1 IMAD.WIDE.U32 R8, R4.reuse, R9, c[0x0][0x1b0] ;  /* 0x00006c0004081625 */ /* 0x040fe200078e0009 */
[----:B------:R-:W-:Y:S02]  /*01d0*/  @P1 IADD3 R4, R4, 0x100, RZ ;  /* 0x0000010004041810 */ /* 0x000fe40007ffe0ff */
        /* <DEDUP_REMOVED lines=8> */
[----:B------:R-:W-:Y:S02]  /*0260*/  P2R R0, PR, RZ, 0x40 ;  /* 0x00000040ff007803 */ /* 0x000fe40000000000 */
[----:B------:R-:W-:Y:S01]  /*0270*/  P2R R0, PR, RZ, 0x20 ;  /* 0x00000020ff007803 */ /* 0x000fe20000000000 */
        /* <DEDUP_REMOVED lines=34> */
[----:B--2---:R-:W-:Y:S01]  /*04a0*/  CS2R R12, SRZ ;  /* 0x00000000000c7805 */ /* 0x004fe2000001ff00 */
[----:B0-----:R-:W-:Y:S01]  /*04b0*/  CS2R R14, SRZ ;  /* 0x00000000000e7805 */ /* 0x001fe2000001ff00 */
[----:B------:R-:W-:Y:S05]  /*04c0*/  @P5 BRA `(.L_x_5770) ;  /* 0x0000319000005947 */ /* 0x000fea0003800000 */
[----:B-1----:R-:W0:Y:S01]  /*04d0*/  LDC.U8 R197, c[0x0][0x1f0] ;  /* 0x00007c00ffc57b82 */ /* 0x002e220000000000 */
[----:B------:R-:W-:Y:S01]  /*04e0*/  HFMA2.MMA R2, -RZ, RZ, 0, 5.9604644775390625e-08 ;  /* 0x00000001ff027435 */ /* 0x000fe200000001ff */
[----:B------:R-:W-:-:S06]  /*04f0*/  MOV R65, RZ ;  /* 0x000000ff00417202 */ /* 0x000fcc0000000f00 */
.L_x_5801:
        /* <DEDUP_REMOVED lines=17> */
[----:B------:R-:W-:Y:S02]  /*0610*/  SHF.R.S32.HI R126, RZ, 0x1f, R125 ;  /* 0x0000001fff7e7819 */ /* 0x000fe4000001147d */
[----:B------:R-:W-:Y:S02]  /*0620*/  LOP3.LUT R137, R196, 0xff, RZ, 0xc0, !PT ;  /* 0x000000ffc4897812 */ /* 0x000fe400078ec0ff */
[----:B------:R-:W-:Y:S01]  /*0630*/  LEA.HI R126, R126, R125, RZ, 0x2 ;  /* 0x0000007d7e7e7211 */ /* 0x000fe200078f10ff */
[----:B------:R-:W-:Y:S01]  /*0640*/  BSSY B0, `(.L_x_5771) ;  /* 0x000003a000007945 */ /* 0x000fe20003800000 */
[----:B------:R-:W-:-:S02]  /*0650*/  MOV R3, 0x3f800000 ;  /* 0x3f80000000037802 */ /* 0x000fc40000000f00 */
[----:B------:R-:W-:Y:S02]  /*0660*/  LEA.HI.SX32 R137, R126, R137, 0x1e ;  /* 0x000000897e897211 */ /* 0x000fe400078ff2ff */
[----:B------:R-:W-:Y:S02]  /*0670*/  MOV R125, RZ ;  /* 0x000000ff007d7202 */ /* 0x000fe40000000f00 */
[----:B------:R-:W-:Y:S02]  /*0680*/  MOV R126, RZ ;  /* 0x000000ff007e7202 */ /* 0x000fe40000000f00 */
[----:B--2---:R-:W-:Y:S02]  /*0690*/  @P5 PRMT R3, RZ, 0x5410, R128 ;  /* 0x00005410ff035816 */ /* 0x004fe40000000080 */
[----:B------:R-:W-:Y:S01]  /*06a0*/  MOV R128, R137 ;  /* 0x0000008900807202 */ /* 0x000fe20000000f00 */
[----:B------:R-:W-:Y:S05]  /*06b0*/  @!P6 BRA `(.L_x_5772) ;  /* 0x000003200000e947 */ /* 0x000fea0003800000 */
[----:B-1----:R-:W-:Y:S01]  /*06c0*/  HFMA2.MMA R128, -RZ, RZ, 0, 4.76837158203125e-07 ;  /* 0x00000008ff807435 */ /* 0x002fe200000001ff */
        /* <DEDUP_REMOVED lines=9> */
[----:B0-----:R-:W-:-:S03]  /*0760*/  ISETP.NE.AND P6, PT, R197, RZ, PT ;  /* 0x000000ffc500720c */ /* 0x001fc60003fc5270 */
[----:B------:R0:W5:Y:S02]  /*0770*/  @P5 LDG.E.128 R8, [R130.64] ;  /* 0x0000000482085981 */ /* 0x000164000c1e1d00 */
[----:B-----5:R-:W-:-:S05]  /*0780*/  FSEL R132, R127, RZ, !P6 ;  /* 0x000000ff7f847208 */ /* 0x020fca0007000000 */
[----:B--2---:R-:W-:Y:S01]  /*0790*/  FADD.FTZ R133, -R132, R121 ;  /* 0x0000007984857221 */ /* 0x004fe20000010100 */
[----:B---3--:R-:W-:Y:S02]  /*07a0*/  MOV R125, R128 ;  /* 0x00000080007d7202 */ /* 0x008fe40000000f00 */
[----:B------:R-:W-:Y:S01]  /*07b0*/  SHF.R.U64 R135, R128, 0x10, R129 ;  /* 0x0000001080877819 */ /* 0x000fe20000001281 */
[C---:B------:R-:W-:Y:S01]  /*07c0*/  FADD.FTZ R139, -R132.reuse, R120 ;  /* 0x00000078848b7221 */ /* 0x040fe20000010100 */
[----:B------:R-:W-:Y:S01]  /*07d0*/  PRMT R125, RZ, 0x5410, R125 ;  /* 0x00005410ff7d7816 */ /* 0x000fe2000000007d */
[----:B------:R-:W-:Y:S01]  /*07e0*/  FADD.FTZ R143, -R132, R122 ;  /* 0x0000007a848f7221 */ /* 0x000fe20000010100 */
[----:B------:R-:W-:Y:S01]  /*07f0*/  MOV R126, R129 ;  /* 0x00000081007e7202 */ /* 0x000fe20000000f00 */
[C---:B------:R-:W-:Y:S01]  /*0800*/  FMUL.FTZ R140, R136.reuse, R133 ;  /* 0x00000085888c7220 */ /* 0x040fe20000410000 */
[----:B------:R-:W-:Y:S01]  /*0810*/  PRMT R120, RZ, 0x5410, R135 ;  /* 0x00005410ff787816 */ /* 0x000fe20000000087 */
[----:B------:R-:W-:-:S02]  /*0820*/  FMUL.FTZ R139, R136, R139 ;  /* 0x0000008b888b7220 */ /* 0x000fc40000410000 */
[----:B------:R-:W-:Y:S02]  /*0830*/  FMUL.FTZ R142, R92, R125 ;  /* 0x0000007d5c8e7220 */ /* 0x000fe40000410000 */
[----:B0-----:R-:W-:Y:S01]  /*0840*/  FADD.FTZ R131, -R132, R123 ;  /* 0x0000007b84837221 */ /* 0x001fe20000010100 */
[----:B------:R-:W-:Y:S01]  /*0850*/  PRMT R123, RZ, 0x5410, R126 ;  /* 0x00005410ff7b7816 */ /* 0x000fe2000000007e */
[----:B------:R-:W-:Y:S01]  /*0860*/  FADD.FTZ R37, R37, R120 ;  /* 0x0000007825257221 */ /* 0x000fe20000010000 */
[----:B------:R-:W-:Y:S01]  /*0870*/  SHF.R.U32.HI R134, RZ, 0x10, R129 ;  /* 0x00000010ff867819 */ /* 0x000fe20000011681 */
        /* <DEDUP_REMOVED lines=22> */
.L_x_5772:
[----:B-1----:R-:W-:Y:S05]  /*09e0*/  BSYNC B0 ;  /* 0x0000000000007941 */ /* 0x002fea0003800000 */
.L_x_5771:
        /* <DEDUP_REMOVED lines=14> */
[----:B-----5:R-:W-:Y:S02]  /*0ad0*/  FSEL R150, R127, RZ, !P6 ;  /* 0x000000ff7f967208 */ /* 0x020fe40007000000 */
[----:B------:R-:W-:-:S03]  /*0ae0*/  IADD3 R128, R128, 0x100, RZ ;  /* 0x0000010080807810 */ /* 0x000fc60007ffe0ff */
[----:B--2---:R-:W-:Y:S01]  /*0af0*/  FADD.FTZ R135, -R150, R121 ;  /* 0x0000007996877221 */ /* 0x004fe20000010100 */
[----:B---3--:R-:W-:Y:S02]  /*0b00*/  MOV R129, R130 ;  /* 0x0000008200817202 */ /* 0x008fe40000000f00 */
[--C-:B------:R-:W-:Y:S02]  /*0b10*/  SHF.R.U64 R149, R130, 0x10, R131.reuse ;  /* 0x0000001082957819 */ /* 0x100fe40000001283 */
[----:B------:R-:W-:Y:S01]  /*0b20*/  SHF.R.U32.HI R148, RZ, 0x10, R131 ;  /* 0x00000010ff947819 */ /* 0x000fe20000011683 */
[C---:B------:R-:W-:Y:S01]  /*0b30*/  FADD.FTZ R147, -R150.reuse, R120 ;  /* 0x0000007896937221 */ /* 0x040fe20000010100 */
[----:B------:R-:W-:Y:S01]  /*0b40*/  PRMT R129, RZ, 0x5410, R129 ;  /* 0x00005410ff817816 */ /* 0x000fe20000000081 */
[C---:B------:R-:W-:Y:S01]  /*0b50*/  FADD.FTZ R151, -R150.reuse, R122 ;  /* 0x0000007a96977221 */ /* 0x040fe20000010100 */
[----:B------:R-:W-:Y:S01]  /*0b60*/  MOV R134, R131 ;  /* 0x0000008300867202 */ /* 0x000fe20000000f00 */
        /* <DEDUP_REMOVED lines=28> */
.L_x_5774:
[----:B0-----:R-:W-:Y:S05]  /*0d30*/  BSYNC B0 ;  /* 0x0000000000007941 */ /* 0x001fea0003800000 */
.L_x_5773:
        /* <DEDUP_REMOVED lines=52> */
.L_x_5776:
[----:B0-----:R-:W-:Y:S05]  /*1080*/  BSYNC B0 ;  /* 0x0000000000007941 */ /* 0x001fea0003800000 */
.L_x_5775:
        /* <DEDUP_REMOVED lines=52> */
.L_x_5778:
[----:B0-----:R-:W-:Y:S05]  /*13d0*/  BSYNC B0 ;  /* 0x0000000000007941 */ /* 0x001fea0003800000 */
.L_x_5777:
        /* <DEDUP_REMOVED lines=52> */
.L_x_5780:
[----:B0-----:R-:W-:Y:S05]  /*1720*/  BSYNC B0 ;  /* 0x0000000000007941 */ /* 0x001fea0003800000 */
.L_x_5779:
        /* <DEDUP_REMOVED lines=52> */
.L_x_5782:
[----:B0-----:R-:W-:Y:S05]  /*1a70*/  BSYNC B0 ;  /* 0x0000000000007941 */ /* 0x001fea0003800000 */
.L_x_5781:
        /* <DEDUP_REMOVED lines=11> */
[----:B------:R0:W5:Y:S01]  /*1b30*/  @P5 LDG.E.128 R112, [R130.64] ;  /* 0x0000000482705981 */ /* 0x000162000c1e1d00 */
[C---:B------:R-:W-:Y:S01]  /*1b40*/  LEA.HI.X R121, R128.reuse, c[0x0][0x18c], RZ, 0x4, P6 ;  /* 0x0000630080797a11 */ /* 0x040fe200030f24ff */
[----:B------:R-:W-:-:S05]  /*1b50*/  IMAD.WIDE.U32 R128, R128, R129, c[0x0][0x208] ;  /* 0x0000820080807625 */ /* 0x000fca00078e0081 */
[----:B------:R-:W2:Y:S04]  /*1b60*/  LDG.E.128 R120, [R120.64] ;  /* 0x0000000478787981 */ /* 0x000ea8000c1e1d00 */
[----:B------:R-:W3:Y:S01]  /*1b70*/  LDG.E.64 R128, [R128.64] ;  /* 0x0000000480807981 */ /* 0x000ee2000c1e1b00 */
[----:B--2---:R-:W-:Y:S01]  /*1b80*/  FADD.FTZ R133, -R188, R121 ;  /* 0x00000079bc857221 */ /* 0x004fe20000010100 */
[----:B---3--:R-:W-:Y:S02]  /*1b90*/  MOV R127, R128 ;  /* 0x00000080007f7202 */ /* 0x008fe40000000f00 */
[----:B------:R-:W-:Y:S01]  /*1ba0*/  SHF.R.U64 R135, R128, 0x10, R129 ;  /* 0x0000001080877819 */ /* 0x000fe20000001281 */
[C---:B------:R-:W-:Y:S01]  /*1bb0*/  FADD.FTZ R187, -R188.reuse, R120 ;  /* 0x00000078bcbb7221 */ /* 0x040fe20000010100 */
[----:B------:R-:W-:Y:S01]  /*1bc0*/  PRMT R127, RZ, 0x5410, R127 ;  /* 0x00005410ff7f7816 */ /* 0x000fe2000000007f */
[C---:B------:R-:W-:Y:S01]  /*1bd0*/  FADD.FTZ R191, -R188.reuse, R122 ;  /* 0x0000007abcbf7221 */ /* 0x040fe20000010100 */
[----:B------:R-:W-:Y:S01]  /*1be0*/  MOV R132, R129 ;  /* 0x0000008100847202 */ /* 0x000fe20000000f00 */
[----:B------:R-:W-:Y:S01]  /*1bf0*/  FADD.FTZ R123, -R188, R123 ;  /* 0x0000007bbc7b7221 */ /* 0x000fe20000010100 */
[----:B------:R-:W-:Y:S01]  /*1c00*/  PRMT R120, RZ, 0x5410, R135 ;  /* 0x00005410ff787816 */ /* 0x000fe20000000087 */
        /* <DEDUP_REMOVED lines=27> */
.L_x_5784:
[----:B0-----:R-:W-:Y:S05]  /*1dc0*/  BSYNC B0 ;  /* 0x0000000000007941 */ /* 0x001fea0003800000 */
.L_x_5783:
[----:B------:R-:W-:Y:S01]  /*1dd0*/  LOP3.LUT P5, RZ, R196, 0x1f, RZ, 0xc0, !PT ;  /* 0x0000001fc4ff7812 */ /* 0x000fe200078ac0ff */
[----:B------:R-:W-:Y:S10]  /*1de0*/  BRA.DIV ~URZ, `(.L_x_5785) ;  /* 0x00001ba27f007947 */ /* 0x000ff4000b800000 */
[----:B------:R0:W1:Y:S02]  /*1df0*/  SHFL.DOWN PT, R122, R125, 0x10, 0x1f ;  /* 0x0a001f007d7a7f89 */ /* 0x00006400000e0000 */
.L_x_5802:
        /* <DEDUP_REMOVED lines=18> */
.L_x_5803:
        /* <DEDUP_REMOVED lines=56> */
[----:B------:R-:W-:-:S04]  /*22a0*/  ISETP.NE.AND.EX P5, PT, RZ, c[0x0][0x25c], PT, P5 ;  /* 0x00009700ff007a0c */ /* 0x000fc80003fa5350 */
[C---:B------:R-:W-:Y:S01]  /*22b0*/  SEL R118, R129.reuse, R118, P5 ;  /* 0x0000007681767207 */ /* 0x040fe20002800000 */
[----:B------:R-:W-:Y:S01]  /*22c0*/  FMUL.FTZ R129, R129, R3 ;  /* 0x0000000381817220 */ /* 0x000fe20000410000 */
[----:B------:R-:W-:Y:S01]  /*22d0*/  SEL R117, R122, R117, P5 ;  /* 0x000000757a757207 */ /* 0x000fe20002800000 */
[----:B------:R-:W0:Y:S01]  /*22e0*/  F2F.BF16.F32 R128, R128 ;  /* 0x0000008000807304 */ /* 0x000e220000202000 */
[----:B------:R-:W-:Y:S01]  /*22f0*/  SEL R119, R126, R119, P5 ;  /* 0x000000777e777207 */ /* 0x000fe20002800000 */
[C---:B------:R-:W-:Y:S01]  /*2300*/  FMUL.FTZ R126, R123.reuse, R3 ;  /* 0x000000037b7e7220 */ /* 0x040fe20000410000 */
[----:B------:R-:W-:-:S03]  /*2310*/  SEL R116, R123, R116, P5 ;  /* 0x000000747b747207 */ /* 0x000fc60002800000 */
[----:B------:R-:W-:Y:S02]  /*2320*/  @P5 MOV R120, 0x10 ;  /* 0x0000001000785802 */ /* 0x000fe40000000f00 */
[----:B------:R-:W1:Y:S03]  /*2330*/  F2F.BF16.F32 R122, R127 ;  /* 0x0000007f007a7304 */ /* 0x000e660000202000 */
[----:B------:R-:W-:-:S05]  /*2340*/  @P5 IMAD.WIDE.U32 R120, R137, R120, c[0x0][0x258] ;  /* 0x0000960089785625 */ /* 0x000fca00078e0078 */
[----:B------:R-:W2:Y:S01]  /*2350*/  F2F.BF16.F32 R129, R129 ;  /* 0x0000008100817304 */ /* 0x000ea20000202000 */
[----:B0-----:R-:W-:Y:S01]  /*2360*/  SHF.L.U32 R131, R128, 0x10, RZ ;  /* 0x0000001080837819 */ /* 0x001fe200000006ff */
[----:B------:R2:W-:Y:S06]  /*2370*/  @P5 STG.E.128 [R120.64], R116 ;  /* 0x0000007478005986 */ /* 0x0005ec000c101d04 */
[----:B------:R-:W0:Y:S01]  /*2380*/  F2F.BF16.F32 R133, R126 ;  /* 0x0000007e00857304 */ /* 0x000e220000202000 */
[----:B-1----:R-:W-:-:S05]  /*2390*/  IMAD.WIDE.U32 R122, R122, 0x10000, RZ ;  /* 0x000100007a7a7825 */ /* 0x002fca00078e00ff */
[----:B--2---:R-:W-:Y:S02]  /*23a0*/  LOP3.LUT R121, R123, R131, R129, 0xfe, !PT ;  /* 0x000000837b797212 */ /* 0x004fe400078efe81 */
[----:B0-----:R-:W-:Y:S01]  /*23b0*/  LOP3.LUT R120, R122, R133, RZ, 0xfc, !PT ;  /* 0x000000857a787212 */ /* 0x001fe200078efcff */
[C---:B------:R-:W-:Y:S01]  /*23c0*/  IMAD.WIDE.U32 R122, R137.reuse, R130, c[0x0][0x248] ;  /* 0x00009200897a7625 */ /* 0x040fe200078e0082 */
[----:B------:R-:W-:-:S04]  /*23d0*/  IADD3 R137, R137, 0x100, RZ ;  /* 0x0000010089897810 */ /* 0x000fc80007ffe0ff */
[----:B------:R0:W-:Y:S03]  /*23e0*/  STG.E.64 [R122.64], R120 ;  /* 0x000000787a007986 */ /* 0x0001e6000c101b04 */
.L_x_5788:
[----:B------:R-:W-:Y:S05]  /*23f0*/  BSYNC B0 ;  /* 0x0000000000007941 */ /* 0x000fea0003800000 */
.L_x_5787:
[----:B------:R-:W-:Y:S01]  /*2400*/  BSSY B0, `(.L_x_5789) ;  /* 0x000002f000007945 */ /* 0x000fe20003800000 */
[----:B------:R-:W-:Y:S05]  /*2410*/  @!P0 BRA `(.L_x_5790) ;  /* 0x000002d000008947 */ /* 0x000fea0003800000 */
[----:B------:R-:W-:Y:S01]  /*2420*/  ISETP.NE.AND P5, PT, R197, RZ, PT ;  /* 0x000000ffc500720c */ /* 0x000fe20003fa5270 */
[----:B------:R-:W-:-:S03]  /*2430*/  HFMA2.MMA R130, -RZ, RZ, 0, 4.76837158203125e-07 ;  /* 0x00000008ff827435 */ /* 0x000fc600000001ff */
[----:B0-----:R-:W-:Y:S02]  /*2440*/  FSEL R122, R124, RZ, !P5 ;  /* 0x000000ff7c7a7208 */ /* 0x001fe40006800000 */
        /* <DEDUP_REMOVED lines=42> */
.L_x_5790:
[----:B------:R-:W-:Y:S05]  /*26f0*/  BSYNC B0 ;  /* 0x0000000000007941 */ /* 0x000fea0003800000 */
.L_x_5789:
        /* <DEDUP_REMOVED lines=47> */
.L_x_5792:
[----:B------:R-:W-:Y:S05]  /*29f0*/  BSYNC B0 ;  /* 0x0000000000007941 */ /* 0x000fea0003800000 */
.L_x_5791:
        /* <DEDUP_REMOVED lines=47> */
.L_x_5794:
[----:B------:R-:W-:Y:S05]  /*2cf0*/  BSYNC B0 ;  /* 0x0000000000007941 */ /* 0x000fea0003800000 */
.L_x_5793:
        /* <DEDUP_REMOVED lines=47> */
.L_x_5796:
[----:B------:R-:W-:Y:S05]  /*2ff0*/  BSYNC B0 ;  /* 0x0000000000007941 */ /* 0x000fea0003800000 */
.L_x_5795:
        /* <DEDUP_REMOVED lines=47> */
.L_x_5798:
[----:B------:R-:W-:Y:S05]  /*32f0*/  BSYNC B0 ;  /* 0x0000000000007941 */ /* 0x000fea0003800000 */
.L_x_5797:
[----:B------:R-:W-:Y:S01]  /*3300*/  ISETP.GE.U32.AND P5, PT, R138, 0x700, PT ;  /* 0x000007008a00780c */ /* 0x000fe20003fa6070 */
[----:B------:R-:W-:-:S12]  /*3310*/  BSSY B0, `(.L_x_5799) ;  /* 0x000002e000007945 */ /* 0x000fd80003800000 */
[----:B------:R-:W-:Y:S05]  /*3320*/  @!P5 BRA `(.L_x_5800) ;  /* 0x000002c00000d947 */ /* 0x000fea0003800000 */
[----:B------:R-:W-:-:S04]  /*3330*/  ISETP.NE.AND P5, PT, R197, RZ, PT ;  /* 0x000000ffc500720c */ /* 0x000fc80003fa5270 */
        /* <DEDUP_REMOVED lines=21> */
[----:B------:R-:W-:-:S04]  /*3490*/  ISETP.NE.AND.EX P5, PT, RZ, c[0x0][0x25c], PT, P5 ;  /* 0x00009700ff007a0c */ /* 0x000fc80003fa5350 */
[C---:B------:R-:W-:Y:S01]  /*34a0*/  SEL R119, R136.reuse, R119, P5 ;  /* 0x0000007788777207 */ /* 0x040fe20002800000 */
[-C--:B------:R-:W-:Y:S01]  /*34b0*/  FMUL.FTZ R136, R136, R3.reuse ;  /* 0x0000000388887220 */ /* 0x080fe20000410000 */
[C---:B------:R-:W-:Y:S01]  /*34c0*/  SEL R118, R127.reuse, R118, P5 ;  /* 0x000000767f767207 */ /* 0x040fe20002800000 */
[----:B------:R-:W-:Y:S01]  /*34d0*/  FMUL.FTZ R127, R127, R3 ;  /* 0x000000037f7f7220 */ /* 0x000fe20000410000 */
[----:B------:R-:W-:Y:S01]  /*34e0*/  SEL R117, R122, R117, P5 ;  /* 0x000000757a757207 */ /* 0x000fe20002800000 */
[C---:B------:R-:W-:Y:S01]  /*34f0*/  FMUL.FTZ R3, R123.reuse, R3 ;  /* 0x000000037b037220 */ /* 0x040fe20000410000 */
[----:B------:R-:W0:Y:S01]  /*3500*/  F2F.BF16.F32 R122, R124 ;  /* 0x0000007c007a7304 */ /* 0x000e220000202000 */
[----:B------:R-:W-:Y:S02]  /*3510*/  SEL R116, R123, R116, P5 ;  /* 0x000000747b747207 */ /* 0x000fe40002800000 */
[----:B------:R-:W-:-:S05]  /*3520*/  @P5 MOV R120, 0x10 ;  /* 0x0000001000785802 */ /* 0x000fca0000000f00 */
[----:B------:R-:W1:Y:S01]  /*3530*/  F2F.BF16.F32 R125, R136 ;  /* 0x00000088007d7304 */ /* 0x000e620000202000 */
[----:B------:R-:W-:-:S05]  /*3540*/  @P5 IMAD.WIDE.U32 R120, R137, R120, c[0x0][0x258] ;  /* 0x0000960089785625 */ /* 0x000fca00078e0078 */
[----:B------:R2:W-:Y:S02]  /*3550*/  @P5 STG.E.128 [R120.64], R116 ;  /* 0x0000007478005986 */ /* 0x0005e4000c101d04 */
[----:B------:R-:W3:Y:S01]  /*3560*/  F2F.BF16.F32 R127, R127 ;  /* 0x0000007f007f7304 */ /* 0x000ee20000202000 */
[----:B0-----:R-:W-:-:S07]  /*3570*/  IMAD.WIDE.U32 R122, R122, 0x10000, RZ ;  /* 0x000100007a7a7825 */ /* 0x001fce00078e00ff */
[----:B------:R-:W0:Y:S01]  /*3580*/  F2F.BF16.F32 R3, R3 ;  /* 0x0000000300037304 */ /* 0x000e220000202000 */
[----:B-1----:R-:W-:Y:S01]  /*3590*/  SHF.L.U32 R125, R125, 0x10, RZ ;  /* 0x000000107d7d7819 */ /* 0x002fe200000006ff */
[----:B--2---:R-:W-:-:S03]  /*35a0*/  HFMA2.MMA R120, -RZ, RZ, 0, 4.76837158203125e-07 ;  /* 0x00000008ff787435 */ /* 0x004fc600000001ff */
[----:B---3--:R-:W-:Y:S02]  /*35b0*/  LOP3.LUT R123, R123, R125, R127, 0xfe, !PT ;  /* 0x0000007d7b7b7212 */ /* 0x008fe400078efe7f */
[----:B0-----:R-:W-:-:S05]  /*35c0*/  LOP3.LUT R122, R122, R3, RZ, 0xfc, !PT ;  /* 0x000000037a7a7212 */ /* 0x001fca00078efcff */
[----:B------:R-:W-:-:S05]  /*35d0*/  IMAD.WIDE.U32 R120, R137, R120, c[0x0][0x248] ;  /* 0x0000920089787625 */ /* 0x000fca00078e0078 */
[----:B------:R0:W-:Y:S02]  /*35e0*/  STG.E.64 [R120.64], R122 ;  /* 0x0000007a78007986 */ /* 0x0001e4000c101b04 */
.L_x_5800:
[----:B------:R-:W-:Y:S05]  /*35f0*/  BSYNC B0 ;  /* 0x0000000000007941 */ /* 0x000fea0003800000 */
.L_x_5799:
[----:B------:R-:W-:Y:S02]  /*3600*/  LOP3.LUT P5, RZ, R2, 0xff, RZ, 0xc0, !PT ;  /* 0x000000ff02ff7812 */ /* 0x000fe400078ac0ff */
[----:B------:R-:W-:Y:S02]  /*3610*/  IADD3 R0, R0, c[0x0][0x160], RZ ;  /* 0x0000580000007a10 */ /* 0x000fe40007ffe0ff */
[----:B------:R-:W-:Y:S02]  /*3620*/  SEL R2, RZ, 0x1, P5 ;  /* 0x00000001ff027807 */ /* 0x000fe40002800000 */
[----:B------:R-:W-:-:S13]  /*3630*/  ISETP.GE.AND P5, PT, R0, c[0x0][0x164], PT ;  /* 0x0000590000007a0c */ /* 0x000fda0003fa6270 */
[----:B0-----:R-:W-:Y:S01]  /*3640*/  @P5 CALL.REL.NOINC `(.L_x_5770) ;  /* 0x0000001000005944 */ /* 0x001fe20003c00000 */
[----:B------:R-:W-:Y:S05]  /*3650*/  BRA `(.L_x_5801) ;  /* 0xffffcea000007947 */ /* 0x000fea000383ffff */
.L_x_5770:
[----:B-1----:R-:W0:Y:S01]  /*3660*/  S2UR UR6, SR_CTAID.X ;  /* 0x00000000000679c3 */ /* 0x002e220000002500 */
[----:B------:R-:W0:Y:S01]  /*3670*/  S2R R2, SR_TID.X ;  /* 0x0000000000027919 */ /* 0x000e220000002100 */
[----:B------:R-:W-:Y:S02]  /*3680*/  LOP3.LUT P5, RZ, R138, 0xffffff00, RZ, 0xc0, !PT ;  /* 0xffffff008aff7812 */ /* 0x000fe400078ac0ff */
[----:B------:R-:W-:Y:S02]  /*3690*/  @P0 MOV R9, 0x10 ;  /* 0x0000001000090802 */ /* 0x000fe40000000f00 */
[----:B-----5:R-:W-:Y:S02]  /*36a0*/  @P1 MOV R69, 0x10 ;  /* 0x0000001000451802 */ /* 0x020fe40000000f00 */
        /* <DEDUP_REMOVED lines=46> */
.L_x_5785:
[----:B------:R-:W-:Y:S01]  /*3990*/  HFMA2.MMA R130, -RZ, RZ, 0, 9.5367431640625e-07 ;  /* 0x00000010ff827435 */ /* 0x000fe200000001ff */
[----:B------:R-:W-:Y:S02]  /*39a0*/  MOV R123, R125 ;  /* 0x0000007d007b7202 */ /* 0x000fe40000000f00 */
[----:B------:R-:W-:Y:S02]  /*39b0*/  MOV R199, 0x1f ;  /* 0x0000001f00c77802 */ /* 0x000fe40000000f00 */
[----:B------:R-:W-:-:S02]  /*39c0*/  MOV R132, 0xffffffff ;  /* 0xffffffff00847802 */ /* 0x000fc40000000f00 */
[----:B------:R-:W-:Y:S02]  /*39d0*/  MOV R120, 0x39f0 ;  /* 0x000039f000787802 */ /* 0x000fe40000000f00 */
[----:B-----5:R-:W-:Y:S05]  /*39e0*/  CALL.REL.NOINC `($__internal_80_$__cuda_sm70_shflsync_down_p) ;  /* 0x0000045000007944 */ /* 0x020fea0003c00000 */
[----:B-1----:R-:W-:Y:S01]  /*39f0*/  MOV R122, R199 ;  /* 0x000000c7007a7202 */ /* 0x002fe20000000f00 */
[----:B0-----:R-:W-:Y:S05]  /*3a00*/  BRA `(.L_x_5802) ;  /* 0xffffe3f000007947 */ /* 0x001fea000383ffff */
.L_x_5786:
[----:B------:R-:W-:Y:S01]  /*3a10*/  HFMA2.MMA R130, -RZ, RZ, 0, 9.5367431640625e-07 ;  /* 0x00000010ff827435 */ /* 0x000fe200000001ff */
[----:B------:R-:W-:Y:S02]  /*3a20*/  MOV R123, R126 ;  /* 0x0000007e007b7202 */ /* 0x000fe40000000f00 */
[----:B------:R-:W-:Y:S02]  /*3a30*/  MOV R199, 0x1f ;  /* 0x0000001f00c77802 */ /* 0x000fe40000000f00 */
[----:B------:R-:W-:Y:S02]  /*3a40*/  MOV R132, 0xffffffff ;  /* 0xffffffff00847802 */ /* 0x000fe40000000f00 */
[----:B------:R-:W-:Y:S02]  /*3a50*/  MOV R120, 0x3a70 ;  /* 0x00003a7000787802 */ /* 0x000fe40000000f00 */
[----:B01---5:R-:W-:Y:S05]  /*3a60*/  CALL.REL.NOINC `($__internal_80_$__cuda_sm70_shflsync_down_p) ;  /* 0x000003d000007944 */ /* 0x023fea0003c00000 */
[----:B------:R-:W-:Y:S01]  /*3a70*/  FADD.FTZ R125, R122, R125 ;  /* 0x0000007d7a7d7221 */ /* 0x000fe20000010000 */
[----:B0-----:R-:W-:Y:S01]  /*3a80*/  HFMA2.MMA R130, -RZ, RZ, 0, 4.76837158203125e-07 ;  /* 0x00000008ff827435 */ /* 0x001fe200000001ff */
[----:B-1----:R-:W-:Y:S01]  /*3a90*/  FADD.FTZ R126, R126, R199 ;  /* 0x000000c77e7e7221 */ /* 0x002fe20000010000 */
[----:B------:R-:W-:-:S02]  /*3aa0*/  MOV R199, 0x1f ;  /* 0x0000001f00c77802 */ /* 0x000fc40000000f00 */
[----:B------:R-:W-:Y:S02]  /*3ab0*/  MOV R132, 0xffffffff ;  /* 0xffffffff00847802 */ /* 0x000fe40000000f00 */
[----:B------:R-:W-:Y:S02]  /*3ac0*/  MOV R123, R125 ;  /* 0x0000007d007b7202 */ /* 0x000fe40000000f00 */
[----:B------:R-:W-:Y:S02]  /*3ad0*/  MOV R120, 0x3af0 ;  /* 0x00003af000787802 */ /* 0x000fe40000000f00 */
[----:B------:R-:W-:Y:S05]  /*3ae0*/  CALL.REL.NOINC `($__internal_80_$__cuda_sm70_shflsync_down_p) ;  /* 0x0000035000007944 */ /* 0x000fea0003c00000 */
[----:B0-----:R-:W-:Y:S01]  /*3af0*/  HFMA2.MMA R130, -RZ, RZ, 0, 4.76837158203125e-07 ;  /* 0x00000008ff827435 */ /* 0x001fe200000001ff */
[----:B-1----:R-:W-:Y:S02]  /*3b00*/  MOV R122, R199 ;  /* 0x000000c7007a7202 */ /* 0x002fe40000000f00 */
[----:B------:R-:W-:Y:S02]  /*3b10*/  MOV R123, R126 ;  /* 0x0000007e007b7202 */ /* 0x000fe40000000f00 */
[----:B------:R-:W-:Y:S02]  /*3b20*/  MOV R199, 0x1f ;  /* 0x0000001f00c77802 */ /* 0x000fe40000000f00 */
[----:B------:R-:W-:-:S02]  /*3b30*/  MOV R132, 0xffffffff ;  /* 0xffffffff00847802 */ /* 0x000fc40000000f00 */
[----:B------:R-:W-:Y:S02]  /*3b40*/  MOV R120, 0x3b60 ;  /* 0x00003b6000787802 */ /* 0x000fe40000000f00 */
[----:B------:R-:W-:Y:S05]  /*3b50*/  CALL.REL.NOINC `($__internal_80_$__cuda_sm70_shflsync_down_p) ;  /* 0x000002e000007944 */ /* 0x000fea0003c00000 */
[----:B------:R-:W-:Y:S01]  /*3b60*/  FADD.FTZ R125, R122, R125 ;  /* 0x0000007d7a7d7221 */ /* 0x000fe20000010000 */
[----:B0-----:R-:W-:Y:S01]  /*3b70*/  HFMA2.MMA R130, -RZ, RZ, 0, 2.384185791015625e-07 ;  /* 0x00000004ff827435 */ /* 0x001fe200000001ff */
[----:B-1----:R-:W-:Y:S01]  /*3b80*/  FADD.FTZ R126, R126, R199 ;  /* 0x000000c77e7e7221 */ /* 0x002fe20000010000 */
[----:B------:R-:W-:Y:S02]  /*3b90*/  MOV R199, 0x1f ;  /* 0x0000001f00c77802 */ /* 0x000fe40000000f00 */
[----:B------:R-:W-:Y:S02]  /*3ba0*/  MOV R132, 0xffffffff ;  /* 0xffffffff00847802 */ /* 0x000fe40000000f00 */
[----:B------:R-:W-:Y:S02]  /*3bb0*/  MOV R123, R125 ;  /* 0x0000007d007b7202 */ /* 0x000fe40000000f00 */
[----:B------:R-:W-:Y:S02]  /*3bc0*/  MOV R120, 0x3be0 ;  /* 0x00003be000787802 */ /* 0x000fe40000000f00 */
[----:B------:R-:W-:Y:S05]  /*3bd0*/  CALL.REL.NOINC `($__internal_80_$__cuda_sm70_shflsync_down_p) ;  /* 0x0000026000007944 */ /* 0x000fea0003c00000 */
[----:B0-----:R-:W-:Y:S01]  /*3be0*/  HFMA2.MMA R130, -RZ, RZ, 0, 2.384185791015625e-07 ;  /* 0x00000004ff827435 */ /* 0x001fe200000001ff */
[----:B-1----:R-:W-:-:S02]  /*3bf0*/  MOV R122, R199 ;  /* 0x000000c7007a7202 */ /* 0x002fc40000000f00 */
[----:B------:R-:W-:Y:S02]  /*3c00*/  MOV R123, R126 ;  /* 0x0000007e007b7202 */ /* 0x000fe40000000f00 */
[----:B------:R-:W-:Y:S02]  /*3c10*/  MOV R199, 0x1f ;  /* 0x0000001f00c77802 */ /* 0x000fe40000000f00 */
[----:B------:R-:W-:Y:S02]  /*3c20*/  MOV R132, 0xffffffff ;  /* 0xffffffff00847802 */ /* 0x000fe40000000f00 */
[----:B------:R-:W-:Y:S02]  /*3c30*/  MOV R120, 0x3c50 ;  /* 0x00003c5000787802 */ /* 0x000fe40000000f00 */
[----:B------:R-:W-:Y:S05]  /*3c40*/  CALL.REL.NOINC `($__internal_80_$__cuda_sm70_shflsync_down_p) ;  /* 0x000001f000007944 */ /* 0x000fea0003c00000 */
[----:B------:R-:W-:Y:S01]  /*3c50*/  FADD.FTZ R125, R122, R125 ;  /* 0x0000007d7a7d7221 */ /* 0x000fe20000010000 */
[----:B0-----:R-:W-:Y:S01]  /*3c60*/  HFMA2.MMA R130, -RZ, RZ, 0, 1.1920928955078125e-07 ;  /* 0x00000002ff827435 */ /* 0x001fe200000001ff */
[----:B-1----:R-:W-:Y:S01]  /*3c70*/  FADD.FTZ R128, R126, R199 ;  /* 0x000000c77e807221 */ /* 0x002fe20000010000 */
[----:B------:R-:W-:Y:S02]  /*3c80*/  MOV R199, 0x1f ;  /* 0x0000001f00c77802 */ /* 0x000fe40000000f00 */
[----:B------:R-:W-:-:S02]  /*3c90*/  MOV R132, 0xffffffff ;  /* 0xffffffff00847802 */ /* 0x000fc40000000f00 */
[----:B------:R-:W-:Y:S02]  /*3ca0*/  MOV R123, R125 ;  /* 0x0000007d007b7202 */ /* 0x000fe40000000f00 */
[----:B------:R-:W-:Y:S02]  /*3cb0*/  MOV R120, 0x3cd0 ;  /* 0x00003cd000787802 */ /* 0x000fe40000000f00 */
[----:B------:R-:W-:Y:S05]  /*3cc0*/  CALL.REL.NOINC `($__internal_80_$__cuda_sm70_shflsync_down_p) ;  /* 0x0000017000007944 */ /* 0x000fea0003c00000 */
[----:B0-----:R-:W-:Y:S01]  /*3cd0*/  HFMA2.MMA R130, -RZ, RZ, 0, 1.1920928955078125e-07 ;  /* 0x00000002ff827435 */ /* 0x001fe200000001ff */
[----:B-1----:R-:W-:Y:S02]  /*3ce0*/  MOV R122, R199 ;  /* 0x000000c7007a7202 */ /* 0x002fe40000000f00 */
[----:B------:R-:W-:Y:S02]  /*3cf0*/  MOV R123, R128 ;  /* 0x00000080007b7202 */ /* 0x000fe40000000f00 */
[----:B------:R-:W-:Y:S02]  /*3d00*/  MOV R199, 0x1f ;  /* 0x0000001f00c77802 */ /* 0x000fe40000000f00 */
[----:B------:R-:W-:Y:S02]  /*3d10*/  MOV R132, 0xffffffff ;  /* 0xffffffff00847802 */ /* 0x000fe40000000f00 */
[----:B------:R-:W-:-:S02]  /*3d20*/  MOV R120, 0x3d40 ;  /* 0x00003d4000787802 */ /* 0x000fc40000000f00 */
[----:B------:R-:W-:Y:S05]  /*3d30*/  CALL.REL.NOINC `($__internal_80_$__cuda_sm70_shflsync_down_p) ;  /* 0x0000010000007944 */ /* 0x000fea0003c00000 */
[----:B------:R-:W-:Y:S01]  /*3d40*/  FADD.FTZ R126, R122, R125 ;  /* 0x0000007d7a7e7221 */ /* 0x000fe20000010000 */
[----:B0-----:R-:W-:Y:S01]  /*3d50*/  HFMA2.MMA R130, -RZ, RZ, 0, 5.9604644775390625e-08 ;  /* 0x00000001ff827435 */ /* 0x001fe200000001ff */
[----:B-1----:R-:W-:Y:S01]  /*3d60*/  FADD.FTZ R128, R128, R199 ;  /* 0x000000c780807221 */ /* 0x002fe20000010000 */
[----:B------:R-:W-:-:S02]  /*3d70*/  MOV R199, 0x1f ;  /* 0x0000001f00c77802 */ /* 0x000fc40000000f00 */
[----:B------:R-:W-:Y:S02]  /*3d80*/  MOV R132, 0xffffffff ;  /* 0xffffffff00847802 */ /* 0x000fe40000000f00 */
[----:B------:R-:W-:Y:S02]  /*3d90*/  MOV R123, R126 ;  /* 0x0000007e007b7202 */ /* 0x000fe40000000f00 */
[----:B------:R-:W-:Y:S02]  /*3da0*/  MOV R120, 0x3dc0 ;  /* 0x00003dc000787802 */ /* 0x000fe40000000f00 */
[----:B------:R-:W-:Y:S05]  /*3db0*/  CALL.REL.NOINC `($__internal_80_$__cuda_sm70_shflsync_down_p) ;  /* 0x0000008000007944 */ /* 0x000fea0003c00000 */
[----:B0-----:R-:W-:Y:S01]  /*3dc0*/  HFMA2.MMA R130, -RZ, RZ, 0, 5.9604644775390625e-08 ;  /* 0x00000001ff827435 */ /* 0x001fe200000001ff */
[----:B-1----:R-:W-:Y:S02]  /*3dd0*/  MOV R127, R199 ;  /* 0x000000c7007f7202 */ /* 0x002fe40000000f00 */
[----:B------:R-:W-:Y:S02]  /*3de0*/  MOV R123, R128 ;  /* 0x00000080007b7202 */ /* 0x000fe40000000f00 */
[----:B------:R-:W-:Y:S02]  /*3df0*/  MOV R199, 0x1f ;  /* 0x0000001f00c77802 */ /* 0x000fe40000000f00 */
[----:B------:R-:W-:-:S02]  /*3e00*/  MOV R132, 0xffffffff ;  /* 0xffffffff00847802 */ /* 0x000fc40000000f00 */
[----:B------:R-:W-:Y:S02]  /*3e10*/  MOV R120, 0x3e30 ;  /* 0x00003e3000787802 */ /* 0x000fe40000000f00 */
[----:B------:R-:W-:Y:S05]  /*3e20*/  CALL.REL.NOINC `($__internal_80_$__cuda_sm70_shflsync_down_p) ;  /* 0x0000001000007944 */ /* 0x000fea0003c00000 */
[----:B01----:R-:W-:Y:S05]  /*3e30*/  BRA `(.L_x_5803) ;  /* 0xffffe0e000007947 */ /* 0x003fea000383ffff */
        .weak           $__internal_80_$__cuda_sm70_shflsync_down_p
        .type           $__internal_80_$__cuda_sm70_shflsync_down_p,@function
        .size           $__internal_80_$__cuda_sm70_shflsync_down_p,(.L_x_12956 - $__internal_80_$__cuda_sm70_shflsync_down_p)
$__internal_80_$__cuda_sm70_shflsync_down_p:
[----:B------:R-:W-:Y:S01]  /*3e40*/  HFMA2.MMA R121, -RZ, RZ, 0, 0 ;  /* 0x00000000ff797435 */ /* 0x000fe200000001ff */
[----:B------:R-:W-:Y:S04]  /*3e50*/  WARPSYNC R132 ;  /* 0x0000008400007348 */ /* 0x000fe80003800000 */
[----:B------:R0:W1:Y:S01]  /*3e60*/  SHFL.DOWN PT, R199, R123, R130, R199 ;  /* 0x080000827bc77389 */ /* 0x00006200000e00c7 */
[----:B------:R-:W-:Y:S05]  /*3e70*/  RET.REL.NODEC R120 `(_ZN10layer_norm13ln_bwd_kernelINS_13Kernel_traitsIf13__nv_bfloat16fS2_fjLj7168ELj1ELj1ELj8ELj8ENS_18Kernel_traits_baseILj7168EfS2_fS2_fjLj256EEEEELb0ELb0ELb0ELb0EEEvNS_9BwdParamsE) ;  /* 0xffffc18078007950 */ /* 0x000fea0003c3ffff */
.L_x_5804:
        /* <DEDUP_REMOVED lines=16> */
.L_x_12956:


//--------------------- .text._ZN10layer_norm13ln_bwd_kernelINS_13Kernel_traitsIf13__nv_bfloat16fS2_fjLj7168ELj1ELj1ELj8ELj8ENS_18Kernel_traits_baseILj7168EfS2_fS2_fjLj256EEEEELb0ELb0ELb0ELb1EEEvNS_9BwdParamsE --------------------------
	.section	.text._ZN10layer_norm13ln_bwd_kernelINS_13Kernel_traitsIf13__nv_bfloat16fS2_fjLj7168ELj1ELj1ELj8ELj8ENS_18Kernel_traits_baseILj7168EfS2_fS2_fjLj256EEEEELb0ELb0ELb0ELb1EEEvNS_9BwdParamsE,"ax",@progbits
	.sectioninfo	@"SHI_REGISTERS=207"
	.align	128
        .global         _ZN10layer_norm13ln_bwd_kernelINS_13Kernel_traitsIf13__nv_bfloat16fS2_fjLj7168ELj1ELj1ELj8ELj8ENS_18Kernel_traits_baseILj7168EfS2_fS2_fjLj256EEEEELb0ELb0ELb0ELb1EEEvNS_9BwdParamsE
        .type           _ZN10layer_norm13ln_bwd_kernelINS_13Kernel_traitsIf13__nv_bfloat16fS2_fjLj7168ELj1ELj1ELj8ELj8ENS_18Kernel_traits_baseILj7168EfS2_fS2_fjLj256EEEEELb0ELb0ELb0ELb1EEEvNS_9BwdParamsE,@function
        .size           _ZN10layer_norm13ln_bwd_kernelINS_13Kernel_traitsIf13__nv_bfloat16fS2_fjLj7168ELj1ELj1ELj8ELj8ENS_18Kernel_traits_baseILj7168EfS2_fS2_fjLj256EEEEELb0ELb0ELb0ELb1EEEvNS_9BwdParamsE,(.L_x_12957 - _ZN10layer_norm13ln_bwd_kernelINS_13Kernel_traitsIf13__nv_bfloat16fS2_fjLj7168ELj1ELj1ELj8ELj8ENS_18Kernel_traits_baseILj7168EfS2_fS2_fjLj256EEEEELb0ELb0ELb0ELb1EEEvNS_9BwdParamsE)
        .other          _ZN10layer_norm13ln_bwd_kernelINS_13Kernel_traitsIf13__nv_bfloat16fS2_fjLj7168ELj1ELj1ELj8ELj8ENS_18Kernel_traits_baseILj7168EfS2_fS2_fjLj256EEEEELb0ELb0ELb0ELb1EEEvNS_9BwdParamsE,@"STO_CUDA_ENTRY STV_DEFAULT"
_ZN10layer_norm13ln_bwd_kernelINS_13Kernel_traitsIf13__nv_bfloat16fS2_fjLj7168ELj1ELj1ELj8ELj8ENS_18Kernel_traits_baseILj7168EfS2_fS2_fjLj256EEEEELb0ELb0ELb0ELb1EEEvNS_9BwdParamsE:
.text._ZN10layer_norm13ln_bwd_kernelINS_13Kernel_traitsIf13__nv_bfloat16fS2_fjLj7168ELj1ELj1ELj8ELj8ENS_18Kernel_traits_baseILj7168EfS2_fS2_fjLj256EEEEELb0ELb0ELb0ELb1EEEvNS_9BwdParamsE:
        /* <DEDUP_REMOVED lines=36> */
.L_x_5805:
[----:B------:R-:W-:-:S04]  /*0240*/  SHF.L.U32 R0, R92, 0x4, RZ ;  /* 0x000000045c007819 */ /* 0x000fc800000006ff */
        /* <DEDUP_REMOVED lines=10> */
[----:B------:R-:W-:Y:S01]  /*02f0*/  ULDC.U8 UR6, c[0x0][0x1f0] ;  /* 0x00007c0000067ab9 */ /* 0x000fe20000000000 */
        /* <DEDUP_REMOVED lines=30> */
[----:B0-----:R-:W-:-:S02]  /*04e0*/  MOV R166, UR6 ;  /* 0x0000000600a67c02 */ /* 0x001fc40008000f00 */
.L_x_5810:
[----:B------:R-:W-:Y:S01]  /*04f0*/  IMAD R0, R93, c[0x0][0x168], RZ ;  /* 0x00005a005d007a24 */ /* 0x000fe200078e02ff */
[----:B------:R-:W-:-:S02]  /*0500*/  LOP3.LUT R2, R92, 0xff, RZ, 0xc0, !PT ;  /* 0x000000ff5c027812 */ /* 0x000fc400078ec0ff */
[----:B------:R-:W-:Y:S02]  /*0510*/  MOV R172, 0x4 ;  /* 0x0000000400ac7802 */ /* 0x000fe40000000f00 */
[----:B------:R-:W-:Y:S02]  /*0520*/  SHF.R.S32.HI R3, RZ, 0x1f, R0 ;  /* 0x0000001fff037819 */ /* 0x000fe40000011400 */
[----:B------:R-:W-:Y:S01]  /*0530*/  MOV R158, 0x8 ;  /* 0x00000008009e7802 */ /* 0x000fe20000000f00 */
[----:B------:R-:W-:Y:S01]  /*0540*/  IMAD.WIDE R72, R93, R172, c[0x0][0x1a0] ;  /* 0x000068005d487625 */ /* 0x000fe200078e02ac */
[----:B------:R-:W-:Y:S02]  /*0550*/  LEA.HI R3, R3, R0, RZ, 0x2 ;  /* 0x0000000003037211 */ /* 0x000fe400078f10ff */
[----:B------:R-:W-:Y:S02]  /*0560*/  MOV R184, 0x10 ;  /* 0x0000001000b87802 */ /* 0x000fe40000000f00 */
[----:B------:R-:W-:Y:S01]  /*0570*/  LEA.HI.SX32 R135, R3, R2, 0x1e ;  /* 0x0000000203877211 */ /* 0x000fe200078ff2ff */
[----:B------:R0:W2:Y:S03]  /*0580*/  LDG.E R167, [R72.64] ;  /* 0x0000000448a77981 */ /* 0x0000a6000c1e1900 */
[C---:B------:R-:W-:Y:S01]  /*0590*/  IADD3 R183, R135.reuse, 0x100, RZ ;  /* 0x0000010087b77810 */ /* 0x040fe20007ffe0ff */
[C---:B------:R-:W-:Y:S01]  /*05a0*/  IMAD.WIDE.U32 R2, R135.reuse, R158, c[0x0][0x208] ;  /* 0x0000820087027625 */ /* 0x040fe200078e009e */
[----:B------:R-:W-:-:S02]  /*05b0*/  IADD3 R154, R135, 0x200, RZ ;  /* 0x00000200879a7810 */ /* 0x000fc40007ffe0ff */
[C---:B------:R-:W-:Y:S02]  /*05c0*/  IADD3 R153, R135.reuse, 0x300, RZ ;  /* 0x0000030087997810 */ /* 0x040fe40007ffe0ff */
[C---:B------:R-:W-:Y:S01]  /*05d0*/  IADD3 R0, R135.reuse, 0x600, RZ ;  /* 0x0000060087007810 */ /* 0x040fe20007ffe0ff */
[CC--:B------:R-:W-:Y:S01]  /*05e0*/  IMAD.WIDE.U32 R64, R135.reuse, R184.reuse, c[0x0][0x188] ;  /* 0x0000620087407625 */ /* 0x0c0fe200078e00b8 */
[C---:B------:R-:W-:Y:S01]  /*05f0*/  IADD3 R152, R135.reuse, 0x400, RZ ;  /* 0x0000040087987810 */ /* 0x040fe20007ffe0ff */
[----:B------:R-:W3:Y:S01]  /*0600*/  LDG.E.64 R2, [R2.64] ;  /* 0x0000000402027981 */ /* 0x000ee2000c1e1b00 */
[----:B------:R-:W-:Y:S01]  /*0610*/  IADD3 R151, R135, 0x500, RZ ;  /* 0x0000050087977810 */ /* 0x000fe20007ffe0ff */
[-C--:B------:R-:W-:Y:S02]  /*0620*/  IMAD.WIDE.U32 R68, R183, R184.reuse, c[0x0][0x188] ;  /* 0x00006200b7447625 */ /* 0x080fe400078e00b8 */
[----:B------:R-:W4:Y:S02]  /*0630*/  LDG.E.128 R64, [R64.64] ;  /* 0x0000000440407981 */ /* 0x000f24000c1e1d00 */
[----:B0-----:R-:W-:-:S02]  /*0640*/  IMAD.WIDE.U32 R72, R154, R184, c[0x0][0x188] ;  /* 0x000062009a487625 */ /* 0x001fc400078e00b8 */
[----:B------:R-:W4:Y:S02]  /*0650*/  LDG.E.128 R68, [R68.64] ;  /* 0x0000000444447981 */ /* 0x000f24000c1e1d00 */
[-C--:B------:R-:W-:Y:S02]  /*0660*/  IMAD.WIDE.U32 R160, R154, R158.reuse, c[0x0][0x208] ;  /* 0x000082009aa07625 */ /* 0x080fe400078e009e */
[----:B------:R-:W4:Y:S02]  /*0670*/  LDG.E.128 R72, [R72.64] ;  /* 0x0000000448487981 */ /* 0x000f24000c1e1d00 */
[C---:B------:R-:W-:Y:S02]  /*0680*/  IMAD.WIDE.U32 R164, R153.reuse, R158, c[0x0][0x208] ;  /* 0x0000820099a47625 */ /* 0x040fe400078e009e */
[----:B------:R-:W4:Y:S02]  /*0690*/  LDG.E.64 R160, [R160.64] ;  /* 0x00000004a0a07981 */ /* 0x000f24000c1e1b00 */
[----:B------:R-:W-:-:S02]  /*06a0*/  IMAD.WIDE.U32 R76, R153, R184, c[0x0][0x188] ;  /* 0x00006200994c7625 */ /* 0x000fc400078e00b8 */
[----:B------:R-:W4:Y:S02]  /*06b0*/  LDG.E.64 R164, [R164.64] ;  /* 0x00000004a4a47981 */ /* 0x000f24000c1e1b00 */
[----:B------:R-:W-:Y:S02]  /*06c0*/  IMAD.WIDE.U32 R88, R0, R184, c[0x0][0x188] ;  /* 0x0000620000587625 */ /* 0x000fe400078e00b8 */
[----:B------:R-:W4:Y:S02]  /*06d0*/  LDG.E.128 R76, [R76.64] ;  /* 0x000000044c4c7981 */ /* 0x000f24000c1e1d00 */
[-C--:B------:R-:W-:Y:S02]  /*06e0*/  IMAD.WIDE.U32 R162, R183, R158.reuse, c[0x0][0x208] ;  /* 0x00008200b7a27625 */ /* 0x080fe400078e009e */
[----:B------:R-:W4:Y:S02]  /*06f0*/  LDG.E.128 R88, [R88.64] ;  /* 0x0000000458587981 */ /* 0x000f24000c1e1d00 */
[----:B------:R-:W-:-:S02]  /*0700*/  IMAD.WIDE.U32 R168, R152, R158, c[0x0][0x208] ;  /* 0x0000820098a87625 */ /* 0x000fc400078e009e */
[----:B------:R-:W4:Y:S02]  /*0710*/  LDG.E.64 R162, [R162.64] ;  /* 0x00000004a2a27981 */ /* 0x000f24000c1e1b00 */
[----:B------:R-:W-:Y:S02]  /*0720*/  IMAD.WIDE.U32 R80, R152, R184, c[0x0][0x188] ;  /* 0x0000620098507625 */ /* 0x000fe400078e00b8 */
[----:B------:R-:W4:Y:S02]  /*0730*/  LDG.E.64 R168, [R168.64] ;  /* 0x00000004a8a87981 */ /* 0x000f24000c1e1b00 */
[----:B------:R-:W-:Y:S02]  /*0740*/  IMAD.WIDE.U32 R170, R151, R158, c[0x0][0x208] ;  /* 0x0000820097aa7625 */ /* 0x000fe400078e009e */
[----:B------:R-:W4:Y:S02]  /*0750*/  LDG.E.128 R80, [R80.64] ;  /* 0x0000000450507981 */ /* 0x000f24000c1e1d00 */
[----:B------:R-:W-:-:S02]  /*0760*/  IMAD.WIDE R172, R93, R172, c[0x0][0x1a8] ;  /* 0x00006a005dac7625 */ /* 0x000fc400078e02ac */
[----:B------:R-:W4:Y:S02]  /*0770*/  LDG.E.64 R170, [R170.64] ;  /* 0x00000004aaaa7981 */ /* 0x000f24000c1e1b00 */
[----:B------:R-:W-:Y:S02]  /*0780*/  IMAD.WIDE.U32 R84, R151, R184, c[0x0][0x188] ;  /* 0x0000620097547625 */ /* 0x000fe400078e00b8 */
[----:B------:R0:W4:Y:S04]  /*0790*/  LDG.E R155, [R172.64] ;  /* 0x00000004ac9b7981 */ /* 0x000128000c1e1900 */
[----:B------:R-:W4:Y:S01]  /*07a0*/  LDG.E.128 R84, [R84.64] ;  /* 0x0000000454547981 */ /* 0x000f22000c1e1d00 */
        /* <DEDUP_REMOVED lines=12> */
[----:B-----5:R1:W5:Y:S03]  /*0870*/  @P1 LDG.E.128 R32, [R180.64] ;  /* 0x00000004b4201981 */ /* 0x020366000c1e1d00 */
[-C--:B0-----:R-:W-:Y:S01]  /*0880*/  @P1 IMAD.WIDE.U32 R172, R154, R184.reuse, c[0x0][0x218] ;  /* 0x000086009aac1625 */ /* 0x081fe200078e00b8 */
        /* <DEDUP_REMOVED lines=13> */
[----:B------:R-:W-:Y:S02]  /*0960*/  MOV R167, R3 ;  /* 0x0000000300a77202 */ /* 0x000fe40000000f00 */
[--C-:B------:R-:W-:Y:S01]  /*0970*/  SHF.R.U64 R188, R2, 0x10, R3.reuse ;  /* 0x0000001002bc7819 */ /* 0x100fe20000001203 */
[C---:B----4-:R-:W-:Y:S01]  /*0980*/  FADD.FTZ R66, -R201.reuse, R66 ;  /* 0x00000042c9427221 */ /* 0x050fe20000010100 */
[----:B-1----:R-:W-:Y:S01]  /*0990*/  SHF.R.U32.HI R186, RZ, 0x10, R3 ;  /* 0x00000010ffba7819 */ /* 0x002fe20000011603 */
[C---:B0-----:R-:W-:Y:S01]  /*09a0*/  FADD.FTZ R172, -R201.reuse, R65 ;  /* 0x00000041c9ac7221 */ /* 0x041fe20000010100 */
[----:B------:R-:W-:Y:S01]  /*09b0*/  PRMT R166, RZ, 0x5410, R166 ;  /* 0x00005410ffa67816 */ /* 0x000fe200000000a6 */
[C---:B------:R-:W-:Y:S01]  /*09c0*/  FADD.FTZ R184, -R201.reuse, R71 ;  /* 0x00000047c9b87221 */ /* 0x040fe20000010100 */
[----:B------:R-:W-:Y:S01]  /*09d0*/  PRMT R167, RZ, 0x5410, R167 ;  /* 0x00005410ffa77816 */ /* 0x000fe200000000a7 */
[----:B------:R-:W-:-:S02]  /*09e0*/  FADD.FTZ R64, -R201, R64 ;  /* 0x00000040c9407221 */ /* 0x000fc40000010100 */
[C---:B------:R-:W-:Y:S01]  /*09f0*/  FADD.FTZ R180, -R201.reuse, R75 ;  /* 0x0000004bc9b47221 */ /* 0x040fe20000010100 */
[----:B------:R-:W-:Y:S02]  /*0a00*/  MOV R71, R160 ;  /* 0x000000a000477202 */ /* 0x000fe40000000f00 */
[----:B------:R-:W-:Y:S02]  /*0a10*/  SHF.R.U64 R185, R160, 0x10, R161 ;  /* 0x00000010a0b97819 */ /* 0x000fe400000012a1 */
[--C-:B------:R-:W-:Y:S02]  /*0a20*/  SHF.R.U64 R179, R164, 0x10, R165.reuse ;  /* 0x00000010a4b37819 */ /* 0x100fe400000012a5 */
[----:B------:R-:W-:Y:S02]  /*0a30*/  MOV R75, R165 ;  /* 0x000000a5004b7202 */ /* 0x000fe40000000f00 */
[----:B------:R-:W-:Y:S01]  /*0a40*/  SHF.R.U32.HI R183, RZ, 0x10, R165 ;  /* 0x00000010ffb77819 */ /* 0x000fe200000116a5 */
[C---:B------:R-:W-:Y:S01]  /*0a50*/  FADD.FTZ R178, -R201.reuse, R77 ;  /* 0x0000004dc9b27221 */ /* 0x040fe20000010100 */
[----:B------:R-:W-:Y:S01]  /*0a60*/  MOV R175, R161 ;  /* 0x000000a100af7202 */ /* 0x000fe20000000f00 */
[C---:B------:R-:W-:Y:S01]  /*0a70*/  FADD.FTZ R198, -R201.reuse, R89 ;  /* 0x00000059c9c67221 */ /* 0x040fe20000010100 */
[----:B------:R-:W-:Y:S01]  /*0a80*/  SHF.R.U32.HI R160, RZ, 0x10, R161 ;  /* 0x00000010ffa07819 */ /* 0x000fe200000116a1 */
[C---:B------:R-:W-:Y:S01]  /*0a90*/  FADD.FTZ R200, -R201.reuse, R90 ;  /* 0x0000005ac9c87221 */ /* 0x040fe20000010100 */
[----:B------:R-:W-:Y:S01]  /*0aa0*/  PRMT R165, RZ, 0x5410, R188 ;  /* 0x00005410ffa57816 */ /* 0x000fe200000000bc */
[----:B------:R-:W-:Y:S01]  /*0ab0*/  FADD.FTZ R68, -R201, R68 ;  /* 0x00000044c9447221 */ /* 0x000fe20000010100 */
[----:B------:R-:W-:-:S02]  /*0ac0*/  MOV R3, R162 ;  /* 0x000000a200037202 */ /* 0x000fc40000000f00 */
[----:B------:R-:W-:Y:S02]  /*0ad0*/  PRMT R161, RZ, 0x5410, R186 ;  /* 0x00005410ffa17816 */ /* 0x000fe400000000ba */
[----:B------:R-:W-:Y:S02]  /*0ae0*/  MOV R77, R168 ;  /* 0x000000a8004d7202 */ /* 0x000fe40000000f00 */
[----:B------:R-:W-:Y:S01]  /*0af0*/  SHF.R.U64 R187, R168, 0x10, R169 ;  /* 0x00000010a8bb7819 */ /* 0x000fe200000012a9 */
[C---:B------:R-:W-:Y:S01]  /*0b00*/  FADD.FTZ R176, -R201.reuse, R81 ;  /* 0x00000051c9b07221 */ /* 0x040fe20000010100 */
[----:B------:R-:W-:Y:S01]  /*0b10*/  MOV R65, R163 ;  /* 0x000000a300417202 */ /* 0x000fe20000000f00 */
[----:B------:R-:W-:Y:S01]  /*0b20*/  FADD.FTZ R168, -R201, R80 ;  /* 0x00000050c9a87221 */ /* 0x000fe20000010100 */
[----:B------:R-:W-:Y:S01]  /*0b30*/  MOV R81, R170 ;  /* 0x000000aa00517202 */ /* 0x000fe20000000f00 */
[----:B------:R-:W-:Y:S01]  /*0b40*/  FMUL.FTZ R186, R28, R166 ;  /* 0x000000a61cba7220 */ /* 0x000fe20000410000 */
[----:B------:R-:W-:Y:S01]  /*0b50*/  SHF.R.U64 R193, R170, 0x10, R171 ;  /* 0x00000010aac17819 */ /* 0x000fe200000012ab */
[----:B------:R-:W-:-:S02]  /*0b60*/  FMUL.FTZ R89, R155, R66 ;  /* 0x000000429b597220 */ /* 0x000fc40000410000 */
[----:B------:R-:W-:Y:S02]  /*0b70*/  FMUL.FTZ R90, R155, R172 ;  /* 0x000000ac9b5a7220 */ /* 0x000fe40000410000 */
[C---:B------:R-:W-:Y:S02]  /*0b80*/  FADD.FTZ R170, -R201.reuse, R85 ;  /* 0x00000055c9aa7221 */ /* 0x040fe40000010100 */
[C---:B------:R-:W-:Y:S02]  /*0b90*/  FADD.FTZ R194, -R201.reuse, R87 ;  /* 0x00000057c9c27221 */ /* 0x040fe40000010100 */
[C---:B------:R-:W-:Y:S01]  /*0ba0*/  FADD.FTZ R174, -R201.reuse, R67 ;  /* 0x00000043c9ae7221 */ /* 0x040fe20000010100 */
[----:B------:R-:W-:Y:S01]  /*0bb0*/  PRMT R67, RZ, 0x5410, R3 ;  /* 0x00005410ff437816 */ /* 0x000fe20000000003 */
[----:B------:R-:W-:Y:S02]  /*0bc0*/  FADD.FTZ R86, -R201, R86 ;  /* 0x00000056c9567221 */ /* 0x000fe40000010100 */
[----:B------:R-:W-:-:S02]  /*0bd0*/  FMUL.FTZ R87, R155, R64 ;  /* 0x000000409b577220 */ /* 0x000fc40000410000 */
[----:B------:R-:W-:Y:S02]  /*0be0*/  FADD.FTZ R141, R167, R141 ;  /* 0x0000008da78d7221 */ /* 0x000fe40000010000 */
[-C--:B------:R-:W-:Y:S02]  /*0bf0*/  FFMA.FTZ R118, R89, R167.reuse, R118 ;  /* 0x000000a759767223 */ /* 0x080fe40000010076 */
[----:B------:R-:W-:Y:S02]  /*0c00*/  FMUL.FTZ R188, R30, R167 ;  /* 0x000000a71ebc7220 */ /* 0x000fe40000410000 */
[----:B------:R-:W-:Y:S01]  /*0c10*/  FADD.FTZ R190, -R201, R69 ;  /* 0x00000045c9be7221 */ /* 0x000fe20000010100 */
[----:B------:R-:W-:Y:S01]  /*0c20*/  PRMT R69, RZ, 0x5410, R65 ;  /* 0x00005410ff457816 */ /* 0x000fe20000000041 */
[----:B------:R-:W-:Y:S02]  /*0c30*/  FADD.FTZ R140, R165, R140 ;  /* 0x0000008ca58c7221 */ /* 0x000fe40000010000 */
[----:B------:R-:W-:-:S02]  /*0c40*/  FFMA.FTZ R121, R90, R165, R121 ;  /* 0x000000a55a797223 */ /* 0x000fc40000010079 */
[C---:B------:R-:W-:Y:S02]  /*0c50*/  FMUL.FTZ R167, R155.reuse, R68 ;  /* 0x000000449ba77220 */ /* 0x040fe40000410000 */
[----:B------:R-:W-:Y:S02]  /*0c60*/  FMUL.FTZ R85, R155, R168 ;  /* 0x000000a89b557220 */ /* 0x000fe40000410000 */
[----:B------:R-:W-:Y:S02]  /*0c70*/  FMUL.FTZ R165, R29, R165 ;  /* 0x000000a51da57220 */ /* 0x000fe40000410000 */
[C---:B------:R-:W-:Y:S02]  /*0c80*/  FMUL.FTZ R168, R155.reuse, R170 ;  /* 0x000000aa9ba87220 */ /* 0x040fe40000410000 */
[----:B------:R-:W-:Y:S02]  /*0c90*/  FADD.FTZ R66, RZ, R186 ;  /* 0x000000baff427221 */ /* 0x000fe40000010000 */
[----:B------:R-:W-:-:S02]  /*0ca0*/  FMUL.FTZ R170, R155, R86 ;  /* 0x000000569baa7220 */ /* 0x000fc40000410000 */
[----:B------:R-:W-:Y:S02]  /*0cb0*/  FFMA.FTZ R65, R87, R186, RZ ;  /* 0x000000ba57417223 */ /* 0x000fe400000100ff */
[----:B------:R-:W-:Y:S02]  /*0cc0*/  FADD.FTZ R196, -R201, R88 ;  /* 0x00000058c9c47221 */ /* 0x000fe40000010100 */
[C---:B------:R-:W-:Y:S02]  /*0cd0*/  FMUL.FTZ R86, R155.reuse, R200 ;  /* 0x000000c89b567220 */ /* 0x040fe40000410000 */
[----:B------:R-:W-:Y:S02]  /*0ce0*/  FMUL.FTZ R88, R155, R174 ;  /* 0x000000ae9b587220 */ /* 0x000fe40000410000 */
[----:B------:R-:W-:Y:S02]  /*0cf0*/  FADD.FTZ R132, R67, R132 ;  /* 0x0000008443847221 */ /* 0x000fe40000010000 */
[----:B------:R-:W-:-:S02]  /*0d00*/  FFMA.FTZ R116, R167, R67, R116 ;  /* 0x00000043a7747223 */ /* 0x000fc40000010074 */
[----:B------:R-:W-:Y:S02]  /*0d10*/  FMUL.FTZ R200, R24, R67 ;  /* 0x0000004318c87220 */ /* 0x000fe40000410000 */
[----:B------:R-:W-:Y:S02]  /*0d20*/  FADD.FTZ R67, R66, R165 ;  /* 0x000000a542437221 */ /* 0x000fe40000010000 */
[----:B------:R-:W-:Y:S01]  /*0d30*/  FFMA.FTZ R65, R90, R165, R65 ;  /* 0x000000a55a417223 */ /* 0x000fe20000010041 */
[----:B------:R-:W-:Y:S01]  /*0d40*/  SHF.R.U64 R189, R162, 0x10, R163 ;  /* 0x00000010a2bd7819 */ /* 0x000fe200000012a3 */
[----:B------:R-:W-:Y:S02]  /*0d50*/  FADD.FTZ R142, R161, R142 ;  /* 0x0000008ea18e7221 */ /* 0x000fe40000010000 */
[-C--:B------:R-:W-:Y:S02]  /*0d60*/  FFMA.FTZ R119, R88, R161.reuse, R119 ;  /* 0x000000a158777223 */ /* 0x080fe40000010077 */
[----:B------:R-:W-:-:S02]  /*0d70*/  FMUL.FTZ R161, R31, R161 ;  /* 0x000000a11fa17220 */ /* 0x000fc40000410000 */
[----:B------:R-:W-:Y:S02]  /*0d80*/  FADD.FTZ R66, R67, R188 ;  /* 0x000000bc43427221 */ /* 0x000fe40000010000 */
[----:B------:R-:W-:Y:S01]  /*0d90*/  FFMA.FTZ R65, R89, R188, R65 ;  /* 0x000000bc59417223 */ /* 0x000fe20000010041 */
[----:B------:R-:W-:Y:S01]  /*0da0*/  MOV R177, R158 ;  /* 0x0000009e00b17202 */ /* 0x000fe20000000f00 */
[C---:B------:R-:W-:Y:S01]  /*0db0*/  FADD.FTZ R162, -R201.reuse, R70 ;  /* 0x00000046c9a27221 */ /* 0x040fe20000010100 */
[----:B------:R-:W-:Y:S01]  /*0dc0*/  PRMT R70, RZ, 0x5410, R189 ;  /* 0x00005410ff467816 */ /* 0x000fe200000000bd */
[----:B------:R-:W-:Y:S01]  /*0dd0*/  FADD.FTZ R67, R66, R161 ;  /* 0x000000a142437221 */ /* 0x000fe20000010000 */
[----:B------:R-:W-:Y:S01]  /*0de0*/  SHF.R.U32.HI R173, RZ, 0x10, R163 ;  /* 0x00000010ffad7819 */ /* 0x000fe200000116a3 */
[----:B------:R-:W-:Y:S01]  /*0df0*/  FADD.FTZ R192, -R201, R83 ;  /* 0x00000053c9c07221 */ /* 0x000fe20000010100 */
[----:B------:R-:W-:Y:S01]  /*0e00*/  MOV R83, R171 ;  /* 0x000000ab00537202 */ /* 0x000fe20000000f00 */
        /* <DEDUP_REMOVED lines=8> */
[C---:B------:R-:W-:Y:S02]  /*0e90*/  FMUL.FTZ R184, R155.reuse, R184 ;  /* 0x000000b89bb87220 */ /* 0x040fe40000410000 */
[----:B------:R-:W-:Y:S02]  /*0ea0*/  FMUL.FTZ R83, R155, R196 ;  /* 0x000000c49b537220 */ /* 0x000fe40000410000 */
[----:B------:R-:W-:-:S02]  /*0eb0*/  FMUL.FTZ R196, R26, R69 ;  /* 0x000000451ac47220 */ /* 0x000fc40000410000 */
[----:B------:R-:W-:Y:S02]  /*0ec0*/  FADD.FTZ R67, R66, R177 ;  /* 0x000000b142437221 */ /* 0x000fe40000010000 */
[----:B------:R-:W-:Y:S02]  /*0ed0*/  FMUL.FTZ R163, R155, R162 ;  /* 0x000000a29ba37220 */ /* 0x000fe40000410000 */
[----:B------:R-:W-:Y:S01]  /*0ee0*/  FFMA.FTZ R65, R190, R177, R65 ;  /* 0x000000b1be417223 */ /* 0x000fe20000010041 */
[----:B------:R-:W-:Y:S01]  /*0ef0*/  PRMT R71, RZ, 0x5410, R71 ;  /* 0x00005410ff477816 */ /* 0x000fe20000000047 */
[C---:B------:R-:W-:Y:S01]  /*0f00*/  FADD.FTZ R182, -R201.reuse, R73 ;  /* 0x00000049c9b67221 */ /* 0x040fe20000010100 */
[----:B------:R-:W-:Y:S01]  /*0f10*/  MOV R73, R164 ;  /* 0x000000a400497202 */ /* 0x000fe20000000f00 */
[----:B------:R-:W-:Y:S02]  /*0f20*/  FADD.FTZ R82, -R201, R82 ;  /* 0x00000052c9527221 */ /* 0x000fe40000010100 */
[----:B------:R-:W-:-:S02]  /*0f30*/  FADD.FTZ R136, R173, R136 ;  /* 0x00000088ad887221 */ /* 0x000fc40000010000 */
[----:B------:R-:W-:Y:S01]  /*0f40*/  FFMA.FTZ R115, R184, R173, R115 ;  /* 0x000000adb8737223 */ /* 0x000fe20000010073 */
[----:B------:R-:W-:Y:S01]  /*0f50*/  SHF.R.U32.HI R191, RZ, 0x10, R169 ;  /* 0x00000010ffbf7819 */ /* 0x000fe200000116a9 */
[----:B------:R-:W-:Y:S01]  /*0f60*/  FADD.FTZ R164, -R201, R79 ;  /* 0x0000004fc9a47221 */ /* 0x000fe20000010100 */
[----:B------:R-:W-:Y:S01]  /*0f70*/  MOV R79, R169 ;  /* 0x000000a9004f7202 */ /* 0x000fe20000000f00 */
[----:B------:R-:W-:Y:S02]  /*0f80*/  FMUL.FTZ R173, R27, R173 ;  /* 0x000000ad1bad7220 */ /* 0x000fe40000410000 */
[----:B------:R-:W-:Y:S01]  /*0f90*/  FADD.FTZ R66, R67, R196 ;  /* 0x000000c443427221 */ /* 0x000fe20000010000 */
[----:B------:R-:W-:Y:S01]  /*0fa0*/  PRMT R169, RZ, 0x5410, R185 ;  /* 0x00005410ffa97816 */ /* 0x000fe200000000b9 */
[----:B------:R-:W-:Y:S02]  /*0fb0*/  FADD.FTZ R72, -R201, R72 ;  /* 0x00000048c9487221 */ /* 0x000fe40000010100 */
[----:B------:R-:W-:-:S02]  /*0fc0*/  FFMA.FTZ R65, R163, R196, R65 ;  /* 0x000000c4a3417223 */ /* 0x000fc40000010041 */
[C---:B------:R-:W-:Y:S02]  /*0fd0*/  FMUL.FTZ R174, R155.reuse, R82 ;  /* 0x000000529bae7220 */ /* 0x040fe40000410000 */
[C---:B------:R-:W-:Y:S02]  /*0fe0*/  FMUL.FTZ R182, R155.reuse, R182 ;  /* 0x000000b69bb67220 */ /* 0x040fe40000410000 */
[----:B------:R-:W-:Y:S02]  /*0ff0*/  FMUL.FTZ R82, R155, R194 ;  /* 0x000000c29b527220 */ /* 0x000fe40000410000 */
[----:B------:R-:W-:Y:S02]  /*1000*/  FADD.FTZ R2, -R201, R91 ;  /* 0x0000005bc9027221 */ /* 0x000fe40000010100 */
[----:B------:R-:W-:Y:S02]  /*1010*/  FMUL.FTZ R194, R20, R71 ;  /* 0x0000004714c27220 */ /* 0x000fe40000410000 */
[----:B------:R-:W-:-:S02]  /*1020*/  FADD.FTZ R67, R66, R173 ;  /* 0x000000ad42437221 */ /* 0x000fc40000010000 */
[----:B------:R-:W-:Y:S02]  /*1030*/  FMUL.FTZ R91, R155, R72 ;  /* 0x000000489b5b7220 */ /* 0x000fe40000410000 */
[----:B------:R-:W-:Y:S01]  /*1040*/  FFMA.FTZ R65, R184, R173, R65 ;  /* 0x000000adb8417223 */ /* 0x000fe20000010041 */
[----:B------:R-:W-:Y:S01]  /*1050*/  PRMT R175, RZ, 0x5410, R175 ;  /* 0x00005410ffaf7816 */ /* 0x000fe200000000af */
[----:B------:R-:W-:Y:S02]  /*1060*/  FADD.FTZ R146, R169, R146 ;  /* 0x00000092a9927221 */ /* 0x000fe40000010000 */
[-C--:B------:R-:W-:Y:S01]  /*1070*/  FFMA.FTZ R113, R182, R169.reuse, R113 ;  /* 0x000000a9b6717223 */ /* 0x080fe20000010071 */
[----:B------:R-:W-:Y:S01]  /*1080*/  SHF.R.U32.HI R195, RZ, 0x10, R171 ;  /* 0x00000010ffc37819 */ /* 0x000fe200000116ab */
[----:B------:R-:W-:Y:S02]  /*1090*/  FMUL.FTZ R169, R21, R169 ;  /* 0x000000a915a97220 */ /* 0x000fe40000410000 */
[----:B------:R-:W-:Y:S01]  /*10a0*/  FADD.FTZ R66, R67, R194 ;  /* 0x000000c243427221 */ /* 0x000fe20000010000 */
[----:B------:R-:W-:Y:S01]  /*10b0*/  PRMT R171, RZ, 0x5410, R160 ;  /* 0x00005410ffab7816 */ /* 0x000fe200000000a0 */
[----:B------:R-:W-:-:S02]  /*10c0*/  FADD.FTZ R74, -R201, R74 ;  /* 0x0000004ac94a7221 */ /* 0x000fc40000010100 */
[----:B------:R-:W-:Y:S02]  /*10d0*/  FFMA.FTZ R65, R91, R194, R65 ;  /* 0x000000c25b417223 */ /* 0x000fe40000010041 */
[C---:B------:R-:W-:Y:S01]  /*10e0*/  FMUL.FTZ R162, R155.reuse, R164 ;  /* 0x000000a49ba27220 */ /* 0x040fe20000410000 */
[--C-:B------:R-:W-:Y:S01]  /*10f0*/  SHF.R.U64 R197, R158, 0x10, R159.reuse ;  /* 0x000000109ec57819 */ /* 0x100fe2000000129f */
[C---:B------:R-:W-:Y:S01]  /*1100*/  FMUL.FTZ R180, R155.reuse, R180 ;  /* 0x000000b49bb47220 */ /* 0x040fe20000410000 */
[----:B------:R-:W-:Y:S01]  /*1110*/  MOV R199, R159 ;  /* 0x0000009f00c77202 */ /* 0x000fe20000000f00 */
[----:B------:R-:W-:Y:S01]  /*1120*/  FMUL.FTZ R164, R155, R192 ;  /* 0x000000c09ba47220 */ /* 0x000fe20000410000 */
[----:B------:R-:W-:Y:S01]  /*1130*/  SHF.R.U32.HI R181, RZ, 0x10, R159 ;  /* 0x00000010ffb57819 */ /* 0x000fe2000001169f */
[----:B------:R-:W-:Y:S02]  /*1140*/  FMUL.FTZ R192, R22, R175 ;  /* 0x000000af16c07220 */ /* 0x000fe40000410000 */
[----:B------:R-:W-:-:S02]  /*1150*/  FADD.FTZ R67, R66, R169 ;  /* 0x000000a942437221 */ /* 0x000fc40000010000 */
[----:B------:R-:W-:Y:S02]  /*1160*/  FMUL.FTZ R159, R155, R74 ;  /* 0x0000004a9b9f7220 */ /* 0x000fe40000410000 */
[----:B------:R-:W-:Y:S01]  /*1170*/  FFMA.FTZ R65, R182, R169, R65 ;  /* 0x000000a9b6417223 */ /* 0x000fe20000010041 */
[----:B------:R-:W-:Y:S01]  /*1180*/  PRMT R73, RZ, 0x5410, R73 ;  /* 0x00005410ff497816 */ /* 0x000fe20000000049 */
[----:B------:R-:W-:Y:S02]  /*1190*/  FADD.FTZ R108, R171, R108 ;  /* 0x0000006cab6c7221 */ /* 0x000fe40000010000 */
[-C--:B------:R-:W-:Y:S02]  /*11a0*/  FFMA.FTZ R111, R180, R171.reuse, R111 ;  /* 0x000000abb46f7223 */ /* 0x080fe4000001006f */
[----:B------:R-:W-:Y:S02]  /*11b0*/  FMUL.FTZ R171, R23, R171 ;  /* 0x000000ab17ab7220 */ /* 0x000fe40000410000 */
[----:B------:R-:W-:Y:S01]  /*11c0*/  FADD.FTZ R66, R67, R192 ;  /* 0x000000c043427221 */ /* 0x000fe20000010000 */
[----:B------:R-:W-:Y:S01]  /*11d0*/  PRMT R179, RZ, 0x5410, R179 ;  /* 0x00005410ffb37816 */ /* 0x000fe200000000b3 */
[----:B------:R-:W-:-:S02]  /*11e0*/  FADD.FTZ R76, -R201, R76 ;  /* 0x0000004cc94c7221 */ /* 0x000fc40000010100 */
[----:B------:R-:W-:Y:S02]  /*11f0*/  FFMA.FTZ R65, R159, R192, R65 ;  /* 0x000000c09f417223 */ /* 0x000fe40000010041 */
        /* <DEDUP_REMOVED lines=14> */
[----:B------:R-:W-:Y:S01]  /*12e0*/  FFMA.FTZ R65, R158, R175, R65 ;  /* 0x000000af9e417223 */ /* 0x000fe20000010041 */
[----:B------:R-:W-:Y:S01]  /*12f0*/  PRMT R64, RZ, 0x5410, R181 ;  /* 0x00005410ff407816 */ /* 0x000fe200000000b5 */
[----:B------:R-:W-:Y:S02]  /*1300*/  FMUL.FTZ R181, R18, R75 ;  /* 0x0000004b12b57220 */ /* 0x000fe40000410000 */
[----:B------:R-:W-:Y:S02]  /*1310*/  FADD.FTZ R66, R66, R179 ;  /* 0x000000b342427221 */ /* 0x000fe40000010000 */
[----:B------:R-:W-:Y:S02]  /*1320*/  FMUL.FTZ R160, R155, R78 ;  /* 0x0000004e9ba07220 */ /* 0x000fe40000410000 */
[----:B------:R-:W-:Y:S01]  /*1330*/  FFMA.FTZ R65, R178, R179, R65 ;  /* 0x000000b3b2417223 */ /* 0x000fe20000010041 */
[----:B------:R-:W-:Y:S01]  /*1340*/  PRMT R77, RZ, 0x5410, R77 ;  /* 0x00005410ff4d7816 */ /* 0x000fe2000000004d */
[----:B------:R-:W-:-:S02]  /*1350*/  FADD.FTZ R84, -R201, R84 ;  /* 0x00000054c9547221 */ /* 0x000fc40000010100 */
[----:B------:R-:W-:Y:S02]  /*1360*/  FADD.FTZ R104, R183, R104 ;  /* 0x00000068b7687221 */ /* 0x000fe40000010000 */
[-C--:B------:R-:W-:Y:S02]  /*1370*/  FFMA.FTZ R107, R162, R183.reuse, R107 ;  /* 0x000000b7a26b7223 */ /* 0x080fe4000001006b */
[----:B------:R-:W-:Y:S02]  /*1380*/  FMUL.FTZ R183, R19, R183 ;  /* 0x000000b713b77220 */ /* 0x000fe40000410000 */
[----:B------:R-:W-:Y:S01]  /*1390*/  FADD.FTZ R66, R66, R181 ;  /* 0x000000b542427221 */ /* 0x000fe20000010000 */
[----:B------:R-:W-:Y:S01]  /*13a0*/  PRMT R187, RZ, 0x5410, R187 ;  /* 0x00005410ffbb7816 */ /* 0x000fe200000000bb */
[----:B------:R-:W-:Y:S02]  /*13b0*/  FFMA.FTZ R65, R160, R181, R65 ;  /* 0x000000b5a0417223 */ /* 0x000fe40000010041 */
[----:B------:R-:W-:-:S02]  /*13c0*/  FMUL.FTZ R172, R155, R84 ;  /* 0x000000549bac7220 */ /* 0x000fc40000410000 */
        /* <DEDUP_REMOVED lines=9> */
[----:B------:R-:W-:Y:S01]  /*1460*/  FADD.FTZ R66, R67, R198 ;  /* 0x000000c643427221 */ /* 0x000fe20000010000 */
[----:B------:R-:W-:Y:S01]  /*1470*/  PRMT R191, RZ, 0x5410, R191 ;  /* 0x00005410ffbf7816 */ /* 0x000fe200000000bf */
[----:B------:R-:W-:Y:S02]  /*1480*/  FFMA.FTZ R65, R85, R198, R65 ;  /* 0x000000c655417223 */ /* 0x000fe40000010041 */
[----:B------:R-:W-:Y:S02]  /*1490*/  FMUL.FTZ R185, R14, R79 ;  /* 0x0000004f0eb97220 */ /* 0x000fe40000410000 */
[----:B------:R-:W-:-:S02]  /*14a0*/  FADD.FTZ R66, R66, R187 ;  /* 0x000000bb42427221 */ /* 0x000fc40000010000 */
        /* <DEDUP_REMOVED lines=14> */
[----:B------:R-:W-:Y:S01]  /*1590*/  FADD.FTZ R66, R66, R189 ;  /* 0x000000bd42427221 */ /* 0x000fe20000010000 */
[----:B------:R-:W-:Y:S01]  /*15a0*/  PRMT R195, RZ, 0x5410, R195 ;  /* 0x00005410ffc37816 */ /* 0x000fe200000000c3 */
[C---:B------:R-:W-:Y:S02]  /*15b0*/  FFMA.FTZ R65, R172.reuse, R189, R65 ;  /* 0x000000bdac417223 */ /* 0x040fe40000010041 */
        /* <DEDUP_REMOVED lines=19> */
[----:B------:R-:W-:Y:S02]  /*16f0*/  FADD.FTZ R66, R3, R202 ;  /* 0x000000ca03427221 */ /* 0x000fe40000010000 */
[----:B------:R-:W-:Y:S02]  /*1700*/  FMUL.FTZ R197, R5, R197 ;  /* 0x000000c505c57220 */ /* 0x000fe40000410000 */
        /* <DEDUP_REMOVED lines=37> */
.L_x_5811:
        /* <DEDUP_REMOVED lines=18> */
.L_x_5812:
        /* <DEDUP_REMOVED lines=49> */
[--C-:B------:R-:W-:Y:S02]  /*1d90*/  FFMA.FTZ R88, R88, R2, R3.reuse ;  /* 0x0000000258587223 */ /* 0x100fe40000010003 */
[----:B------:R-:W-:Y:S02]  /*1da0*/  FADD.FTZ R64, R175, -R64 ;  /* 0x80000040af407221 */ /* 0x000fe40000010000 */
[----:B------:R-:W-:Y:S02]  /*1db0*/  FADD.FTZ R88, R161, -R88 ;  /* 0x80000058a1587221 */ /* 0x000fe40000010000 */
[----:B------:R-:W-:Y:S02]  /*1dc0*/  FMUL.FTZ R161, R155, R64 ;  /* 0x000000409ba17220 */ /* 0x000fe40000410000 */
[----:B------:R-:W-:-:S02]  /*1dd0*/  FFMA.FTZ R90, R90, R2, R3 ;  /* 0x000000025a5a7223 */ /* 0x000fc40000010003 */
[-CC-:B------:R-:W-:Y:S02]  /*1de0*/  FFMA.FTZ R64, R160, R2.reuse, R3.reuse ;  /* 0x00000002a0407223 */ /* 0x180fe40000010003 */
[-CC-:B------:R-:W-:Y:S02]  /*1df0*/  FFMA.FTZ R190, R190, R2.reuse, R3.reuse ;  /* 0x00000002bebe7223 */ /* 0x180fe40000010003 */
[-CC-:B------:R-:W-:Y:S02]  /*1e00*/  FFMA.FTZ R184, R184, R2.reuse, R3.reuse ;  /* 0x00000002b8b87223 */ /* 0x180fe40000010003 */
[----:B------:R-:W-:Y:S02]  /*1e10*/  FFMA.FTZ R163, R163, R2, R3 ;  /* 0x00000002a3a37223 */ /* 0x000fe40000010003 */
[----:B------:R-:W-:Y:S02]  /*1e20*/  FADD.FTZ R90, R165, -R90 ;  /* 0x8000005aa55a7221 */ /* 0x000fe40000010000 */
[----:B------:R-:W-:-:S02]  /*1e30*/  FADD.FTZ R64, R181, -R64 ;  /* 0x80000040b5407221 */ /* 0x000fc40000010000 */
[-CC-:B------:R-:W-:Y:S02]  /*1e40*/  FFMA.FTZ R176, R176, R2.reuse, R3.reuse ;  /* 0x00000002b0b07223 */ /* 0x180fe40000010003 */
[-C--:B------:R-:W-:Y:S02]  /*1e50*/  FFMA.FTZ R89, R89, R2.reuse, R3 ;  /* 0x0000000259597223 */ /* 0x080fe40000010003 */
[----:B------:R-:W-:Y:S02]  /*1e60*/  FADD.FTZ R190, R177, -R190 ;  /* 0x800000beb1be7221 */ /* 0x000fe40000010000 */
[----:B------:R-:W-:Y:S02]  /*1e70*/  FADD.FTZ R184, R173, -R184 ;  /* 0x800000b8adb87221 */ /* 0x000fe40000010000 */
[----:B------:R-:W-:Y:S02]  /*1e80*/  FADD.FTZ R196, R196, -R163 ;  /* 0x800000a3c4c47221 */ /* 0x000fe40000010000 */
[----:B------:R-:W-:-:S02]  /*1e90*/  FFMA.FTZ R182, R182, R2, R3 ;  /* 0x00000002b6b67223 */ /* 0x000fc40000010003 */
[C---:B------:R-:W-:Y:S02]  /*1ea0*/  FMUL.FTZ R66, R155.reuse, R90 ;  /* 0x0000005a9b427220 */ /* 0x040fe40000410000 */
[C---:B------:R-:W-:Y:S02]  /*1eb0*/  FMUL.FTZ R70, R155.reuse, R88 ;  /* 0x000000589b467220 */ /* 0x040fe40000410000 */
[----:B------:R-:W-:Y:S02]  /*1ec0*/  FMUL.FTZ R163, R155, R64 ;  /* 0x000000409ba37220 */ /* 0x000fe40000410000 */
[----:B------:R-:W-:Y:S02]  /*1ed0*/  FADD.FTZ R176, R187, -R176 ;  /* 0x800000b0bbb07221 */ /* 0x000fe40000010000 */
[----:B------:R-:W-:Y:S02]  /*1ee0*/  FADD.FTZ R188, R188, -R89 ;  /* 0x80000059bcbc7221 */ /* 0x000fe40000010000 */
[----:B------:R-:W-:-:S02]  /*1ef0*/  FMUL.FTZ R88, R155, R190 ;  /* 0x000000be9b587220 */ /* 0x000fc40000410000 */
[----:B------:R-:W-:Y:S02]  /*1f00*/  FMUL.FTZ R156, R155, R184 ;  /* 0x000000b89b9c7220 */ /* 0x000fe40000410000 */
[-CC-:B------:R-:W-:Y:S02]  /*1f10*/  FFMA.FTZ R64, R164, R2.reuse, R3.reuse ;  /* 0x00000002a4407223 */ /* 0x180fe40000010003 */
[----:B------:R-:W-:Y:S02]  /*1f20*/  FADD.FTZ R182, R169, -R182 ;  /* 0x800000b6a9b67221 */ /* 0x000fe40000010000 */
[-CC-:B------:R-:W-:Y:S02]  /*1f30*/  FFMA.FTZ R174, R174, R2.reuse, R3.reuse ;  /* 0x00000002aeae7223 */ /* 0x180fe40000010003 */
[----:B------:R-:W-:Y:S02]  /*1f40*/  FFMA.FTZ R172, R172, R2, R3 ;  /* 0x00000002acac7223 */ /* 0x000fe40000010003 */
[----:B-----5:R-:W-:-:S02]  /*1f50*/  @P0 FADD.FTZ R66, R33, R66 ;  /* 0x0000004221420221 */ /* 0x020fc40000010000 */
[----:B------:R-:W-:Y:S02]  /*1f60*/  @P0 FADD.FTZ R70, R35, R70 ;  /* 0x0000004623460221 */ /* 0x000fe40000010000 */
[C---:B------:R-:W-:Y:S02]  /*1f70*/  FMUL.FTZ R164, R155.reuse, R176 ;  /* 0x000000b09ba47220 */ /* 0x040fe40000410000 */
[----:B------:R-:W-:Y:S02]  /*1f80*/  FMUL.FTZ R67, R155, R188 ;  /* 0x000000bc9b437220 */ /* 0x000fe40000410000 */
[----:B------:R-:W-:Y:S02]  /*1f90*/  @P0 FADD.FTZ R88, R37, R88 ;  /* 0x0000005825580221 */ /* 0x000fe40000010000 */
[----:B------:R-:W-:Y:S02]  /*1fa0*/  @P0 FADD.FTZ R156, R39, R156 ;  /* 0x0000009c279c0221 */ /* 0x000fe40000010000 */
[----:B------:R-:W-:-:S02]  /*1fb0*/  FFMA.FTZ R180, R180, R2, R3 ;  /* 0x00000002b4b47223 */ /* 0x000fc40000010003 */
[----:B------:R-:W-:Y:S02]  /*1fc0*/  FADD.FTZ R176, R191, -R64 ;  /* 0x80000040bfb07221 */ /* 0x000fe40000010000 */
[--C-:B------:R-:W-:Y:S02]  /*1fd0*/  FFMA.FTZ R167, R167, R2, R3.reuse ;  /* 0x00000002a7a77223 */ /* 0x100fe40000010003 */
[----:B------:R-:W-:Y:S02]  /*1fe0*/  FMUL.FTZ R157, R155, R196 ;  /* 0x000000c49b9d7220 */ /* 0x000fe40000410000 */
[----:B------:R-:W-:Y:S02]  /*1ff0*/  FFMA.FTZ R87, R87, R2, R3 ;  /* 0x0000000257577223 */ /* 0x000fe40000010003 */
[----:B------:R-:W-:Y:S02]  /*2000*/  FMUL.FTZ R90, R155, R182 ;  /* 0x000000b69b5a7220 */ /* 0x000fe40000410000 */
[----:B------:R-:W-:-:S02]  /*2010*/  FADD.FTZ R174, R185, -R174 ;  /* 0x800000aeb9ae7221 */ /* 0x000fc40000010000 */
[----:B------:R-:W-:Y:S02]  /*2020*/  FADD.FTZ R172, R189, -R172 ;  /* 0x800000acbdac7221 */ /* 0x000fe40000010000 */
[-C--:B------:R-:W-:Y:S02]  /*2030*/  FMUL.FTZ R68, R66, R80.reuse ;  /* 0x0000005042447220 */ /* 0x080fe40000410000 */
[----:B------:R-:W-:Y:S02]  /*2040*/  FMUL.FTZ R71, R70, R80 ;  /* 0x0000005046477220 */ /* 0x000fe40000410000 */
[----:B------:R-:W-:Y:S02]  /*2050*/  FFMA.FTZ R182, R168, R2, R3 ;  /* 0x00000002a8b67223 */ /* 0x000fe40000010003 */
[----:B------:R-:W-:Y:S01]  /*2060*/  @P0 FADD.FTZ R67, R34, R67 ;  /* 0x0000004322430221 */ /* 0x000fe20000010000 */
[----:B------:R-:W-:Y:S01]  /*2070*/  F2F.BF16.F32 R68, R68 ;  /* 0x0000004400447304 */ /* 0x000fe20000202000 */
[----:B------:R-:W-:-:S02]  /*2080*/  FMUL.FTZ R72, R88, R80 ;  /* 0x0000005058487220 */ /* 0x000fc40000410000 */
[--C-:B------:R-:W-:Y:S02]  /*2090*/  FFMA.FTZ R91, R91, R2, R3.reuse ;  /* 0x000000025b5b7223 */ /* 0x100fe40000010003 */
[----:B------:R-:W-:Y:S02]  /*20a0*/  FMUL.FTZ R74, R156, R80 ;  /* 0x000000509c4a7220 */ /* 0x000fe40000410000 */
[-CC-:B------:R-:W-:Y:S01]  /*20b0*/  FFMA.FTZ R159, R159, R2.reuse, R3.reuse ;  /* 0x000000029f9f7223 */ /* 0x180fe20000010003 */
[----:B------:R-:W-:Y:S01]  /*20c0*/  F2F.BF16.F32 R71, R71 ;  /* 0x0000004700477304 */ /* 0x000fe20000202000 */
[----:B------:R-:W-:Y:S02]  /*20d0*/  FADD.FTZ R180, R171, -R180 ;  /* 0x800000b4abb47221 */ /* 0x000fe40000010000 */
[----:B------:R-:W-:Y:S02]  /*20e0*/  FFMA.FTZ R170, R170, R2, R3 ;  /* 0x00000002aaaa7223 */ /* 0x000fe40000010003 */
[----:B------:R-:W-:-:S02]  /*20f0*/  FMUL.FTZ R168, R155, R176 ;  /* 0x000000b09ba87220 */ /* 0x000fc40000410000 */
[----:B------:R-:W-:Y:S01]  /*2100*/  FADD.FTZ R200, R200, -R167 ;  /* 0x800000a7c8c87221 */ /* 0x000fe20000010000 */
[----:B------:R-:W-:Y:S01]  /*2110*/  F2F.BF16.F32 R72, R72 ;  /* 0x0000004800487304 */ /* 0x000fe20000202000 */
[----:B------:R-:W-:Y:S02]  /*2120*/  @P0 FADD.FTZ R157, R38, R157 ;  /* 0x0000009d269d0221 */ /* 0x000fe40000010000 */
[----:B------:R-:W-:Y:S02]  /*2130*/  FFMA.FTZ R178, R178, R2, R3 ;  /* 0x00000002b2b27223 */ /* 0x000fe40000010003 */
[----:B------:R-:W-:Y:S02]  /*2140*/  @P0 FADD.FTZ R164, R49, R164 ;  /* 0x000000a431a40221 */ /* 0x000fe40000010000 */
[----:B------:R-:W-:Y:S01]  /*2150*/  FADD.FTZ R186, R186, -R87 ;  /* 0x80000057baba7221 */ /* 0x000fe20000010000 */
[----:B------:R-:W0:Y:S01]  /*2160*/  F2F.BF16.F32 R74, R74 ;  /* 0x0000004a004a7304 */ /* 0x000e220000202000 */
[----:B------:R-:W-:-:S02]  /*2170*/  FMUL.FTZ R167, R155, R174 ;  /* 0x000000ae9ba77220 */ /* 0x000fc40000410000 */
[----:B------:R-:W-:Y:S02]  /*2180*/  FMUL.FTZ R169, R155, R172 ;  /* 0x000000ac9ba97220 */ /* 0x000fe40000410000 */
[----:B------:R-:W-:Y:S02]  /*2190*/  FFMA.FTZ R174, R82, R2, R3 ;  /* 0x0000000252ae7223 */ /* 0x000fe40000010003 */
[----:B------:R-:W-:Y:S02]  /*21a0*/  FMUL.FTZ R73, R67, R80 ;  /* 0x0000005043497220 */ /* 0x000fe40000410000 */
[----:B------:R-:W-:Y:S02]  /*21b0*/  FADD.FTZ R194, R194, -R91 ;  /* 0x8000005bc2c27221 */ /* 0x000fe40000010000 */
[----:B------:R-:W-:Y:S02]  /*21c0*/  FADD.FTZ R192, R192, -R159 ;  /* 0x8000009fc0c07221 */ /* 0x000fe40000010000 */
[----:B------:R-:W-:Y:S01]  /*21d0*/  FMUL.FTZ R158, R155, R180 ;  /* 0x000000b49b9e7220 */ /* 0x000fe20000410000 */
[----:B------:R-:W-:Y:S01]  /*21e0*/  F2F.BF16.F32 R73, R73 ;  /* 0x0000004900497304 */ /* 0x000fe20000202000 */
[----:B------:R-:W-:Y:S01]  /*21f0*/  @P0 FADD.FTZ R168, R51, R168 ;  /* 0x000000a833a80221 */ /* 0x000fe20000010000 */
[----:B0-----:R-:W-:Y:S01]  /*2200*/  SHF.L.U32 R74, R74, 0x10, RZ ;  /* 0x000000104a4a7819 */ /* 0x001fe200000006ff */
[----:B------:R-:W-:-:S02]  /*2210*/  FADD.FTZ R182, R193, -R182 ;  /* 0x800000b6c1b67221 */ /* 0x000fc40000010000 */
[----:B------:R-:W-:Y:S02]  /*2220*/  FADD.FTZ R82, R81, -R170 ;  /* 0x800000aa51527221 */ /* 0x000fe40000010000 */
[-C--:B------:R-:W-:Y:S02]  /*2230*/  FMUL.FTZ R79, R157, R80.reuse ;  /* 0x000000509d4f7220 */ /* 0x080fe40000410000 */
[----:B------:R-:W-:Y:S02]  /*2240*/  FADD.FTZ R178, R179, -R178 ;  /* 0x800000b2b3b27221 */ /* 0x000fe40000010000 */
[----:B------:R-:W-:Y:S02]  /*2250*/  FMUL.FTZ R64, R164, R80 ;  /* 0x00000050a4407220 */ /* 0x000fe40000410000 */
[----:B------:R-:W-:Y:S01]  /*2260*/  FFMA.FTZ R84, R84, R2, R3 ;  /* 0x0000000254547223 */ /* 0x000fe20000010003 */
[----:B------:R-:W-:Y:S01]  /*2270*/  F2F.BF16.F32 R79, R79 ;  /* 0x0000004f004f7304 */ /* 0x000fe20000202000 */
[----:B------:R-:W-:-:S02]  /*2280*/  FMUL.FTZ R65, R155, R186 ;  /* 0x000000ba9b417220 */ /* 0x000fc40000410000 */
[-C--:B------:R-:W-:Y:S02]  /*2290*/  FFMA.FTZ R85, R85, R2.reuse, R3 ;  /* 0x0000000255557223 */ /* 0x080fe40000010003 */
[----:B------:R-:W-:Y:S02]  /*22a0*/  @P0 FADD.FTZ R169, R52, R169 ;  /* 0x000000a934a90221 */ /* 0x000fe40000010000 */
[----:B------:R-:W-:Y:S01]  /*22b0*/  @P0 FADD.FTZ R90, R41, R90 ;  /* 0x0000005a295a0221 */ /* 0x000fe20000010000 */
[----:B------:R-:W-:Y:S01]  /*22c0*/  F2F.BF16.F32 R184, R64 ;  /* 0x0000004000b87304 */ /* 0x000fe20000202000 */
[-CC-:B------:R-:W-:Y:S02]  /*22d0*/  FFMA.FTZ R162, R162, R2.reuse, R3.reuse ;  /* 0x00000002a2a27223 */ /* 0x180fe40000010003 */
[----:B------:R-:W-:Y:S02]  /*22e0*/  FFMA.FTZ R83, R83, R2, R3 ;  /* 0x0000000253537223 */ /* 0x000fe40000010003 */
[----:B------:R-:W-:-:S02]  /*22f0*/  @P0 FADD.FTZ R167, R50, R167 ;  /* 0x000000a732a70221 */ /* 0x000fc40000010000 */
[-CC-:B------:R-:W-:Y:S02]  /*2300*/  FFMA.FTZ R86, R86, R2.reuse, R3.reuse ;  /* 0x0000000256567223 */ /* 0x180fe40000010003 */
[----:B------:R-:W-:Y:S02]  /*2310*/  FFMA.FTZ R204, R204, R2, R3 ;  /* 0x00000002cccc7223 */ /* 0x000fe40000010003 */
[C---:B------:R-:W-:Y:S02]  /*2320*/  FMUL.FTZ R91, R155.reuse, R194 ;  /* 0x000000c29b5b7220 */ /* 0x040fe40000410000 */
[----:B------:R-:W-:Y:S02]  /*2330*/  FMUL.FTZ R159, R155, R192 ;  /* 0x000000c09b9f7220 */ /* 0x000fe40000410000 */
[----:B------:R-:W-:Y:S02]  /*2340*/  @P0 FADD.FTZ R158, R43, R158 ;  /* 0x0000009e2b9e0221 */ /* 0x000fe40000010000 */
[----:B------:R-:W-:-:S02]  /*2350*/  FMUL.FTZ R2, R168, R80 ;  /* 0x00000050a8027220 */ /* 0x000fc40000410000 */
[----:B------:R-:W-:Y:S02]  /*2360*/  FADD.FTZ R174, R195, -R174 ;  /* 0x800000aec3ae7221 */ /* 0x000fe40000010000 */
[C---:B------:R-:W-:Y:S01]  /*2370*/  FMUL.FTZ R170, R155.reuse, R182 ;  /* 0x000000b69baa7220 */ /* 0x040fe20000410000 */
[----:B------:R0:W-:Y:S01]  /*2380*/  F2F.BF16.F32 R186, R2 ;  /* 0x0000000200ba7304 */ /* 0x0001e20000202000 */
[C---:B------:R-:W-:Y:S02]  /*2390*/  FMUL.FTZ R175, R155.reuse, R82 ;  /* 0x000000529baf7220 */ /* 0x040fe40000410000 */
[C---:B------:R-:W-:Y:S02]  /*23a0*/  FMUL.FTZ R89, R155.reuse, R200 ;  /* 0x000000c89b597220 */ /* 0x040fe40000410000 */
[----:B------:R-:W-:Y:S02]  /*23b0*/  FMUL.FTZ R160, R155, R178 ;  /* 0x000000b29ba07220 */ /* 0x000fe40000410000 */
[----:B------:R-:W-:-:S02]  /*23c0*/  FADD.FTZ R84, R197, -R84 ;  /* 0x80000054c5547221 */ /* 0x000fc40000010000 */
[----:B------:R-:W-:Y:S01]  /*23d0*/  @P0 FADD.FTZ R65, R32, R65 ;  /* 0x0000004120410221 */ /* 0x000fe20000010000 */
[----:B0-----:R-:W-:Y:S01]  /*23e0*/  @P1 MOV R2, 0x10 ;  /* 0x0000001000021802 */ /* 0x001fe20000000f00 */
[----:B------:R-:W-:Y:S02]  /*23f0*/  FADD.FTZ R198, R198, -R85 ;  /* 0x80000055c6c67221 */ /* 0x000fe40000010000 */
[-C--:B------:R-:W-:Y:S02]  /*2400*/  FMUL.FTZ R64, R169, R80.reuse ;  /* 0x00000050a9407220 */ /* 0x080fe40000410000 */
[-C--:B------:R-:W-:Y:S02]  /*2410*/  FMUL.FTZ R76, R90, R80.reuse ;  /* 0x000000505a4c7220 */ /* 0x080fe40000410000 */
[----:B------:R-:W-:Y:S01]  /*2420*/  FMUL.FTZ R69, R167, R80 ;  /* 0x00000050a7457220 */ /* 0x000fe20000410000 */
[----:B------:R0:W-:Y:S01]  /*2430*/  F2F.BF16.F32 R187, R64 ;  /* 0x0000004000bb7304 */ /* 0x0001e20000202000 */
[----:B------:R-:W-:-:S02]  /*2440*/  @P0 FADD.FTZ R91, R40, R91 ;  /* 0x0000005b285b0221 */ /* 0x000fc40000010000 */
[----:B------:R-:W-:Y:S02]  /*2450*/  @P0 FADD.FTZ R159, R42, R159 ;  /* 0x0000009f2a9f0221 */ /* 0x000fe40000010000 */
[----:B------:R-:W-:Y:S02]  /*2460*/  FMUL.FTZ R78, R158, R80 ;  /* 0x000000509e4e7220 */ /* 0x000fe40000410000 */
[----:B------:R-:W-:Y:S01]  /*2470*/  @P0 FADD.FTZ R170, R53, R170 ;  /* 0x000000aa35aa0221 */ /* 0x000fe20000010000 */
[----:B------:R1:W-:Y:S01]  /*2480*/  F2F.BF16.F32 R185, R69 ;  /* 0x0000004500b97304 */ /* 0x0003e20000202000 */
[----:B------:R-:W-:Y:S01]  /*2490*/  FADD.FTZ R204, R201, -R204 ;  /* 0x800000ccc9cc7221 */ /* 0x000fe20000010000 */
[----:B0-----:R-:W-:Y:S01]  /*24a0*/  SEL R64, R65, R60, P3 ;  /* 0x0000003c41407207 */ /* 0x001fe20001800000 */
[----:B------:R-:W-:Y:S02]  /*24b0*/  FMUL.FTZ R172, R155, R174 ;  /* 0x000000ae9bac7220 */ /* 0x000fe40000410000 */
[----:B------:R-:W-:-:S02]  /*24c0*/  @P0 FADD.FTZ R175, R54, R175 ;  /* 0x000000af36af0221 */ /* 0x000fc40000010000 */
[----:B------:R-:W-:Y:S01]  /*24d0*/  @P0 FADD.FTZ R89, R36, R89 ;  /* 0x0000005924590221 */ /* 0x000fe20000010000 */
[----:B------:R-:W-:Y:S01]  /*24e0*/  F2F.BF16.F32 R76, R76 ;  /* 0x0000004c004c7304 */ /* 0x000fe20000202000 */
[----:B------:R-:W-:Y:S02]  /*24f0*/  @P0 FADD.FTZ R160, R45, R160 ;  /* 0x000000a02da00221 */ /* 0x000fe40000010000 */
[C---:B------:R-:W-:Y:S02]  /*2500*/  FMUL.FTZ R174, R155.reuse, R84 ;  /* 0x000000549bae7220 */ /* 0x040fe40000410000 */
[----:B------:R-:W-:Y:S02]  /*2510*/  FMUL.FTZ R165, R155, R198 ;  /* 0x000000c69ba57220 */ /* 0x000fe40000410000 */
[----:B------:R-:W-:Y:S01]  /*2520*/  FADD.FTZ R86, R199, -R86 ;  /* 0x80000056c7567221 */ /* 0x000fe20000010000 */
[----:B------:R-:W0:Y:S01]  /*2530*/  F2F.BF16.F32 R78, R78 ;  /* 0x0000004e004e7304 */ /* 0x000e220000202000 */
[-C--:B------:R-:W-:Y:S01]  /*2540*/  FMUL.FTZ R75, R65, R80.reuse ;  /* 0x00000050414b7220 */ /* 0x080fe20000410000 */
[----:B------:R-:W-:Y:S01]  /*2550*/  SEL R65, R66, R61, P3 ;  /* 0x0000003d42417207 */ /* 0x000fe20001800000 */
[----:B------:R-:W-:Y:S01]  /*2560*/  FMUL.FTZ R87, R91, R80 ;  /* 0x000000505b577220 */ /* 0x000fe20000410000 */
[----:B------:R-:W-:Y:S01]  /*2570*/  SEL R66, R67, R62, P3 ;  /* 0x0000003e43427207 */ /* 0x000fe20001800000 */
[-C--:B------:R-:W-:Y:S01]  /*2580*/  FMUL.FTZ R171, R159, R80.reuse ;  /* 0x000000509fab7220 */ /* 0x080fe20000410000 */
[----:B------:R-:W-:Y:S01]  /*2590*/  SEL R67, R70, R63, P3 ;  /* 0x0000003f46437207 */ /* 0x000fe20001800000 */
[-C--:B-1----:R-:W-:Y:S01]  /*25a0*/  FMUL.FTZ R69, R170, R80.reuse ;  /* 0x00000050aa457220 */ /* 0x082fe20000410000 */
[----:B------:R-:W1:Y:S01]  /*25b0*/  F2F.BF16.F32 R75, R75 ;  /* 0x0000004b004b7304 */ /* 0x000e620000202000 */
[----:B------:R-:W-:-:S02]  /*25c0*/  FMUL.FTZ R81, R175, R80 ;  /* 0x00000050af517220 */ /* 0x000fc40000410000 */
[----:B------:R-:W-:Y:S02]  /*25d0*/  FMUL.FTZ R176, R155, R204 ;  /* 0x000000cc9bb07220 */ /* 0x000fe40000410000 */
[-C--:B------:R-:W-:Y:S02]  /*25e0*/  FMUL.FTZ R77, R89, R80.reuse ;  /* 0x00000050594d7220 */ /* 0x080fe40000410000 */
[----:B------:R-:W-:Y:S01]  /*25f0*/  FMUL.FTZ R178, R160, R80 ;  /* 0x00000050a0b27220 */ /* 0x000fe20000410000 */
[----:B------:R-:W-:Y:S01]  /*2600*/  F2F.BF16.F32 R182, R69 ;  /* 0x0000004500b67304 */ /* 0x000fe20000202000 */
[----:B------:R-:W-:Y:S01]  /*2610*/  @P0 FADD.FTZ R174, R57, R174 ;  /* 0x000000ae39ae0221 */ /* 0x000fe20000010000 */
[----:B0-----:R-:W-:Y:S01]  /*2620*/  SHF.L.U32 R78, R78, 0x10, RZ ;  /* 0x000000104e4e7819 */ /* 0x001fe200000006ff */
[----:B------:R-:W-:Y:S02]  /*2630*/  @P0 FADD.FTZ R165, R48, R165 ;  /* 0x000000a530a50221 */ /* 0x000fe40000010000 */
[----:B------:R-:W-:-:S03]  /*2640*/  @P1 IMAD.WIDE.U32 R2, R135, R2, c[0x0][0x258] ;  /* 0x0000960087021625 */ /* 0x000fc600078e0002 */
[----:B------:R0:W-:Y:S01]  /*2650*/  F2F.BF16.F32 R188, R81 ;  /* 0x0000005100bc7304 */ /* 0x0001e20000202000 */
[----:B------:R-:W-:Y:S01]  /*2660*/  FMUL.FTZ R181, R155, R86 ;  /* 0x000000569bb57220 */ /* 0x000fe20000410000 */
[----:B------:R2:W-:Y:S01]  /*2670*/  @P1 STG.E.128 [R2.64], R64 ;  /* 0x0000004002001986 */ /* 0x0005e2000c101d04 */
[----:B------:R-:W-:Y:S01]  /*2680*/  FADD.FTZ R202, R202, -R83 ;  /* 0x80000053caca7221 */ /* 0x000fe20000010000 */
[----:B------:R-:W-:Y:S01]  /*2690*/  SHF.L.U32 R83, R71, 0x10, RZ ;  /* 0x0000001047537819 */ /* 0x000fe200000006ff */
[----:B------:R-:W-:Y:S02]  /*26a0*/  @P0 FADD.FTZ R176, R59, R176 ;  /* 0x000000b03bb00221 */ /* 0x000fe40000010000 */
[----:B------:R-:W-:Y:S01]  /*26b0*/  FADD.FTZ R162, R183, -R162 ;  /* 0x800000a2b7a27221 */ /* 0x000fe20000010000 */
[----:B------:R-:W-:Y:S01]  /*26c0*/  F2F.BF16.F32 R87, R87 ;  /* 0x0000005700577304 */ /* 0x000fe20000202000 */
[----:B------:R-:W-:Y:S02]  /*26d0*/  @P0 FADD.FTZ R172, R55, R172 ;  /* 0x000000ac37ac0221 */ /* 0x000fe40000010000 */
[----:B0-----:R-:W-:-:S02]  /*26e0*/  FMUL.FTZ R81, R174, R80 ;  /* 0x00000050ae517220 */ /* 0x001fc40000410000 */
[----:B------:R-:W-:-:S03]  /*26f0*/  IMAD.WIDE.U32 R68, R68, 0x10000, RZ ;  /* 0x0001000044447825 */ /* 0x000fc600078e00ff */
[----:B------:R-:W0:Y:S01]  /*2700*/  F2F.BF16.F32 R171, R171 ;  /* 0x000000ab00ab7304 */ /* 0x000e220000202000 */
[----:B------:R-:W-:Y:S01]  /*2710*/  FMUL.FTZ R183, R165, R80 ;  /* 0x00000050a5b77220 */ /* 0x000fe20000410000 */
[----:B------:R-:W-:Y:S01]  /*2720*/  LOP3.LUT R73, R69, R83, R73, 0xfe, !PT ;  /* 0x0000005345497212 */ /* 0x000fe200078efe49 */
[----:B------:R-:W-:Y:S01]  /*2730*/  IMAD.WIDE.U32 R70, R72, 0x10000, RZ ;  /* 0x0001000048467825 */ /* 0x000fe200078e00ff */
[----:B-1----:R-:W-:-:S03]  /*2740*/  LOP3.LUT R72, R68, R75, RZ, 0xfc, !PT ;  /* 0x0000004b44487212 */ /* 0x002fc600078efcff */
[----:B------:R-:W-:Y:S01]  /*2750*/  @P0 FADD.FTZ R181, R58, R181 ;  /* 0x000000b53ab50221 */ /* 0x000fe20000010000 */
[----:B------:R-:W-:Y:S01]  /*2760*/  F2F.BF16.F32 R77, R77 ;  /* 0x0000004d004d7304 */ /* 0x000fe20000202000 */
[----:B--2---:R-:W-:Y:S01]  /*2770*/  FMUL.FTZ R66, R176, R80 ;  /* 0x00000050b0427220 */ /* 0x004fe20000410000 */
[----:B------:R-:W-:Y:S01]  /*2780*/  LOP3.LUT R83, R71, R74, R79, 0xfe, !PT ;  /* 0x0000004a47537212 */ /* 0x000fe200078efe4f */
[----:B------:R-:W-:Y:S02]  /*2790*/  FMUL.FTZ R82, R172, R80 ;  /* 0x00000050ac527220 */ /* 0x000fe40000410000 */
[----:B------:R-:W-:Y:S02]  /*27a0*/  FMUL.FTZ R177, R155, R202 ;  /* 0x000000ca9bb17220 */ /* 0x000fe40000410000 */
[----:B------:R-:W-:Y:S01]  /*27b0*/  FMUL.FTZ R67, R181, R80 ;  /* 0x00000050b5437220 */ /* 0x000fe20000410000 */
[----:B------:R-:W1:Y:S01]  /*27c0*/  F2F.BF16.F32 R178, R178 ;  /* 0x000000b200b27304 */ /* 0x000e620000202000 */
[----:B------:R-:W-:Y:S01]  /*27d0*/  FMUL.FTZ R162, R155, R162 ;  /* 0x000000a29ba27220 */ /* 0x000fe20000410000 */
[----:B------:R-:W-:Y:S01]  /*27e0*/  IADD3 R155, R135, 0x100, RZ ;  /* 0x00000100879b7810 */ /* 0x000fe20007ffe0ff */
[----:B------:R-:W-:-:S02]  /*27f0*/  @P0 FADD.FTZ R177, R56, R177 ;  /* 0x000000b138b10221 */ /* 0x000fc40000010000 */
[----:B------:R-:W-:Y:S02]  /*2800*/  @P0 FADD.FTZ R162, R47, R162 ;  /* 0x000000a22fa20221 */ /* 0x000fe40000010000 */
[----:B------:R-:W-:Y:S01]  /*2810*/  IMAD.WIDE.U32 R2, R76, 0x10000, RZ ;  /* 0x000100004c027825 */ /* 0x000fe200078e00ff */
[----:B------:R-:W2:Y:S03]  /*2820*/  F2F.BF16.F32 R81, R81 ;  /* 0x0000005100517304 */ /* 0x000ea60000202000 */
[----:B------:R-:W-:Y:S01]  /*2830*/  @P0 FADD.FTZ R161, R44, R161 ;  /* 0x000000a12ca10221 */ /* 0x000fe20000010000 */
[----:B0-----:R-:W-:Y:S01]  /*2840*/  LOP3.LUT R85, R3, R78, R171, 0xfe, !PT ;  /* 0x0000004e03557212 */ /* 0x001fe200078efeab */
[----:B------:R-:W-:Y:S01]  /*2850*/  @P0 FADD.FTZ R163, R46, R163 ;  /* 0x000000a32ea30221 */ /* 0x000fe20000010000 */
[----:B------:R-:W-:Y:S01]  /*2860*/  LOP3.LUT R84, R2, R87, RZ, 0xfc, !PT ;  /* 0x0000005702547212 */ /* 0x000fe200078efcff */
[----:B------:R-:W-:Y:S01]  /*2870*/  FMUL.FTZ R180, R162, R80 ;  /* 0x00000050a2b47220 */ /* 0x000fe20000410000 */
[----:B------:R-:W0:Y:S01]  /*2880*/  F2F.BF16.F32 R183, R183 ;  /* 0x000000b700b77304 */ /* 0x000e220000202000 */
[----:B-1----:R-:W-:Y:S01]  /*2890*/  IMAD.WIDE.U32 R2, R178, 0x10000, RZ ;  /* 0x00010000b2027825 */ /* 0x002fe200078e00ff */
[----:B------:R-:W-:Y:S01]  /*28a0*/  HFMA2.MMA R178, -RZ, RZ, 0, 4.76837158203125e-07 ;  /* 0x00000008ffb27435 */ /* 0x000fe200000001ff */
[----:B------:R-:W-:-:S02]  /*28b0*/  ISETP.GE.AND P0, PT, R93, c[0x0][0x164], PT ;  /* 0x000059005d007a0c */ /* 0x000fc40003f06270 */
[----:B------:R-:W-:-:S03]  /*28c0*/  IMAD.WIDE.U32 R64, R184, 0x10000, RZ ;  /* 0x00010000b8407825 */ /* 0x000fc600078e00ff */
[----:B------:R1:W3:Y:S01]  /*28d0*/  F2F.BF16.F32 R74, R66 ;  /* 0x00000042004a7304 */ /* 0x0002e20000202000 */
[-C--:B------:R-:W-:Y:S02]  /*28e0*/  FMUL.FTZ R173, R161, R80.reuse ;  /* 0x00000050a1ad7220 */ /* 0x080fe40000410000 */
[----:B------:R-:W-:Y:S02]  /*28f0*/  FMUL.FTZ R179, R163, R80 ;  /* 0x00000050a3b37220 */ /* 0x000fe40000410000 */
[----:B--2---:R-:W-:-:S03]  /*2900*/  IMAD.WIDE.U32 R68, R81, 0x10000, RZ ;  /* 0x0001000051447825 */ /* 0x004fc600078e00ff */
[----:B------:R2:W4:Y:S01]  /*2910*/  F2F.BF16.F32 R86, R82 ;  /* 0x0000005200567304 */ /* 0x0005220000202000 */
[----:B-1----:R-:W-:Y:S01]  /*2920*/  FMUL.FTZ R66, R177, R80 ;  /* 0x00000050b1427220 */ /* 0x002fe20000410000 */
[----:B0-----:R-:W-:-:S06]  /*2930*/  LOP3.LUT R76, R64, R183, RZ, 0xfc, !PT ;  /* 0x000000b7404c7212 */ /* 0x001fcc00078efcff */
[----:B------:R-:W0:Y:S01]  /*2940*/  F2F.BF16.F32 R67, R67 ;  /* 0x0000004300437304 */ /* 0x000e220000202000 */
[----:B--2---:R-:W-:Y:S02]  /*2950*/  LOP3.LUT R82, R70, R77, RZ, 0xfc, !PT ;  /* 0x0000004d46527212 */ /* 0x004fe400078efcff */
[----:B------:R-:W-:Y:S02]  /*2960*/  SHF.L.U32 R77, R186, 0x10, RZ ;  /* 0x00000010ba4d7819 */ /* 0x000fe400000006ff */
[----:B---3--:R-:W-:Y:S01]  /*2970*/  SHF.L.U32 R81, R74, 0x10, RZ ;  /* 0x000000104a517819 */ /* 0x008fe200000006ff */
[----:B------:R-:W-:Y:S01]  /*2980*/  IMAD.WIDE.U32 R74, R135, R178, c[0x0][0x248] ;  /* 0x00009200874a7625 */ /* 0x000fe200078e00b2 */
[----:B------:R-:W-:Y:S01]  /*2990*/  LOP3.LUT R77, R65, R77, R185, 0xfe, !PT ;  /* 0x0000004d414d7212 */ /* 0x000fe200078efeb9 */
[----:B------:R1:W2:Y:S01]  /*29a0*/  F2F.BF16.F32 R71, R66 ;  /* 0x0000004200477304 */ /* 0x0002a20000202000 */
[----:B----4-:R-:W-:Y:S01]  /*29b0*/  SHF.L.U32 R79, R86, 0x10, RZ ;  /* 0x00000010564f7819 */ /* 0x010fe200000006ff */
[----:B------:R-:W-:Y:S01]  /*29c0*/  IMAD.WIDE.U32 R64, R182, 0x10000, RZ ;  /* 0x00010000b6407825 */ /* 0x000fe200078e00ff */
[----:B------:R-:W-:Y:S01]  /*29d0*/  @P1 MOV R86, 0x10 ;  /* 0x0000001000561802 */ /* 0x000fe20000000f00 */
[----:B------:R3:W-:Y:S01]  /*29e0*/  STG.E.64 [R74.64], R72 ;  /* 0x000000484a007986 */ /* 0x0007e2000c101b04 */
[----:B------:R-:W-:-:S02]  /*29f0*/  SEL R70, R159, R62, P3 ;  /* 0x0000003e9f467207 */ /* 0x000fc40001800000 */
[----:B------:R-:W-:Y:S01]  /*2a00*/  LOP3.LUT R79, R65, R79, R188, 0xfe, !PT ;  /* 0x0000004f414f7212 */ /* 0x000fe200078efebc */
[----:B------:R-:W4:Y:S01]  /*2a10*/  F2F.BF16.F32 R180, R180 ;  /* 0x000000b400b47304 */ /* 0x000f220000202000 */
[----:B0-----:R-:W-:Y:S01]  /*2a20*/  LOP3.LUT R81, R69, R81, R67, 0xfe, !PT ;  /* 0x0000005145517212 */ /* 0x001fe200078efe43 */
[----:B------:R-:W-:Y:S01]  /*2a30*/  @P1 IMAD.WIDE.U32 R86, R86, R155, c[0x0][0x258] ;  /* 0x0000960056561625 */ /* 0x000fe200078e009b */
[----:B------:R-:W-:Y:S02]  /*2a40*/  @P1 MOV R69, 0x10 ;  /* 0x0000001000451802 */ /* 0x000fe40000000f00 */
[----:B------:R-:W-:Y:S02]  /*2a50*/  LOP3.LUT R78, R64, R187, RZ, 0xfc, !PT ;  /* 0x000000bb404e7212 */ /* 0x000fe400078efcff */
[----:B-1----:R-:W-:Y:S01]  /*2a60*/  SEL R66, R157, R62, P3 ;  /* 0x0000003e9d427207 */ /* 0x002fe20001800000 */
[----:B------:R-:W0:Y:S01]  /*2a70*/  F2F.BF16.F32 R173, R173 ;  /* 0x000000ad00ad7304 */ /* 0x000e220000202000 */
[----:B------:R-:W-:-:S02]  /*2a80*/  SEL R64, R89, R60, P3 ;  /* 0x0000003c59407207 */ /* 0x000fc40001800000 */
[----:B------:R-:W-:Y:S01]  /*2a90*/  SEL R65, R88, R61, P3 ;  /* 0x0000003d58417207 */ /* 0x000fe20001800000 */
[----:B------:R-:W-:Y:S01]  /*2aa0*/  IMAD.WIDE.U32 R88, R178, R155, c[0x0][0x248] ;  /* 0x00009200b2587625 */ /* 0x000fe200078e009b */
[----:B------:R-:W-:Y:S02]  /*2ab0*/  SEL R67, R156, R63, P3 ;  /* 0x0000003f9c437207 */ /* 0x000fe40001800000 */
[----:B------:R-:W-:Y:S01]  /*2ac0*/  IADD3 R157, R135, 0x200, RZ ;  /* 0x00000200879d7810 */ /* 0x000fe20007ffe0ff */
[----:B------:R-:W1:Y:S01]  /*2ad0*/  F2F.BF16.F32 R179, R179 ;  /* 0x000000b300b37304 */ /* 0x000e620000202000 */
[----:B------:R-:W-:Y:S01]  /*2ae0*/  @P1 MOV R156, 0x10 ;  /* 0x00000010009c1802 */ /* 0x000fe20000000f00 */
[----:B------:R-:W-:Y:S01]  /*2af0*/  @P1 IMAD.WIDE.U32 R154, R154, R69, c[0x0][0x258] ;  /* 0x000096009a9a1625 */ /* 0x000fe200078e0045 */
[----:B--2---:R-:W-:Y:S01]  /*2b00*/  LOP3.LUT R80, R68, R71, RZ, 0xfc, !PT ;  /* 0x0000004744507212 */ /* 0x004fe200078efcff */
[----:B------:R2:W-:Y:S01]  /*2b10*/  @P1 STG.E.128 [R86.64], R64 ;  /* 0x0000004056001986 */ /* 0x0005e2000c101d04 */
[----:B------:R-:W-:-:S02]  /*2b20*/  SEL R68, R91, R60, P3 ;  /* 0x0000003c5b447207 */ /* 0x000fc40001800000 */
[----:B------:R-:W-:Y:S01]  /*2b30*/  SEL R69, R90, R61, P3 ;  /* 0x0000003d5a457207 */ /* 0x000fe20001800000 */
[----:B------:R-:W-:Y:S01]  /*2b40*/  IMAD.WIDE.U32 R90, R178, R157, c[0x0][0x248] ;  /* 0x00009200b25a7625 */ /* 0x000fe200078e009d */
[----:B------:R-:W-:Y:S01]  /*2b50*/  SEL R71, R158, R63, P3 ;  /* 0x0000003f9e477207 */ /* 0x000fe20001800000 */
[----:B------:R1:W-:Y:S01]  /*2b60*/  STG.E.64 [R88.64], R82 ;  /* 0x0000005258007986 */ /* 0x0003e2000c101b04 */
[----:B---3--:R-:W-:Y:S02]  /*2b70*/  SEL R72, R161, R60, P3 ;  /* 0x0000003ca1487207 */ /* 0x008fe40001800000 */
[----:B------:R-:W-:Y:S01]  /*2b80*/  SEL R73, R160, R61, P3 ;  /* 0x0000003da0497207 */ /* 0x000fe20001800000 */
[----:B------:R-:W-:Y:S01]  /*2b90*/  @P1 STG.E.128 [R154.64], R68 ;  /* 0x000000449a001986 */ /* 0x000fe2000c101d04 */
[----:B------:R-:W-:Y:S02]  /*2ba0*/  SEL R74, R163, R62, P3 ;  /* 0x0000003ea34a7207 */ /* 0x000fe40001800000 */
[----:B------:R-:W-:Y:S01]  /*2bb0*/  SEL R75, R162, R63, P3 ;  /* 0x0000003fa24b7207 */ /* 0x000fe20001800000 */
[----:B------:R3:W-:Y:S01]  /*2bc0*/  STG.E.64 [R90.64], R84 ;  /* 0x000000545a007986 */ /* 0x0007e2000c101b04 */
[----:B----4-:R-:W-:-:S02]  /*2bd0*/  SHF.L.U32 R180, R180, 0x10, RZ ;  /* 0x00000010b4b47819 */ /* 0x010fc400000006ff */
[----:B0-----:R-:W-:Y:S01]  /*2be0*/  LOP3.LUT R2, R2, R173, RZ, 0xfc, !PT ;  /* 0x000000ad02027212 */ /* 0x001fe200078efcff */
[----:B--2---:R-:W-:Y:S01]  /*2bf0*/  @P1 IMAD.WIDE.U32 R86, R153, R156, c[0x0][0x258] ;  /* 0x0000960099561625 */ /* 0x004fe200078e009c */
[C---:B------:R-:W-:Y:S02]  /*2c00*/  IADD3 R65, R135.reuse, 0x300, RZ ;  /* 0x0000030087417810 */ /* 0x040fe40007ffe0ff */
[----:B------:R-:W-:Y:S02]  /*2c10*/  IADD3 R67, R135, 0x400, RZ ;  /* 0x0000040087437810 */ /* 0x000fe40007ffe0ff */
[----:B------:R-:W-:Y:S01]  /*2c20*/  @P1 MOV R153, 0x10 ;  /* 0x0000001000991802 */ /* 0x000fe20000000f00 */
[----:B------:R0:W-:Y:S01]  /*2c30*/  @P1 STG.E.128 [R86.64], R72 ;  /* 0x0000004856001986 */ /* 0x0001e2000c101d04 */
[----:B-1----:R-:W-:Y:S01]  /*2c40*/  @P1 MOV R88, 0x10 ;  /* 0x0000001000581802 */ /* 0x002fe20000000f00 */
[----:B------:R-:W-:Y:S01]  /*2c50*/  IMAD.WIDE.U32 R82, R178, R65, c[0x0][0x248] ;  /* 0x00009200b2527625 */ /* 0x000fe200078e0041 */
[----:B------:R-:W-:-:S02]  /*2c60*/  LOP3.LUT R3, R3, R180, R179, 0xfe, !PT ;  /* 0x000000b403037212 */ /* 0x000fc400078efeb3 */
[----:B------:R-:W-:Y:S01]  /*2c70*/  SEL R64, R165, R60, P3 ;  /* 0x0000003ca5407207 */ /* 0x000fe20001800000 */
[----:B---3--:R-:W-:Y:S01]  /*2c80*/  IMAD.WIDE.U32 R84, R178, R67, c[0x0][0x248] ;  /* 0x00009200b2547625 */ /* 0x008fe200078e0043 */
[----:B------:R-:W-:Y:S01]  /*2c90*/  SEL R65, R164, R61, P3 ;  /* 0x0000003da4417207 */ /* 0x000fe20001800000 */
[----:B------:R1:W-:Y:S01]  /*2ca0*/  STG.E.64 [R82.64], R2 ;  /* 0x0000000252007986 */ /* 0x0003e2000c101b04 */
[----:B------:R-:W-:Y:S01]  /*2cb0*/  SEL R66, R167, R62, P3 ;  /* 0x0000003ea7427207 */ /* 0x000fe20001800000 */
[----:B------:R-:W-:Y:S01]  /*2cc0*/  @P1 IMAD.WIDE.U32 R152, R152, R153, c[0x0][0x258] ;  /* 0x0000960098981625 */ /* 0x000fe200078e0099 */
[----:B------:R-:W-:Y:S02]  /*2cd0*/  SEL R67, R168, R63, P3 ;  /* 0x0000003fa8437207 */ /* 0x000fe40001800000 */
[----:B------:R-:W-:Y:S01]  /*2ce0*/  SEL R68, R169, R60, P3 ;  /* 0x0000003ca9447207 */ /* 0x000fe20001800000 */
[----:B------:R-:W-:Y:S01]  /*2cf0*/  @P1 IMAD.WIDE.U32 R88, R151, R88, c[0x0][0x258] ;  /* 0x0000960097581625 */ /* 0x000fe200078e0058 */
[----:B------:R-:W-:Y:S01]  /*2d00*/  SEL R69, R170, R61, P3 ;  /* 0x0000003daa457207 */ /* 0x000fe20001800000 */
[----:B------:R2:W-:Y:S01]  /*2d10*/  @P1 STG.E.128 [R152.64], R64 ;  /* 0x0000004098001986 */ /* 0x0005e2000c101d04 */
[----:B------:R-:W-:-:S02]  /*2d20*/  SEL R70, R175, R62, P3 ;  /* 0x0000003eaf467207 */ /* 0x000fc40001800000 */
[C---:B0-----:R-:W-:Y:S01]  /*2d30*/  IADD3 R73, R135.reuse, 0x500, RZ ;  /* 0x0000050087497810 */ /* 0x041fe20007ffe0ff */
[----:B------:R0:W-:Y:S01]  /*2d40*/  STG.E.64 [R84.64], R76 ;  /* 0x0000004c54007986 */ /* 0x0001e2000c101b04 */
[----:B------:R-:W-:Y:S02]  /*2d50*/  @P1 MOV R75, 0x10 ;  /* 0x00000010004b1802 */ /* 0x000fe40000000f00 */
[----:B------:R-:W-:Y:S01]  /*2d60*/  IADD3 R135, R135, 0x600, RZ ;  /* 0x0000060087877810 */ /* 0x000fe20007ffe0ff */
[----:B------:R-:W-:Y:S01]  /*2d70*/  IMAD.WIDE.U32 R72, R178, R73, c[0x0][0x248] ;  /* 0x00009200b2487625 */ /* 0x000fe200078e0049 */
[----:B------:R-:W-:Y:S02]  /*2d80*/  SEL R71, R172, R63, P3 ;  /* 0x0000003fac477207 */ /* 0x000fe40001800000 */
[----:B------:R-:W-:Y:S01]  /*2d90*/  SEL R60, R177, R60, P3 ;  /* 0x0000003cb13c7207 */ /* 0x000fe20001800000 */
[----:B-1----:R-:W-:Y:S01]  /*2da0*/  @P1 IMAD.WIDE.U32 R2, R0, R75, c[0x0][0x258] ;  /* 0x0000960000021625 */ /* 0x002fe200078e004b */
[----:B------:R-:W-:Y:S01]  /*2db0*/  SEL R61, R174, R61, P3 ;  /* 0x0000003dae3d7207 */ /* 0x000fe20001800000 */
[----:B------:R0:W-:Y:S01]  /*2dc0*/  @P1 STG.E.128 [R88.64], R68 ;  /* 0x0000004458001986 */ /* 0x0001e2000c101d04 */
[----:B------:R-:W-:-:S02]  /*2dd0*/  SEL R62, R181, R62, P3 ;  /* 0x0000003eb53e7207 */ /* 0x000fc40001800000 */
[----:B------:R-:W-:Y:S01]  /*2de0*/  SEL R63, R176, R63, P3 ;  /* 0x0000003fb03f7207 */ /* 0x000fe20001800000 */
[----:B--2---:R-:W-:Y:S01]  /*2df0*/  IMAD.WIDE.U32 R64, R178, R135, c[0x0][0x248] ;  /* 0x00009200b2407625 */ /* 0x004fe200078e0087 */
[----:B------:R0:W-:Y:S01]  /*2e00*/  STG.E.64 [R72.64], R78 ;  /* 0x0000004e48007986 */ /* 0x0001e2000c101b04 */
[----:B------:R-:W-:-:S03]  /*2e10*/  SEL R156, RZ, 0x1, P2 ;  /* 0x00000001ff9c7807 */ /* 0x000fc60001000000 */
[----:B------:R0:W-:Y:S04]  /*2e20*/  @P1 STG.E.128 [R2.64], R60 ;  /* 0x0000003c02001986 */ /* 0x0001e8000c101d04 */
[----:B------:R0:W-:Y:S02]  /*2e30*/  STG.E.64 [R64.64], R80 ;  /* 0x0000005040007986 */ /* 0x0001e4000c101b04 */
[----:B0-----:R-:W-:Y:S01]  /*2e40*/  @P0 CALL.REL.NOINC `(.L_x_5809) ;  /* 0x0000001000000944 */ /* 0x001fe20003c00000 */
[----:B------:R-:W-:Y:S05]  /*2e50*/  BRA `(.L_x_5810) ;  /* 0xffffd69000007947 */ /* 0x000fea000383ffff */
.L_x_5809:
        /* <DEDUP_REMOVED lines=47> */
.L_x_5806:
        /* <DEDUP_REMOVED lines=23> */
.L_x_5807:
[----:B------:R-:W-:Y:S01]  /*32c0*/  HFMA2.MMA R70, -RZ, RZ, 0, 9.5367431640625e-07 ;  /* 0x00000010ff467435 */ /* 0x000fe200000001ff */
[----:B------:R-:W-:-:S02]  /*32d0*/  MOV R65, R67 ;  /* 0x0000004300417202 */ /* 0x000fc40000000f00 */
[----:B------:R-:W-:Y:S02]  /*32e0*/  MOV R66, 0x1f ;  /* 0x0000001f00427802 */ /* 0x000fe40000000f00 */
[----:B------:R-:W-:Y:S02]  /*32f0*/  MOV R71, 0xffffffff ;  /* 0xffffffff00477802 */ /* 0x000fe40000000f00 */
[----:B------:R-:W-:Y:S02]  /*3300*/  MOV R2, 0x3320 ;  /* 0x0000332000027802 */ /* 0x000fe40000000f00 */
[----:B-----5:R-:W-:Y:S05]  /*3310*/  CALL.REL.NOINC `($__internal_81_$__cuda_sm70_shflsync_down_p) ;  /* 0x0000045000007944 */ /* 0x020fea0003c00000 */
[----:B-1----:R-:W-:Y:S01]  /*3320*/  MOV R64, R70 ;  /* 0x0000004600407202 */ /* 0x002fe20000000f00 */
[----:B0-----:R-:W-:Y:S05]  /*3330*/  BRA `(.L_x_5811) ;  /* 0xffffe62000007947 */ /* 0x001fea000383ffff */
.L_x_5808:
[----:B------:R-:W-:Y:S01]  /*3340*/  HFMA2.MMA R70, -RZ, RZ, 0, 9.5367431640625e-07 ;  /* 0x00000010ff467435 */ /* 0x000fe200000001ff */
[----:B------:R-:W-:Y:S02]  /*3350*/  MOV R65, R69 ;  /* 0x0000004500417202 */ /* 0x000fe40000000f00 */
[----:B------:R-:W-:Y:S02]  /*3360*/  MOV R66, 0x1f ;  /* 0x0000001f00427802 */ /* 0x000fe40000000f00 */
[----:B------:R-:W-:-:S02]  /*3370*/  MOV R71, 0xffffffff ;  /* 0xffffffff00477802 */ /* 0x000fc40000000f00 */
[----:B------:R-:W-:Y:S02]  /*3380*/  MOV R2, 0x33a0 ;  /* 0x000033a000027802 */ /* 0x000fe40000000f00 */
[----:B01---5:R-:W-:Y:S05]  /*3390*/  CALL.REL.NOINC `($__internal_81_$__cuda_sm70_shflsync_down_p) ;  /* 0x000003d000007944 */ /* 0x023fea0003c00000 */
[----:B------:R-:W-:Y:S01]  /*33a0*/  FADD.FTZ R67, R67, R64 ;  /* 0x0000004043437221 */ /* 0x000fe20000010000 */
[----:B0-----:R-:W-:Y:S01]  /*33b0*/  MOV R66, 0x1f ;  /* 0x0000001f00427802 */ /* 0x001fe20000000f00 */
[----:B-1----:R-:W-:Y:S01]  /*33c0*/  FADD.FTZ R69, R69, R70 ;  /* 0x0000004645457221 */ /* 0x002fe20000010000 */
[----:B------:R-:W-:Y:S01]  /*33d0*/  HFMA2.MMA R70, -RZ, RZ, 0, 4.76837158203125e-07 ;  /* 0x00000008ff467435 */ /* 0x000fe200000001ff */
[----:B------:R-:W-:Y:S02]  /*33e0*/  MOV R71, 0xffffffff ;  /* 0xffffffff00477802 */ /* 0x000fe40000000f00 */
[----:B------:R-:W-:Y:S02]  /*33f0*/  MOV R65, R67 ;  /* 0x0000004300417202 */ /* 0x000fe40000000f00 */
[----:B------:R-:W-:Y:S02]  /*3400*/  MOV R2, 0x3420 ;  /* 0x0000342000027802 */ /* 0x000fe40000000f00 */
[----:B------:R-:W-:Y:S05]  /*3410*/  CALL.REL.NOINC `($__internal_81_$__cuda_sm70_shflsync_down_p) ;  /* 0x0000035000007944 */ /* 0x000fea0003c00000 */
[----:B-1----:R-:W-:Y:S01]  /*3420*/  MOV R64, R70 ;  /* 0x0000004600407202 */ /* 0x002fe20000000f00 */
[----:B------:R-:W-:Y:S01]  /*3430*/  HFMA2.MMA R70, -RZ, RZ, 0, 4.76837158203125e-07 ;  /* 0x00000008ff467435 */ /* 0x000fe200000001ff */
[----:B0-----:R-:W-:-:S02]  /*3440*/  MOV R65, R69 ;  /* 0x0000004500417202 */ /* 0x001fc40000000f00 */
[----:B------:R-:W-:Y:S02]  /*3450*/  MOV R66, 0x1f ;  /* 0x0000001f00427802 */ /* 0x000fe40000000f00 */
[----:B------:R-:W-:Y:S02]  /*3460*/  MOV R71, 0xffffffff ;  /* 0xffffffff00477802 */ /* 0x000fe40000000f00 */
[----:B------:R-:W-:Y:S02]  /*3470*/  MOV R2, 0x3490 ;  /* 0x0000349000027802 */ /* 0x000fe40000000f00 */
[----:B------:R-:W-:Y:S05]  /*3480*/  CALL.REL.NOINC `($__internal_81_$__cuda_sm70_shflsync_down_p) ;  /* 0x000002e000007944 */ /* 0x000fea0003c00000 */
[----:B------:R-:W-:Y:S01]  /*3490*/  FADD.FTZ R67, R64, R67 ;  /* 0x0000004340437221 */ /* 0x000fe20000010000 */
[----:B0-----:R-:W-:Y:S01]  /*34a0*/  MOV R66, 0x1f ;  /* 0x0000001f00427802 */ /* 0x001fe20000000f00 */
[----:B-1----:R-:W-:Y:S01]  /*34b0*/  FADD.FTZ R69, R69, R70 ;  /* 0x0000004645457221 */ /* 0x002fe20000010000 */
[----:B------:R-:W-:Y:S01]  /*34c0*/  HFMA2.MMA R70, -RZ, RZ, 0, 2.384185791015625e-07 ;  /* 0x00000004ff467435 */ /* 0x000fe200000001ff */
[----:B------:R-:W-:Y:S02]  /*34d0*/  MOV R71, 0xffffffff ;  /* 0xffffffff00477802 */ /* 0x000fe40000000f00 */
[----:B------:R-:W-:-:S02]  /*34e0*/  MOV R65, R67 ;  /* 0x0000004300417202 */ /* 0x000fc40000000f00 */
[----:B------:R-:W-:Y:S02]  /*34f0*/  MOV R2, 0x3510 ;  /* 0x0000351000027802 */ /* 0x000fe40000000f00 */
[----:B------:R-:W-:Y:S05]  /*3500*/  CALL.REL.NOINC `($__internal_81_$__cuda_sm70_shflsync_down_p) ;  /* 0x0000026000007944 */ /* 0x000fea0003c00000 */
[----:B-1----:R-:W-:Y:S01]  /*3510*/  MOV R64, R70 ;  /* 0x0000004600407202 */ /* 0x002fe20000000f00 */
[----:B------:R-:W-:Y:S01]  /*3520*/  HFMA2.MMA R70, -RZ, RZ, 0, 2.384185791015625e-07 ;  /* 0x00000004ff467435 */ /* 0x000fe200000001ff */
[----:B0-----:R-:W-:Y:S02]  /*3530*/  MOV R65, R69 ;  /* 0x0000004500417202 */ /* 0x001fe40000000f00 */
[----:B------:R-:W-:Y:S02]  /*3540*/  MOV R66, 0x1f ;  /* 0x0000001f00427802 */ /* 0x000fe40000000f00 */
[----:B------:R-:W-:Y:S02]  /*3550*/  MOV R71, 0xffffffff ;  /* 0xffffffff00477802 */ /* 0x000fe40000000f00 */
[----:B------:R-:W-:Y:S02]  /*3560*/  MOV R2, 0x3580 ;  /* 0x0000358000027802 */ /* 0x000fe40000000f00 */
[----:B------:R-:W-:Y:S05]  /*3570*/  CALL.REL.NOINC `($__internal_81_$__cuda_sm70_shflsync_down_p) ;  /* 0x000001f000007944 */ /* 0x000fea0003c00000 */
[----:B------:R-:W-:Y:S01]  /*3580*/  FADD.FTZ R67, R64, R67 ;  /* 0x0000004340437221 */ /* 0x000fe20000010000 */
[----:B0-----:R-:W-:Y:S01]  /*3590*/  MOV R66, 0x1f ;  /* 0x0000001f00427802 */ /* 0x001fe20000000f00 */
[----:B-1----:R-:W-:Y:S01]  /*35a0*/  FADD.FTZ R69, R69, R70 ;  /* 0x0000004645457221 */ /* 0x002fe20000010000 */
[----:B------:R-:W-:Y:S01]  /*35b0*/  HFMA2.MMA R70, -RZ, RZ, 0, 1.1920928955078125e-07 ;  /* 0x00000002ff467435 */ /* 0x000fe200000001ff */
[----:B------:R-:W-:-:S02]  /*35c0*/  MOV R71, 0xffffffff ;  /* 0xffffffff00477802 */ /* 0x000fc40000000f00 */
[----:B------:R-:W-:Y:S02]  /*35d0*/  MOV R65, R67 ;  /* 0x0000004300417202 */ /* 0x000fe40000000f00 */
[----:B------:R-:W-:Y:S02]  /*35e0*/  MOV R2, 0x3600 ;  /* 0x0000360000027802 */ /* 0x000fe40000000f00 */
[----:B------:R-:W-:Y:S05]  /*35f0*/  CALL.REL.NOINC `($__internal_81_$__cuda_sm70_shflsync_down_p) ;  /* 0x0000017000007944 */ /* 0x000fea0003c00000 */
[----:B-1----:R-:W-:Y:S01]  /*3600*/  MOV R64, R70 ;  /* 0x0000004600407202 */ /* 0x002fe20000000f00 */
[----:B------:R-:W-:Y:S01]  /*3610*/  HFMA2.MMA R70, -RZ, RZ, 0, 1.1920928955078125e-07 ;  /* 0x00000002ff467435 */ /* 0x000fe200000001ff */
[----:B0-----:R-:W-:Y:S02]  /*3620*/  MOV R65, R69 ;  /* 0x0000004500417202 */ /* 0x001fe40000000f00 */
[----:B------:R-:W-:Y:S02]  /*3630*/  MOV R66, 0x1f ;  /* 0x0000001f00427802 */ /* 0x000fe40000000f00 */
[----:B------:R-:W-:Y:S02]  /*3640*/  MOV R71, 0xffffffff ;  /* 0xffffffff00477802 */ /* 0x000fe40000000f00 */
[----:B------:R-:W-:-:S02]  /*3650*/  MOV R2, 0x3670 ;  /* 0x0000367000027802 */ /* 0x000fc40000000f00 */
[----:B------:R-:W-:Y:S05]  /*3660*/  CALL.REL.NOINC `($__internal_81_$__cuda_sm70_shflsync_down_p) ;  /* 0x0000010000007944 */ /* 0x000fea0003c00000 */
[----:B------:R-:W-:Y:S01]  /*3670*/  FADD.FTZ R67, R64, R67 ;  /* 0x0000004340437221 */ /* 0x000fe20000010000 */
[----:B0-----:R-:W-:Y:S01]  /*3680*/  MOV R66, 0x1f ;  /* 0x0000001f00427802 */ /* 0x001fe20000000f00 */
[----:B-1----:R-:W-:Y:S01]  /*3690*/  FADD.FTZ R69, R69, R70 ;  /* 0x0000004645457221 */ /* 0x002fe20000010000 */
[----:B------:R-:W-:Y:S01]  /*36a0*/  HFMA2.MMA R70, -RZ, RZ, 0, 5.9604644775390625e-08 ;  /* 0x00000001ff467435 */ /* 0x000fe200000001ff */
[----:B------:R-:W-:-:S02]  /*36b0*/  MOV R71, 0xffffffff ;  /* 0xffffffff00477802 */ /* 0x000fc40000000f00 */
[----:B------:R-:W-:Y:S02]  /*36c0*/  MOV R65, R67 ;  /* 0x0000004300417202 */ /* 0x000fe40000000f00 */
[----:B------:R-:W-:Y:S02]  /*36d0*/  MOV R2, 0x36f0 ;  /* 0x000036f000027802 */ /* 0x000fe40000000f00 */
[----:B------:R-:W-:Y:S05]  /*36e0*/  CALL.REL.NOINC `($__internal_81_$__cuda_sm70_shflsync_down_p) ;  /* 0x0000008000007944 */ /* 0x000fea0003c00000 */
[----:B-1----:R-:W-:Y:S01]  /*36f0*/  MOV R68, R70 ;  /* 0x0000004600447202 */ /* 0x002fe20000000f00 */
[----:B------:R-:W-:Y:S01]  /*3700*/  HFMA2.MMA R70, -RZ, RZ, 0, 5.9604644775390625e-08 ;  /* 0x00000001ff467435 */ /* 0x000fe200000001ff */
[----:B0-----:R-:W-:Y:S02]  /*3710*/  MOV R65, R69 ;  /* 0x0000004500417202 */ /* 0x001fe40000000f00 */
[----:B------:R-:W-:Y:S02]  /*3720*/  MOV R66, 0x1f ;  /* 0x0000001f00427802 */ /* 0x000fe40000000f00 */
[----:B------:R-:W-:Y:S02]  /*3730*/  MOV R71, 0xffffffff ;  /* 0xffffffff00477802 */ /* 0x000fe40000000f00 */
[----:B------:R-:W-:-:S02]  /*3740*/  MOV R2, 0x3760 ;  /* 0x0000376000027802 */ /* 0x000fc40000000f00 */
[----:B------:R-:W-:Y:S05]  /*3750*/  CALL.REL.NOINC `($__internal_81_$__cuda_sm70_shflsync_down_p) ;  /* 0x0000001000007944 */ /* 0x000fea0003c00000 */
[----:B01----:R-:W-:Y:S05]  /*3760*/  BRA `(.L_x_5812) ;  /* 0xffffe31000007947 */ /* 0x003fea000383ffff */
        .weak           $__internal_81_$__cuda_sm70_shflsync_down_p
        .type           $__internal_81_$__cuda_sm70_shflsync_down_p,@function
        .size           $__internal_81_$__cuda_sm70_shflsync_down_p,(.L_x_12957 - $__internal_81_$__cuda_sm70_shflsync_down_p)
$__internal_81_$__cuda_sm70_shflsync_down_p:
[----:B------:R-:W-:Y:S01]  /*3770*/  HFMA2.MMA R3, -RZ, RZ, 0, 0 ;  /* 0x00000000ff037435 */ /* 0x000fe200000001ff */
[----:B------:R-:W-:Y:S04]  /*3780*/  WARPSYNC R71 ;  /* 0x0000004700007348 */ /* 0x000fe80003800000 */
[----:B------:R0:W1:Y:S01]  /*3790*/  SHFL.DOWN PT, R70, R65, R70, R66 ;  /* 0x0800004641467389 */ /* 0x00006200000e0042 */
[----:B------:R-:W-:Y:S05]  /*37a0*/  RET.REL.NODEC R2 `(_ZN10layer_norm13ln_bwd_kernelINS_13Kernel_traitsIf13__nv_bfloat16fS2_fjLj7168ELj1ELj1ELj8ELj8ENS_18Kernel_traits_baseILj7168EfS2_fS2_fjLj256EEEEELb0ELb0ELb0ELb1EEEvNS_9BwdParamsE) ;  /* 0xffffc85002007950 */ /* 0x000fea0003c3ffff */
.L_x_5813:
        /* <DEDUP_REMOVED lines=13> */
.L_x_12957:


//--------------------- .text._ZN10layer_norm13ln_bwd_kernelINS_13Kernel_traitsIf13__nv_bfloat16fS2_fjLj7168ELj1ELj1ELj8ELj8ENS_18Kernel_traits_baseILj7168EfS2_fS2_fjLj256EEEEELb0ELb0ELb1ELb0EEEvNS_9BwdParamsE --------------------------
	.section	.text._ZN10layer_norm13ln_bwd_kernelINS_13Kernel_traitsIf13__nv_bfloat16fS2_fjLj7168ELj1ELj1ELj8ELj8ENS_18Kernel_traits_baseILj7168EfS2_fS2_fjLj256EEEEELb0ELb0ELb1ELb0EEEvNS_9BwdParamsE,"ax",@progbits
	.sectioninfo	@"SHI_REGISTERS=208"
	.align	128
        .global         _ZN10layer_norm13ln_bwd_kernelINS_13Kernel_traitsIf13__nv_bfloat16fS2_fjLj7168ELj1ELj1ELj8ELj8ENS_18Kernel_traits_baseILj7168EfS2_fS2_fjLj256EEEEELb0ELb0ELb1ELb0EEEvNS_9BwdParamsE
        .type           _ZN10layer_norm13ln_bwd_kernelINS_13Kernel_traitsIf13__nv_bfloat16fS2_fjLj7168ELj1ELj1ELj8ELj8ENS_18Kernel_traits_baseILj7168EfS2_fS2_fjLj256EEEEELb0ELb0ELb1ELb0EEEvNS_9BwdParamsE,@function
        .size           _ZN10layer_norm13ln_bwd_kernelINS_13Kernel_traitsIf13__nv_bfloat16fS2_fjLj7168ELj1ELj1ELj8ELj8ENS_18Kernel_traits_baseILj7168EfS2_fS2_fjLj256EEEEELb0ELb0ELb1ELb0EEEvNS_9BwdParamsE,(.L_x_12958 - _ZN10layer_norm13ln_bwd_kernelINS_13Kernel_traitsIf13__nv_bfloat16fS2_fjLj7168ELj1ELj1ELj8ELj8ENS_18Kernel_traits_baseILj7168EfS2_fS2_fjLj256EEEEELb0ELb0ELb1ELb0EEEvNS_9BwdParamsE)
        .other          _ZN10layer_norm13ln_bwd_kernelINS_13Kernel_traitsIf13__nv_bfloat16fS2_fjLj7168ELj1ELj1ELj8ELj8ENS_18Kernel_traits_baseILj7168EfS2_fS2_fjLj256EEEEELb0ELb0ELb1ELb0EEEvNS_9BwdParamsE,@"STO_CUDA_ENTRY STV_DEFAULT"
_ZN10layer_norm13ln_bwd_kernelINS_13Kernel_traitsIf13__nv_bfloat16fS2_fjLj7168ELj1ELj1ELj8ELj8ENS_18Kernel_traits_baseILj7168EfS2_fS2_fjLj256EEEEELb0ELb0ELb1ELb0EEEvNS_9BwdParamsE:
.text._ZN10layer_norm13ln_bwd_kernelINS_13Kernel_traitsIf13__nv_bfloat16fS2_fjLj7168ELj1ELj1ELj8ELj8ENS_18Kernel_traits_baseILj7168EfS2_fS2_fjLj256EEEEELb0ELb0ELb1ELb0EEEvNS_9BwdParamsE:
        /* <DEDUP_REMOVED lines=24> */
[----:B------:R0:W5:Y:S01]  /*0180*/  @P6 LDG.E.128 R140, [R4.64] ;  /* 0x00000004048c6981 */ /* 0x000162000c1e1d00 */
[C---:B------:R-:W-:Y:S01]  /*0190*/  @P5 IMAD.WIDE.U32 R8, R6.reuse, R9, c[0x0][0x1b0] ;  /* 0x00006c0006085625 */ /* 0x040fe200078e0009 */
[----:B------:R-:W-:Y:S02]  /*01a0*/  @P5 IADD3 R6, R6, 0x100, RZ ;  /* 0x0000010006065810 */ /* 0x000fe40007ffe0ff */
[----:B------:R-:W-:Y:S01]  /*01b0*/  @P2 MOV R17, 0x10 ;  /* 0x0000001000112802 */ /* 0x000fe20000000f00 */
[----:B------:R-:W-:Y:S01]  /*01c0*/  @P0 IMAD.MOV.U32 R13, RZ, RZ, 0x10 ;  /* 0x00000010ff0d0424 */ /* 0x000fe200078e00ff */
[----:B------:R1:W5:Y:S01]  /*01d0*/  @P5 LDG.E.128 R136, [R8.64] ;  /* 0x0000000408885981 */ /* 0x000362000c1e1d00 */
[C---:B------:R-:W-:Y:S01]  /*01e0*/  @P4 IMAD.WIDE.U32 R10, R6.reuse, R11, c[0x0][0x1b0] ;  /* 0x00006c00060a4625 */ /* 0x040fe200078e000b */
[----:B------:R-:W-:-:S02]  /*01f0*/  @P4 IADD3 R6, R6, 0x100, RZ ;  /* 0x0000010006064810 */ /* 0x000fc40007ffe0ff */
[----:B------:R-:W-:Y:S01]  /*0200*/  P2R R3, PR, RZ, 0x10 ;  /* 0x00000010ff037803 */ /* 0x000fe20000000000 */
[----:B------:R-:W-:Y:S01]  /*0210*/  @P1 IMAD.MOV.U32 R15, RZ, RZ, 0x10 ;  /* 0x00000010ff0f1424 */ /* 0x000fe200078e00ff */
[----:B------:R1:W5:Y:S01]  /*0220*/  @P4 LDG.E.128 R132, [R10.64] ;  /* 0x000000040a844981 */ /* 0x000362000c1e1d00 */
[C---:B------:R-:W-:Y:S01]  /*0230*/  @P0 IMAD.WIDE.U32 R12, R6.reuse, R13, c[0x0][0x1b0] ;  /* 0x00006c00060c0625 */ /* 0x040fe200078e000d */
[----:B------:R-:W-:-:S03]  /*0240*/  @P0 IADD3 R6, R6, 0x100, RZ ;  /* 0x0000010006060810 */ /* 0x000fc60007ffe0ff */
[----:B------:R-:W-:Y:S01]  /*0250*/  @P3 IMAD.MOV.U32 R7, RZ, RZ, 0x10 ;  /* 0x00000010ff073424 */ /* 0x000fe200078e00ff */
[----:B------:R1:W5:Y:S01]  /*0260*/  @P0 LDG.E.128 R128, [R12.64] ;  /* 0x000000040c800981 */ /* 0x000362000c1e1d00 */
[C---:B------:R-:W-:Y:S01]  /*0270*/  @P1 IMAD.WIDE.U32 R14, R6.reuse, R15, c[0x0][0x1b0] ;  /* 0x00006c00060e1625 */ /* 0x040fe200078e000f */
[----:B------:R-:W-:Y:S02]  /*0280*/  @P1 IADD3 R6, R6, 0x100, RZ ;  /* 0x0000010006061810 */ /* 0x000fe40007ffe0ff */
[----:B0-----:R-:W-:Y:S02]  /*0290*/  LEA.HI R4, R0, UR6, RZ, 0x18 ;  /* 0x0000000600047c11 */ /* 0x001fe4000f8fc0ff */
[----:B------:R1:W5:Y:S01]  /*02a0*/  @P1 LDG.E.128 R124, [R14.64] ;  /* 0x000000040e7c1981 */ /* 0x000362000c1e1d00 */
[C---:B------:R-:W-:Y:S01]  /*02b0*/  @P2 IMAD.WIDE.U32 R16, R6.reuse, R17, c[0x0][0x1b0] ;  /* 0x00006c0006102625 */ /* 0x040fe200078e0011 */
[----:B------:R-:W-:Y:S02]  /*02c0*/  @P2 IADD3 R6, R6, 0x100, RZ ;  /* 0x0000010006062810 */ /* 0x000fe40007ffe0ff */
[----:B------:R-:W-:-:S02]  /*02d0*/  P2R R3, PR, RZ, 0x8 ;  /* 0x00000008ff037803 */ /* 0x000fc40000000000 */
        /* <DEDUP_REMOVED lines=36> */
.L_x_5932:
[----:B------:R-:W-:-:S10]  /*0520*/  HFMA2.MMA R203, -RZ, RZ, 0, 2.384185791015625e-07 ;  /* 0x00000004ffcb7435 */ /* 0x000fd400000001ff */
        /* <DEDUP_REMOVED lines=25> */
[----:B------:R1:W5:Y:S02]  /*06c0*/  LDG.E.128 R56, [R148.64] ;  /* 0x0000000494387981 */ /* 0x000364000c1e1d00 */
.L_x_5819:
[----:B------:R-:W-:Y:S02]  /*06d0*/  IADD3 R151, R7, 0x100, RZ ;  /* 0x0000010007977810 */ /* 0x000fe40007ffe0ff */
.L_x_5818:
[----:B------:R-:W-:Y:S05]  /*06e0*/  BSYNC B1 ;  /* 0x0000000000017941 */ /* 0x000fea0003800000 */
.L_x_5817:
        /* <DEDUP_REMOVED lines=8> */
.L_x_5822:
[----:B------:R-:W-:Y:S02]  /*0770*/  IADD3 R151, R151, 0x100, RZ ;  /* 0x0000010097977810 */ /* 0x000fe40007ffe0ff */
.L_x_5821:
[----:B------:R-:W-:Y:S05]  /*0780*/  BSYNC B1 ;  /* 0x0000000000017941 */ /* 0x000fea0003800000 */
.L_x_5820:
        /* <DEDUP_REMOVED lines=8> */
.L_x_5825:
[----:B------:R-:W-:Y:S02]  /*0810*/  IADD3 R151, R151, 0x100, RZ ;  /* 0x0000010097977810 */ /* 0x000fe40007ffe0ff */
.L_x_5824:
[----:B------:R-:W-:Y:S05]  /*0820*/  BSYNC B1 ;  /* 0x0000000000017941 */ /* 0x000fea0003800000 */
.L_x_5823:
[----:B------:R-:W-:Y:S01]  /*0830*/  BSSY B1, `(.L_x_5826) ;  /* 0x0000008000017945 */ /* 0x000fe20003800000 */
[----:B------:R-:W-:Y:S05]  /*0840*/  @!P0 BRA `(.L_x_5827) ;  /* 0x0000006000008947 */ /* 0x000fea0003800000 */
[----:B------:R-:W-:-:S04]  /*0850*/  ISETP.NE.U32.AND P4, PT, RZ, c[0x0][0x218], PT ;  /* 0x00008600ff007a0c */ /* 0x000fc80003f85070 */
[----:B------:R-:W-:-:S13]  /*0860*/  ISETP.NE.AND.EX P4, PT, RZ, c[0x0][0x21c], PT, P4 ;  /* 0x00008700ff007a0c */ /* 0x000fda0003f85340 */
[----:B------:R-:W-:Y:S05]  /*0870*/  @!P4 BRA `(.L_x_5828) ;  /* 0x000000200000c947 */ /* 0x000fea0003800000 */
[----:B------:R-:W-:-:S06]  /*0880*/  IMAD.WIDE.U32 R44, R151, R152, c[0x0][0x218] ;  /* 0x00008600972c7625 */ /* 0x000fcc00078e0098 */
[----:B------:R-:W5:Y:S02]  /*0890*/  LDG.E.128 R44, [R44.64] ;  /* 0x000000042c2c7981 */ /* 0x000f64000c1e1d00 */
.L_x_5828:
[----:B------:R-:W-:Y:S02]  /*08a0*/  IADD3 R151, R151, 0x100, RZ ;  /* 0x0000010097977810 */ /* 0x000fe40007ffe0ff */
.L_x_5827:
[----:B------:R-:W-:Y:S05]  /*08b0*/  BSYNC B1 ;  /* 0x0000000000017941 */ /* 0x000fea0003800000 */
.L_x_5826:
[----:B------:R-:W-:Y:S01]  /*08c0*/  BSSY B1, `(.L_x_5829) ;  /* 0x0000008000017945 */ /* 0x000fe20003800000 */
[----:B------:R-:W-:Y:S05]  /*08d0*/  @!P1 BRA `(.L_x_5830) ;  /* 0x0000006000009947 */ /* 0x000fea0003800000 */
[----:B------:R-:W-:-:S04]  /*08e0*/  ISETP.NE.U32.AND P4, PT, RZ, c[0x0][0x218], PT ;  /* 0x00008600ff007a0c */ /* 0x000fc80003f85070 */
[----:B------:R-:W-:-:S13]  /*08f0*/  ISETP.NE.AND.EX P4, PT, RZ, c[0x0][0x21c], PT, P4 ;  /* 0x00008700ff007a0c */ /* 0x000fda0003f85340 */
[----:B------:R-:W-:Y:S05]  /*0900*/  @!P4 BRA `(.L_x_5831) ;  /* 0x000000200000c947 */ /* 0x000fea0003800000 */
[----:B------:R-:W-:-:S06]  /*0910*/  IMAD.WIDE.U32 R40, R151, R152, c[0x0][0x218] ;  /* 0x0000860097287625 */ /* 0x000fcc00078e0098 */
[----:B------:R-:W5:Y:S02]  /*0920*/  LDG.E.128 R40, [R40.64] ;  /* 0x0000000428287981 */ /* 0x000f64000c1e1d00 */
.L_x_5831:
[----:B------:R-:W-:Y:S02]  /*0930*/  IADD3 R151, R151, 0x100, RZ ;  /* 0x0000010097977810 */ /* 0x000fe40007ffe0ff */
.L_x_5830:
[----:B------:R-:W-:Y:S05]  /*0940*/  BSYNC B1 ;  /* 0x0000000000017941 */ /* 0x000fea0003800000 */
.L_x_5829:
[----:B------:R-:W-:Y:S01]  /*0950*/  BSSY B1, `(.L_x_5832) ;  /* 0x0000008000017945 */ /* 0x000fe20003800000 */
[----:B------:R-:W-:Y:S05]  /*0960*/  @!P2 BRA `(.L_x_5833) ;  /* 0x000000600000a947 */ /* 0x000fea0003800000 */
[----:B------:R-:W-:-:S04]  /*0970*/  ISETP.NE.U32.AND P4, PT, RZ, c[0x0][0x218], PT ;  /* 0x00008600ff007a0c */ /* 0x000fc80003f85070 */
[----:B------:R-:W-:-:S13]  /*0980*/  ISETP.NE.AND.EX P4, PT, RZ, c[0x0][0x21c], PT, P4 ;  /* 0x00008700ff007a0c */ /* 0x000fda0003f85340 */
[----:B------:R-:W-:Y:S05]  /*0990*/  @!P4 BRA `(.L_x_5834) ;  /* 0x000000200000c947 */ /* 0x000fea0003800000 */
[----:B------:R-:W-:-:S06]  /*09a0*/  IMAD.WIDE.U32 R36, R151, R152, c[0x0][0x218] ;  /* 0x0000860097247625 */ /* 0x000fcc00078e0098 */
[----:B------:R-:W5:Y:S02]  /*09b0*/  LDG.E.128 R36, [R36.64] ;  /* 0x0000000424247981 */ /* 0x000f64000c1e1d00 */
.L_x_5834:
[----:B------:R-:W-:Y:S02]  /*09c0*/  IADD3 R151, R151, 0x100, RZ ;  /* 0x0000010097977810 */ /* 0x000fe40007ffe0ff */
.L_x_5833:
[----:B------:R-:W-:Y:S05]  /*09d0*/  BSYNC B1 ;  /* 0x0000000000017941 */ /* 0x000fea0003800000 */
.L_x_5832:
[----:B------:R-:W-:Y:S01]  /*09e0*/  ISETP.NE.U32.AND P4, PT, RZ, c[0x0][0x218], PT ;  /* 0x00008600ff007a0c */ /* 0x000fe20003f85070 */
[----:B------:R-:W-:Y:S01]  /*09f0*/  IMAD.MOV.U32 R153, RZ, RZ, RZ ;  /* 0x000000ffff997224 */ /* 0x000fe200078e00ff */
[----:B------:R-:W-:Y:S02]  /*0a00*/  MOV R154, RZ ;  /* 0x000000ff009a7202 */ /* 0x000fe40000000f00 */
[----:B------:R-:W-:-:S04]  /*0a10*/  ISETP.NE.AND.EX P4, PT, RZ, c[0x0][0x21c], PT, P4 ;  /* 0x00008700ff007a0c */ /* 0x000fc80003f85340 */
[----:B------:R-:W-:-:S13]  /*0a20*/  ISETP.LT.U32.OR P4, PT, R2, 0x700, !P4 ;  /* 0x000007000200780c */ /* 0x000fda0006781470 */
[----:B------:R-:W-:Y:S05]  /*0a30*/  @P4 BRA `(.L_x_5835) ;  /* 0x0000176000004947 */ /* 0x000fea0003800000 */
[----:B------:R-:W-:-:S06]  /*0a40*/  IMAD.WIDE.U32 R32, R151, R152, c[0x0][0x218] ;  /* 0x0000860097207625 */ /* 0x000fcc00078e0098 */
[----:B------:R-:W5:Y:S01]  /*0a50*/  LDG.E.128 R32, [R32.64] ;  /* 0x0000000420207981 */ /* 0x000f62000c1e1d00 */
[----:B------:R-:W-:Y:S05]  /*0a60*/  BRA `(.L_x_5835) ;  /* 0x0000173000007947 */ /* 0x000fea0003800000 */
.L_x_5816:
[----:B---3--:R-:W-:Y:S01]  /*0a70*/  IADD3 R150, R153, -0x1, RZ ;  /* 0xffffffff99967810 */ /* 0x008fe20007ffe0ff */
        /* <DEDUP_REMOVED lines=10> */
[----:B------:R-:W-:Y:S01]  /*0b20*/  HFMA2.MMA R17, -RZ, RZ, 0, 4.76837158203125e-07 ;  /* 0x00000008ff117435 */ /* 0x000fe200000001ff */
[----:B------:R-:W-:Y:S01]  /*0b30*/  IMAD.WIDE.U32 R14, R7, R152, c[0x0][0x188] ;  /* 0x00006200070e7625 */ /* 0x000fe200078e0098 */
[----:B0-----:R-:W-:-:S04]  /*0b40*/  ISETP.NE.AND P4, PT, R3, RZ, PT ;  /* 0x000000ff0300720c */ /* 0x001fc80003f85270 */
[----:B-----5:R-:W-:Y:S01]  /*0b50*/  FSEL R150, R155, RZ, !P4 ;  /* 0x000000ff9b967208 */ /* 0x020fe20006000000 */
[----:B------:R-:W2:Y:S01]  /*0b60*/  LDG.E.128 R12, [R14.64] ;  /* 0x000000040e0c7981 */ /* 0x000ea2000c1e1d00 */
[----:B------:R-:W-:Y:S02]  /*0b70*/  ISETP.NE.U32.AND P4, PT, RZ, c[0x0][0x218], PT ;  /* 0x00008600ff007a0c */ /* 0x000fe40003f85070 */
[----:B------:R-:W-:Y:S02]  /*0b80*/  IMAD.WIDE.U32 R16, R158, R17, c[0x0][0x208] ;  /* 0x000082009e107625 */ /* 0x000fe400078e0011 */
[----:B------:R-:W-:-:S04]  /*0b90*/  ISETP.NE.AND.EX P4, PT, RZ, c[0x0][0x21c], PT, P4 ;  /* 0x00008700ff007a0c */ /* 0x000fc80003f85340 */
[----:B------:R-:W3:Y:S09]  /*0ba0*/  LDG.E.64 R16, [R16.64] ;  /* 0x0000000410107981 */ /* 0x000ef2000c1e1b00 */
[----:B------:R0:W5:Y:S01]  /*0bb0*/  @P4 LDG.E.128 R56, [R148.64] ;  /* 0x0000000494384981 */ /* 0x000162000c1e1d00 */
[----:B------:R-:W-:-:S02]  /*0bc0*/  IADD3 R159, R7, 0x100, RZ ;  /* 0x00000100079f7810 */ /* 0x000fc40007ffe0ff */
[----:B------:R-:W-:Y:S01]  /*0bd0*/  IADD3 R158, R158, 0x100, RZ ;  /* 0x000001009e9e7810 */ /* 0x000fe20007ffe0ff */
[C---:B--2---:R-:W-:Y:S02]  /*0be0*/  FADD.FTZ R151, -R150.reuse, R12 ;  /* 0x0000000c96977221 */ /* 0x044fe40000010100 */
[----:B------:R-:W-:Y:S02]  /*0bf0*/  FADD.FTZ R13, -R150, R13 ;  /* 0x0000000d960d7221 */ /* 0x000fe40000010100 */
[----:B---3--:R-:W-:Y:S01]  /*0c00*/  IMAD.MOV.U32 R18, RZ, RZ, R16 ;  /* 0x000000ffff127224 */ /* 0x008fe200078e0010 */
[--C-:B------:R-:W-:Y:S01]  /*0c10*/  SHF.R.U64 R156, R16, 0x10, R17.reuse ;  /* 0x00000010109c7819 */ /* 0x100fe20000001211 */
[--C-:B------:R-:W-:Y:S01]  /*0c20*/  IMAD.MOV.U32 R19, RZ, RZ, R17.reuse ;  /* 0x000000ffff137224 */ /* 0x100fe200078e0011 */
[----:B------:R-:W-:Y:S01]  /*0c30*/  SHF.R.U32.HI R154, RZ, 0x10, R17 ;  /* 0x00000010ff9a7819 */ /* 0x000fe20000011611 */
[----:B------:R-:W-:Y:S01]  /*0c40*/  FMUL.FTZ R12, R6, R151 ;  /* 0x00000097060c7220 */ /* 0x000fe20000410000 */
[----:B------:R-:W-:Y:S01]  /*0c50*/  PRMT R17, RZ, 0x5410, R18 ;  /* 0x00005410ff117816 */ /* 0x000fe20000000012 */
[----:B0-----:R-:W-:Y:S01]  /*0c60*/  FADD.FTZ R149, -R150, R14 ;  /* 0x0000000e96957221 */ /* 0x001fe20000010100 */
[----:B------:R-:W-:Y:S01]  /*0c70*/  PRMT R16, RZ, 0x5410, R156 ;  /* 0x00005410ff107816 */ /* 0x000fe2000000009c */
[----:B------:R-:W-:-:S02]  /*0c80*/  FMUL.FTZ R13, R6, R13 ;  /* 0x0000000d060d7220 */ /* 0x000fc40000410000 */
[----:B------:R-:W-:Y:S02]  /*0c90*/  FADD.FTZ R84, R84, R17 ;  /* 0x0000001154547221 */ /* 0x000fe40000010000 */
[-C--:B------:R-:W-:Y:S02]  /*0ca0*/  FFMA.FTZ R112, R12, R17.reuse, R112 ;  /* 0x000000110c707223 */ /* 0x080fe40000010070 */
[----:B------:R-:W-:Y:S01]  /*0cb0*/  FMUL.FTZ R17, R140, R17 ;  /* 0x000000118c117220 */ /* 0x000fe20000410000 */
[----:B------:R-:W-:Y:S01]  /*0cc0*/  PRMT R19, RZ, 0x5410, R19 ;  /* 0x00005410ff137816 */ /* 0x000fe20000000013 */
[----:B------:R-:W-:Y:S02]  /*0cd0*/  FMUL.FTZ R14, R6, R149 ;  /* 0x00000095060e7220 */ /* 0x000fe40000410000 */
[----:B------:R-:W-:Y:S02]  /*0ce0*/  FADD.FTZ R85, R85, R16 ;  /* 0x0000001055557221 */ /* 0x000fe40000010000 */
[----:B------:R-:W-:-:S02]  /*0cf0*/  FFMA.FTZ R113, R13, R16, R113 ;  /* 0x000000100d717223 */ /* 0x000fc40000010071 */
[----:B------:R-:W-:Y:S02]  /*0d00*/  FMUL.FTZ R16, R141, R16 ;  /* 0x000000108d107220 */ /* 0x000fe40000410000 */
[----:B------:R-:W-:Y:S02]  /*0d10*/  FADD.FTZ R149, RZ, R17 ;  /* 0x00000011ff957221 */ /* 0x000fe40000010000 */
[----:B------:R-:W-:Y:S02]  /*0d20*/  FFMA.FTZ R18, R12, R17, RZ ;  /* 0x000000110c127223 */ /* 0x000fe400000100ff */
[----:B------:R-:W-:Y:S01]  /*0d30*/  FADD.FTZ R153, -R150, R15 ;  /* 0x0000000f96997221 */ /* 0x000fe20000010100 */
[----:B------:R-:W-:Y:S01]  /*0d40*/  PRMT R150, RZ, 0x5410, R154 ;  /* 0x00005410ff967816 */ /* 0x000fe2000000009a */
[----:B------:R-:W-:Y:S02]  /*0d50*/  FADD.FTZ R86, R86, R19 ;  /* 0x0000001356567221 */ /* 0x000fe40000010000 */
[----:B------:R-:W-:-:S02]  /*0d60*/  FFMA.FTZ R114, R14, R19, R114 ;  /* 0x000000130e727223 */ /* 0x000fc40000010072 */
[----:B------:R-:W-:Y:S02]  /*0d70*/  FADD.FTZ R148, R149, R16 ;  /* 0x0000001095947221 */ /* 0x000fe40000010000 */
        /* <DEDUP_REMOVED lines=10> */
.L_x_5837:
[----:B------:R-:W-:Y:S05]  /*0e20*/  BSYNC B1 ;  /* 0x0000000000017941 */ /* 0x000fea0003800000 */
.L_x_5836:
[----:B------:R-:W-:Y:S01]  /*0e30*/  ISETP.GE.U32.AND P4, PT, R2, 0x200, PT ;  /* 0x000002000200780c */ /* 0x000fe20003f86070 */
[----:B------:R-:W-:-:S12]  /*0e40*/  BSSY B1, `(.L_x_5838) ;  /* 0x0000033000017945 */ /* 0x000fd80003800000 */
[----:B------:R-:W-:Y:S05]  /*0e50*/  @!P4 BRA `(.L_x_5839) ;  /* 0x000003100000c947 */ /* 0x000fea0003800000 */
[----:B------:R-:W-:Y:S01]  /*0e60*/  IMAD.MOV.U32 R25, RZ, RZ, 0x8 ;  /* 0x00000008ff197424 */ /* 0x000fe200078e00ff */
[----:B0-----:R-:W-:Y:S01]  /*0e70*/  ISETP.NE.AND P4, PT, R3, RZ, PT ;  /* 0x000000ff0300720c */ /* 0x001fe20003f85270 */
[----:B------:R-:W-:-:S03]  /*0e80*/  IMAD.WIDE.U32 R22, R159, R152, c[0x0][0x188] ;  /* 0x000062009f167625 */ /* 0x000fc600078e0098 */
[----:B-----5:R-:W-:Y:S01]  /*0e90*/  FSEL R157, R155, RZ, !P4 ;  /* 0x000000ff9b9d7208 */ /* 0x020fe20006000000 */
[----:B------:R-:W-:Y:S01]  /*0ea0*/  IMAD.WIDE.U32 R24, R158, R25, c[0x0][0x208] ;  /* 0x000082009e187625 */ /* 0x000fe200078e0019 */
[----:B------:R-:W-:Y:S01]  /*0eb0*/  ISETP.NE.U32.AND P4, PT, RZ, c[0x0][0x218], PT ;  /* 0x00008600ff007a0c */ /* 0x000fe20003f85070 */
[----:B------:R-:W2:Y:S03]  /*0ec0*/  LDG.E.128 R20, [R22.64] ;  /* 0x0000000416147981 */ /* 0x000ea6000c1e1d00 */
[----:B------:R-:W-:Y:S01]  /*0ed0*/  ISETP.NE.AND.EX P4, PT, RZ, c[0x0][0x21c], PT, P4 ;  /* 0x00008700ff007a0c */ /* 0x000fe20003f85340 */
[----:B------:R-:W3:-:S12]  /*0ee0*/  LDG.E.64 R24, [R24.64] ;  /* 0x0000000418187981 */ /* 0x000ed8000c1e1b00 */
[----:B------:R-:W-:-:S05]  /*0ef0*/  @P4 IMAD.WIDE.U32 R26, R159, R152, c[0x0][0x218] ;  /* 0x000086009f1a4625 */ /* 0x000fca00078e0098 */
[----:B------:R0:W5:Y:S01]  /*0f00*/  @P4 LDG.E.128 R52, [R26.64] ;  /* 0x000000041a344981 */ /* 0x000162000c1e1d00 */
[----:B------:R-:W-:Y:S02]  /*0f10*/  IADD3 R158, R158, 0x100, RZ ;  /* 0x000001009e9e7810 */ /* 0x000fe40007ffe0ff */
[----:B------:R-:W-:Y:S01]  /*0f20*/  IADD3 R159, R159, 0x100, RZ ;  /* 0x000001009f9f7810 */ /* 0x000fe20007ffe0ff */
[C---:B--2---:R-:W-:Y:S01]  /*0f30*/  FADD.FTZ R151, -R157.reuse, R20 ;  /* 0x000000149d977221 */ /* 0x044fe20000010100 */
[----:B---3--:R-:W-:Y:S01]  /*0f40*/  MOV R148, R24 ;  /* 0x0000001800947202 */ /* 0x008fe20000000f00 */
[--C-:B------:R-:W-:Y:S01]  /*0f50*/  IMAD.MOV.U32 R149, RZ, RZ, R25.reuse ;  /* 0x000000ffff957224 */ /* 0x100fe200078e0019 */
[--C-:B------:R-:W-:Y:S02]  /*0f60*/  SHF.R.U64 R156, R24, 0x10, R25.reuse ;  /* 0x00000010189c7819 */ /* 0x100fe40000001219 */
[----:B------:R-:W-:Y:S01]  /*0f70*/  SHF.R.U32.HI R150, RZ, 0x10, R25 ;  /* 0x00000010ff967819 */ /* 0x000fe20000011619 */
[----:B------:R-:W-:Y:S01]  /*0f80*/  FADD.FTZ R21, -R157, R21 ;  /* 0x000000159d157221 */ /* 0x000fe20000010100 */
[----:B------:R-:W-:Y:S01]  /*0f90*/  PRMT R25, RZ, 0x5410, R148 ;  /* 0x00005410ff197816 */ /* 0x000fe20000000094 */
[C---:B------:R-:W-:Y:S01]  /*0fa0*/  FMUL.FTZ R20, R6.reuse, R151 ;  /* 0x0000009706147220 */ /* 0x040fe20000410000 */
[----:B------:R-:W-:Y:S01]  /*0fb0*/  PRMT R24, RZ, 0x5410, R156 ;  /* 0x00005410ff187816 */ /* 0x000fe2000000009c */
[----:B------:R-:W-:-:S02]  /*0fc0*/  FMUL.FTZ R21, R6, R21 ;  /* 0x0000001506157220 */ /* 0x000fc40000410000 */
[----:B------:R-:W-:Y:S02]  /*0fd0*/  FADD.FTZ R80, R80, R25 ;  /* 0x0000001950507221 */ /* 0x000fe40000010000 */
[-C--:B------:R-:W-:Y:S02]  /*0fe0*/  FFMA.FTZ R108, R20, R25.reuse, R108 ;  /* 0x00000019146c7223 */ /* 0x080fe4000001006c */
[----:B------:R-:W-:Y:S01]  /*0ff0*/  FMUL.FTZ R25, R136, R25 ;  /* 0x0000001988197220 */ /* 0x000fe20000410000 */
[----:B------:R-:W-:Y:S01]  /*1000*/  PRMT R149, RZ, 0x5410, R149 ;  /* 0x00005410ff957816 */ /* 0x000fe20000000095 */
[C---:B0-----:R-:W-:Y:S02]  /*1010*/  FADD.FTZ R27, -R157.reuse, R22 ;  /* 0x000000169d1b7221 */ /* 0x041fe40000010100 */
[----:B------:R-:W-:Y:S02]  /*1020*/  FADD.FTZ R157, -R157, R23 ;  /* 0x000000179d9d7221 */ /* 0x000fe40000010100 */
        /* <DEDUP_REMOVED lines=20> */
.L_x_5839:
[----:B------:R-:W-:Y:S05]  /*1170*/  BSYNC B1 ;  /* 0x0000000000017941 */ /* 0x000fea0003800000 */
.L_x_5838:
        /* <DEDUP_REMOVED lines=16> */
[C---:B--2---:R-:W-:Y:S02]  /*1280*/  FADD.FTZ R163, -R161.reuse, R28 ;  /* 0x0000001ca1a37221 */ /* 0x044fe40000010100 */
[----:B---3--:R-:W-:Y:S01]  /*1290*/  IMAD.MOV.U32 R156, RZ, RZ, R148 ;  /* 0x000000ffff9c7224 */ /* 0x008fe200078e0094 */
[----:B------:R-:W-:Y:S01]  /*12a0*/  SHF.R.U64 R164, R148, 0x10, R149 ;  /* 0x0000001094a47819 */ /* 0x000fe20000001295 */
[----:B------:R-:W-:Y:S02]  /*12b0*/  FADD.FTZ R29, -R161, R29 ;  /* 0x0000001da11d7221 */ /* 0x000fe40000010100 */
[C---:B------:R-:W-:Y:S01]  /*12c0*/  FMUL.FTZ R28, R6.reuse, R163 ;  /* 0x000000a3061c7220 */ /* 0x040fe20000410000 */
[----:B------:R-:W-:Y:S01]  /*12d0*/  PRMT R165, RZ, 0x5410, R156 ;  /* 0x00005410ffa57816 */ /* 0x000fe2000000009c */
[----:B------:R-:W-:Y:S01]  /*12e0*/  FMUL.FTZ R29, R6, R29 ;  /* 0x0000001d061d7220 */ /* 0x000fe20000410000 */
[----:B------:R-:W-:-:S02]  /*12f0*/  PRMT R164, RZ, 0x5410, R164 ;  /* 0x00005410ffa47816 */ /* 0x000fc400000000a4 */
[----:B------:R-:W-:Y:S01]  /*1300*/  MOV R157, R149 ;  /* 0x00000095009d7202 */ /* 0x000fe20000000f00 */
[----:B------:R-:W-:Y:S02]  /*1310*/  FADD.FTZ R76, R76, R165 ;  /* 0x000000a54c4c7221 */ /* 0x000fe40000010000 */
[-C--:B------:R-:W-:Y:S02]  /*1320*/  FFMA.FTZ R104, R28, R165.reuse, R104 ;  /* 0x000000a51c687223 */ /* 0x080fe40000010068 */
[----:B------:R-:W-:Y:S01]  /*1330*/  FMUL.FTZ R165, R132, R165 ;  /* 0x000000a584a57220 */ /* 0x000fe20000410000 */
[----:B------:R-:W-:Y:S01]  /*1340*/  SHF.R.U32.HI R160, RZ, 0x10, R149 ;  /* 0x00000010ffa07819 */ /* 0x000fe20000011695 */
[C---:B0-----:R-:W-:Y:S01]  /*1350*/  FADD.FTZ R151, -R161.reuse, R30 ;  /* 0x0000001ea1977221 */ /* 0x041fe20000010100 */
[----:B------:R-:W-:Y:S01]  /*1360*/  PRMT R157, RZ, 0x5410, R157 ;  /* 0x00005410ff9d7816 */ /* 0x000fe2000000009d */
        /* <DEDUP_REMOVED lines=21> */
.L_x_5841:
[----:B------:R-:W-:Y:S05]  /*14c0*/  BSYNC B1 ;  /* 0x0000000000017941 */ /* 0x000fea0003800000 */
.L_x_5840:
[----:B------:R-:W-:Y:S01]  /*14d0*/  BSSY B1, `(.L_x_5842) ;  /* 0x0000033000017945 */ /* 0x000fe20003800000 */
[----:B------:R-:W-:Y:S05]  /*14e0*/  @!P0 BRA `(.L_x_5843) ;  /* 0x0000031000008947 */ /* 0x000fea0003800000 */
[----:B------:R-:W-:Y:S01]  /*14f0*/  IMAD.MOV.U32 R157, RZ, RZ, 0x8 ;  /* 0x00000008ff9d7424 */ /* 0x000fe200078e00ff */
[----:B0-----:R-:W-:-:S03]  /*1500*/  ISETP.NE.AND P4, PT, R3, RZ, PT ;  /* 0x000000ff0300720c */ /* 0x001fc60003f85270 */
        /* <DEDUP_REMOVED lines=12> */
[--C-:B------:R-:W-:Y:S02]  /*15d0*/  SHF.R.U64 R173, R156, 0x10, R157.reuse ;  /* 0x000000109cad7819 */ /* 0x100fe4000000129d */
[----:B------:R-:W-:Y:S01]  /*15e0*/  SHF.R.U32.HI R172, RZ, 0x10, R157 ;  /* 0x00000010ffac7819 */ /* 0x000fe2000001169d */
[C---:B---3--:R-:W-:Y:S01]  /*15f0*/  FADD.FTZ R161, -R168.reuse, R149 ;  /* 0x00000095a8a17221 */ /* 0x048fe20000010100 */
[----:B------:R-:W-:Y:S01]  /*1600*/  PRMT R149, RZ, 0x5410, R162 ;  /* 0x00005410ff957816 */ /* 0x000fe200000000a2 */
[----:B------:R-:W-:Y:S01]  /*1610*/  FADD.FTZ R169, -R168, R148 ;  /* 0x00000094a8a97221 */ /* 0x000fe20000010100 */
[----:B------:R-:W-:Y:S01]  /*1620*/  PRMT R148, RZ, 0x5410, R173 ;  /* 0x00005410ff947816 */ /* 0x000fe200000000ad */
[----:B------:R-:W-:-:S02]  /*1630*/  IMAD.MOV.U32 R163, RZ, RZ, R157 ;  /* 0x000000ffffa37224 */ /* 0x000fc400078e009d */
[C---:B------:R-:W-:Y:S01]  /*1640*/  FADD.FTZ R171, -R168.reuse, R150 ;  /* 0x00000096a8ab7221 */ /* 0x040fe20000010100 */
[----:B------:R-:W-:Y:S01]  /*1650*/  PRMT R150, RZ, 0x5410, R172 ;  /* 0x00005410ff967816 */ /* 0x000fe200000000ac */
[----:B------:R-:W-:Y:S02]  /*1660*/  FADD.FTZ R151, -R168, R151 ;  /* 0x00000097a8977221 */ /* 0x000fe40000010100 */
        /* <DEDUP_REMOVED lines=25> */
.L_x_5843:
[----:B------:R-:W-:Y:S05]  /*1800*/  BSYNC B1 ;  /* 0x0000000000017941 */ /* 0x000fea0003800000 */
.L_x_5842:
[----:B------:R-:W-:Y:S01]  /*1810*/  BSSY B1, `(.L_x_5844) ;  /* 0x0000033000017945 */ /* 0x000fe20003800000 */
        /* <DEDUP_REMOVED lines=17> */
[--C-:B------:R-:W-:Y:S02]  /*1930*/  SHF.R.U64 R181, R156, 0x10, R157.reuse ;  /* 0x000000109cb57819 */ /* 0x100fe4000000129d */
[----:B------:R-:W-:-:S02]  /*1940*/  SHF.R.U32.HI R180, RZ, 0x10, R157 ;  /* 0x00000010ffb47819 */ /* 0x000fc4000001169d */
[----:B------:R-:W-:Y:S01]  /*1950*/  PRMT R149, RZ, 0x5410, R162 ;  /* 0x00005410ff957816 */ /* 0x000fe200000000a2 */
[----:B------:R-:W-:Y:S01]  /*1960*/  IMAD.MOV.U32 R163, RZ, RZ, R157 ;  /* 0x000000ffffa37224 */ /* 0x000fe200078e009d */
[----:B------:R-:W-:Y:S01]  /*1970*/  PRMT R148, RZ, 0x5410, R181 ;  /* 0x00005410ff947816 */ /* 0x000fe200000000b5 */
        /* <DEDUP_REMOVED lines=28> */
.L_x_5845:
[----:B------:R-:W-:Y:S05]  /*1b40*/  BSYNC B1 ;  /* 0x0000000000017941 */ /* 0x000fea0003800000 */
.L_x_5844:
        /* <DEDUP_REMOVED lines=18> */
[--C-:B------:R-:W-:Y:S01]  /*1c70*/  SHF.R.U32.HI R188, RZ, 0x10, R157.reuse ;  /* 0x00000010ffbc7819 */ /* 0x100fe2000001169d */
[C---:B------:R-:W-:Y:S01]  /*1c80*/  FADD.FTZ R185, -R184.reuse, R148 ;  /* 0x00000094b8b97221 */ /* 0x040fe20000010100 */
[----:B------:R-:W-:Y:S01]  /*1c90*/  PRMT R149, RZ, 0x5410, R162 ;  /* 0x00005410ff957816 */ /* 0x000fe200000000a2 */
[----:B------:R-:W-:Y:S01]  /*1ca0*/  IMAD.MOV.U32 R163, RZ, RZ, R157 ;  /* 0x000000ffffa37224 */ /* 0x000fe200078e009d */
        /* <DEDUP_REMOVED lines=29> */
.L_x_5847:
[----:B------:R-:W-:Y:S05]  /*1e80*/  BSYNC B1 ;  /* 0x0000000000017941 */ /* 0x000fea0003800000 */
.L_x_5846:
[----:B------:R-:W-:-:S13]  /*1e90*/  ISETP.GE.U32.AND P4, PT, R2, 0x700, PT ;  /* 0x000007000200780c */ /* 0x000fda0003f86070 */
        /* <DEDUP_REMOVED lines=33> */
[----:B------:R-:W-:Y:S02]  /*20b0*/  FADD.FTZ R151, -R163, R151 ;  /* 0x00000097a3977221 */ /* 0x000fe40000010100 */
        /* <DEDUP_REMOVED lines=14> */
.L_x_5835:
[----:B0-----:R-:W-:Y:S05]  /*21a0*/  BSYNC B0 ;  /* 0x0000000000007941 */ /* 0x001fea0003800000 */
.L_x_5815:
[----:B------:R-:W-:Y:S02]  /*21b0*/  LOP3.LUT P4, RZ, R5, 0xff, RZ, 0xc0, !PT ;  /* 0x000000ff05ff7812 */ /* 0x000fe4000788c0ff */
[----:B------:R-:W-:-:S04]  /*21c0*/  SHF.R.U32.HI R150, RZ, 0x5, R0 ;  /* 0x00000005ff967819 */ /* 0x000fc80000011600 */
[----:B------:R-:W-:-:S07]  /*21d0*/  LOP3.LUT R203, R150, 0x7fffff8, RZ, 0xc0, !PT ;  /* 0x07fffff896cb7812 */ /* 0x000fce00078ec0ff */
[----:B------:R-:W-:Y:S02]  /*21e0*/  @!P4 IADD3 R203, R203, 0x8, RZ ;  /* 0x00000008cbcbc810 */ /* 0x000fe40007ffe0ff */
[----:B------:R-:W-:Y:S01]  /*21f0*/  LOP3.LUT P4, RZ, R0, 0x1f, RZ, 0xc0, !PT ;  /* 0x0000001f00ff7812 */ /* 0x000fe2000788c0ff */
[----:B------:R-:W-:Y:S10]  /*2200*/  BRA.DIV ~URZ, `(.L_x_5848) ;  /* 0x00002e827f007947 */ /* 0x000ff4000b800000 */
[----:B------:R0:W2:Y:S02]  /*2210*/  SHFL.DOWN PT, R152, R153, 0x10, 0x1f ;  /* 0x0a001f0099987f89 */ /* 0x0000a400000e0000 */
.L_x_5933:
[----:B------:R-:W-:Y:S05]  /*2220*/  BRA.DIV ~URZ, `(.L_x_5849) ;  /* 0x00002ee27f007947 */ /* 0x000fea000b800000 */
[----:B-1----:R-:W1:Y:S01]  /*2230*/  SHFL.DOWN PT, R149, R154, 0x10, 0x1f ;  /* 0x0a001f009a957f89 */ /* 0x002e6200000e0000 */
[----:B--2--5:R-:W-:-:S05]  /*2240*/  FADD.FTZ R155, R152, R153 ;  /* 0x00000099989b7221 */ /* 0x024fca0000010000 */
        /* <DEDUP_REMOVED lines=12> */
[----:B------:R1:W2:Y:S01]  /*2310*/  SHFL.DOWN PT, R155, R154, 0x1, 0x1f ;  /* 0x08201f009a9b7f89 */ /* 0x0002a200000e0000 */
[----:B0-----:R-:W-:-:S05]  /*2320*/  FADD.FTZ R156, R153, R156 ;  /* 0x0000009c999c7221 */ /* 0x001fca0000010000 */
[----:B------:R1:W0:Y:S02]  /*2330*/  SHFL.DOWN PT, R201, R156, 0x1, 0x1f ;  /* 0x08201f009cc97f89 */ /* 0x00022400000e0000 */
.L_x_5934:
[----:B------:R-:W-:Y:S01]  /*2340*/  @!P4 LOP3.LUT R150, R150, 0x7, RZ, 0xc0, !PT ;  /* 0x000000079696c812 */ /* 0x000fe200078ec0ff */
[----:B--2---:R-:W-:Y:S01]  /*2350*/  FADD.FTZ R200, R155, R154 ;  /* 0x0000009a9bc87221 */ /* 0x004fe20000010000 */
        /* <DEDUP_REMOVED lines=11> */
[----:B-1----:R-:W1:Y:S04]  /*2410*/  LDS.128 R152, [R203.X8+0x7010] ;  /* 0x00701000cb987984 */ /* 0x002e680000008c00 */
[----:B------:R-:W2:Y:S04]  /*2420*/  LDS.128 R156, [R203.X8+0x7020] ;  /* 0x00702000cb9c7984 */ /* 0x000ea80000008c00 */
        /* <DEDUP_REMOVED lines=47> */
.L_x_5853:
[----:B------:R-:W-:Y:S05]  /*2720*/  BSYNC B1 ;  /* 0x0000000000017941 */ /* 0x000fea0003800000 */
.L_x_5852:
        /* <DEDUP_REMOVED lines=13> */
.L_x_5855:
[----:B------:R-:W-:Y:S05]  /*2800*/  BSYNC B1 ;  /* 0x0000000000017941 */ /* 0x000fea0003800000 */
.L_x_5854:
        /* <DEDUP_REMOVED lines=11> */
.L_x_5857:
[----:B------:R-:W-:Y:S05]  /*28c0*/  BSYNC B1 ;  /* 0x0000000000017941 */ /* 0x000fea0003800000 */
.L_x_5856:
        /* <DEDUP_REMOVED lines=11> */
.L_x_5859:
[----:B------:R-:W-:Y:S05]  /*2980*/  BSYNC B1 ;  /* 0x0000000000017941 */ /* 0x000fea0003800000 */
.L_x_5858:
        /* <DEDUP_REMOVED lines=13> */
[----:B------:R-:W-:Y:S01]  /*2a60*/  @P4 PRMT R9, R150, 0x7610, R9 ;  /* 0x0000761096094816 */ /* 0x000fe20000000009 */
[----:B------:R-:W-:Y:S01]  /*2a70*/  @P5 IMAD.MOV.U32 R148, RZ, RZ, 0x10 ;  /* 0x00000010ff945424 */ /* 0x000fe200078e00ff */
[----:B------:R-:W-:Y:S02]  /*2a80*/  @P4 PRMT R10, R155, 0x7610, R10 ;  /* 0x000076109b0a4816 */ /* 0x000fe4000000000a */
[----:B------:R-:W-:Y:S01]  /*2a90*/  @P4 PRMT R11, R156, 0x7610, R11 ;  /* 0x000076109c0b4816 */ /* 0x000fe2000000000b */
        /* <DEDUP_REMOVED lines=11> */
.L_x_5861:
[----:B------:R-:W-:Y:S05]  /*2b50*/  BSYNC B1 ;  /* 0x0000000000017941 */ /* 0x000fea0003800000 */
.L_x_5860:
[----:B------:R-:W-:Y:S02]  /*2b60*/  IADD3 R7, R7, 0x100, RZ ;  /* 0x0000010007077810 */ /* 0x000fe40007ffe0ff */
[----:B------:R-:W-:Y:S02]  /*2b70*/  IADD3 R152, R152, 0x100, RZ ;  /* 0x0000010098987810 */ /* 0x000fe40007ffe0ff */
.L_x_5851:
[----:B------:R-:W-:Y:S05]  /*2b80*/  BSYNC B0 ;  /* 0x0000000000007941 */ /* 0x000fea0003800000 */
.L_x_5850:
        /* <DEDUP_REMOVED lines=25> */
.L_x_5865:
[----:B------:R-:W-:Y:S05]  /*2d20*/  BSYNC B1 ;  /* 0x0000000000017941 */ /* 0x000fea0003800000 */
.L_x_5864:
        /* <DEDUP_REMOVED lines=11> */
.L_x_5867:
[----:B------:R-:W-:Y:S05]  /*2de0*/  BSYNC B1 ;  /* 0x0000000000017941 */ /* 0x000fea0003800000 */
.L_x_5866:
        /* <DEDUP_REMOVED lines=9> */
.L_x_5869:
[----:B------:R-:W-:Y:S05]  /*2e80*/  BSYNC B1 ;  /* 0x0000000000017941 */ /* 0x000fea0003800000 */
.L_x_5868:
        /* <DEDUP_REMOVED lines=8> */
.L_x_5871:
[----:B------:R-:W-:Y:S05]  /*2f10*/  BSYNC B1 ;  /* 0x0000000000017941 */ /* 0x000fea0003800000 */
.L_x_5870:
        /* <DEDUP_REMOVED lines=29> */
.L_x_5873:
[----:B------:R-:W-:Y:S05]  /*30f0*/  BSYNC B1 ;  /* 0x0000000000017941 */ /* 0x000fea0003800000 */
.L_x_5872:
[----:B------:R-:W-:Y:S02]  /*3100*/  IADD3 R7, R7, 0x100, RZ ;  /* 0x0000010007077810 */ /* 0x000fe40007ffe0ff */
[----:B------:R-:W-:Y:S02]  /*3110*/  IADD3 R152, R152, 0x100, RZ ;  /* 0x0000010098987810 */ /* 0x000fe40007ffe0ff */
.L_x_5863:
[----:B------:R-:W-:Y:S05]  /*3120*/  BSYNC B0 ;  /* 0x0000000000007941 */ /* 0x000fea0003800000 */
.L_x_5862:
        /* <DEDUP_REMOVED lines=25> */
.L_x_5877:
[----:B------:R-:W-:Y:S05]  /*32c0*/  BSYNC B1 ;  /* 0x0000000000017941 */ /* 0x000fea0003800000 */
.L_x_5876:
        /* <DEDUP_REMOVED lines=11> */
.L_x_5879:
[----:B------:R-:W-:Y:S05]  /*3380*/  BSYNC B1 ;  /* 0x0000000000017941 */ /* 0x000fea0003800000 */
.L_x_5878:
        /* <DEDUP_REMOVED lines=9> */
.L_x_5881:
[----:B------:R-:W-:Y:S05]  /*3420*/  BSYNC B1 ;  /* 0x0000000000017941 */ /* 0x000fea0003800000 */
.L_x_5880:
        /* <DEDUP_REMOVED lines=8> */
.L_x_5883:
[----:B------:R-:W-:Y:S05]  /*34b0*/  BSYNC B1 ;  /* 0x0000000000017941 */ /* 0x000fea0003800000 */
.L_x_5882:
        /* <DEDUP_REMOVED lines=29> */
.L_x_5885:
[----:B------:R-:W-:Y:S05]  /*3690*/  BSYNC B1 ;  /* 0x0000000000017941 */ /* 0x000fea0003800000 */
.L_x_5884:
[----:B------:R-:W-:Y:S02]  /*36a0*/  IADD3 R7, R7, 0x100, RZ ;  /* 0x0000010007077810 */ /* 0x000fe40007ffe0ff */
[----:B------:R-:W-:Y:S02]  /*36b0*/  IADD3 R152, R152, 0x100, RZ ;  /* 0x0000010098987810 */ /* 0x000fe40007ffe0ff */
.L_x_5875:
[----:B------:R-:W-:Y:S05]  /*36c0*/  BSYNC B0 ;  /* 0x0000000000007941 */ /* 0x000fea0003800000 */
.L_x_5874:
        /* <DEDUP_REMOVED lines=24> */
.L_x_5889:
[----:B------:R-:W-:Y:S05]  /*3850*/  BSYNC B1 ;  /* 0x0000000000017941 */ /* 0x000fea0003800000 */
.L_x_5888:
        /* <DEDUP_REMOVED lines=11> */
.L_x_5891:
[----:B------:R-:W-:Y:S05]  /*3910*/  BSYNC B1 ;  /* 0x0000000000017941 */ /* 0x000fea0003800000 */
.L_x_5890:
        /* <DEDUP_REMOVED lines=9> */
.L_x_5893:
[----:B------:R-:W-:Y:S05]  /*39b0*/  BSYNC B1 ;  /* 0x0000000000017941 */ /* 0x000fea0003800000 */
.L_x_5892:
        /* <DEDUP_REMOVED lines=8> */
.L_x_5895:
[----:B------:R-:W-:Y:S05]  /*3a40*/  BSYNC B1 ;  /* 0x0000000000017941 */ /* 0x000fea0003800000 */
.L_x_5894:
        /* <DEDUP_REMOVED lines=29> */
.L_x_5897:
[----:B------:R-:W-:Y:S05]  /*3c20*/  BSYNC B1 ;  /* 0x0000000000017941 */ /* 0x000fea0003800000 */
.L_x_5896:
[----:B------:R-:W-:Y:S02]  /*3c30*/  IADD3 R7, R7, 0x100, RZ ;  /* 0x0000010007077810 */ /* 0x000fe40007ffe0ff */
[----:B------:R-:W-:Y:S02]  /*3c40*/  IADD3 R152, R152, 0x100, RZ ;  /* 0x0000010098987810 */ /* 0x000fe40007ffe0ff */
.L_x_5887:
[----:B------:R-:W-:Y:S05]  /*3c50*/  BSYNC B0 ;  /* 0x0000000000007941 */ /* 0x000fea0003800000 */
.L_x_5886:
        /* <DEDUP_REMOVED lines=24> */
.L_x_5901:
[----:B------:R-:W-:Y:S05]  /*3de0*/  BSYNC B1 ;  /* 0x0000000000017941 */ /* 0x000fea0003800000 */
.L_x_5900:
        /* <DEDUP_REMOVED lines=11> */
.L_x_5903:
[----:B------:R-:W-:Y:S05]  /*3ea0*/  BSYNC B1 ;  /* 0x0000000000017941 */ /* 0x000fea0003800000 */
.L_x_5902:
        /* <DEDUP_REMOVED lines=9> */
.L_x_5905:
[----:B------:R-:W-:Y:S05]  /*3f40*/  BSYNC B1 ;  /* 0x0000000000017941 */ /* 0x000fea0003800000 */
.L_x_5904:
        /* <DEDUP_REMOVED lines=8> */
.L_x_5907:
[----:B------:R-:W-:Y:S05]  /*3fd0*/  BSYNC B1 ;  /* 0x0000000000017941 */ /* 0x000fea0003800000 */
.L_x_5906:
        /* <DEDUP_REMOVED lines=29> */
.L_x_5909:
[----:B------:R-:W-:Y:S05]  /*41b0*/  BSYNC B1 ;  /* 0x0000000000017941 */ /* 0x000fea0003800000 */
.L_x_5908:
[----:B------:R-:W-:Y:S02]  /*41c0*/  IADD3 R7, R7, 0x100, RZ ;  /* 0x0000010007077810 */ /* 0x000fe40007ffe0ff */
[----:B------:R-:W-:Y:S02]  /*41d0*/  IADD3 R152, R152, 0x100, RZ ;  /* 0x0000010098987810 */ /* 0x000fe40007ffe0ff */
.L_x_5899:
[----:B------:R-:W-:Y:S05]  /*41e0*/  BSYNC B0 ;  /* 0x0000000000007941 */ /* 0x000fea0003800000 */
.L_x_5898:
        /* <DEDUP_REMOVED lines=24> */
.L_x_5913:
[----:B------:R-:W-:Y:S05]  /*4370*/  BSYNC B1 ;  /* 0x0000000000017941 */ /* 0x000fea0003800000 */
.L_x_5912:
        /* <DEDUP_REMOVED lines=11> */
.L_x_5915:
[----:B------:R-:W-:Y:S05]  /*4430*/  BSYNC B1 ;  /* 0x0000000000017941 */ /* 0x000fea0003800000 */
.L_x_5914:
        /* <DEDUP_REMOVED lines=9> */
.L_x_5917:
[----:B------:R-:W-:Y:S05]  /*44d0*/  BSYNC B1 ;  /* 0x0000000000017941 */ /* 0x000fea0003800000 */
.L_x_5916:
        /* <DEDUP_REMOVED lines=8> */
.L_x_5919:
[----:B------:R-:W-:Y:S05]  /*4560*/  BSYNC B1 ;  /* 0x0000000000017941 */ /* 0x000fea0003800000 */
.L_x_5918:
        /* <DEDUP_REMOVED lines=29> */
.L_x_5921:
[----:B------:R-:W-:Y:S05]  /*4740*/  BSYNC B1 ;  /* 0x0000000000017941 */ /* 0x000fea0003800000 */
.L_x_5920:
[----:B------:R-:W-:Y:S02]  /*4750*/  IADD3 R7, R7, 0x100, RZ ;  /* 0x0000010007077810 */ /* 0x000fe40007ffe0ff */
[----:B------:R-:W-:Y:S02]  /*4760*/  IADD3 R152, R152, 0x100, RZ ;  /* 0x0000010098987810 */ /* 0x000fe40007ffe0ff */
.L_x_5911:
[----:B------:R-:W-:Y:S05]  /*4770*/  BSYNC B0 ;  /* 0x0000000000007941 */ /* 0x000fea0003800000 */
.L_x_5910:
        /* <DEDUP_REMOVED lines=25> */
.L_x_5925:
[----:B------:R-:W-:Y:S05]  /*4910*/  BSYNC B1 ;  /* 0x0000000000017941 */ /* 0x000fea0003800000 */
.L_x_5924:
        /* <DEDUP_REMOVED lines=11> */
.L_x_5927:
[----:B------:R-:W-:Y:S05]  /*49d0*/  BSYNC B1 ;  /* 0x0000000000017941 */ /* 0x000fea0003800000 */
.L_x_5926:
        /* <DEDUP_REMOVED lines=9> */
.L_x_5929:
[----:B------:R-:W-:Y:S05]  /*4a70*/  BSYNC B1 ;  /* 0x0000000000017941 */ /* 0x000fea0003800000 */
.L_x_5928:
        /* <DEDUP_REMOVED lines=8> */
.L_x_5931:
[----:B------:R-:W-:Y:S05]  /*4b00*/  BSYNC B1 ;  /* 0x0000000000017941 */ /* 0x000fea0003800000 */
.L_x_5930:
        /* <DEDUP_REMOVED lines=28> */
.L_x_5923:
[----:B------:R-:W-:Y:S05]  /*4cd0*/  BSYNC B0 ;  /* 0x0000000000007941 */ /* 0x000fea0003800000 */
.L_x_5922:
[----:B------:R-:W-:Y:S02]  /*4ce0*/  LOP3.LUT P3, RZ, R5, 0xff, RZ, 0xc0, !PT ;  /* 0x000000ff05ff7812 */ /* 0x000fe4000786c0ff */
[----:B------:R-:W-:Y:S02]  /*4cf0*/  IADD3 R4, R4, c[0x0][0x160], RZ ;  /* 0x0000580004047a10 */ /* 0x000fe40007ffe0ff */
[----:B------:R-:W-:Y:S02]  /*4d00*/  SEL R5, RZ, 0x1, P3 ;  /* 0x00000001ff057807 */ /* 0x000fe40001800000 */
[----:B------:R-:W-:-:S13]  /*4d10*/  ISETP.GE.AND P3, PT, R4, c[0x0][0x164], PT ;  /* 0x0000590004007a0c */ /* 0x000fda0003f66270 */
[----:B0-----:R-:W-:Y:S01]  /*4d20*/  @P3 CALL.REL.NOINC `(.L_x_5814) ;  /* 0x0000001000003944 */ /* 0x001fe20003c00000 */
[----:B------:R-:W-:Y:S05]  /*4d30*/  BRA `(.L_x_5932) ;  /* 0xffffb7e000007947 */ /* 0x000fea000383ffff */
.L_x_5814:
[----:B-1----:R-:W0:Y:S01]  /*4d40*/  S2UR UR6, SR_CTAID.X ;  /* 0x00000000000679c3 */ /* 0x002e220000002500 */
[----:B------:R-:W0:Y:S01]  /*4d50*/  S2R R3, SR_TID.X ;  /* 0x0000000000037919 */ /* 0x000e220000002100 */
[C---:B------:R-:W-:Y:S01]  /*4d60*/  LOP3.LUT P5, RZ, R2.reuse, 0xffffff00, RZ, 0xc0, !PT ;  /* 0xffffff0002ff7812 */ /* 0x040fe200078ac0ff */
[----:B------:R-:W-:Y:S01]  /*4d70*/  @P1 IMAD.MOV.U32 R23, RZ, RZ, 0x10 ;  /* 0x00000010ff171424 */ /* 0x000fe200078e00ff */
[C---:B------:R-:W-:Y:S02]  /*4d80*/  ISETP.GE.U32.AND P4, PT, R2.reuse, 0x200, PT ;  /* 0x000002000200780c */ /* 0x040fe40003f86070 */
[----:B------:R-:W-:Y:S02]  /*4d90*/  ISETP.GE.U32.AND P3, PT, R2, 0x300, PT ;  /* 0x000003000200780c */ /* 0x000fe40003f66070 */
[----:B------:R-:W-:-:S07]  /*4da0*/  @P0 MOV R19, 0x10 ;  /* 0x0000001000130802 */ /* 0x000fce0000000f00 */
        /* <DEDUP_REMOVED lines=46> */
.L_x_5848:
[----:B------:R-:W-:Y:S01]  /*5090*/  IMAD.MOV.U32 R157, RZ, RZ, R153 ;  /* 0x000000ffff9d7224 */ /* 0x000fe200078e0099 */
[----:B------:R-:W-:Y:S01]  /*50a0*/  MOV R201, 0x1f ;  /* 0x0000001f00c97802 */ /* 0x000fe20000000f00 */
[----:B------:R-:W-:Y:S01]  /*50b0*/  IMAD.MOV.U32 R158, RZ, RZ, 0x10 ;  /* 0x00000010ff9e7424 */ /* 0x000fe200078e00ff */
[----:B-1----:R-:W-:Y:S01]  /*50c0*/  MOV R148, 0x50f0 ;  /* 0x000050f000947802 */ /* 0x002fe20000000f00 */
[----:B------:R-:W-:-:S02]  /*50d0*/  IMAD.MOV.U32 R160, RZ, RZ, -0x1 ;  /* 0xffffffffffa07424 */ /* 0x000fc400078e00ff */
[----:B-----5:R-:W-:Y:S05]  /*50e0*/  CALL.REL.NOINC `($__internal_82_$__cuda_sm70_shflsync_down_p) ;  /* 0x0000045000007944 */ /* 0x020fea0003c00000 */
[----:B-1----:R-:W-:Y:S01]  /*50f0*/  IMAD.MOV.U32 R152, RZ, RZ, R201 ;  /* 0x000000ffff987224 */ /* 0x002fe200078e00c9 */
[----:B0-----:R-:W-:Y:S05]  /*5100*/  BRA `(.L_x_5933) ;  /* 0xffffd11000007947 */ /* 0x001fea000383ffff */
.L_x_5849:
[----:B------:R-:W-:Y:S01]  /*5110*/  MOV R157, R154 ;  /* 0x0000009a009d7202 */ /* 0x000fe20000000f00 */
[----:B------:R-:W-:Y:S01]  /*5120*/  IMAD.MOV.U32 R158, RZ, RZ, 0x10 ;  /* 0x00000010ff9e7424 */ /* 0x000fe200078e00ff */
[----:B------:R-:W-:Y:S01]  /*5130*/  MOV R160, 0xffffffff ;  /* 0xffffffff00a07802 */ /* 0x000fe20000000f00 */
[----:B------:R-:W-:Y:S01]  /*5140*/  IMAD.MOV.U32 R201, RZ, RZ, 0x1f ;  /* 0x0000001fffc97424 */ /* 0x000fe200078e00ff */
[----:B-1----:R-:W-:-:S02]  /*5150*/  MOV R148, 0x5170 ;  /* 0x0000517000947802 */ /* 0x002fc40000000f00 */
[----:B0-2--5:R-:W-:Y:S05]  /*5160*/  CALL.REL.NOINC `($__internal_82_$__cuda_sm70_shflsync_down_p) ;  /* 0x000003d000007944 */ /* 0x025fea0003c00000 */
[----:B------:R-:W-:Y:S01]  /*5170*/  FADD.FTZ R152, R152, R153 ;  /* 0x0000009998987221 */ /* 0x000fe20000010000 */
[----:B0-----:R-:W-:Y:S01]  /*5180*/  MOV R160, 0xffffffff ;  /* 0xffffffff00a07802 */ /* 0x001fe20000000f00 */
[----:B-1----:R-:W-:Y:S01]  /*5190*/  FADD.FTZ R154, R154, R201 ;  /* 0x000000c99a9a7221 */ /* 0x002fe20000010000 */
[----:B------:R-:W-:Y:S01]  /*51a0*/  MOV R148, 0x51f0 ;  /* 0x000051f000947802 */ /* 0x000fe20000000f00 */
[----:B------:R-:W-:-:S02]  /*51b0*/  IMAD.MOV.U32 R158, RZ, RZ, 0x8 ;  /* 0x00000008ff9e7424 */ /* 0x000fc400078e00ff */
[----:B------:R-:W-:Y:S02]  /*51c0*/  IMAD.MOV.U32 R201, RZ, RZ, 0x1f ;  /* 0x0000001fffc97424 */ /* 0x000fe400078e00ff */
[----:B------:R-:W-:Y:S02]  /*51d0*/  IMAD.MOV.U32 R157, RZ, RZ, R152 ;  /* 0x000000ffff9d7224 */ /* 0x000fe400078e0098 */
[----:B------:R-:W-:Y:S05]  /*51e0*/  CALL.REL.NOINC `($__internal_82_$__cuda_sm70_shflsync_down_p) ;  /* 0x0000035000007944 */ /* 0x000fea0003c00000 */
[----:B-1----:R-:W-:Y:S01]  /*51f0*/  IMAD.MOV.U32 R151, RZ, RZ, R201 ;  /* 0x000000ffff977224 */ /* 0x002fe200078e00c9 */
[----:B0-----:R-:W-:Y:S01]  /*5200*/  MOV R157, R154 ;  /* 0x0000009a009d7202 */ /* 0x001fe20000000f00 */
[----:B------:R-:W-:Y:S01]  /*5210*/  IMAD.MOV.U32 R158, RZ, RZ, 0x8 ;  /* 0x00000008ff9e7424 */ /* 0x000fe200078e00ff */
[----:B------:R-:W-:Y:S01]  /*5220*/  MOV R160, 0xffffffff ;  /* 0xffffffff00a07802 */ /* 0x000fe20000000f00 */
[----:B------:R-:W-:Y:S01]  /*5230*/  IMAD.MOV.U32 R201, RZ, RZ, 0x1f ;  /* 0x0000001fffc97424 */ /* 0x000fe200078e00ff */
[----:B------:R-:W-:Y:S02]  /*5240*/  MOV R148, 0x5260 ;  /* 0x0000526000947802 */ /* 0x000fe40000000f00 */
[----:B------:R-:W-:Y:S05]  /*5250*/  CALL.REL.NOINC `($__internal_82_$__cuda_sm70_shflsync_down_p) ;  /* 0x000002e000007944 */ /* 0x000fea0003c00000 */
        /* <DEDUP_REMOVED lines=45> */
[----:B01----:R-:W-:Y:S05]  /*5530*/  BRA `(.L_x_5934) ;  /* 0xffffce0000007947 */ /* 0x003fea000383ffff */
        .weak           $__internal_82_$__cuda_sm70_shflsync_down_p
        .type           $__internal_82_$__cuda_sm70_shflsync_down_p,@function
        .size           $__internal_82_$__cuda_sm70_shflsync_down_p,(.L_x_12958 - $__internal_82_$__cuda_sm70_shflsync_down_p)
$__internal_82_$__cuda_sm70_shflsync_down_p:
[----:B------:R-:W-:Y:S01]  /*5540*/  IMAD.MOV.U32 R149, RZ, RZ, 0x0 ;  /* 0x00000000ff957424 */ /* 0x000fe200078e00ff */
[----:B------:R-:W-:Y:S04]  /*5550*/  WARPSYNC R160 ;  /* 0x000000a000007348 */ /* 0x000fe80003800000 */
[----:B------:R0:W1:Y:S01]  /*5560*/  SHFL.DOWN PT, R201, R157, R158, R201 ;  /* 0x0800009e9dc97389 */ /* 0x00006200000e00c9 */
[----:B------:R-:W-:Y:S05]  /*5570*/  RET.REL.NODEC R148 `(_ZN10layer_norm13ln_bwd_kernelINS_13Kernel_traitsIf13__nv_bfloat16fS2_fjLj7168ELj1ELj1ELj8ELj8ENS_18Kernel_traits_baseILj7168EfS2_fS2_fjLj256EEEEELb0ELb0ELb1ELb0EEEvNS_9BwdParamsE) ;  /* 0xffffaa8094007950 */ /* 0x000fea0003c3ffff */
.L_x_5935:
        /* <DEDUP_REMOVED lines=16> */
.L_x_12958:


//--------------------- .text._ZN10layer_norm13ln_bwd_kernelINS_13Kernel_traitsIf13__nv_bfloat16fS2_fjLj7168ELj1ELj1ELj8ELj8ENS_18Kernel_traits_baseILj7168EfS2_fS2_fjLj256EEEEELb0ELb0ELb1ELb1EEEvNS_9BwdParamsE --------------------------
	.section	.text._ZN10layer_norm13ln_bwd_kernelINS_13Kernel_traitsIf13__nv_bfloat16fS2_fjLj7168ELj1ELj1ELj8ELj8ENS_18Kernel_traits_baseILj7168EfS2_fS2_fjLj256EEEEELb0ELb0ELb1ELb1EEEvNS_9BwdParamsE,"ax",@progbits
	.sectioninfo	@"SHI_REGISTERS=225"
	.align	128
        .global         _ZN10layer_norm13ln_bwd_kernelINS_13Kernel_traitsIf13__nv_bfloat16fS2_fjLj7168ELj1ELj1ELj8ELj8ENS_18Kernel_traits_baseILj7168EfS2_fS2_fjLj256EEEEELb0ELb0ELb1ELb1EEEvNS_9BwdParamsE
        .type           _ZN10layer_norm13ln_bwd_kernelINS_13Kernel_traitsIf13__nv_bfloat16fS2_fjLj7168ELj1ELj1ELj8ELj8ENS_18Kernel_traits_baseILj7168EfS2_fS2_fjLj256EEEEELb0ELb0ELb1ELb1EEEvNS_9BwdParamsE,@function
        .size           _ZN10layer_norm13ln_bwd_kernelINS_13Kernel_traitsIf13__nv_bfloat16fS2_fjLj7168ELj1ELj1ELj8ELj8ENS_18Kernel_traits_baseILj7168EfS2_fS2_fjLj256EEEEELb0ELb0ELb1ELb1EEEvNS_9BwdParamsE,(.L_x_12959 - _ZN10layer_norm13ln_bwd_kernelINS_13Kernel_traitsIf13__nv_bfloat16fS2_fjLj7168ELj1ELj1ELj8ELj8ENS_18Kernel_traits_baseILj7168EfS2_fS2_fjLj256EEEEELb0ELb0ELb1ELb1EEEvNS_9BwdParamsE)
        .other          _ZN10layer_norm13ln_bwd_kernelINS_13Kernel_traitsIf13__nv_bfloat16fS2_fjLj7168ELj1ELj1ELj8ELj8ENS_18Kernel_traits_baseILj7168EfS2_fS2_fjLj256EEEEELb0ELb0ELb1ELb1EEEvNS_9BwdParamsE,@"STO_CUDA_ENTRY STV_DEFAULT"
_ZN10layer_norm13ln_bwd_kernelINS_13Kernel_traitsIf13__nv_bfloat16fS2_fjLj7168ELj1ELj1ELj8ELj8ENS_18Kernel_traits_baseILj7168EfS2_fS2_fjLj256EEEEELb0ELb0ELb1ELb1EEEvNS_9BwdParamsE:
.text._ZN10layer_norm13ln_bwd_kernelINS_13Kernel_traitsIf13__nv_bfloat16fS2_fjLj7168ELj1ELj1ELj8ELj8ENS_18Kernel_traits_baseILj7168EfS2_fS2_fjLj256EEEEELb0ELb0ELb1ELb1EEEvNS_9BwdParamsE:
        /* <DEDUP_REMOVED lines=36> */
.L_x_5936:
[----:B------:R-:W-:-:S04]  /*0240*/  SHF.L.U32 R3, R0, 0x4, RZ ;  /* 0x0000000400037819 */ /* 0x000fc800000006ff */
[----:B------:R-:W-:-:S04]  /*0250*/  LOP3.LUT R3, R3, 0xff0, RZ, 0xc0, !PT ;  /* 0x00000ff003037812 */ /* 0x000fc800078ec0ff */
[----:B------:R-:W-:Y:S02]  /*0260*/  IADD3 R4, P0, R3, c[0x0][0x1b0], RZ ;  /* 0x00006c0003047a10 */ /* 0x000fe40007f1e0ff */
[----:B------:R-:W0:Y:S01]  /*0270*/  LDC.U8 R3, c[0x0][0x1f0] ;  /* 0x00007c00ff037b82 */ /* 0x000e220000000000 */
[----:B------:R-:W-:Y:S01]  /*0280*/  HFMA2.MMA R6, -RZ, RZ, 0, 5.9604644775390625e-08 ;  /* 0x00000001ff067435 */ /* 0x000fe200000001ff */
[----:B------:R-:W-:Y:S01]  /*0290*/  IADD3.X R5, RZ, c[0x0][0x1b4], RZ, P0, !PT ;  /* 0x00006d00ff057a10 */ /* 0x000fe200007fe4ff */
[----:B------:R-:W-:Y:S01]  /*02a0*/  CS2R R140, SRZ ;  /* 0x00000000008c7805 */ /* 0x000fe2000001ff00 */
[----:B------:R-:W-:Y:S01]  /*02b0*/  CS2R R142, SRZ ;  /* 0x00000000008e7805 */ /* 0x000fe2000001ff00 */
        /* <DEDUP_REMOVED lines=30> */
[----:B------:R-:W-:Y:S01]  /*04a0*/  CS2R R92, SRZ ;  /* 0x00000000005c7805 */ /* 0x000fe2000001ff00 */
[----:B------:R-:W-:Y:S01]  /*04b0*/  CS2R R90, SRZ ;  /* 0x00000000005a7805 */ /* 0x000fe2000001ff00 */
[----:B------:R-:W-:Y:S01]  /*04c0*/  CS2R R88, SRZ ;  /* 0x0000000000587805 */ /* 0x000fe2000001ff00 */
[----:B01----:R-:W-:-:S02]  /*04d0*/  PRMT R4, R6, 0x7610, R4 ;  /* 0x0000761006047816 */ /* 0x003fc40000000004 */
.L_x_6013:
[----:B------:R-:W-:-:S04]  /*04e0*/  IMAD.MOV.U32 R157, RZ, RZ, 0x4 ;  /* 0x00000004ff9d7424 */ /* 0x000fc800078e00ff */
[----:B------:R-:W-:-:S05]  /*04f0*/  IMAD.WIDE R150, R2, R157, c[0x0][0x1d8] ;  /* 0x0000760002967625 */ /* 0x000fca00078e029d */
[----:B------:R0:W2:Y:S01]  /*0500*/  LDG.E R158, [R150.64] ;  /* 0x00000004969e7981 */ /* 0x0000a2000c1e1900 */
[----:B------:R-:W-:-:S04]  /*0510*/  IMAD.WIDE R204, R2, R157, c[0x0][0x1d0] ;  /* 0x0000740002cc7625 */ /* 0x000fc800078e029d */
[----:B------:R-:W-:Y:S02]  /*0520*/  IMAD R152, R2, c[0x0][0x168], RZ ;  /* 0x00005a0002987a24 */ /* 0x000fe400078e02ff */
[----:B-----5:R1:W5:Y:S01]  /*0530*/  LDG.E R204, [R204.64] ;  /* 0x00000004cccc7981 */ /* 0x020362000c1e1900 */
[----:B------:R-:W-:Y:S01]  /*0540*/  LOP3.LUT R156, R0, 0xff, RZ, 0xc0, !PT ;  /* 0x000000ff009c7812 */ /* 0x000fe200078ec0ff */
[----:B------:R-:W-:Y:S01]  /*0550*/  IMAD.WIDE R148, R2, R157, c[0x0][0x1a8] ;  /* 0x00006a0002947625 */ /* 0x000fe200078e029d */
[----:B------:R-:W-:-:S04]  /*0560*/  SHF.R.S32.HI R153, RZ, 0x1f, R152 ;  /* 0x0000001fff997819 */ /* 0x000fc80000011498 */
[----:B------:R-:W-:Y:S02]  /*0570*/  LEA.HI R153, R153, R152, RZ, 0x2 ;  /* 0x0000009899997211 */ /* 0x000fe400078f10ff */
[----:B------:R-:W-:Y:S01]  /*0580*/  MOV R160, 0x10 ;  /* 0x0000001000a07802 */ /* 0x000fe20000000f00 */
[----:B------:R-:W-:Y:S01]  /*0590*/  BSSY B0, `(.L_x_5938) ;  /* 0x0000156000007945 */ /* 0x000fe20003800000 */
[----:B------:R-:W-:Y:S01]  /*05a0*/  LEA.HI.SX32 R198, R153, R156, 0x1e ;  /* 0x0000009c99c67211 */ /* 0x000fe200078ff2ff */
[----:B------:R3:W5:Y:S03]  /*05b0*/  LDG.E R5, [R148.64] ;  /* 0x0000000494057981 */ /* 0x000766000c1e1900 */
[C---:B------:R-:W-:Y:S02]  /*05c0*/  IADD3 R203, R198.reuse, 0x100, RZ ;  /* 0x00000100c6cb7810 */ /* 0x040fe40007ffe0ff */
[----:B------:R-:W-:-:S02]  /*05d0*/  IADD3 R202, R198, 0x200, RZ ;  /* 0x00000200c6ca7810 */ /* 0x000fc40007ffe0ff */
[C---:B------:R-:W-:Y:S01]  /*05e0*/  IADD3 R199, R198.reuse, 0x300, RZ ;  /* 0x00000300c6c77810 */ /* 0x040fe20007ffe0ff */
[----:B------:R-:W-:-:S04]  /*05f0*/  IMAD.WIDE.U32 R154, R198, R160, c[0x0][0x218] ;  /* 0x00008600c69a7625 */ /* 0x000fc800078e00a0 */
[----:B------:R-:W-:-:S04]  /*0600*/  IMAD.WIDE.U32 R152, R203, R160, c[0x0][0x218] ;  /* 0x00008600cb987625 */ /* 0x000fc800078e00a0 */
[----:B0-----:R-:W-:-:S04]  /*0610*/  IMAD.WIDE.U32 R150, R202, R160, c[0x0][0x218] ;  /* 0x00008600ca967625 */ /* 0x001fc800078e00a0 */
[----:B---3--:R-:W-:Y:S01]  /*0620*/  IMAD.WIDE.U32 R148, R199, R160, c[0x0][0x218] ;  /* 0x00008600c7947625 */ /* 0x008fe200078e00a0 */
[----:B--2---:R-:W-:-:S13]  /*0630*/  ISETP.GT.AND P6, PT, R158, RZ, PT ;  /* 0x000000ff9e00720c */ /* 0x004fda0003fc4270 */
[----:B------:R-:W-:Y:S05]  /*0640*/  @P6 BRA `(.L_x_5939) ;  /* 0x0000013000006947 */ /* 0x000fea0003800000 */
[----:B-1----:R-:W-:Y:S01]  /*0650*/  ISETP.NE.U32.AND P0, PT, RZ, c[0x0][0x218], PT ;  /* 0x00008600ff007a0c */ /* 0x002fe20003f05070 */
        /* <DEDUP_REMOVED lines=18> */
.L_x_5939:
[----:B-1----:R-:W-:Y:S01]  /*0780*/  IADD3 R6, R158, -0x1, RZ ;  /* 0xffffffff9e067810 */ /* 0x002fe20007ffe0ff */
[----:B------:R-:W-:-:S04]  /*0790*/  HFMA2.MMA R9, -RZ, RZ, 0, 4.76837158203125e-07 ;  /* 0x00000008ff097435 */ /* 0x000fc800000001ff */
[----:B------:R-:W-:-:S05]  /*07a0*/  IMAD R6, R6, c[0x0][0x168], RZ ;  /* 0x00005a0006067a24 */ /* 0x000fca00078e02ff */
[----:B------:R-:W-:-:S04]  /*07b0*/  SHF.R.S32.HI R7, RZ, 0x1f, R6 ;  /* 0x0000001fff077819 */ /* 0x000fc80000011406 */
[----:B------:R-:W-:-:S04]  /*07c0*/  LEA.HI R7, R7, R6, RZ, 0x2 ;  /* 0x0000000607077211 */ /* 0x000fc800078f10ff */
[----:B------:R-:W-:Y:S01]  /*07d0*/  LEA.HI.SX32 R8, R7, R156, 0x1e ;  /* 0x0000009c07087211 */ /* 0x000fe200078ff2ff */
[----:B------:R-:W-:-:S03]  /*07e0*/  IMAD.WIDE R6, R2, R157, c[0x0][0x1a0] ;  /* 0x0000680002067625 */ /* 0x000fc600078e029d */
[C---:B------:R-:W-:Y:S01]  /*07f0*/  IADD3 R170, R8.reuse, 0x100, RZ ;  /* 0x0000010008aa7810 */ /* 0x040fe20007ffe0ff */
[CC--:B------:R-:W-:Y:S01]  /*0800*/  IMAD.WIDE.U32 R174, R8.reuse, R9.reuse, c[0x0][0x208] ;  /* 0x0000820008ae7625 */ /* 0x0c0fe200078e0009 */
[C---:B------:R-:W-:Y:S01]  /*0810*/  IADD3 R166, R8.reuse, 0x300, RZ ;  /* 0x0000030008a67810 */ /* 0x040fe20007ffe0ff */
[----:B------:R0:W2:Y:S01]  /*0820*/  LDG.E R161, [R6.64] ;  /* 0x0000000406a17981 */ /* 0x0000a2000c1e1900 */
[----:B------:R-:W-:Y:S01]  /*0830*/  IADD3 R168, R8, 0x200, RZ ;  /* 0x0000020008a87810 */ /* 0x000fe20007ffe0ff */
[----:B------:R-:W-:Y:S01]  /*0840*/  IMAD.WIDE.U32 R156, R198, R160, c[0x0][0x188] ;  /* 0x00006200c69c7625 */ /* 0x000fe200078e00a0 */
[C---:B------:R-:W-:Y:S01]  /*0850*/  IADD3 R162, R8.reuse, 0x400, RZ ;  /* 0x0000040008a27810 */ /* 0x040fe20007ffe0ff */
[----:B------:R-:W3:Y:S01]  /*0860*/  LDG.E.64 R174, [R174.64] ;  /* 0x00000004aeae7981 */ /* 0x000ee2000c1e1b00 */
[----:B------:R-:W-:Y:S01]  /*0870*/  IADD3 R164, R8, 0x500, RZ ;  /* 0x0000050008a47810 */ /* 0x000fe20007ffe0ff */
[-C--:B------:R-:W-:Y:S01]  /*0880*/  IMAD.WIDE.U32 R170, R170, R9.reuse, c[0x0][0x208] ;  /* 0x00008200aaaa7625 */ /* 0x080fe200078e0009 */
[----:B------:R-:W-:Y:S01]  /*0890*/  IADD3 R179, R198, 0x500, RZ ;  /* 0x00000500c6b37810 */ /* 0x000fe20007ffe0ff */
[----:B------:R-:W4:Y:S01]  /*08a0*/  LDG.E.128 R156, [R156.64] ;  /* 0x000000049c9c7981 */ /* 0x000f22000c1e1d00 */
[----:B0-----:R-:W-:Y:S01]  /*08b0*/  IADD3 R6, R8, 0x600, RZ ;  /* 0x0000060008067810 */ /* 0x001fe20007ffe0ff */
[----:B------:R-:W-:-:S02]  /*08c0*/  IMAD.WIDE.U32 R166, R166, R9, c[0x0][0x208] ;  /* 0x00008200a6a67625 */ /* 0x000fc400078e0009 */
[----:B------:R-:W4:Y:S02]  /*08d0*/  LDG.E.64 R170, [R170.64] ;  /* 0x00000004aaaa7981 */ /* 0x000f24000c1e1b00 */
[----:B------:R-:W-:Y:S02]  /*08e0*/  IMAD.WIDE.U32 R20, R199, R160, c[0x0][0x188] ;  /* 0x00006200c7147625 */ /* 0x000fe400078e00a0 */
[----:B------:R-:W4:Y:S02]  /*08f0*/  LDG.E.64 R166, [R166.64] ;  /* 0x00000004a6a67981 */ /* 0x000f24000c1e1b00 */
[-C--:B------:R-:W-:Y:S02]  /*0900*/  IMAD.WIDE.U32 R168, R168, R9.reuse, c[0x0][0x208] ;  /* 0x00008200a8a87625 */ /* 0x080fe400078e0009 */
[----:B------:R-:W4:Y:S02]  /*0910*/  LDG.E.128 R20, [R20.64] ;  /* 0x0000000414147981 */ /* 0x000f24000c1e1d00 */
[----:B------:R-:W-:-:S04]  /*0920*/  IMAD.WIDE.U32 R162, R162, R9, c[0x0][0x208] ;  /* 0x00008200a2a27625 */ /* 0x000fc800078e0009 */
[----:B------:R-:W-:-:S04]  /*0930*/  IMAD.WIDE.U32 R16, R202, R160, c[0x0][0x188] ;  /* 0x00006200ca107625 */ /* 0x000fc800078e00a0 */
[-C--:B------:R-:W-:Y:S01]  /*0940*/  IMAD.WIDE.U32 R28, R203, R160.reuse, c[0x0][0x188] ;  /* 0x00006200cb1c7625 */ /* 0x080fe200078e00a0 */
[----:B------:R-:W4:Y:S03]  /*0950*/  LDG.E.64 R162, [R162.64] ;  /* 0x00000004a2a27981 */ /* 0x000f26000c1e1b00 */
[-C--:B------:R-:W-:Y:S01]  /*0960*/  IMAD.WIDE.U32 R164, R164, R9.reuse, c[0x0][0x208] ;  /* 0x00008200a4a47625 */ /* 0x080fe200078e0009 */
[----:B------:R-:W4:Y:S03]  /*0970*/  LDG.E.128 R16, [R16.64] ;  /* 0x0000000410107981 */ /* 0x000f26000c1e1d00 */
[----:B------:R-:W-:Y:S01]  /*0980*/  IMAD.WIDE.U32 R6, R6, R9, c[0x0][0x208] ;  /* 0x0000820006067625 */ /* 0x000fe200078e0009 */
[----:B------:R-:W-:Y:S01]  /*0990*/  IADD3 R177, R198, 0x400, RZ ;  /* 0x00000400c6b17810 */ /* 0x000fe20007ffe0ff */
[----:B------:R-:W4:Y:S02]  /*09a0*/  LDG.E.64 R164, [R164.64] ;  /* 0x00000004a4a47981 */ /* 0x000f24000c1e1b00 */
[----:B------:R-:W-:-:S02]  /*09b0*/  IMAD.WIDE.U32 R8, R179, R160, c[0x0][0x188] ;  /* 0x00006200b3087625 */ /* 0x000fc400078e00a0 */
[----:B------:R-:W4:Y:S01]  /*09c0*/  LDG.E.64 R6, [R6.64] ;  /* 0x0000000406067981 */ /* 0x000f22000c1e1b00 */
[----:B------:R-:W-:-:S03]  /*09d0*/  IADD3 R181, R198, 0x600, RZ ;  /* 0x00000600c6b57810 */ /* 0x000fc60007ffe0ff */
[----:B------:R-:W4:Y:S04]  /*09e0*/  LDG.E.128 R8, [R8.64] ;  /* 0x0000000408087981 */ /* 0x000f28000c1e1d00 */
[----:B------:R-:W4:Y:S04]  /*09f0*/  LDG.E.128 R28, [R28.64] ;  /* 0x000000041c1c7981 */ /* 0x000f28000c1e1d00 */
[----:B------:R-:W4:Y:S01]  /*0a00*/  LDG.E.64 R168, [R168.64] ;  /* 0x00000004a8a87981 */ /* 0x000f22000c1e1b00 */
[----:B------:R-:W-:-:S04]  /*0a10*/  IMAD.WIDE.U32 R24, R177, R160, c[0x0][0x188] ;  /* 0x00006200b1187625 */ /* 0x000fc800078e00a0 */
[----:B------:R-:W-:Y:S02]  /*0a20*/  IMAD.WIDE.U32 R12, R181, R160, c[0x0][0x188] ;  /* 0x00006200b50c7625 */ /* 0x000fe400078e00a0 */
[----:B------:R-:W4:Y:S04]  /*0a30*/  LDG.E.128 R24, [R24.64] ;  /* 0x0000000418187981 */ /* 0x000f28000c1e1d00 */
        /* <DEDUP_REMOVED lines=14> */
[----:B--2---:R-:W-:Y:S02]  /*0b20*/  FSEL R222, R161, RZ, !P0 ;  /* 0x000000ffa1de7208 */ /* 0x004fe40004000000 */
[----:B---3--:R-:W-:Y:S02]  /*0b30*/  MOV R172, R174 ;  /* 0x000000ae00ac7202 */ /* 0x008fe40000000f00 */
[----:B-1----:R-:W-:Y:S01]  /*0b40*/  MOV R153, R175 ;  /* 0x000000af00997202 */ /* 0x002fe20000000f00 */
[----:B----4-:R-:W-:Y:S01]  /*0b50*/  FADD.FTZ R182, -R222, R156 ;  /* 0x0000009cdeb67221 */ /* 0x010fe20000010100 */
[----:B------:R-:W-:Y:S01]  /*0b60*/  SHF.R.U64 R161, R174, 0x10, R175 ;  /* 0x00000010aea17819 */ /* 0x000fe200000012af */
[----:B------:R-:W-:Y:S02]  /*0b70*/  FADD.FTZ R186, -R222, R158 ;  /* 0x0000009edeba7221 */ /* 0x000fe40000010100 */
[----:B0-----:R-:W-:Y:S01]  /*0b80*/  IMAD.MOV.U32 R154, RZ, RZ, R170 ;  /* 0x000000ffff9a7224 */ /* 0x001fe200078e00aa */
[----:B------:R-:W-:Y:S01]  /*0b90*/  SHF.R.U64 R151, R170, 0x10, R171 ;  /* 0x00000010aa977819 */ /* 0x000fe200000012ab */
[----:B------:R-:W-:Y:S01]  /*0ba0*/  FADD.FTZ R188, -R222, R159 ;  /* 0x0000009fdebc7221 */ /* 0x000fe20000010100 */
[----:B------:R-:W-:-:S02]  /*0bb0*/  MOV R149, R171 ;  /* 0x000000ab00957202 */ /* 0x000fc40000000f00 */
[----:B------:R-:W-:Y:S01]  /*0bc0*/  SHF.R.U32.HI R150, RZ, 0x10, R171 ;  /* 0x00000010ff967819 */ /* 0x000fe200000116ab */
[--C-:B------:R-:W-:Y:S01]  /*0bd0*/  IMAD.MOV.U32 R158, RZ, RZ, R167.reuse ;  /* 0x000000ffff9e7224 */ /* 0x100fe200078e00a7 */
[----:B------:R-:W-:Y:S02]  /*0be0*/  MOV R171, R166 ;  /* 0x000000a600ab7202 */ /* 0x000fe40000000f00 */
[----:B------:R-:W-:Y:S01]  /*0bf0*/  SHF.R.U64 R170, R166, 0x10, R167 ;  /* 0x00000010a6aa7819 */ /* 0x000fe200000012a7 */
[C---:B------:R-:W-:Y:S01]  /*0c00*/  FADD.FTZ R166, -R222.reuse, R21 ;  /* 0x00000015dea67221 */ /* 0x040fe20000010100 */
[----:B------:R-:W-:Y:S02]  /*0c10*/  SHF.R.U32.HI R160, RZ, 0x10, R175 ;  /* 0x00000010ffa07819 */ /* 0x000fe400000116af */
[----:B------:R-:W-:Y:S01]  /*0c20*/  SHF.R.U32.HI R159, RZ, 0x10, R167 ;  /* 0x00000010ff9f7819 */ /* 0x000fe200000116a7 */
[----:B------:R-:W-:Y:S01]  /*0c30*/  FADD.FTZ R184, -R222, R157 ;  /* 0x0000009ddeb87221 */ /* 0x000fe20000010100 */
[----:B------:R-:W-:-:S02]  /*0c40*/  PRMT R167, RZ, 0x5410, R172 ;  /* 0x00005410ffa77816 */ /* 0x000fc400000000ac */
[----:B------:R-:W-:Y:S02]  /*0c50*/  PRMT R153, RZ, 0x5410, R153 ;  /* 0x00005410ff997816 */ /* 0x000fe40000000099 */
[----:B------:R-:W-:Y:S02]  /*0c60*/  MOV R176, R162 ;  /* 0x000000a200b07202 */ /* 0x000fe40000000f00 */
[----:B------:R-:W-:Y:S01]  /*0c70*/  SHF.R.U64 R174, R162, 0x10, R163 ;  /* 0x00000010a2ae7819 */ /* 0x000fe200000012a3 */
[----:B------:R-:W-:Y:S02]  /*0c80*/  FADD.FTZ R192, -R222, R19 ;  /* 0x00000013dec07221 */ /* 0x000fe40000010100 */
[C---:B-----5:R-:W-:Y:S01]  /*0c90*/  FMUL.FTZ R19, R5.reuse, R166 ;  /* 0x000000a605137220 */ /* 0x060fe20000410000 */
[----:B------:R-:W-:Y:S02]  /*0ca0*/  MOV R187, R164 ;  /* 0x000000a400bb7202 */ /* 0x000fe40000000f00 */
[----:B------:R-:W-:Y:S01]  /*0cb0*/  SHF.R.U64 R189, R164, 0x10, R165 ;  /* 0x00000010a4bd7819 */ /* 0x000fe200000012a5 */
[----:B------:R-:W-:Y:S01]  /*0cc0*/  IMAD.MOV.U32 R178, RZ, RZ, R6 ;  /* 0x000000ffffb27224 */ /* 0x000fe200078e0006 */
[----:B------:R-:W-:Y:S01]  /*0cd0*/  SHF.R.U64 R175, R6, 0x10, R7 ;  /* 0x0000001006af7819 */ /* 0x000fe20000001207 */
[----:B------:R-:W-:-:S02]  /*0ce0*/  FMUL.FTZ R6, R5, R182 ;  /* 0x000000b605067220 */ /* 0x000fc40000410000 */
[C---:B------:R-:W-:Y:S02]  /*0cf0*/  FADD.FTZ R164, -R222.reuse, R8 ;  /* 0x00000008dea47221 */ /* 0x040fe40000010100 */
[C---:B------:R-:W-:Y:S01]  /*0d00*/  FMUL.FTZ R8, R5.reuse, R186 ;  /* 0x000000ba05087220 */ /* 0x040fe20000410000 */
[----:B------:R-:W-:Y:S01]  /*0d10*/  MOV R162, R7 ;  /* 0x0000000700a27202 */ /* 0x000fe20000000f00 */
[----:B------:R-:W-:Y:S01]  /*0d20*/  FADD.FTZ R180, -R222, R29 ;  /* 0x0000001ddeb47221 */ /* 0x000fe20000010100 */
[----:B------:R-:W-:Y:S01]  /*0d30*/  SHF.R.U32.HI R148, RZ, 0x10, R7 ;  /* 0x00000010ff947819 */ /* 0x000fe20000011607 */
[----:B------:R-:W-:Y:S01]  /*0d40*/  FMUL.FTZ R7, R5, R184 ;  /* 0x000000b805077220 */ /* 0x000fe20000410000 */
[----:B------:R-:W-:Y:S01]  /*0d50*/  PRMT R166, RZ, 0x5410, R161 ;  /* 0x00005410ffa67816 */ /* 0x000fe200000000a1 */
[----:B------:R-:W-:Y:S01]  /*0d60*/  FADD.FTZ R140, R140, R167 ;  /* 0x000000a78c8c7221 */ /* 0x000fe20000010000 */
[--C-:B------:R-:W-:Y:S01]  /*0d70*/  SHF.R.U64 R156, R168, 0x10, R169.reuse ;  /* 0x00000010a89c7819 */ /* 0x100fe200000012a9 */
[----:B------:R-:W-:Y:S01]  /*0d80*/  FFMA.FTZ R88, R6, R167, R88 ;  /* 0x000000a706587223 */ /* 0x000fe20000010058 */
[----:B------:R-:W-:Y:S01]  /*0d90*/  MOV R152, R169 ;  /* 0x000000a900987202 */ /* 0x000fe20000000f00 */
[----:B------:R-:W-:Y:S01]  /*0da0*/  FMUL.FTZ R167, R84, R167 ;  /* 0x000000a754a77220 */ /* 0x000fe20000410000 */
[----:B------:R-:W-:Y:S01]  /*0db0*/  SHF.R.U32.HI R155, RZ, 0x10, R169 ;  /* 0x00000010ff9b7819 */ /* 0x000fe200000116a9 */
[----:B------:R-:W-:-:S02]  /*0dc0*/  FADD.FTZ R142, R142, R153 ;  /* 0x000000998e8e7221 */ /* 0x000fc40000010000 */
[-C--:B------:R-:W-:Y:S02]  /*0dd0*/  FFMA.FTZ R90, R8, R153.reuse, R90 ;  /* 0x00000099085a7223 */ /* 0x080fe4000001005a */
[----:B------:R-:W-:Y:S01]  /*0de0*/  FMUL.FTZ R169, R86, R153 ;  /* 0x0000009956a97220 */ /* 0x000fe20000410000 */
[----:B------:R-:W-:Y:S01]  /*0df0*/  PRMT R153, RZ, 0x5410, R154 ;  /* 0x00005410ff997816 */ /* 0x000fe2000000009a */
[----:B------:R-:W-:Y:S01]  /*0e00*/  FADD.FTZ R214, -R222, R11 ;  /* 0x0000000bded67221 */ /* 0x000fe20000010100 */
[----:B------:R-:W-:Y:S01]  /*0e10*/  PRMT R154, RZ, 0x5410, R151 ;  /* 0x00005410ff9a7816 */ /* 0x000fe20000000097 */
[----:B------:R-:W-:Y:S02]  /*0e20*/  FMUL.FTZ R11, R5, R180 ;  /* 0x000000b4050b7220 */ /* 0x000fe40000410000 */
[----:B------:R-:W-:Y:S02]  /*0e30*/  FADD.FTZ R141, R141, R166 ;  /* 0x000000a68d8d7221 */ /* 0x000fe40000010000 */
[-C--:B------:R-:W-:Y:S01]  /*0e40*/  FFMA.FTZ R89, R7, R166.reuse, R89 ;  /* 0x000000a607597223 */ /* 0x080fe20000010059 */
[----:B------:R-:W-:Y:S01]  /*0e50*/  PRMT R179, RZ, 0x5410, R152 ;  /* 0x00005410ffb37816 */ /* 0x000fe20000000098 */
[----:B------:R-:W-:-:S02]  /*0e60*/  FMUL.FTZ R166, R85, R166 ;  /* 0x000000a655a67220 */ /* 0x000fc40000410000 */
[----:B------:R-:W-:Y:S01]  /*0e70*/  FADD.FTZ R151, RZ, R167 ;  /* 0x000000a7ff977221 */ /* 0x000fe20000010000 */
[----:B------:R-:W-:Y:S01]  /*0e80*/  MOV R157, R168 ;  /* 0x000000a8009d7202 */ /* 0x000fe20000000f00 */
[----:B------:R-:W-:Y:S01]  /*0e90*/  FFMA.FTZ R152, R6, R167, RZ ;  /* 0x000000a706987223 */ /* 0x000fe200000100ff */
[----:B------:R-:W-:Y:S01]  /*0ea0*/  PRMT R180, RZ, 0x5410, R170 ;  /* 0x00005410ffb47816 */ /* 0x000fe200000000aa */
[----:B------:R-:W-:Y:S01]  /*0eb0*/  FADD.FTZ R168, -R222, R17 ;  /* 0x00000011dea87221 */ /* 0x000fe20000010100 */
[----:B------:R-:W-:Y:S01]  /*0ec0*/  PRMT R160, RZ, 0x5410, R160 ;  /* 0x00005410ffa07816 */ /* 0x000fe200000000a0 */
[----:B------:R-:W-:Y:S02]  /*0ed0*/  FADD.FTZ R137, R137, R154 ;  /* 0x0000009a89897221 */ /* 0x000fe40000010000 */
[-C--:B------:R-:W-:Y:S02]  /*0ee0*/  FFMA.FTZ R93, R11, R154.reuse, R93 ;  /* 0x0000009a0b5d7223 */ /* 0x080fe4000001005d */
[----:B------:R-:W-:-:S02]  /*0ef0*/  FMUL.FTZ R170, R81, R154 ;  /* 0x0000009a51aa7220 */ /* 0x000fc40000410000 */
[C---:B------:R-:W-:Y:S02]  /*0f00*/  FADD.FTZ R210, -R222.reuse, R9 ;  /* 0x00000009ded27221 */ /* 0x040fe40000010100 */
[----:B------:R-:W-:Y:S02]  /*0f10*/  FADD.FTZ R154, R151, R166 ;  /* 0x000000a6979a7221 */ /* 0x000fe40000010000 */
        /* <DEDUP_REMOVED lines=16> */
[----:B------:R-:W-:Y:S02]  /*1020*/  FMUL.FTZ R9, R5, R188 ;  /* 0x000000bc05097220 */ /* 0x000fe40000410000 */
[----:B------:R-:W-:Y:S02]  /*1030*/  FADD.FTZ R222, -R222, R15 ;  /* 0x0000000fdede7221 */ /* 0x000fe40000010100 */
[----:B------:R-:W-:Y:S02]  /*1040*/  FFMA.FTZ R152, R7, R166, R152 ;  /* 0x000000a607987223 */ /* 0x000fe40000010098 */
[----:B------:R-:W-:Y:S02]  /*1050*/  FMUL.FTZ R15, R5, R168 ;  /* 0x000000a8050f7220 */ /* 0x000fe40000410000 */
[----:B------:R-:W-:Y:S02]  /*1060*/  FMUL.FTZ R168, R87, R160 ;  /* 0x000000a057a87220 */ /* 0x000fe40000410000 */
[----:B------:R-:W-:-:S02]  /*1070*/  FADD.FTZ R151, R154, R169 ;  /* 0x000000a99a977221 */ /* 0x000fc40000010000 */
[----:B------:R-:W-:Y:S02]  /*1080*/  FADD.FTZ R143, R143, R160 ;  /* 0x000000a08f8f7221 */ /* 0x000fe40000010000 */
[----:B------:R-:W-:Y:S01]  /*1090*/  FFMA.FTZ R91, R9, R160, R91 ;  /* 0x000000a0095b7223 */ /* 0x000fe2000001005b */
[----:B------:R-:W-:Y:S01]  /*10a0*/  PRMT R160, RZ, 0x5410, R155 ;  /* 0x00005410ffa07816 */ /* 0x000fe2000000009b */
[----:B------:R-:W-:Y:S01]  /*10b0*/  FFMA.FTZ R152, R8, R169, R152 ;  /* 0x000000a908987223 */ /* 0x000fe20000010098 */
[----:B------:R-:W-:Y:S01]  /*10c0*/  PRMT R155, RZ, 0x5410, R171 ;  /* 0x00005410ff9b7816 */ /* 0x000fe200000000ab */
[----:B------:R-:W-:Y:S02]  /*10d0*/  FMUL.FTZ R171, R80, R153 ;  /* 0x0000009950ab7220 */ /* 0x000fe40000410000 */
[----:B------:R-:W-:Y:S01]  /*10e0*/  FADD.FTZ R154, R151, R168 ;  /* 0x000000a8979a7221 */ /* 0x000fe20000010000 */
[----:B------:R-:W-:Y:S01]  /*10f0*/  MOV R173, R163 ;  /* 0x000000a300ad7202 */ /* 0x000fe20000000f00 */
[----:B------:R-:W-:Y:S01]  /*1100*/  FMUL.FTZ R10, R5, R28 ;  /* 0x0000001c050a7220 */ /* 0x000fe20000410000 */
[----:B------:R-:W-:Y:S01]  /*1110*/  PRMT R161, RZ, 0x5410, R149 ;  /* 0x00005410ffa17816 */ /* 0x000fe20000000095 */
[----:B------:R-:W-:-:S02]  /*1120*/  FFMA.FTZ R152, R9, R168, R152 ;  /* 0x000000a809987223 */ /* 0x000fc40000010098 */
[----:B------:R-:W-:Y:S01]  /*1130*/  FADD.FTZ R151, R154, R171 ;  /* 0x000000ab9a977221 */ /* 0x000fe20000010000 */
[----:B------:R-:W-:Y:S01]  /*1140*/  PRMT R172, RZ, 0x5410, R150 ;  /* 0x00005410ffac7816 */ /* 0x000fe20000000096 */
[----:B------:R-:W-:Y:S01]  /*1150*/  FFMA.FTZ R152, R10, R171, R152 ;  /* 0x000000ab0a987223 */ /* 0x000fe20000010098 */
[----:B------:R-:W-:Y:S01]  /*1160*/  PRMT R185, RZ, 0x5410, R173 ;  /* 0x00005410ffb97816 */ /* 0x000fe200000000ad */
[----:B------:R-:W-:Y:S02]  /*1170*/  FMUL.FTZ R13, R5, R190 ;  /* 0x000000be050d7220 */ /* 0x000fe40000410000 */
[----:B------:R-:W-:Y:S02]  /*1180*/  FMUL.FTZ R173, R82, R161 ;  /* 0x000000a152ad7220 */ /* 0x000fe40000410000 */
[----:B------:R-:W-:Y:S01]  /*1190*/  FADD.FTZ R154, R151, R170 ;  /* 0x000000aa979a7221 */ /* 0x000fe20000010000 */
[----:B------:R-:W-:Y:S01]  /*11a0*/  PRMT R157, RZ, 0x5410, R157 ;  /* 0x00005410ff9d7816 */ /* 0x000fe2000000009d */
[----:B------:R-:W-:-:S02]  /*11b0*/  FMUL.FTZ R12, R5, R30 ;  /* 0x0000001e050c7220 */ /* 0x000fc40000410000 */
[----:B------:R-:W-:Y:S02]  /*11c0*/  FFMA.FTZ R152, R11, R170, R152 ;  /* 0x000000aa0b987223 */ /* 0x000fe40000010098 */
[----:B------:R-:W-:Y:S02]  /*11d0*/  FADD.FTZ R139, R139, R172 ;  /* 0x000000ac8b8b7221 */ /* 0x000fe40000010000 */
[-C--:B------:R-:W-:Y:S02]  /*11e0*/  FFMA.FTZ R95, R13, R172.reuse, R95 ;  /* 0x000000ac0d5f7223 */ /* 0x080fe4000001005f */
[----:B------:R-:W-:Y:S02]  /*11f0*/  FMUL.FTZ R172, R83, R172 ;  /* 0x000000ac53ac7220 */ /* 0x000fe40000410000 */
[----:B------:R-:W-:Y:S01]  /*1200*/  FADD.FTZ R151, R154, R173 ;  /* 0x000000ad9a977221 */ /* 0x000fe20000010000 */
[----:B------:R-:W-:Y:S01]  /*1210*/  PRMT R156, RZ, 0x5410, R156 ;  /* 0x00005410ff9c7816 */ /* 0x000fe2000000009c */
[----:B------:R-:W-:Y:S01]  /*1220*/  FFMA.FTZ R152, R12, R173, R152 ;  /* 0x000000ad0c987223 */ /* 0x000fe20000010098 */
[----:B------:R-:W-:Y:S01]  /*1230*/  PRMT R150, RZ, 0x5410, R175 ;  /* 0x00005410ff967816 */ /* 0x000fe200000000af */
[----:B------:R-:W-:-:S02]  /*1240*/  FMUL.FTZ R175, R76, R157 ;  /* 0x0000009d4caf7220 */ /* 0x000fc40000410000 */
[----:B------:R-:W-:Y:S01]  /*1250*/  FADD.FTZ R154, R151, R172 ;  /* 0x000000ac979a7221 */ /* 0x000fe20000010000 */
[----:B------:R-:W-:Y:S01]  /*1260*/  MOV R177, R165 ;  /* 0x000000a500b17202 */ /* 0x000fe20000000f00 */
[----:B------:R-:W-:Y:S01]  /*1270*/  FMUL.FTZ R14, R5, R16 ;  /* 0x00000010050e7220 */ /* 0x000fe20000410000 */
[----:B------:R-:W-:Y:S01]  /*1280*/  PRMT R182, RZ, 0x5410, R174 ;  /* 0x00005410ffb67816 */ /* 0x000fe200000000ae */
[----:B------:R-:W-:Y:S02]  /*1290*/  FFMA.FTZ R152, R13, R172, R152 ;  /* 0x000000ac0d987223 */ /* 0x000fe40000010098 */
[----:B------:R-:W-:Y:S02]  /*12a0*/  FMUL.FTZ R174, R77, R156 ;  /* 0x0000009c4dae7220 */ /* 0x000fe40000410000 */
[----:B------:R-:W-:Y:S01]  /*12b0*/  FADD.FTZ R151, R154, R175 ;  /* 0x000000af9a977221 */ /* 0x000fe20000010000 */
[----:B------:R-:W-:Y:S01]  /*12c0*/  PRMT R186, RZ, 0x5410, R189 ;  /* 0x00005410ffba7816 */ /* 0x000fe200000000bd */
[----:B------:R-:W-:Y:S01]  /*12d0*/  FFMA.FTZ R152, R14, R175, R152 ;  /* 0x000000af0e987223 */ /* 0x000fe20000010098 */
[----:B------:R-:W-:Y:S01]  /*12e0*/  PRMT R189, RZ, 0x5410, R177 ;  /* 0x00005410ffbd7816 */ /* 0x000fe200000000b1 */
        /* <DEDUP_REMOVED lines=8> */
[----:B------:R-:W-:Y:S02]  /*1370*/  FFMA.FTZ R152, R16, R177, R152 ;  /* 0x000000b110987223 */ /* 0x000fe40000010098 */
[----:B------:R-:W-:Y:S02]  /*1380*/  FADD.FTZ R134, R134, R179 ;  /* 0x000000b386867221 */ /* 0x000fe40000010000 */
[----:B------:R-:W-:Y:S01]  /*1390*/  FFMA.FTZ R98, R16, R179, R98 ;  /* 0x000000b310627223 */ /* 0x000fe20000010062 */
[----:B------:R-:W-:Y:S01]  /*13a0*/  PRMT R181, RZ, 0x5410, R158 ;  /* 0x00005410ffb57816 */ /* 0x000fe2000000009e */
[----:B------:R-:W-:Y:S02]  /*13b0*/  FMUL.FTZ R179, R72, R155 ;  /* 0x0000009b48b37220 */ /* 0x000fe40000410000 */
[----:B------:R-:W-:Y:S01]  /*13c0*/  FADD.FTZ R154, R151, R176 ;  /* 0x000000b0979a7221 */ /* 0x000fe20000010000 */
[----:B------:R-:W-:Y:S01]  /*13d0*/  PRMT R158, RZ, 0x5410, R159 ;  /* 0x00005410ff9e7816 */ /* 0x000fe2000000009f */
[----:B------:R-:W-:Y:S01]  /*13e0*/  FMUL.FTZ R18, R5, R20 ;  /* 0x0000001405127220 */ /* 0x000fe20000410000 */
[----:B------:R-:W-:Y:S01]  /*13f0*/  PRMT R159, RZ, 0x5410, R178 ;  /* 0x00005410ff9f7816 */ /* 0x000fe200000000b2 */
        /* <DEDUP_REMOVED lines=15> */
[C---:B------:R-:W-:Y:S02]  /*14f0*/  FMUL.FTZ R21, R5.reuse, R200 ;  /* 0x000000c805157220 */ /* 0x040fe40000410000 */
[----:B------:R-:W-:Y:S02]  /*1500*/  FFMA.FTZ R152, R20, R181, R152 ;  /* 0x000000b514987223 */ /* 0x000fe40000010098 */
[----:B------:R-:W-:Y:S02]  /*1510*/  FMUL.FTZ R23, R5, R206 ;  /* 0x000000ce05177220 */ /* 0x000fe40000410000 */
[----:B------:R-:W-:-:S02]  /*1520*/  FADD.FTZ R124, R124, R183 ;  /* 0x000000b77c7c7221 */ /* 0x000fc40000010000 */
[-C--:B------:R-:W-:Y:S02]  /*1530*/  FFMA.FTZ R104, R22, R183.reuse, R104 ;  /* 0x000000b716687223 */ /* 0x080fe40000010068 */
[----:B------:R-:W-:Y:S02]  /*1540*/  FMUL.FTZ R183, R68, R183 ;  /* 0x000000b744b77220 */ /* 0x000fe40000410000 */
[----:B------:R-:W-:Y:S01]  /*1550*/  FADD.FTZ R154, R151, R180 ;  /* 0x000000b4979a7221 */ /* 0x000fe20000010000 */
[----:B------:R-:W-:Y:S01]  /*1560*/  SHF.R.U32.HI R163, RZ, 0x10, R163 ;  /* 0x00000010ffa37819 */ /* 0x000fe200000116a3 */
[----:B------:R-:W-:Y:S02]  /*1570*/  FFMA.FTZ R152, R21, R180, R152 ;  /* 0x000000b415987223 */ /* 0x000fe40000010098 */
[----:B------:R-:W-:Y:S02]  /*1580*/  FMUL.FTZ R24, R5, R26 ;  /* 0x0000001a05187220 */ /* 0x000fe40000410000 */
        /* <DEDUP_REMOVED lines=86> */
.L_x_5940:
[----:B0-----:R-:W-:Y:S05]  /*1af0*/  BSYNC B0 ;  /* 0x0000000000007941 */ /* 0x001fea0003800000 */
.L_x_5938:
[----:B------:R-:W-:Y:S02]  /*1b00*/  LOP3.LUT P1, RZ, R4, 0xff, RZ, 0xc0, !PT ;  /* 0x000000ff04ff7812 */ /* 0x000fe4000782c0ff */
[----:B------:R-:W-:-:S02]  /*1b10*/  SHF.R.U32.HI R150, RZ, 0x5, R0 ;  /* 0x00000005ff967819 */ /* 0x000fc40000011600 */
[----:B------:R-:W-:Y:S02]  /*1b20*/  LOP3.LUT P0, RZ, R0, 0x1f, RZ, 0xc0, !PT ;  /* 0x0000001f00ff7812 */ /* 0x000fe4000780c0ff */
[----:B------:R-:W-:-:S07]  /*1b30*/  LOP3.LUT R205, R150, 0x7fffff8, RZ, 0xc0, !PT ;  /* 0x07fffff896cd7812 */ /* 0x000fce00078ec0ff */
[----:B------:R-:W-:Y:S01]  /*1b40*/  @!P1 IADD3 R205, R205, 0x8, RZ ;  /* 0x00000008cdcd9810 */ /* 0x000fe20007ffe0ff */
[----:B------:R-:W-:Y:S05]  /*1b50*/  BRA.DIV ~URZ, `(.L_x_5941) ;  /* 0x000028627f007947 */ /* 0x000fea000b800000 */
[----:B------:R0:W1:Y:S02]  /*1b60*/  SHFL.DOWN PT, R151, R156, 0x10, 0x1f ;  /* 0x0a001f009c977f89 */ /* 0x00006400000e0000 */
.L_x_6014:
        /* <DEDUP_REMOVED lines=18> */
.L_x_6015:
[----:B------:R-:W-:Y:S01]  /*1c90*/  @!P0 LOP3.LUT R150, R150, 0x7, RZ, 0xc0, !PT ;  /* 0x0000000796968812 */ /* 0x000fe200078ec0ff */
[----:B--2---:R-:W-:Y:S01]  /*1ca0*/  FADD.FTZ R200, R200, R153 ;  /* 0x00000099c8c87221 */ /* 0x004fe20000010000 */
[----:B------:R-:W-:Y:S01]  /*1cb0*/  WARPSYNC 0xffffffff ;  /* 0xffffffff00007948 */ /* 0x000fe20003800000 */
[----:B-1----:R-:W-:Y:S01]  /*1cc0*/  FADD.FTZ R201, R148, R155 ;  /* 0x0000009b94c97221 */ /* 0x002fe20000010000 */
[----:B------:R-:W-:Y:S01]  /*1cd0*/  @!P0 IADD3 R206, R205, R150, RZ ;  /* 0x00000096cdce8210 */ /* 0x000fe20007ffe0ff */
[----:B------:R-:W-:Y:S01]  /*1ce0*/  BSSY B0, `(.L_x_5943) ;  /* 0x000003d000007945 */ /* 0x000fe20003800000 */
[----:B-----5:R-:W-:Y:S02]  /*1cf0*/  ISETP.GE.AND P5, PT, R204, 0x1, PT ;  /* 0x00000001cc00780c */ /* 0x020fe40003fa6270 */
[----:B------:R-:W-:Y:S01]  /*1d00*/  @!P6 ISETP.NE.U32.AND P4, PT, RZ, c[0x0][0x218], PT ;  /* 0x00008600ff00ea0c */ /* 0x000fe20003f85070 */
[----:B------:R-:W-:Y:S04]  /*1d10*/  @!P0 STS.64 [R206.X8+0x7000], R200 ;  /* 0x007000c8ce008388 */ /* 0x000fe80000008a00 */
[----:B------:R-:W-:Y:S01]  /*1d20*/  BAR.SYNC.DEFER_BLOCKING 0x0 ;  /* 0x0000000000007b1d */ /* 0x000fe20000010000 */
[----:B------:R-:W-:-:S02]  /*1d30*/  @!P6 ISETP.NE.U32.AND P0, PT, RZ, c[0x0][0x218], PT ;  /* 0x00008600ff00ea0c */ /* 0x000fc40003f05070 */
[----:B------:R-:W-:Y:S02]  /*1d40*/  ISETP.NE.AND P2, PT, R3, RZ, PT ;  /* 0x000000ff0300720c */ /* 0x000fe40003f45270 */
[----:B------:R-:W-:Y:S02]  /*1d50*/  @!P6 ISETP.NE.AND.EX P4, PT, RZ, c[0x0][0x21c], PT, P4 ;  /* 0x00008700ff00ea0c */ /* 0x000fe40003f85340 */
[----:B------:R-:W-:Y:S02]  /*1d60*/  @P5 IADD3 R204, R204, -0x1, RZ ;  /* 0xffffffffcccc5810 */ /* 0x000fe40007ffe0ff */
[----:B------:R-:W-:Y:S02]  /*1d70*/  @!P6 ISETP.NE.AND.EX P0, PT, RZ, c[0x0][0x21c], PT, P0 ;  /* 0x00008700ff00ea0c */ /* 0x000fe40003f05300 */
[----:B------:R-:W-:Y:S01]  /*1d80*/  @!P6 ISETP.NE.U32.AND P1, PT, RZ, c[0x0][0x218], PT ;  /* 0x00008600ff00ea0c */ /* 0x000fe20003f25070 */
[----:B------:R-:W-:Y:S01]  /*1d90*/  @P5 IMAD R204, R204, c[0x0][0x168], RZ ;  /* 0x00005a00cccc5a24 */ /* 0x000fe200078e02ff */
[----:B------:R-:W-:-:S02]  /*1da0*/  ISETP.NE.U32.AND P3, PT, RZ, c[0x0][0x258], PT ;  /* 0x00009600ff007a0c */ /* 0x000fc40003f65070 */
[----:B------:R-:W-:Y:S01]  /*1db0*/  @!P6 ISETP.NE.AND.EX P1, PT, RZ, c[0x0][0x21c], PT, P1 ;  /* 0x00008700ff00ea0c */ /* 0x000fe20003f25310 */
        /* <DEDUP_REMOVED lines=8> */
[----:B------:R-:W-:Y:S01]  /*1e40*/  @!P6 FSEL R150, R57, RZ, P4 ;  /* 0x000000ff3996e208 */ /* 0x000fe20002000000 */
[----:B------:R-:W-:Y:S01]  /*1e50*/  FADD.FTZ R148, R151, R148 ;  /* 0x0000009497947221 */ /* 0x000fe20000010000 */
[----:B------:R-:W-:Y:S01]  /*1e60*/  @!P6 ISETP.NE.U32.AND P4, PT, RZ, c[0x0][0x218], PT ;  /* 0x00008600ff00ea0c */ /* 0x000fe20003f85070 */
[----:B0-----:R-:W-:Y:S01]  /*1e70*/  FADD.FTZ R207, R207, R152 ;  /* 0x00000098cfcf7221 */ /* 0x001fe20000010000 */
        /* <DEDUP_REMOVED lines=35> */
.L_x_5944:
[----:B------:R-:W-:Y:S05]  /*20b0*/  BSYNC B0 ;  /* 0x0000000000007941 */ /* 0x000fea0003800000 */
.L_x_5943:
[----:B------:R-:W-:Y:S01]  /*20c0*/  HFMA2.MMA R158, -RZ, RZ, 0, 0 ;  /* 0x00000000ff9e7435 */ /* 0x000fe200000001ff */
[----:B------:R-:W-:Y:S01]  /*20d0*/  @P5 LOP3.LUT R152, R0, 0xff, RZ, 0xc0, !PT ;  /* 0x000000ff00985812 */ /* 0x000fe200078ec0ff */
[----:B------:R-:W-:Y:S01]  /*20e0*/  @P5 FMUL.FTZ R148, R151, c[0x0][0x1ec] ;  /* 0x00007b0097945a20 */ /* 0x000fe20000410000 */
[----:B------:R-:W-:Y:S01]  /*20f0*/  @!P6 ISETP.NE.AND.EX P2, PT, RZ, c[0x0][0x21c], PT, P2 ;  /* 0x00008700ff00ea0c */ /* 0x000fe20003f45320 */
[----:B------:R-:W-:Y:S01]  /*2100*/  BSSY B0, `(.L_x_5945) ;  /* 0x000000d000007945 */ /* 0x000fe20003800000 */
[----:B------:R-:W-:Y:S02]  /*2110*/  @!P6 ISETP.NE.U32.AND P0, PT, RZ, c[0x0][0x218], PT ;  /* 0x00008600ff00ea0c */ /* 0x000fe40003f05070 */
[----:B------:R-:W-:Y:S02]  /*2120*/  @P5 LEA.HI.SX32 R158, R149, R152, 0x1e ;  /* 0x00000098959e5211 */ /* 0x000fe400078ff2ff */
[----:B------:R-:W-:Y:S02]  /*2130*/  ISETP.NE.AND.EX P1, PT, RZ, c[0x0][0x25c], PT, P1 ;  /* 0x00009700ff007a0c */ /* 0x000fe40003f25310 */
[----:B------:R-:W-:-:S02]  /*2140*/  @P5 F2FP.BF16.PACK_AB R152, RZ, R148 ;  /* 0x00000094ff98523e */ /* 0x000fc400000010ff */
        /* <DEDUP_REMOVED lines=8> */
.L_x_5946:
[----:B------:R-:W-:Y:S05]  /*21d0*/  BSYNC B0 ;  /* 0x0000000000007941 */ /* 0x000fea0003800000 */
.L_x_5945:
        /* <DEDUP_REMOVED lines=8> */
.L_x_5948:
[----:B------:R-:W-:Y:S05]  /*2260*/  BSYNC B0 ;  /* 0x0000000000007941 */ /* 0x000fea0003800000 */
.L_x_5947:
[----:B------:R-:W-:Y:S01]  /*2270*/  @P5 FMUL.FTZ R148, R150, c[0x0][0x1ec] ;  /* 0x00007b0096945a20 */ /* 0x000fe20000410000 */
[----:B------:R-:W-:Y:S01]  /*2280*/  @!P6 ISETP.NE.AND.EX P4, PT, RZ, c[0x0][0x21c], PT, P4 ;  /* 0x00008700ff00ea0c */ /* 0x000fe20003f85340 */
[----:B------:R-:W-:Y:S01]  /*2290*/  @P5 FMUL.FTZ R149, R159, c[0x0][0x1ec] ;  /* 0x00007b009f955a20 */ /* 0x000fe20000410000 */
[----:B------:R-:W-:Y:S01]  /*22a0*/  BSSY B0, `(.L_x_5949) ;  /* 0x000000f000007945 */ /* 0x000fe20003800000 */
[----:B------:R-:W-:Y:S02]  /*22b0*/  @!P6 ISETP.NE.U32.AND P2, PT, RZ, c[0x0][0x218], PT ;  /* 0x00008600ff00ea0c */ /* 0x000fe40003f45070 */
[----:B------:R-:W-:Y:S02]  /*22c0*/  ISETP.NE.AND.EX P3, PT, RZ, c[0x0][0x25c], PT, P3 ;  /* 0x00009700ff007a0c */ /* 0x000fe40003f65330 */
[----:B------:R-:W-:Y:S02]  /*22d0*/  @P5 PRMT R194, R152, 0x7610, R194 ;  /* 0x0000761098c25816 */ /* 0x000fe400000000c2 */
[----:B------:R-:W-:-:S02]  /*22e0*/  @P5 F2FP.BF16.PACK_AB R163, RZ, R148 ;  /* 0x00000094ffa3523e */ /* 0x000fc400000010ff */
[----:B------:R-:W-:Y:S02]  /*22f0*/  @P5 F2FP.BF16.PACK_AB R201, RZ, R149 ;  /* 0x00000095ffc9523e */ /* 0x000fe400000010ff */
        /* <DEDUP_REMOVED lines=9> */
.L_x_5950:
[----:B------:R-:W-:Y:S05]  /*2390*/  BSYNC B0 ;  /* 0x0000000000007941 */ /* 0x000fea0003800000 */
.L_x_5949:
        /* <DEDUP_REMOVED lines=24> */
.L_x_5952:
[----:B------:R-:W-:Y:S05]  /*2520*/  BSYNC B0 ;  /* 0x0000000000007941 */ /* 0x000fea0003800000 */
.L_x_5951:
        /* <DEDUP_REMOVED lines=8> */
.L_x_5954:
[----:B------:R-:W-:Y:S05]  /*25b0*/  BSYNC B0 ;  /* 0x0000000000007941 */ /* 0x000fea0003800000 */
.L_x_5953:
        /* <DEDUP_REMOVED lines=13> */
.L_x_5956:
[----:B------:R-:W-:Y:S05]  /*2690*/  BSYNC B0 ;  /* 0x0000000000007941 */ /* 0x000fea0003800000 */
.L_x_5955:
        /* <DEDUP_REMOVED lines=9> */
.L_x_5958:
[----:B------:R-:W-:Y:S05]  /*2730*/  BSYNC B0 ;  /* 0x0000000000007941 */ /* 0x000fea0003800000 */
.L_x_5957:
[----:B------:R-:W-:Y:S01]  /*2740*/  @P5 FMUL.FTZ R149, R161, c[0x0][0x1ec] ;  /* 0x00007b00a1955a20 */ /* 0x000fe20000410000 */
[----:B------:R-:W-:Y:S01]  /*2750*/  @!P6 ISETP.NE.AND.EX P4, PT, RZ, c[0x0][0x21c], PT, P4 ;  /* 0x00008700ff00ea0c */ /* 0x000fe20003f85340 */
[----:B------:R-:W-:Y:S01]  /*2760*/  BSSY B0, `(.L_x_5959) ;  /* 0x000000e000007945 */ /* 0x000fe20003800000 */
[----:B------:R-:W-:Y:S02]  /*2770*/  @!P6 ISETP.NE.U32.AND P2, PT, RZ, c[0x0][0x218], PT ;  /* 0x00008600ff00ea0c */ /* 0x000fe40003f45070 */
[----:B------:R-:W-:Y:S02]  /*2780*/  @P5 PRMT R194, R151, 0x7610, R194 ;  /* 0x0000761097c25816 */ /* 0x000fe400000000c2 */
[----:B------:R-:W-:Y:S02]  /*2790*/  @P5 F2FP.BF16.PACK_AB R201, RZ, R148 ;  /* 0x00000094ffc9523e */ /* 0x000fe400000010ff */
[----:B------:R-:W-:Y:S02]  /*27a0*/  @P5 F2FP.BF16.PACK_AB R204, RZ, R149 ;  /* 0x00000095ffcc523e */ /* 0x000fe400000010ff */
        /* <DEDUP_REMOVED lines=9> */
.L_x_5960:
[----:B------:R-:W-:Y:S05]  /*2840*/  BSYNC B0 ;  /* 0x0000000000007941 */ /* 0x000fea0003800000 */
.L_x_5959:
        /* <DEDUP_REMOVED lines=25> */
.L_x_5962:
[----:B------:R-:W-:Y:S05]  /*29e0*/  BSYNC B0 ;  /* 0x0000000000007941 */ /* 0x000fea0003800000 */
.L_x_5961:
        /* <DEDUP_REMOVED lines=8> */
.L_x_5964:
[----:B------:R-:W-:Y:S05]  /*2a70*/  BSYNC B0 ;  /* 0x0000000000007941 */ /* 0x000fea0003800000 */
.L_x_5963:
        /* <DEDUP_REMOVED lines=13> */
.L_x_5966:
[----:B------:R-:W-:Y:S05]  /*2b50*/  BSYNC B0 ;  /* 0x0000000000007941 */ /* 0x000fea0003800000 */
.L_x_5965:
        /* <DEDUP_REMOVED lines=9> */
.L_x_5968:
[----:B------:R-:W-:Y:S05]  /*2bf0*/  BSYNC B0 ;  /* 0x0000000000007941 */ /* 0x000fea0003800000 */
.L_x_5967:
        /* <DEDUP_REMOVED lines=16> */
.L_x_5970:
[----:B------:R-:W-:Y:S05]  /*2d00*/  BSYNC B0 ;  /* 0x0000000000007941 */ /* 0x000fea0003800000 */
.L_x_5969:
        /* <DEDUP_REMOVED lines=25> */
.L_x_5972:
[----:B------:R-:W-:Y:S05]  /*2ea0*/  BSYNC B0 ;  /* 0x0000000000007941 */ /* 0x000fea0003800000 */
.L_x_5971:
        /* <DEDUP_REMOVED lines=8> */
.L_x_5974:
[----:B------:R-:W-:Y:S05]  /*2f30*/  BSYNC B0 ;  /* 0x0000000000007941 */ /* 0x000fea0003800000 */
.L_x_5973:
        /* <DEDUP_REMOVED lines=13> */
.L_x_5976:
[----:B------:R-:W-:Y:S05]  /*3010*/  BSYNC B0 ;  /* 0x0000000000007941 */ /* 0x000fea0003800000 */
.L_x_5975:
        /* <DEDUP_REMOVED lines=9> */
.L_x_5978:
[----:B------:R-:W-:Y:S05]  /*30b0*/  BSYNC B0 ;  /* 0x0000000000007941 */ /* 0x000fea0003800000 */
.L_x_5977:
        /* <DEDUP_REMOVED lines=16> */
.L_x_5980:
[----:B------:R-:W-:Y:S05]  /*31c0*/  BSYNC B0 ;  /* 0x0000000000007941 */ /* 0x000fea0003800000 */
.L_x_5979:
        /* <DEDUP_REMOVED lines=25> */
.L_x_5982:
[----:B------:R-:W-:Y:S05]  /*3360*/  BSYNC B0 ;  /* 0x0000000000007941 */ /* 0x000fea0003800000 */
.L_x_5981:
        /* <DEDUP_REMOVED lines=8> */
.L_x_5984:
[----:B------:R-:W-:Y:S05]  /*33f0*/  BSYNC B0 ;  /* 0x0000000000007941 */ /* 0x000fea0003800000 */
.L_x_5983:
        /* <DEDUP_REMOVED lines=8> */
.L_x_5986:
[----:B------:R-:W-:Y:S05]  /*3480*/  BSYNC B0 ;  /* 0x0000000000007941 */ /* 0x000fea0003800000 */
.L_x_5985:
        /* <DEDUP_REMOVED lines=14> */
.L_x_5988:
[----:B------:R-:W-:Y:S05]  /*3570*/  BSYNC B0 ;  /* 0x0000000000007941 */ /* 0x000fea0003800000 */
.L_x_5987:
[----:B------:R-:W-:Y:S01]  /*3580*/  @P5 FMUL.FTZ R149, R151, c[0x0][0x1ec] ;  /* 0x00007b0097955a20 */ /* 0x000fe20000410000 */
[----:B------:R-:W-:Y:S01]  /*3590*/  @!P6 ISETP.NE.AND.EX P4, PT, RZ, c[0x0][0x21c], PT, P4 ;  /* 0x00008700ff00ea0c */ /* 0x000fe20003f85340 */
[----:B------:R-:W-:Y:S01]  /*35a0*/  BSSY B0, `(.L_x_5989) ;  /* 0x000000f000007945 */ /* 0x000fe20003800000 */
[----:B------:R-:W-:Y:S02]  /*35b0*/  @P5 PRMT R194, R152, 0x7610, R194 ;  /* 0x0000761098c25816 */ /* 0x000fe400000000c2 */
[----:B------:R-:W-:Y:S02]  /*35c0*/  @!P6 ISETP.NE.U32.AND P2, PT, RZ, c[0x0][0x218], PT ;  /* 0x00008600ff00ea0c */ /* 0x000fe40003f45070 */
[----:B------:R-:W-:Y:S02]  /*35d0*/  @P5 F2FP.BF16.PACK_AB R155, RZ, R148 ;  /* 0x00000094ff9b523e */ /* 0x000fe400000010ff */
[----:B------:R-:W-:Y:S02]  /*35e0*/  @P5 F2FP.BF16.PACK_AB R159, RZ, R149 ;  /* 0x00000095ff9f523e */ /* 0x000fe400000010ff */
[----:B------:R-:W-:-:S02]  /*35f0*/  @P1 IADD3 R152, R198, 0x400, RZ ;  /* 0x00000400c6981810 */ /* 0x000fc40007ffe0ff */
        /* <DEDUP_REMOVED lines=9> */
.L_x_5990:
[----:B------:R-:W-:Y:S05]  /*3690*/  BSYNC B0 ;  /* 0x0000000000007941 */ /* 0x000fea0003800000 */
.L_x_5989:
        /* <DEDUP_REMOVED lines=25> */
.L_x_5992:
[----:B------:R-:W-:Y:S05]  /*3830*/  BSYNC B0 ;  /* 0x0000000000007941 */ /* 0x000fea0003800000 */
.L_x_5991:
        /* <DEDUP_REMOVED lines=8> */
.L_x_5994:
[----:B------:R-:W-:Y:S05]  /*38c0*/  BSYNC B0 ;  /* 0x0000000000007941 */ /* 0x000fea0003800000 */
.L_x_5993:
        /* <DEDUP_REMOVED lines=14> */
.L_x_5996:
[----:B------:R-:W-:Y:S05]  /*39b0*/  BSYNC B0 ;  /* 0x0000000000007941 */ /* 0x000fea0003800000 */
.L_x_5995:
        /* <DEDUP_REMOVED lines=10> */
.L_x_5998:
[----:B------:R-:W-:Y:S05]  /*3a60*/  BSYNC B0 ;  /* 0x0000000000007941 */ /* 0x000fea0003800000 */
.L_x_5997:
[----:B------:R-:W-:Y:S01]  /*3a70*/  @P5 FMUL.FTZ R149, R151, c[0x0][0x1ec] ;  /* 0x00007b0097955a20 */ /* 0x000fe20000410000 */
[----:B------:R-:W-:Y:S01]  /*3a80*/  @!P6 ISETP.NE.U32.AND P2, PT, RZ, c[0x0][0x218], PT ;  /* 0x00008600ff00ea0c */ /* 0x000fe20003f45070 */
[----:B------:R-:W-:Y:S01]  /*3a90*/  BSSY B0, `(.L_x_5999) ;  /* 0x0000015000007945 */ /* 0x000fe20003800000 */
[----:B------:R-:W-:Y:S02]  /*3aa0*/  @!P6 ISETP.NE.AND.EX P0, PT, RZ, c[0x0][0x21c], PT, P0 ;  /* 0x00008700ff00ea0c */ /* 0x000fe40003f05300 */
[----:B------:R-:W-:Y:S02]  /*3ab0*/  @P5 F2FP.BF16.PACK_AB R148, RZ, R148 ;  /* 0x00000094ff94523e */ /* 0x000fe400000010ff */
[----:B------:R-:W-:Y:S02]  /*3ac0*/  @P5 F2FP.BF16.PACK_AB R149, RZ, R149 ;  /* 0x00000095ff95523e */ /* 0x000fe400000010ff */
[----:B------:R-:W-:Y:S02]  /*3ad0*/  @!P6 ISETP.NE.AND.EX P2, PT, RZ, c[0x0][0x21c], PT, P2 ;  /* 0x00008700ff00ea0c */ /* 0x000fe40003f45320 */
[----:B------:R-:W-:-:S02]  /*3ae0*/  @P5 PRMT R194, R153, 0x7610, R194 ;  /* 0x0000761099c25816 */ /* 0x000fc400000000c2 */
[----:B------:R-:W-:Y:S02]  /*3af0*/  @!P6 FSEL R154, R39, RZ, P0 ;  /* 0x000000ff279ae208 */ /* 0x000fe40000000000 */
[----:B------:R-:W-:Y:S02]  /*3b00*/  @!P6 ISETP.NE.U32.AND P4, PT, RZ, c[0x0][0x218], PT ;  /* 0x00008600ff00ea0c */ /* 0x000fe40003f85070 */
[----:B------:R-:W-:Y:S02]  /*3b10*/  @!P6 ISETP.NE.U32.AND P0, PT, RZ, c[0x0][0x218], PT ;  /* 0x00008600ff00ea0c */ /* 0x000fe40003f05070 */
[----:B------:R-:W-:Y:S02]  /*3b20*/  @P5 PRMT R195, R148, 0x7610, R195 ;  /* 0x0000761094c35816 */ /* 0x000fe400000000c3 */
[----:B------:R-:W-:Y:S02]  /*3b30*/  @P5 PRMT R196, R149, 0x7610, R196 ;  /* 0x0000761095c45816 */ /* 0x000fe400000000c4 */
        /* <DEDUP_REMOVED lines=10> */
.L_x_6000:
[----:B------:R-:W-:Y:S05]  /*3be0*/  BSYNC B0 ;  /* 0x0000000000007941 */ /* 0x000fea0003800000 */
.L_x_5999:
[----:B------:R-:W-:Y:S01]  /*3bf0*/  SEL R149, R150, R145, P3 ;  /* 0x0000009196957207 */ /* 0x000fe20001800000 */
[----:B------:R-:W-:Y:S01]  /*3c00*/  @P1 IMAD.WIDE.U32 R152, R152, R153, c[0x0][0x258] ;  /* 0x0000960098981625 */ /* 0x000fe200078e0099 */
[----:B------:R-:W-:Y:S01]  /*3c10*/  SEL R150, R151, R146, P3 ;  /* 0x0000009297967207 */ /* 0x000fe20001800000 */
[----:B------:R-:W-:Y:S01]  /*3c20*/  BSSY B0, `(.L_x_6001) ;  /* 0x000001a000007945 */ /* 0x000fe20003800000 */
[----:B------:R-:W-:Y:S01]  /*3c30*/  SEL R148, R155, R144, P3 ;  /* 0x000000909b947207 */ /* 0x000fe20001800000 */
[----:B------:R-:W-:Y:S01]  /*3c40*/  @P1 IMAD.MOV.U32 R162, RZ, RZ, 0x10 ;  /* 0x00000010ffa21424 */ /* 0x000fe200078e00ff */
[C---:B------:R-:W-:Y:S01]  /*3c50*/  SEL R151, R154.reuse, R147, P3 ;  /* 0x000000939a977207 */ /* 0x040fe20001800000 */
[----:B------:R-:W-:Y:S01]  /*3c60*/  @P5 FMUL.FTZ R154, R154, c[0x0][0x1ec] ;  /* 0x00007b009a9a5a20 */ /* 0x000fe20000410000 */
[----:B------:R-:W-:Y:S02]  /*3c70*/  @!P6 ISETP.NE.U32.AND P2, PT, RZ, c[0x0][0x218], PT ;  /* 0x00008600ff00ea0c */ /* 0x000fe40003f45070 */
[----:B------:R-:W-:Y:S01]  /*3c80*/  @P1 IADD3 R155, R198, 0x600, RZ ;  /* 0x00000600c69b1810 */ /* 0x000fe20007ffe0ff */
[----:B------:R0:W-:Y:S01]  /*3c90*/  @P1 STG.E.128 [R152.64], R148 ;  /* 0x0000009498001986 */ /* 0x0001e2000c101d04 */
[----:B------:R-:W-:-:S02]  /*3ca0*/  @!P6 ISETP.NE.AND.EX P0, PT, RZ, c[0x0][0x21c], PT, P0 ;  /* 0x00008700ff00ea0c */ /* 0x000fc40003f05300 */
        /* <DEDUP_REMOVED lines=17> */
.L_x_6002:
[----:B------:R-:W-:Y:S05]  /*3dc0*/  BSYNC B0 ;  /* 0x0000000000007941 */ /* 0x000fea0003800000 */
.L_x_6001:
        /* <DEDUP_REMOVED lines=8> */
.L_x_6004:
[----:B------:R-:W-:Y:S05]  /*3e50*/  BSYNC B0 ;  /* 0x0000000000007941 */ /* 0x000fea0003800000 */
.L_x_6003:
[----:B------:R-:W-:Y:S01]  /*3e60*/  BSSY B0, `(.L_x_6005) ;  /* 0x000000a000007945 */ /* 0x000fe20003800000 */
[----:B------:R-:W-:Y:S02]  /*3e70*/  SEL R144, R159, R144, P3 ;  /* 0x000000909f907207 */ /* 0x000fe40001800000 */
        /* <DEDUP_REMOVED lines=8> */
.L_x_6006:
[----:B------:R-:W-:Y:S05]  /*3f00*/  BSYNC B0 ;  /* 0x0000000000007941 */ /* 0x000fea0003800000 */
.L_x_6005:
        /* <DEDUP_REMOVED lines=8> */
.L_x_6008:
[----:B------:R-:W-:Y:S05]  /*3f90*/  BSYNC B0 ;  /* 0x0000000000007941 */ /* 0x000fea0003800000 */
.L_x_6007:
        /* <DEDUP_REMOVED lines=8> */
.L_x_6010:
[----:B------:R-:W-:Y:S05]  /*4020*/  BSYNC B0 ;  /* 0x0000000000007941 */ /* 0x000fea0003800000 */
.L_x_6009:
        /* <DEDUP_REMOVED lines=27> */
.L_x_6012:
[----:B------:R-:W-:Y:S05]  /*41e0*/  BSYNC B0 ;  /* 0x0000000000007941 */ /* 0x000fea0003800000 */
.L_x_6011:
[----:B------:R-:W-:Y:S02]  /*41f0*/  IADD3 R2, R2, c[0x0][0x160], RZ ;  /* 0x0000580002027a10 */ /* 0x000fe40007ffe0ff */
[----:B------:R-:W-:Y:S02]  /*4200*/  LOP3.LUT P1, RZ, R4, 0xff, RZ, 0xc0, !PT ;  /* 0x000000ff04ff7812 */ /* 0x000fe4000782c0ff */
[----:B------:R-:W-:Y:S02]  /*4210*/  ISETP.GE.AND P0, PT, R2, c[0x0][0x164], PT ;  /* 0x0000590002007a0c */ /* 0x000fe40003f06270 */
[----:B------:R-:W-:-:S11]  /*4220*/  SEL R4, RZ, 0x1, P1 ;  /* 0x00000001ff047807 */ /* 0x000fd60000800000 */
[----:B01----:R-:W-:Y:S01]  /*4230*/  @P0 CALL.REL.NOINC `(.L_x_5937) ;  /* 0x0000001000000944 */ /* 0x003fe20003c00000 */
[----:B------:R-:W-:Y:S05]  /*4240*/  BRA `(.L_x_6013) ;  /* 0xffffc29000007947 */ /* 0x000fea000383ffff */
.L_x_5937:
        /* <DEDUP_REMOVED lines=23> */
.L_x_5941:
[----:B------:R-:W-:Y:S01]  /*43c0*/  HFMA2.MMA R154, -RZ, RZ, 0, 1.847743988037109375e-06 ;  /* 0x0000001fff9a7435 */ /* 0x000fe200000001ff */
[----:B------:R-:W-:Y:S01]  /*43d0*/  MOV R152, R156 ;  /* 0x0000009c00987202 */ /* 0x000fe20000000f00 */
[----:B------:R-:W-:Y:S01]  /*43e0*/  IMAD.MOV.U32 R159, RZ, RZ, 0x10 ;  /* 0x00000010ff9f7424 */ /* 0x000fe200078e00ff */
[----:B------:R-:W-:-:S02]  /*43f0*/  MOV R161, 0xffffffff ;  /* 0xffffffff00a17802 */ /* 0x000fc40000000f00 */
[----:B------:R-:W-:Y:S02]  /*4400*/  MOV R148, 0x4420 ;  /* 0x0000442000947802 */ /* 0x000fe40000000f00 */
[----:B-----5:R-:W-:Y:S05]  /*4410*/  CALL.REL.NOINC `($__internal_83_$__cuda_sm70_shflsync_down_p) ;  /* 0x0000046000007944 */ /* 0x020fea0003c00000 */
[----:B-1----:R-:W-:Y:S01]  /*4420*/  MOV R151, R152 ;  /* 0x0000009800977202 */ /* 0x002fe20000000f00 */
[----:B0-----:R-:W-:Y:S05]  /*4430*/  BRA `(.L_x_6014) ;  /* 0xffffd73000007947 */ /* 0x001fea000383ffff */
.L_x_5942:
[----:B------:R-:W-:Y:S01]  /*4440*/  HFMA2.MMA R154, -RZ, RZ, 0, 1.847743988037109375e-06 ;  /* 0x0000001fff9a7435 */ /* 0x000fe200000001ff */
[----:B------:R-:W-:Y:S01]  /*4450*/  MOV R152, R157 ;  /* 0x0000009d00987202 */ /* 0x000fe20000000f00 */
[----:B------:R-:W-:Y:S01]  /*4460*/  IMAD.MOV.U32 R159, RZ, RZ, 0x10 ;  /* 0x00000010ff9f7424 */ /* 0x000fe200078e00ff */
[----:B------:R-:W-:Y:S02]  /*4470*/  MOV R161, 0xffffffff ;  /* 0xffffffff00a17802 */ /* 0x000fe40000000f00 */
[----:B------:R-:W-:Y:S02]  /*4480*/  MOV R148, 0x44a0 ;  /* 0x000044a000947802 */ /* 0x000fe40000000f00 */
[----:B01---5:R-:W-:Y:S05]  /*4490*/  CALL.REL.NOINC `($__internal_83_$__cuda_sm70_shflsync_down_p) ;  /* 0x000003e000007944 */ /* 0x023fea0003c00000 */
[----:B------:R-:W-:Y:S01]  /*44a0*/  FADD.FTZ R156, R151, R156 ;  /* 0x0000009c979c7221 */ /* 0x000fe20000010000 */
[----:B0-----:R-:W-:Y:S01]  /*44b0*/  HFMA2.MMA R159, -RZ, RZ, 0, 4.76837158203125e-07 ;  /* 0x00000008ff9f7435 */ /* 0x001fe200000001ff */
[----:B-1----:R-:W-:Y:S01]  /*44c0*/  FADD.FTZ R157, R157, R152 ;  /* 0x000000989d9d7221 */ /* 0x002fe20000010000 */
[----:B------:R-:W-:Y:S01]  /*44d0*/  MOV R154, 0x1f ;  /* 0x0000001f009a7802 */ /* 0x000fe20000000f00 */
[----:B------:R-:W-:Y:S01]  /*44e0*/  IMAD.MOV.U32 R161, RZ, RZ, -0x1 ;  /* 0xffffffffffa17424 */ /* 0x000fe200078e00ff */
[----:B------:R-:W-:-:S02]  /*44f0*/  MOV R152, R156 ;  /* 0x0000009c00987202 */ /* 0x000fc40000000f00 */
[----:B------:R-:W-:Y:S02]  /*4500*/  MOV R148, 0x4520 ;  /* 0x0000452000947802 */ /* 0x000fe40000000f00 */
[----:B------:R-:W-:Y:S05]  /*4510*/  CALL.REL.NOINC `($__internal_83_$__cuda_sm70_shflsync_down_p) ;  /* 0x0000036000007944 */ /* 0x000fea0003c00000 */
[----:B0-----:R-:W-:Y:S01]  /*4520*/  HFMA2.MMA R159, -RZ, RZ, 0, 4.76837158203125e-07 ;  /* 0x00000008ff9f7435 */ /* 0x001fe200000001ff */
[----:B-1----:R-:W-:Y:S01]  /*4530*/  MOV R151, R152 ;  /* 0x0000009800977202 */ /* 0x002fe20000000f00 */
[----:B------:R-:W-:Y:S01]  /*4540*/  IMAD.MOV.U32 R161, RZ, RZ, -0x1 ;  /* 0xffffffffffa17424 */ /* 0x000fe200078e00ff */
[----:B------:R-:W-:Y:S02]  /*4550*/  MOV R152, R157 ;  /* 0x0000009d00987202 */ /* 0x000fe40000000f00 */
[----:B------:R-:W-:Y:S02]  /*4560*/  MOV R154, 0x1f ;  /* 0x0000001f009a7802 */ /* 0x000fe40000000f00 */
[----:B------:R-:W-:Y:S02]  /*4570*/  MOV R148, 0x4590 ;  /* 0x0000459000947802 */ /* 0x000fe40000000f00 */
[----:B------:R-:W-:Y:S05]  /*4580*/  CALL.REL.NOINC `($__internal_83_$__cuda_sm70_shflsync_down_p) ;  /* 0x000002f000007944 */ /* 0x000fea0003c00000 */
[----:B------:R-:W-:Y:S01]  /*4590*/  FADD.FTZ R156, R151, R156 ;  /* 0x0000009c979c7221 */ /* 0x000fe20000010000 */
[----:B0-----:R-:W-:Y:S01]  /*45a0*/  HFMA2.MMA R159, -RZ, RZ, 0, 2.384185791015625e-07 ;  /* 0x00000004ff9f7435 */ /* 0x001fe200000001ff */
[----:B-1----:R-:W-:Y:S01]  /*45b0*/  FADD.FTZ R157, R157, R152 ;  /* 0x000000989d9d7221 */ /* 0x002fe20000010000 */
[----:B------:R-:W-:-:S02]  /*45c0*/  MOV R154, 0x1f ;  /* 0x0000001f009a7802 */ /* 0x000fc40000000f00 */
[----:B------:R-:W-:Y:S02]  /*45d0*/  MOV R161, 0xffffffff ;  /* 0xffffffff00a17802 */ /* 0x000fe40000000f00 */
[----:B------:R-:W-:Y:S02]  /*45e0*/  MOV R152, R156 ;  /* 0x0000009c00987202 */ /* 0x000fe40000000f00 */
[----:B------:R-:W-:Y:S02]  /*45f0*/  MOV R148, 0x4610 ;  /* 0x0000461000947802 */ /* 0x000fe40000000f00 */
[----:B------:R-:W-:Y:S05]  /*4600*/  CALL.REL.NOINC `($__internal_83_$__cuda_sm70_shflsync_down_p) ;  /* 0x0000027000007944 */ /* 0x000fea0003c00000 */
[----:B0-----:R-:W-:Y:S01]  /*4610*/  HFMA2.MMA R159, -RZ, RZ, 0, 2.384185791015625e-07 ;  /* 0x00000004ff9f7435 */ /* 0x001fe200000001ff */
[----:B-1----:R-:W-:Y:S01]  /*4620*/  MOV R151, R152 ;  /* 0x0000009800977202 */ /* 0x002fe20000000f00 */
[----:B------:R-:W-:Y:S01]  /*4630*/  IMAD.MOV.U32 R152, RZ, RZ, R157 ;  /* 0x000000ffff987224 */ /* 0x000fe200078e009d */
[----:B------:R-:W-:Y:S02]  /*4640*/  MOV R154, 0x1f ;  /* 0x0000001f009a7802 */ /* 0x000fe40000000f00 */
[----:B------:R-:W-:Y:S02]  /*4650*/  MOV R161, 0xffffffff ;  /* 0xffffffff00a17802 */ /* 0x000fe40000000f00 */
[----:B------:R-:W-:-:S02]  /*4660*/  MOV R148, 0x4680 ;  /* 0x0000468000947802 */ /* 0x000fc40000000f00 */
[----:B------:R-:W-:Y:S05]  /*4670*/  CALL.REL.NOINC `($__internal_83_$__cuda_sm70_shflsync_down_p) ;  /* 0x0000020000007944 */ /* 0x000fea0003c00000 */
[----:B------:R-:W-:Y:S01]  /*4680*/  FADD.FTZ R156, R151, R156 ;  /* 0x0000009c979c7221 */ /* 0x000fe20000010000 */
[----:B0-----:R-:W-:Y:S01]  /*4690*/  HFMA2.MMA R159, -RZ, RZ, 0, 1.1920928955078125e-07 ;  /* 0x00000002ff9f7435 */ /* 0x001fe200000001ff */
[----:B-1----:R-:W-:Y:S01]  /*46a0*/  FADD.FTZ R155, R157, R152 ;  /* 0x000000989d9b7221 */ /* 0x002fe20000010000 */
[----:B------:R-:W-:Y:S01]  /*46b0*/  MOV R154, 0x1f ;  /* 0x0000001f009a7802 */ /* 0x000fe20000000f00 */
[----:B------:R-:W-:Y:S01]  /*46c0*/  IMAD.MOV.U32 R161, RZ, RZ, -0x1 ;  /* 0xffffffffffa17424 */ /* 0x000fe200078e00ff */
[----:B------:R-:W-:-:S02]  /*46d0*/  MOV R152, R156 ;  /* 0x0000009c00987202 */ /* 0x000fc40000000f00 */
[----:B------:R-:W-:Y:S02]  /*46e0*/  MOV R148, 0x4700 ;  /* 0x0000470000947802 */ /* 0x000fe40000000f00 */
[----:B------:R-:W-:Y:S05]  /*46f0*/  CALL.REL.NOINC `($__internal_83_$__cuda_sm70_shflsync_down_p) ;  /* 0x0000018000007944 */ /* 0x000fea0003c00000 */
[----:B0-----:R-:W-:Y:S01]  /*4700*/  HFMA2.MMA R159, -RZ, RZ, 0, 1.1920928955078125e-07 ;  /* 0x00000002ff9f7435 */ /* 0x001fe200000001ff */
[----:B-1----:R-:W-:Y:S01]  /*4710*/  MOV R151, R152 ;  /* 0x0000009800977202 */ /* 0x002fe20000000f00 */
[----:B------:R-:W-:Y:S01]  /*4720*/  IMAD.MOV.U32 R161, RZ, RZ, -0x1 ;  /* 0xffffffffffa17424 */ /* 0x000fe200078e00ff */
[----:B------:R-:W-:Y:S02]  /*4730*/  MOV R152, R155 ;  /* 0x0000009b00987202 */ /* 0x000fe40000000f00 */
[----:B------:R-:W-:Y:S02]  /*4740*/  MOV R154, 0x1f ;  /* 0x0000001f009a7802 */ /* 0x000fe40000000f00 */
[----:B------:R-:W-:Y:S02]  /*4750*/  MOV R148, 0x4770 ;  /* 0x0000477000947802 */ /* 0x000fe40000000f00 */
[----:B------:R-:W-:Y:S05]  /*4760*/  CALL.REL.NOINC `($__internal_83_$__cuda_sm70_shflsync_down_p) ;  /* 0x0000011000007944 */ /* 0x000fea0003c00000 */
[----:B------:R-:W-:Y:S01]  /*4770*/  FADD.FTZ R153, R151, R156 ;  /* 0x0000009c97997221 */ /* 0x000fe20000010000 */
[----:B0-----:R-:W-:Y:S01]  /*4780*/  HFMA2.MMA R159, -RZ, RZ, 0, 5.9604644775390625e-08 ;  /* 0x00000001ff9f7435 */ /* 0x001fe200000001ff */
[----:B-1----:R-:W-:Y:S01]  /*4790*/  FADD.FTZ R155, R155, R152 ;  /* 0x000000989b9b7221 */ /* 0x002fe20000010000 */
[----:B------:R-:W-:-:S02]  /*47a0*/  MOV R154, 0x1f ;  /* 0x0000001f009a7802 */ /* 0x000fc40000000f00 */
[----:B------:R-:W-:Y:S02]  /*47b0*/  MOV R161, 0xffffffff ;  /* 0xffffffff00a17802 */ /* 0x000fe40000000f00 */
[----:B------:R-:W-:Y:S02]  /*47c0*/  MOV R152, R153 ;  /* 0x0000009900987202 */ /* 0x000fe40000000f00 */
[----:B------:R-:W-:Y:S02]  /*47d0*/  MOV R148, 0x47f0 ;  /* 0x000047f000947802 */ /* 0x000fe40000000f00 */
[----:B------:R-:W-:Y:S05]  /*47e0*/  CALL.REL.NOINC `($__internal_83_$__cuda_sm70_shflsync_down_p) ;  /* 0x0000009000007944 */ /* 0x000fea0003c00000 */
[----:B0-----:R-:W-:Y:S01]  /*47f0*/  HFMA2.MMA R159, -RZ, RZ, 0, 5.9604644775390625e-08 ;  /* 0x00000001ff9f7435 */ /* 0x001fe200000001ff */
[----:B-1----:R-:W-:Y:S01]  /*4800*/  MOV R200, R152 ;  /* 0x0000009800c87202 */ /* 0x002fe20000000f00 */
[----:B------:R-:W-:Y:S01]  /*4810*/  IMAD.MOV.U32 R152, RZ, RZ, R155 ;  /* 0x000000ffff987224 */ /* 0x000fe200078e009b */
[----:B------:R-:W-:Y:S02]  /*4820*/  MOV R154, 0x1f ;  /* 0x0000001f009a7802 */ /* 0x000fe40000000f00 */
[----:B------:R-:W-:Y:S02]  /*4830*/  MOV R161, 0xffffffff ;  /* 0xffffffff00a17802 */ /* 0x000fe40000000f00 */
[----:B------:R-:W-:-:S02]  /*4840*/  MOV R148, 0x4860 ;  /* 0x0000486000947802 */ /* 0x000fc40000000f00 */
[----:B------:R-:W-:Y:S05]  /*4850*/  CALL.REL.NOINC `($__internal_83_$__cuda_sm70_shflsync_down_p) ;  /* 0x0000002000007944 */ /* 0x000fea0003c00000 */
[----:B-1----:R-:W-:Y:S01]  /*4860*/  MOV R148, R152 ;  /* 0x0000009800947202 */ /* 0x002fe20000000f00 */
[----:B0-----:R-:W-:Y:S05]  /*4870*/  BRA `(.L_x_6015) ;  /* 0xffffd41000007947 */ /* 0x001fea000383ffff */
        .weak           $__internal_83_$__cuda_sm70_shflsync_down_p
        .type           $__internal_83_$__cuda_sm70_shflsync_down_p,@function
        .size           $__internal_83_$__cuda_sm70_shflsync_down_p,(.L_x_12959 - $__internal_83_$__cuda_sm70_shflsync_down_p)
$__internal_83_$__cuda_sm70_shflsync_down_p:
[----:B------:R-:W-:Y:S01]  /*4880*/  HFMA2.MMA R149, -RZ, RZ, 0, 0 ;  /* 0x00000000ff957435 */ /* 0x000fe200000001ff */
[----:B------:R-:W-:Y:S04]  /*4890*/  WARPSYNC R161 ;  /* 0x000000a100007348 */ /* 0x000fe80003800000 */
[----:B------:R0:W1:Y:S01]  /*48a0*/  SHFL.DOWN PT, R152, R152, R159, R154 ;  /* 0x0800009f98987389 */ /* 0x00006200000e009a */
[----:B------:R-:W-:Y:S05]  /*48b0*/  RET.REL.NODEC R148 `(_ZN10layer_norm13ln_bwd_kernelINS_13Kernel_traitsIf13__nv_bfloat16fS2_fjLj7168ELj1ELj1ELj8ELj8ENS_18Kernel_traits_baseILj7168EfS2_fS2_fjLj256EEEEELb0ELb0ELb1ELb1EEEvNS_9BwdParamsE) ;  /* 0xffffb74094007950 */ /* 0x000fea0003c3ffff */
.L_x_6016:
        /* <DEDUP_REMOVED lines=12> */
.L_x_12959:


//--------------------- .text._ZN10layer_norm13ln_bwd_kernelINS_13Kernel_traitsIf13__nv_bfloat16fS2_fjLj7168ELj1ELj1ELj8ELj8ENS_18Kernel_traits_baseILj7168EfS2_fS2_fjLj256EEEEELb0ELb1ELb0ELb0EEEvNS_9BwdParamsE --------------------------
	.section	.text._ZN10layer_norm13ln_bwd_kernelINS_13Kernel_traitsIf13__nv_bfloat16fS2_fjLj7168ELj1ELj1ELj8ELj8ENS_18Kernel_traits_baseILj7168EfS2_fS2_fjLj256EEEEELb0ELb1ELb0ELb0EEEvNS_9BwdParamsE,"ax",@progbits
	.sectioninfo	@"SHI_REGISTERS=255"
	.align	128
        .global         _ZN10layer_norm13ln_bwd_kernelINS_13Kernel_traitsIf13__nv_bfloat16fS2_fjLj7168ELj1ELj1ELj8ELj8ENS_18Kernel_traits_baseILj7168EfS2_fS2_fjLj256EEEEELb0ELb1ELb0ELb0EEEvNS_9BwdParamsE
        .type           _ZN10layer_norm13ln_bwd_kernelINS_13Kernel_traitsIf13__nv_bfloat16fS2_fjLj7168ELj1ELj1ELj8ELj8ENS_18Kernel_traits_baseILj7168EfS2_fS2_fjLj256EEEEELb0ELb1ELb0ELb0EEEvNS_9BwdParamsE,@function
        .size           _ZN10layer_norm13ln_bwd_kernelINS_13Kernel_traitsIf13__nv_bfloat16fS2_fjLj7168ELj1ELj1ELj8ELj8ENS_18Kernel_traits_baseILj7168EfS2_fS2_fjLj256EEEEELb0ELb1ELb0ELb0EEEvNS_9BwdParamsE,(.L_x_12960 - _ZN10layer_norm13ln_bwd_kernelINS_13Kernel_traitsIf13__nv_bfloat16fS2_fjLj7168ELj1ELj1ELj8ELj8ENS_18Kernel_traits_baseILj7168EfS2_fS2_fjLj256EEEEELb0ELb1ELb0ELb0EEEvNS_9BwdParamsE)
        .other          _ZN10layer_norm13ln_bwd_kernelINS_13Kernel_traitsIf13__nv_bfloat16fS2_fjLj7168ELj1ELj1ELj8ELj8ENS_18Kernel_traits_baseILj7168EfS2_fS2_fjLj256EEEEELb0ELb1ELb0ELb0EEEvNS_9BwdParamsE,@"STO_CUDA_ENTRY STV_DEFAULT"
_ZN10layer_norm13ln_bwd_kernelINS_13Kernel_traitsIf13__nv_bfloat16fS2_fjLj7168ELj1ELj1ELj8ELj8ENS_18Kernel_traits_baseILj7168EfS2_fS2_fjLj256EEEEELb0ELb1ELb0ELb0EEEvNS_9BwdParamsE:
.text._ZN10layer_norm13ln_bwd_kernelINS_13Kernel_traitsIf13__nv_bfloat16fS2_fjLj7168ELj1ELj1ELj8ELj8ENS_18Kernel_traits_baseILj7168EfS2_fS2_fjLj256EEEEELb0ELb1ELb0ELb0EEEvNS_9BwdParamsE:
        /* <DEDUP_REMOVED lines=16> */
[----:B------:R-:W-:Y:S02]  /*0100*/  @P6 MOV R4, 0x10 ;  /* 0x0000001000046802 */ /* 0x000fe40000000f00 */
[----:B------:R-:W-:Y:S02]  /*0110*/  @P0 MOV R10, 0x10 ;  /* 0x00000010000a0802 */ /* 0x000fe40000000f00 */
[----:B------:R-:W-:Y:S01]  /*0120*/  @P1 MOV R14, 0x10 ;  /* 0x00000010000e1802 */ /* 0x000fe20000000f00 */
[CC--:B------:R-:W-:Y:S01]  /*0130*/  @P6 IMAD.WIDE.U32 R2, R9.reuse, R4.reuse, c[0x0][0x1b0] ;  /* 0x00006c0009026625 */ /* 0x0c0fe200078e0004 */
[----:B------:R-:W-:Y:S02]  /*0140*/  ISETP.GE.U32.AND P4, PT, R0, 0x600, PT ;  /* 0x000006000000780c */ /* 0x000fe40003f86070 */
[----:B------:R-:W-:Y:S01]  /*0150*/  @P2 MOV R18, 0x10 ;  /* 0x0000001000122802 */ /* 0x000fe20000000f00 */
[C---:B------:R-:W-:Y:S01]  /*0160*/  @P6 IMAD.WIDE.U32 R4, R9.reuse, R4, c[0x0][0x1c8] ;  /* 0x0000720009046625 */ /* 0x040fe200078e0004 */
[----:B------:R-:W-:Y:S01]  /*0170*/  @P6 LOP3.LUT R9, R9, 0x100, RZ, 0xfc, !PT ;  /* 0x0000010009096812 */ /* 0x000fe200078efcff */
[----:B------:R-:W0:Y:S01]  /*0180*/  S2UR UR6, SR_CTAID.X ;  /* 0x00000000000679c3 */ /* 0x000e220000002500 */
[----:B------:R-:W-:Y:S01]  /*0190*/  P2R R19, PR, RZ, 0x20 ;  /* 0x00000020ff137803 */ /* 0x000fe20000000000 */
[----:B------:R1:W5:Y:S01]  /*01a0*/  @P6 LDG.E.128 R176, [R2.64] ;  /* 0x0000000402b06981 */ /* 0x000362000c1e1d00 */
[----:B------:R-:W-:Y:S01]  /*01b0*/  @P3 MOV R22, 0x10 ;  /* 0x0000001000163802 */ /* 0x000fe20000000f00 */
[CC--:B------:R-:W-:Y:S01]  /*01c0*/  @P0 IMAD.WIDE.U32 R6, R9.reuse, R10.reuse, c[0x0][0x1b0] ;  /* 0x00006c0009060625 */ /* 0x0c0fe200078e000a */
[----:B------:R-:W-:Y:S01]  /*01d0*/  @P5 MOV R28, 0x10 ;  /* 0x00000010001c5802 */ /* 0x000fe20000000f00 */
[----:B------:R2:W5:Y:S02]  /*01e0*/  @P6 LDG.E.128 R172, [R4.64] ;  /* 0x0000000404ac6981 */ /* 0x000564000c1e1d00 */
[C---:B------:R-:W-:Y:S01]  /*01f0*/  @P0 IMAD.WIDE.U32 R10, R9.reuse, R10, c[0x0][0x1c8] ;  /* 0x00007200090a0625 */ /* 0x040fe200078e000a */
[----:B------:R-:W-:Y:S01]  /*0200*/  @P0 IADD3 R9, R9, 0x100, RZ ;  /* 0x0000010009090810 */ /* 0x000fe20007ffe0ff */
[----:B------:R0:W5:Y:S04]  /*0210*/  @P0 LDG.E.128 R168, [R6.64] ;  /* 0x0000000406a80981 */ /* 0x000168000c1e1d00 */
[CC--:B------:R-:W-:Y:S01]  /*0220*/  @P1 IMAD.WIDE.U32 R12, R9.reuse, R14.reuse, c[0x0][0x1b0] ;  /* 0x00006c00090c1625 */ /* 0x0c0fe200078e000e */
[----:B------:R-:W-:Y:S01]  /*0230*/  @P4 MOV R26, 0x10 ;  /* 0x00000010001a4802 */ /* 0x000fe20000000f00 */
        /* <DEDUP_REMOVED lines=19> */
[----:B------:R-:W-:-:S02]  /*0370*/  @P4 IADD3 R9, R9, 0x100, RZ ;  /* 0x0000010009094810 */ /* 0x000fc40007ffe0ff */
[----:B0-----:R-:W-:-:S03]  /*0380*/  LEA.HI R6, R8, UR6, RZ, 0x18 ;  /* 0x0000000608067c11 */ /* 0x001fc6000f8fc0ff */
[----:B--2---:R-:W-:-:S04]  /*0390*/  @P5 IMAD.WIDE.U32 R4, R9, R28, c[0x0][0x1c8] ;  /* 0x0000720009045625 */ /* 0x004fc800078e001c */
        /* <DEDUP_REMOVED lines=49> */
[----:B------:R-:W-:-:S06]  /*06b0*/  MOV R121, RZ ;  /* 0x000000ff00797202 */ /* 0x000fcc0000000f00 */
.L_x_6048:
[----:B------:R-:W-:Y:S02]  /*06c0*/  ISETP.NE.U32.AND P5, PT, RZ, c[0x0][0x1c0], PT ;  /* 0x00007000ff007a0c */ /* 0x000fe40003fa5070 */
[----:B------:R-:W-:-:S02]  /*06d0*/  SHF.R.S32.HI R3, RZ, 0x1f, R6 ;  /* 0x0000001fff037819 */ /* 0x000fc40000011406 */
[----:B------:R-:W-:Y:S02]  /*06e0*/  ISETP.NE.AND.EX P5, PT, RZ, c[0x0][0x1c4], PT, P5 ;  /* 0x00007100ff007a0c */ /* 0x000fe40003fa5350 */
[----:B------:R-:W-:-:S11]  /*06f0*/  MOV R193, 0x4 ;  /* 0x0000000400c17802 */ /* 0x000fd60000000f00 */
[----:B------:R-:W-:-:S04]  /*0700*/  @P5 LEA R198, P6, R6, c[0x0][0x1c0], 0x1 ;  /* 0x0000700006c65a11 */ /* 0x000fc800078c08ff */
[C---:B------:R-:W-:Y:S01]  /*0710*/  @P5 LEA.HI.X R199, R6.reuse, c[0x0][0x1c4], R3, 0x1, P6 ;  /* 0x0000710006c75a11 */ /* 0x040fe200030f0c03 */
[----:B------:R-:W-:-:S04]  /*0720*/  IMAD.WIDE R194, R6, R193, c[0x0][0x1a0] ;  /* 0x0000680006c27625 */ /* 0x000fc800078e02c1 */
[----:B------:R1:W2:Y:S01]  /*0730*/  @P5 LDG.E.U16 R198, [R198.64] ;  /* 0x00000004c6c65981 */ /* 0x0002a2000c1e1500 */
[C---:B------:R-:W-:Y:S01]  /*0740*/  IMAD.WIDE R192, R6.reuse, R193, c[0x0][0x1a8] ;  /* 0x00006a0006c07625 */ /* 0x040fe200078e02c1 */
[----:B------:R-:W-:Y:S02]  /*0750*/  MOV R4, 0x3f800000 ;  /* 0x3f80000000047802 */ /* 0x000fe40000000f00 */
[----:B-----5:R3:W5:Y:S04]  /*0760*/  LDG.E R196, [R194.64] ;  /* 0x00000004c2c47981 */ /* 0x020768000c1e1900 */
[----:B------:R3:W5:Y:S01]  /*0770*/  LDG.E R3, [R192.64] ;  /* 0x00000004c0037981 */ /* 0x000762000c1e1900 */
[----:B------:R-:W-:Y:S01]  /*0780*/  IMAD R2, R6, c[0x0][0x168], RZ ;  /* 0x00005a0006027a24 */ /* 0x000fe200078e02ff */
[----:B------:R-:W-:-:S04]  /*0790*/  LOP3.LUT P6, RZ, R0, 0xffffff00, RZ, 0xc0, !PT ;  /* 0xffffff0000ff7812 */ /* 0x000fc800078cc0ff */
[----:B------:R-:W-:-:S04]  /*07a0*/  SHF.R.S32.HI R197, RZ, 0x1f, R2 ;  /* 0x0000001fffc57819 */ /* 0x000fc80000011402 */
[----:B------:R-:W-:Y:S02]  /*07b0*/  LEA.HI R2, R197, R2, RZ, 0x2 ;  /* 0x00000002c5027211 */ /* 0x000fe400078f10ff */
[----:B------:R-:W-:Y:S01]  /*07c0*/  LOP3.LUT R197, R8, 0xff, RZ, 0xc0, !PT ;  /* 0x000000ff08c57812 */ /* 0x000fe200078ec0ff */
[----:B------:R-:W-:Y:S03]  /*07d0*/  BSSY B0, `(.L_x_6018) ;  /* 0x0000039000007945 */ /* 0x000fe60003800000 */
[----:B------:R-:W-:Y:S02]  /*07e0*/  LEA.HI.SX32 R2, R2, R197, 0x1e ;  /* 0x000000c502027211 */ /* 0x000fe400078ff2ff */
[----:B------:R-:W-:Y:S02]  /*07f0*/  MOV R197, RZ ;  /* 0x000000ff00c57202 */ /* 0x000fe40000000f00 */
[----:B-1----:R-:W-:-:S02]  /*0800*/  MOV R199, R2 ;  /* 0x0000000200c77202 */ /* 0x002fc40000000f00 */
[----:B--2---:R-:W-:Y:S02]  /*0810*/  @P5 PRMT R4, RZ, 0x5410, R198 ;  /* 0x00005410ff045816 */ /* 0x004fe400000000c6 */
[----:B------:R-:W-:Y:S01]  /*0820*/  MOV R198, RZ ;  /* 0x000000ff00c67202 */ /* 0x000fe20000000f00 */
[----:B------:R-:W-:Y:S05]  /*0830*/  @!P6 BRA `(.L_x_6019) ;  /* 0x000003200000e947 */ /* 0x000fea0003800000 */
[----:B---3--:R-:W-:Y:S01]  /*0840*/  HFMA2.MMA R199, -RZ, RZ, 0, 4.76837158203125e-07 ;  /* 0x00000008ffc77435 */ /* 0x008fe200000001ff */
        /* <DEDUP_REMOVED lines=12> */
[C---:B--2---:R-:W-:Y:S01]  /*0910*/  FADD.FTZ R248, -R203.reuse, R193 ;  /* 0x000000c1cbf87221 */ /* 0x044fe20000010100 */
        /* <DEDUP_REMOVED lines=9> */
[----:B------:R-:W-:Y:S01]  /*09b0*/  FMUL.FTZ R249, R176, R197 ;  /* 0x000000c5b0f97220 */ /* 0x000fe20000410000 */
[----:B------:R-:W-:Y:S01]  /*09c0*/  PRMT R245, RZ, 0x5410, R202 ;  /* 0x00005410fff57816 */ /* 0x000fe200000000ca */
[----:B------:R-:W-:Y:S01]  /*09d0*/  FMUL.FTZ R246, R3, R194 ;  /* 0x000000c203f67220 */ /* 0x000fe20000410000 */
[----:B------:R-:W-:Y:S01]  /*09e0*/  SHF.R.U32.HI R224, RZ, 0x10, R199 ;  /* 0x00000010ffe07819 */ /* 0x000fe200000116c7 */
[----:B------:R-:W-:Y:S02]  /*09f0*/  FADD.FTZ R93, R93, R192 ;  /* 0x000000c05d5d7221 */ /* 0x000fe40000010000 */
[-C--:B------:R-:W-:Y:S02]  /*0a00*/  FFMA.FTZ R121, R248, R192.reuse, R121 ;  /* 0x000000c0f8797223 */ /* 0x080fe40000010079 */
        /* <DEDUP_REMOVED lines=21> */
.L_x_6019:
[----:B0--3--:R-:W-:Y:S05]  /*0b60*/  BSYNC B0 ;  /* 0x0000000000007941 */ /* 0x009fea0003800000 */
.L_x_6018:
        /* <DEDUP_REMOVED lines=19> */
[----:B---3--:R-:W-:Y:S01]  /*0ca0*/  FADD.FTZ R242, -R236, R192 ;  /* 0x000000c0ecf27221 */ /* 0x008fe20000010100 */
[----:B0-----:R-:W-:-:S03]  /*0cb0*/  MOV R202, R201 ;  /* 0x000000c900ca7202 */ /* 0x001fc60000000f00 */
[C---:B------:R-:W-:Y:S01]  /*0cc0*/  FMUL.FTZ R242, R3.reuse, R242 ;  /* 0x000000f203f27220 */ /* 0x040fe20000410000 */
[----:B------:R-:W-:Y:S01]  /*0cd0*/  PRMT R192, RZ, 0x5410, R225 ;  /* 0x00005410ffc07816 */ /* 0x000fe200000000e1 */
[----:B------:R-:W-:Y:S02]  /*0ce0*/  FADD.FTZ R194, -R236, R194 ;  /* 0x000000c2ecc27221 */ /* 0x000fe40000010100 */
[----:B------:R-:W-:Y:S02]  /*0cf0*/  FADD.FTZ R88, R88, R241 ;  /* 0x000000f158587221 */ /* 0x000fe40000010000 */
[-C--:B------:R-:W-:Y:S02]  /*0d00*/  FFMA.FTZ R116, R242, R241.reuse, R116 ;  /* 0x000000f1f2747223 */ /* 0x080fe40000010074 */
[----:B------:R-:W-:Y:S02]  /*0d10*/  FADD.FTZ R240, -R236, R193 ;  /* 0x000000c1ecf07221 */ /* 0x000fe40000010100 */
[----:B------:R-:W-:Y:S01]  /*0d20*/  FMUL.FTZ R241, R168, R241 ;  /* 0x000000f1a8f17220 */ /* 0x000fe20000410000 */
[----:B------:R-:W-:Y:S01]  /*0d30*/  PRMT R237, RZ, 0x5410, R202 ;  /* 0x00005410ffed7816 */ /* 0x000fe200000000ca */
[C---:B------:R-:W-:Y:S01]  /*0d40*/  FMUL.FTZ R238, R3.reuse, R194 ;  /* 0x000000c203ee7220 */ /* 0x040fe20000410000 */
[----:B------:R-:W-:Y:S01]  /*0d50*/  SHF.R.U32.HI R203, RZ, 0x10, R201 ;  /* 0x00000010ffcb7819 */ /* 0x000fe200000116c9 */
        /* <DEDUP_REMOVED lines=21> */
.L_x_6021:
[----:B------:R-:W-:Y:S05]  /*0eb0*/  BSYNC B0 ;  /* 0x0000000000007941 */ /* 0x000fea0003800000 */
.L_x_6020:
        /* <DEDUP_REMOVED lines=52> */
.L_x_6023:
[----:B------:R-:W-:Y:S05]  /*1200*/  BSYNC B0 ;  /* 0x0000000000007941 */ /* 0x000fea0003800000 */
.L_x_6022:
        /* <DEDUP_REMOVED lines=23> */
[C---:B------:R-:W-:Y:S02]  /*1380*/  FADD.FTZ R14, -R200.reuse, R193 ;  /* 0x000000c1c80e7221 */ /* 0x040fe40000010100 */
[----:B------:R-:W-:Y:S02]  /*1390*/  FADD.FTZ R194, -R200, R194 ;  /* 0x000000c2c8c27221 */ /* 0x000fe40000010100 */
[----:B------:R-:W-:Y:S02]  /*13a0*/  FADD.FTZ R80, R80, R223 ;  /* 0x000000df50507221 */ /* 0x000fe40000010000 */
[-C--:B------:R-:W-:Y:S01]  /*13b0*/  FFMA.FTZ R108, R226, R223.reuse, R108 ;  /* 0x000000dfe26c7223 */ /* 0x080fe2000001006c */
[----:B------:R-:W-:Y:S01]  /*13c0*/  SHF.R.U32.HI R202, RZ, 0x10, R11 ;  /* 0x00000010ffca7819 */ /* 0x000fe2000001160b */
[----:B------:R-:W-:Y:S01]  /*13d0*/  FMUL.FTZ R223, R152, R223 ;  /* 0x000000df98df7220 */ /* 0x000fe20000410000 */
[----:B------:R-:W-:Y:S01]  /*13e0*/  PRMT R11, RZ, 0x5410, R12 ;  /* 0x00005410ff0b7816 */ /* 0x000fe2000000000c */
[----:B------:R-:W-:-:S02]  /*13f0*/  FMUL.FTZ R9, R3, R14 ;  /* 0x0000000e03097220 */ /* 0x000fc40000410000 */
[----:B------:R-:W-:Y:S02]  /*1400*/  FMUL.FTZ R10, R3, R194 ;  /* 0x000000c2030a7220 */ /* 0x000fe40000410000 */
[-C--:B------:R-:W-:Y:S02]  /*1410*/  FMUL.FTZ R12, R153, R192.reuse ;  /* 0x000000c0990c7220 */ /* 0x080fe40000410000 */
[----:B------:R-:W-:Y:S02]  /*1420*/  FADD.FTZ R193, R198, R223 ;  /* 0x000000dfc6c17221 */ /* 0x000fe40000010000 */
[----:B------:R-:W-:Y:S01]  /*1430*/  FFMA.FTZ R197, R226, R223, R197 ;  /* 0x000000dfe2c57223 */ /* 0x000fe200000100c5 */
[----:B------:R-:W-:Y:S01]  /*1440*/  PRMT R202, RZ, 0x5410, R202 ;  /* 0x00005410ffca7816 */ /* 0x000fe200000000ca */
[----:B------:R-:W-:Y:S02]  /*1450*/  FADD.FTZ R81, R81, R192 ;  /* 0x000000c051517221 */ /* 0x000fe40000010000 */
[----:B------:R-:W-:-:S02]  /*1460*/  FFMA.FTZ R109, R9, R192, R109 ;  /* 0x000000c0096d7223 */ /* 0x000fc4000001006d */
[----:B------:R-:W-:Y:S02]  /*1470*/  FADD.FTZ R82, R82, R11 ;  /* 0x0000000b52527221 */ /* 0x000fe40000010000 */
[-C--:B------:R-:W-:Y:S02]  /*1480*/  FFMA.FTZ R110, R10, R11.reuse, R110 ;  /* 0x0000000b0a6e7223 */ /* 0x080fe4000001006e */
[----:B------:R-:W-:Y:S02]  /*1490*/  FADD.FTZ R200, -R200, R195 ;  /* 0x000000c3c8c87221 */ /* 0x000fe40000010100 */
[----:B------:R-:W-:Y:S02]  /*14a0*/  FMUL.FTZ R11, R154, R11 ;  /* 0x0000000b9a0b7220 */ /* 0x000fe40000410000 */
        /* <DEDUP_REMOVED lines=10> */
.L_x_6025:
[----:B------:R-:W-:Y:S05]  /*1550*/  BSYNC B0 ;  /* 0x0000000000007941 */ /* 0x000fea0003800000 */
.L_x_6024:
        /* <DEDUP_REMOVED lines=18> */
[C---:B---3--:R-:W-:Y:S02]  /*1680*/  FADD.FTZ R200, -R206.reuse, R16 ;  /* 0x00000010cec87221 */ /* 0x048fe40000010100 */
[C---:B------:R-:W-:Y:S01]  /*1690*/  FADD.FTZ R202, -R206.reuse, R17 ;  /* 0x00000011ceca7221 */ /* 0x040fe20000010100 */
[----:B------:R-:W-:Y:S01]  /*16a0*/  PRMT R17, RZ, 0x5410, R15 ;  /* 0x00005410ff117816 */ /* 0x000fe2000000000f */
[----:B------:R-:W-:Y:S01]  /*16b0*/  FMUL.FTZ R15, R3, R200 ;  /* 0x000000c8030f7220 */ /* 0x000fe20000410000 */
[----:B0-----:R-:W-:Y:S01]  /*16c0*/  MOV R194, R193 ;  /* 0x000000c100c27202 */ /* 0x001fe20000000f00 */
[----:B------:R-:W-:Y:S01]  /*16d0*/  FADD.FTZ R204, -R206, R18 ;  /* 0x00000012cecc7221 */ /* 0x000fe20000010100 */
[----:B------:R-:W-:Y:S01]  /*16e0*/  PRMT R192, RZ, 0x5410, R201 ;  /* 0x00005410ffc07816 */ /* 0x000fe200000000c9 */
[-C--:B------:R-:W-:Y:S01]  /*16f0*/  FMUL.FTZ R18, R144, R17.reuse ;  /* 0x0000001190127220 */ /* 0x080fe20000410000 */
[----:B------:R-:W-:Y:S01]  /*1700*/  SHF.R.U32.HI R195, RZ, 0x10, R193 ;  /* 0x00000010ffc37819 */ /* 0x000fe200000116c1 */
[----:B------:R-:W-:Y:S01]  /*1710*/  FADD.FTZ R76, R76, R17 ;  /* 0x000000114c4c7221 */ /* 0x000fe20000010000 */
[----:B------:R-:W-:Y:S01]  /*1720*/  PRMT R193, RZ, 0x5410, R194 ;  /* 0x00005410ffc17816 */ /* 0x000fe200000000c2 */
[----:B------:R-:W-:-:S02]  /*1730*/  FFMA.FTZ R104, R15, R17, R104 ;  /* 0x000000110f687223 */ /* 0x000fc40000010068 */
[----:B------:R-:W-:Y:S02]  /*1740*/  FADD.FTZ R206, -R206, R19 ;  /* 0x00000013cece7221 */ /* 0x000fe40000010100 */
        /* <DEDUP_REMOVED lines=21> */
.L_x_6027:
[----:B------:R-:W-:Y:S05]  /*18a0*/  BSYNC B0 ;  /* 0x0000000000007941 */ /* 0x000fea0003800000 */
.L_x_6026:
        /* <DEDUP_REMOVED lines=19> */
[----:B------:R-:W-:Y:S01]  /*19e0*/  FADD.FTZ R210, -R214, R193 ;  /* 0x000000c1d6d27221 */ /* 0x000fe20000010100 */
[----:B------:R-:W-:Y:S01]  /*19f0*/  PRMT R193, RZ, 0x5410, R207 ;  /* 0x00005410ffc17816 */ /* 0x000fe200000000cf */
[C---:B------:R-:W-:Y:S01]  /*1a00*/  FMUL.FTZ R207, R3.reuse, R208 ;  /* 0x000000d003cf7220 */ /* 0x040fe20000410000 */
[----:B0-----:R-:W-:Y:S01]  /*1a10*/  MOV R202, R201 ;  /* 0x000000c900ca7202 */ /* 0x001fe20000000f00 */
[----:B------:R-:W-:Y:S01]  /*1a20*/  FMUL.FTZ R208, R3, R210 ;  /* 0x000000d203d07220 */ /* 0x000fe20000410000 */
[----:B------:R-:W-:Y:S01]  /*1a30*/  PRMT R192, RZ, 0x5410, R209 ;  /* 0x00005410ffc07816 */ /* 0x000fe200000000d1 */
[----:B------:R-:W-:-:S02]  /*1a40*/  FMUL.FTZ R210, R136, R193 ;  /* 0x000000c188d27220 */ /* 0x000fc40000410000 */
[C---:B------:R-:W-:Y:S01]  /*1a50*/  FADD.FTZ R194, -R214.reuse, R194 ;  /* 0x000000c2d6c27221 */ /* 0x040fe20000010100 */
[----:B------:R-:W-:Y:S01]  /*1a60*/  SHF.R.U32.HI R203, RZ, 0x10, R201 ;  /* 0x00000010ffcb7819 */ /* 0x000fe200000116c9 */
[----:B------:R-:W-:Y:S01]  /*1a70*/  FADD.FTZ R214, -R214, R195 ;  /* 0x000000c3d6d67221 */ /* 0x000fe20000010100 */
[----:B------:R-:W-:Y:S01]  /*1a80*/  PRMT R195, RZ, 0x5410, R202 ;  /* 0x00005410ffc37816 */ /* 0x000fe200000000ca */
        /* <DEDUP_REMOVED lines=22> */
.L_x_6029:
[----:B------:R-:W-:Y:S05]  /*1bf0*/  BSYNC B0 ;  /* 0x0000000000007941 */ /* 0x000fea0003800000 */
.L_x_6028:
        /* <DEDUP_REMOVED lines=15> */
[----:B------:R-:W3:Y:S01]  /*1cf0*/  LDG.E.128 R192, [R192.64] ;  /* 0x00000004c0c07981 */ /* 0x000ee2000c1e1d00 */
[----:B--2---:R-:W-:Y:S02]  /*1d00*/  MOV R196, R200 ;  /* 0x000000c800c47202 */ /* 0x004fe40000000f00 */
[----:B------:R-:W-:Y:S01]  /*1d10*/  SHF.R.U64 R215, R200, 0x10, R201 ;  /* 0x00000010c8d77819 */ /* 0x000fe200000012c9 */
[C---:B---3--:R-:W-:Y:S01]  /*1d20*/  FADD.FTZ R216, -R222.reuse, R193 ;  /* 0x000000c1ded87221 */ /* 0x048fe20000010100 */
[----:B------:R-:W-:Y:S01]  /*1d30*/  PRMT R193, RZ, 0x5410, R196 ;  /* 0x00005410ffc17816 */ /* 0x000fe200000000c4 */
[----:B0-----:R-:W-:Y:S01]  /*1d40*/  FADD.FTZ R202, -R222, R192 ;  /* 0x000000c0deca7221 */ /* 0x001fe20000010100 */
[----:B------:R-:W-:Y:S02]  /*1d50*/  MOV R199, R201 ;  /* 0x000000c900c77202 */ /* 0x000fe40000000f00 */
[----:B------:R-:W-:Y:S01]  /*1d60*/  PRMT R192, RZ, 0x5410, R215 ;  /* 0x00005410ffc07816 */ /* 0x000fe200000000d7 */
[----:B------:R-:W-:-:S02]  /*1d70*/  FMUL.FTZ R215, R3, R202 ;  /* 0x000000ca03d77220 */ /* 0x000fc40000410000 */
[----:B------:R-:W-:Y:S01]  /*1d80*/  FMUL.FTZ R218, R124, R193 ;  /* 0x000000c17cda7220 */ /* 0x000fe20000410000 */
[----:B------:R-:W-:Y:S01]  /*1d90*/  SHF.R.U32.HI R217, RZ, 0x10, R201 ;  /* 0x00000010ffd97819 */ /* 0x000fe200000116c9 */
[----:B------:R-:W-:Y:S01]  /*1da0*/  FADD.FTZ R194, -R222, R194 ;  /* 0x000000c2dec27221 */ /* 0x000fe20000010100 */
[----:B------:R-:W-:Y:S01]  /*1db0*/  PRMT R199, RZ, 0x5410, R199 ;  /* 0x00005410ffc77816 */ /* 0x000fe200000000c7 */
[----:B------:R-:W-:Y:S02]  /*1dc0*/  FMUL.FTZ R216, R3, R216 ;  /* 0x000000d803d87220 */ /* 0x000fe40000410000 */
        /* <DEDUP_REMOVED lines=23> */
.L_x_6031:
[----:B------:R-:W-:Y:S05]  /*1f40*/  BSYNC B0 ;  /* 0x0000000000007941 */ /* 0x000fea0003800000 */
.L_x_6030:
[----:B------:R-:W-:Y:S02]  /*1f50*/  LOP3.LUT P5, RZ, R5, 0xff, RZ, 0xc0, !PT ;  /* 0x000000ff05ff7812 */ /* 0x000fe400078ac0ff */
[----:B------:R-:W-:-:S04]  /*1f60*/  SHF.R.U32.HI R194, RZ, 0x5, R8 ;  /* 0x00000005ffc27819 */ /* 0x000fc80000011608 */
[----:B------:R-:W-:-:S07]  /*1f70*/  LOP3.LUT R251, R194, 0x7fffff8, RZ, 0xc0, !PT ;  /* 0x07fffff8c2fb7812 */ /* 0x000fce00078ec0ff */
[----:B------:R-:W-:Y:S02]  /*1f80*/  @!P5 IADD3 R251, R251, 0x8, RZ ;  /* 0x00000008fbfbd810 */ /* 0x000fe40007ffe0ff */
[----:B------:R-:W-:Y:S01]  /*1f90*/  LOP3.LUT P5, RZ, R8, 0x1f, RZ, 0xc0, !PT ;  /* 0x0000001f08ff7812 */ /* 0x000fe200078ac0ff */
[----:B------:R-:W-:Y:S10]  /*1fa0*/  BRA.DIV ~URZ, `(.L_x_6032) ;  /* 0x000024c27f007947 */ /* 0x000ff4000b800000 */
[----:B------:R0:W1:Y:S02]  /*1fb0*/  SHFL.DOWN PT, R201, R198, 0x10, 0x1f ;  /* 0x0a001f00c6c97f89 */ /* 0x00006400000e0000 */
.L_x_6049:
        /* <DEDUP_REMOVED lines=18> */
.L_x_6050:
        /* <DEDUP_REMOVED lines=43> */
[C---:B------:R-:W-:Y:S02]  /*2390*/  FMUL.FTZ R203, R3.reuse, R200 ;  /* 0x000000c803cb7220 */ /* 0x040fe40000410000 */
[----:B------:R-:W-:Y:S02]  /*23a0*/  FMUL.FTZ R200, R3, R192 ;  /* 0x000000c003c87220 */ /* 0x000fe40000410000 */
[----:B------:R-:W-:-:S04]  /*23b0*/  IMAD.WIDE.U32 R192, R2, R199, c[0x0][0x170] ;  /* 0x00005c0002c07625 */ /* 0x000fc800078e00c7 */
[----:B------:R-:W-:Y:S02]  /*23c0*/  FADD.FTZ R194, R249, -R194 ;  /* 0x800000c2f9c27221 */ /* 0x000fe40000010000 */
[----:B------:R-:W2:Y:S01]  /*23d0*/  LDG.E.64 R192, [R192.64] ;  /* 0x00000004c0c07981 */ /* 0x000ea2000c1e1b00 */
[----:B------:R-:W-:Y:S02]  /*23e0*/  FADD.FTZ R198, R247, -R198 ;  /* 0x800000c6f7c67221 */ /* 0x000fe40000010000 */
        /* <DEDUP_REMOVED lines=16> */
[----:B------:R-:W-:-:S05]  /*24f0*/  @P5 MOV R195, 0x10 ;  /* 0x0000001000c35802 */ /* 0x000fca0000000f00 */
[----:B------:R-:W-:-:S05]  /*2500*/  @P5 IMAD.WIDE.U32 R194, R2, R195, c[0x0][0x258] ;  /* 0x0000960002c25625 */ /* 0x000fca00078e00c3 */
[----:B------:R2:W-:Y:S01]  /*2510*/  @P5 STG.E.128 [R194.64], R188 ;  /* 0x000000bcc2005986 */ /* 0x0005e2000c101d04 */
[----:B------:R-:W-:Y:S02]  /*2520*/  FMUL.FTZ R198, R173, R202 ;  /* 0x000000caadc67220 */ /* 0x000fe40000410000 */
[----:B------:R-:W-:Y:S02]  /*2530*/  FMUL.FTZ R225, R201, R4 ;  /* 0x00000004c9e17220 */ /* 0x000fe40000410000 */
        /* <DEDUP_REMOVED lines=25> */
.L_x_6035:
[----:B0-----:R-:W-:Y:S05]  /*26d0*/  BSYNC B0 ;  /* 0x0000000000007941 */ /* 0x001fea0003800000 */
.L_x_6034:
        /* <DEDUP_REMOVED lines=12> */
[----:B------:R-:W-:-:S04]  /*27a0*/  IMAD.WIDE.U32 R192, R2, R193, c[0x0][0x170] ;  /* 0x00005c0002c07625 */ /* 0x000fc800078e00c1 */
[----:B------:R-:W-:Y:S02]  /*27b0*/  FFMA.FTZ R200, R236, R197, R200 ;  /* 0x000000c5ecc87223 */ /* 0x000fe400000100c8 */
[----:B------:R-:W2:Y:S01]  /*27c0*/  LDG.E.64 R192, [R192.64] ;  /* 0x00000004c0c07981 */ /* 0x000ea2000c1e1b00 */
[----:B------:R-:W-:Y:S02]  /*27d0*/  FADD.FTZ R194, R239, -R194 ;  /* 0x800000c2efc27221 */ /* 0x000fe40000010000 */
[----:B------:R-:W-:Y:S02]  /*27e0*/  FADD.FTZ R198, R237, -R198 ;  /* 0x800000c6edc67221 */ /* 0x000fe40000010000 */
[----:B------:R-:W-:Y:S02]  /*27f0*/  FADD.FTZ R202, R235, -R200 ;  /* 0x800000c8ebca7221 */ /* 0x000fe40000010000 */
[C---:B------:R-:W-:Y:S02]  /*2800*/  FMUL.FTZ R200, R3.reuse, R194 ;  /* 0x000000c203c87220 */ /* 0x040fe40000410000 */
[----:B------:R-:W-:-:S02]  /*2810*/  FMUL.FTZ R203, R3, R198 ;  /* 0x000000c603cb7220 */ /* 0x000fc40000410000 */
[----:B------:R-:W-:Y:S02]  /*2820*/  FMUL.FTZ R202, R3, R202 ;  /* 0x000000ca03ca7220 */ /* 0x000fe40000410000 */
[----:B------:R-:W-:Y:S02]  /*2830*/  @P5 FADD.FTZ R201, R32, R201 ;  /* 0x000000c920c95221 */ /* 0x000fe40000010000 */
        /* <DEDUP_REMOVED lines=44> */
.L_x_6037:
[----:B0-----:R-:W-:Y:S05]  /*2b00*/  BSYNC B0 ;  /* 0x0000000000007941 */ /* 0x001fea0003800000 */
.L_x_6036:
[----:B------:R-:W-:Y:S01]  /*2b10*/  BSSY B0, `(.L_x_6038) ;  /* 0x0000042000007945 */ /* 0x000fe20003800000 */
[----:B------:R-:W-:Y:S05]  /*2b20*/  @!P1 BRA `(.L_x_6039) ;  /* 0x0000040000009947 */ /* 0x000fea0003800000 */
[----:B------:R-:W-:Y:S02]  /*2b30*/  ISETP.NE.AND P5, PT, R7, RZ, PT ;  /* 0x000000ff0700720c */ /* 0x000fe40003fa5270 */
[----:B------:R-:W-:Y:S02]  /*2b40*/  MOV R193, 0x8 ;  /* 0x0000000800c17802 */ /* 0x000fe40000000f00 */
        /* <DEDUP_REMOVED lines=62> */
.L_x_6039:
[----:B0-----:R-:W-:Y:S05]  /*2f30*/  BSYNC B0 ;  /* 0x0000000000007941 */ /* 0x001fea0003800000 */
.L_x_6038:
[----:B------:R-:W-:Y:S01]  /*2f40*/  BSSY B0, `(.L_x_6040) ;  /* 0x0000042000007945 */ /* 0x000fe20003800000 */
        /* <DEDUP_REMOVED lines=10> */
[----:B------:R-:W-:Y:S02]  /*2ff0*/  FFMA.FTZ R194, R10, R197, R198 ;  /* 0x000000c50ac27223 */ /* 0x000fe400000100c6 */
[----:B------:R-:W-:-:S02]  /*3000*/  FMUL.FTZ R201, R3, R192 ;  /* 0x000000c003c97220 */ /* 0x000fc40000410000 */
[----:B------:R-:W-:Y:S02]  /*3010*/  FFMA.FTZ R195, R13, R197, R198 ;  /* 0x000000c50dc37223 */ /* 0x000fe400000100c6 */
        /* <DEDUP_REMOVED lines=52> */
.L_x_6041:
[----:B0-----:R-:W-:Y:S05]  /*3360*/  BSYNC B0 ;  /* 0x0000000000007941 */ /* 0x001fea0003800000 */
.L_x_6040:
        /* <DEDUP_REMOVED lines=8> */
[----:B------:R-:W-:Y:S01]  /*33f0*/  FADD.FTZ R192, R18, -R193 ;  /* 0x800000c112c07221 */ /* 0x000fe20000010000 */
[----:B------:R-:W-:Y:S01]  /*3400*/  MOV R193, 0x8 ;  /* 0x0000000800c17802 */ /* 0x000fe20000000f00 */
        /* <DEDUP_REMOVED lines=56> */
.L_x_6043:
[----:B0-----:R-:W-:Y:S05]  /*3790*/  BSYNC B0 ;  /* 0x0000000000007941 */ /* 0x001fea0003800000 */
.L_x_6042:
        /* <DEDUP_REMOVED lines=9> */
[----:B------:R-:W-:Y:S01]  /*3830*/  HFMA2.MMA R193, -RZ, RZ, 0, 4.76837158203125e-07 ;  /* 0x00000008ffc17435 */ /* 0x000fe200000001ff */
[-CC-:B------:R-:W-:Y:S02]  /*3840*/  FFMA.FTZ R195, R209, R197.reuse, R200.reuse ;  /* 0x000000c5d1c37223 */ /* 0x180fe400000100c8 */
[----:B------:R-:W-:Y:S02]  /*3850*/  FMUL.FTZ R201, R3, R192 ;  /* 0x000000c003c97220 */ /* 0x000fe40000410000 */
[----:B------:R-:W-:-:S02]  /*3860*/  FFMA.FTZ R200, R214, R197, R200 ;  /* 0x000000c5d6c87223 */ /* 0x000fc400000100c8 */
[----:B------:R-:W-:Y:S02]  /*3870*/  FADD.FTZ R194, R211, -R194 ;  /* 0x800000c2d3c27221 */ /* 0x000fe40000010000 */
        /* <DEDUP_REMOVED lines=52> */
.L_x_6045:
[----:B0-----:R-:W-:Y:S05]  /*3bc0*/  BSYNC B0 ;  /* 0x0000000000007941 */ /* 0x001fea0003800000 */
.L_x_6044:
        /* <DEDUP_REMOVED lines=37> */
[C---:B------:R-:W-:Y:S01]  /*3e20*/  @P5 LEA.HI.X R197, R2.reuse, c[0x0][0x25c], RZ, 0x4, P6 ;  /* 0x0000970002c55a11 */ /* 0x040fe200030f24ff */
[----:B------:R-:W-:Y:S02]  /*3e30*/  FMUL.FTZ R201, R201, R4 ;  /* 0x00000004c9c97220 */ /* 0x000fe40000410000 */
[----:B------:R-:W-:Y:S02]  /*3e40*/  FMUL.FTZ R202, R129, R198 ;  /* 0x000000c681ca7220 */ /* 0x000fe40000410000 */
[----:B------:R0:W-:Y:S01]  /*3e50*/  @P5 STG.E.128 [R196.64], R188 ;  /* 0x000000bcc4005986 */ /* 0x0001e2000c101d04 */
[----:B------:R-:W-:Y:S01]  /*3e60*/  LEA R194, P5, R2, c[0x0][0x248], 0x3 ;  /* 0x0000920002c27a11 */ /* 0x000fe200078a18ff */
[----:B------:R-:W-:Y:S02]  /*3e70*/  FMUL.FTZ R199, R199, R4 ;  /* 0x00000004c7c77220 */ /* 0x000fe40000410000 */
[----:B------:R-:W-:Y:S01]  /*3e80*/  FMUL.FTZ R203, R130, R201 ;  /* 0x000000c982cb7220 */ /* 0x000fe20000410000 */
[----:B------:R-:W-:Y:S01]  /*3e90*/  LEA.HI.X R195, R2, c[0x0][0x24c], RZ, 0x3, P5 ;  /* 0x0000930002c37a11 */ /* 0x000fe200028f1cff */
[----:B------:R-:W-:Y:S01]  /*3ea0*/  FMUL.FTZ R4, R128, R199 ;  /* 0x000000c780047220 */ /* 0x000fe20000410000 */
[----:B------:R-:W1:Y:S01]  /*3eb0*/  F2F.BF16.F32 R2, R202 ;  /* 0x000000ca00027304 */ /* 0x000e620000202000 */
[----:B0-----:R-:W-:-:S07]  /*3ec0*/  FMUL.FTZ R196, R131, R200 ;  /* 0x000000c883c47220 */ /* 0x001fce0000410000 */
[----:B------:R-:W-:Y:S08]  /*3ed0*/  F2F.BF16.F32 R203, R203 ;  /* 0x000000cb00cb7304 */ /* 0x000ff00000202000 */
[----:B------:R-:W0:Y:S08]  /*3ee0*/  F2F.BF16.F32 R196, R196 ;  /* 0x000000c400c47304 */ /* 0x000e300000202000 */
[----:B------:R-:W3:Y:S01]  /*3ef0*/  F2F.BF16.F32 R225, R4 ;  /* 0x0000000400e17304 */ /* 0x000ee20000202000 */
[----:B-1----:R-:W-:Y:S01]  /*3f00*/  IMAD.WIDE.U32 R2, R2, 0x10000, RZ ;  /* 0x0001000002027825 */ /* 0x002fe200078e00ff */
[----:B0-----:R-:W-:-:S04]  /*3f10*/  SHF.L.U32 R197, R196, 0x10, RZ ;  /* 0x00000010c4c57819 */ /* 0x001fc800000006ff */
[----:B------:R-:W-:Y:S02]  /*3f20*/  LOP3.LUT R3, R3, R197, R203, 0xfe, !PT ;  /* 0x000000c503037212 */ /* 0x000fe400078efecb */
[----:B---3--:R-:W-:-:S05]  /*3f30*/  LOP3.LUT R2, R2, R225, RZ, 0xfc, !PT ;  /* 0x000000e102027212 */ /* 0x008fca00078efcff */
[----:B------:R2:W-:Y:S02]  /*3f40*/  STG.E.64 [R194.64], R2 ;  /* 0x00000002c2007986 */ /* 0x0005e4000c101b04 */
[----:B--2---:R-:W-:Y:S02]  /*3f50*/  PRMT R2, RZ, 0x5410, R192 ;  /* 0x00005410ff027816 */ /* 0x004fe400000000c0 */
[----:B------:R-:W-:-:S03]  /*3f60*/  SHF.R.U64 R192, R192, 0x10, R193 ;  /* 0x00000010c0c07819 */ /* 0x000fc600000012c1 */
[----:B------:R-:W-:Y:S01]  /*3f70*/  FFMA.FTZ R40, R199, R2, R40 ;  /* 0x00000002c7287223 */ /* 0x000fe20000010028 */
[----:B------:R-:W-:-:S05]  /*3f80*/  PRMT R2, RZ, 0x5410, R192 ;  /* 0x00005410ff027816 */ /* 0x000fca00000000c0 */
[----:B------:R-:W-:Y:S01]  /*3f90*/  FFMA.FTZ R41, R198, R2, R41 ;  /* 0x00000002c6297223 */ /* 0x000fe20000010029 */
[--C-:B------:R-:W-:Y:S02]  /*3fa0*/  PRMT R2, RZ, 0x5410, R193.reuse ;  /* 0x00005410ff027816 */ /* 0x100fe400000000c1 */
[----:B------:R-:W-:-:S03]  /*3fb0*/  SHF.R.U32.HI R193, RZ, 0x10, R193 ;  /* 0x00000010ffc17819 */ /* 0x000fc600000116c1 */
[----:B------:R-:W-:Y:S01]  /*3fc0*/  FFMA.FTZ R42, R201, R2, R42 ;  /* 0x00000002c92a7223 */ /* 0x000fe2000001002a */
[----:B------:R-:W-:-:S05]  /*3fd0*/  PRMT R2, RZ, 0x5410, R193 ;  /* 0x00005410ff027816 */ /* 0x000fca00000000c1 */
[----:B------:R-:W-:Y:S02]  /*3fe0*/  FFMA.FTZ R43, R200, R2, R43 ;  /* 0x00000002c82b7223 */ /* 0x000fe4000001002b */
.L_x_6047:
[----:B------:R-:W-:Y:S05]  /*3ff0*/  BSYNC B0 ;  /* 0x0000000000007941 */ /* 0x000fea0003800000 */
.L_x_6046:
[----:B------:R-:W-:Y:S02]  /*4000*/  LOP3.LUT P5, RZ, R5, 0xff, RZ, 0xc0, !PT ;  /* 0x000000ff05ff7812 */ /* 0x000fe400078ac0ff */
[----:B------:R-:W-:Y:S02]  /*4010*/  IADD3 R6, R6, c[0x0][0x160], RZ ;  /* 0x0000580006067a10 */ /* 0x000fe40007ffe0ff */
[----:B------:R-:W-:Y:S02]  /*4020*/  SEL R5, RZ, 0x1, P5 ;  /* 0x00000001ff057807 */ /* 0x000fe40002800000 */
[----:B------:R-:W-:-:S13]  /*4030*/  ISETP.GE.AND P5, PT, R6, c[0x0][0x164], PT ;  /* 0x0000590006007a0c */ /* 0x000fda0003fa6270 */
[----:B------:R-:W-:Y:S01]  /*4040*/  @P5 CALL.REL.NOINC `(.L_x_6017) ;  /* 0x0000001000005944 */ /* 0x000fe20003c00000 */
[----:B------:R-:W-:Y:S05]  /*4050*/  BRA `(.L_x_6048) ;  /* 0xffffc66000007947 */ /* 0x000fea000383ffff */
.L_x_6017:
[----:B---3--:R-:W0:Y:S01]  /*4060*/  S2UR UR6, SR_CTAID.X ;  /* 0x00000000000679c3 */ /* 0x008e220000002500 */
[----:B------:R-:W0:Y:S01]  /*4070*/  S2R R3, SR_TID.X ;  /* 0x0000000000037919 */ /* 0x000e220000002100 */
[----:B------:R-:W-:Y:S02]  /*4080*/  LOP3.LUT P5, RZ, R0, 0xffffff00, RZ, 0xc0, !PT ;  /* 0xffffff0000ff7812 */ /* 0x000fe400078ac0ff */
[----:B------:R-:W-:Y:S02]  /*4090*/  @P0 MOV R13, 0x10 ;  /* 0x00000010000d0802 */ /* 0x000fe40000000f00 */
        /* <DEDUP_REMOVED lines=61> */
.L_x_6032:
[----:B------:R-:W-:Y:S01]  /*4470*/  HFMA2.MMA R199, -RZ, RZ, 0, 9.5367431640625e-07 ;  /* 0x00000010ffc77435 */ /* 0x000fe200000001ff */
[----:B------:R-:W-:-:S02]  /*4480*/  MOV R200, R198 ;  /* 0x000000c600c87202 */ /* 0x000fc40000000f00 */
[----:B------:R-:W-:Y:S02]  /*4490*/  MOV R195, 0x1f ;  /* 0x0000001f00c37802 */ /* 0x000fe40000000f00 */
[----:B-----5:R-:W-:Y:S02]  /*44a0*/  MOV R196, 0xffffffff ;  /* 0xffffffff00c47802 */ /* 0x020fe40000000f00 */
[----:B------:R-:W-:Y:S02]  /*44b0*/  MOV R192, 0x44d0 ;  /* 0x000044d000c07802 */ /* 0x000fe40000000f00 */
[----:B------:R-:W-:Y:S05]  /*44c0*/  CALL.REL.NOINC `($__internal_84_$__cuda_sm70_shflsync_down_p) ;  /* 0x0000046000007944 */ /* 0x000fea0003c00000 */
[----:B-1----:R-:W-:Y:S01]  /*44d0*/  MOV R201, R196 ;  /* 0x000000c400c97202 */ /* 0x002fe20000000f00 */
[----:B0-----:R-:W-:Y:S05]  /*44e0*/  BRA `(.L_x_6049) ;  /* 0xffffdad000007947 */ /* 0x001fea000383ffff */
.L_x_6033:
[----:B------:R-:W-:Y:S01]  /*44f0*/  HFMA2.MMA R199, -RZ, RZ, 0, 9.5367431640625e-07 ;  /* 0x00000010ffc77435 */ /* 0x000fe200000001ff */
[----:B------:R-:W-:Y:S02]  /*4500*/  MOV R200, R197 ;  /* 0x000000c500c87202 */ /* 0x000fe40000000f00 */
[----:B------:R-:W-:Y:S02]  /*4510*/  MOV R195, 0x1f ;  /* 0x0000001f00c37802 */ /* 0x000fe40000000f00 */
[----:B-----5:R-:W-:-:S02]  /*4520*/  MOV R196, 0xffffffff ;  /* 0xffffffff00c47802 */ /* 0x020fc40000000f00 */
[----:B------:R-:W-:Y:S02]  /*4530*/  MOV R192, 0x4550 ;  /* 0x0000455000c07802 */ /* 0x000fe40000000f00 */
[----:B01----:R-:W-:Y:S05]  /*4540*/  CALL.REL.NOINC `($__internal_84_$__cuda_sm70_shflsync_down_p) ;  /* 0x000003e000007944 */ /* 0x003fea0003c00000 */
[----:B------:R-:W-:Y:S01]  /*4550*/  FADD.FTZ R198, R201, R198 ;  /* 0x000000c6c9c67221 */ /* 0x000fe20000010000 */
[----:B0-----:R-:W-:Y:S01]  /*4560*/  HFMA2.MMA R199, -RZ, RZ, 0, 4.76837158203125e-07 ;  /* 0x00000008ffc77435 */ /* 0x001fe200000001ff */
[----:B-1----:R-:W-:Y:S01]  /*4570*/  FADD.FTZ R201, R197, R196 ;  /* 0x000000c4c5c97221 */ /* 0x002fe20000010000 */
[----:B------:R-:W-:Y:S02]  /*4580*/  MOV R195, 0x1f ;  /* 0x0000001f00c37802 */ /* 0x000fe40000000f00 */
[----:B------:R-:W-:Y:S02]  /*4590*/  MOV R196, 0xffffffff ;  /* 0xffffffff00c47802 */ /* 0x000fe40000000f00 */
[----:B------:R-:W-:Y:S02]  /*45a0*/  MOV R200, R198 ;  /* 0x000000c600c87202 */ /* 0x000fe40000000f00 */
[----:B------:R-:W-:Y:S02]  /*45b0*/  MOV R192, 0x45d0 ;  /* 0x000045d000c07802 */ /* 0x000fe40000000f00 */
[----:B------:R-:W-:Y:S05]  /*45c0*/  CALL.REL.NOINC `($__internal_84_$__cuda_sm70_shflsync_down_p) ;  /* 0x0000036000007944 */ /* 0x000fea0003c00000 */
[----:B0-----:R-:W-:Y:S01]  /*45d0*/  HFMA2.MMA R199, -RZ, RZ, 0, 4.76837158203125e-07 ;  /* 0x00000008ffc77435 */ /* 0x001fe200000001ff */
[----:B-1----:R-:W-:-:S02]  /*45e0*/  MOV R197, R196 ;  /* 0x000000c400c57202 */ /* 0x002fc40000000f00 */
[----:B------:R-:W-:Y:S02]  /*45f0*/  MOV R200, R201 ;  /* 0x000000c900c87202 */ /* 0x000fe40000000f00 */
[----:B------:R-:W-:Y:S02]  /*4600*/  MOV R195, 0x1f ;  /* 0x0000001f00c37802 */ /* 0x000fe40000000f00 */
[----:B------:R-:W-:Y:S02]  /*4610*/  MOV R196, 0xffffffff ;  /* 0xffffffff00c47802 */ /* 0x000fe40000000f00 */
[----:B------:R-:W-:Y:S02]  /*4620*/  MOV R192, 0x4640 ;  /* 0x0000464000c07802 */ /* 0x000fe40000000f00 */
[----:B------:R-:W-:Y:S05]  /*4630*/  CALL.REL.NOINC `($__internal_84_$__cuda_sm70_shflsync_down_p) ;  /* 0x000002f000007944 */ /* 0x000fea0003c00000 */
[----:B------:R-:W-:Y:S01]  /*4640*/  FADD.FTZ R198, R197, R198 ;  /* 0x000000c6c5c67221 */ /* 0x000fe20000010000 */
[----:B0-----:R-:W-:Y:S01]  /*4650*/  HFMA2.MMA R199, -RZ, RZ, 0, 2.384185791015625e-07 ;  /* 0x00000004ffc77435 */ /* 0x001fe200000001ff */
[----:B-1----:R-:W-:Y:S01]  /*4660*/  FADD.FTZ R201, R201, R196 ;  /* 0x000000c4c9c97221 */ /* 0x002fe20000010000 */
[----:B------:R-:W-:Y:S02]  /*4670*/  MOV R195, 0x1f ;  /* 0x0000001f00c37802 */ /* 0x000fe40000000f00 */
[----:B------:R-:W-:-:S02]  /*4680*/  MOV R196, 0xffffffff ;  /* 0xffffffff00c47802 */ /* 0x000fc40000000f00 */
[----:B------:R-:W-:Y:S02]  /*4690*/  MOV R200, R198 ;  /* 0x000000c600c87202 */ /* 0x000fe40000000f00 */
[----:B------:R-:W-:Y:S02]  /*46a0*/  MOV R192, 0x46c0 ;  /* 0x000046c000c07802 */ /* 0x000fe40000000f00 */
[----:B------:R-:W-:Y:S05]  /*46b0*/  CALL.REL.NOINC `($__internal_84_$__cuda_sm70_shflsync_down_p) ;  /* 0x0000027000007944 */ /* 0x000fea0003c00000 */
[----:B0-----:R-:W-:Y:S01]  /*46c0*/  HFMA2.MMA R199, -RZ, RZ, 0, 2.384185791015625e-07 ;  /* 0x00000004ffc77435 */ /* 0x001fe200000001ff */
[----:B-1----:R-:W-:Y:S02]  /*46d0*/  MOV R197, R196 ;  /* 0x000000c400c57202 */ /* 0x002fe40000000f00 */
[----:B------:R-:W-:Y:S02]  /*46e0*/  MOV R200, R201 ;  /* 0x000000c900c87202 */ /* 0x000fe40000000f00 */
[----:B------:R-:W-:Y:S02]  /*46f0*/  MOV R195, 0x1f ;  /* 0x0000001f00c37802 */ /* 0x000fe40000000f00 */
[----:B------:R-:W-:Y:S02]  /*4700*/  MOV R196, 0xffffffff ;  /* 0xffffffff00c47802 */ /* 0x000fe40000000f00 */
[----:B------:R-:W-:-:S02]  /*4710*/  MOV R192, 0x4730 ;  /* 0x0000473000c07802 */ /* 0x000fc40000000f00 */
[----:B------:R-:W-:Y:S05]  /*4720*/  CALL.REL.NOINC `($__internal_84_$__cuda_sm70_shflsync_down_p) ;  /* 0x0000020000007944 */ /* 0x000fea0003c00000 */
[----:B------:R-:W-:Y:S01]  /*4730*/  FADD.FTZ R198, R197, R198 ;  /* 0x000000c6c5c67221 */ /* 0x000fe20000010000 */
[----:B0-----:R-:W-:Y:S01]  /*4740*/  HFMA2.MMA R199, -RZ, RZ, 0, 1.1920928955078125e-07 ;  /* 0x00000002ffc77435 */ /* 0x001fe200000001ff */
[----:B-1----:R-:W-:Y:S01]  /*4750*/  FADD.FTZ R201, R201, R196 ;  /* 0x000000c4c9c97221 */ /* 0x002fe20000010000 */
[----:B------:R-:W-:-:S02]  /*4760*/  MOV R195, 0x1f ;  /* 0x0000001f00c37802 */ /* 0x000fc40000000f00 */
[----:B------:R-:W-:Y:S02]  /*4770*/  MOV R196, 0xffffffff ;  /* 0xffffffff00c47802 */ /* 0x000fe40000000f00 */
[----:B------:R-:W-:Y:S02]  /*4780*/  MOV R200, R198 ;  /* 0x000000c600c87202 */ /* 0x000fe40000000f00 */
[----:B------:R-:W-:Y:S02]  /*4790*/  MOV R192, 0x47b0 ;  /* 0x000047b000c07802 */ /* 0x000fe40000000f00 */
[----:B------:R-:W-:Y:S05]  /*47a0*/  CALL.REL.NOINC `($__internal_84_$__cuda_sm70_shflsync_down_p) ;  /* 0x0000018000007944 */ /* 0x000fea0003c00000 */
[----:B0-----:R-:W-:Y:S01]  /*47b0*/  HFMA2.MMA R199, -RZ, RZ, 0, 1.1920928955078125e-07 ;  /* 0x00000002ffc77435 */ /* 0x001fe200000001ff */
[----:B-1----:R-:W-:Y:S02]  /*47c0*/  MOV R197, R196 ;  /* 0x000000c400c57202 */ /* 0x002fe40000000f00 */
[----:B------:R-:W-:Y:S02]  /*47d0*/  MOV R200, R201 ;  /* 0x000000c900c87202 */ /* 0x000fe40000000f00 */
[----:B------:R-:W-:Y:S02]  /*47e0*/  MOV R195, 0x1f ;  /* 0x0000001f00c37802 */ /* 0x000fe40000000f00 */
[----:B------:R-:W-:-:S02]  /*47f0*/  MOV R196, 0xffffffff ;  /* 0xffffffff00c47802 */ /* 0x000fc40000000f00 */
[----:B------:R-:W-:Y:S02]  /*4800*/  MOV R192, 0x4820 ;  /* 0x0000482000c07802 */ /* 0x000fe40000000f00 */
[----:B------:R-:W-:Y:S05]  /*4810*/  CALL.REL.NOINC `($__internal_84_$__cuda_sm70_shflsync_down_p) ;  /* 0x0000011000007944 */ /* 0x000fea0003c00000 */
[----:B------:R-:W-:Y:S01]  /*4820*/  FADD.FTZ R224, R197, R198 ;  /* 0x000000c6c5e07221 */ /* 0x000fe20000010000 */
[----:B0-----:R-:W-:Y:S01]  /*4830*/  HFMA2.MMA R199, -RZ, RZ, 0, 5.9604644775390625e-08 ;  /* 0x00000001ffc77435 */ /* 0x001fe200000001ff */
[----:B-1----:R-:W-:Y:S01]  /*4840*/  FADD.FTZ R225, R201, R196 ;  /* 0x000000c4c9e17221 */ /* 0x002fe20000010000 */
[----:B------:R-:W-:Y:S02]  /*4850*/  MOV R195, 0x1f ;  /* 0x0000001f00c37802 */ /* 0x000fe40000000f00 */
[----:B------:R-:W-:Y:S02]  /*4860*/  MOV R196, 0xffffffff ;  /* 0xffffffff00c47802 */ /* 0x000fe40000000f00 */
[----:B------:R-:W-:Y:S02]  /*4870*/  MOV R200, R224 ;  /* 0x000000e000c87202 */ /* 0x000fe40000000f00 */
[----:B------:R-:W-:Y:S02]  /*4880*/  MOV R192, 0x48a0 ;  /* 0x000048a000c07802 */ /* 0x000fe40000000f00 */
[----:B------:R-:W-:Y:S05]  /*4890*/  CALL.REL.NOINC `($__internal_84_$__cuda_sm70_shflsync_down_p) ;  /* 0x0000009000007944 */ /* 0x000fea0003c00000 */
[----:B0-----:R-:W-:Y:S01]  /*48a0*/  HFMA2.MMA R199, -RZ, RZ, 0, 5.9604644775390625e-08 ;  /* 0x00000001ffc77435 */ /* 0x001fe200000001ff */
[----:B-1----:R-:W-:-:S02]  /*48b0*/  MOV R197, R196 ;  /* 0x000000c400c57202 */ /* 0x002fc40000000f00 */
[----:B------:R-:W-:Y:S02]  /*48c0*/  MOV R200, R225 ;  /* 0x000000e100c87202 */ /* 0x000fe40000000f00 */
[----:B------:R-:W-:Y:S02]  /*48d0*/  MOV R195, 0x1f ;  /* 0x0000001f00c37802 */ /* 0x000fe40000000f00 */
[----:B------:R-:W-:Y:S02]  /*48e0*/  MOV R196, 0xffffffff ;  /* 0xffffffff00c47802 */ /* 0x000fe40000000f00 */
[----:B------:R-:W-:Y:S02]  /*48f0*/  MOV R192, 0x4910 ;  /* 0x0000491000c07802 */ /* 0x000fe40000000f00 */
[----:B------:R-:W-:Y:S05]  /*4900*/  CALL.REL.NOINC `($__internal_84_$__cuda_sm70_shflsync_down_p) ;  /* 0x0000002000007944 */ /* 0x000fea0003c00000 */
[----:B-1----:R-:W-:Y:S01]  /*4910*/  MOV R192, R196 ;  /* 0x000000c400c07202 */ /* 0x002fe20000000f00 */
[----:B0-----:R-:W-:Y:S05]  /*4920*/  BRA `(.L_x_6050) ;  /* 0xffffd7b000007947 */ /* 0x001fea000383ffff */
        .weak           $__internal_84_$__cuda_sm70_shflsync_down_p
        .type           $__internal_84_$__cuda_sm70_shflsync_down_p,@function
        .size           $__internal_84_$__cuda_sm70_shflsync_down_p,(.L_x_12960 - $__internal_84_$__cuda_sm70_shflsync_down_p)
$__internal_84_$__cuda_sm70_shflsync_down_p:
[----:B------:R-:W-:Y:S01]  /*4930*/  HFMA2.MMA R193, -RZ, RZ, 0, 0 ;  /* 0x00000000ffc17435 */ /* 0x000fe200000001ff */
[----:B------:R-:W-:Y:S04]  /*4940*/  WARPSYNC R196 ;  /* 0x000000c400007348 */ /* 0x000fe80003800000 */
[----:B------:R0:W1:Y:S01]  /*4950*/  SHFL.DOWN PT, R196, R200, R199, R195 ;  /* 0x080000c7c8c47389 */ /* 0x00006200000e00c3 */
[----:B------:R-:W-:Y:S05]  /*4960*/  RET.REL.NODEC R192 `(_ZN10layer_norm13ln_bwd_kernelINS_13Kernel_traitsIf13__nv_bfloat16fS2_fjLj7168ELj1ELj1ELj8ELj8ENS_18Kernel_traits_baseILj7168EfS2_fS2_fjLj256EEEEELb0ELb1ELb0ELb0EEEvNS_9BwdParamsE) ;  /* 0xffffb690c0007950 */ /* 0x000fea0003c3ffff */
.L_x_6051:
        /* <DEDUP_REMOVED lines=9> */
.L_x_12960:


//--------------------- .text._ZN10layer_norm13ln_bwd_kernelINS_13Kernel_traitsIf13__nv_bfloat16fS2_fjLj7168ELj1ELj1ELj8ELj8ENS_18Kernel_traits_baseILj7168EfS2_fS2_fjLj256EEEEELb0ELb1ELb0ELb1EEEvNS_9BwdParamsE --------------------------
	.section	.text._ZN10layer_norm13ln_bwd_kernelINS_13Kernel_traitsIf13__nv_bfloat16fS2_fjLj7168ELj1ELj1ELj8ELj8ENS_18Kernel_traits_baseILj7168EfS2_fS2_fjLj256EEEEELb0ELb1ELb0ELb1EEEvNS_9BwdParamsE,"ax",@progbits
	.sectioninfo	@"SHI_REGISTERS=255"
	.align	128
        .global         _ZN10layer_norm13ln_bwd_kernelINS_13Kernel_traitsIf13__nv_bfloat16fS2_fjLj7168ELj1ELj1ELj8ELj8ENS_18Kernel_traits_baseILj7168EfS2_fS2_fjLj256EEEEELb0ELb1ELb0ELb1EEEvNS_9BwdParamsE
        .type           _ZN10layer_norm13ln_bwd_kernelINS_13Kernel_traitsIf13__nv_bfloat16fS2_fjLj7168ELj1ELj1ELj8ELj8ENS_18Kernel_traits_baseILj7168EfS2_fS2_fjLj256EEEEELb0ELb1ELb0ELb1EEEvNS_9BwdParamsE,@function
        .size           _ZN10layer_norm13ln_bwd_kernelINS_13Kernel_traitsIf13__nv_bfloat16fS2_fjLj7168ELj1ELj1ELj8ELj8ENS_18Kernel_traits_baseILj7168EfS2_fS2_fjLj256EEEEELb0ELb1ELb0ELb1EEEvNS_9BwdParamsE,(.L_x_12961 - _ZN10layer_norm13ln_bwd_kernelINS_13Kernel_traitsIf13__nv_bfloat16fS2_fjLj7168ELj1ELj1ELj8ELj8ENS_18Kernel_traits_baseILj7168EfS2_fS2_fjLj256EEEEELb0ELb1ELb0ELb1EEEvNS_9BwdParamsE)
        .other          _ZN10layer_norm13ln_bwd_kernelINS_13Kernel_traitsIf13__nv_bfloat16fS2_fjLj7168ELj1ELj1ELj8ELj8ENS_18Kernel_traits_baseILj7168EfS2_fS2_fjLj256EEEEELb0ELb1ELb0ELb1EEEvNS_9BwdParamsE,@"STO_CUDA_ENTRY STV_DEFAULT"
_ZN10layer_norm13ln_bwd_kernelINS_13Kernel_traitsIf13__nv_bfloat16fS2_fjLj7168ELj1ELj1ELj8ELj8ENS_18Kernel_traits_baseILj7168EfS2_fS2_fjLj256EEEEELb0ELb1ELb0ELb1EEEvNS_9BwdParamsE:
.text._ZN10layer_norm13ln_bwd_kernelINS_13Kernel_traitsIf13__nv_bfloat16fS2_fjLj7168ELj1ELj1ELj8ELj8ENS_18Kernel_traits_baseILj7168EfS2_fS2_fjLj256EEEEELb0ELb1ELb0ELb1EEEvNS_9BwdParamsE:
        /* <DEDUP_REMOVED lines=51> */
.L_x_6052:
[----:B------:R0:W-:Y:S01]  /*0330*/  STL [R1+0x8], RZ ;  /* 0x000008ff01007387 */ /* 0x0001e20000100800 */
[----:B------:R-:W-:-:S03]  /*0340*/  SHF.L.U32 R0, R0, 0x4, RZ ;  /* 0x0000000400007819 */ /* 0x000fc600000006ff */
[----:B------:R0:W-:Y:S01]  /*0350*/  STL [R1+0x4], RZ ;  /* 0x000004ff01007387 */ /* 0x0001e20000100800 */
[----:B------:R-:W-:-:S03]  /*0360*/  LOP3.LUT R0, R0, 0xff0, RZ, 0xc0, !PT ;  /* 0x00000ff000007812 */ /* 0x000fc600078ec0ff */
[----:B------:R0:W-:Y:S01]  /*0370*/  STL [R1], RZ ;  /* 0x000000ff01007387 */ /* 0x0001e20000100800 */
[C---:B------:R-:W-:Y:S02]  /*0380*/  IADD3 R2, P0, R0.reuse, c[0x0][0x1b0], RZ ;  /* 0x00006c0000027a10 */ /* 0x040fe40007f1e0ff */
[----:B------:R-:W-:Y:S02]  /*0390*/  IADD3 R4, P1, R0, c[0x0][0x1c8], RZ ;  /* 0x0000720000047a10 */ /* 0x000fe40007f3e0ff */
[----:B------:R-:W-:Y:S02]  /*03a0*/  IADD3.X R3, RZ, c[0x0][0x1b4], RZ, P0, !PT ;  /* 0x00006d00ff037a10 */ /* 0x000fe400007fe4ff */
[----:B------:R-:W-:Y:S01]  /*03b0*/  IADD3.X R5, RZ, c[0x0][0x1cc], RZ, P1, !PT ;  /* 0x00007300ff057a10 */ /* 0x000fe20000ffe4ff */
[----:B------:R-:W-:Y:S02]  /*03c0*/  HFMA2.MMA R198, -RZ, RZ, 0, 5.9604644775390625e-08 ;  /* 0x00000001ffc67435 */ /* 0x000fe400000001ff */
[----:B------:R-:W-:Y:S01]  /*03d0*/  HFMA2.MMA R240, -RZ, RZ, 0, 0 ;  /* 0x00000000fff07435 */ /* 0x000fe200000001ff */
[----:B------:R1:W5:Y:S01]  /*03e0*/  LDG.E.128 R88, [R2.64] ;  /* 0x0000000402587981 */ /* 0x000362000c1e1d00 */
[----:B------:R-:W-:Y:S01]  /*03f0*/  HFMA2.MMA R207, -RZ, RZ, 0, 0 ;  /* 0x00000000ffcf7435 */ /* 0x000fe200000001ff */
[----:B------:R-:W-:Y:S01]  /*0400*/  MOV R252, RZ ;  /* 0x000000ff00fc7202 */ /* 0x000fe20000000f00 */
        /* <DEDUP_REMOVED lines=51> */
[----:B-1----:R-:W-:Y:S01]  /*0740*/  MOV R3, RZ ;  /* 0x000000ff00037202 */ /* 0x002fe20000000f00 */
[----:B0-2---:R-:W-:-:S02]  /*0750*/  CS2R R4, SRZ ;  /* 0x0000000000047805 */ /* 0x005fc4000001ff00 */
.L_x_6057:
[----:B------:R-:W0:Y:S01]  /*0760*/  S2R R232, SR_TID.X ;  /* 0x0000000000e87919 */ /* 0x000e220000002100 */
[----:B------:R-:W-:Y:S01]  /*0770*/  ISETP.NE.U32.AND P0, PT, RZ, c[0x0][0x1c0], PT ;  /* 0x00007000ff007a0c */ /* 0x000fe20003f05070 */
[----:B------:R-:W-:Y:S01]  /*0780*/  IMAD R0, R168, c[0x0][0x168], RZ ;  /* 0x00005a00a8007a24 */ /* 0x000fe200078e02ff */
[----:B------:R-:W-:-:S02]  /*0790*/  SHF.R.S32.HI R127, RZ, 0x1f, R168 ;  /* 0x0000001fff7f7819 */ /* 0x000fc400000114a8 */
[----:B------:R-:W-:Y:S02]  /*07a0*/  ISETP.NE.AND.EX P0, PT, RZ, c[0x0][0x1c4], PT, P0 ;  /* 0x00007100ff007a0c */ /* 0x000fe40003f05300 */
[----:B------:R-:W-:Y:S02]  /*07b0*/  SHF.R.S32.HI R125, RZ, 0x1f, R0 ;  /* 0x0000001fff7d7819 */ /* 0x000fe40000011400 */
[----:B------:R-:W-:Y:S02]  /*07c0*/  MOV R175, 0x8 ;  /* 0x0000000800af7802 */ /* 0x000fe40000000f00 */
[----:B------:R-:W-:-:S07]  /*07d0*/  LEA.HI R125, R125, R0, RZ, 0x2 ;  /* 0x000000007d7d7211 */ /* 0x000fce00078f10ff */
[----:B------:R-:W-:Y:S02]  /*07e0*/  @P0 LEA R124, P1, R168, c[0x0][0x1c0], 0x1 ;  /* 0x00007000a87c0a11 */ /* 0x000fe400078208ff */
[----:B0-----:R-:W-:-:S04]  /*07f0*/  LOP3.LUT R2, R232, 0xff, RZ, 0xc0, !PT ;  /* 0x000000ffe8027812 */ /* 0x001fc800078ec0ff */
[----:B------:R-:W-:Y:S02]  /*0800*/  LEA.HI.SX32 R197, R125, R2, 0x1e ;  /* 0x000000027dc57211 */ /* 0x000fe400078ff2ff */
[----:B------:R-:W-:Y:S02]  /*0810*/  @P0 LEA.HI.X R125, R168, c[0x0][0x1c4], R127, 0x1, P1 ;  /* 0x00007100a87d0a11 */ /* 0x000fe400008f0c7f */
[C---:B------:R-:W-:Y:S01]  /*0820*/  IADD3 R173, R197.reuse, 0x200, RZ ;  /* 0x00000200c5ad7810 */ /* 0x040fe20007ffe0ff */
[C---:B------:R-:W-:Y:S01]  /*0830*/  IMAD.WIDE.U32 R186, R197.reuse, R175, c[0x0][0x208] ;  /* 0x00008200c5ba7625 */ /* 0x040fe200078e00af */
[----:B------:R-:W-:Y:S01]  /*0840*/  IADD3 R171, R197, 0x400, RZ ;  /* 0x00000400c5ab7810 */ /* 0x000fe20007ffe0ff */
[----:B------:R0:W2:Y:S01]  /*0850*/  @P0 LDG.E.U16 R199, [R124.64] ;  /* 0x000000047cc70981 */ /* 0x0000a2000c1e1500 */
[----:B------:R-:W-:Y:S02]  /*0860*/  LEA R132, P2, R173, c[0x0][0x188], 0x4 ;  /* 0x00006200ad847a11 */ /* 0x000fe400078420ff */
[----:B------:R-:W-:-:S02]  /*0870*/  IADD3 R196, R197, 0x100, RZ ;  /* 0x00000100c5c47810 */ /* 0x000fc40007ffe0ff */
[----:B------:R-:W-:Y:S02]  /*0880*/  MOV R189, 0x4 ;  /* 0x0000000400bd7802 */ /* 0x000fe40000000f00 */
[C---:B------:R-:W-:Y:S02]  /*0890*/  IADD3 R2, R197.reuse, 0x600, RZ ;  /* 0x00000600c5027810 */ /* 0x040fe40007ffe0ff */
[----:B------:R-:W-:Y:S01]  /*08a0*/  IADD3 R172, R197, 0x300, RZ ;  /* 0x00000300c5ac7810 */ /* 0x000fe20007ffe0ff */
[----:B------:R-:W-:Y:S01]  /*08b0*/  IMAD.WIDE.U32 R182, R173, R175, c[0x0][0x208] ;  /* 0x00008200adb67625 */ /* 0x000fe200078e00af */
[----:B0-----:R-:W-:Y:S01]  /*08c0*/  LEA R124, P1, R197, c[0x0][0x188], 0x4 ;  /* 0x00006200c57c7a11 */ /* 0x001fe200078220ff */
[----:B------:R-:W3:Y:S01]  /*08d0*/  LDG.E.64 R186, [R186.64] ;  /* 0x00000004baba7981 */ /* 0x000ee2000c1e1b00 */
[----:B------:R-:W-:Y:S02]  /*08e0*/  LEA.HI.X R133, R173, c[0x0][0x18c], RZ, 0x4, P2 ;  /* 0x00006300ad857a11 */ /* 0x000fe400010f24ff */
[----:B------:R-:W-:Y:S01]  /*08f0*/  LEA.HI.X R125, R197, c[0x0][0x18c], RZ, 0x4, P1 ;  /* 0x00006300c57d7a11 */ /* 0x000fe200008f24ff */
[----:B------:R-:W-:Y:S01]  /*0900*/  IMAD.WIDE R126, R168, R189, c[0x0][0x1a0] ;  /* 0x00006800a87e7625 */ /* 0x000fe200078e02bd */
[----:B------:R-:W-:Y:S01]  /*0910*/  LEA R140, P2, R171, c[0x0][0x188], 0x4 ;  /* 0x00006200ab8c7a11 */ /* 0x000fe200078420ff */
[----:B------:R-:W4:Y:S01]  /*0920*/  LDG.E.64 R182, [R182.64] ;  /* 0x00000004b6b67981 */ /* 0x000f22000c1e1b00 */
[----:B------:R-:W-:-:S02]  /*0930*/  LEA R128, P1, R196, c[0x0][0x188], 0x4 ;  /* 0x00006200c4807a11 */ /* 0x000fc400078220ff */
[----:B------:R-:W-:Y:S01]  /*0940*/  LEA.HI.X R141, R171, c[0x0][0x18c], RZ, 0x4, P2 ;  /* 0x00006300ab8d7a11 */ /* 0x000fe200010f24ff */
[CC--:B------:R-:W-:Y:S01]  /*0950*/  IMAD.WIDE.U32 R184, R196.reuse, R175.reuse, c[0x0][0x208] ;  /* 0x00008200c4b87625 */ /* 0x0c0fe200078e00af */
[----:B------:R-:W-:Y:S01]  /*0960*/  IADD3 R170, R197, 0x500, RZ ;  /* 0x00000500c5aa7810 */ /* 0x000fe20007ffe0ff */
[----:B------:R0:W4:Y:S01]  /*0970*/  LDG.E R200, [R126.64] ;  /* 0x000000047ec87981 */ /* 0x000122000c1e1900 */
[----:B------:R-:W-:Y:S02]  /*0980*/  LEA.HI.X R129, R196, c[0x0][0x18c], RZ, 0x4, P1 ;  /* 0x00006300c4817a11 */ /* 0x000fe400008f24ff */
[----:B------:R-:W-:Y:S01]  /*0990*/  LEA R148, P2, R2, c[0x0][0x188], 0x4 ;  /* 0x0000620002947a11 */ /* 0x000fe200078420ff */
[----:B------:R-:W4:Y:S01]  /*09a0*/  LDG.E.64 R184, [R184.64] ;  /* 0x00000004b8b87981 */ /* 0x000f22000c1e1b00 */
[----:B------:R-:W-:Y:S01]  /*09b0*/  LEA R136, P1, R172, c[0x0][0x188], 0x4 ;  /* 0x00006200ac887a11 */ /* 0x000fe200078220ff */
[-C--:B------:R-:W-:Y:S01]  /*09c0*/  IMAD.WIDE.U32 R176, R170, R175.reuse, c[0x0][0x208] ;  /* 0x00008200aab07625 */ /* 0x080fe200078e00af */
[----:B------:R-:W-:Y:S01]  /*09d0*/  LEA.HI.X R149, R2, c[0x0][0x18c], RZ, 0x4, P2 ;  /* 0x0000630002957a11 */ /* 0x000fe200010f24ff */
[----:B------:R-:W4:Y:S01]  /*09e0*/  LDG.E.128 R128, [R128.64] ;  /* 0x0000000480807981 */ /* 0x000f22000c1e1d00 */
[C---:B------:R-:W-:Y:S01]  /*09f0*/  LEA.HI.X R137, R172.reuse, c[0x0][0x18c], RZ, 0x4, P1 ;  /* 0x00006300ac897a11 */ /* 0x040fe200008f24ff */
[-C--:B------:R-:W-:Y:S01]  /*0a00*/  IMAD.WIDE.U32 R180, R172, R175.reuse, c[0x0][0x208] ;  /* 0x00008200acb47625 */ /* 0x080fe200078e00af */
[----:B------:R-:W-:Y:S01]  /*0a10*/  LEA R144, P1, R170, c[0x0][0x188], 0x4 ;  /* 0x00006200aa907a11 */ /* 0x000fe200078220ff */
[----:B0-----:R-:W4:Y:S02]  /*0a20*/  LDG.E.128 R124, [R124.64] ;  /* 0x000000047c7c7981 */ /* 0x001f24000c1e1d00 */
[----:B------:R-:W-:-:S02]  /*0a30*/  IMAD.WIDE.U32 R178, R171, R175, c[0x0][0x208] ;  /* 0x00008200abb27625 */ /* 0x000fc400078e00af */
[----:B------:R-:W4:Y:S02]  /*0a40*/  LDG.E.128 R140, [R140.64] ;  /* 0x000000048c8c7981 */ /* 0x000f24000c1e1d00 */
[----:B------:R-:W-:Y:S01]  /*0a50*/  IMAD.WIDE R188, R168, R189, c[0x0][0x1a8] ;  /* 0x00006a00a8bc7625 */ /* 0x000fe200078e02bd */
[----:B------:R-:W-:Y:S01]  /*0a60*/  LEA.HI.X R145, R170, c[0x0][0x18c], RZ, 0x4, P1 ;  /* 0x00006300aa917a11 */ /* 0x000fe200008f24ff */
[----:B------:R-:W4:Y:S02]  /*0a70*/  LDG.E.128 R148, [R148.64] ;  /* 0x0000000494947981 */ /* 0x000f24000c1e1d00 */
[----:B------:R-:W-:Y:S02]  /*0a80*/  IMAD.WIDE.U32 R174, R2, R175, c[0x0][0x208] ;  /* 0x0000820002ae7625 */ /* 0x000fe400078e00af */
[----:B------:R-:W4:Y:S04]  /*0a90*/  LDG.E.64 R176, [R176.64] ;  /* 0x00000004b0b07981 */ /* 0x000f28000c1e1b00 */
[----:B------:R0:W4:Y:S04]  /*0aa0*/  LDG.E R0, [R188.64] ;  /* 0x00000004bc007981 */ /* 0x000128000c1e1900 */
[----:B------:R-:W4:Y:S04]  /*0ab0*/  LDG.E.64 R178, [R178.64] ;  /* 0x00000004b2b27981 */ /* 0x000f28000c1e1b00 */
[----:B------:R-:W4:Y:S04]  /*0ac0*/  LDG.E.128 R136, [R136.64] ;  /* 0x0000000488887981 */ /* 0x000f28000c1e1d00 */
[----:B------:R-:W4:Y:S04]  /*0ad0*/  LDG.E.64 R174, [R174.64] ;  /* 0x00000004aeae7981 */ /* 0x000f28000c1e1b00 */
[----:B------:R-:W4:Y:S04]  /*0ae0*/  LDG.E.128 R132, [R132.64] ;  /* 0x0000000484847981 */ /* 0x000f28000c1e1d00 */
[----:B------:R-:W4:Y:S04]  /*0af0*/  LDG.E.64 R180, [R180.64] ;  /* 0x00000004b4b47981 */ /* 0x000f28000c1e1b00 */
[----:B------:R-:W4:Y:S01]  /*0b00*/  LDG.E.128 R144, [R144.64] ;  /* 0x0000000490907981 */ /* 0x000f22000c1e1d00 */
[----:B------:R-:W-:-:S04]  /*0b10*/  ISETP.NE.U32.AND P1, PT, RZ, c[0x0][0x218], PT ;  /* 0x00008600ff007a0c */ /* 0x000fc80003f25070 */
[----:B------:R-:W-:-:S13]  /*0b20*/  ISETP.NE.AND.EX P1, PT, RZ, c[0x0][0x21c], PT, P1 ;  /* 0x00008700ff007a0c */ /* 0x000fda0003f25310 */
[----:B0-----:R-:W-:Y:S02]  /*0b30*/  @P1 LEA R188, P2, R197, c[0x0][0x218], 0x4 ;  /* 0x00008600c5bc1a11 */ /* 0x001fe400078420ff */
[----:B------:R-:W-:Y:S02]  /*0b40*/  @P1 LEA R192, P3, R173, c[0x0][0x218], 0x4 ;  /* 0x00008600adc01a11 */ /* 0x000fe400078620ff */
[----:B------:R-:W-:Y:S02]  /*0b50*/  @P1 LEA.HI.X R189, R197, c[0x0][0x21c], RZ, 0x4, P2 ;  /* 0x00008700c5bd1a11 */ /* 0x000fe400010f24ff */
[C---:B------:R-:W-:Y:S02]  /*0b60*/  @P1 LEA R190, P2, R196.reuse, c[0x0][0x218], 0x4 ;  /* 0x00008600c4be1a11 */ /* 0x040fe400078420ff */
[----:B------:R-:W-:Y:S01]  /*0b70*/  @P1 LEA.HI.X R193, R173, c[0x0][0x21c], RZ, 0x4, P3 ;  /* 0x00008700adc11a11 */ /* 0x000fe200018f24ff */
[----:B-----5:R0:W5:Y:S01]  /*0b80*/  @P1 LDG.E.128 R92, [R188.64] ;  /* 0x00000004bc5c1981 */ /* 0x020162000c1e1d00 */
[----:B------:R-:W-:Y:S01]  /*0b90*/  @P1 LEA.HI.X R191, R196, c[0x0][0x21c], RZ, 0x4, P2 ;  /* 0x00008700c4bf1a11 */ /* 0x000fe200010f24ff */
[----:B------:R-:W-:Y:S01]  /*0ba0*/  ULDC.U8 UR6, c[0x0][0x1f0] ;  /* 0x00007c0000067ab9 */ /* 0x000fe20000000000 */
[----:B------:R-:W-:Y:S01]  /*0bb0*/  @P1 LEA R194, P4, R2, c[0x0][0x218], 0x4 ;  /* 0x0000860002c21a11 */ /* 0x000fe200078820ff */
[----:B------:R1:W5:Y:S01]  /*0bc0*/  @P1 LDG.E.128 R100, [R192.64] ;  /* 0x00000004c0641981 */ /* 0x000362000c1e1d00 */
[----:B------:R-:W-:-:S02]  /*0bd0*/  MOV R169, 0x3f800000 ;  /* 0x3f80000000a97802 */ /* 0x000fc40000000f00 */
[C---:B0-----:R-:W-:Y:S01]  /*0be0*/  @P1 LEA R188, P2, R172.reuse, c[0x0][0x218], 0x4 ;  /* 0x00008600acbc1a11 */ /* 0x041fe200078420ff */
[----:B------:R0:W5:Y:S03]  /*0bf0*/  @P1 LDG.E.128 R96, [R190.64] ;  /* 0x00000004be601981 */ /* 0x000166000c1e1d00 */
[----:B------:R-:W-:Y:S02]  /*0c00*/  @P1 LEA.HI.X R189, R172, c[0x0][0x21c], RZ, 0x4, P2 ;  /* 0x00008700acbd1a11 */ /* 0x000fe400010f24ff */
[----:B-1----:R-:W-:Y:S02]  /*0c10*/  @P1 LEA R192, P2, R170, c[0x0][0x218], 0x4 ;  /* 0x00008600aac01a11 */ /* 0x002fe400078420ff */
[----:B------:R-:W-:Y:S01]  /*0c20*/  @P1 LEA.HI.X R195, R2, c[0x0][0x21c], RZ, 0x4, P4 ;  /* 0x0000870002c31a11 */ /* 0x000fe200020f24ff */
[----:B------:R1:W5:Y:S01]  /*0c30*/  @P1 LDG.E.128 R104, [R188.64] ;  /* 0x00000004bc681981 */ /* 0x000362000c1e1d00 */
[----:B------:R-:W-:-:S02]  /*0c40*/  @P1 LEA.HI.X R193, R170, c[0x0][0x21c], RZ, 0x4, P2 ;  /* 0x00008700aac11a11 */ /* 0x000fc400010f24ff */
[C---:B0-----:R-:W-:Y:S01]  /*0c50*/  @P1 LEA R190, P3, R171.reuse, c[0x0][0x218], 0x4 ;  /* 0x00008600abbe1a11 */ /* 0x041fe200078620ff */
[----:B------:R3:W5:Y:S04]  /*0c60*/  @P1 LDG.E.128 R116, [R194.64] ;  /* 0x00000004c2741981 */ /* 0x000768000c1e1d00 */
[----:B------:R0:W5:Y:S01]  /*0c70*/  @P1 LDG.E.128 R112, [R192.64] ;  /* 0x00000004c0701981 */ /* 0x000162000c1e1d00 */
[----:B------:R-:W-:-:S05]  /*0c80*/  @P1 LEA.HI.X R191, R171, c[0x0][0x21c], RZ, 0x4, P3 ;  /* 0x00008700abbf1a11 */ /* 0x000fca00018f24ff */
[----:B------:R0:W5:Y:S01]  /*0c90*/  @P1 LDG.E.128 R108, [R190.64] ;  /* 0x00000004be6c1981 */ /* 0x000162000c1e1d00 */
[----:B------:R-:W-:Y:S02]  /*0ca0*/  LOP3.LUT P1, RZ, R232, 0x1f, RZ, 0xc0, !PT ;  /* 0x0000001fe8ff7812 */ /* 0x000fe4000782c0ff */
[----:B--2---:R-:W-:Y:S02]  /*0cb0*/  @P0 PRMT R169, RZ, 0x5410, R199 ;  /* 0x00005410ffa90816 */ /* 0x004fe400000000c7 */
[----:B------:R-:W-:Y:S02]  /*0cc0*/  ISETP.NE.AND P0, PT, RZ, UR6, PT ;  /* 0x00000006ff007c0c */ /* 0x000fe4000bf05270 */
[----:B---3--:R-:W-:Y:S02]  /*0cd0*/  MOV R194, R186 ;  /* 0x000000ba00c27202 */ /* 0x008fe40000000f00 */
[----:B0-----:R-:W-:Y:S02]  /*0ce0*/  SHF.R.U64 R192, R186, 0x10, R187 ;  /* 0x00000010bac07819 */ /* 0x001fe400000012bb */
[----:B------:R-:W-:-:S02]  /*0cf0*/  MOV R193, R187 ;  /* 0x000000bb00c17202 */ /* 0x000fc40000000f00 */
[----:B------:R-:W-:Y:S02]  /*0d00*/  SHF.R.U32.HI R206, RZ, 0x10, R187 ;  /* 0x00000010ffce7819 */ /* 0x000fe400000116bb */
[----:B----4-:R-:W-:Y:S02]  /*0d10*/  FSEL R224, R200, RZ, !P0 ;  /* 0x000000ffc8e07208 */ /* 0x010fe40004000000 */
[----:B------:R-:W-:Y:S02]  /*0d20*/  SHF.R.U32.HI R195, RZ, 0x10, R183 ;  /* 0x00000010ffc37819 */ /* 0x000fe400000116b7 */
[----:B------:R-:W-:Y:S01]  /*0d30*/  MOV R187, R184 ;  /* 0x000000b800bb7202 */ /* 0x000fe20000000f00 */
[C---:B------:R-:W-:Y:S02]  /*0d40*/  FADD.FTZ R222, -R224.reuse, R128 ;  /* 0x00000080e0de7221 */ /* 0x040fe40000010100 */
[C---:B------:R-:W-:Y:S02]  /*0d50*/  FADD.FTZ R236, -R224.reuse, R124 ;  /* 0x0000007ce0ec7221 */ /* 0x040fe40000010100 */
[----:B------:R-:W-:-:S02]  /*0d60*/  FADD.FTZ R233, -R224, R126 ;  /* 0x0000007ee0e97221 */ /* 0x000fc40000010100 */
[C---:B------:R-:W-:Y:S01]  /*0d70*/  FADD.FTZ R124, -R224.reuse, R143 ;  /* 0x0000008fe07c7221 */ /* 0x040fe20000010100 */
[----:B------:R-:W-:Y:S01]  /*0d80*/  PRMT R143, RZ, 0x5410, R194 ;  /* 0x00005410ff8f7816 */ /* 0x000fe200000000c2 */
[C---:B------:R-:W-:Y:S01]  /*0d90*/  FADD.FTZ R126, -R224.reuse, R140 ;  /* 0x0000008ce07e7221 */ /* 0x040fe20000010100 */
[----:B------:R-:W-:Y:S01]  /*0da0*/  PRMT R187, RZ, 0x5410, R187 ;  /* 0x00005410ffbb7816 */ /* 0x000fe200000000bb */
[C---:B------:R-:W-:Y:S01]  /*0db0*/  FADD.FTZ R140, -R224.reuse, R151 ;  /* 0x00000097e08c7221 */ /* 0x040fe20000010100 */
[----:B------:R-:W-:Y:S01]  /*0dc0*/  PRMT R151, RZ, 0x5410, R195 ;  /* 0x00005410ff977816 */ /* 0x000fe200000000c3 */
[----:B------:R-:W-:Y:S01]  /*0dd0*/  FADD.FTZ R237, -R224, R127 ;  /* 0x0000007fe0ed7221 */ /* 0x000fe20000010100 */
[----:B------:R-:W-:Y:S01]  /*0de0*/  MOV R219, R176 ;  /* 0x000000b000db7202 */ /* 0x000fe20000000f00 */
[----:B------:R-:W-:Y:S01]  /*0df0*/  FMUL.FTZ R234, R88, R143 ;  /* 0x0000008f58ea7220 */ /* 0x000fe20000410000 */
[----:B------:R-:W-:Y:S01]  /*0e00*/  SHF.R.U64 R184, R184, 0x10, R185 ;  /* 0x00000010b8b87819 */ /* 0x000fe200000012b9 */
[----:B------:R-:W-:Y:S01]  /*0e10*/  FMUL.FTZ R195, R0, R222 ;  /* 0x000000de00c37220 */ /* 0x000fe20000410000 */
[----:B------:R-:W-:-:S02]  /*0e20*/  MOV R186, R185 ;  /* 0x000000b900ba7202 */ /* 0x000fc40000000f00 */
[----:B-1----:R-:W-:Y:S02]  /*0e30*/  SHF.R.U32.HI R189, RZ, 0x10, R185 ;  /* 0x00000010ffbd7819 */ /* 0x002fe400000116b9 */
[----:B------:R-:W-:Y:S02]  /*0e40*/  MOV R190, R182 ;  /* 0x000000b600be7202 */ /* 0x000fe40000000f00 */
[----:B------:R-:W-:Y:S01]  /*0e50*/  MOV R201, R179 ;  /* 0x000000b300c97202 */ /* 0x000fe20000000f00 */
[C---:B------:R-:W-:Y:S01]  /*0e60*/  FADD.FTZ R127, -R224.reuse, R136 ;  /* 0x00000088e07f7221 */ /* 0x040fe20000010100 */
[----:B------:R-:W-:Y:S01]  /*0e70*/  PRMT R192, RZ, 0x5410, R192 ;  /* 0x00005410ffc07816 */ /* 0x000fe200000000c0 */
[----:B------:R-:W-:Y:S01]  /*0e80*/  FADD.FTZ R235, -R224, R125 ;  /* 0x0000007de0eb7221 */ /* 0x000fe20000010100 */
[----:B------:R-:W-:Y:S01]  /*0e90*/  SHF.R.U64 R185, R182, 0x10, R183 ;  /* 0x00000010b6b97819 */ /* 0x000fe200000012b7 */
[----:B------:R-:W-:Y:S01]  /*0ea0*/  FADD.FTZ R130, -R224, R130 ;  /* 0x00000082e0827221 */ /* 0x000fe20000010100 */
[----:B------:R-:W-:Y:S01]  /*0eb0*/  MOV R188, R183 ;  /* 0x000000b700bc7202 */ /* 0x000fe20000000f00 */
[----:B------:R-:W-:Y:S01]  /*0ec0*/  FMUL.FTZ R236, R0, R236 ;  /* 0x000000ec00ec7220 */ /* 0x000fe20000410000 */
[----:B------:R-:W-:Y:S01]  /*0ed0*/  MOV R220, R175 ;  /* 0x000000af00dc7202 */ /* 0x000fe20000000f00 */
[----:B------:R-:W-:Y:S01]  /*0ee0*/  FADD.FTZ R128, -R224, R134 ;  /* 0x00000086e0807221 */ /* 0x000fe20000010100 */
[----:B------:R-:W-:Y:S01]  /*0ef0*/  PRMT R243, RZ, 0x5410, R219 ;  /* 0x00005410fff37816 */ /* 0x000fe200000000db */
[----:B------:R-:W-:Y:S01]  /*0f00*/  FADD.FTZ R152, R187, R152 ;  /* 0x00000098bb987221 */ /* 0x000fe20000010000 */
[----:B------:R-:W-:Y:S01]  /*0f10*/  PRMT R193, RZ, 0x5410, R193 ;  /* 0x00005410ffc17816 */ /* 0x000fe200000000c1 */
[-C--:B------:R-:W-:Y:S01]  /*0f20*/  FFMA.FTZ R8, R195, R187.reuse, R8 ;  /* 0x000000bbc3087223 */ /* 0x080fe20000010008 */
[----:B------:R-:W-:Y:S01]  /*0f30*/  MOV R199, R180 ;  /* 0x000000b400c77202 */ /* 0x000fe20000000f00 */
[----:B------:R-:W-:Y:S01]  /*0f40*/  FMUL.FTZ R219, R84, R187 ;  /* 0x000000bb54db7220 */ /* 0x000fe20000410000 */
[----:B------:R-:W-:Y:S01]  /*0f50*/  SHF.R.U64 R183, R180, 0x10, R181 ;  /* 0x00000010b4b77819 */ /* 0x000fe200000012b5 */
[C---:B------:R-:W-:Y:S01]  /*0f60*/  FADD.FTZ R180, -R224.reuse, R146 ;  /* 0x00000092e0b47221 */ /* 0x040fe20000010100 */
[----:B------:R-:W-:Y:S01]  /*0f70*/  SHF.R.U32.HI R218, RZ, 0x10, R179 ;  /* 0x00000010ffda7819 */ /* 0x000fe200000116b3 */
[----:B------:R-:W-:Y:S01]  /*0f80*/  FADD.FTZ R182, -R224, R147 ;  /* 0x00000093e0b67221 */ /* 0x000fe20000010100 */
[----:B------:R-:W-:Y:S01]  /*0f90*/  PRMT R146, RZ, 0x5410, R190 ;  /* 0x00005410ff927816 */ /* 0x000fe200000000be */
[C---:B------:R-:W-:Y:S01]  /*0fa0*/  FMUL.FTZ R233, R0.reuse, R233 ;  /* 0x000000e900e97220 */ /* 0x040fe20000410000 */
[----:B------:R-:W-:Y:S01]  /*0fb0*/  PRMT R147, RZ, 0x5410, R201 ;  /* 0x00005410ff937816 */ /* 0x000fe200000000c9 */
[----:B------:R-:W-:Y:S01]  /*0fc0*/  FMUL.FTZ R187, R0, R127 ;  /* 0x0000007f00bb7220 */ /* 0x000fe20000410000 */
[----:B------:R-:W-:Y:S01]  /*0fd0*/  PRMT R186, RZ, 0x5410, R186 ;  /* 0x00005410ffba7816 */ /* 0x000fe200000000ba */
[----:B------:R-:W-:Y:S01]  /*0fe0*/  FADD.FTZ R223, -R224, R129 ;  /* 0x00000081e0df7221 */ /* 0x000fe20000010100 */
[----:B------:R-:W-:Y:S01]  /*0ff0*/  PRMT R190, RZ, 0x5410, R220 ;  /* 0x00005410ffbe7816 */ /* 0x000fe200000000dc */
[----:B------:R-:W-:Y:S01]  /*1000*/  FMUL.FTZ R232, R89, R192 ;  /* 0x000000c059e87220 */ /* 0x000fe20000410000 */
[----:B------:R-:W-:Y:S01]  /*1010*/  SHF.R.U32.HI R204, RZ, 0x10, R181 ;  /* 0x00000010ffcc7819 */ /* 0x000fe200000116b5 */
[----:B------:R-:W-:-:S02]  /*1020*/  FMUL.FTZ R201, R0, R128 ;  /* 0x0000008000c97220 */ /* 0x000fc40000410000 */
[----:B------:R-:W-:Y:S02]  /*1030*/  FADD.FTZ R127, RZ, R234 ;  /* 0x000000eaff7f7221 */ /* 0x000fe40000010000 */
[C---:B------:R-:W-:Y:S02]  /*1040*/  FMUL.FTZ R235, R0.reuse, R235 ;  /* 0x000000eb00eb7220 */ /* 0x040fe40000410000 */
[----:B------:R-:W-:Y:S02]  /*1050*/  FMUL.FTZ R220, R0, R130 ;  /* 0x0000008200dc7220 */ /* 0x000fe40000410000 */
[----:B------:R-:W-:Y:S01]  /*1060*/  FFMA.FTZ R128, R236, R234, RZ ;  /* 0x000000eaec807223 */ /* 0x000fe200000100ff */
[----:B------:R-:W-:Y:S01]  /*1070*/  PRMT R206, RZ, 0x5410, R206 ;  /* 0x00005410ffce7816 */ /* 0x000fe200000000ce */
[C---:B------:R-:W-:Y:S02]  /*1080*/  FADD.FTZ R139, -R224.reuse, R139 ;  /* 0x0000008be08b7221 */ /* 0x040fe40000010100 */
[----:B------:R-:W-:Y:S01]  /*1090*/  FADD.FTZ R134, -R224, R149 ;  /* 0x00000095e0867221 */ /* 0x000fe20000010100 */
[----:B------:R-:W-:Y:S01]  /*10a0*/  PRMT R149, RZ, 0x5410, R218 ;  /* 0x00005410ff957816 */ /* 0x000fe200000000da */
[----:B------:R-:W-:-:S02]  /*10b0*/  FADD.FTZ R34, R193, R34 ;  /* 0x00000022c1227221 */ /* 0x000fc40000010000 */
[-C--:B------:R-:W-:Y:S01]  /*10c0*/  FFMA.FTZ R6, R233, R193.reuse, R6 ;  /* 0x000000c1e9067223 */ /* 0x080fe20000010006 */
[----:B------:R-:W-:Y:S01]  /*10d0*/  SHF.R.U64 R176, R176, 0x10, R177 ;  /* 0x00000010b0b07819 */ /* 0x000fe200000012b1 */
[C---:B------:R-:W-:Y:S02]  /*10e0*/  FADD.FTZ R129, -R224.reuse, R132 ;  /* 0x00000084e0817221 */ /* 0x040fe40000010100 */
[----:B------:R-:W-:Y:S01]  /*10f0*/  FADD.FTZ R125, -R224, R142 ;  /* 0x0000008ee07d7221 */ /* 0x000fe20000010100 */
[----:B------:R-:W-:Y:S01]  /*1100*/  PRMT R142, RZ, 0x5410, R204 ;  /* 0x00005410ff8e7816 */ /* 0x000fe200000000cc */
[----:B------:R-:W-:Y:S02]  /*1110*/  FMUL.FTZ R193, R90, R193 ;  /* 0x000000c15ac17220 */ /* 0x000fe40000410000 */
[----:B------:R-:W-:Y:S02]  /*1120*/  FMUL.FTZ R218, R0, R223 ;  /* 0x000000df00da7220 */ /* 0x000fe40000410000 */
[----:B------:R-:W-:-:S02]  /*1130*/  FADD.FTZ R130, R127, R232 ;  /* 0x000000e87f827221 */ /* 0x000fc40000010000 */
[----:B------:R-:W-:Y:S02]  /*1140*/  FADD.FTZ R154, R186, R154 ;  /* 0x0000009aba9a7221 */ /* 0x000fe40000010000 */
[-C--:B------:R-:W-:Y:S02]  /*1150*/  FFMA.FTZ R10, R220, R186.reuse, R10 ;  /* 0x000000badc0a7223 */ /* 0x080fe4000001000a */
[----:B------:R-:W-:Y:S02]  /*1160*/  FMUL.FTZ R223, R86, R186 ;  /* 0x000000ba56df7220 */ /* 0x000fe40000410000 */
[----:B------:R-:W-:Y:S02]  /*1170*/  FFMA.FTZ R128, R235, R232, R128 ;  /* 0x000000e8eb807223 */ /* 0x000fe40000010080 */
        /* <DEDUP_REMOVED lines=8> */
[----:B------:R-:W-:-:S02]  /*1200*/  FMUL.FTZ R194, R0, R237 ;  /* 0x000000ed00c27220 */ /* 0x000fc40000410000 */
[----:B------:R-:W-:Y:S01]  /*1210*/  FFMA.FTZ R129, R233, R193, R128 ;  /* 0x000000c1e9817223 */ /* 0x000fe20000010080 */
[----:B------:R-:W-:Y:S01]  /*1220*/  MOV R221, R174 ;  /* 0x000000ae00dd7202 */ /* 0x000fe20000000f00 */
[----:B------:R-:W-:Y:S01]  /*1230*/  FADD.FTZ R132, -R224, R148 ;  /* 0x00000094e0847221 */ /* 0x000fe20000010100 */
[----:B------:R-:W-:Y:S01]  /*1240*/  PRMT R148, RZ, 0x5410, R184 ;  /* 0x00005410ff947816 */ /* 0x000fe200000000b8 */
[----:B------:R-:W-:Y:S02]  /*1250*/  FADD.FTZ R161, R142, R161 ;  /* 0x000000a18ea17221 */ /* 0x000fe40000010000 */
[-C--:B------:R-:W-:Y:S02]  /*1260*/  FFMA.FTZ R17, R186, R142.reuse, R17 ;  /* 0x0000008eba117223 */ /* 0x080fe40000010011 */
[----:B------:R-:W-:Y:S02]  /*1270*/  FMUL.FTZ R176, R79, R142 ;  /* 0x0000008e4fb07220 */ /* 0x000fe40000410000 */
[----:B------:R-:W-:-:S02]  /*1280*/  FMUL.FTZ R142, R0, R126 ;  /* 0x0000007e008e7220 */ /* 0x000fc40000410000 */
[----:B------:R-:W-:Y:S02]  /*1290*/  FADD.FTZ R126, R127, R192 ;  /* 0x000000c07f7e7221 */ /* 0x000fe40000010000 */
[----:B------:R-:W-:Y:S01]  /*12a0*/  FFMA.FTZ R128, R194, R192, R129 ;  /* 0x000000c0c2807223 */ /* 0x000fe20000010081 */
[----:B------:R-:W-:Y:S01]  /*12b0*/  MOV R191, R181 ;  /* 0x000000b500bf7202 */ /* 0x000fe20000000f00 */
[----:B------:R-:W-:Y:S01]  /*12c0*/  FADD.FTZ R131, -R224, R131 ;  /* 0x00000083e0837221 */ /* 0x000fe20000010100 */
[----:B------:R-:W-:Y:S01]  /*12d0*/  PRMT R241, RZ, 0x5410, R221 ;  /* 0x00005410fff17816 */ /* 0x000fe200000000dd */
[----:B------:R-:W-:Y:S01]  /*12e0*/  FMUL.FTZ R221, R85, R148 ;  /* 0x0000009455dd7220 */ /* 0x000fe20000410000 */
[----:B------:R-:W-:Y:S01]  /*12f0*/  MOV R205, R178 ;  /* 0x000000b200cd7202 */ /* 0x000fe20000000f00 */
[----:B------:R-:W-:Y:S01]  /*1300*/  FADD.FTZ R126, R126, R219 ;  /* 0x000000db7e7e7221 */ /* 0x000fe20000010000 */
[----:B------:R-:W-:Y:S01]  /*1310*/  SHF.R.U64 R181, R178, 0x10, R179 ;  /* 0x00000010b2b57819 */ /* 0x000fe200000012b3 */
[----:B------:R-:W-:Y:S01]  /*1320*/  FADD.FTZ R133, -R224, R133 ;  /* 0x00000085e0857221 */ /* 0x000fe20000010100 */
[----:B------:R-:W-:Y:S01]  /*1330*/  SHF.R.U64 R200, R174, 0x10, R175 ;  /* 0x00000010aec87819 */ /* 0x000fe200000012af */
[----:B------:R-:W-:-:S02]  /*1340*/  FADD.FTZ R135, -R224, R135 ;  /* 0x00000087e0877221 */ /* 0x000fc40000010100 */
[C---:B------:R-:W-:Y:S02]  /*1350*/  FADD.FTZ R137, -R224.reuse, R137 ;  /* 0x00000089e0897221 */ /* 0x040fe40000010100 */
[C---:B------:R-:W-:Y:S02]  /*1360*/  FADD.FTZ R138, -R224.reuse, R138 ;  /* 0x0000008ae08a7221 */ /* 0x040fe40000010100 */
[C---:B------:R-:W-:Y:S02]  /*1370*/  FADD.FTZ R141, -R224.reuse, R141 ;  /* 0x0000008de08d7221 */ /* 0x040fe40000010100 */
[C---:B------:R-:W-:Y:S02]  /*1380*/  FADD.FTZ R174, -R224.reuse, R144 ;  /* 0x00000090e0ae7221 */ /* 0x040fe40000010100 */
[----:B------:R-:W-:Y:S01]  /*1390*/  FADD.FTZ R178, -R224, R145 ;  /* 0x00000091e0b27221 */ /* 0x000fe20000010100 */
[----:B------:R-:W-:Y:S01]  /*13a0*/  PRMT R224, RZ, 0x5410, R189 ;  /* 0x00005410ffe07816 */ /* 0x000fe200000000bd */
[----:B------:R-:W-:-:S02]  /*13b0*/  FFMA.FTZ R127, R195, R219, R128 ;  /* 0x000000dbc37f7223 */ /* 0x000fc40000010080 */
[----:B------:R-:W-:Y:S02]  /*13c0*/  FMUL.FTZ R222, R0, R131 ;  /* 0x0000008300de7220 */ /* 0x000fe40000410000 */
[----:B------:R-:W-:Y:S02]  /*13d0*/  FADD.FTZ R126, R126, R221 ;  /* 0x000000dd7e7e7221 */ /* 0x000fe40000010000 */
[----:B------:R-:W-:Y:S02]  /*13e0*/  FFMA.FTZ R127, R218, R221, R127 ;  /* 0x000000ddda7f7223 */ /* 0x000fe4000001007f */
[----:B------:R-:W-:Y:S02]  /*13f0*/  FADD.FTZ R153, R224, R153 ;  /* 0x00000099e0997221 */ /* 0x000fe40000010000 */
[-C--:B------:R-:W-:Y:S01]  /*1400*/  FFMA.FTZ R9, R222, R224.reuse, R9 ;  /* 0x000000e0de097223 */ /* 0x080fe20000010009 */
        /* <DEDUP_REMOVED lines=12> */
[----:B------:R-:W-:Y:S01]  /*14d0*/  FMUL.FTZ R204, R81, R185 ;  /* 0x000000b951cc7220 */ /* 0x000fe20000410000 */
[----:B------:R-:W-:Y:S01]  /*14e0*/  PRMT R189, RZ, 0x5410, R199 ;  /* 0x00005410ffbd7816 */ /* 0x000fe200000000c7 */
[----:B------:R-:W-:Y:S02]  /*14f0*/  FADD.FTZ R125, R125, R200 ;  /* 0x000000c87d7d7221 */ /* 0x000fe40000010000 */
[----:B------:R-:W-:Y:S02]  /*1500*/  FADD.FTZ R32, R143, R32 ;  /* 0x000000208f207221 */ /* 0x000fe40000010000 */
[----:B------:R-:W-:Y:S01]  /*1510*/  FFMA.FTZ R4, R236, R143, R4 ;  /* 0x0000008fec047223 */ /* 0x000fe20000010004 */
[----:B------:R-:W-:Y:S01]  /*1520*/  PRMT R143, RZ, 0x5410, R205 ;  /* 0x00005410ff8f7816 */ /* 0x000fe200000000cd */
        /* <DEDUP_REMOVED lines=14> */
[----:B------:R-:W-:Y:S01]  /*1610*/  FADD.FTZ R124, R125, R206 ;  /* 0x000000ce7d7c7221 */ /* 0x000fe20000010000 */
[----:B------:R-:W-:Y:S01]  /*1620*/  PRMT R184, RZ, 0x5410, R183 ;  /* 0x00005410ffb87816 */ /* 0x000fe200000000b7 */
[C---:B------:R-:W-:Y:S02]  /*1630*/  FFMA.FTZ R126, R201.reuse, R206, R126 ;  /* 0x000000cec97e7223 */ /* 0x040fe4000001007e */
[----:B------:R-:W-:Y:S02]  /*1640*/  FADD.FTZ R158, R188, R158 ;  /* 0x0000009ebc9e7221 */ /* 0x000fe40000010000 */
[----:B------:R-:W-:Y:S02]  /*1650*/  FFMA.FTZ R14, R201, R188, R14 ;  /* 0x000000bcc90e7223 */ /* 0x000fe4000001000e */
[----:B------:R-:W-:-:S02]  /*1660*/  FADD.FTZ R160, R189, R160 ;  /* 0x000000a0bda07221 */ /* 0x000fc40000010000 */
[----:B------:R-:W-:Y:S02]  /*1670*/  FMUL.FTZ R188, R0, R137 ;  /* 0x0000008900bc7220 */ /* 0x000fe40000410000 */
[-C--:B------:R-:W-:Y:S02]  /*1680*/  FFMA.FTZ R16, R187, R189.reuse, R16 ;  /* 0x000000bdbb107223 */ /* 0x080fe40000010010 */
[----:B------:R-:W-:Y:S02]  /*1690*/  FMUL.FTZ R189, R76, R189 ;  /* 0x000000bd4cbd7220 */ /* 0x000fe40000410000 */
[----:B------:R-:W-:Y:S01]  /*16a0*/  FADD.FTZ R124, R124, R151 ;  /* 0x000000977c7c7221 */ /* 0x000fe20000010000 */
[----:B------:R-:W-:Y:S01]  /*16b0*/  MOV R179, R177 ;  /* 0x000000b100b37202 */ /* 0x000fe20000000f00 */
[----:B------:R-:W-:Y:S01]  /*16c0*/  FFMA.FTZ R126, R205, R151, R126 ;  /* 0x00000097cd7e7223 */ /* 0x000fe2000001007e */
        /* <DEDUP_REMOVED lines=93> */
[----:B------:R-:W-:Y:S05]  /*1ca0*/  BRA.DIV ~URZ, `(.L_x_6054) ;  /* 0x000024e27f007947 */ /* 0x000fea000b800000 */
[----:B------:R0:W1:Y:S02]  /*1cb0*/  SHFL.DOWN PT, R127, R126, 0x10, 0x1f ;  /* 0x0a001f007e7f7f89 */ /* 0x00006400000e0000 */
.L_x_6058:
        /* <DEDUP_REMOVED lines=18> */
.L_x_6059:
[----:B------:R-:W3:Y:S01]  /*1de0*/  S2R R125, SR_TID.X ;  /* 0x00000000007d7919 */ /* 0x000ee20000002100 */
[----:B------:R-:W-:Y:S01]  /*1df0*/  LOP3.LUT P3, RZ, R198, 0xff, RZ, 0xc0, !PT ;  /* 0x000000ffc6ff7812 */ /* 0x000fe2000786c0ff */
[----:B-1----:R-:W-:Y:S01]  /*1e00*/  FADD.FTZ R124, R126, R127 ;  /* 0x0000007f7e7c7221 */ /* 0x002fe20000010000 */
[----:B------:R-:W-:Y:S01]  /*1e10*/  PLOP3.LUT P0, PT, PT, PT, PT, 0x80, 0x0 ;  /* 0x000000000000781c */ /* 0x000fe20003f0f070 */
[----:B------:R-:W4:Y:S01]  /*1e20*/  LDL.LU R243, [R1] ;  /* 0x0000000001f37983 */ /* 0x000f220000300800 */
[----:B------:R-:W-:Y:S01]  /*1e30*/  @!P1 PLOP3.LUT P0, PT, P3, PT, PT, 0x80, 0x0 ;  /* 0x000000000000981c */ /* 0x000fe20001f0f070 */
[----:B------:R-:W-:Y:S01]  /*1e40*/  ULDC.U8 UR6, c[0x0][0x1f0] ;  /* 0x00007c0000067ab9 */ /* 0x000fe20000000000 */
[----:B------:R-:W-:Y:S01]  /*1e50*/  SHF.L.U32 R237, R197, 0x3, RZ ;  /* 0x00000003c5ed7819 */ /* 0x000fe200000006ff */
[----:B--2---:R-:W2:Y:S01]  /*1e60*/  LDL.LU R242, [R1+0x8] ;  /* 0x0000080001f27983 */ /* 0x004ea20000300800 */
[----:B------:R-:W-:-:S02]  /*1e70*/  SHF.R.U32.HI R198, RZ, 0x1d, R197 ;  /* 0x0000001dffc67819 */ /* 0x000fc400000116c5 */
[----:B------:R-:W-:Y:S01]  /*1e80*/  ISETP.NE.U32.AND P2, PT, RZ, c[0x0][0x258], PT ;  /* 0x00009600ff007a0c */ /* 0x000fe20003f45070 */
[----:B------:R-:W2:Y:S01]  /*1e90*/  LDL.LU R241, [R1+0x4] ;  /* 0x0000040001f17983 */ /* 0x000ea20000300800 */
[----:B---3--:R-:W-:-:S04]  /*1ea0*/  SHF.R.U32.HI R126, RZ, 0x5, R125 ;  /* 0x00000005ff7e7819 */ /* 0x008fc8000001167d */
[----:B0-----:R-:W-:-:S04]  /*1eb0*/  @!P1 LOP3.LUT R127, R126, 0x7fffff8, RZ, 0xc0, !PT ;  /* 0x07fffff87e7f9812 */ /* 0x001fc800078ec0ff */
[----:B------:R-:W-:Y:S01]  /*1ec0*/  @!P0 IADD3 R127, R127, 0x8, RZ ;  /* 0x000000087f7f8810 */ /* 0x000fe20007ffe0ff */
[----:B------:R-:W-:-:S03]  /*1ed0*/  FADD.FTZ R125, R128, R129 ;  /* 0x00000081807d7221 */ /* 0x000fc60000010000 */
[----:B------:R-:W-:-:S05]  /*1ee0*/  @!P1 LOP3.LUT R138, R127, 0x7, R126, 0xf8, !PT ;  /* 0x000000077f8a9812 */ /* 0x000fca00078ef87e */
[----:B------:R-:W-:Y:S01]  /*1ef0*/  @!P1 STS.64 [R138.X8+0x7000], R124 ;  /* 0x0070007c8a009388 */ /* 0x000fe20000008a00 */
[----:B------:R-:W-:Y:S01]  /*1f00*/  ISETP.NE.AND P1, PT, RZ, UR6, PT ;  /* 0x00000006ff007c0c */ /* 0x000fe2000bf25270 */
[----:B------:R-:W-:Y:S01]  /*1f10*/  WARPSYNC 0xffffffff ;  /* 0xffffffff00007948 */ /* 0x000fe20003800000 */
[----:B------:R-:W-:-:S04]  /*1f20*/  LOP3.LUT R126, R126, 0x7fffff8, RZ, 0xc0, !PT ;  /* 0x07fffff87e7e7812 */ /* 0x000fc800078ec0ff */
[----:B------:R-:W-:-:S04]  /*1f30*/  @!P3 IADD3 R126, R126, 0x8, RZ ;  /* 0x000000087e7eb810 */ /* 0x000fc80007ffe0ff */
[----:B------:R-:W-:Y:S01]  /*1f40*/  SHF.L.U32 R190, R126, 0x3, RZ ;  /* 0x000000037ebe7819 */ /* 0x000fe200000006ff */
[----:B------:R-:W-:Y:S06]  /*1f50*/  BAR.SYNC.DEFER_BLOCKING 0x0 ;  /* 0x0000000000007b1d */ /* 0x000fec0000010000 */
[----:B------:R-:W0:Y:S04]  /*1f60*/  LDS.128 R128, [R190+0x7000] ;  /* 0x00700000be807984 */ /* 0x000e280000000c00 */
[----:B------:R-:W1:Y:S01]  /*1f70*/  LDS.128 R124, [R190+0x7010] ;  /* 0x00701000be7c7984 */ /* 0x000e620000000c00 */
[----:B0-----:R-:W-:-:S02]  /*1f80*/  FADD.FTZ R139, RZ, R128 ;  /* 0x00000080ff8b7221 */ /* 0x001fc40000010000 */
[----:B------:R-:W-:Y:S02]  /*1f90*/  FADD.FTZ R128, RZ, R129 ;  /* 0x00000081ff807221 */ /* 0x000fe40000010000 */
[----:B------:R-:W-:Y:S02]  /*1fa0*/  FADD.FTZ R139, R130, R139 ;  /* 0x0000008b828b7221 */ /* 0x000fe40000010000 */
[----:B------:R-:W-:Y:S02]  /*1fb0*/  FADD.FTZ R138, R131, R128 ;  /* 0x00000080838a7221 */ /* 0x000fe40000010000 */
[----:B------:R-:W0:Y:S01]  /*1fc0*/  LDS.128 R128, [R190+0x7020] ;  /* 0x00702000be807984 */ /* 0x000e220000000c00 */
[----:B-1----:R-:W-:Y:S02]  /*1fd0*/  FADD.FTZ R139, R139, R124 ;  /* 0x0000007c8b8b7221 */ /* 0x002fe40000010000 */
[----:B------:R-:W-:Y:S01]  /*1fe0*/  FADD.FTZ R124, R138, R125 ;  /* 0x0000007d8a7c7221 */ /* 0x000fe20000010000 */
[----:B------:R-:W-:Y:S01]  /*1ff0*/  IADD3 R138, P0, R237, c[0x0][0x170], RZ ;  /* 0x00005c00ed8a7a10 */ /* 0x000fe20007f1e0ff */
[----:B------:R-:W-:-:S04]  /*2000*/  FADD.FTZ R139, R126, R139 ;  /* 0x0000008b7e8b7221 */ /* 0x000fc80000010000 */
[----:B0-----:R-:W-:Y:S01]  /*2010*/  FADD.FTZ R125, R139, R128 ;  /* 0x000000808b7d7221 */ /* 0x001fe20000010000 */
[----:B------:R-:W-:-:S06]  /*2020*/  IADD3.X R139, R198, c[0x0][0x174], RZ, P0, !PT ;  /* 0x00005d00c68b7a10 */ /* 0x000fcc00007fe4ff */
[----:B------:R-:W3:Y:S01]  /*2030*/  LDG.E.64 R138, [R138.64] ;  /* 0x000000048a8a7981 */ /* 0x000ee2000c1e1b00 */
[----:B------:R-:W-:-:S04]  /*2040*/  FADD.FTZ R124, R127, R124 ;  /* 0x0000007c7f7c7221 */ /* 0x000fc80000010000 */
[----:B------:R-:W-:Y:S02]  /*2050*/  FADD.FTZ R124, R124, R129 ;  /* 0x000000817c7c7221 */ /* 0x000fe40000010000 */
[----:B------:R-:W-:Y:S02]  /*2060*/  FADD.FTZ R129, R130, R125 ;  /* 0x0000007d82817221 */ /* 0x000fe40000010000 */
[----:B------:R-:W-:Y:S02]  /*2070*/  FADD.FTZ R128, R131, R124 ;  /* 0x0000007c83807221 */ /* 0x000fe40000010000 */
[----:B------:R-:W0:Y:S01]  /*2080*/  LDS.128 R124, [R190+0x7030] ;  /* 0x00703000be7c7984 */ /* 0x000e220000000c00 */
[----:B------:R-:W-:-:S04]  /*2090*/  ISETP.NE.U32.AND P0, PT, RZ, c[0x0][0x218], PT ;  /* 0x00008600ff007a0c */ /* 0x000fc80003f05070 */
[----:B------:R-:W-:Y:S02]  /*20a0*/  ISETP.NE.AND.EX P0, PT, RZ, c[0x0][0x21c], PT, P0 ;  /* 0x00008700ff007a0c */ /* 0x000fe40003f05300 */
[----:B------:R-:W-:Y:S01]  /*20b0*/  ISETP.NE.AND.EX P2, PT, RZ, c[0x0][0x25c], PT, P2 ;  /* 0x00009700ff007a0c */ /* 0x000fe20003f45320 */
        /* <DEDUP_REMOVED lines=21> */
[----:B-----5:R-:W-:Y:S01]  /*2210*/  @P0 FADD.FTZ R192, R93, R192 ;  /* 0x000000c05dc00221 */ /* 0x020fe20000010000 */
[----:B------:R-:W-:Y:S01]  /*2220*/  @P1 LEA R128, P4, R197, c[0x0][0x258], 0x4 ;  /* 0x00009600c5801a11 */ /* 0x000fe200078820ff */
[----:B------:R-:W-:Y:S02]  /*2230*/  @P0 FADD.FTZ R131, R92, R131 ;  /* 0x000000835c830221 */ /* 0x000fe40000010000 */
[----:B------:R-:W-:Y:S02]  /*2240*/  @P0 FADD.FTZ R193, R94, R193 ;  /* 0x000000c15ec10221 */ /* 0x000fe40000010000 */
[----:B------:R-:W-:Y:S01]  /*2250*/  @P0 FADD.FTZ R130, R95, R130 ;  /* 0x000000825f820221 */ /* 0x000fe20000010000 */
[C---:B------:R-:W-:Y:S01]  /*2260*/  SEL R125, R192.reuse, R121, P2 ;  /* 0x00000079c07d7207 */ /* 0x040fe20001000000 */
[-C--:B------:R-:W-:Y:S01]  /*2270*/  FMUL.FTZ R192, R192, R169.reuse ;  /* 0x000000a9c0c07220 */ /* 0x080fe20000410000 */
[----:B------:R-:W-:Y:S01]  /*2280*/  @P1 LEA.HI.X R129, R197, c[0x0][0x25c], RZ, 0x4, P4 ;  /* 0x00009700c5811a11 */ /* 0x000fe200020f24ff */
[----:B------:R-:W-:Y:S01]  /*2290*/  FMUL.FTZ R194, R193, R169 ;  /* 0x000000a9c1c27220 */ /* 0x000fe20000410000 */
[----:B------:R-:W-:-:S02]  /*22a0*/  SEL R124, R131, R120, P2 ;  /* 0x00000078837c7207 */ /* 0x000fc40001000000 */
[----:B------:R-:W-:Y:S02]  /*22b0*/  SEL R126, R193, R122, P2 ;  /* 0x0000007ac17e7207 */ /* 0x000fe40001000000 */
[C---:B------:R-:W-:Y:S01]  /*22c0*/  SEL R127, R130.reuse, R123, P2 ;  /* 0x0000007b827f7207 */ /* 0x040fe20001000000 */
[-C--:B------:R-:W-:Y:S02]  /*22d0*/  FMUL.FTZ R193, R130, R169.reuse ;  /* 0x000000a982c17220 */ /* 0x080fe40000410000 */
[----:B------:R-:W-:Y:S02]  /*22e0*/  FMUL.FTZ R197, R61, R192 ;  /* 0x000000c03dc57220 */ /* 0x000fe40000410000 */
[----:B------:R0:W-:Y:S01]  /*22f0*/  @P1 STG.E.128 [R128.64], R124 ;  /* 0x0000007c80001986 */ /* 0x0001e2000c101d04 */
[----:B------:R-:W-:Y:S02]  /*2300*/  FMUL.FTZ R232, R62, R194 ;  /* 0x000000c23ee87220 */ /* 0x000fe40000410000 */
[----:B------:R-:W-:Y:S01]  /*2310*/  FMUL.FTZ R131, R131, R169 ;  /* 0x000000a983837220 */ /* 0x000fe20000410000 */
[----:B------:R-:W-:Y:S01]  /*2320*/  F2F.BF16.F32 R197, R197 ;  /* 0x000000c500c57304 */ /* 0x000fe20000202000 */
[----:B0-----:R-:W-:-:S07]  /*2330*/  FMUL.FTZ R128, R63, R193 ;  /* 0x000000c13f807220 */ /* 0x001fce0000410000 */
[----:B------:R-:W0:Y:S08]  /*2340*/  F2F.BF16.F32 R127, R128 ;  /* 0x00000080007f7304 */ /* 0x000e300000202000 */
[----:B------:R-:W1:Y:S01]  /*2350*/  F2F.BF16.F32 R232, R232 ;  /* 0x000000e800e87304 */ /* 0x000e620000202000 */
[----:B------:R-:W-:Y:S01]  /*2360*/  IADD3 R126, P4, R237, c[0x0][0x248], RZ ;  /* 0x00009200ed7e7a10 */ /* 0x000fe20007f9e0ff */
[----:B------:R-:W-:-:S02]  /*2370*/  FFMA.FTZ R130, R195, R190, R191 ;  /* 0x000000bec3827223 */ /* 0x000fc400000100bf */
[-CC-:B------:R-:W-:Y:S01]  /*2380*/  FFMA.FTZ R218, R218, R190.reuse, R191.reuse ;  /* 0x000000bedada7223 */ /* 0x180fe200000100bf */
[----:B0-----:R-:W-:Y:S01]  /*2390*/  SHF.L.U32 R127, R127, 0x10, RZ ;  /* 0x000000107f7f7819 */ /* 0x001fe200000006ff */
[----:B------:R-:W-:Y:S02]  /*23a0*/  FADD.FTZ R219, R219, -R130 ;  /* 0x80000082dbdb7221 */ /* 0x000fe40000010000 */
[-CC-:B------:R-:W-:Y:S02]  /*23b0*/  FFMA.FTZ R220, R220, R190.reuse, R191.reuse ;  /* 0x000000bedcdc7223 */ /* 0x180fe400000100bf */
[----:B------:R-:W-:Y:S01]  /*23c0*/  FADD.FTZ R221, R221, -R218 ;  /* 0x800000dadddd7221 */ /* 0x000fe20000010000 */
[----:B------:R-:W-:Y:S01]  /*23d0*/  SHF.L.U32 R218, R196, 0x3, RZ ;  /* 0x00000003c4da7819 */ /* 0x000fe200000006ff */
[----:B------:R-:W-:Y:S02]  /*23e0*/  FFMA.FTZ R129, R222, R190, R191 ;  /* 0x000000bede817223 */ /* 0x000fe400000100bf */
[----:B------:R-:W-:Y:S01]  /*23f0*/  FADD.FTZ R223, R223, -R220 ;  /* 0x800000dcdfdf7221 */ /* 0x000fe20000010000 */
[----:B------:R-:W-:Y:S01]  /*2400*/  SHF.R.U32.HI R220, RZ, 0x1d, R196 ;  /* 0x0000001dffdc7819 */ /* 0x000fe200000116c4 */
[----:B------:R-:W-:-:S02]  /*2410*/  FADD.FTZ R129, R224, -R129 ;  /* 0x80000081e0817221 */ /* 0x000fc40000010000 */
[----:B------:R-:W-:-:S04]  /*2420*/  FMUL.FTZ R219, R0, R219 ;  /* 0x000000db00db7220 */ /* 0x000fc80000410000 */
[----:B------:R-:W-:Y:S02]  /*2430*/  @P0 FADD.FTZ R219, R96, R219 ;  /* 0x000000db60db0221 */ /* 0x000fe40000010000 */
[-CC-:B------:R-:W-:Y:S02]  /*2440*/  FFMA.FTZ R199, R199, R190.reuse, R191.reuse ;  /* 0x000000bec7c77223 */ /* 0x180fe400000100bf */
[----:B------:R-:W-:Y:S02]  /*2450*/  FFMA.FTZ R201, R201, R190, R191 ;  /* 0x000000bec9c97223 */ /* 0x000fe400000100bf */
[----:B------:R-:W-:Y:S01]  /*2460*/  FADD.FTZ R199, R204, -R199 ;  /* 0x800000c7ccc77221 */ /* 0x000fe20000010000 */
[----:B------:R-:W-:Y:S02]  /*2470*/  SHF.L.U32 R204, R173, 0x3, RZ ;  /* 0x00000003adcc7819 */ /* 0x000fe400000006ff */
[----:B---3--:R-:W-:-:S05]  /*2480*/  PRMT R124, RZ, 0x5410, R138 ;  /* 0x00005410ff7c7816 */ /* 0x008fca000000008a */
[----:B------:R-:W-:Y:S02]  /*2490*/  FFMA.FTZ R213, R131, R124, R213 ;  /* 0x0000007c83d57223 */ /* 0x000fe400000100d5 */
[----:B------:R-:W-:-:S06]  /*24a0*/  FMUL.FTZ R131, R60, R131 ;  /* 0x000000833c837220 */ /* 0x000fcc0000410000 */
[----:B------:R-:W0:Y:S01]  /*24b0*/  F2F.BF16.F32 R131, R131 ;  /* 0x0000008300837304 */ /* 0x000e220000202000 */
[----:B------:R-:W-:-:S05]  /*24c0*/  IMAD.WIDE.U32 R124, R197, 0x10000, RZ ;  /* 0x00010000c57c7825 */ /* 0x000fca00078e00ff */
[----:B-1----:R-:W-:Y:S02]  /*24d0*/  LOP3.LUT R125, R125, R127, R232, 0xfe, !PT ;  /* 0x0000007f7d7d7212 */ /* 0x002fe400078efee8 */
[----:B------:R-:W-:Y:S02]  /*24e0*/  IADD3.X R127, R198, c[0x0][0x24c], RZ, P4, !PT ;  /* 0x00009300c67f7a10 */ /* 0x000fe400027fe4ff */
[----:B------:R-:W-:Y:S02]  /*24f0*/  @P1 LEA R130, P4, R196, c[0x0][0x258], 0x4 ;  /* 0x00009600c4821a11 */ /* 0x000fe400078820ff */
[----:B0-----:R-:W-:Y:S02]  /*2500*/  LOP3.LUT R124, R124, R131, RZ, 0xfc, !PT ;  /* 0x000000837c7c7212 */ /* 0x001fe400078efcff */
[----:B------:R-:W-:Y:S01]  /*2510*/  @P1 LEA.HI.X R131, R196, c[0x0][0x25c], RZ, 0x4, P4 ;  /* 0x00009700c4831a11 */ /* 0x000fe200020f24ff */
[C---:B------:R-:W-:Y:S02]  /*2520*/  FMUL.FTZ R196, R0.reuse, R221 ;  /* 0x000000dd00c47220 */ /* 0x040fe40000410000 */
[----:B------:R-:W-:-:S02]  /*2530*/  FMUL.FTZ R197, R0, R223 ;  /* 0x000000df00c57220 */ /* 0x000fc40000410000 */
[----:B------:R-:W-:Y:S02]  /*2540*/  @P0 FADD.FTZ R196, R97, R196 ;  /* 0x000000c461c40221 */ /* 0x000fe40000010000 */
[----:B------:R-:W-:Y:S01]  /*2550*/  FMUL.FTZ R198, R0, R129 ;  /* 0x0000008100c67220 */ /* 0x000fe20000410000 */
[----:B------:R0:W-:Y:S01]  /*2560*/  STG.E.64 [R126.64], R124 ;  /* 0x0000007c7e007986 */ /* 0x0001e2000c101b04 */
[----:B------:R-:W-:Y:S01]  /*2570*/  IADD3 R128, P4, R218, c[0x0][0x170], RZ ;  /* 0x00005c00da807a10 */ /* 0x000fe20007f9e0ff */
[----:B------:R-:W-:Y:S02]  /*2580*/  @P0 FADD.FTZ R197, R98, R197 ;  /* 0x000000c562c50221 */ /* 0x000fe40000010000 */
[----:B------:R-:W-:Y:S01]  /*2590*/  @P0 FADD.FTZ R198, R99, R198 ;  /* 0x000000c663c60221 */ /* 0x000fe20000010000 */
[----:B------:R-:W-:Y:S02]  /*25a0*/  IADD3.X R129, R220, c[0x0][0x174], RZ, P4, !PT ;  /* 0x00005d00dc817a10 */ /* 0x000fe400027fe4ff */
[C---:B0-----:R-:W-:Y:S01]  /*25b0*/  SEL R125, R196.reuse, R121, P2 ;  /* 0x00000079c47d7207 */ /* 0x041fe20001000000 */
[-C--:B------:R-:W-:Y:S01]  /*25c0*/  FMUL.FTZ R196, R196, R169.reuse ;  /* 0x000000a9c4c47220 */ /* 0x080fe20000410000 */
[----:B------:R-:W-:Y:S01]  /*25d0*/  SEL R124, R219, R120, P2 ;  /* 0x00000078db7c7207 */ /* 0x000fe20001000000 */
[C---:B------:R-:W-:Y:S01]  /*25e0*/  FMUL.FTZ R195, R198.reuse, R169 ;  /* 0x000000a9c6c37220 */ /* 0x040fe20000410000 */
[----:B------:R-:W-:Y:S01]  /*25f0*/  SEL R126, R197, R122, P2 ;  /* 0x0000007ac57e7207 */ /* 0x000fe20001000000 */
[----:B------:R-:W-:Y:S01]  /*2600*/  FMUL.FTZ R221, R57, R196 ;  /* 0x000000c439dd7220 */ /* 0x000fe20000410000 */
[----:B------:R-:W-:Y:S01]  /*2610*/  SEL R127, R198, R123, P2 ;  /* 0x0000007bc67f7207 */ /* 0x000fe20001000000 */
[-C--:B------:R-:W-:Y:S01]  /*2620*/  FMUL.FTZ R198, R219, R169.reuse ;  /* 0x000000a9dbc67220 */ /* 0x080fe20000410000 */
[----:B------:R-:W3:Y:S01]  /*2630*/  LDG.E.64 R128, [R128.64] ;  /* 0x0000000480807981 */ /* 0x000ee2000c1e1b00 */
[----:B------:R-:W-:-:S02]  /*2640*/  FMUL.FTZ R197, R197, R169 ;  /* 0x000000a9c5c57220 */ /* 0x000fc40000410000 */
[----:B------:R-:W0:Y:S01]  /*2650*/  F2F.BF16.F32 R221, R221 ;  /* 0x000000dd00dd7304 */ /* 0x000e220000202000 */
[----:B------:R1:W-:Y:S01]  /*2660*/  @P1 STG.E.128 [R130.64], R124 ;  /* 0x0000007c82001986 */ /* 0x0003e2000c101d04 */
[----:B------:R-:W-:Y:S02]  /*2670*/  FMUL.FTZ R223, R59, R195 ;  /* 0x000000c33bdf7220 */ /* 0x000fe40000410000 */
[----:B------:R-:W-:-:S04]  /*2680*/  FMUL.FTZ R222, R58, R197 ;  /* 0x000000c53ade7220 */ /* 0x000fc80000410000 */
[----:B------:R-:W0:Y:S01]  /*2690*/  F2F.BF16.F32 R223, R223 ;  /* 0x000000df00df7304 */ /* 0x000e220000202000 */
[----:B-1----:R-:W-:-:S07]  /*26a0*/  FMUL.FTZ R130, R56, R198 ;  /* 0x000000c638827220 */ /* 0x002fce0000410000 */
[----:B------:R1:W2:Y:S01]  /*26b0*/  F2F.BF16.F32 R131, R130 ;  /* 0x0000008200837304 */ /* 0x0002a20000202000 */
[----:B0-----:R-:W-:-:S07]  /*26c0*/  IMAD.WIDE.U32 R124, R221, 0x10000, RZ ;  /* 0x00010000dd7c7825 */ /* 0x001fce00078e00ff */
[----:B------:R-:W0:Y:S01]  /*26d0*/  F2F.BF16.F32 R222, R222 ;  /* 0x000000de00de7304 */ /* 0x000e220000202000 */
[----:B------:R-:W-:Y:S01]  /*26e0*/  SHF.L.U32 R127, R223, 0x10, RZ ;  /* 0x00000010df7f7819 */ /* 0x000fe200000006ff */
[-CC-:B-1----:R-:W-:Y:S01]  /*26f0*/  FFMA.FTZ R130, R205, R190.reuse, R191.reuse ;  /* 0x000000becd827223 */ /* 0x182fe200000100bf */
[----:B------:R-:W-:Y:S02]  /*2700*/  IADD3 R126, P4, R218, c[0x0][0x248], RZ ;  /* 0x00009200da7e7a10 */ /* 0x000fe40007f9e0ff */
[----:B--2---:R-:W-:Y:S01]  /*2710*/  LOP3.LUT R124, R124, R131, RZ, 0xfc, !PT ;  /* 0x000000837c7c7212 */ /* 0x004fe200078efcff */
[----:B------:R-:W-:Y:S02]  /*2720*/  FFMA.FTZ R131, R150, R190, R191 ;  /* 0x000000be96837223 */ /* 0x000fe400000100bf */
[----:B------:R-:W-:Y:S02]  /*2730*/  FADD.FTZ R219, R206, -R201 ;  /* 0x800000c9cedb7221 */ /* 0x000fe40000010000 */
[----:B------:R-:W-:-:S02]  /*2740*/  FADD.FTZ R131, R200, -R131 ;  /* 0x80000083c8837221 */ /* 0x000fc40000010000 */
[----:B------:R-:W-:Y:S01]  /*2750*/  FADD.FTZ R221, R151, -R130 ;  /* 0x8000008297dd7221 */ /* 0x000fe20000010000 */
[----:B0-----:R-:W-:Y:S01]  /*2760*/  LOP3.LUT R125, R125, R127, R222, 0xfe, !PT ;  /* 0x0000007f7d7d7212 */ /* 0x001fe200078efede */
[----:B------:R-:W-:Y:S01]  /*2770*/  FMUL.FTZ R200, R0, R199 ;  /* 0x000000c700c87220 */ /* 0x000fe20000410000 */
[----:B------:R-:W-:Y:S02]  /*2780*/  IADD3.X R127, R220, c[0x0][0x24c], RZ, P4, !PT ;  /* 0x00009300dc7f7a10 */ /* 0x000fe400027fe4ff */
[----:B------:R-:W-:Y:S01]  /*2790*/  @P1 LEA R150, P4, R173, c[0x0][0x258], 0x4 ;  /* 0x00009600ad961a11 */ /* 0x000fe200078820ff */
[C---:B------:R-:W-:Y:S02]  /*27a0*/  FMUL.FTZ R201, R0.reuse, R131 ;  /* 0x0000008300c97220 */ /* 0x040fe40000410000 */
[C---:B------:R-:W-:Y:S02]  /*27b0*/  FMUL.FTZ R219, R0.reuse, R219 ;  /* 0x000000db00db7220 */ /* 0x040fe40000410000 */
[----:B------:R-:W-:-:S02]  /*27c0*/  FMUL.FTZ R218, R0, R221 ;  /* 0x000000dd00da7220 */ /* 0x000fc40000410000 */
[----:B------:R-:W-:Y:S01]  /*27d0*/  @P0 FADD.FTZ R200, R101, R200 ;  /* 0x000000c865c80221 */ /* 0x000fe20000010000 */
        /* <DEDUP_REMOVED lines=11> */
[----:B------:R-:W2:Y:S04]  /*2890*/  LDG.E.64 R130, [R130.64] ;  /* 0x0000000482827981 */ /* 0x000ea8000c1e1b00 */
[----:B------:R-:W1:Y:S01]  /*28a0*/  F2F.BF16.F32 R206, R206 ;  /* 0x000000ce00ce7304 */ /* 0x000e620000202000 */
[----:B0-----:R-:W-:Y:S02]  /*28b0*/  SEL R124, R201, R120, P2 ;  /* 0x00000078c97c7207 */ /* 0x001fe40001000000 */
[----:B------:R-:W-:Y:S02]  /*28c0*/  SEL R125, R200, R121, P2 ;  /* 0x00000079c87d7207 */ /* 0x000fe40001000000 */
[----:B------:R-:W-:-:S02]  /*28d0*/  SEL R126, R219, R122, P2 ;  /* 0x0000007adb7e7207 */ /* 0x000fc40001000000 */
[----:B------:R-:W-:Y:S01]  /*28e0*/  SEL R127, R218, R123, P2 ;  /* 0x0000007bda7f7207 */ /* 0x000fe20001000000 */
[-C--:B------:R-:W-:Y:S02]  /*28f0*/  FMUL.FTZ R200, R219, R169.reuse ;  /* 0x000000a9dbc87220 */ /* 0x080fe40000410000 */
[----:B------:R-:W-:Y:S02]  /*2900*/  FMUL.FTZ R201, R201, R169 ;  /* 0x000000a9c9c97220 */ /* 0x000fe40000410000 */
[----:B------:R-:W-:Y:S01]  /*2910*/  FMUL.FTZ R219, R55, R173 ;  /* 0x000000ad37db7220 */ /* 0x000fe20000410000 */
[----:B------:R0:W-:Y:S01]  /*2920*/  @P1 STG.E.128 [R150.64], R124 ;  /* 0x0000007c96001986 */ /* 0x0001e2000c101d04 */
[----:B------:R-:W-:-:S04]  /*2930*/  FMUL.FTZ R218, R54, R200 ;  /* 0x000000c836da7220 */ /* 0x000fc80000410000 */
[----:B------:R-:W1:Y:S01]  /*2940*/  F2F.BF16.F32 R219, R219 ;  /* 0x000000db00db7304 */ /* 0x000e620000202000 */
[----:B0-----:R-:W-:-:S07]  /*2950*/  FMUL.FTZ R150, R52, R201 ;  /* 0x000000c934967220 */ /* 0x001fce0000410000 */
[----:B------:R-:W0:Y:S08]  /*2960*/  F2F.BF16.F32 R218, R218 ;  /* 0x000000da00da7304 */ /* 0x000e300000202000 */
[----:B------:R-:W4:Y:S01]  /*2970*/  F2F.BF16.F32 R151, R150 ;  /* 0x0000009600977304 */ /* 0x000f220000202000 */
[----:B-1----:R-:W-:Y:S01]  /*2980*/  IMAD.WIDE.U32 R124, R206, 0x10000, RZ ;  /* 0x00010000ce7c7825 */ /* 0x002fe200078e00ff */
[----:B------:R-:W-:-:S02]  /*2990*/  SHF.L.U32 R127, R219, 0x10, RZ ;  /* 0x00000010db7f7819 */ /* 0x000fc400000006ff */
[----:B------:R-:W-:Y:S01]  /*29a0*/  IADD3 R126, P4, R204, c[0x0][0x248], RZ ;  /* 0x00009200cc7e7a10 */ /* 0x000fe20007f9e0ff */
[-CC-:B------:R-:W-:Y:S02]  /*29b0*/  FFMA.FTZ R204, R187, R190.reuse, R191.reuse ;  /* 0x000000bebbcc7223 */ /* 0x180fe400000100bf */
[-CC-:B------:R-:W-:Y:S01]  /*29c0*/  FFMA.FTZ R219, R186, R190.reuse, R191.reuse ;  /* 0x000000bebadb7223 */ /* 0x180fe200000100bf */
[----:B0-----:R-:W-:Y:S02]  /*29d0*/  LOP3.LUT R125, R125, R127, R218, 0xfe, !PT ;  /* 0x0000007f7d7d7212 */ /* 0x001fe400078efeda */
[----:B------:R-:W-:Y:S01]  /*29e0*/  IADD3.X R127, R205, c[0x0][0x24c], RZ, P4, !PT ;  /* 0x00009300cd7f7a10 */ /* 0x000fe200027fe4ff */
[----:B------:R-:W-:Y:S01]  /*29f0*/  FADD.FTZ R205, R189, -R204 ;  /* 0x800000ccbdcd7221 */ /* 0x000fe20000010000 */
[----:B----4-:R-:W-:Y:S01]  /*2a00*/  LOP3.LUT R124, R124, R151, RZ, 0xfc, !PT ;  /* 0x000000977c7c7212 */ /* 0x010fe200078efcff */
[-CC-:B------:R-:W-:Y:S02]  /*2a10*/  FFMA.FTZ R151, R188, R190.reuse, R191.reuse ;  /* 0x000000bebc977223 */ /* 0x180fe400000100bf */
[----:B------:R-:W-:Y:S01]  /*2a20*/  FFMA.FTZ R188, R185, R190, R191 ;  /* 0x000000beb9bc7223 */ /* 0x000fe200000100bf */
[----:B------:R-:W-:Y:S01]  /*2a30*/  SHF.L.U32 R189, R172, 0x3, RZ ;  /* 0x00000003acbd7819 */ /* 0x000fe200000006ff */
[----:B------:R-:W-:-:S02]  /*2a40*/  FADD.FTZ R185, R184, -R151 ;  /* 0x80000097b8b97221 */ /* 0x000fc40000010000 */
[----:B------:R-:W-:Y:S02]  /*2a50*/  FADD.FTZ R177, R177, -R188 ;  /* 0x800000bcb1b17221 */ /* 0x000fe40000010000 */
[----:B------:R-:W-:Y:S01]  /*2a60*/  FADD.FTZ R219, R176, -R219 ;  /* 0x800000dbb0db7221 */ /* 0x000fe20000010000 */
[----:B------:R-:W-:Y:S01]  /*2a70*/  SHF.R.U32.HI R187, RZ, 0x1d, R172 ;  /* 0x0000001dffbb7819 */ /* 0x000fe200000116ac */
[C---:B------:R-:W-:Y:S01]  /*2a80*/  FMUL.FTZ R184, R0.reuse, R185 ;  /* 0x000000b900b87220 */ /* 0x040fe20000410000 */
[----:B------:R-:W-:Y:S01]  /*2a90*/  IADD3 R150, P4, R189, c[0x0][0x170], RZ ;  /* 0x00005c00bd967a10 */ /* 0x000fe20007f9e0ff */
[C---:B------:R-:W-:Y:S02]  /*2aa0*/  FMUL.FTZ R205, R0.reuse, R205 ;  /* 0x000000cd00cd7220 */ /* 0x040fe40000410000 */
[C---:B------:R-:W-:Y:S02]  /*2ab0*/  FMUL.FTZ R185, R0.reuse, R177 ;  /* 0x000000b100b97220 */ /* 0x040fe40000410000 */
[----:B------:R-:W-:Y:S01]  /*2ac0*/  FMUL.FTZ R188, R0, R219 ;  /* 0x000000db00bc7220 */ /* 0x000fe20000410000 */
[----:B------:R-:W-:Y:S01]  /*2ad0*/  IADD3.X R151, R187, c[0x0][0x174], RZ, P4, !PT ;  /* 0x00005d00bb977a10 */ /* 0x000fe200027fe4ff */
[----:B------:R-:W-:Y:S01]  /*2ae0*/  @P0 FADD.FTZ R205, R104, R205 ;  /* 0x000000cd68cd0221 */ /* 0x000fe20000010000 */
[----:B------:R-:W-:Y:S01]  /*2af0*/  @P1 LEA R176, P4, R172, c[0x0][0x258], 0x4 ;  /* 0x00009600acb01a11 */ /* 0x000fe200078820ff */
[----:B------:R-:W-:-:S02]  /*2b00*/  @P0 FADD.FTZ R184, R105, R184 ;  /* 0x000000b869b80221 */ /* 0x000fc40000010000 */
[----:B------:R-:W-:Y:S02]  /*2b10*/  @P0 FADD.FTZ R185, R106, R185 ;  /* 0x000000b96ab90221 */ /* 0x000fe40000010000 */
[----:B------:R-:W-:Y:S01]  /*2b20*/  @P0 FADD.FTZ R188, R107, R188 ;  /* 0x000000bc6bbc0221 */ /* 0x000fe20000010000 */
[----:B------:R0:W-:Y:S01]  /*2b30*/  STG.E.64 [R126.64], R124 ;  /* 0x0000007c7e007986 */ /* 0x0001e2000c101b04 */
[----:B------:R-:W-:Y:S02]  /*2b40*/  @P1 LEA.HI.X R177, R172, c[0x0][0x25c], RZ, 0x4, P4 ;  /* 0x00009700acb11a11 */ /* 0x000fe400020f24ff */
[----:B------:R-:W-:Y:S01]  /*2b50*/  FMUL.FTZ R172, R188, R169 ;  /* 0x000000a9bcac7220 */ /* 0x000fe20000410000 */
[----:B------:R-:W4:Y:S01]  /*2b60*/  LDG.E.64 R150, [R150.64] ;  /* 0x0000000496967981 */ /* 0x000f22000c1e1b00 */
[----:B0-----:R-:W-:Y:S02]  /*2b70*/  SEL R124, R205, R120, P2 ;  /* 0x00000078cd7c7207 */ /* 0x001fe40001000000 */
[----:B------:R-:W-:-:S02]  /*2b80*/  SEL R125, R184, R121, P2 ;  /* 0x00000079b87d7207 */ /* 0x000fc40001000000 */
[----:B------:R-:W-:Y:S02]  /*2b90*/  SEL R126, R185, R122, P2 ;  /* 0x0000007ab97e7207 */ /* 0x000fe40001000000 */
[----:B------:R-:W-:Y:S01]  /*2ba0*/  SEL R127, R188, R123, P2 ;  /* 0x0000007bbc7f7207 */ /* 0x000fe20001000000 */
[----:B------:R-:W-:-:S04]  /*2bb0*/  FMUL.FTZ R188, R51, R172 ;  /* 0x000000ac33bc7220 */ /* 0x000fc80000410000 */
[----:B------:R0:W-:Y:S02]  /*2bc0*/  @P1 STG.E.128 [R176.64], R124 ;  /* 0x0000007cb0001986 */ /* 0x0001e4000c101d04 */
[----:B------:R-:W-:Y:S01]  /*2bd0*/  F2F.BF16.F32 R188, R188 ;  /* 0x000000bc00bc7304 */ /* 0x000fe20000202000 */
[----:B------:R-:W-:Y:S02]  /*2be0*/  FFMA.FTZ R144, R144, R190, R191 ;  /* 0x000000be90907223 */ /* 0x000fe400000100bf */
[-C--:B0-----:R-:W-:Y:S02]  /*2bf0*/  FMUL.FTZ R176, R184, R169.reuse ;  /* 0x000000a9b8b07220 */ /* 0x081fe40000410000 */
[----:B------:R-:W-:Y:S02]  /*2c00*/  FMUL.FTZ R177, R185, R169 ;  /* 0x000000a9b9b17220 */ /* 0x000fe40000410000 */
[----:B------:R-:W-:Y:S02]  /*2c10*/  FMUL.FTZ R186, R49, R176 ;  /* 0x000000b031ba7220 */ /* 0x000fe40000410000 */
[----:B------:R-:W-:-:S02]  /*2c20*/  FMUL.FTZ R185, R50, R177 ;  /* 0x000000b132b97220 */ /* 0x000fc40000410000 */
[----:B------:R0:W1:Y:S01]  /*2c30*/  F2F.BF16.F32 R204, R186 ;  /* 0x000000ba00cc7304 */ /* 0x0000620000202000 */
[----:B------:R-:W-:Y:S02]  /*2c40*/  FMUL.FTZ R184, R205, R169 ;  /* 0x000000a9cdb87220 */ /* 0x000fe40000410000 */
[----:B------:R-:W-:-:S05]  /*2c50*/  FFMA.FTZ R124, R148, R190, R191 ;  /* 0x000000be947c7223 */ /* 0x000fca00000100bf */
[----:B------:R-:W1:Y:S01]  /*2c60*/  F2F.BF16.F32 R185, R185 ;  /* 0x000000b900b97304 */ /* 0x000e620000202000 */
[----:B------:R-:W-:Y:S02]  /*2c70*/  FMUL.FTZ R126, R48, R184 ;  /* 0x000000b8307e7220 */ /* 0x000fe40000410000 */
[----:B------:R-:W-:Y:S02]  /*2c80*/  FADD.FTZ R145, R145, -R144 ;  /* 0x8000009091917221 */ /* 0x000fe40000010000 */
[----:B------:R-:W-:Y:S02]  /*2c90*/  FFMA.FTZ R146, R146, R190, R191 ;  /* 0x000000be92927223 */ /* 0x000fe400000100bf */
[----:B------:R-:W-:Y:S01]  /*2ca0*/  FADD.FTZ R149, R149, -R124 ;  /* 0x8000007c95957221 */ /* 0x000fe20000010000 */
[----:B------:R1:W1:Y:S01]  /*2cb0*/  F2F.BF16.F32 R127, R126 ;  /* 0x0000007e007f7304 */ /* 0x0002620000202000 */
[----:B0-----:R-:W-:Y:S02]  /*2cc0*/  FMUL.FTZ R186, R0, R145 ;  /* 0x0000009100ba7220 */ /* 0x001fe40000410000 */
[----:B------:R-:W-:-:S02]  /*2cd0*/  FADD.FTZ R147, R147, -R146 ;  /* 0x8000009293937221 */ /* 0x000fc40000010000 */
[----:B------:R-:W-:Y:S02]  /*2ce0*/  FFMA.FTZ R142, R142, R190, R191 ;  /* 0x000000be8e8e7223 */ /* 0x000fe400000100bf */
[----:B-1----:R-:W-:Y:S01]  /*2cf0*/  IMAD.WIDE.U32 R124, R204, 0x10000, RZ ;  /* 0x00010000cc7c7825 */ /* 0x002fe200078e00ff */
[----:B------:R-:W-:-:S03]  /*2d00*/  SHF.L.U32 R126, R188, 0x10, RZ ;  /* 0x00000010bc7e7819 */ /* 0x000fc600000006ff */
[C---:B------:R-:W-:Y:S02]  /*2d10*/  FMUL.FTZ R188, R0.reuse, R149 ;  /* 0x0000009500bc7220 */ /* 0x040fe40000410000 */
[----:B------:R-:W-:Y:S02]  /*2d20*/  @P0 FADD.FTZ R186, R109, R186 ;  /* 0x000000ba6dba0221 */ /* 0x000fe40000010000 */
[----:B------:R-:W-:Y:S02]  /*2d30*/  FMUL.FTZ R205, R0, R147 ;  /* 0x0000009300cd7220 */ /* 0x000fe40000410000 */
[----:B------:R-:W-:Y:S02]  /*2d40*/  FADD.FTZ R143, R143, -R142 ;  /* 0x8000008e8f8f7221 */ /* 0x000fe40000010000 */
[----:B------:R-:W-:Y:S01]  /*2d50*/  @P0 FADD.FTZ R188, R111, R188 ;  /* 0x000000bc6fbc0221 */ /* 0x000fe20000010000 */
[----:B------:R-:W-:Y:S01]  /*2d60*/  LOP3.LUT R125, R125, R126, R185, 0xfe, !PT ;  /* 0x0000007e7d7d7212 */ /* 0x000fe200078efeb9 */
[----:B------:R-:W-:-:S02]  /*2d70*/  FMUL.FTZ R148, R186, R169 ;  /* 0x000000a9ba947220 */ /* 0x000fc40000410000 */
[----:B------:R-:W-:Y:S02]  /*2d80*/  FFMA.FTZ R126, R174, R190, R191 ;  /* 0x000000beae7e7223 */ /* 0x000fe400000100bf */
[----:B------:R-:W-:Y:S02]  /*2d90*/  @P0 FADD.FTZ R205, R110, R205 ;  /* 0x000000cd6ecd0221 */ /* 0x000fe40000010000 */
[----:B------:R-:W-:Y:S02]  /*2da0*/  FMUL.FTZ R219, R0, R143 ;  /* 0x0000008f00db7220 */ /* 0x000fe40000410000 */
[-C--:B------:R-:W-:Y:S02]  /*2db0*/  FMUL.FTZ R174, R188, R169.reuse ;  /* 0x000000a9bcae7220 */ /* 0x080fe40000410000 */
[----:B------:R-:W-:Y:S02]  /*2dc0*/  FMUL.FTZ R142, R45, R148 ;  /* 0x000000942d8e7220 */ /* 0x000fe40000410000 */
[----:B------:R-:W-:-:S02]  /*2dd0*/  FMUL.FTZ R149, R205, R169 ;  /* 0x000000a9cd957220 */ /* 0x000fc40000410000 */
[----:B------:R-:W-:Y:S02]  /*2de0*/  @P0 FADD.FTZ R219, R108, R219 ;  /* 0x000000db6cdb0221 */ /* 0x000fe40000010000 */
[----:B------:R-:W-:Y:S02]  /*2df0*/  FMUL.FTZ R143, R47, R174 ;  /* 0x000000ae2f8f7220 */ /* 0x000fe40000410000 */
[----:B------:R-:W-:Y:S01]  /*2e00*/  FADD.FTZ R185, R175, -R126 ;  /* 0x8000007eafb97221 */ /* 0x000fe20000010000 */
[----:B------:R-:W-:Y:S01]  /*2e10*/  F2F.BF16.F32 R142, R142 ;  /* 0x0000008e008e7304 */ /* 0x000fe20000202000 */
[----:B------:R-:W-:Y:S02]  /*2e20*/  FMUL.FTZ R147, R46, R149 ;  /* 0x000000952e937220 */ /* 0x000fe40000410000 */
[----:B------:R-:W-:-:S05]  /*2e30*/  FMUL.FTZ R175, R219, R169 ;  /* 0x000000a9dbaf7220 */ /* 0x000fca0000410000 */
[----:B------:R-:W0:Y:S01]  /*2e40*/  F2F.BF16.F32 R143, R143 ;  /* 0x0000008f008f7304 */ /* 0x000e220000202000 */
[----:B------:R-:W-:Y:S01]  /*2e50*/  FMUL.FTZ R146, R44, R175 ;  /* 0x000000af2c927220 */ /* 0x000fe20000410000 */
[----:B------:R-:W-:Y:S01]  /*2e60*/  IADD3 R126, P4, R189, c[0x0][0x248], RZ ;  /* 0x00009200bd7e7a10 */ /* 0x000fe20007f9e0ff */
[----:B------:R-:W-:Y:S01]  /*2e70*/  FFMA.FTZ R178, R178, R190, R191 ;  /* 0x000000beb2b27223 */ /* 0x000fe200000100bf */
[----:B------:R-:W-:-:S04]  /*2e80*/  LOP3.LUT R124, R124, R127, RZ, 0xfc, !PT ;  /* 0x0000007f7c7c7212 */ /* 0x000fc800078efcff */
[----:B------:R-:W1:Y:S01]  /*2e90*/  F2F.BF16.F32 R147, R147 ;  /* 0x0000009300937304 */ /* 0x000e620000202000 */
[----:B------:R-:W-:Y:S01]  /*2ea0*/  IADD3.X R127, R187, c[0x0][0x24c], RZ, P4, !PT ;  /* 0x00009300bb7f7a10 */ /* 0x000fe200027fe4ff */
[----:B------:R-:W-:-:S06]  /*2eb0*/  FADD.FTZ R179, R179, -R178 ;  /* 0x800000b2b3b37221 */ /* 0x000fcc0000010000 */
[----:B------:R-:W1:Y:S01]  /*2ec0*/  F2F.BF16.F32 R145, R146 ;  /* 0x0000009200917304 */ /* 0x000e620000202000 */
[----:B------:R-:W-:Y:S01]  /*2ed0*/  SHF.L.U32 R178, R171, 0x3, RZ ;  /* 0x00000003abb27819 */ /* 0x000fe200000006ff */
[----:B------:R1:W-:Y:S01]  /*2ee0*/  STG.E.64 [R126.64], R124 ;  /* 0x0000007c7e007986 */ /* 0x0003e2000c101b04 */
[----:B0-----:R-:W-:Y:S02]  /*2ef0*/  SHF.L.U32 R143, R143, 0x10, RZ ;  /* 0x000000108f8f7819 */ /* 0x001fe400000006ff */
[----:B------:R-:W-:Y:S02]  /*2f00*/  SHF.R.U32.HI R187, RZ, 0x1d, R171 ;  /* 0x0000001dffbb7819 */ /* 0x000fe400000116ab */
[----:B------:R-:W-:Y:S01]  /*2f10*/  @P1 LEA R144, P5, R171, c[0x0][0x258], 0x4 ;  /* 0x00009600ab901a11 */ /* 0x000fe200078a20ff */
[----:B------:R-:W-:Y:S02]  /*2f20*/  FFMA.FTZ R182, R182, R190, R191 ;  /* 0x000000beb6b67223 */ /* 0x000fe400000100bf */
[----:B-1----:R-:W-:Y:S01]  /*2f30*/  IMAD.WIDE.U32 R124, R142, 0x10000, RZ ;  /* 0x000100008e7c7825 */ /* 0x002fe200078e00ff */
[----:B------:R-:W-:-:S04]  /*2f40*/  IADD3 R142, P4, R178, c[0x0][0x170], RZ ;  /* 0x00005c00b28e7a10 */ /* 0x000fc80007f9e0ff */
[----:B------:R-:W-:Y:S02]  /*2f50*/  LOP3.LUT R147, R125, R143, R147, 0xfe, !PT ;  /* 0x0000008f7d937212 */ /* 0x000fe400078efe93 */
[----:B------:R-:W-:Y:S02]  /*2f60*/  IADD3.X R143, R187, c[0x0][0x174], RZ, P4, !PT ;  /* 0x00005d00bb8f7a10 */ /* 0x000fe400027fe4ff */
[----:B------:R-:W-:Y:S02]  /*2f70*/  LOP3.LUT R146, R124, R145, RZ, 0xfc, !PT ;  /* 0x000000917c927212 */ /* 0x000fe400078efcff */
[----:B------:R-:W-:Y:S02]  /*2f80*/  @P1 LEA.HI.X R145, R171, c[0x0][0x25c], RZ, 0x4, P5 ;  /* 0x00009700ab911a11 */ /* 0x000fe400028f24ff */
[----:B------:R-:W-:Y:S02]  /*2f90*/  SEL R124, R219, R120, P2 ;  /* 0x00000078db7c7207 */ /* 0x000fe40001000000 */
[----:B------:R-:W-:-:S02]  /*2fa0*/  SEL R126, R205, R122, P2 ;  /* 0x0000007acd7e7207 */ /* 0x000fc40001000000 */
[----:B------:R-:W-:Y:S01]  /*2fb0*/  SEL R127, R188, R123, P2 ;  /* 0x0000007bbc7f7207 */ /* 0x000fe20001000000 */
[----:B------:R-:W-:Y:S01]  /*2fc0*/  FADD.FTZ R183, R183, -R182 ;  /* 0x800000b6b7b77221 */ /* 0x000fe20000010000 */
[----:B------:R-:W-:Y:S01]  /*2fd0*/  SEL R125, R186, R121, P2 ;  /* 0x00000079ba7d7207 */ /* 0x000fe20001000000 */
[----:B------:R-:W4:Y:S01]  /*2fe0*/  LDG.E.64 R142, [R142.64] ;  /* 0x000000048e8e7981 */ /* 0x000f22000c1e1b00 */
[----:B------:R-:W-:Y:S01]  /*2ff0*/  FMUL.FTZ R182, R0, R179 ;  /* 0x000000b300b67220 */ /* 0x000fe20000410000 */
[----:B------:R-:W-:Y:S02]  /*3000*/  SHF.L.U32 R186, R170, 0x3, RZ ;  /* 0x00000003aaba7819 */ /* 0x000fe400000006ff */
[----:B------:R0:W-:Y:S01]  /*3010*/  @P1 STG.E.128 [R144.64], R124 ;  /* 0x0000007c90001986 */ /* 0x0001e2000c101d04 */
[----:B------:R-:W-:Y:S02]  /*3020*/  FFMA.FTZ R180, R180, R190, R191 ;  /* 0x000000beb4b47223 */ /* 0x000fe400000100bf */
[----:B------:R-:W-:-:S02]  /*3030*/  @P0 FADD.FTZ R182, R113, R182 ;  /* 0x000000b671b60221 */ /* 0x000fc40000010000 */
[----:B------:R-:W-:Y:S01]  /*3040*/  FMUL.FTZ R188, R0, R183 ;  /* 0x000000b700bc7220 */ /* 0x000fe20000410000 */
[----:B------:R-:W-:Y:S01]  /*3050*/  SHF.R.U32.HI R183, RZ, 0x1d, R170 ;  /* 0x0000001dffb77819 */ /* 0x000fe200000116aa */
[----:B------:R-:W-:Y:S02]  /*3060*/  FADD.FTZ R181, R181, -R180 ;  /* 0x800000b4b5b57221 */ /* 0x000fe40000010000 */
[----:B------:R-:W-:Y:S01]  /*3070*/  FMUL.FTZ R171, R182, R169 ;  /* 0x000000a9b6ab7220 */ /* 0x000fe20000410000 */
[----:B0-----:R-:W-:-:S04]  /*3080*/  IADD3 R124, P4, R178, c[0x0][0x248], RZ ;  /* 0x00009200b27c7a10 */ /* 0x001fc80007f9e0ff */
[----:B------:R-:W-:Y:S02]  /*3090*/  IADD3.X R125, R187, c[0x0][0x24c], RZ, P4, !PT ;  /* 0x00009300bb7d7a10 */ /* 0x000fe400027fe4ff */
[----:B------:R-:W-:Y:S01]  /*30a0*/  IADD3 R144, P4, R186, c[0x0][0x170], RZ ;  /* 0x00005c00ba907a10 */ /* 0x000fe20007f9e0ff */
[----:B------:R-:W-:Y:S02]  /*30b0*/  @P0 FADD.FTZ R188, R115, R188 ;  /* 0x000000bc73bc0221 */ /* 0x000fe40000010000 */
[C---:B------:R-:W-:Y:S01]  /*30c0*/  FMUL.FTZ R127, R0.reuse, R185 ;  /* 0x000000b9007f7220 */ /* 0x040fe20000410000 */
[----:B------:R-:W-:Y:S01]  /*30d0*/  IADD3.X R145, R183, c[0x0][0x174], RZ, P4, !PT ;  /* 0x00005d00b7917a10 */ /* 0x000fe200027fe4ff */
[----:B------:R-:W-:Y:S02]  /*30e0*/  FMUL.FTZ R181, R0, R181 ;  /* 0x000000b500b57220 */ /* 0x000fe40000410000 */
[----:B------:R-:W-:Y:S02]  /*30f0*/  FMUL.FTZ R180, R41, R171 ;  /* 0x000000ab29b47220 */ /* 0x000fe40000410000 */
[----:B------:R-:W-:-:S02]  /*3100*/  FMUL.FTZ R179, R188, R169 ;  /* 0x000000a9bcb37220 */ /* 0x000fc40000410000 */
[----:B------:R-:W-:Y:S01]  /*3110*/  @P0 FADD.FTZ R127, R112, R127 ;  /* 0x0000007f707f0221 */ /* 0x000fe20000010000 */
[----:B------:R0:W-:Y:S01]  /*3120*/  STG.E.64 [R124.64], R146 ;  /* 0x000000927c007986 */ /* 0x0001e2000c101b04 */
[----:B------:R-:W-:Y:S01]  /*3130*/  @P0 FADD.FTZ R181, R114, R181 ;  /* 0x000000b572b50221 */ /* 0x000fe20000010000 */
[----:B------:R1:W-:Y:S01]  /*3140*/  F2F.BF16.F32 R204, R180 ;  /* 0x000000b400cc7304 */ /* 0x0003e20000202000 */
[----:B------:R-:W-:Y:S01]  /*3150*/  FMUL.FTZ R189, R43, R179 ;  /* 0x000000b32bbd7220 */ /* 0x000fe20000410000 */
[----:B------:R-:W4:Y:S01]  /*3160*/  LDG.E.64 R144, [R144.64] ;  /* 0x0000000490907981 */ /* 0x000f22000c1e1b00 */
[-C--:B------:R-:W-:Y:S02]  /*3170*/  FMUL.FTZ R178, R181, R169.reuse ;  /* 0x000000a9b5b27220 */ /* 0x080fe40000410000 */
[----:B-1----:R-:W-:-:S03]  /*3180*/  FMUL.FTZ R180, R127, R169 ;  /* 0x000000a97fb47220 */ /* 0x002fc60000410000 */
[----:B------:R-:W1:Y:S01]  /*3190*/  F2F.BF16.F32 R189, R189 ;  /* 0x000000bd00bd7304 */ /* 0x000e620000202000 */
[----:B------:R-:W-:Y:S02]  /*31a0*/  FMUL.FTZ R126, R42, R178 ;  /* 0x000000b22a7e7220 */ /* 0x000fe40000410000 */
[----:B------:R-:W-:Y:S01]  /*31b0*/  FMUL.FTZ R187, R40, R180 ;  /* 0x000000b428bb7220 */ /* 0x000fe20000410000 */
[----:B0-----:R-:W-:-:S04]  /*31c0*/  @P1 LEA R146, P4, R170, c[0x0][0x258], 0x4 ;  /* 0x00009600aa921a11 */ /* 0x001fc800078820ff */
[----:B------:R0:W1:Y:S01]  /*31d0*/  F2F.BF16.F32 R185, R126 ;  /* 0x0000007e00b97304 */ /* 0x0000620000202000 */
[----:B------:R-:W-:Y:S02]  /*31e0*/  SEL R124, R127, R120, P2 ;  /* 0x000000787f7c7207 */ /* 0x000fe40001000000 */
[----:B------:R-:W-:-:S05]  /*31f0*/  @P1 LEA.HI.X R147, R170, c[0x0][0x25c], RZ, 0x4, P4 ;  /* 0x00009700aa931a11 */ /* 0x000fca00020f24ff */
[----:B------:R-:W2:Y:S01]  /*3200*/  F2F.BF16.F32 R187, R187 ;  /* 0x000000bb00bb7304 */ /* 0x000ea20000202000 */
[----:B------:R-:W-:Y:S02]  /*3210*/  SEL R125, R182, R121, P2 ;  /* 0x00000079b67d7207 */ /* 0x000fe40001000000 */
[----:B0-----:R-:W-:Y:S02]  /*3220*/  SEL R126, R181, R122, P2 ;  /* 0x0000007ab57e7207 */ /* 0x001fe40001000000 */
[----:B------:R-:W-:Y:S02]  /*3230*/  SEL R127, R188, R123, P2 ;  /* 0x0000007bbc7f7207 */ /* 0x000fe40001000000 */
[----:B------:R-:W-:-:S03]  /*3240*/  SHF.L.U32 R181, R2, 0x3, RZ ;  /* 0x0000000302b57819 */ /* 0x000fc600000006ff */
[----:B------:R0:W-:Y:S01]  /*3250*/  @P1 STG.E.128 [R146.64], R124 ;  /* 0x0000007c92001986 */ /* 0x0001e2000c101d04 */
[----:B------:R-:W-:Y:S02]  /*3260*/  SHF.R.U32.HI R170, RZ, 0x1d, R2 ;  /* 0x0000001dffaa7819 */ /* 0x000fe40000011602 */
[----:B-1----:R-:W-:Y:S01]  /*3270*/  SHF.L.U32 R182, R189, 0x10, RZ ;  /* 0x00000010bdb67819 */ /* 0x002fe200000006ff */
[----:B0-----:R-:W-:Y:S01]  /*3280*/  IMAD.WIDE.U32 R146, R204, 0x10000, RZ ;  /* 0x00010000cc927825 */ /* 0x001fe200078e00ff */
[----:B------:R-:W-:Y:S02]  /*3290*/  IADD3 R126, P4, R186, c[0x0][0x248], RZ ;  /* 0x00009200ba7e7a10 */ /* 0x000fe40007f9e0ff */
[----:B------:R-:W-:Y:S02]  /*32a0*/  IADD3 R124, P5, R181, c[0x0][0x170], RZ ;  /* 0x00005c00b57c7a10 */ /* 0x000fe40007fbe0ff */
[----:B------:R-:W-:Y:S02]  /*32b0*/  LOP3.LUT R147, R147, R182, R185, 0xfe, !PT ;  /* 0x000000b693937212 */ /* 0x000fe400078efeb9 */
[----:B------:R-:W-:-:S02]  /*32c0*/  IADD3.X R127, R183, c[0x0][0x24c], RZ, P4, !PT ;  /* 0x00009300b77f7a10 */ /* 0x000fc400027fe4ff */
[----:B------:R-:W-:Y:S02]  /*32d0*/  IADD3.X R125, R170, c[0x0][0x174], RZ, P5, !PT ;  /* 0x00005d00aa7d7a10 */ /* 0x000fe40002ffe4ff */
[----:B--2---:R-:W-:-:S05]  /*32e0*/  LOP3.LUT R146, R146, R187, RZ, 0xfc, !PT ;  /* 0x000000bb92927212 */ /* 0x004fca00078efcff */
[----:B------:R0:W-:Y:S04]  /*32f0*/  STG.E.64 [R126.64], R146 ;  /* 0x000000927e007986 */ /* 0x0001e8000c101b04 */
[----:B------:R-:W2:Y:S01]  /*3300*/  LDG.E.64 R124, [R124.64] ;  /* 0x000000047c7c7981 */ /* 0x000ea2000c1e1b00 */
[-CC-:B------:R-:W-:Y:S02]  /*3310*/  FFMA.FTZ R134, R134, R190.reuse, R191.reuse ;  /* 0x000000be86867223 */ /* 0x180fe400000100bf */
[-CC-:B------:R-:W-:Y:S02]  /*3320*/  FFMA.FTZ R136, R136, R190.reuse, R191.reuse ;  /* 0x000000be88887223 */ /* 0x180fe400000100bf */
[-CC-:B------:R-:W-:Y:S02]  /*3330*/  FFMA.FTZ R140, R140, R190.reuse, R191.reuse ;  /* 0x000000be8c8c7223 */ /* 0x180fe400000100bf */
[----:B------:R-:W-:-:S02]  /*3340*/  FFMA.FTZ R190, R132, R190, R191 ;  /* 0x000000be84be7223 */ /* 0x000fc400000100bf */
[----:B------:R-:W-:Y:S02]  /*3350*/  FADD.FTZ R135, R135, -R134 ;  /* 0x8000008687877221 */ /* 0x000fe40000010000 */
[----:B------:R-:W-:Y:S02]  /*3360*/  FADD.FTZ R137, R137, -R136 ;  /* 0x8000008889897221 */ /* 0x000fe40000010000 */
[----:B------:R-:W-:Y:S02]  /*3370*/  FADD.FTZ R141, R141, -R140 ;  /* 0x8000008c8d8d7221 */ /* 0x000fe40000010000 */
[----:B------:R-:W-:Y:S02]  /*3380*/  FADD.FTZ R133, R133, -R190 ;  /* 0x800000be85857221 */ /* 0x000fe40000010000 */
[C---:B------:R-:W-:Y:S02]  /*3390*/  FMUL.FTZ R134, R0.reuse, R135 ;  /* 0x0000008700867220 */ /* 0x040fe40000410000 */
[----:B------:R-:W-:-:S02]  /*33a0*/  FMUL.FTZ R137, R0, R137 ;  /* 0x0000008900897220 */ /* 0x000fc40000410000 */
[C---:B------:R-:W-:Y:S02]  /*33b0*/  FMUL.FTZ R132, R0.reuse, R141 ;  /* 0x0000008d00847220 */ /* 0x040fe40000410000 */
[----:B------:R-:W-:Y:S02]  /*33c0*/  FMUL.FTZ R133, R0, R133 ;  /* 0x0000008500857220 */ /* 0x000fe40000410000 */
[----:B------:R-:W-:Y:S02]  /*33d0*/  @P0 FADD.FTZ R134, R117, R134 ;  /* 0x0000008675860221 */ /* 0x000fe40000010000 */
[----:B------:R-:W-:Y:S02]  /*33e0*/  @P0 FADD.FTZ R137, R118, R137 ;  /* 0x0000008976890221 */ /* 0x000fe40000010000 */
[----:B------:R-:W-:Y:S02]  /*33f0*/  @P0 FADD.FTZ R132, R119, R132 ;  /* 0x0000008477840221 */ /* 0x000fe40000010000 */
[----:B------:R-:W-:-:S02]  /*3400*/  @P0 FADD.FTZ R133, R116, R133 ;  /* 0x0000008574850221 */ /* 0x000fc40000010000 */
[-C--:B------:R-:W-:Y:S02]  /*3410*/  FMUL.FTZ R135, R134, R169.reuse ;  /* 0x000000a986877220 */ /* 0x080fe40000410000 */
[-C--:B------:R-:W-:Y:S02]  /*3420*/  FMUL.FTZ R141, R137, R169.reuse ;  /* 0x000000a9898d7220 */ /* 0x080fe40000410000 */
[-C--:B------:R-:W-:Y:S02]  /*3430*/  FMUL.FTZ R0, R132, R169.reuse ;  /* 0x000000a984007220 */ /* 0x080fe40000410000 */
[----:B------:R-:W-:Y:S01]  /*3440*/  FMUL.FTZ R169, R133, R169 ;  /* 0x000000a985a97220 */ /* 0x000fe20000410000 */
[--C-:B0-----:R-:W-:Y:S02]  /*3450*/  SHF.R.U64 R147, R138, 0x10, R139.reuse ;  /* 0x000000108a937819 */ /* 0x101fe4000000128b */
[----:B------:R-:W-:Y:S01]  /*3460*/  SHF.R.U32.HI R138, RZ, 0x10, R139 ;  /* 0x00000010ff8a7819 */ /* 0x000fe2000001168b */
[----:B------:R-:W-:-:S04]  /*3470*/  FMUL.FTZ R136, R36, R169 ;  /* 0x000000a924887220 */ /* 0x000fc80000410000 */
[----:B------:R0:W-:Y:S02]  /*3480*/  F2F.BF16.F32 R185, R136 ;  /* 0x0000008800b97304 */ /* 0x0001e40000202000 */
[----:B0-----:R-:W-:-:S05]  /*3490*/  PRMT R136, RZ, 0x5410, R138 ;  /* 0x00005410ff887816 */ /* 0x001fca000000008a */
[----:B------:R-:W-:Y:S01]  /*34a0*/  FFMA.FTZ R214, R193, R136, R214 ;  /* 0x00000088c1d67223 */ /* 0x000fe200000100d6 */
[----:B---3--:R-:W-:Y:S02]  /*34b0*/  SHF.R.U64 R136, R128, 0x10, R129 ;  /* 0x0000001080887819 */ /* 0x008fe40000001281 */
[----:B------:R-:W-:-:S05]  /*34c0*/  PRMT R128, RZ, 0x5410, R128 ;  /* 0x00005410ff807816 */ /* 0x000fca0000000080 */
[----:B------:R-:W-:Y:S01]  /*34d0*/  FFMA.FTZ R217, R198, R128, R217 ;  /* 0x00000080c6d97223 */ /* 0x000fe200000100d9 */
[--C-:B------:R-:W-:Y:S02]  /*34e0*/  SHF.R.U32.HI R128, RZ, 0x10, R129.reuse ;  /* 0x00000010ff807819 */ /* 0x100fe40000011681 */
[----:B------:R-:W-:Y:S02]  /*34f0*/  PRMT R129, RZ, 0x5410, R129 ;  /* 0x00005410ff817816 */ /* 0x000fe40000000081 */
[----:B------:R-:W-:-:S03]  /*3500*/  PRMT R128, RZ, 0x5410, R128 ;  /* 0x00005410ff807816 */ /* 0x000fc60000000080 */
[----:B------:R-:W-:Y:S01]  /*3510*/  FFMA.FTZ R226, R197, R129, R226 ;  /* 0x00000081c5e27223 */ /* 0x000fe200000100e2 */
[----:B------:R-:W-:Y:S01]  /*3520*/  PRMT R129, RZ, 0x5410, R136 ;  /* 0x00005410ff817816 */ /* 0x000fe20000000088 */
[----:B------:R-:W-:Y:S01]  /*3530*/  FFMA.FTZ R225, R195, R128, R225 ;  /* 0x00000080c3e17223 */ /* 0x000fe200000100e1 */
[----:B------:R-:W-:-:S03]  /*3540*/  SHF.R.U64 R128, R130, 0x10, R131 ;  /* 0x0000001082807819 */ /* 0x000fc60000001283 */
[----:B------:R-:W-:Y:S01]  /*3550*/  FFMA.FTZ R216, R196, R129, R216 ;  /* 0x00000081c4d87223 */ /* 0x000fe200000100d8 */
[----:B------:R-:W-:Y:S02]  /*3560*/  PRMT R128, RZ, 0x5410, R128 ;  /* 0x00005410ff807816 */ /* 0x000fe40000000080 */
[----:B------:R-:W-:-:S03]  /*3570*/  SHF.R.U32.HI R129, RZ, 0x10, R131 ;  /* 0x00000010ff817819 */ /* 0x000fc60000011683 */
[----:B------:R-:W-:Y:S01]  /*3580*/  FFMA.FTZ R227, R199, R128, R227 ;  /* 0x00000080c7e37223 */ /* 0x000fe200000100e3 */
[----:B------:R-:W-:Y:S02]  /*3590*/  PRMT R128, RZ, 0x5410, R129 ;  /* 0x00005410ff807816 */ /* 0x000fe40000000081 */
[----:B----4-:R-:W-:-:S03]  /*35a0*/  PRMT R129, RZ, 0x5410, R150 ;  /* 0x00005410ff817816 */ /* 0x010fc60000000096 */
[----:B------:R-:W-:Y:S01]  /*35b0*/  FFMA.FTZ R229, R173, R128, R229 ;  /* 0x00000080ade57223 */ /* 0x000fe200000100e5 */
[--C-:B------:R-:W-:Y:S01]  /*35c0*/  SHF.R.U64 R128, R150, 0x10, R151.reuse ;  /* 0x0000001096807819 */ /* 0x100fe20000001297 */
[----:B------:R-:W-:Y:S01]  /*35d0*/  FFMA.FTZ R238, R184, R129, R238 ;  /* 0x00000081b8ee7223 */ /* 0x000fe200000100ee */
[----:B------:R-:W-:Y:S02]  /*35e0*/  SHF.R.U32.HI R129, RZ, 0x10, R151 ;  /* 0x00000010ff817819 */ /* 0x000fe40000011697 */
[----:B------:R-:W-:-:S05]  /*35f0*/  PRMT R128, RZ, 0x5410, R128 ;  /* 0x00005410ff807816 */ /* 0x000fca0000000080 */
[----:B------:R-:W-:Y:S01]  /*3600*/  FFMA.FTZ R231, R176, R128, R231 ;  /* 0x00000080b0e77223 */ /* 0x000fe200000100e7 */
[----:B------:R-:W-:Y:S02]  /*3610*/  PRMT R128, RZ, 0x5410, R129 ;  /* 0x00005410ff807816 */ /* 0x000fe40000000081 */
[----:B------:R-:W-:-:S03]  /*3620*/  PRMT R130, RZ, 0x5410, R130 ;  /* 0x00005410ff827816 */ /* 0x000fc60000000082 */
[----:B------:R-:W-:Y:S02]  /*3630*/  FFMA.FTZ R239, R172, R128, R239 ;  /* 0x00000080acef7223 */ /* 0x000fe400000100ef */
[----:B------:R-:W-:Y:S02]  /*3640*/  FFMA.FTZ R228, R201, R130, R228 ;  /* 0x00000082c9e47223 */ /* 0x000fe400000100e4 */
[----:B------:R-:W-:Y:S02]  /*3650*/  FMUL.FTZ R126, R37, R135 ;  /* 0x00000087257e7220 */ /* 0x000fe40000410000 */
[----:B------:R-:W-:Y:S02]  /*3660*/  FMUL.FTZ R146, R39, R0 ;  /* 0x0000000027927220 */ /* 0x000fe40000410000 */
[----:B------:R-:W-:Y:S02]  /*3670*/  FMUL.FTZ R140, R38, R141 ;  /* 0x0000008d268c7220 */ /* 0x000fe40000410000 */
[----:B------:R-:W0:Y:S08]  /*3680*/  F2F.BF16.F32 R126, R126 ;  /* 0x0000007e007e7304 */ /* 0x000e300000202000 */
[----:B------:R-:W1:Y:S08]  /*3690*/  F2F.BF16.F32 R146, R146 ;  /* 0x0000009200927304 */ /* 0x000e700000202000 */
[----:B------:R-:W3:Y:S01]  /*36a0*/  F2F.BF16.F32 R140, R140 ;  /* 0x0000008c008c7304 */ /* 0x000ee20000202000 */
[----:B------:R-:W-:-:S02]  /*36b0*/  SHF.R.U64 R129, R142, 0x10, R143 ;  /* 0x000000108e817819 */ /* 0x000fc4000000128f */
[----:B------:R-:W-:Y:S02]  /*36c0*/  PRMT R128, RZ, 0x5410, R143 ;  /* 0x00005410ff807816 */ /* 0x000fe4000000008f */
[----:B------:R-:W-:Y:S02]  /*36d0*/  PRMT R129, RZ, 0x5410, R129 ;  /* 0x00005410ff817816 */ /* 0x000fe40000000081 */
[----:B------:R-:W-:Y:S01]  /*36e0*/  SHF.R.U32.HI R130, RZ, 0x10, R143 ;  /* 0x00000010ff827819 */ /* 0x000fe2000001168f */
[----:B------:R-:W-:Y:S02]  /*36f0*/  FFMA.FTZ R247, R149, R128, R247 ;  /* 0x0000008095f77223 */ /* 0x000fe400000100f7 */
[----:B------:R-:W-:Y:S01]  /*3700*/  FFMA.FTZ R244, R148, R129, R244 ;  /* 0x0000008194f47223 */ /* 0x000fe200000100f4 */
[----:B------:R-:W-:-:S05]  /*3710*/  PRMT R129, RZ, 0x5410, R130 ;  /* 0x00005410ff817816 */ /* 0x000fca0000000082 */
[----:B------:R-:W-:Y:S01]  /*3720*/  FFMA.FTZ R246, R174, R129, R246 ;  /* 0x00000081aef67223 */ /* 0x000fe200000100f6 */
[----:B------:R-:W-:-:S05]  /*3730*/  PRMT R128, RZ, 0x5410, R144 ;  /* 0x00005410ff807816 */ /* 0x000fca0000000090 */
[----:B------:R-:W-:Y:S01]  /*3740*/  FFMA.FTZ R249, R180, R128, R249 ;  /* 0x00000080b4f97223 */ /* 0x000fe200000100f9 */
[----:B------:R-:W-:-:S04]  /*3750*/  @P1 LEA R128, P0, R2, c[0x0][0x258], 0x4 ;  /* 0x0000960002801a11 */ /* 0x000fc800078020ff */
[----:B------:R-:W-:Y:S02]  /*3760*/  @P1 LEA.HI.X R129, R2, c[0x0][0x25c], RZ, 0x4, P0 ;  /* 0x0000970002811a11 */ /* 0x000fe400000f24ff */
[----:B------:R-:W-:-:S05]  /*3770*/  PRMT R2, RZ, 0x5410, R145 ;  /* 0x00005410ff027816 */ /* 0x000fca0000000091 */
[----:B------:R-:W-:Y:S01]  /*3780*/  FFMA.FTZ R251, R178, R2, R251 ;  /* 0x00000002b2fb7223 */ /* 0x000fe200000100fb */
[--C-:B------:R-:W-:Y:S02]  /*3790*/  SHF.R.U64 R2, R144, 0x10, R145.reuse ;  /* 0x0000001090027819 */ /* 0x100fe40000001291 */
[----:B------:R-:W-:Y:S02]  /*37a0*/  SHF.R.U32.HI R145, RZ, 0x10, R145 ;  /* 0x00000010ff917819 */ /* 0x000fe40000011691 */
[----:B------:R-:W-:-:S05]  /*37b0*/  PRMT R2, RZ, 0x5410, R2 ;  /* 0x00005410ff027816 */ /* 0x000fca0000000002 */
[----:B------:R-:W-:Y:S01]  /*37c0*/  FFMA.FTZ R248, R171, R2, R248 ;  /* 0x00000002abf87223 */ /* 0x000fe200000100f8 */
[----:B------:R-:W-:-:S05]  /*37d0*/  PRMT R2, RZ, 0x5410, R145 ;  /* 0x00005410ff027816 */ /* 0x000fca0000000091 */
[----:B------:R-:W-:Y:S01]  /*37e0*/  FFMA.FTZ R250, R179, R2, R250 ;  /* 0x00000002b3fa7223 */ /* 0x000fe200000100fa */
[----:B------:R-:W-:Y:S01]  /*37f0*/  PRMT R131, RZ, 0x5410, R131 ;  /* 0x00005410ff837816 */ /* 0x000fe20000000083 */
[----:B0-----:R-:W-:Y:S01]  /*3800*/  IMAD.WIDE.U32 R126, R126, 0x10000, RZ ;  /* 0x000100007e7e7825 */ /* 0x001fe200078e00ff */
[----:B-1----:R-:W-:Y:S02]  /*3810*/  SHF.L.U32 R183, R146, 0x10, RZ ;  /* 0x0000001092b77819 */ /* 0x002fe400000006ff */
[----:B------:R-:W-:Y:S01]  /*3820*/  IADD3 R130, P4, R181, c[0x0][0x248], RZ ;  /* 0x00009200b5827a10 */ /* 0x000fe20007f9e0ff */
[----:B------:R-:W-:Y:S01]  /*3830*/  FFMA.FTZ R230, R200, R131, R230 ;  /* 0x00000083c8e67223 */ /* 0x000fe200000100e6 */
[----:B------:R-:W-:Y:S02]  /*3840*/  SEL R120, R133, R120, P2 ;  /* 0x0000007885787207 */ /* 0x000fe40001000000 */
[----:B------:R-:W-:Y:S02]  /*3850*/  SEL R121, R134, R121, P2 ;  /* 0x0000007986797207 */ /* 0x000fe40001000000 */
[----:B------:R-:W-:-:S02]  /*3860*/  SEL R122, R137, R122, P2 ;  /* 0x0000007a897a7207 */ /* 0x000fc40001000000 */
[----:B------:R-:W-:Y:S02]  /*3870*/  SEL R123, R132, R123, P2 ;  /* 0x0000007b847b7207 */ /* 0x000fe40001000000 */
[----:B---3--:R-:W-:Y:S02]  /*3880*/  LOP3.LUT R127, R127, R183, R140, 0xfe, !PT ;  /* 0x000000b77f7f7212 */ /* 0x008fe400078efe8c */
[----:B------:R-:W-:Y:S02]  /*3890*/  LOP3.LUT R126, R126, R185, RZ, 0xfc, !PT ;  /* 0x000000b97e7e7212 */ /* 0x000fe400078efcff */
[----:B------:R-:W-:Y:S02]  /*38a0*/  IADD3.X R131, R170, c[0x0][0x24c], RZ, P4, !PT ;  /* 0x00009300aa837a10 */ /* 0x000fe400027fe4ff */
[----:B--2---:R-:W-:Y:S02]  /*38b0*/  PRMT R2, RZ, 0x5410, R124 ;  /* 0x00005410ff027816 */ /* 0x004fe4000000007c */
[----:B------:R-:W-:-:S03]  /*38c0*/  SHF.R.U64 R124, R124, 0x10, R125 ;  /* 0x000000107c7c7819 */ /* 0x000fc6000000127d */
[----:B------:R-:W-:Y:S01]  /*38d0*/  FFMA.FTZ R243, R169, R2, R243 ;  /* 0x00000002a9f37223 */ /* 0x000fe200000100f3 */
[--C-:B------:R-:W-:Y:S02]  /*38e0*/  PRMT R2, RZ, 0x5410, R125.reuse ;  /* 0x00005410ff027816 */ /* 0x100fe4000000007d */
[----:B------:R-:W-:-:S04]  /*38f0*/  SHF.R.U32.HI R125, RZ, 0x10, R125 ;  /* 0x00000010ff7d7819 */ /* 0x000fc8000001167d */
[----:B------:R-:W-:Y:S01]  /*3900*/  PRMT R125, RZ, 0x5410, R125 ;  /* 0x00005410ff7d7816 */ /* 0x000fe2000000007d */
[----:B------:R-:W-:Y:S01]  /*3910*/  FFMA.FTZ R242, R141, R2, R242 ;  /* 0x000000028df27223 */ /* 0x000fe200000100f2 */
[----:B------:R0:W-:Y:S03]  /*3920*/  STL [R1], R243 ;  /* 0x000000f301007387 */ /* 0x0001e60000100800 */
[----:B------:R-:W-:Y:S01]  /*3930*/  FFMA.FTZ R241, R0, R125, R241 ;  /* 0x0000007d00f17223 */ /* 0x000fe200000100f1 */
[----:B------:R0:W-:Y:S01]  /*3940*/  @P1 STG.E.128 [R128.64], R120 ;  /* 0x0000007880001986 */ /* 0x0001e2000c101d04 */
[----:B------:R-:W-:-:S03]  /*3950*/  IADD3 R168, R168, c[0x0][0x160], RZ ;  /* 0x00005800a8a87a10 */ /* 0x000fc60007ffe0ff */
[----:B------:R0:W-:Y:S04]  /*3960*/  STL [R1+0x8], R242 ;  /* 0x000008f201007387 */ /* 0x0001e80000100800 */
[----:B------:R0:W-:Y:S04]  /*3970*/  STG.E.64 [R130.64], R126 ;  /* 0x0000007e82007986 */ /* 0x0001e8000c101b04 */
[----:B------:R0:W-:Y:S01]  /*3980*/  STL [R1+0x4], R241 ;  /* 0x000004f101007387 */ /* 0x0001e20000100800 */
[----:B------:R-:W-:Y:S02]  /*3990*/  ISETP.GE.AND P0, PT, R168, c[0x0][0x164], PT ;  /* 0x00005900a8007a0c */ /* 0x000fe40003f06270 */
[----:B------:R-:W-:-:S02]  /*39a0*/  PRMT R147, RZ, 0x5410, R147 ;  /* 0x00005410ff937816 */ /* 0x000fc40000000093 */
[----:B------:R-:W-:Y:S02]  /*39b0*/  PRMT R139, RZ, 0x5410, R139 ;  /* 0x00005410ff8b7816 */ /* 0x000fe4000000008b */
[----:B------:R-:W-:Y:S02]  /*39c0*/  PRMT R151, RZ, 0x5410, R151 ;  /* 0x00005410ff977816 */ /* 0x000fe40000000097 */
[----:B------:R-:W-:Y:S02]  /*39d0*/  PRMT R142, RZ, 0x5410, R142 ;  /* 0x00005410ff8e7816 */ /* 0x000fe4000000008e */
[----:B------:R-:W-:Y:S01]  /*39e0*/  PRMT R2, RZ, 0x5410, R124 ;  /* 0x00005410ff027816 */ /* 0x000fe2000000007c */
[----:B------:R-:W-:Y:S01]  /*39f0*/  FFMA.FTZ R212, R192, R147, R212 ;  /* 0x00000093c0d47223 */ /* 0x000fe200000100d4 */
[----:B------:R-:W-:Y:S01]  /*3a00*/  SEL R198, RZ, 0x1, P3 ;  /* 0x00000001ffc67807 */ /* 0x000fe20001800000 */
[----:B------:R-:W-:Y:S02]  /*3a10*/  FFMA.FTZ R215, R194, R139, R215 ;  /* 0x0000008bc2d77223 */ /* 0x000fe400000100d7 */
[----:B------:R-:W-:-:S02]  /*3a20*/  FFMA.FTZ R240, R177, R151, R240 ;  /* 0x00000097b1f07223 */ /* 0x000fc400000100f0 */
[----:B------:R-:W-:Y:S02]  /*3a30*/  FFMA.FTZ R245, R175, R142, R245 ;  /* 0x0000008eaff57223 */ /* 0x000fe400000100f5 */
[----:B------:R-:W-:Y:S01]  /*3a40*/  FFMA.FTZ R252, R135, R2, R252 ;  /* 0x0000000287fc7223 */ /* 0x000fe200000100fc */
[----:B0-----:R-:W-:Y:S01]  /*3a50*/  @P0 CALL.REL.NOINC `(.L_x_6056) ;  /* 0x0000001000000944 */ /* 0x001fe20003c00000 */
[----:B------:R-:W-:Y:S05]  /*3a60*/  BRA `(.L_x_6057) ;  /* 0xffffccf000007947 */ /* 0x000fea000383ffff */
.L_x_6056:
        /* <DEDUP_REMOVED lines=82> */
.L_x_6053:
[----:B------:R-:W0:Y:S01]  /*3f90*/  S2R R2, SR_TID.X ;  /* 0x0000000000027919 */ /* 0x000e220000002100 */
[----:B------:R-:W1:Y:S01]  /*3fa0*/  S2UR UR6, SR_CTAID.X ;  /* 0x00000000000679c3 */ /* 0x000e620000002500 */
[----:B------:R-:W-:Y:S01]  /*3fb0*/  HFMA2.MMA R31, -RZ, RZ, 0, 9.5367431640625e-07 ;  /* 0x00000010ff1f7435 */ /* 0x000fe200000001ff */
[----:B0-----:R-:W-:-:S02]  /*3fc0*/  LOP3.LUT R3, R2, 0xff, RZ, 0xc0, !PT ;  /* 0x000000ff02037812 */ /* 0x001fc400078ec0ff */
        /* <DEDUP_REMOVED lines=28> */
.L_x_6054:
[----:B------:R-:W-:Y:S01]  /*4190*/  HFMA2.MMA R125, -RZ, RZ, 0, 9.5367431640625e-07 ;  /* 0x00000010ff7d7435 */ /* 0x000fe200000001ff */
[----:B------:R-:W-:-:S02]  /*41a0*/  MOV R130, R126 ;  /* 0x0000007e00827202 */ /* 0x000fc40000000f00 */
[----:B------:R-:W-:Y:S02]  /*41b0*/  MOV R131, 0x1f ;  /* 0x0000001f00837802 */ /* 0x000fe40000000f00 */
[----:B------:R-:W-:Y:S02]  /*41c0*/  MOV R128, 0xffffffff ;  /* 0xffffffff00807802 */ /* 0x000fe40000000f00 */
[----:B------:R-:W-:Y:S02]  /*41d0*/  MOV R124, 0x41f0 ;  /* 0x000041f0007c7802 */ /* 0x000fe40000000f00 */
[----:B-----5:R-:W-:Y:S05]  /*41e0*/  CALL.REL.NOINC `($__internal_85_$__cuda_sm70_shflsync_down_p) ;  /* 0x0000045000007944 */ /* 0x020fea0003c00000 */
[----:B-1----:R-:W-:Y:S01]  /*41f0*/  MOV R127, R128 ;  /* 0x00000080007f7202 */ /* 0x002fe20000000f00 */
[----:B------:R-:W-:Y:S05]  /*4200*/  BRA `(.L_x_6058) ;  /* 0xffffdab000007947 */ /* 0x000fea000383ffff */
.L_x_6055:
[----:B------:R-:W-:Y:S01]  /*4210*/  HFMA2.MMA R125, -RZ, RZ, 0, 9.5367431640625e-07 ;  /* 0x00000010ff7d7435 */ /* 0x000fe200000001ff */
[----:B------:R-:W-:Y:S02]  /*4220*/  MOV R130, R129 ;  /* 0x0000008100827202 */ /* 0x000fe40000000f00 */
[----:B------:R-:W-:Y:S02]  /*4230*/  MOV R131, 0x1f ;  /* 0x0000001f00837802 */ /* 0x000fe40000000f00 */
[----:B------:R-:W-:-:S02]  /*4240*/  MOV R128, 0xffffffff ;  /* 0xffffffff00807802 */ /* 0x000fc40000000f00 */
[----:B------:R-:W-:Y:S02]  /*4250*/  MOV R124, 0x4270 ;  /* 0x00004270007c7802 */ /* 0x000fe40000000f00 */
[----:B01---5:R-:W-:Y:S05]  /*4260*/  CALL.REL.NOINC `($__internal_85_$__cuda_sm70_shflsync_down_p) ;  /* 0x000003d000007944 */ /* 0x023fea0003c00000 */
[----:B------:R-:W-:Y:S01]  /*4270*/  FADD.FTZ R127, R126, R127 ;  /* 0x0000007f7e7f7221 */ /* 0x000fe20000010000 */
[----:B------:R-:W-:Y:S01]  /*4280*/  HFMA2.MMA R125, -RZ, RZ, 0, 4.76837158203125e-07 ;  /* 0x00000008ff7d7435 */ /* 0x000fe200000001ff */
[----:B-1----:R-:W-:Y:S01]  /*4290*/  FADD.FTZ R129, R129, R128 ;  /* 0x0000008081817221 */ /* 0x002fe20000010000 */
[----:B------:R-:W-:Y:S02]  /*42a0*/  MOV R131, 0x1f ;  /* 0x0000001f00837802 */ /* 0x000fe40000000f00 */
[----:B------:R-:W-:Y:S02]  /*42b0*/  MOV R128, 0xffffffff ;  /* 0xffffffff00807802 */ /* 0x000fe40000000f00 */
[----:B------:R-:W-:Y:S02]  /*42c0*/  MOV R130, R127 ;  /* 0x0000007f00827202 */ /* 0x000fe40000000f00 */
[----:B------:R-:W-:Y:S02]  /*42d0*/  MOV R124, 0x42f0 ;  /* 0x000042f0007c7802 */ /* 0x000fe40000000f00 */
[----:B------:R-:W-:Y:S05]  /*42e0*/  CALL.REL.NOINC `($__internal_85_$__cuda_sm70_shflsync_down_p) ;  /* 0x0000035000007944 */ /* 0x000fea0003c00000 */
[----:B------:R-:W-:Y:S01]  /*42f0*/  HFMA2.MMA R125, -RZ, RZ, 0, 4.76837158203125e-07 ;  /* 0x00000008ff7d7435 */ /* 0x000fe200000001ff */
[----:B-1----:R-:W-:-:S02]  /*4300*/  MOV R126, R128 ;  /* 0x00000080007e7202 */ /* 0x002fc40000000f00 */
[----:B------:R-:W-:Y:S02]  /*4310*/  MOV R130, R129 ;  /* 0x0000008100827202 */ /* 0x000fe40000000f00 */
[----:B------:R-:W-:Y:S02]  /*4320*/  MOV R131, 0x1f ;  /* 0x0000001f00837802 */ /* 0x000fe40000000f00 */
[----:B------:R-:W-:Y:S02]  /*4330*/  MOV R128, 0xffffffff ;  /* 0xffffffff00807802 */ /* 0x000fe40000000f00 */
[----:B------:R-:W-:Y:S02]  /*4340*/  MOV R124, 0x4360 ;  /* 0x00004360007c7802 */ /* 0x000fe40000000f00 */
[----:B------:R-:W-:Y:S05]  /*4350*/  CALL.REL.NOINC `($__internal_85_$__cuda_sm70_shflsync_down_p) ;  /* 0x000002e000007944 */ /* 0x000fea0003c00000 */
[----:B------:R-:W-:Y:S01]  /*4360*/  FADD.FTZ R127, R126, R127 ;  /* 0x0000007f7e7f7221 */ /* 0x000fe20000010000 */
[----:B------:R-:W-:Y:S01]  /*4370*/  HFMA2.MMA R125, -RZ, RZ, 0, 2.384185791015625e-07 ;  /* 0x00000004ff7d7435 */ /* 0x000fe200000001ff */
[----:B-1----:R-:W-:Y:S01]  /*4380*/  FADD.FTZ R129, R129, R128 ;  /* 0x0000008081817221 */ /* 0x002fe20000010000 */
[----:B------:R-:W-:Y:S02]  /*4390*/  MOV R131, 0x1f ;  /* 0x0000001f00837802 */ /* 0x000fe40000000f00 */
[----:B------:R-:W-:-:S02]  /*43a0*/  MOV R128, 0xffffffff ;  /* 0xffffffff00807802 */ /* 0x000fc40000000f00 */
[----:B------:R-:W-:Y:S02]  /*43b0*/  MOV R130, R127 ;  /* 0x0000007f00827202 */ /* 0x000fe40000000f00 */
[----:B------:R-:W-:Y:S02]  /*43c0*/  MOV R124, 0x43e0 ;  /* 0x000043e0007c7802 */ /* 0x000fe40000000f00 */
[----:B------:R-:W-:Y:S05]  /*43d0*/  CALL.REL.NOINC `($__internal_85_$__cuda_sm70_shflsync_down_p) ;  /* 0x0000026000007944 */ /* 0x000fea0003c00000 */
[----:B------:R-:W-:Y:S01]  /*43e0*/  HFMA2.MMA R125, -RZ, RZ, 0, 2.384185791015625e-07 ;  /* 0x00000004ff7d7435 */ /* 0x000fe200000001ff */
[----:B-1----:R-:W-:Y:S02]  /*43f0*/  MOV R126, R128 ;  /* 0x00000080007e7202 */ /* 0x002fe40000000f00 */
[----:B------:R-:W-:Y:S02]  /*4400*/  MOV R130, R129 ;  /* 0x0000008100827202 */ /* 0x000fe40000000f00 */
[----:B------:R-:W-:Y:S02]  /*4410*/  MOV R131, 0x1f ;  /* 0x0000001f00837802 */ /* 0x000fe40000000f00 */
[----:B------:R-:W-:Y:S02]  /*4420*/  MOV R128, 0xffffffff ;  /* 0xffffffff00807802 */ /* 0x000fe40000000f00 */
[----:B------:R-:W-:-:S02]  /*4430*/  MOV R124, 0x4450 ;  /* 0x00004450007c7802 */ /* 0x000fc40000000f00 */
[----:B------:R-:W-:Y:S05]  /*4440*/  CALL.REL.NOINC `($__internal_85_$__cuda_sm70_shflsync_down_p) ;  /* 0x000001f000007944 */ /* 0x000fea0003c00000 */
[----:B------:R-:W-:Y:S01]  /*4450*/  FADD.FTZ R127, R126, R127 ;  /* 0x0000007f7e7f7221 */ /* 0x000fe20000010000 */
[----:B------:R-:W-:Y:S01]  /*4460*/  HFMA2.MMA R125, -RZ, RZ, 0, 1.1920928955078125e-07 ;  /* 0x00000002ff7d7435 */ /* 0x000fe200000001ff */
[----:B-1----:R-:W-:Y:S01]  /*4470*/  FADD.FTZ R129, R129, R128 ;  /* 0x0000008081817221 */ /* 0x002fe20000010000 */
[----:B------:R-:W-:-:S02]  /*4480*/  MOV R131, 0x1f ;  /* 0x0000001f00837802 */ /* 0x000fc40000000f00 */
[----:B------:R-:W-:Y:S02]  /*4490*/  MOV R128, 0xffffffff ;  /* 0xffffffff00807802 */ /* 0x000fe40000000f00 */
[----:B------:R-:W-:Y:S02]  /*44a0*/  MOV R130, R127 ;  /* 0x0000007f00827202 */ /* 0x000fe40000000f00 */
[----:B------:R-:W-:Y:S02]  /*44b0*/  MOV R124, 0x44d0 ;  /* 0x000044d0007c7802 */ /* 0x000fe40000000f00 */
[----:B------:R-:W-:Y:S05]  /*44c0*/  CALL.REL.NOINC `($__internal_85_$__cuda_sm70_shflsync_down_p) ;  /* 0x0000017000007944 */ /* 0x000fea0003c00000 */
[----:B------:R-:W-:Y:S01]  /*44d0*/  HFMA2.MMA R125, -RZ, RZ, 0, 1.1920928955078125e-07 ;  /* 0x00000002ff7d7435 */ /* 0x000fe200000001ff */
[----:B-1----:R-:W-:Y:S02]  /*44e0*/  MOV R126, R128 ;  /* 0x00000080007e7202 */ /* 0x002fe40000000f00 */
[----:B------:R-:W-:Y:S02]  /*44f0*/  MOV R130, R129 ;  /* 0x0000008100827202 */ /* 0x000fe40000000f00 */
[----:B------:R-:W-:Y:S02]  /*4500*/  MOV R131, 0x1f ;  /* 0x0000001f00837802 */ /* 0x000fe40000000f00 */
[----:B------:R-:W-:-:S02]  /*4510*/  MOV R128, 0xffffffff ;  /* 0xffffffff00807802 */ /* 0x000fc40000000f00 */
[----:B------:R-:W-:Y:S02]  /*4520*/  MOV R124, 0x4540 ;  /* 0x00004540007c7802 */ /* 0x000fe40000000f00 */
[----:B------:R-:W-:Y:S05]  /*4530*/  CALL.REL.NOINC `($__internal_85_$__cuda_sm70_shflsync_down_p) ;  /* 0x0000010000007944 */ /* 0x000fea0003c00000 */
[----:B------:R-:W-:Y:S01]  /*4540*/  FADD.FTZ R127, R126, R127 ;  /* 0x0000007f7e7f7221 */ /* 0x000fe20000010000 */
[----:B------:R-:W-:Y:S01]  /*4550*/  HFMA2.MMA R125, -RZ, RZ, 0, 5.9604644775390625e-08 ;  /* 0x00000001ff7d7435 */ /* 0x000fe200000001ff */
[----:B-1----:R-:W-:Y:S01]  /*4560*/  FADD.FTZ R129, R129, R128 ;  /* 0x0000008081817221 */ /* 0x002fe20000010000 */
[----:B------:R-:W-:Y:S02]  /*4570*/  MOV R131, 0x1f ;  /* 0x0000001f00837802 */ /* 0x000fe40000000f00 */
[----:B------:R-:W-:Y:S02]  /*4580*/  MOV R128, 0xffffffff ;  /* 0xffffffff00807802 */ /* 0x000fe40000000f00 */
[----:B------:R-:W-:Y:S02]  /*4590*/  MOV R130, R127 ;  /* 0x0000007f00827202 */ /* 0x000fe40000000f00 */
[----:B------:R-:W-:Y:S02]  /*45a0*/  MOV R124, 0x45c0 ;  /* 0x000045c0007c7802 */ /* 0x000fe40000000f00 */
[----:B------:R-:W-:Y:S05]  /*45b0*/  CALL.REL.NOINC `($__internal_85_$__cuda_sm70_shflsync_down_p) ;  /* 0x0000008000007944 */ /* 0x000fea0003c00000 */
[----:B------:R-:W-:Y:S01]  /*45c0*/  HFMA2.MMA R125, -RZ, RZ, 0, 5.9604644775390625e-08 ;  /* 0x00000001ff7d7435 */ /* 0x000fe200000001ff */
[----:B-1----:R-:W-:-:S02]  /*45d0*/  MOV R126, R128 ;  /* 0x00000080007e7202 */ /* 0x002fc40000000f00 */
[----:B------:R-:W-:Y:S02]  /*45e0*/  MOV R130, R129 ;  /* 0x0000008100827202 */ /* 0x000fe40000000f00 */
[----:B------:R-:W-:Y:S02]  /*45f0*/  MOV R131, 0x1f ;  /* 0x0000001f00837802 */ /* 0x000fe40000000f00 */
[----:B------:R-:W-:Y:S02]  /*4600*/  MOV R128, 0xffffffff ;  /* 0xffffffff00807802 */ /* 0x000fe40000000f00 */
[----:B------:R-:W-:Y:S02]  /*4610*/  MOV R124, 0x4630 ;  /* 0x00004630007c7802 */ /* 0x000fe40000000f00 */
[----:B------:R-:W-:Y:S05]  /*4620*/  CALL.REL.NOINC `($__internal_85_$__cuda_sm70_shflsync_down_p) ;  /* 0x0000001000007944 */ /* 0x000fea0003c00000 */
[----:B-1----:R-:W-:Y:S05]  /*4630*/  BRA `(.L_x_6059) ;  /* 0xffffd7a000007947 */ /* 0x002fea000383ffff */
        .weak           $__internal_85_$__cuda_sm70_shflsync_down_p
        .type           $__internal_85_$__cuda_sm70_shflsync_down_p,@function
        .size           $__internal_85_$__cuda_sm70_shflsync_down_p,(.L_x_12961 - $__internal_85_$__cuda_sm70_shflsync_down_p)
$__internal_85_$__cuda_sm70_shflsync_down_p:
[----:B------:R-:W-:Y:S04]  /*4640*/  WARPSYNC R128 ;  /* 0x0000008000007348 */ /* 0x000fe80003800000 */
[----:B------:R0:W1:Y:S02]  /*4650*/  SHFL.DOWN PT, R128, R130, R125, R131 ;  /* 0x0800007d82807389 */ /* 0x00006400000e0083 */
[----:B0-----:R-:W-:-:S06]  /*4660*/  HFMA2.MMA R125, -RZ, RZ, 0, 0 ;  /* 0x00000000ff7d7435 */ /* 0x001fcc00000001ff */
[----:B------:R-:W-:Y:S05]  /*4670*/  RET.REL.NODEC R124 `(_ZN10layer_norm13ln_bwd_kernelINS_13Kernel_traitsIf13__nv_bfloat16fS2_fjLj7168ELj1ELj1ELj8ELj8ENS_18Kernel_traits_baseILj7168EfS2_fS2_fjLj256EEEEELb0ELb1ELb0ELb1EEEvNS_9BwdParamsE) ;  /* 0xffffb9807c007950 */ /* 0x000fea0003c3ffff */
.L_x_6060:
        /* <DEDUP_REMOVED lines=16> */
.L_x_12961:


//--------------------- .text._ZN10layer_norm13ln_bwd_kernelINS_13Kernel_traitsIf13__nv_bfloat16fS2_fjLj7168ELj1ELj1ELj8ELj8ENS_18Kernel_traits_baseILj7168EfS2_fS2_fjLj256EEEEELb0ELb1ELb1ELb0EEEvNS_9BwdParamsE --------------------------
	.section	.text._ZN10layer_norm13ln_bwd_kernelINS_13Kernel_traitsIf13__nv_bfloat16fS2_fjLj7168ELj1ELj1ELj8ELj8ENS_18Kernel_traits_baseILj7168EfS2_fS2_fjLj256EEEEELb0ELb1ELb1ELb0EEEvNS_9BwdParamsE,"ax",@progbits
	.sectioninfo	@"SHI_REGISTERS=255"
	.align	128
        .global         _ZN10layer_norm13ln_bwd_kernelINS_13Kernel_traitsIf13__nv_bfloat16fS2_fjLj7168ELj1ELj1ELj8ELj8ENS_18Kernel_traits_baseILj7168EfS2_fS2_fjLj256EEEEELb0ELb1ELb1ELb0EEEvNS_9BwdParamsE
        .type           _ZN10layer_norm13ln_bwd_kernelINS_13Kernel_traitsIf13__nv_bfloat16fS2_fjLj7168ELj1ELj1ELj8ELj8ENS_18Kernel_traits_baseILj7168EfS2_fS2_fjLj256EEEEELb0ELb1ELb1ELb0EEEvNS_9BwdParamsE,@function
        .size           _ZN10layer_norm13ln_bwd_kernelINS_13Kernel_traitsIf13__nv_bfloat16fS2_fjLj7168ELj1ELj1ELj8ELj8ENS_18Kernel_traits_baseILj7168EfS2_fS2_fjLj256EEEEELb0ELb1ELb1ELb0EEEvNS_9BwdParamsE,(.L_x_12962 - _ZN10layer_norm13ln_bwd_kernelINS_13Kernel_traitsIf13__nv_bfloat16fS2_fjLj7168ELj1ELj1ELj8ELj8ENS_18Kernel_traits_baseILj7168EfS2_fS2_fjLj256EEEEELb0ELb1ELb1ELb0EEEvNS_9BwdParamsE)
        .other          _ZN10layer_norm13ln_bwd_kernelINS_13Kernel_traitsIf13__nv_bfloat16fS2_fjLj7168ELj1ELj1ELj8ELj8ENS_18Kernel_traits_baseILj7168EfS2_fS2_fjLj256EEEEELb0ELb1ELb1ELb0EEEvNS_9BwdParamsE,@"STO_CUDA_ENTRY STV_DEFAULT"
_ZN10layer_norm13ln_bwd_kernelINS_13Kernel_traitsIf13__nv_bfloat16fS2_fjLj7168ELj1ELj1ELj8ELj8ENS_18Kernel_traits_baseILj7168EfS2_fS2_fjLj256EEEEELb0ELb1ELb1ELb0EEEvNS_9BwdParamsE:
.text._ZN10layer_norm13ln_bwd_kernelINS_13Kernel_traitsIf13__nv_bfloat16fS2_fjLj7168ELj1ELj1ELj8ELj8ENS_18Kernel_traits_baseILj7168EfS2_fS2_fjLj256EEEEELb0ELb1ELb1ELb0EEEvNS_9BwdParamsE:
        /* <DEDUP_REMOVED lines=18> */
[----:B------:R-:W-:Y:S02]  /*0120*/  @P5 IMAD.MOV.U32 R11, RZ, RZ, 0x10 ;  /* 0x00000010ff0b5424 */ /* 0x000fe400078e00ff */
[----:B------:R-:W-:Y:S02]  /*0130*/  @P4 IMAD.MOV.U32 R15, RZ, RZ, 0x10 ;  /* 0x00000010ff0f4424 */ /* 0x000fe400078e00ff */
[----:B------:R-:W-:Y:S01]  /*0140*/  @P6 IMAD.WIDE.U32 R4, R0, R7, c[0x0][0x1b0] ;  /* 0x00006c0000046625 */ /* 0x000fe200078e0007 */
[----:B------:R-:W-:-:S03]  /*0150*/  @P0 MOV R19, 0x10 ;  /* 0x0000001000130802 */ /* 0x000fc60000000f00 */
[C---:B------:R-:W-:Y:S01]  /*0160*/  @P6 IMAD.WIDE.U32 R6, R0.reuse, R7, c[0x0][0x1c8] ;  /* 0x0000720000066625 */ /* 0x040fe200078e0007 */
[----:B------:R-:W-:Y:S01]  /*0170*/  @P6 LOP3.LUT R0, R0, 0x100, RZ, 0xfc, !PT ;  /* 0x0000010000006812 */ /* 0x000fe200078efcff */
[----:B------:R1:W5:Y:S02]  /*0180*/  @P6 LDG.E.128 R20, [R4.64] ;  /* 0x0000000404146981 */ /* 0x000364000c1e1d00 */
[----:B------:R-:W-:Y:S02]  /*0190*/  @P1 IMAD.MOV.U32 R83, RZ, RZ, 0x10 ;  /* 0x00000010ff531424 */ /* 0x000fe400078e00ff */
[----:B------:R-:W-:-:S04]  /*01a0*/  @P5 IMAD.WIDE.U32 R8, R0, R11, c[0x0][0x1b0] ;  /* 0x00006c0000085625 */ /* 0x000fc800078e000b */
[----:B------:R-:W-:Y:S01]  /*01b0*/  @P2 IMAD.MOV.U32 R87, RZ, RZ, 0x10 ;  /* 0x00000010ff572424 */ /* 0x000fe200078e00ff */
[----:B------:R2:W5:Y:S01]  /*01c0*/  @P5 LDG.E.128 R28, [R8.64] ;  /* 0x00000004081c5981 */ /* 0x000562000c1e1d00 */
[C---:B------:R-:W-:Y:S01]  /*01d0*/  @P5 IMAD.WIDE.U32 R10, R0.reuse, R11, c[0x0][0x1c8] ;  /* 0x00007200000a5625 */ /* 0x040fe200078e000b */
[----:B------:R-:W-:Y:S02]  /*01e0*/  @P5 IADD3 R0, R0, 0x100, RZ ;  /* 0x0000010000005810 */ /* 0x000fe40007ffe0ff */
[----:B------:R-:W-:Y:S01]  /*01f0*/  @P3 MOV R77, 0x10 ;  /* 0x00000010004d3802 */ /* 0x000fe20000000f00 */
[----:B------:R3:W5:Y:S02]  /*0200*/  @P6 LDG.E.128 R24, [R6.64] ;  /* 0x0000000406186981 */ /* 0x000764000c1e1d00 */
[CC--:B------:R-:W-:Y:S02]  /*0210*/  @P4 IMAD.WIDE.U32 R12, R0.reuse, R15.reuse, c[0x0][0x1b0] ;  /* 0x00006c00000c4625 */ /* 0x0c0fe400078e000f */
[----:B------:R2:W5:Y:S02]  /*0220*/  @P5 LDG.E.128 R32, [R10.64] ;  /* 0x000000040a205981 */ /* 0x000564000c1e1d00 */
[C---:B------:R-:W-:Y:S01]  /*0230*/  @P4 IMAD.WIDE.U32 R14, R0.reuse, R15, c[0x0][0x1c8] ;  /* 0x00007200000e4625 */ /* 0x040fe200078e000f */
[----:B------:R-:W-:Y:S01]  /*0240*/  @P4 IADD3 R0, R0, 0x100, RZ ;  /* 0x0000010000004810 */ /* 0x000fe20007ffe0ff */
[----:B------:R2:W5:Y:S04]  /*0250*/  @P4 LDG.E.128 R36, [R12.64] ;  /* 0x000000040c244981 */ /* 0x000568000c1e1d00 */
[CC--:B------:R-:W-:Y:S01]  /*0260*/  @P0 IMAD.WIDE.U32 R16, R0.reuse, R19.reuse, c[0x0][0x1b0] ;  /* 0x00006c0000100625 */ /* 0x0c0fe200078e0013 */
[----:B------:R2:W5:Y:S03]  /*0270*/  @P4 LDG.E.128 R40, [R14.64] ;  /* 0x000000040e284981 */ /* 0x000566000c1e1d00 */
[C---:B------:R-:W-:Y:S01]  /*0280*/  @P0 IMAD.WIDE.U32 R18, R0.reuse, R19, c[0x0][0x1c8] ;  /* 0x0000720000120625 */ /* 0x040fe200078e0013 */
[----:B------:R2:W5:Y:S01]  /*0290*/  @P0 LDG.E.128 R44, [R16.64] ;  /* 0x00000004102c0981 */ /* 0x000562000c1e1d00 */
[----:B------:R-:W-:-:S03]  /*02a0*/  @P0 IADD3 R0, R0, 0x100, RZ ;  /* 0x0000010000000810 */ /* 0x000fc60007ffe0ff */
[----:B------:R2:W5:Y:S02]  /*02b0*/  @P0 LDG.E.128 R48, [R18.64] ;  /* 0x0000000412300981 */ /* 0x000564000c1e1d00 */
[----:B------:R-:W-:-:S04]  /*02c0*/  @P1 IMAD.WIDE.U32 R78, R0, R83, c[0x0][0x1b0] ;  /* 0x00006c00004e1625 */ /* 0x000fc800078e0053 */
[C---:B------:R-:W-:Y:S01]  /*02d0*/  @P1 IMAD.WIDE.U32 R82, R0.reuse, R83, c[0x0][0x1c8] ;  /* 0x0000720000521625 */ /* 0x040fe200078e0053 */
[----:B------:R-:W-:Y:S01]  /*02e0*/  @P1 IADD3 R0, R0, 0x100, RZ ;  /* 0x0000010000001810 */ /* 0x000fe20007ffe0ff */
[----:B------:R4:W5:Y:S04]  /*02f0*/  @P1 LDG.E.128 R52, [R78.64] ;  /* 0x000000044e341981 */ /* 0x000968000c1e1d00 */
[-C--:B------:R-:W-:Y:S01]  /*0300*/  @P2 IMAD.WIDE.U32 R84, R0, R87.reuse, c[0x0][0x1b0] ;  /* 0x00006c0000542625 */ /* 0x080fe200078e0057 */
[----:B0-----:R-:W-:Y:S01]  /*0310*/  LEA.HI R2, R252, UR6, RZ, 0x18 ;  /* 0x00000006fc027c11 */ /* 0x001fe2000f8fc0ff */
[----:B------:R0:W5:Y:S02]  /*0320*/  @P1 LDG.E.128 R56, [R82.64] ;  /* 0x0000000452381981 */ /* 0x000164000c1e1d00 */
[C---:B------:R-:W-:Y:S01]  /*0330*/  @P2 IMAD.WIDE.U32 R86, R0.reuse, R87, c[0x0][0x1c8] ;  /* 0x0000720000562625 */ /* 0x040fe200078e0057 */
[----:B------:R-:W-:Y:S01]  /*0340*/  @P2 IADD3 R0, R0, 0x100, RZ ;  /* 0x0000010000002810 */ /* 0x000fe20007ffe0ff */
[----:B------:R0:W5:Y:S04]  /*0350*/  @P2 LDG.E.128 R60, [R84.64] ;  /* 0x00000004543c2981 */ /* 0x000168000c1e1d00 */
[CC--:B---3--:R-:W-:Y:S01]  /*0360*/  @P3 IMAD.WIDE.U32 R6, R0.reuse, R77.reuse, c[0x0][0x1c8] ;  /* 0x0000720000063625 */ /* 0x0c8fe200078e004d */
[----:B------:R3:W5:Y:S03]  /*0370*/  @P2 LDG.E.128 R64, [R86.64] ;  /* 0x0000000456402981 */ /* 0x000766000c1e1d00 */
[----:B-1----:R-:W-:Y:S01]  /*0380*/  @P3 IMAD.WIDE.U32 R4, R0, R77, c[0x0][0x1b0] ;  /* 0x00006c0000043625 */ /* 0x002fe200078e004d */
[----:B------:R2:W5:Y:S04]  /*0390*/  @P3 LDG.E.128 R68, [R6.64] ;  /* 0x0000000406443981 */ /* 0x000568000c1e1d00 */
[----:B------:R2:W5:Y:S01]  /*03a0*/  @P3 LDG.E.128 R72, [R4.64] ;  /* 0x0000000404483981 */ /* 0x000562000c1e1d00 */
[----:B------:R-:W-:Y:S01]  /*03b0*/  ISETP.GE.AND P3, PT, R2, c[0x0][0x164], PT ;  /* 0x0000590002007a0c */ /* 0x000fe20003f66270 */
[----:B------:R-:W-:Y:S01]  /*03c0*/  CS2R R76, SRZ ;  /* 0x00000000004c7805 */ /* 0x000fe2000001ff00 */
[----:B----4-:R-:W-:Y:S01]  /*03d0*/  CS2R R78, SRZ ;  /* 0x00000000004e7805 */ /* 0x010fe2000001ff00 */
[----:B------:R-:W-:Y:S01]  /*03e0*/  CS2R R80, SRZ ;  /* 0x0000000000507805 */ /* 0x000fe2000001ff00 */
[----:B0-----:R-:W-:Y:S01]  /*03f0*/  CS2R R82, SRZ ;  /* 0x0000000000527805 */ /* 0x001fe2000001ff00 */
[----:B------:R-:W-:Y:S01]  /*0400*/  CS2R R84, SRZ ;  /* 0x0000000000547805 */ /* 0x000fe2000001ff00 */
[----:B---3--:R-:W-:Y:S01]  /*0410*/  CS2R R86, SRZ ;  /* 0x0000000000567805 */ /* 0x008fe2000001ff00 */
        /* <DEDUP_REMOVED lines=38> */
[----:B------:R-:W-:-:S02]  /*0680*/  IMAD.MOV.U32 R247, RZ, RZ, 0x1 ;  /* 0x00000001fff77424 */ /* 0x000fc400078e00ff */
[----:B------:R-:W-:-:S05]  /*0690*/  IMAD.MOV.U32 R77, RZ, RZ, RZ ;  /* 0x000000ffff4d7224 */ /* 0x000fca00078e00ff */
.L_x_6181:
[----:B------:R-:W-:-:S10]  /*06a0*/  HFMA2.MMA R213, -RZ, RZ, 0, 2.384185791015625e-07 ;  /* 0x00000004ffd57435 */ /* 0x000fd400000001ff */
[----:B------:R-:W-:-:S05]  /*06b0*/  IMAD.WIDE R192, R2, R213, c[0x0][0x1d8] ;  /* 0x0000760002c07625 */ /* 0x000fca00078e02d5 */
[----:B------:R1:W2:Y:S01]  /*06c0*/  LDG.E R212, [R192.64] ;  /* 0x00000004c0d47981 */ /* 0x0002a2000c1e1900 */
[----:B------:R-:W-:-:S05]  /*06d0*/  IMAD.WIDE R194, R2, R213, c[0x0][0x1a8] ;  /* 0x00006a0002c27625 */ /* 0x000fca00078e02d5 */
[----:B-----5:R3:W5:Y:S01]  /*06e0*/  LDG.E R0, [R194.64] ;  /* 0x00000004c2007981 */ /* 0x020762000c1e1900 */
[C---:B------:R-:W-:Y:S02]  /*06f0*/  IMAD R8, R2.reuse, c[0x0][0x168], RZ ;  /* 0x00005a0002087a24 */ /* 0x040fe400078e02ff */
[----:B-1----:R-:W-:-:S05]  /*0700*/  IMAD.WIDE R192, R2, R213, c[0x0][0x1a0] ;  /* 0x0000680002c07625 */ /* 0x002fca00078e02d5 */
[----:B------:R1:W5:Y:S02]  /*0710*/  LDG.E R211, [R192.64] ;  /* 0x00000004c0d37981 */ /* 0x000364000c1e1900 */
[----:B-1----:R-:W-:Y:S01]  /*0720*/  IMAD.WIDE R192, R2, R213, c[0x0][0x1d0] ;  /* 0x0000740002c07625 */ /* 0x002fe200078e02d5 */
[----:B------:R-:W-:-:S04]  /*0730*/  SHF.R.S32.HI R213, RZ, 0x1f, R8 ;  /* 0x0000001fffd57819 */ /* 0x000fc80000011408 */
[----:B------:R-:W-:Y:S01]  /*0740*/  LEA.HI R8, R213, R8, RZ, 0x2 ;  /* 0x00000008d5087211 */ /* 0x000fe200078f10ff */
[----:B------:R-:W-:Y:S01]  /*0750*/  IMAD.MOV.U32 R250, RZ, RZ, 0x10 ;  /* 0x00000010fffa7424 */ /* 0x000fe200078e00ff */
[----:B------:R-:W-:Y:S01]  /*0760*/  LOP3.LUT R213, R252, 0xff, RZ, 0xc0, !PT ;  /* 0x000000fffcd57812 */ /* 0x000fe200078ec0ff */
[----:B------:R-:W-:Y:S01]  /*0770*/  BSSY B0, `(.L_x_6062) ;  /* 0x00001bb000007945 */ /* 0x000fe20003800000 */
[----:B------:R1:W5:Y:S02]  /*0780*/  LDG.E R246, [R192.64] ;  /* 0x00000004c0f67981 */ /* 0x000364000c1e1900 */
        /* <DEDUP_REMOVED lines=12> */
.L_x_6066:
[----:B------:R-:W-:Y:S02]  /*0850*/  IADD3 R194, R8, 0x100, RZ ;  /* 0x0000010008c27810 */ /* 0x000fe40007ffe0ff */
.L_x_6065:
[----:B------:R-:W-:Y:S05]  /*0860*/  BSYNC B1 ;  /* 0x0000000000017941 */ /* 0x000fea0003800000 */
.L_x_6064:
        /* <DEDUP_REMOVED lines=8> */
.L_x_6069:
[----:B------:R-:W-:Y:S02]  /*08f0*/  IADD3 R194, R194, 0x100, RZ ;  /* 0x00000100c2c27810 */ /* 0x000fe40007ffe0ff */
.L_x_6068:
[----:B------:R-:W-:Y:S05]  /*0900*/  BSYNC B1 ;  /* 0x0000000000017941 */ /* 0x000fea0003800000 */
.L_x_6067:
        /* <DEDUP_REMOVED lines=8> */
.L_x_6072:
[----:B------:R-:W-:Y:S02]  /*0990*/  IADD3 R194, R194, 0x100, RZ ;  /* 0x00000100c2c27810 */ /* 0x000fe40007ffe0ff */
.L_x_6071:
[----:B------:R-:W-:Y:S05]  /*09a0*/  BSYNC B1 ;  /* 0x0000000000017941 */ /* 0x000fea0003800000 */
.L_x_6070:
[----:B------:R-:W-:Y:S01]  /*09b0*/  BSSY B1, `(.L_x_6073) ;  /* 0x0000008000017945 */ /* 0x000fe20003800000 */
[----:B------:R-:W-:Y:S05]  /*09c0*/  @!P0 BRA `(.L_x_6074) ;  /* 0x0000006000008947 */ /* 0x000fea0003800000 */
[----:B------:R-:W-:-:S04]  /*09d0*/  ISETP.NE.U32.AND P4, PT, RZ, c[0x0][0x218], PT ;  /* 0x00008600ff007a0c */ /* 0x000fc80003f85070 */
[----:B------:R-:W-:-:S13]  /*09e0*/  ISETP.NE.AND.EX P4, PT, RZ, c[0x0][0x21c], PT, P4 ;  /* 0x00008700ff007a0c */ /* 0x000fda0003f85340 */
[----:B------:R-:W-:Y:S05]  /*09f0*/  @!P4 BRA `(.L_x_6075) ;  /* 0x000000200000c947 */ /* 0x000fea0003800000 */
[----:B------:R-:W-:-:S06]  /*0a00*/  IMAD.WIDE.U32 R172, R194, R250, c[0x0][0x218] ;  /* 0x00008600c2ac7625 */ /* 0x000fcc00078e00fa */
[----:B------:R-:W5:Y:S02]  /*0a10*/  LDG.E.128 R172, [R172.64] ;  /* 0x00000004acac7981 */ /* 0x000f64000c1e1d00 */
.L_x_6075:
[----:B------:R-:W-:Y:S02]  /*0a20*/  IADD3 R194, R194, 0x100, RZ ;  /* 0x00000100c2c27810 */ /* 0x000fe40007ffe0ff */
.L_x_6074:
[----:B------:R-:W-:Y:S05]  /*0a30*/  BSYNC B1 ;  /* 0x0000000000017941 */ /* 0x000fea0003800000 */
.L_x_6073:
[----:B------:R-:W-:Y:S01]  /*0a40*/  BSSY B1, `(.L_x_6076) ;  /* 0x0000008000017945 */ /* 0x000fe20003800000 */
[----:B------:R-:W-:Y:S05]  /*0a50*/  @!P1 BRA `(.L_x_6077) ;  /* 0x0000006000009947 */ /* 0x000fea0003800000 */
[----:B------:R-:W-:-:S04]  /*0a60*/  ISETP.NE.U32.AND P4, PT, RZ, c[0x0][0x218], PT ;  /* 0x00008600ff007a0c */ /* 0x000fc80003f85070 */
[----:B------:R-:W-:-:S13]  /*0a70*/  ISETP.NE.AND.EX P4, PT, RZ, c[0x0][0x21c], PT, P4 ;  /* 0x00008700ff007a0c */ /* 0x000fda0003f85340 */
[----:B------:R-:W-:Y:S05]  /*0a80*/  @!P4 BRA `(.L_x_6078) ;  /* 0x000000200000c947 */ /* 0x000fea0003800000 */
[----:B------:R-:W-:-:S06]  /*0a90*/  IMAD.WIDE.U32 R176, R194, R250, c[0x0][0x218] ;  /* 0x00008600c2b07625 */ /* 0x000fcc00078e00fa */
[----:B------:R-:W5:Y:S02]  /*0aa0*/  LDG.E.128 R176, [R176.64] ;  /* 0x00000004b0b07981 */ /* 0x000f64000c1e1d00 */
.L_x_6078:
[----:B------:R-:W-:Y:S02]  /*0ab0*/  IADD3 R194, R194, 0x100, RZ ;  /* 0x00000100c2c27810 */ /* 0x000fe40007ffe0ff */
.L_x_6077:
[----:B------:R-:W-:Y:S05]  /*0ac0*/  BSYNC B1 ;  /* 0x0000000000017941 */ /* 0x000fea0003800000 */
.L_x_6076:
[----:B------:R-:W-:Y:S01]  /*0ad0*/  BSSY B1, `(.L_x_6079) ;  /* 0x0000008000017945 */ /* 0x000fe20003800000 */
[----:B------:R-:W-:Y:S05]  /*0ae0*/  @!P2 BRA `(.L_x_6080) ;  /* 0x000000600000a947 */ /* 0x000fea0003800000 */
[----:B------:R-:W-:-:S04]  /*0af0*/  ISETP.NE.U32.AND P4, PT, RZ, c[0x0][0x218], PT ;  /* 0x00008600ff007a0c */ /* 0x000fc80003f85070 */
[----:B------:R-:W-:-:S13]  /*0b00*/  ISETP.NE.AND.EX P4, PT, RZ, c[0x0][0x21c], PT, P4 ;  /* 0x00008700ff007a0c */ /* 0x000fda0003f85340 */
[----:B------:R-:W-:Y:S05]  /*0b10*/  @!P4 BRA `(.L_x_6081) ;  /* 0x000000200000c947 */ /* 0x000fea0003800000 */
[----:B------:R-:W-:-:S06]  /*0b20*/  IMAD.WIDE.U32 R180, R194, R250, c[0x0][0x218] ;  /* 0x00008600c2b47625 */ /* 0x000fcc00078e00fa */
[----:B------:R-:W5:Y:S02]  /*0b30*/  LDG.E.128 R180, [R180.64] ;  /* 0x00000004b4b47981 */ /* 0x000f64000c1e1d00 */
.L_x_6081:
[----:B------:R-:W-:Y:S02]  /*0b40*/  IADD3 R194, R194, 0x100, RZ ;  /* 0x00000100c2c27810 */ /* 0x000fe40007ffe0ff */
.L_x_6080:
[----:B------:R-:W-:Y:S05]  /*0b50*/  BSYNC B1 ;  /* 0x0000000000017941 */ /* 0x000fea0003800000 */
.L_x_6079:
        /* <DEDUP_REMOVED lines=9> */
.L_x_6063:
[----:B---3--:R-:W-:Y:S01]  /*0bf0*/  IADD3 R212, R212, -0x1, RZ ;  /* 0xffffffffd4d47810 */ /* 0x008fe20007ffe0ff */
[----:B------:R-:W-:Y:S01]  /*0c00*/  BSSY B1, `(.L_x_6083) ;  /* 0x000003a000017945 */ /* 0x000fe20003800000 */
[----:B------:R-:W-:Y:S01]  /*0c10*/  LOP3.LUT P4, RZ, R3, 0xffffff00, RZ, 0xc0, !PT ;  /* 0xffffff0003ff7812 */ /* 0x000fe2000788c0ff */
[----:B------:R-:W-:Y:S01]  /*0c20*/  IMAD.MOV.U32 R216, RZ, RZ, R8 ;  /* 0x000000ffffd87224 */ /* 0x000fe200078e0008 */
[----:B------:R-:W-:Y:S01]  /*0c30*/  MOV R215, RZ ;  /* 0x000000ff00d77202 */ /* 0x000fe20000000f00 */
[----:B------:R-:W-:-:S05]  /*0c40*/  IMAD R212, R212, c[0x0][0x168], RZ ;  /* 0x00005a00d4d47a24 */ /* 0x000fca00078e02ff */
[----:B------:R-:W-:-:S04]  /*0c50*/  SHF.R.S32.HI R195, RZ, 0x1f, R212 ;  /* 0x0000001fffc37819 */ /* 0x000fc800000114d4 */
[----:B------:R-:W-:-:S04]  /*0c60*/  LEA.HI R212, R195, R212, RZ, 0x2 ;  /* 0x000000d4c3d47211 */ /* 0x000fc800078f10ff */
[----:B------:R-:W-:Y:S01]  /*0c70*/  LEA.HI.SX32 R212, R212, R213, 0x1e ;  /* 0x000000d5d4d47211 */ /* 0x000fe200078ff2ff */
[----:B------:R-:W-:Y:S01]  /*0c80*/  IMAD.MOV.U32 R213, RZ, RZ, RZ ;  /* 0x000000ffffd57224 */ /* 0x000fe200078e00ff */
[----:B------:R-:W-:Y:S05]  /*0c90*/  @!P4 BRA `(.L_x_6084) ;  /* 0x000003000000c947 */ /* 0x000fea0003800000 */
[----:B------:R-:W-:-:S04]  /*0ca0*/  ISETP.NE.U32.AND P4, PT, RZ, c[0x0][0x218], PT ;  /* 0x00008600ff007a0c */ /* 0x000fc80003f85070 */
[----:B------:R-:W-:Y:S01]  /*0cb0*/  ISETP.NE.AND.EX P4, PT, RZ, c[0x0][0x21c], PT, P4 ;  /* 0x00008700ff007a0c */ /* 0x000fe20003f85340 */
[----:B------:R-:W-:-:S04]  /*0cc0*/  IMAD.MOV.U32 R217, RZ, RZ, 0x8 ;  /* 0x00000008ffd97424 */ /* 0x000fc800078e00ff */
[----:B------:R-:W-:-:S06]  /*0cd0*/  IMAD.WIDE.U32 R216, R212, R217, c[0x0][0x208] ;  /* 0x00008200d4d87625 */ /* 0x000fcc00078e00d9 */
[----:B------:R-:W2:Y:S04]  /*0ce0*/  LDG.E.64 R216, [R216.64] ;  /* 0x00000004d8d87981 */ /* 0x000ea8000c1e1b00 */
[----:B------:R1:W5:Y:S01]  /*0cf0*/  @P4 LDG.E.128 R160, [R192.64] ;  /* 0x00000004c0a04981 */ /* 0x000362000c1e1d00 */
[----:B0-----:R-:W-:-:S04]  /*0d00*/  ISETP.NE.AND P4, PT, R251, RZ, PT ;  /* 0x000000fffb00720c */ /* 0x001fc80003f85270 */
[----:B-----5:R-:W-:Y:S01]  /*0d10*/  FSEL R9, R211, RZ, !P4 ;  /* 0x000000ffd3097208 */ /* 0x020fe20006000000 */
[----:B-1----:R-:W-:-:S06]  /*0d20*/  IMAD.WIDE.U32 R192, R8, R250, c[0x0][0x188] ;  /* 0x0000620008c07625 */ /* 0x002fcc00078e00fa */
[----:B------:R-:W3:Y:S01]  /*0d30*/  LDG.E.128 R192, [R192.64] ;  /* 0x00000004c0c07981 */ /* 0x000ee2000c1e1d00 */
[----:B------:R-:W-:Y:S02]  /*0d40*/  IADD3 R212, R212, 0x100, RZ ;  /* 0x00000100d4d47810 */ /* 0x000fe40007ffe0ff */
[----:B--2---:R-:W-:Y:S02]  /*0d50*/  MOV R10, R216 ;  /* 0x000000d8000a7202 */ /* 0x004fe40000000f00 */
[--C-:B------:R-:W-:Y:S01]  /*0d60*/  SHF.R.U64 R213, R216, 0x10, R217.reuse ;  /* 0x00000010d8d57819 */ /* 0x100fe200000012d9 */
[----:B------:R-:W-:-:S03]  /*0d70*/  IMAD.MOV.U32 R215, RZ, RZ, R217 ;  /* 0x000000ffffd77224 */ /* 0x000fc600078e00d9 */
[----:B------:R-:W-:Y:S02]  /*0d80*/  PRMT R244, RZ, 0x5410, R213 ;  /* 0x00005410fff47816 */ /* 0x000fe400000000d5 */
[----:B------:R-:W-:Y:S02]  /*0d90*/  SHF.R.U32.HI R216, RZ, 0x10, R217 ;  /* 0x00000010ffd87819 */ /* 0x000fe400000116d9 */
[----:B------:R-:W-:Y:S01]  /*0da0*/  PRMT R215, RZ, 0x5410, R215 ;  /* 0x00005410ffd77816 */ /* 0x000fe200000000d7 */
[----:B------:R-:W-:Y:S02]  /*0db0*/  FADD.FTZ R105, R105, R244 ;  /* 0x000000f469697221 */ /* 0x000fe40000010000 */
[C---:B---3--:R-:W-:Y:S01]  /*0dc0*/  FADD.FTZ R245, -R9.reuse, R193 ;  /* 0x000000c109f57221 */ /* 0x048fe20000010100 */
[----:B------:R-:W-:Y:S01]  /*0dd0*/  PRMT R193, RZ, 0x5410, R10 ;  /* 0x00005410ffc17816 */ /* 0x000fe2000000000a */
[C---:B------:R-:W-:Y:S02]  /*0de0*/  FADD.FTZ R241, -R9.reuse, R192 ;  /* 0x000000c009f17221 */ /* 0x040fe40000010100 */
[----:B------:R-:W-:-:S02]  /*0df0*/  FADD.FTZ R243, -R9, R194 ;  /* 0x000000c209f37221 */ /* 0x000fc40000010100 */
[----:B------:R-:W-:Y:S02]  /*0e00*/  FADD.FTZ R195, -R9, R195 ;  /* 0x000000c309c37221 */ /* 0x000fe40000010100 */
[C---:B------:R-:W-:Y:S02]  /*0e10*/  FMUL.FTZ R9, R0.reuse, R241 ;  /* 0x000000f100097220 */ /* 0x040fe40000410000 */
[----:B------:R-:W-:Y:S02]  /*0e20*/  FMUL.FTZ R245, R0, R245 ;  /* 0x000000f500f57220 */ /* 0x000fe40000410000 */
[-C--:B------:R-:W-:Y:S02]  /*0e30*/  FMUL.FTZ R10, R20, R193.reuse ;  /* 0x000000c1140a7220 */ /* 0x080fe40000410000 */
[----:B------:R-:W-:Y:S02]  /*0e40*/  FADD.FTZ R104, R104, R193 ;  /* 0x000000c168687221 */ /* 0x000fe40000010000 */
[----:B------:R-:W-:-:S02]  /*0e50*/  FFMA.FTZ R76, R9, R193, R76 ;  /* 0x000000c1094c7223 */ /* 0x000fc4000001004c */
[-C--:B------:R-:W-:Y:S02]  /*0e60*/  FFMA.FTZ R77, R245, R244.reuse, R77 ;  /* 0x000000f4f54d7223 */ /* 0x080fe4000001004d */
[----:B------:R-:W-:Y:S02]  /*0e70*/  FMUL.FTZ R244, R21, R244 ;  /* 0x000000f415f47220 */ /* 0x000fe40000410000 */
[----:B------:R-:W-:Y:S02]  /*0e80*/  FADD.FTZ R193, RZ, R10 ;  /* 0x0000000affc17221 */ /* 0x000fe40000010000 */
[----:B------:R-:W-:Y:S01]  /*0e90*/  FFMA.FTZ R192, R9, R10, RZ ;  /* 0x0000000a09c07223 */ /* 0x000fe200000100ff */
        /* <DEDUP_REMOVED lines=12> */
[C---:B------:R-:W-:Y:S01]  /*0f60*/  FFMA.FTZ R79, R241.reuse, R216, R79 ;  /* 0x000000d8f14f7223 */ /* 0x040fe2000001004f */
[----:B------:R-:W-:Y:S01]  /*0f70*/  IADD3 R216, R8, 0x100, RZ ;  /* 0x0000010008d87810 */ /* 0x000fe20007ffe0ff */
[----:B------:R-:W-:Y:S02]  /*0f80*/  FADD.FTZ R213, R194, R217 ;  /* 0x000000d9c2d57221 */ /* 0x000fe40000010000 */
[----:B------:R-:W-:-:S02]  /*0f90*/  FFMA.FTZ R215, R241, R217, R192 ;  /* 0x000000d9f1d77223 */ /* 0x000fc400000100c0 */
.L_x_6084:
[----:B------:R-:W-:Y:S05]  /*0fa0*/  BSYNC B1 ;  /* 0x0000000000017941 */ /* 0x000fea0003800000 */
.L_x_6083:
        /* <DEDUP_REMOVED lines=10> */
[----:B0-----:R-:W-:-:S04]  /*1050*/  ISETP.NE.AND P4, PT, R251, RZ, PT ;  /* 0x000000fffb00720c */ /* 0x001fc80003f85270 */
[----:B-----5:R-:W-:Y:S01]  /*1060*/  FSEL R19, R211, RZ, !P4 ;  /* 0x000000ffd3137208 */ /* 0x020fe20006000000 */
[----:B-1----:R-:W-:-:S06]  /*1070*/  IMAD.WIDE.U32 R192, R216, R250, c[0x0][0x188] ;  /* 0x00006200d8c07625 */ /* 0x002fcc00078e00fa */
[----:B------:R-:W3:Y:S01]  /*1080*/  LDG.E.128 R192, [R192.64] ;  /* 0x00000004c0c07981 */ /* 0x000ee2000c1e1d00 */
[----:B------:R-:W-:Y:S02]  /*1090*/  IADD3 R212, R212, 0x100, RZ ;  /* 0x00000100d4d47810 */ /* 0x000fe40007ffe0ff */
[----:B------:R-:W-:Y:S02]  /*10a0*/  IADD3 R216, R216, 0x100, RZ ;  /* 0x00000100d8d87810 */ /* 0x000fe40007ffe0ff */
[----:B--2---:R-:W-:Y:S02]  /*10b0*/  MOV R240, R196 ;  /* 0x000000c400f07202 */ /* 0x004fe40000000f00 */
[--C-:B------:R-:W-:Y:S02]  /*10c0*/  SHF.R.U64 R236, R196, 0x10, R197.reuse ;  /* 0x00000010c4ec7819 */ /* 0x100fe400000012c5 */
[----:B------:R-:W-:Y:S01]  /*10d0*/  PRMT R240, RZ, 0x5410, R240 ;  /* 0x00005410fff07816 */ /* 0x000fe200000000f0 */
[--C-:B------:R-:W-:Y:S01]  /*10e0*/  IMAD.MOV.U32 R238, RZ, RZ, R197.reuse ;  /* 0x000000ffffee7224 */ /* 0x100fe200078e00c5 */
[----:B------:R-:W-:-:S02]  /*10f0*/  SHF.R.U32.HI R239, RZ, 0x10, R197 ;  /* 0x00000010ffef7819 */ /* 0x000fc400000116c5 */
[----:B------:R-:W-:Y:S01]  /*1100*/  PRMT R236, RZ, 0x5410, R236 ;  /* 0x00005410ffec7816 */ /* 0x000fe200000000ec */
[----:B------:R-:W-:Y:S01]  /*1110*/  FADD.FTZ R108, R108, R240 ;  /* 0x000000f06c6c7221 */ /* 0x000fe20000010000 */
[----:B------:R-:W-:Y:S01]  /*1120*/  PRMT R238, RZ, 0x5410, R238 ;  /* 0x00005410ffee7816 */ /* 0x000fe200000000ee */
[C---:B---3--:R-:W-:Y:S02]  /*1130*/  FADD.FTZ R192, -R19.reuse, R192 ;  /* 0x000000c013c07221 */ /* 0x048fe40000010100 */
[C---:B------:R-:W-:Y:S02]  /*1140*/  FADD.FTZ R193, -R19.reuse, R193 ;  /* 0x000000c113c17221 */ /* 0x040fe40000010100 */
[C---:B------:R-:W-:Y:S02]  /*1150*/  FADD.FTZ R194, -R19.reuse, R194 ;  /* 0x000000c213c27221 */ /* 0x040fe40000010100 */
[----:B------:R-:W-:Y:S02]  /*1160*/  FADD.FTZ R195, -R19, R195 ;  /* 0x000000c313c37221 */ /* 0x000fe40000010100 */
[----:B------:R-:W-:-:S04]  /*1170*/  FMUL.FTZ R19, R0, R192 ;  /* 0x000000c000137220 */ /* 0x000fc80000410000 */
[-C--:B------:R-:W-:Y:S02]  /*1180*/  FFMA.FTZ R80, R19, R240.reuse, R80 ;  /* 0x000000f013507223 */ /* 0x080fe40000010050 */
[----:B------:R-:W-:Y:S01]  /*1190*/  FMUL.FTZ R240, R28, R240 ;  /* 0x000000f01cf07220 */ /* 0x000fe20000410000 */
        /* <DEDUP_REMOVED lines=21> */
.L_x_6086:
[----:B------:R-:W-:Y:S05]  /*12f0*/  BSYNC B1 ;  /* 0x0000000000017941 */ /* 0x000fea0003800000 */
.L_x_6085:
[----:B------:R-:W-:Y:S01]  /*1300*/  ISETP.GE.U32.AND P4, PT, R3, 0x300, PT ;  /* 0x000003000300780c */ /* 0x000fe20003f86070 */
[----:B------:R-:W-:-:S12]  /*1310*/  BSSY B1, `(.L_x_6087) ;  /* 0x0000033000017945 */ /* 0x000fd80003800000 */
[----:B------:R-:W-:Y:S05]  /*1320*/  @!P4 BRA `(.L_x_6088) ;  /* 0x000003100000c947 */ /* 0x000fea0003800000 */
[----:B------:R-:W-:-:S04]  /*1330*/  ISETP.NE.U32.AND P4, PT, RZ, c[0x0][0x218], PT ;  /* 0x00008600ff007a0c */ /* 0x000fc80003f85070 */
[----:B------:R-:W-:Y:S01]  /*1340*/  ISETP.NE.AND.EX P4, PT, RZ, c[0x0][0x21c], PT, P4 ;  /* 0x00008700ff007a0c */ /* 0x000fe20003f85340 */
[----:B------:R-:W-:-:S12]  /*1350*/  IMAD.MOV.U32 R193, RZ, RZ, 0x8 ;  /* 0x00000008ffc17424 */ /* 0x000fd800078e00ff */
[----:B------:R-:W-:-:S05]  /*1360*/  @P4 IMAD.WIDE.U32 R12, R216, R250, c[0x0][0x218] ;  /* 0x00008600d80c4625 */ /* 0x000fca00078e00fa */
[----:B------:R1:W5:Y:S01]  /*1370*/  @P4 LDG.E.128 R168, [R12.64] ;  /* 0x000000040ca84981 */ /* 0x000362000c1e1d00 */
[----:B0-----:R-:W-:-:S04]  /*1380*/  ISETP.NE.AND P4, PT, R251, RZ, PT ;  /* 0x000000fffb00720c */ /* 0x001fc80003f85270 */
[----:B-----5:R-:W-:Y:S01]  /*1390*/  FSEL R11, R211, RZ, !P4 ;  /* 0x000000ffd30b7208 */ /* 0x020fe20006000000 */
[----:B-1----:R-:W-:-:S04]  /*13a0*/  IMAD.WIDE.U32 R12, R212, R193, c[0x0][0x208] ;  /* 0x00008200d40c7625 */ /* 0x002fc800078e00c1 */
[----:B------:R-:W-:Y:S02]  /*13b0*/  IMAD.WIDE.U32 R192, R216, R250, c[0x0][0x188] ;  /* 0x00006200d8c07625 */ /* 0x000fe400078e00fa */
[----:B------:R-:W2:Y:S04]  /*13c0*/  LDG.E.64 R12, [R12.64] ;  /* 0x000000040c0c7981 */ /* 0x000ea8000c1e1b00 */
[----:B------:R-:W3:Y:S01]  /*13d0*/  LDG.E.128 R192, [R192.64] ;  /* 0x00000004c0c07981 */ /* 0x000ee2000c1e1d00 */
[----:B------:R-:W-:Y:S02]  /*13e0*/  IADD3 R212, R212, 0x100, RZ ;  /* 0x00000100d4d47810 */ /* 0x000fe40007ffe0ff */
[----:B------:R-:W-:Y:S02]  /*13f0*/  IADD3 R216, R216, 0x100, RZ ;  /* 0x00000100d8d87810 */ /* 0x000fe40007ffe0ff */
[----:B--2---:R-:W-:Y:S01]  /*1400*/  MOV R235, R12 ;  /* 0x0000000c00eb7202 */ /* 0x004fe20000000f00 */
[--C-:B------:R-:W-:Y:S01]  /*1410*/  IMAD.MOV.U32 R233, RZ, RZ, R13.reuse ;  /* 0x000000ffffe97224 */ /* 0x100fe200078e000d */
[--C-:B------:R-:W-:Y:S01]  /*1420*/  SHF.R.U64 R232, R12, 0x10, R13.reuse ;  /* 0x000000100ce87819 */ /* 0x100fe2000000120d */
[C---:B---3--:R-:W-:Y:S01]  /*1430*/  FADD.FTZ R192, -R11.reuse, R192 ;  /* 0x000000c00bc07221 */ /* 0x048fe20000010100 */
[----:B------:R-:W-:Y:S01]  /*1440*/  SHF.R.U32.HI R234, RZ, 0x10, R13 ;  /* 0x00000010ffea7819 */ /* 0x000fe2000001160d */
        /* <DEDUP_REMOVED lines=9> */
[-C--:B------:R-:W-:Y:S02]  /*14e0*/  FFMA.FTZ R84, R11, R235.reuse, R84 ;  /* 0x000000eb0b547223 */ /* 0x080fe40000010054 */
[----:B------:R-:W-:Y:S02]  /*14f0*/  FMUL.FTZ R235, R36, R235 ;  /* 0x000000eb24eb7220 */ /* 0x000fe40000410000 */
        /* <DEDUP_REMOVED lines=17> */
[C---:B------:R-:W-:Y:S02]  /*1610*/  FFMA.FTZ R87, R14.reuse, R192, R87 ;  /* 0x000000c00e577223 */ /* 0x040fe40000010057 */
[----:B------:R-:W-:Y:S02]  /*1620*/  FADD.FTZ R213, R213, R232 ;  /* 0x000000e8d5d57221 */ /* 0x000fe40000010000 */
[----:B------:R-:W-:Y:S02]  /*1630*/  FFMA.FTZ R215, R14, R232, R215 ;  /* 0x000000e80ed77223 */ /* 0x000fe400000100d7 */
.L_x_6088:
[----:B------:R-:W-:Y:S05]  /*1640*/  BSYNC B1 ;  /* 0x0000000000017941 */ /* 0x000fea0003800000 */
.L_x_6087:
[----:B------:R-:W-:Y:S01]  /*1650*/  BSSY B1, `(.L_x_6089) ;  /* 0x0000033000017945 */ /* 0x000fe20003800000 */
        /* <DEDUP_REMOVED lines=50> */
.L_x_6090:
[----:B------:R-:W-:Y:S05]  /*1980*/  BSYNC B1 ;  /* 0x0000000000017941 */ /* 0x000fea0003800000 */
.L_x_6089:
        /* <DEDUP_REMOVED lines=16> */
[----:B------:R-:W-:Y:S02]  /*1a90*/  SHF.R.U64 R224, R198, 0x10, R199 ;  /* 0x00000010c6e07819 */ /* 0x000fe400000012c7 */
[----:B------:R-:W-:Y:S01]  /*1aa0*/  PRMT R227, RZ, 0x5410, R227 ;  /* 0x00005410ffe37816 */ /* 0x000fe200000000e3 */
[--C-:B------:R-:W-:Y:S01]  /*1ab0*/  IMAD.MOV.U32 R225, RZ, RZ, R199.reuse ;  /* 0x000000ffffe17224 */ /* 0x100fe200078e00c7 */
[----:B------:R-:W-:-:S02]  /*1ac0*/  SHF.R.U32.HI R226, RZ, 0x10, R199 ;  /* 0x00000010ffe27819 */ /* 0x000fc400000116c7 */
[----:B------:R-:W-:Y:S01]  /*1ad0*/  PRMT R224, RZ, 0x5410, R224 ;  /* 0x00005410ffe07816 */ /* 0x000fe200000000e0 */
[----:B------:R-:W-:Y:S01]  /*1ae0*/  FADD.FTZ R92, R92, R227 ;  /* 0x000000e35c5c7221 */ /* 0x000fe20000010000 */
[----:B------:R-:W-:Y:S01]  /*1af0*/  PRMT R225, RZ, 0x5410, R225 ;  /* 0x00005410ffe17816 */ /* 0x000fe200000000e1 */
[----:B---3--:R-:W-:-:S04]  /*1b00*/  FADD.FTZ R192, -R200, R192 ;  /* 0x000000c0c8c07221 */ /* 0x008fc80000010100 */
[----:B------:R-:W-:Y:S02]  /*1b10*/  FMUL.FTZ R198, R0, R192 ;  /* 0x000000c000c67220 */ /* 0x000fe40000410000 */
[----:B------:R-:W-:Y:S02]  /*1b20*/  FADD.FTZ R194, -R200, R194 ;  /* 0x000000c2c8c27221 */ /* 0x000fe40000010100 */
[-C--:B------:R-:W-:Y:S02]  /*1b30*/  FFMA.FTZ R120, R198, R227.reuse, R120 ;  /* 0x000000e3c6787223 */ /* 0x080fe40000010078 */
[----:B------:R-:W-:Y:S02]  /*1b40*/  FADD.FTZ R193, -R200, R193 ;  /* 0x000000c1c8c17221 */ /* 0x000fe40000010100 */
[----:B------:R-:W-:Y:S01]  /*1b50*/  FMUL.FTZ R227, R52, R227 ;  /* 0x000000e334e37220 */ /* 0x000fe20000410000 */
[----:B------:R-:W-:Y:S01]  /*1b60*/  PRMT R192, RZ, 0x5410, R226 ;  /* 0x00005410ffc07816 */ /* 0x000fe200000000e2 */
[----:B------:R-:W-:-:S02]  /*1b70*/  FADD.FTZ R195, -R200, R195 ;  /* 0x000000c3c8c37221 */ /* 0x000fc40000010100 */
        /* <DEDUP_REMOVED lines=20> */
.L_x_6092:
[----:B------:R-:W-:Y:S05]  /*1cc0*/  BSYNC B1 ;  /* 0x0000000000017941 */ /* 0x000fea0003800000 */
.L_x_6091:
        /* <DEDUP_REMOVED lines=23> */
[C---:B---3--:R-:W-:Y:S02]  /*1e40*/  FADD.FTZ R192, -R204.reuse, R192 ;  /* 0x000000c0ccc07221 */ /* 0x048fe40000010100 */
[----:B------:R-:W-:Y:S02]  /*1e50*/  FADD.FTZ R193, -R204, R193 ;  /* 0x000000c1ccc17221 */ /* 0x000fe40000010100 */
[----:B------:R-:W-:Y:S02]  /*1e60*/  FMUL.FTZ R202, R0, R192 ;  /* 0x000000c000ca7220 */ /* 0x000fe40000410000 */
[----:B------:R-:W-:Y:S02]  /*1e70*/  FADD.FTZ R194, -R204, R194 ;  /* 0x000000c2ccc27221 */ /* 0x000fe40000010100 */
[----:B------:R-:W-:-:S02]  /*1e80*/  FMUL.FTZ R203, R0, R193 ;  /* 0x000000c100cb7220 */ /* 0x000fc40000410000 */
        /* <DEDUP_REMOVED lines=23> */
.L_x_6094:
[----:B------:R-:W-:Y:S05]  /*2000*/  BSYNC B1 ;  /* 0x0000000000017941 */ /* 0x000fea0003800000 */
.L_x_6093:
        /* <DEDUP_REMOVED lines=13> */
[----:B--2---:R-:W-:Y:S01]  /*20e0*/  MOV R210, R206 ;  /* 0x000000ce00d27202 */ /* 0x004fe20000000f00 */
[--C-:B------:R-:W-:Y:S01]  /*20f0*/  IMAD.MOV.U32 R216, RZ, RZ, R207.reuse ;  /* 0x000000ffffd87224 */ /* 0x100fe200078e00cf */
[--C-:B------:R-:W-:Y:S02]  /*2100*/  SHF.R.U64 R212, R206, 0x10, R207.reuse ;  /* 0x00000010ced47819 */ /* 0x100fe400000012cf */
[----:B------:R-:W-:Y:S02]  /*2110*/  SHF.R.U32.HI R220, RZ, 0x10, R207 ;  /* 0x00000010ffdc7819 */ /* 0x000fe400000116cf */
[----:B------:R-:W-:Y:S01]  /*2120*/  PRMT R212, RZ, 0x5410, R212 ;  /* 0x00005410ffd47816 */ /* 0x000fe200000000d4 */
[C---:B---3--:R-:W-:Y:S02]  /*2130*/  FADD.FTZ R223, -R211.reuse, R193 ;  /* 0x000000c1d3df7221 */ /* 0x048fe40000010100 */
[----:B------:R-:W-:-:S02]  /*2140*/  FADD.FTZ R209, -R211, R192 ;  /* 0x000000c0d3d17221 */ /* 0x000fc40000010100 */
[C---:B------:R-:W-:Y:S01]  /*2150*/  FMUL.FTZ R207, R0.reuse, R223 ;  /* 0x000000df00cf7220 */ /* 0x040fe20000410000 */
[----:B------:R-:W-:Y:S01]  /*2160*/  PRMT R223, RZ, 0x5410, R210 ;  /* 0x00005410ffdf7816 */ /* 0x000fe200000000d2 */
[----:B------:R-:W-:-:S04]  /*2170*/  FMUL.FTZ R206, R0, R209 ;  /* 0x000000d100ce7220 */ /* 0x000fc80000410000 */
[----:B------:R-:W-:Y:S02]  /*2180*/  FADD.FTZ R128, R128, R223 ;  /* 0x000000df80807221 */ /* 0x000fe40000010000 */
[-C--:B------:R-:W-:Y:S02]  /*2190*/  FFMA.FTZ R100, R206, R223.reuse, R100 ;  /* 0x000000dfce647223 */ /* 0x080fe40000010064 */
[----:B------:R-:W-:Y:S01]  /*21a0*/  FMUL.FTZ R223, R72, R223 ;  /* 0x000000df48df7220 */ /* 0x000fe20000410000 */
[----:B------:R-:W-:Y:S01]  /*21b0*/  PRMT R193, RZ, 0x5410, R216 ;  /* 0x00005410ffc17816 */ /* 0x000fe200000000d8 */
[C---:B------:R-:W-:Y:S02]  /*21c0*/  FADD.FTZ R195, -R211.reuse, R195 ;  /* 0x000000c3d3c37221 */ /* 0x040fe40000010100 */
[----:B------:R-:W-:Y:S02]  /*21d0*/  FADD.FTZ R194, -R211, R194 ;  /* 0x000000c2d3c27221 */ /* 0x000fe40000010100 */
        /* <DEDUP_REMOVED lines=20> */
.L_x_6082:
[----:B------:R-:W-:Y:S05]  /*2320*/  BSYNC B0 ;  /* 0x0000000000007941 */ /* 0x000fea0003800000 */
.L_x_6062:
[----:B------:R-:W-:Y:S02]  /*2330*/  LOP3.LUT P4, RZ, R247, 0xff, RZ, 0xc0, !PT ;  /* 0x000000fff7ff7812 */ /* 0x000fe4000788c0ff */
[----:B------:R-:W-:-:S04]  /*2340*/  SHF.R.U32.HI R216, RZ, 0x5, R252 ;  /* 0x00000005ffd87819 */ /* 0x000fc800000116fc */
[----:B------:R-:W-:-:S07]  /*2350*/  LOP3.LUT R212, R216, 0x7fffff8, RZ, 0xc0, !PT ;  /* 0x07fffff8d8d47812 */ /* 0x000fce00078ec0ff */
[----:B------:R-:W-:Y:S02]  /*2360*/  @!P4 IADD3 R212, R212, 0x8, RZ ;  /* 0x00000008d4d4c810 */ /* 0x000fe40007ffe0ff */
[----:B------:R-:W-:Y:S01]  /*2370*/  LOP3.LUT P4, RZ, R252, 0x1f, RZ, 0xc0, !PT ;  /* 0x0000001ffcff7812 */ /* 0x000fe2000788c0ff */
[----:B------:R-:W-:Y:S10]  /*2380*/  BRA.DIV ~URZ, `(.L_x_6095) ;  /* 0x000038a27f007947 */ /* 0x000ff4000b800000 */
[----:B------:R2:W3:Y:S02]  /*2390*/  SHFL.DOWN PT, R195, R213, 0x10, 0x1f ;  /* 0x0a001f00d5c37f89 */ /* 0x0004e400000e0000 */
.L_x_6182:
[----:B------:R-:W-:Y:S05]  /*23a0*/  BRA.DIV ~URZ, `(.L_x_6096) ;  /* 0x000038f27f007947 */ /* 0x000fea000b800000 */
[----:B-1----:R-:W1:Y:S01]  /*23b0*/  SHFL.DOWN PT, R192, R215, 0x10, 0x1f ;  /* 0x0a001f00d7c07f89 */ /* 0x002e6200000e0000 */
[----:B---3--:R-:W-:Y:S02]  /*23c0*/  FADD.FTZ R195, R195, R213 ;  /* 0x000000d5c3c37221 */ /* 0x008fe40000010000 */
[----:B-1----:R-:W-:-:S03]  /*23d0*/  FADD.FTZ R194, R192, R215 ;  /* 0x000000d7c0c27221 */ /* 0x002fc60000010000 */
[----:B------:R-:W1:Y:S04]  /*23e0*/  SHFL.DOWN PT, R192, R195, 0x8, 0x1f ;  /* 0x09001f00c3c07f89 */ /* 0x000e6800000e0000 */
[----:B------:R-:W3:Y:S01]  /*23f0*/  SHFL.DOWN PT, R193, R194, 0x8, 0x1f ;  /* 0x09001f00c2c17f89 */ /* 0x000ee200000e0000 */
[----:B-1----:R-:W-:Y:S02]  /*2400*/  FADD.FTZ R192, R192, R195 ;  /* 0x000000c3c0c07221 */ /* 0x002fe40000010000 */
[----:B---3--:R-:W-:-:S03]  /*2410*/  FADD.FTZ R250, R194, R193 ;  /* 0x000000c1c2fa7221 */ /* 0x008fc60000010000 */
[----:B------:R-:W1:Y:S04]  /*2420*/  SHFL.DOWN PT, R193, R192, 0x4, 0x1f ;  /* 0x08801f00c0c17f89 */ /* 0x000e6800000e0000 */
[----:B-----5:R-:W3:Y:S01]  /*2430*/  SHFL.DOWN PT, R211, R250, 0x4, 0x1f ;  /* 0x08801f00fad37f89 */ /* 0x020ee200000e0000 */
[----:B-1----:R-:W-:Y:S02]  /*2440*/  FADD.FTZ R193, R192, R193 ;  /* 0x000000c1c0c17221 */ /* 0x002fe40000010000 */
[----:B---3--:R-:W-:-:S03]  /*2450*/  FADD.FTZ R250, R250, R211 ;  /* 0x000000d3fafa7221 */ /* 0x008fc60000010000 */
[----:B------:R-:W1:Y:S04]  /*2460*/  SHFL.DOWN PT, R211, R193, 0x2, 0x1f ;  /* 0x08401f00c1d37f89 */ /* 0x000e6800000e0000 */
[----:B--2---:R-:W2:Y:S01]  /*2470*/  SHFL.DOWN PT, R213, R250, 0x2, 0x1f ;  /* 0x08401f00fad57f89 */ /* 0x004ea200000e0000 */
[----:B-1----:R-:W-:Y:S02]  /*2480*/  FADD.FTZ R211, R193, R211 ;  /* 0x000000d3c1d37221 */ /* 0x002fe40000010000 */
[----:B--2---:R-:W-:-:S03]  /*2490*/  FADD.FTZ R195, R250, R213 ;  /* 0x000000d5fac37221 */ /* 0x004fc60000010000 */
[----:B------:R1:W2:Y:S04]  /*24a0*/  SHFL.DOWN PT, R213, R211, 0x1, 0x1f ;  /* 0x08201f00d3d57f89 */ /* 0x0002a800000e0000 */
[----:B------:R1:W3:Y:S02]  /*24b0*/  SHFL.DOWN PT, R194, R195, 0x1, 0x1f ;  /* 0x08201f00c3c27f89 */ /* 0x0002e400000e0000 */
.L_x_6183:
[----:B--2---:R-:W-:Y:S01]  /*24c0*/  FADD.FTZ R192, R213, R211 ;  /* 0x000000d3d5c07221 */ /* 0x004fe20000010000 */
[----:B-1----:R-:W-:Y:S01]  /*24d0*/  @!P4 LOP3.LUT R211, R216, 0x7, RZ, 0xc0, !PT ;  /* 0x00000007d8d3c812 */ /* 0x002fe200078ec0ff */
[----:B---3--:R-:W-:Y:S01]  /*24e0*/  FADD.FTZ R193, R194, R195 ;  /* 0x000000c3c2c17221 */ /* 0x008fe20000010000 */
[----:B------:R-:W-:Y:S01]  /*24f0*/  WARPSYNC 0xffffffff ;  /* 0xffffffff00007948 */ /* 0x000fe20003800000 */
[----:B------:R-:W-:Y:S01]  /*2500*/  LOP3.LUT P5, RZ, R3, 0xffffff00, RZ, 0xc0, !PT ;  /* 0xffffff0003ff7812 */ /* 0x000fe200078ac0ff */
[----:B------:R-:W-:Y:S01]  /*2510*/  BSSY B0, `(.L_x_6097) ;  /* 0x0000095000007945 */ /* 0x000fe20003800000 */
[----:B------:R-:W-:Y:S01]  /*2520*/  @!P4 IMAD.IADD R194, R212, 0x1, R211 ;  /* 0x00000001d4c2c824 */ /* 0x000fe200078e02d3 */
[----:B------:R-:W-:-:S04]  /*2530*/  HFMA2.MMA R211, -RZ, RZ, 0, 0 ;  /* 0x00000000ffd37435 */ /* 0x000fc800000001ff */
[----:B------:R-:W-:Y:S04]  /*2540*/  @!P4 STS.64 [R194.X8+0x7000], R192 ;  /* 0x007000c0c200c388 */ /* 0x000fe80000008a00 */
[----:B------:R-:W-:Y:S01]  /*2550*/  BAR.SYNC.DEFER_BLOCKING 0x0 ;  /* 0x0000000000007b1d */ /* 0x000fe20000010000 */
[----:B------:R-:W-:-:S13]  /*2560*/  ISETP.GE.AND P4, PT, R246, 0x1, PT ;  /* 0x00000001f600780c */ /* 0x000fda0003f86270 */
[----:B------:R-:W-:Y:S02]  /*2570*/  @P4 IADD3 R246, R246, -0x1, RZ ;  /* 0xfffffffff6f64810 */ /* 0x000fe40007ffe0ff */
[----:B------:R-:W-:-:S03]  /*2580*/  @P4 LOP3.LUT R216, R252, 0xff, RZ, 0xc0, !PT ;  /* 0x000000fffcd84812 */ /* 0x000fc600078ec0ff */
[----:B------:R-:W-:-:S05]  /*2590*/  @P4 IMAD R246, R246, c[0x0][0x168], RZ ;  /* 0x00005a00f6f64a24 */ /* 0x000fca00078e02ff */
[----:B------:R-:W-:-:S04]  /*25a0*/  @P4 SHF.R.S32.HI R195, RZ, 0x1f, R246 ;  /* 0x0000001fffc34819 */ /* 0x000fc800000114f6 */
[----:B------:R-:W-:-:S04]  /*25b0*/  @P4 LEA.HI R195, R195, R246, RZ, 0x2 ;  /* 0x000000f6c3c34211 */ /* 0x000fc800078f10ff */
[----:B------:R-:W-:Y:S02]  /*25c0*/  @P4 LEA.HI.SX32 R211, R195, R216, 0x1e ;  /* 0x000000d8c3d34211 */ /* 0x000fe400078ff2ff */
[----:B------:R-:W1:Y:S02]  /*25d0*/  LDS.128 R192, [R212.X8+0x7000] ;  /* 0x00700000d4c07984 */ /* 0x000e640000008c00 */
[----:B-1----:R-:W-:Y:S02]  /*25e0*/  FADD.FTZ R213, RZ, R192 ;  /* 0x000000c0ffd57221 */ /* 0x002fe40000010000 */
[----:B------:R-:W-:Y:S02]  /*25f0*/  FADD.FTZ R216, RZ, R193 ;  /* 0x000000c1ffd87221 */ /* 0x000fe40000010000 */
[----:B------:R-:W-:Y:S02]  /*2600*/  FADD.FTZ R213, R194, R213 ;  /* 0x000000d5c2d57221 */ /* 0x000fe40000010000 */
[----:B------:R-:W-:-:S02]  /*2610*/  FADD.FTZ R216, R195, R216 ;  /* 0x000000d8c3d87221 */ /* 0x000fc40000010000 */
[----:B------:R-:W1:Y:S02]  /*2620*/  LDS.128 R192, [R212.X8+0x7010] ;  /* 0x00701000d4c07984 */ /* 0x000e640000008c00 */
[----:B-1----:R-:W-:Y:S02]  /*2630*/  FADD.FTZ R213, R213, R192 ;  /* 0x000000c0d5d57221 */ /* 0x002fe40000010000 */
[----:B------:R-:W-:Y:S02]  /*2640*/  FADD.FTZ R216, R216, R193 ;  /* 0x000000c1d8d87221 */ /* 0x000fe40000010000 */
[----:B------:R-:W-:Y:S02]  /*2650*/  FADD.FTZ R213, R194, R213 ;  /* 0x000000d5c2d57221 */ /* 0x000fe40000010000 */
[----:B------:R-:W-:Y:S02]  /*2660*/  FADD.FTZ R216, R195, R216 ;  /* 0x000000d8c3d87221 */ /* 0x000fe40000010000 */
[----:B------:R-:W1:Y:S02]  /*2670*/  LDS.128 R192, [R212.X8+0x7020] ;  /* 0x00702000d4c07984 */ /* 0x000e640000008c00 */
[----:B-1----:R-:W-:-:S02]  /*2680*/  FADD.FTZ R213, R213, R192 ;  /* 0x000000c0d5d57221 */ /* 0x002fc40000010000 */
[----:B------:R-:W-:Y:S02]  /*2690*/  FADD.FTZ R216, R216, R193 ;  /* 0x000000c1d8d87221 */ /* 0x000fe40000010000 */
[----:B------:R-:W-:Y:S02]  /*26a0*/  FADD.FTZ R213, R194, R213 ;  /* 0x000000d5c2d57221 */ /* 0x000fe40000010000 */
[----:B------:R-:W-:Y:S02]  /*26b0*/  FADD.FTZ R216, R195, R216 ;  /* 0x000000d8c3d87221 */ /* 0x000fe40000010000 */
[----:B------:R-:W1:Y:S02]  /*26c0*/  LDS.128 R192, [R212.X8+0x7030] ;  /* 0x00703000d4c07984 */ /* 0x000e640000008c00 */
[----:B-1----:R-:W-:Y:S02]  /*26d0*/  FADD.FTZ R213, R213, R192 ;  /* 0x000000c0d5d57221 */ /* 0x002fe40000010000 */
        /* <DEDUP_REMOVED lines=18> */
.L_x_6100:
[----:B------:R-:W-:Y:S05]  /*2800*/  BSYNC B1 ;  /* 0x0000000000017941 */ /* 0x000fea0003800000 */
.L_x_6099:
        /* <DEDUP_REMOVED lines=19> */
.L_x_6102:
[----:B------:R-:W-:Y:S05]  /*2940*/  BSYNC B1 ;  /* 0x0000000000017941 */ /* 0x000fea0003800000 */
.L_x_6101:
[----:B------:R-:W-:Y:S01]  /*2950*/  ISETP.NE.U32.AND P5, PT, RZ, c[0x0][0x258], PT ;  /* 0x00009600ff007a0c */ /* 0x000fe20003fa5070 */
[----:B------:R-:W-:Y:S03]  /*2960*/  BSSY B1, `(.L_x_6103) ;  /* 0x000000c000017945 */ /* 0x000fe60003800000 */
[----:B------:R-:W-:-:S04]  /*2970*/  ISETP.NE.AND.EX P5, PT, RZ, c[0x0][0x25c], PT, P5 ;  /* 0x00009700ff007a0c */ /* 0x000fc80003fa5350 */
[----:B------:R-:W-:Y:S01]  /*2980*/  SEL R188, R216, R188, P5 ;  /* 0x000000bcd8bc7207 */ /* 0x000fe20002800000 */
        /* <DEDUP_REMOVED lines=9> */
.L_x_6104:
[----:B------:R-:W-:Y:S05]  /*2a20*/  BSYNC B1 ;  /* 0x0000000000017941 */ /* 0x000fea0003800000 */
.L_x_6103:
[----:B------:R-:W-:Y:S01]  /*2a30*/  BSSY B1, `(.L_x_6105) ;  /* 0x000000b000017945 */ /* 0x000fe20003800000 */
        /* <DEDUP_REMOVED lines=10> */
.L_x_6106:
[----:B------:R-:W-:Y:S05]  /*2ae0*/  BSYNC B1 ;  /* 0x0000000000017941 */ /* 0x000fea0003800000 */
.L_x_6105:
        /* <DEDUP_REMOVED lines=11> */
.L_x_6108:
[----:B------:R-:W-:Y:S05]  /*2ba0*/  BSYNC B1 ;  /* 0x0000000000017941 */ /* 0x000fea0003800000 */
.L_x_6107:
[----:B------:R-:W-:Y:S01]  /*2bb0*/  SEL R191, R215, R191, P5 ;  /* 0x000000bfd7bf7207 */ /* 0x000fe20002800000 */
[----:B------:R-:W-:Y:S01]  /*2bc0*/  @P4 FMUL.FTZ R212, R212, c[0x0][0x1ec] ;  /* 0x00007b00d4d44a20 */ /* 0x000fe20000410000 */
[----:B------:R-:W-:Y:S01]  /*2bd0*/  ISETP.NE.U32.AND P5, PT, RZ, c[0x0][0x258], PT ;  /* 0x00009600ff007a0c */ /* 0x000fe20003fa5070 */
[----:B------:R-:W-:Y:S01]  /*2be0*/  @P4 FMUL.FTZ R213, R213, c[0x0][0x1ec] ;  /* 0x00007b00d5d54a20 */ /* 0x000fe20000410000 */
[----:B------:R-:W-:Y:S01]  /*2bf0*/  BSSY B1, `(.L_x_6109) ;  /* 0x0000024000017945 */ /* 0x000fe20003800000 */
[----:B------:R-:W-:Y:S01]  /*2c00*/  @P4 FMUL.FTZ R216, R216, c[0x0][0x1ec] ;  /* 0x00007b00d8d84a20 */ /* 0x000fe20000410000 */
[----:B------:R-:W-:-:S13]  /*2c10*/  ISETP.NE.AND.EX P5, PT, RZ, c[0x0][0x25c], PT, P5 ;  /* 0x00009700ff007a0c */ /* 0x000fda0003fa5350 */
[----:B------:R-:W-:-:S04]  /*2c20*/  @P5 IMAD.MOV.U32 R195, RZ, RZ, 0x10 ;  /* 0x00000010ffc35424 */ /* 0x000fc800078e00ff */
[----:B------:R-:W-:-:S05]  /*2c30*/  @P5 IMAD.WIDE.U32 R194, R8, R195, c[0x0][0x258] ;  /* 0x0000960008c25625 */ /* 0x000fca00078e00c3 */
[----:B------:R1:W-:Y:S02]  /*2c40*/  @P5 STG.E.128 [R194.64], R188 ;  /* 0x000000bcc2005986 */ /* 0x0003e4000c101d04 */
[----:B-1----:R-:W-:Y:S02]  /*2c50*/  @P4 PRMT R194, RZ, 0x5410, R249 ;  /* 0x00005410ffc24816 */ /* 0x002fe400000000f9 */
[----:B------:R-:W-:-:S03]  /*2c60*/  @P4 PRMT R195, RZ, 0x5410, R248 ;  /* 0x00005410ffc34816 */ /* 0x000fc600000000f8 */
[----:B------:R-:W-:Y:S01]  /*2c70*/  @P4 FFMA.FTZ R133, R212, R194, R133 ;  /* 0x000000c2d4854223 */ /* 0x000fe20000010085 */
[----:B------:R-:W-:Y:S01]  /*2c80*/  @P4 PRMT R194, RZ, 0x7610, R248 ;  /* 0x00007610ffc24816 */ /* 0x000fe200000000f8 */
[----:B------:R-:W-:Y:S02]  /*2c90*/  @P4 FFMA.FTZ R132, R216, R195, R132 ;  /* 0x000000c3d8844223 */ /* 0x000fe40000010084 */
[----:B------:R-:W-:Y:S02]  /*2ca0*/  @P4 FMUL.FTZ R216, R24, R216 ;  /* 0x000000d818d84220 */ /* 0x000fe40000410000 */
[----:B------:R-:W-:Y:S02]  /*2cb0*/  @P4 FFMA.FTZ R134, R213, R194, R134 ;  /* 0x000000c2d5864223 */ /* 0x000fe40000010086 */
[----:B------:R-:W-:Y:S01]  /*2cc0*/  @P4 FMUL.FTZ R194, R215, c[0x0][0x1ec] ;  /* 0x00007b00d7c24a20 */ /* 0x000fe20000410000 */
        /* <DEDUP_REMOVED lines=22> */
.L_x_6110:
[----:B------:R-:W-:Y:S05]  /*2e30*/  BSYNC B1 ;  /* 0x0000000000017941 */ /* 0x000fea0003800000 */
.L_x_6109:
[----:B------:R-:W-:Y:S02]  /*2e40*/  IADD3 R8, R8, 0x100, RZ ;  /* 0x0000010008087810 */ /* 0x000fe40007ffe0ff */
[----:B------:R-:W-:Y:S02]  /*2e50*/  IADD3 R211, R211, 0x100, RZ ;  /* 0x00000100d3d37810 */ /* 0x000fe40007ffe0ff */
.L_x_6098:
[----:B------:R-:W-:Y:S05]  /*2e60*/  BSYNC B0 ;  /* 0x0000000000007941 */ /* 0x000fea0003800000 */
.L_x_6097:
[----:B------:R-:W-:Y:S01]  /*2e70*/  ISETP.GE.U32.AND P5, PT, R3, 0x200, PT ;  /* 0x000002000300780c */ /* 0x000fe20003fa6070 */
[----:B------:R-:W-:-:S12]  /*2e80*/  BSSY B0, `(.L_x_6111) ;  /* 0x000006d000007945 */ /* 0x000fd80003800000 */
[----:B------:R-:W-:Y:S05]  /*2e90*/  @!P5 BRA `(.L_x_6112) ;  /* 0x000006b00000d947 */ /* 0x000fea0003800000 */
[----:B-1----:R-:W-:Y:S01]  /*2ea0*/  @P4 IMAD.MOV.U32 R194, RZ, RZ, 0x8 ;  /* 0x00000008ffc24424 */ /* 0x002fe200078e00ff */
[----:B0-----:R-:W-:-:S03]  /*2eb0*/  ISETP.NE.AND P5, PT, R251, RZ, PT ;  /* 0x000000fffb00720c */ /* 0x001fc60003fa5270 */
        /* <DEDUP_REMOVED lines=23> */
.L_x_6114:
[----:B------:R-:W-:Y:S05]  /*3030*/  BSYNC B1 ;  /* 0x0000000000017941 */ /* 0x000fea0003800000 */
.L_x_6113:
        /* <DEDUP_REMOVED lines=10> */
.L_x_6116:
[----:B------:R-:W-:Y:S05]  /*30e0*/  BSYNC B1 ;  /* 0x0000000000017941 */ /* 0x000fea0003800000 */
.L_x_6115:
        /* <DEDUP_REMOVED lines=8> */
.L_x_6118:
[----:B------:R-:W-:Y:S05]  /*3170*/  BSYNC B1 ;  /* 0x0000000000017941 */ /* 0x000fea0003800000 */
.L_x_6117:
        /* <DEDUP_REMOVED lines=11> */
.L_x_6120:
[----:B------:R-:W-:Y:S05]  /*3230*/  BSYNC B1 ;  /* 0x0000000000017941 */ /* 0x000fea0003800000 */
.L_x_6119:
[C---:B------:R-:W-:Y:S01]  /*3240*/  SEL R188, R215.reuse, R188, P5 ;  /* 0x000000bcd7bc7207 */ /* 0x040fe20002800000 */
[----:B------:R-:W-:Y:S01]  /*3250*/  @P4 FMUL.FTZ R215, R215, c[0x0][0x1ec] ;  /* 0x00007b00d7d74a20 */ /* 0x000fe20000410000 */
[C---:B------:R-:W-:Y:S01]  /*3260*/  SEL R189, R216.reuse, R189, P5 ;  /* 0x000000bdd8bd7207 */ /* 0x040fe20002800000 */
[----:B------:R-:W-:Y:S01]  /*3270*/  @P4 FMUL.FTZ R216, R216, c[0x0][0x1ec] ;  /* 0x00007b00d8d84a20 */ /* 0x000fe20000410000 */
[----:B------:R-:W-:Y:S01]  /*3280*/  SEL R190, R246, R190, P5 ;  /* 0x000000bef6be7207 */ /* 0x000fe20002800000 */
[----:B------:R-:W-:Y:S01]  /*3290*/  BSSY B1, `(.L_x_6121) ;  /* 0x0000029000017945 */ /* 0x000fe20003800000 */
[C---:B------:R-:W-:Y:S01]  /*32a0*/  SEL R191, R194.reuse, R191, P5 ;  /* 0x000000bfc2bf7207 */ /* 0x040fe20002800000 */
[----:B------:R-:W-:Y:S01]  /*32b0*/  @P4 FMUL.FTZ R194, R194, c[0x0][0x1ec] ;  /* 0x00007b00c2c24a20 */ /* 0x000fe20000410000 */
[----:B------:R-:W-:Y:S02]  /*32c0*/  ISETP.NE.U32.AND P5, PT, RZ, c[0x0][0x258], PT ;  /* 0x00009600ff007a0c */ /* 0x000fe40003fa5070 */
        /* <DEDUP_REMOVED lines=9> */
[----:B------:R0:W-:Y:S01]  /*3360*/  @P5 STG.E.128 [R212.64], R188 ;  /* 0x000000bcd4005986 */ /* 0x0001e2000c101d04 */
[----:B------:R-:W-:-:S03]  /*3370*/  @P4 PRMT R215, RZ, 0x7610, R248 ;  /* 0x00007610ffd74816 */ /* 0x000fc600000000f8 */
[----:B------:R-:W-:-:S04]  /*3380*/  @P4 F2FP.BF16.PACK_AB R195, RZ, R195 ;  /* 0x000000c3ffc3423e */ /* 0x000fc800000010ff */
[----:B------:R-:W-:Y:S01]  /*3390*/  @P4 PRMT R4, R195, 0x7610, R4 ;  /* 0x00007610c3044816 */ /* 0x000fe20000000004 */
[----:B0-----:R-:W-:Y:S01]  /*33a0*/  @P4 FMUL.FTZ R213, R246, c[0x0][0x1ec] ;  /* 0x00007b00f6d54a20 */ /* 0x001fe20000410000 */
        /* <DEDUP_REMOVED lines=23> */
.L_x_6122:
[----:B------:R-:W-:Y:S05]  /*3520*/  BSYNC B1 ;  /* 0x0000000000017941 */ /* 0x000fea0003800000 */
.L_x_6121:
[----:B------:R-:W-:Y:S02]  /*3530*/  IADD3 R8, R8, 0x100, RZ ;  /* 0x0000010008087810 */ /* 0x000fe40007ffe0ff */
[----:B------:R-:W-:Y:S02]  /*3540*/  IADD3 R211, R211, 0x100, RZ ;  /* 0x00000100d3d37810 */ /* 0x000fe40007ffe0ff */
.L_x_6112:
[----:B------:R-:W-:Y:S05]  /*3550*/  BSYNC B0 ;  /* 0x0000000000007941 */ /* 0x000fea0003800000 */
.L_x_6111:
[----:B------:R-:W-:Y:S01]  /*3560*/  ISETP.GE.U32.AND P5, PT, R3, 0x300, PT ;  /* 0x000003000300780c */ /* 0x000fe20003fa6070 */
[----:B------:R-:W-:-:S12]  /*3570*/  BSSY B0, `(.L_x_6123) ;  /* 0x000006d000007945 */ /* 0x000fd80003800000 */
[----:B------:R-:W-:Y:S05]  /*3580*/  @!P5 BRA `(.L_x_6124) ;  /* 0x000006b00000d947 */ /* 0x000fea0003800000 */
[----:B01----:R-:W-:Y:S01]  /*3590*/  @P4 IMAD.MOV.U32 R194, RZ, RZ, 0x8 ;  /* 0x00000008ffc24424 */ /* 0x003fe200078e00ff */
        /* <DEDUP_REMOVED lines=24> */
.L_x_6126:
[----:B------:R-:W-:Y:S05]  /*3720*/  BSYNC B1 ;  /* 0x0000000000017941 */ /* 0x000fea0003800000 */
.L_x_6125:
        /* <DEDUP_REMOVED lines=10> */
.L_x_6128:
[----:B------:R-:W-:Y:S05]  /*37d0*/  BSYNC B1 ;  /* 0x0000000000017941 */ /* 0x000fea0003800000 */
.L_x_6127:
        /* <DEDUP_REMOVED lines=8> */
.L_x_6130:
[----:B------:R-:W-:Y:S05]  /*3860*/  BSYNC B1 ;  /* 0x0000000000017941 */ /* 0x000fea0003800000 */
.L_x_6129:
        /* <DEDUP_REMOVED lines=11> */
.L_x_6132:
[----:B------:R-:W-:Y:S05]  /*3920*/  BSYNC B1 ;  /* 0x0000000000017941 */ /* 0x000fea0003800000 */
.L_x_6131:
        /* <DEDUP_REMOVED lines=39> */
[----:B------:R-:W-:-:S02]  /*3ba0*/  PRMT R213, R6, 0x5410, R7 ;  /* 0x0000541006d57816 */ /* 0x000fc40000000007 */
[----:B------:R-:W-:Y:S01]  /*3bb0*/  MOV R212, 0x8 ;  /* 0x0000000800d47802 */ /* 0x000fe20000000f00 */
[----:B------:R-:W-:-:S05]  /*3bc0*/  IMAD.WIDE.U32 R194, R194, 0x10000, RZ ;  /* 0x00010000c2c27825 */ /* 0x000fca00078e00ff */
[----:B------:R-:W-:Y:S01]  /*3bd0*/  LOP3.LUT R195, R213, R195, RZ, 0xfc, !PT ;  /* 0x000000c3d5c37212 */ /* 0x000fe200078efcff */
[----:B------:R-:W-:Y:S01]  /*3be0*/  IMAD.WIDE.U32 R212, R211, R212, c[0x0][0x248] ;  /* 0x00009200d3d47625 */ /* 0x000fe200078e00d4 */
[----:B------:R-:W-:-:S05]  /*3bf0*/  LOP3.LUT R194, R194, 0xffff, R4, 0xf8, !PT ;  /* 0x0000ffffc2c27812 */ /* 0x000fca00078ef804 */
[----:B------:R0:W-:Y:S02]  /*3c00*/  STG.E.64 [R212.64], R194 ;  /* 0x000000c2d4007986 */ /* 0x0001e4000c101b04 */
.L_x_6134:
[----:B------:R-:W-:Y:S05]  /*3c10*/  BSYNC B1 ;  /* 0x0000000000017941 */ /* 0x000fea0003800000 */
.L_x_6133:
[----:B------:R-:W-:Y:S02]  /*3c20*/  IADD3 R8, R8, 0x100, RZ ;  /* 0x0000010008087810 */ /* 0x000fe40007ffe0ff */
[----:B------:R-:W-:Y:S02]  /*3c30*/  IADD3 R211, R211, 0x100, RZ ;  /* 0x00000100d3d37810 */ /* 0x000fe40007ffe0ff */
.L_x_6124:
[----:B------:R-:W-:Y:S05]  /*3c40*/  BSYNC B0 ;  /* 0x0000000000007941 */ /* 0x000fea0003800000 */
.L_x_6123:
[----:B------:R-:W-:Y:S01]  /*3c50*/  BSSY B0, `(.L_x_6135) ;  /* 0x000006d000007945 */ /* 0x000fe20003800000 */
        /* <DEDUP_REMOVED lines=26> */
.L_x_6138:
[----:B------:R-:W-:Y:S05]  /*3e00*/  BSYNC B1 ;  /* 0x0000000000017941 */ /* 0x000fea0003800000 */
.L_x_6137:
        /* <DEDUP_REMOVED lines=10> */
.L_x_6140:
[----:B------:R-:W-:Y:S05]  /*3eb0*/  BSYNC B1 ;  /* 0x0000000000017941 */ /* 0x000fea0003800000 */
.L_x_6139:
        /* <DEDUP_REMOVED lines=8> */
.L_x_6142:
[----:B------:R-:W-:Y:S05]  /*3f40*/  BSYNC B1 ;  /* 0x0000000000017941 */ /* 0x000fea0003800000 */
.L_x_6141:
        /* <DEDUP_REMOVED lines=11> */
.L_x_6144:
[----:B------:R-:W-:Y:S05]  /*4000*/  BSYNC B1 ;  /* 0x0000000000017941 */ /* 0x000fea0003800000 */
.L_x_6143:
        /* <DEDUP_REMOVED lines=46> */
.L_x_6146:
[----:B------:R-:W-:Y:S05]  /*42f0*/  BSYNC B1 ;  /* 0x0000000000017941 */ /* 0x000fea0003800000 */
.L_x_6145:
[----:B------:R-:W-:Y:S02]  /*4300*/  IADD3 R8, R8, 0x100, RZ ;  /* 0x0000010008087810 */ /* 0x000fe40007ffe0ff */
[----:B------:R-:W-:Y:S02]  /*4310*/  IADD3 R211, R211, 0x100, RZ ;  /* 0x00000100d3d37810 */ /* 0x000fe40007ffe0ff */
.L_x_6136:
[----:B------:R-:W-:Y:S05]  /*4320*/  BSYNC B0 ;  /* 0x0000000000007941 */ /* 0x000fea0003800000 */
.L_x_6135:
        /* <DEDUP_REMOVED lines=27> */
.L_x_6150:
[----:B------:R-:W-:Y:S05]  /*44e0*/  BSYNC B1 ;  /* 0x0000000000017941 */ /* 0x000fea0003800000 */
.L_x_6149:
        /* <DEDUP_REMOVED lines=10> */
.L_x_6152:
[----:B------:R-:W-:Y:S05]  /*4590*/  BSYNC B1 ;  /* 0x0000000000017941 */ /* 0x000fea0003800000 */
.L_x_6151:
        /* <DEDUP_REMOVED lines=8> */
.L_x_6154:
[----:B------:R-:W-:Y:S05]  /*4620*/  BSYNC B1 ;  /* 0x0000000000017941 */ /* 0x000fea0003800000 */
.L_x_6153:
        /* <DEDUP_REMOVED lines=11> */
.L_x_6156:
[----:B------:R-:W-:Y:S05]  /*46e0*/  BSYNC B1 ;  /* 0x0000000000017941 */ /* 0x000fea0003800000 */
.L_x_6155:
        /* <DEDUP_REMOVED lines=46> */
.L_x_6158:
[----:B------:R-:W-:Y:S05]  /*49d0*/  BSYNC B1 ;  /* 0x0000000000017941 */ /* 0x000fea0003800000 */
.L_x_6157:
[----:B------:R-:W-:Y:S02]  /*49e0*/  IADD3 R8, R8, 0x100, RZ ;  /* 0x0000010008087810 */ /* 0x000fe40007ffe0ff */
[----:B------:R-:W-:Y:S02]  /*49f0*/  IADD3 R211, R211, 0x100, RZ ;  /* 0x00000100d3d37810 */ /* 0x000fe40007ffe0ff */
.L_x_6148:
[----:B------:R-:W-:Y:S05]  /*4a00*/  BSYNC B0 ;  /* 0x0000000000007941 */ /* 0x000fea0003800000 */
.L_x_6147:
        /* <DEDUP_REMOVED lines=27> */
.L_x_6162:
[----:B------:R-:W-:Y:S05]  /*4bc0*/  BSYNC B1 ;  /* 0x0000000000017941 */ /* 0x000fea0003800000 */
.L_x_6161:
        /* <DEDUP_REMOVED lines=10> */
.L_x_6164:
[----:B------:R-:W-:Y:S05]  /*4c70*/  BSYNC B1 ;  /* 0x0000000000017941 */ /* 0x000fea0003800000 */
.L_x_6163:
        /* <DEDUP_REMOVED lines=8> */
.L_x_6166:
[----:B------:R-:W-:Y:S05]  /*4d00*/  BSYNC B1 ;  /* 0x0000000000017941 */ /* 0x000fea0003800000 */
.L_x_6165:
        /* <DEDUP_REMOVED lines=11> */
.L_x_6168:
[----:B------:R-:W-:Y:S05]  /*4dc0*/  BSYNC B1 ;  /* 0x0000000000017941 */ /* 0x000fea0003800000 */
.L_x_6167:
        /* <DEDUP_REMOVED lines=46> */
.L_x_6170:
[----:B------:R-:W-:Y:S05]  /*50b0*/  BSYNC B1 ;  /* 0x0000000000017941 */ /* 0x000fea0003800000 */
.L_x_6169:
[----:B------:R-:W-:Y:S02]  /*50c0*/  IADD3 R8, R8, 0x100, RZ ;  /* 0x0000010008087810 */ /* 0x000fe40007ffe0ff */
[----:B------:R-:W-:Y:S02]  /*50d0*/  IADD3 R211, R211, 0x100, RZ ;  /* 0x00000100d3d37810 */ /* 0x000fe40007ffe0ff */
.L_x_6160:
[----:B------:R-:W-:Y:S05]  /*50e0*/  BSYNC B0 ;  /* 0x0000000000007941 */ /* 0x000fea0003800000 */
.L_x_6159:
[----:B------:R-:W-:Y:S01]  /*50f0*/  ISETP.GE.U32.AND P5, PT, R3, 0x700, PT ;  /* 0x000007000300780c */ /* 0x000fe20003fa6070 */
[----:B------:R-:W-:-:S12]  /*5100*/  BSSY B0, `(.L_x_6171) ;  /* 0x0000069000007945 */ /* 0x000fd80003800000 */
[----:B------:R-:W-:Y:S05]  /*5110*/  @!P5 BRA `(.L_x_6172) ;  /* 0x000006700000d947 */ /* 0x000fea0003800000 */
[----:B0-----:R-:W-:Y:S01]  /*5120*/  ISETP.NE.AND P5, PT, R251, RZ, PT ;  /* 0x000000fffb00720c */ /* 0x001fe20003fa5270 */
[----:B------:R-:W-:Y:S03]  /*5130*/  BSSY B1, `(.L_x_6173) ;  /* 0x0000015000017945 */ /* 0x000fe60003800000 */
[----:B------:R-:W-:Y:S02]  /*5140*/  FSEL R192, R192, RZ, !P5 ;  /* 0x000000ffc0c07208 */ /* 0x000fe40006800000 */
[----:B------:R-:W-:-:S04]  /*5150*/  @!P3 ISETP.NE.U32.AND P5, PT, RZ, c[0x0][0x218], PT ;  /* 0x00008600ff00ba0c */ /* 0x000fc80003fa5070 */
[----:B------:R-:W-:-:S04]  /*5160*/  @!P3 ISETP.NE.AND.EX P5, PT, RZ, c[0x0][0x21c], PT, P5 ;  /* 0x00008700ff00ba0c */ /* 0x000fc80003fa5350 */
[----:B-1----:R-:W-:Y:S02]  /*5170*/  @!P3 FSEL R212, R185, RZ, P5 ;  /* 0x000000ffb9d4b208 */ /* 0x002fe40002800000 */
        /* <DEDUP_REMOVED lines=16> */
.L_x_6174:
[----:B------:R-:W-:Y:S05]  /*5280*/  BSYNC B1 ;  /* 0x0000000000017941 */ /* 0x000fea0003800000 */
.L_x_6173:
        /* <DEDUP_REMOVED lines=8> */
.L_x_6176:
[----:B------:R-:W-:Y:S05]  /*5310*/  BSYNC B1 ;  /* 0x0000000000017941 */ /* 0x000fea0003800000 */
.L_x_6175:
        /* <DEDUP_REMOVED lines=8> */
.L_x_6178:
[----:B------:R-:W-:Y:S05]  /*53a0*/  BSYNC B1 ;  /* 0x0000000000017941 */ /* 0x000fea0003800000 */
.L_x_6177:
        /* <DEDUP_REMOVED lines=8> */
.L_x_6180:
[----:B------:R-:W-:Y:S05]  /*5430*/  BSYNC B1 ;  /* 0x0000000000017941 */ /* 0x000fea0003800000 */
.L_x_6179:
        /* <DEDUP_REMOVED lines=14> */
[----:B------:R-:W-:-:S05]  /*5520*/  @P3 IMAD.WIDE.U32 R194, R8, R195, c[0x0][0x258] ;  /* 0x0000960008c23625 */ /* 0x000fca00078e00c3 */
[----:B------:R0:W-:Y:S01]  /*5530*/  @P3 STG.E.128 [R194.64], R188 ;  /* 0x000000bcc2003986 */ /* 0x0001e2000c101d04 */
[C---:B--2---:R-:W-:Y:S02]  /*5540*/  @P4 SHF.R.U64 R0, R192.reuse, 0x10, R193 ;  /* 0x00000010c0004819 */ /* 0x044fe400000012c1 */
[----:B------:R-:W-:Y:S02]  /*5550*/  @P4 PRMT R248, R192, 0x7610, R248 ;  /* 0x00007610c0f84816 */ /* 0x000fe400000000f8 */
[----:B------:R-:W-:Y:S02]  /*5560*/  @P4 PRMT R249, R0, 0x7610, R249 ;  /* 0x0000761000f94816 */ /* 0x000fe400000000f9 */
[--C-:B------:R-:W-:Y:S02]  /*5570*/  @P4 SHF.R.U32.HI R0, RZ, 0x10, R193.reuse ;  /* 0x00000010ff004819 */ /* 0x100fe400000116c1 */
[----:B------:R-:W-:Y:S02]  /*5580*/  @P4 PRMT R248, R248, 0x5410, R193 ;  /* 0x00005410f8f84816 */ /* 0x000fe400000000c1 */
[----:B------:R-:W-:Y:S01]  /*5590*/  @P4 PRMT R249, R249, 0x5410, R0 ;  /* 0x00005410f9f94816 */ /* 0x000fe20000000000 */
[----:B------:R-:W-:Y:S01]  /*55a0*/  @P4 FMUL.FTZ R193, R216, c[0x0][0x1ec] ;  /* 0x00007b00d8c14a20 */ /* 0x000fe20000410000 */
[----:B------:R-:W-:-:S02]  /*55b0*/  @P4 PRMT R0, RZ, 0x5410, R248 ;  /* 0x00005410ff004816 */ /* 0x000fc400000000f8 */
[----:B------:R-:W-:-:S03]  /*55c0*/  @P4 PRMT R8, RZ, 0x7610, R248 ;  /* 0x00007610ff084816 */ /* 0x000fc600000000f8 */
[----:B------:R-:W-:Y:S01]  /*55d0*/  @P4 FFMA.FTZ R156, R0, R193, R156 ;  /* 0x000000c1009c4223 */ /* 0x000fe2000001009c */
[--C-:B------:R-:W-:Y:S01]  /*55e0*/  @P4 PRMT R0, RZ, 0x5410, R249.reuse ;  /* 0x00005410ff004816 */ /* 0x100fe200000000f9 */
[----:B------:R-:W-:Y:S01]  /*55f0*/  @P4 FFMA.FTZ R158, R8, R213, R158 ;  /* 0x000000d5089e4223 */ /* 0x000fe2000001009e */
[----:B------:R-:W-:-:S03]  /*5600*/  @P4 PRMT R8, RZ, 0x7610, R249 ;  /* 0x00007610ff084816 */ /* 0x000fc600000000f9 */
[----:B------:R-:W-:Y:S02]  /*5610*/  @P4 FFMA.FTZ R157, R0, R212, R157 ;  /* 0x000000d4009d4223 */ /* 0x000fe4000001009d */
[----:B------:R-:W-:Y:S02]  /*5620*/  @P4 FMUL.FTZ R0, R215, c[0x0][0x1ec] ;  /* 0x00007b00d7004a20 */ /* 0x000fe40000410000 */
[----:B------:R-:W-:Y:S02]  /*5630*/  @P4 FMUL.FTZ R193, R68, R193 ;  /* 0x000000c144c14220 */ /* 0x000fe40000410000 */
[----:B------:R-:W-:Y:S02]  /*5640*/  @P4 FFMA.FTZ R159, R8, R0, R159 ;  /* 0x00000000089f4223 */ /* 0x000fe4000001009f */
[----:B------:R-:W-:Y:S02]  /*5650*/  @P4 FMUL.FTZ R212, R69, R212 ;  /* 0x000000d445d44220 */ /* 0x000fe40000410000 */
[----:B------:R-:W-:-:S02]  /*5660*/  @P4 FMUL.FTZ R213, R70, R213 ;  /* 0x000000d546d54220 */ /* 0x000fc40000410000 */
[----:B------:R-:W-:Y:S01]  /*5670*/  @P4 FMUL.FTZ R0, R71, R0 ;  /* 0x0000000047004220 */ /* 0x000fe20000410000 */
        /* <DEDUP_REMOVED lines=17> */
.L_x_6172:
[----:B0-----:R-:W-:Y:S05]  /*5790*/  BSYNC B0 ;  /* 0x0000000000007941 */ /* 0x001fea0003800000 */
.L_x_6171:
[----:B------:R-:W-:Y:S02]  /*57a0*/  LOP3.LUT P3, RZ, R247, 0xff, RZ, 0xc0, !PT ;  /* 0x000000fff7ff7812 */ /* 0x000fe4000786c0ff */
[----:B------:R-:W-:Y:S02]  /*57b0*/  IADD3 R2, R2, c[0x0][0x160], RZ ;  /* 0x0000580002027a10 */ /* 0x000fe40007ffe0ff */
[----:B------:R-:W-:Y:S02]  /*57c0*/  SEL R247, RZ, 0x1, P3 ;  /* 0x00000001fff77807 */ /* 0x000fe40001800000 */
[----:B------:R-:W-:-:S13]  /*57d0*/  ISETP.GE.AND P3, PT, R2, c[0x0][0x164], PT ;  /* 0x0000590002007a0c */ /* 0x000fda0003f66270 */
[----:B-1----:R-:W-:Y:S01]  /*57e0*/  @P3 CALL.REL.NOINC `(.L_x_6061) ;  /* 0x0000001000003944 */ /* 0x002fe20003c00000 */
[----:B------:R-:W-:Y:S05]  /*57f0*/  BRA `(.L_x_6181) ;  /* 0xffffaea000007947 */ /* 0x000fea000383ffff */
.L_x_6061:
[----:B--2---:R-:W0:Y:S01]  /*5800*/  S2UR UR6, SR_CTAID.X ;  /* 0x00000000000679c3 */ /* 0x004e220000002500 */
[----:B------:R-:W0:Y:S01]  /*5810*/  S2R R2, SR_TID.X ;  /* 0x0000000000027919 */ /* 0x000e220000002100 */
[C---:B------:R-:W-:Y:S01]  /*5820*/  LOP3.LUT P5, RZ, R3.reuse, 0xffffff00, RZ, 0xc0, !PT ;  /* 0xffffff0003ff7812 */ /* 0x040fe200078ac0ff */
[----:B-----5:R-:W-:Y:S01]  /*5830*/  @P0 IMAD.MOV.U32 R27, RZ, RZ, 0x10 ;  /* 0x00000010ff1b0424 */ /* 0x020fe200078e00ff */
[C---:B------:R-:W-:Y:S01]  /*5840*/  ISETP.GE.U32.AND P4, PT, R3.reuse, 0x200, PT ;  /* 0x000002000300780c */ /* 0x040fe20003f86070 */
[----:B------:R-:W-:Y:S01]  /*5850*/  @P1 IMAD.MOV.U32 R29, RZ, RZ, 0x10 ;  /* 0x00000010ff1d1424 */ /* 0x000fe200078e00ff */
[----:B------:R-:W-:Y:S02]  /*5860*/  ISETP.GE.U32.AND P3, PT, R3, 0x300, PT ;  /* 0x000003000300780c */ /* 0x000fe40003f66070 */
[----:B------:R-:W-:-:S07]  /*5870*/  @P2 MOV R31, 0x10 ;  /* 0x00000010001f2802 */ /* 0x000fce0000000f00 */
        /* <DEDUP_REMOVED lines=59> */
.L_x_6095:
[----:B------:R-:W-:Y:S01]  /*5c30*/  HFMA2.MMA R194, -RZ, RZ, 0, 9.5367431640625e-07 ;  /* 0x00000010ffc27435 */ /* 0x000fe200000001ff */
[----:B-1----:R-:W-:Y:S01]  /*5c40*/  IMAD.MOV.U32 R193, RZ, RZ, R213 ;  /* 0x000000ffffc17224 */ /* 0x002fe200078e00d5 */
[----:B------:R-:W-:Y:S01]  /*5c50*/  MOV R192, 0x5c80 ;  /* 0x00005c8000c07802 */ /* 0x000fe20000000f00 */
[----:B------:R-:W-:-:S03]  /*5c60*/  IMAD.MOV.U32 R250, RZ, RZ, -0x1 ;  /* 0xfffffffffffa7424 */ /* 0x000fc600078e00ff */
[----:B0----5:R-:W-:Y:S05]  /*5c70*/  CALL.REL.NOINC `($__internal_86_$__cuda_sm70_shflsync_down_p) ;  /* 0x000003c000007944 */ /* 0x021fea0003c00000 */
[----:B-1----:R-:W-:Y:S01]  /*5c80*/  IMAD.MOV.U32 R195, RZ, RZ, R194 ;  /* 0x000000ffffc37224 */ /* 0x002fe200078e00c2 */
[----:B------:R-:W-:Y:S05]  /*5c90*/  BRA `(.L_x_6182) ;  /* 0xffffc70000007947 */ /* 0x000fea000383ffff */
.L_x_6096:
[----:B-1----:R-:W-:Y:S01]  /*5ca0*/  MOV R193, R215 ;  /* 0x000000d700c17202 */ /* 0x002fe20000000f00 */
[----:B------:R-:W-:Y:S01]  /*5cb0*/  IMAD.MOV.U32 R194, RZ, RZ, 0x10 ;  /* 0x00000010ffc27424 */ /* 0x000fe200078e00ff */
[----:B------:R-:W-:Y:S01]  /*5cc0*/  MOV R192, 0x5cf0 ;  /* 0x00005cf000c07802 */ /* 0x000fe20000000f00 */
[----:B------:R-:W-:-:S02]  /*5cd0*/  IMAD.MOV.U32 R250, RZ, RZ, -0x1 ;  /* 0xfffffffffffa7424 */ /* 0x000fc400078e00ff */
[----:B0-23-5:R-:W-:Y:S05]  /*5ce0*/  CALL.REL.NOINC `($__internal_86_$__cuda_sm70_shflsync_down_p) ;  /* 0x0000035000007944 */ /* 0x02dfea0003c00000 */
[----:B------:R-:W-:Y:S01]  /*5cf0*/  FADD.FTZ R211, R195, R213 ;  /* 0x000000d5c3d37221 */ /* 0x000fe20000010000 */
[----:B------:R-:W-:Y:S01]  /*5d00*/  MOV R192, 0x5d60 ;  /* 0x00005d6000c07802 */ /* 0x000fe20000000f00 */
[----:B-1----:R-:W-:Y:S01]  /*5d10*/  FADD.FTZ R195, R215, R194 ;  /* 0x000000c2d7c37221 */ /* 0x002fe20000010000 */
[----:B------:R-:W-:Y:S01]  /*5d20*/  HFMA2.MMA R194, -RZ, RZ, 0, 4.76837158203125e-07 ;  /* 0x00000008ffc27435 */ /* 0x000fe200000001ff */
[----:B------:R-:W-:-:S02]  /*5d30*/  IMAD.MOV.U32 R250, RZ, RZ, -0x1 ;  /* 0xfffffffffffa7424 */ /* 0x000fc400078e00ff */
[----:B------:R-:W-:-:S03]  /*5d40*/  IMAD.MOV.U32 R193, RZ, RZ, R211 ;  /* 0x000000ffffc17224 */ /* 0x000fc600078e00d3 */
[----:B------:R-:W-:Y:S05]  /*5d50*/  CALL.REL.NOINC `($__internal_86_$__cuda_sm70_shflsync_down_p) ;  /* 0x000002e000007944 */ /* 0x000fea0003c00000 */
[----:B-1----:R-:W-:Y:S01]  /*5d60*/  MOV R213, R194 ;  /* 0x000000c200d57202 */ /* 0x002fe20000000f00 */
[----:B------:R-:W-:Y:S01]  /*5d70*/  IMAD.MOV.U32 R193, RZ, RZ, R195 ;  /* 0x000000ffffc17224 */ /* 0x000fe200078e00c3 */
[----:B------:R-:W-:Y:S01]  /*5d80*/  MOV R250, 0xffffffff ;  /* 0xffffffff00fa7802 */ /* 0x000fe20000000f00 */
[----:B------:R-:W-:Y:S01]  /*5d90*/  IMAD.MOV.U32 R194, RZ, RZ, 0x8 ;  /* 0x00000008ffc27424 */ /* 0x000fe200078e00ff */
[----:B------:R-:W-:Y:S02]  /*5da0*/  MOV R192, 0x5dc0 ;  /* 0x00005dc000c07802 */ /* 0x000fe40000000f00 */
[----:B------:R-:W-:Y:S05]  /*5db0*/  CALL.REL.NOINC `($__internal_86_$__cuda_sm70_shflsync_down_p) ;  /* 0x0000028000007944 */ /* 0x000fea0003c00000 */
[----:B------:R-:W-:Y:S01]  /*5dc0*/  FADD.FTZ R211, R213, R211 ;  /* 0x000000d3d5d37221 */ /* 0x000fe20000010000 */
[----:B------:R-:W-:Y:S01]  /*5dd0*/  MOV R192, 0x5e30 ;  /* 0x00005e3000c07802 */ /* 0x000fe20000000f00 */
[----:B-1----:R-:W-:Y:S02]  /*5de0*/  FADD.FTZ R195, R195, R194 ;  /* 0x000000c2c3c37221 */ /* 0x002fe40000010000 */
[----:B------:R-:W-:Y:S01]  /*5df0*/  IMAD.MOV.U32 R194, RZ, RZ, 0x4 ;  /* 0x00000004ffc27424 */ /* 0x000fe200078e00ff */
[----:B------:R-:W-:Y:S01]  /*5e00*/  MOV R193, R211 ;  /* 0x000000d300c17202 */ /* 0x000fe20000000f00 */
[----:B------:R-:W-:-:S02]  /*5e10*/  IMAD.MOV.U32 R250, RZ, RZ, -0x1 ;  /* 0xfffffffffffa7424 */ /* 0x000fc400078e00ff */
[----:B------:R-:W-:Y:S05]  /*5e20*/  CALL.REL.NOINC `($__internal_86_$__cuda_sm70_shflsync_down_p) ;  /* 0x0000021000007944 */ /* 0x000fea0003c00000 */
[----:B-1----:R-:W-:Y:S01]  /*5e30*/  IMAD.MOV.U32 R213, RZ, RZ, R194 ;  /* 0x000000ffffd57224 */ /* 0x002fe200078e00c2 */
[----:B------:R-:W-:Y:S01]  /*5e40*/  HFMA2.MMA R194, -RZ, RZ, 0, 2.384185791015625e-07 ;  /* 0x00000004ffc27435 */ /* 0x000fe200000001ff */
[----:B------:R-:W-:Y:S01]  /*5e50*/  IMAD.MOV.U32 R193, RZ, RZ, R195 ;  /* 0x000000ffffc17224 */ /* 0x000fe200078e00c3 */
[----:B------:R-:W-:Y:S01]  /*5e60*/  MOV R192, 0x5e90 ;  /* 0x00005e9000c07802 */ /* 0x000fe20000000f00 */
[----:B------:R-:W-:-:S03]  /*5e70*/  IMAD.MOV.U32 R250, RZ, RZ, -0x1 ;  /* 0xfffffffffffa7424 */ /* 0x000fc600078e00ff */
[----:B------:R-:W-:Y:S05]  /*5e80*/  CALL.REL.NOINC `($__internal_86_$__cuda_sm70_shflsync_down_p) ;  /* 0x000001b000007944 */ /* 0x000fea0003c00000 */
[----:B------:R-:W-:Y:S01]  /*5e90*/  FADD.FTZ R211, R213, R211 ;  /* 0x000000d3d5d37221 */ /* 0x000fe20000010000 */
[----:B------:R-:W-:Y:S01]  /*5ea0*/  MOV R250, 0xffffffff ;  /* 0xffffffff00fa7802 */ /* 0x000fe20000000f00 */
[----:B-1----:R-:W-:Y:S01]  /*5eb0*/  FADD.FTZ R195, R195, R194 ;  /* 0x000000c2c3c37221 */ /* 0x002fe20000010000 */
[----:B------:R-:W-:Y:S01]  /*5ec0*/  MOV R192, 0x5f00 ;  /* 0x00005f0000c07802 */ /* 0x000fe20000000f00 */
[----:B------:R-:W-:-:S02]  /*5ed0*/  IMAD.MOV.U32 R194, RZ, RZ, 0x2 ;  /* 0x00000002ffc27424 */ /* 0x000fc400078e00ff */
[----:B------:R-:W-:Y:S02]  /*5ee0*/  IMAD.MOV.U32 R193, RZ, RZ, R211 ;  /* 0x000000ffffc17224 */ /* 0x000fe400078e00d3 */
[----:B------:R-:W-:Y:S05]  /*5ef0*/  CALL.REL.NOINC `($__internal_86_$__cuda_sm70_shflsync_down_p) ;  /* 0x0000014000007944 */ /* 0x000fea0003c00000 */
[----:B-1----:R-:W-:Y:S01]  /*5f00*/  IMAD.MOV.U32 R213, RZ, RZ, R194 ;  /* 0x000000ffffd57224 */ /* 0x002fe200078e00c2 */
[----:B------:R-:W-:Y:S01]  /*5f10*/  MOV R193, R195 ;  /* 0x000000c300c17202 */ /* 0x000fe20000000f00 */
[----:B------:R-:W-:Y:S01]  /*5f20*/  IMAD.MOV.U32 R194, RZ, RZ, 0x2 ;  /* 0x00000002ffc27424 */ /* 0x000fe200078e00ff */
[----:B------:R-:W-:Y:S01]  /*5f30*/  MOV R192, 0x5f60 ;  /* 0x00005f6000c07802 */ /* 0x000fe20000000f00 */
[----:B------:R-:W-:Y:S02]  /*5f40*/  IMAD.MOV.U32 R250, RZ, RZ, -0x1 ;  /* 0xfffffffffffa7424 */ /* 0x000fe400078e00ff */
[----:B------:R-:W-:Y:S05]  /*5f50*/  CALL.REL.NOINC `($__internal_86_$__cuda_sm70_shflsync_down_p) ;  /* 0x000000e000007944 */ /* 0x000fea0003c00000 */
[----:B------:R-:W-:Y:S01]  /*5f60*/  FADD.FTZ R211, R213, R211 ;  /* 0x000000d3d5d37221 */ /* 0x000fe20000010000 */
[----:B------:R-:W-:Y:S01]  /*5f70*/  MOV R192, 0x5fd0 ;  /* 0x00005fd000c07802 */ /* 0x000fe20000000f00 */
[----:B-1----:R-:W-:Y:S01]  /*5f80*/  FADD.FTZ R195, R195, R194 ;  /* 0x000000c2c3c37221 */ /* 0x002fe20000010000 */
[----:B------:R-:W-:Y:S01]  /*5f90*/  HFMA2.MMA R194, -RZ, RZ, 0, 5.9604644775390625e-08 ;  /* 0x00000001ffc27435 */ /* 0x000fe200000001ff */
[----:B------:R-:W-:Y:S02]  /*5fa0*/  IMAD.MOV.U32 R250, RZ, RZ, -0x1 ;  /* 0xfffffffffffa7424 */ /* 0x000fe400078e00ff */
[----:B------:R-:W-:-:S03]  /*5fb0*/  IMAD.MOV.U32 R193, RZ, RZ, R211 ;  /* 0x000000ffffc17224 */ /* 0x000fc600078e00d3 */
[----:B------:R-:W-:Y:S05]  /*5fc0*/  CALL.REL.NOINC `($__internal_86_$__cuda_sm70_shflsync_down_p) ;  /* 0x0000007000007944 */ /* 0x000fea0003c00000 */
[----:B-1----:R-:W-:Y:S01]  /*5fd0*/  MOV R213, R194 ;  /* 0x000000c200d57202 */ /* 0x002fe20000000f00 */
[----:B------:R-:W-:Y:S01]  /*5fe0*/  IMAD.MOV.U32 R193, RZ, RZ, R195 ;  /* 0x000000ffffc17224 */ /* 0x000fe200078e00c3 */
[----:B------:R-:W-:Y:S01]  /*5ff0*/  MOV R250, 0xffffffff ;  /* 0xffffffff00fa7802 */ /* 0x000fe20000000f00 */
[----:B------:R-:W-:Y:S01]  /*6000*/  IMAD.MOV.U32 R194, RZ, RZ, 0x1 ;  /* 0x00000001ffc27424 */ /* 0x000fe200078e00ff */
[----:B------:R-:W-:-:S02]  /*6010*/  MOV R192, 0x6030 ;  /* 0x0000603000c07802 */ /* 0x000fc40000000f00 */
[----:B------:R-:W-:Y:S05]  /*6020*/  CALL.REL.NOINC `($__internal_86_$__cuda_sm70_shflsync_down_p) ;  /* 0x0000001000007944 */ /* 0x000fea0003c00000 */
[----:B-1----:R-:W-:Y:S05]  /*6030*/  BRA `(.L_x_6183) ;  /* 0xffffc48000007947 */ /* 0x002fea000383ffff */
        .weak           $__internal_86_$__cuda_sm70_shflsync_down_p
        .type           $__internal_86_$__cuda_sm70_shflsync_down_p,@function
        .size           $__internal_86_$__cuda_sm70_shflsync_down_p,(.L_x_12962 - $__internal_86_$__cuda_sm70_shflsync_down_p)
$__internal_86_$__cuda_sm70_shflsync_down_p:
[----:B------:R-:W-:Y:S01]  /*6040*/  IMAD.MOV.U32 R216, RZ, RZ, 0x1f ;  /* 0x0000001fffd87424 */ /* 0x000fe200078e00ff */
[----:B------:R-:W-:Y:S04]  /*6050*/  WARPSYNC R250 ;  /* 0x000000fa00007348 */ /* 0x000fe80003800000 */
[----:B------:R0:W1:Y:S02]  /*6060*/  SHFL.DOWN PT, R194, R193, R194, R216 ;  /* 0x080000c2c1c27389 */ /* 0x00006400000e00d8 */
[----:B0-----:R-:W-:Y:S01]  /*6070*/  HFMA2.MMA R193, -RZ, RZ, 0, 0 ;  /* 0x00000000ffc17435 */ /* 0x001fe200000001ff */
[----:B------:R-:W-:-:S05]  /*6080*/  SHF.R.U32.HI R216, RZ, 0x5, R252 ;  /* 0x00000005ffd87819 */ /* 0x000fca00000116fc */
[----:B------:R-:W-:Y:S05]  /*6090*/  RET.REL.NODEC R192 `(_ZN10layer_norm13ln_bwd_kernelINS_13Kernel_traitsIf13__nv_bfloat16fS2_fjLj7168ELj1ELj1ELj8ELj8ENS_18Kernel_traits_baseILj7168EfS2_fS2_fjLj256EEEEELb0ELb1ELb1ELb0EEEvNS_9BwdParamsE) ;  /* 0xffff9f60c0007950 */ /* 0x000fea0003c3ffff */
.L_x_6184:
        /* <DEDUP_REMOVED lines=14> */
.L_x_12962:


//--------------------- .text._ZN10layer_norm13ln_bwd_kernelINS_13Kernel_traitsIf13__nv_bfloat16fS2_fjLj7168ELj1ELj1ELj8ELj8ENS_18Kernel_traits_baseILj7168EfS2_fS2_fjLj256EEEEELb0ELb1ELb1ELb1EEEvNS_9BwdParamsE --------------------------
	.section	.text._ZN10layer_norm13ln_bwd_kernelINS_13Kernel_traitsIf13__nv_bfloat16fS2_fjLj7168ELj1ELj1ELj8ELj8ENS_18Kernel_traits_baseILj7168EfS2_fS2_fjLj256EEEEELb0ELb1ELb1ELb1EEEvNS_9BwdParamsE,"ax",@progbits
	.sectioninfo	@"SHI_REGISTERS=255"
	.align	128
        .global         _ZN10layer_norm13ln_bwd_kernelINS_13Kernel_traitsIf13__nv_bfloat16fS2_fjLj7168ELj1ELj1ELj8ELj8ENS_18Kernel_traits_baseILj7168EfS2_fS2_fjLj256EEEEELb0ELb1ELb1ELb1EEEvNS_9BwdParamsE
        .type           _ZN10layer_norm13ln_bwd_kernelINS_13Kernel_traitsIf13__nv_bfloat16fS2_fjLj7168ELj1ELj1ELj8ELj8ENS_18Kernel_traits_baseILj7168EfS2_fS2_fjLj256EEEEELb0ELb1ELb1ELb1EEEvNS_9BwdParamsE,@function
        .size           _ZN10layer_norm13ln_bwd_kernelINS_13Kernel_traitsIf13__nv_bfloat16fS2_fjLj7168ELj1ELj1ELj8ELj8ENS_18Kernel_traits_baseILj7168EfS2_fS2_fjLj256EEEEELb0ELb1ELb1ELb1EEEvNS_9BwdParamsE,(.L_x_12963 - _ZN10layer_norm13ln_bwd_kernelINS_13Kernel_traitsIf13__nv_bfloat16fS2_fjLj7168ELj1ELj1ELj8ELj8ENS_18Kernel_traits_baseILj7168EfS2_fS2_fjLj256EEEEELb0ELb1ELb1ELb1EEEvNS_9BwdParamsE)
        .other          _ZN10layer_norm13ln_bwd_kernelINS_13Kernel_traitsIf13__nv_bfloat16fS2_fjLj7168ELj1ELj1ELj8ELj8ENS_18Kernel_traits_baseILj7168EfS2_fS2_fjLj256EEEEELb0ELb1ELb1ELb1EEEvNS_9BwdParamsE,@"STO_CUDA_ENTRY STV_DEFAULT"
_ZN10layer_norm13ln_bwd_kernelINS_13Kernel_traitsIf13__nv_bfloat16fS2_fjLj7168ELj1ELj1ELj8ELj8ENS_18Kernel_traits_baseILj7168EfS2_fS2_fjLj256EEEEELb0ELb1ELb1ELb1EEEvNS_9BwdParamsE:
.text._ZN10layer_norm13ln_bwd_kernelINS_13Kernel_traitsIf13__nv_bfloat16fS2_fjLj7168ELj1ELj1ELj8ELj8ENS_18Kernel_traits_baseILj7168EfS2_fS2_fjLj256EEEEELb0ELb1ELb1ELb1EEEvNS_9BwdParamsE:
        /* <DEDUP_REMOVED lines=51> */
.L_x_6185:
[----:B------:R-:W-:-:S04]  /*0330*/  SHF.L.U32 R2, R2, 0x4, RZ ;  /* 0x0000000402027819 */ /* 0x000fc800000006ff */
[----:B------:R-:W-:-:S04]  /*0340*/  LOP3.LUT R4, R2, 0xff0, RZ, 0xc0, !PT ;  /* 0x00000ff002047812 */ /* 0x000fc800078ec0ff */
[C---:B------:R-:W-:Y:S02]  /*0350*/  IADD3 R2, P0, R4.reuse, c[0x0][0x1b0], RZ ;  /* 0x00006c0004027a10 */ /* 0x040fe40007f1e0ff */
[----:B------:R-:W-:Y:S02]  /*0360*/  IADD3 R4, P1, R4, c[0x0][0x1c8], RZ ;  /* 0x0000720004047a10 */ /* 0x000fe40007f3e0ff */
[----:B------:R-:W-:Y:S02]  /*0370*/  IADD3.X R3, RZ, c[0x0][0x1b4], RZ, P0, !PT ;  /* 0x00006d00ff037a10 */ /* 0x000fe400007fe4ff */
[----:B------:R-:W-:-:S03]  /*0380*/  IADD3.X R5, RZ, c[0x0][0x1cc], RZ, P1, !PT ;  /* 0x00007300ff057a10 */ /* 0x000fc60000ffe4ff */
        /* <DEDUP_REMOVED lines=57> */
.L_x_6274:
[----:B------:R-:W-:-:S04]  /*0720*/  IMAD.MOV.U32 R192, RZ, RZ, 0x4 ;  /* 0x00000004ffc07424 */ /* 0x000fc800078e00ff */
[----:B------:R-:W-:-:S05]  /*0730*/  IMAD.WIDE R2, R0, R192, c[0x0][0x1d8] ;  /* 0x0000760000027625 */ /* 0x000fca00078e02c0 */
[----:B------:R0:W2:Y:S04]  /*0740*/  LDG.E R211, [R2.64] ;  /* 0x0000000402d37981 */ /* 0x0000a8000c1e1900 */
[----:B------:R-:W1:Y:S01]  /*0750*/  S2R R194, SR_TID.X ;  /* 0x0000000000c27919 */ /* 0x000e620000002100 */
[----:B------:R-:W-:-:S04]  /*0760*/  IMAD.WIDE R224, R0, R192, c[0x0][0x1d0] ;  /* 0x0000740000e07625 */ /* 0x000fc800078e02c0 */
[C---:B0-----:R-:W-:Y:S02]  /*0770*/  IMAD.WIDE R2, R0.reuse, R192, c[0x0][0x1a8] ;  /* 0x00006a0000027625 */ /* 0x041fe400078e02c0 */
[----:B-----5:R1:W5:Y:S02]  /*0780*/  LDG.E R224, [R224.64] ;  /* 0x00000004e0e07981 */ /* 0x020364000c1e1900 */
[----:B------:R-:W-:Y:S02]  /*0790*/  IMAD R192, R0, c[0x0][0x168], RZ ;  /* 0x00005a0000c07a24 */ /* 0x000fe400078e02ff */
[----:B------:R0:W5:Y:S03]  /*07a0*/  LDG.E R2, [R2.64] ;  /* 0x0000000402027981 */ /* 0x000166000c1e1900 */
[----:B------:R-:W-:-:S04]  /*07b0*/  SHF.R.S32.HI R193, RZ, 0x1f, R192 ;  /* 0x0000001fffc17819 */ /* 0x000fc800000114c0 */
[----:B------:R-:W-:Y:S02]  /*07c0*/  LEA.HI R192, R193, R192, RZ, 0x2 ;  /* 0x000000c0c1c07211 */ /* 0x000fe400078f10ff */
[----:B-1----:R-:W-:-:S04]  /*07d0*/  LOP3.LUT R225, R194, 0xff, RZ, 0xc0, !PT ;  /* 0x000000ffc2e17812 */ /* 0x002fc800078ec0ff */
[----:B0-----:R-:W-:Y:S02]  /*07e0*/  LEA.HI.SX32 R3, R192, R225, 0x1e ;  /* 0x000000e1c0037211 */ /* 0x001fe400078ff2ff */
[----:B------:R-:W-:Y:S02]  /*07f0*/  MOV R198, 0x10 ;  /* 0x0000001000c67802 */ /* 0x000fe40000000f00 */
[C---:B------:R-:W-:Y:S02]  /*0800*/  IADD3 R216, R3.reuse, 0x100, RZ ;  /* 0x0000010003d87810 */ /* 0x040fe40007ffe0ff */
[C---:B------:R-:W-:Y:S02]  /*0810*/  IADD3 R217, R3.reuse, 0x200, RZ ;  /* 0x0000020003d97810 */ /* 0x040fe40007ffe0ff */
[C---:B------:R-:W-:Y:S01]  /*0820*/  IADD3 R218, R3.reuse, 0x300, RZ ;  /* 0x0000030003da7810 */ /* 0x040fe20007ffe0ff */
[----:B------:R-:W-:Y:S01]  /*0830*/  BSSY B0, `(.L_x_6187) ;  /* 0x0000157000007945 */ /* 0x000fe20003800000 */
[----:B------:R-:W-:-:S04]  /*0840*/  IMAD.WIDE.U32 R192, R3, R198, c[0x0][0x218] ;  /* 0x0000860003c07625 */ /* 0x000fc800078e00c6 */
[----:B------:R-:W-:-:S04]  /*0850*/  IMAD.WIDE.U32 R194, R216, R198, c[0x0][0x218] ;  /* 0x00008600d8c27625 */ /* 0x000fc800078e00c6 */
[----:B------:R-:W-:-:S04]  /*0860*/  IMAD.WIDE.U32 R196, R217, R198, c[0x0][0x218] ;  /* 0x00008600d9c47625 */ /* 0x000fc800078e00c6 */
[----:B------:R-:W-:Y:S01]  /*0870*/  IMAD.WIDE.U32 R198, R218, R198, c[0x0][0x218] ;  /* 0x00008600dac67625 */ /* 0x000fe200078e00c6 */
[----:B--2---:R-:W-:-:S13]  /*0880*/  ISETP.GT.AND P6, PT, R211, RZ, PT ;  /* 0x000000ffd300720c */ /* 0x004fda0003fc4270 */
[----:B------:R-:W-:Y:S05]  /*0890*/  @P6 BRA `(.L_x_6188) ;  /* 0x0000016000006947 */ /* 0x000fea0003800000 */
[----:B------:R-:W-:Y:S01]  /*08a0*/  ISETP.NE.U32.AND P0, PT, RZ, c[0x0][0x218], PT ;  /* 0x00008600ff007a0c */ /* 0x000fe20003f05070 */
[----:B------:R-:W-:Y:S01]  /*08b0*/  HFMA2.MMA R211, -RZ, RZ, 0, 0 ;  /* 0x00000000ffd37435 */ /* 0x000fe200000001ff */
[----:B------:R-:W-:Y:S02]  /*08c0*/  MOV R225, RZ ;  /* 0x000000ff00e17202 */ /* 0x000fe40000000f00 */
[----:B------:R-:W-:-:S13]  /*08d0*/  ISETP.NE.AND.EX P0, PT, RZ, c[0x0][0x21c], PT, P0 ;  /* 0x00008700ff007a0c */ /* 0x000fda0003f05300 */
[----:B------:R-:W-:Y:S05]  /*08e0*/  @!P0 BRA `(.L_x_6189) ;  /* 0x000014b000008947 */ /* 0x000fea0003800000 */
[C---:B------:R-:W-:Y:S01]  /*08f0*/  IADD3 R28, R3.reuse, 0x400, RZ ;  /* 0x00000400031c7810 */ /* 0x040fe20007ffe0ff */
[----:B------:R0:W5:Y:S01]  /*0900*/  LDG.E.128 R44, [R192.64] ;  /* 0x00000004c02c7981 */ /* 0x000162000c1e1d00 */
[C---:B------:R-:W-:Y:S02]  /*0910*/  IADD3 R24, R3.reuse, 0x500, RZ ;  /* 0x0000050003187810 */ /* 0x040fe40007ffe0ff */
[----:B------:R-:W-:Y:S01]  /*0920*/  MOV R23, 0x10 ;  /* 0x0000001000177802 */ /* 0x000fe20000000f00 */
[----:B------:R0:W5:Y:S01]  /*0930*/  LDG.E.128 R40, [R194.64] ;  /* 0x00000004c2287981 */ /* 0x000162000c1e1d00 */
[----:B------:R-:W-:-:S03]  /*0940*/  IADD3 R20, R3, 0x600, RZ ;  /* 0x0000060003147810 */ /* 0x000fc60007ffe0ff */
[-C--:B------:R-:W-:Y:S01]  /*0950*/  IMAD.WIDE.U32 R28, R28, R23.reuse, c[0x0][0x218] ;  /* 0x000086001c1c7625 */ /* 0x080fe200078e0017 */
[----:B------:R0:W5:Y:S03]  /*0960*/  LDG.E.128 R36, [R196.64] ;  /* 0x00000004c4247981 */ /* 0x000166000c1e1d00 */
[-C--:B------:R-:W-:Y:S01]  /*0970*/  IMAD.WIDE.U32 R24, R24, R23.reuse, c[0x0][0x218] ;  /* 0x0000860018187625 */ /* 0x080fe200078e0017 */
[----:B------:R0:W5:Y:S03]  /*0980*/  LDG.E.128 R32, [R198.64] ;  /* 0x00000004c6207981 */ /* 0x000166000c1e1d00 */
[----:B------:R-:W-:Y:S01]  /*0990*/  IMAD.WIDE.U32 R20, R20, R23, c[0x0][0x218] ;  /* 0x0000860014147625 */ /* 0x000fe200078e0017 */
[----:B------:R-:W5:Y:S04]  /*09a0*/  LDG.E.128 R28, [R28.64] ;  /* 0x000000041c1c7981 */ /* 0x000f68000c1e1d00 */
[----:B------:R-:W5:Y:S04]  /*09b0*/  LDG.E.128 R24, [R24.64] ;  /* 0x0000000418187981 */ /* 0x000f68000c1e1d00 */
[----:B------:R-:W5:Y:S01]  /*09c0*/  LDG.E.128 R20, [R20.64] ;  /* 0x0000000414147981 */ /* 0x000f62000c1e1d00 */
[----:B------:R-:W-:Y:S01]  /*09d0*/  MOV R225, RZ ;  /* 0x000000ff00e17202 */ /* 0x000fe20000000f00 */
[----:B------:R-:W-:Y:S01]  /*09e0*/  IMAD.MOV.U32 R211, RZ, RZ, RZ ;  /* 0x000000ffffd37224 */ /* 0x000fe200078e00ff */
[----:B------:R-:W-:Y:S05]  /*09f0*/  BRA `(.L_x_6189) ;  /* 0x000013a000007947 */ /* 0x000fea0003800000 */
.L_x_6188:
[----:B------:R-:W-:Y:S02]  /*0a00*/  IADD3 R211, R211, -0x1, RZ ;  /* 0xffffffffd3d37810 */ /* 0x000fe40007ffe0ff */
[----:B------:R-:W-:-:S03]  /*0a10*/  MOV R221, 0x8 ;  /* 0x0000000800dd7802 */ /* 0x000fc60000000f00 */
[----:B------:R-:W-:Y:S01]  /*0a20*/  IMAD R211, R211, c[0x0][0x168], RZ ;  /* 0x00005a00d3d37a24 */ /* 0x000fe200078e02ff */
[----:B------:R-:W-:-:S04]  /*0a30*/  HFMA2.MMA R236, -RZ, RZ, 0, 2.384185791015625e-07 ;  /* 0x00000004ffec7435 */ /* 0x000fc800000001ff */
[----:B------:R-:W-:-:S04]  /*0a40*/  SHF.R.S32.HI R4, RZ, 0x1f, R211 ;  /* 0x0000001fff047819 */ /* 0x000fc800000114d3 */
[----:B------:R-:W-:Y:S02]  /*0a50*/  LEA.HI R4, R4, R211, RZ, 0x2 ;  /* 0x000000d304047211 */ /* 0x000fe400078f10ff */
[----:B------:R-:W-:Y:S02]  /*0a60*/  MOV R238, 0x10 ;  /* 0x0000001000ee7802 */ /* 0x000fe40000000f00 */
[----:B------:R-:W-:Y:S01]  /*0a70*/  LEA.HI.SX32 R4, R4, R225, 0x1e ;  /* 0x000000e104047211 */ /* 0x000fe200078ff2ff */
[----:B------:R-:W-:Y:S01]  /*0a80*/  IMAD.WIDE R18, R0, R236, c[0x0][0x1a0] ;  /* 0x0000680000127625 */ /* 0x000fe200078e02ec */
[C---:B------:R-:W-:Y:S02]  /*0a90*/  IADD3 R237, R3.reuse, 0x400, RZ ;  /* 0x0000040003ed7810 */ /* 0x040fe40007ffe0ff */
[C---:B------:R-:W-:Y:S01]  /*0aa0*/  IADD3 R236, R3.reuse, 0x500, RZ ;  /* 0x0000050003ec7810 */ /* 0x040fe20007ffe0ff */
[C---:B------:R-:W-:Y:S01]  /*0ab0*/  IMAD.WIDE.U32 R234, R4.reuse, R221, c[0x0][0x208] ;  /* 0x0000820004ea7625 */ /* 0x040fe200078e00dd */
[----:B------:R-:W-:Y:S01]  /*0ac0*/  IADD3 R225, R3, 0x600, RZ ;  /* 0x0000060003e17810 */ /* 0x000fe20007ffe0ff */
[----:B------:R0:W2:Y:S01]  /*0ad0*/  LDG.E R219, [R18.64] ;  /* 0x0000000412db7981 */ /* 0x0000a2000c1e1900 */
[----:B------:R-:W-:-:S02]  /*0ae0*/  IADD3 R232, R4, 0x100, RZ ;  /* 0x0000010004e87810 */ /* 0x000fc40007ffe0ff */
[C---:B------:R-:W-:Y:S02]  /*0af0*/  IADD3 R230, R4.reuse, 0x200, RZ ;  /* 0x0000020004e67810 */ /* 0x040fe40007ffe0ff */
[C---:B------:R-:W-:Y:S02]  /*0b00*/  IADD3 R228, R4.reuse, 0x300, RZ ;  /* 0x0000030004e47810 */ /* 0x040fe40007ffe0ff */
[C---:B------:R-:W-:Y:S02]  /*0b10*/  IADD3 R226, R4.reuse, 0x400, RZ ;  /* 0x0000040004e27810 */ /* 0x040fe40007ffe0ff */
[C---:B------:R-:W-:Y:S02]  /*0b20*/  IADD3 R222, R4.reuse, 0x500, RZ ;  /* 0x0000050004de7810 */ /* 0x040fe40007ffe0ff */
[----:B------:R-:W-:Y:S01]  /*0b30*/  IADD3 R220, R4, 0x600, RZ ;  /* 0x0000060004dc7810 */ /* 0x000fe20007ffe0ff */
[-C--:B------:R-:W-:Y:S01]  /*0b40*/  IMAD.WIDE.U32 R4, R3, R238.reuse, c[0x0][0x188] ;  /* 0x0000620003047625 */ /* 0x080fe200078e00ee */
[----:B------:R-:W3:Y:S03]  /*0b50*/  LDG.E.64 R234, [R234.64] ;  /* 0x00000004eaea7981 */ /* 0x000ee6000c1e1b00 */
[----:B------:R-:W-:-:S02]  /*0b60*/  IMAD.WIDE.U32 R8, R216, R238, c[0x0][0x188] ;  /* 0x00006200d8087625 */ /* 0x000fc400078e00ee */
[----:B------:R-:W4:Y:S02]  /*0b70*/  LDG.E.128 R4, [R4.64] ;  /* 0x0000000404047981 */ /* 0x000f24000c1e1d00 */
[-C--:B------:R-:W-:Y:S02]  /*0b80*/  IMAD.WIDE.U32 R12, R217, R238.reuse, c[0x0][0x188] ;  /* 0x00006200d90c7625 */ /* 0x080fe400078e00ee */
[----:B------:R-:W3:Y:S02]  /*0b90*/  LDG.E.128 R8, [R8.64] ;  /* 0x0000000408087981 */ /* 0x000ee4000c1e1d00 */
[-C--:B------:R-:W-:Y:S02]  /*0ba0*/  IMAD.WIDE.U32 R16, R218, R238.reuse, c[0x0][0x188] ;  /* 0x00006200da107625 */ /* 0x080fe400078e00ee */
[----:B------:R-:W3:Y:S02]  /*0bb0*/  LDG.E.128 R12, [R12.64] ;  /* 0x000000040c0c7981 */ /* 0x000ee4000c1e1d00 */
[----:B------:R-:W-:-:S02]  /*0bc0*/  IMAD.WIDE.U32 R200, R237, R238, c[0x0][0x188] ;  /* 0x00006200edc87625 */ /* 0x000fc400078e00ee */
[----:B0-----:R-:W3:Y:S02]  /*0bd0*/  LDG.E.128 R16, [R16.64] ;  /* 0x0000000410107981 */ /* 0x001ee4000c1e1d00 */
[-C--:B------:R-:W-:Y:S02]  /*0be0*/  IMAD.WIDE.U32 R204, R236, R238.reuse, c[0x0][0x188] ;  /* 0x00006200eccc7625 */ /* 0x080fe400078e00ee */
[----:B------:R-:W3:Y:S02]  /*0bf0*/  LDG.E.128 R200, [R200.64] ;  /* 0x00000004c8c87981 */ /* 0x000ee4000c1e1d00 */
[----:B------:R-:W-:Y:S02]  /*0c00*/  IMAD.WIDE.U32 R208, R225, R238, c[0x0][0x188] ;  /* 0x00006200e1d07625 */ /* 0x000fe400078e00ee */
[----:B------:R-:W3:Y:S02]  /*0c10*/  LDG.E.128 R204, [R204.64] ;  /* 0x00000004cccc7981 */ /* 0x000ee4000c1e1d00 */
[----:B------:R-:W-:-:S02]  /*0c20*/  IMAD.WIDE.U32 R232, R232, R221, c[0x0][0x208] ;  /* 0x00008200e8e87625 */ /* 0x000fc400078e00dd */
[----:B------:R-:W3:Y:S02]  /*0c30*/  LDG.E.128 R208, [R208.64] ;  /* 0x00000004d0d07981 */ /* 0x000ee4000c1e1d00 */
        /* <DEDUP_REMOVED lines=8> */
[----:B------:R-:W-:Y:S02]  /*0cc0*/  IMAD.WIDE.U32 R220, R220, R221, c[0x0][0x208] ;  /* 0x00008200dcdc7625 */ /* 0x000fe400078e00dd */
[----:B------:R-:W3:Y:S04]  /*0cd0*/  LDG.E.64 R222, [R222.64] ;  /* 0x00000004dede7981 */ /* 0x000ee8000c1e1b00 */
[----:B------:R-:W3:Y:S01]  /*0ce0*/  LDG.E.64 R220, [R220.64] ;  /* 0x00000004dcdc7981 */ /* 0x000ee2000c1e1b00 */
[----:B------:R-:W-:Y:S01]  /*0cf0*/  ISETP.NE.U32.AND P0, PT, RZ, c[0x0][0x218], PT ;  /* 0x00008600ff007a0c */ /* 0x000fe20003f05070 */
[----:B------:R-:W0:Y:S03]  /*0d00*/  LDC.U8 R241, c[0x0][0x1f0] ;  /* 0x00007c00fff17b82 */ /* 0x000e260000000000 */
[----:B------:R-:W-:-:S13]  /*0d10*/  ISETP.NE.AND.EX P0, PT, RZ, c[0x0][0x21c], PT, P0 ;  /* 0x00008700ff007a0c */ /* 0x000fda0003f05300 */
[----:B------:R1:W5:Y:S04]  /*0d20*/  @P0 LDG.E.128 R44, [R192.64] ;  /* 0x00000004c02c0981 */ /* 0x000368000c1e1d00 */
[----:B------:R0:W5:Y:S04]  /*0d30*/  @P0 LDG.E.128 R40, [R194.64] ;  /* 0x00000004c2280981 */ /* 0x000168000c1e1d00 */
[----:B------:R0:W5:Y:S01]  /*0d40*/  @P0 LDG.E.128 R36, [R196.64] ;  /* 0x00000004c4240981 */ /* 0x000162000c1e1d00 */
[----:B-1----:R-:W-:-:S03]  /*0d50*/  @P0 IMAD.WIDE.U32 R192, R237, R238, c[0x0][0x218] ;  /* 0x00008600edc00625 */ /* 0x002fc600078e00ee */
[----:B------:R1:W5:Y:S01]  /*0d60*/  @P0 LDG.E.128 R32, [R198.64] ;  /* 0x00000004c6200981 */ /* 0x000362000c1e1d00 */
[----:B0-----:R-:W-:-:S03]  /*0d70*/  @P0 IMAD.WIDE.U32 R194, R236, R238, c[0x0][0x218] ;  /* 0x00008600ecc20625 */ /* 0x001fc600078e00ee */
[----:B------:R0:W5:Y:S01]  /*0d80*/  @P0 LDG.E.128 R28, [R192.64] ;  /* 0x00000004c01c0981 */ /* 0x000162000c1e1d00 */
[----:B------:R-:W-:-:S03]  /*0d90*/  @P0 IMAD.WIDE.U32 R196, R225, R238, c[0x0][0x218] ;  /* 0x00008600e1c40625 */ /* 0x000fc600078e00ee */
[----:B------:R0:W5:Y:S04]  /*0da0*/  @P0 LDG.E.128 R24, [R194.64] ;  /* 0x00000004c2180981 */ /* 0x000168000c1e1d00 */
[----:B------:R0:W5:Y:S01]  /*0db0*/  @P0 LDG.E.128 R20, [R196.64] ;  /* 0x00000004c4140981 */ /* 0x000162000c1e1d00 */
[----:B------:R-:W-:-:S04]  /*0dc0*/  ISETP.NE.AND P0, PT, R241, RZ, PT ;  /* 0x000000fff100720c */ /* 0x000fc80003f05270 */
[----:B--2---:R-:W-:-:S05]  /*0dd0*/  FSEL R219, R219, RZ, !P0 ;  /* 0x000000ffdbdb7208 */ /* 0x004fca0004000000 */
[C---:B----4-:R-:W-:Y:S02]  /*0de0*/  FADD.FTZ R5, -R219.reuse, R5 ;  /* 0x00000005db057221 */ /* 0x050fe40000010100 */
[C---:B------:R-:W-:Y:S02]  /*0df0*/  FADD.FTZ R6, -R219.reuse, R6 ;  /* 0x00000006db067221 */ /* 0x040fe40000010100 */
[C---:B------:R-:W-:Y:S02]  /*0e00*/  FADD.FTZ R7, -R219.reuse, R7 ;  /* 0x00000007db077221 */ /* 0x040fe40000010100 */
[C---:B------:R-:W-:Y:S02]  /*0e10*/  FADD.FTZ R4, -R219.reuse, R4 ;  /* 0x00000004db047221 */ /* 0x040fe40000010100 */
[C---:B---3--:R-:W-:Y:S02]  /*0e20*/  FADD.FTZ R8, -R219.reuse, R8 ;  /* 0x00000008db087221 */ /* 0x048fe40000010100 */
        /* <DEDUP_REMOVED lines=23> */
[C---:B-----5:R-:W-:Y:S02]  /*0fa0*/  FMUL.FTZ R219, R2.reuse, R5 ;  /* 0x0000000502db7220 */ /* 0x060fe40000410000 */
[----:B------:R-:W-:-:S02]  /*0fb0*/  FMUL.FTZ R5, R2, R6 ;  /* 0x0000000602057220 */ /* 0x000fc40000410000 */
[C---:B------:R-:W-:Y:S02]  /*0fc0*/  FMUL.FTZ R6, R2.reuse, R7 ;  /* 0x0000000702067220 */ /* 0x040fe40000410000 */
[C---:B------:R-:W-:Y:S02]  /*0fd0*/  FMUL.FTZ R7, R2.reuse, R8 ;  /* 0x0000000802077220 */ /* 0x040fe40000410000 */
[C---:B------:R-:W-:Y:S02]  /*0fe0*/  FMUL.FTZ R8, R2.reuse, R9 ;  /* 0x0000000902087220 */ /* 0x040fe40000410000 */
[C---:B------:R-:W-:Y:S02]  /*0ff0*/  FMUL.FTZ R9, R2.reuse, R10 ;  /* 0x0000000a02097220 */ /* 0x040fe40000410000 */
[C---:B------:R-:W-:Y:S02]  /*1000*/  FMUL.FTZ R10, R2.reuse, R11 ;  /* 0x0000000b020a7220 */ /* 0x040fe40000410000 */
[----:B------:R-:W-:-:S02]  /*1010*/  FMUL.FTZ R11, R2, R12 ;  /* 0x0000000c020b7220 */ /* 0x000fc40000410000 */
[C---:B------:R-:W-:Y:S02]  /*1020*/  FMUL.FTZ R12, R2.reuse, R13 ;  /* 0x0000000d020c7220 */ /* 0x040fe40000410000 */
[C---:B------:R-:W-:Y:S01]  /*1030*/  FMUL.FTZ R13, R2.reuse, R14 ;  /* 0x0000000e020d7220 */ /* 0x040fe20000410000 */
[----:B------:R-:W-:Y:S01]  /*1040*/  MOV R236, R234 ;  /* 0x000000ea00ec7202 */ /* 0x000fe20000000f00 */
[----:B------:R-:W-:Y:S01]  /*1050*/  FMUL.FTZ R14, R2, R15 ;  /* 0x0000000f020e7220 */ /* 0x000fe20000410000 */
[--C-:B-1----:R-:W-:Y:S01]  /*1060*/  SHF.R.U64 R198, R234, 0x10, R235.reuse ;  /* 0x00000010eac67819 */ /* 0x102fe200000012eb */
[C---:B------:R-:W-:Y:S01]  /*1070*/  FMUL.FTZ R15, R2.reuse, R16 ;  /* 0x00000010020f7220 */ /* 0x040fe20000410000 */
[----:B------:R-:W-:Y:S01]  /*1080*/  MOV R234, R235 ;  /* 0x000000eb00ea7202 */ /* 0x000fe20000000f00 */
[----:B------:R-:W-:Y:S01]  /*1090*/  FMUL.FTZ R16, R2, R17 ;  /* 0x0000001102107220 */ /* 0x000fe20000410000 */
[----:B------:R-:W-:Y:S01]  /*10a0*/  SHF.R.U32.HI R199, RZ, 0x10, R235 ;  /* 0x00000010ffc77819 */ /* 0x000fe200000116eb */
[----:B------:R-:W-:Y:S01]  /*10b0*/  IMAD.MOV.U32 R235, RZ, RZ, R232 ;  /* 0x000000ffffeb7224 */ /* 0x000fe200078e00e8 */
[----:B0-----:R-:W-:Y:S01]  /*10c0*/  SHF.R.U64 R192, R232, 0x10, R233 ;  /* 0x00000010e8c07819 */ /* 0x001fe200000012e9 */
[C---:B------:R-:W-:Y:S01]  /*10d0*/  FMUL.FTZ R17, R2.reuse, R18 ;  /* 0x0000001202117220 */ /* 0x040fe20000410000 */
[----:B------:R-:W-:Y:S01]  /*10e0*/  MOV R232, R230 ;  /* 0x000000e600e87202 */ /* 0x000fe20000000f00 */
[----:B------:R-:W-:Y:S01]  /*10f0*/  FMUL.FTZ R18, R2, R19 ;  /* 0x0000001302127220 */ /* 0x000fe20000410000 */
[----:B------:R-:W-:Y:S01]  /*1100*/  SHF.R.U64 R193, R230, 0x10, R231 ;  /* 0x00000010e6c17819 */ /* 0x000fe200000012e7 */
[----:B------:R-:W-:Y:S01]  /*1110*/  FMUL.FTZ R19, R2, R200 ;  /* 0x000000c802137220 */ /* 0x000fe20000410000 */
[----:B------:R-:W-:-:S02]  /*1120*/  MOV R238, R228 ;  /* 0x000000e400ee7202 */ /* 0x000fc40000000f00 */
[--C-:B------:R-:W-:Y:S01]  /*1130*/  SHF.R.U64 R194, R228, 0x10, R229.reuse ;  /* 0x00000010e4c27819 */ /* 0x100fe200000012e5 */
[C---:B------:R-:W-:Y:S01]  /*1140*/  FMUL.FTZ R200, R2.reuse, R201 ;  /* 0x000000c902c87220 */ /* 0x040fe20000410000 */
[----:B------:R-:W-:Y:S02]  /*1150*/  MOV R230, R229 ;  /* 0x000000e500e67202 */ /* 0x000fe40000000f00 */
[----:B------:R-:W-:Y:S01]  /*1160*/  SHF.R.U32.HI R228, RZ, 0x10, R229 ;  /* 0x00000010ffe47819 */ /* 0x000fe200000116e5 */
[----:B------:R-:W-:Y:S01]  /*1170*/  IMAD.MOV.U32 R229, RZ, RZ, R226 ;  /* 0x000000ffffe57224 */ /* 0x000fe200078e00e2 */
[----:B------:R-:W-:Y:S01]  /*1180*/  MOV R244, R233 ;  /* 0x000000e900f47202 */ /* 0x000fe20000000f00 */
[----:B------:R-:W-:Y:S01]  /*1190*/  FMUL.FTZ R201, R2, R202 ;  /* 0x000000ca02c97220 */ /* 0x000fe20000410000 */
[----:B------:R-:W-:Y:S02]  /*11a0*/  SHF.R.U32.HI R225, RZ, 0x10, R233 ;  /* 0x00000010ffe17819 */ /* 0x000fe400000116e9 */
[----:B------:R-:W-:-:S02]  /*11b0*/  MOV R240, R231 ;  /* 0x000000e700f07202 */ /* 0x000fc40000000f00 */
[----:B------:R-:W-:Y:S02]  /*11c0*/  SHF.R.U32.HI R239, RZ, 0x10, R231 ;  /* 0x00000010ffef7819 */ /* 0x000fe400000116e7 */
[--C-:B------:R-:W-:Y:S01]  /*11d0*/  SHF.R.U64 R195, R226, 0x10, R227.reuse ;  /* 0x00000010e2c37819 */ /* 0x100fe200000012e3 */
[----:B------:R-:W-:Y:S01]  /*11e0*/  FMUL.FTZ R202, R2, R203 ;  /* 0x000000cb02ca7220 */ /* 0x000fe20000410000 */
[----:B------:R-:W-:Y:S02]  /*11f0*/  MOV R233, R227 ;  /* 0x000000e300e97202 */ /* 0x000fe40000000f00 */
[----:B------:R-:W-:Y:S02]  /*1200*/  SHF.R.U32.HI R231, RZ, 0x10, R227 ;  /* 0x00000010ffe77819 */ /* 0x000fe400000116e3 */
[----:B------:R-:W-:Y:S02]  /*1210*/  MOV R226, R222 ;  /* 0x000000de00e27202 */ /* 0x000fe40000000f00 */
[----:B------:R-:W-:Y:S01]  /*1220*/  SHF.R.U64 R196, R222, 0x10, R223 ;  /* 0x00000010dec47819 */ /* 0x000fe200000012df */
[----:B------:R-:W-:Y:S01]  /*1230*/  FMUL.FTZ R203, R2, R204 ;  /* 0x000000cc02cb7220 */ /* 0x000fe20000410000 */
[----:B------:R-:W-:-:S02]  /*1240*/  MOV R237, R223 ;  /* 0x000000df00ed7202 */ /* 0x000fc40000000f00 */
[----:B------:R-:W-:Y:S02]  /*1250*/  SHF.R.U32.HI R227, RZ, 0x10, R223 ;  /* 0x00000010ffe37819 */ /* 0x000fe400000116df */
[----:B------:R-:W-:Y:S02]  /*1260*/  MOV R222, R220 ;  /* 0x000000dc00de7202 */ /* 0x000fe40000000f00 */
[--C-:B------:R-:W-:Y:S01]  /*1270*/  SHF.R.U64 R197, R220, 0x10, R221.reuse ;  /* 0x00000010dcc57819 */ /* 0x100fe200000012dd */
[C---:B------:R-:W-:Y:S01]  /*1280*/  FMUL.FTZ R204, R2.reuse, R205 ;  /* 0x000000cd02cc7220 */ /* 0x040fe20000410000 */
[----:B------:R-:W-:Y:S02]  /*1290*/  MOV R223, R221 ;  /* 0x000000dd00df7202 */ /* 0x000fe40000000f00 */
[----:B------:R-:W-:Y:S01]  /*12a0*/  SHF.R.U32.HI R220, RZ, 0x10, R221 ;  /* 0x00000010ffdc7819 */ /* 0x000fe200000116dd */
[C---:B------:R-:W-:Y:S01]  /*12b0*/  FMUL.FTZ R221, R2.reuse, R211 ;  /* 0x000000d302dd7220 */ /* 0x040fe20000410000 */
[----:B------:R-:W-:Y:S01]  /*12c0*/  PRMT R211, RZ, 0x5410, R236 ;  /* 0x00005410ffd37816 */ /* 0x000fe200000000ec */
[----:B------:R-:W-:-:S02]  /*12d0*/  FMUL.FTZ R205, R2, R206 ;  /* 0x000000ce02cd7220 */ /* 0x000fc40000410000 */
[C---:B------:R-:W-:Y:S01]  /*12e0*/  FMUL.FTZ R206, R2.reuse, R207 ;  /* 0x000000cf02ce7220 */ /* 0x040fe20000410000 */
[----:B------:R-:W-:Y:S01]  /*12f0*/  PRMT R192, RZ, 0x5410, R192 ;  /* 0x00005410ffc07816 */ /* 0x000fe200000000c0 */
[C---:B------:R-:W-:Y:S01]  /*1300*/  FMUL.FTZ R207, R2.reuse, R208 ;  /* 0x000000d002cf7220 */ /* 0x040fe20000410000 */
[----:B------:R-:W-:Y:S01]  /*1310*/  PRMT R198, RZ, 0x5410, R198 ;  /* 0x00005410ffc67816 */ /* 0x000fe200000000c6 */
[C---:B------:R-:W-:Y:S02]  /*1320*/  FMUL.FTZ R208, R2.reuse, R209 ;  /* 0x000000d102d07220 */ /* 0x040fe40000410000 */
[----:B------:R-:W-:Y:S01]  /*1330*/  FMUL.FTZ R209, R2, R210 ;  /* 0x000000d202d17220 */ /* 0x000fe20000410000 */
[----:B------:R-:W-:Y:S01]  /*1340*/  PRMT R241, RZ, 0x5410, R234 ;  /* 0x00005410fff17816 */ /* 0x000fe200000000ea */
[----:B------:R-:W-:Y:S01]  /*1350*/  FMUL.FTZ R210, R100, R211 ;  /* 0x000000d364d27220 */ /* 0x000fe20000410000 */
[----:B------:R-:W-:Y:S01]  /*1360*/  PRMT R193, RZ, 0x5410, R193 ;  /* 0x00005410ffc17816 */ /* 0x000fe200000000c1 */
[----:B------:R-:W-:-:S02]  /*1370*/  FMUL.FTZ R4, R2, R4 ;  /* 0x0000000402047220 */ /* 0x000fc40000410000 */
[----:B------:R-:W-:Y:S02]  /*1380*/  FADD.FTZ R137, R137, R192 ;  /* 0x000000c089897221 */ /* 0x000fe40000010000 */
[-C--:B------:R-:W-:Y:S02]  /*1390*/  FFMA.FTZ R109, R8, R192.reuse, R109 ;  /* 0x000000c0086d7223 */ /* 0x080fe4000001006d */
[----:B------:R-:W-:Y:S02]  /*13a0*/  FMUL.FTZ R245, R97, R192 ;  /* 0x000000c061f57220 */ /* 0x000fe40000410000 */
        /* <DEDUP_REMOVED lines=25> */
[----:B------:R-:W-:Y:S01]  /*1540*/  FFMA.FTZ R193, R7, R246, R198 ;  /* 0x000000f607c17223 */ /* 0x000fe200000100c6 */
        /* <DEDUP_REMOVED lines=25> */
[----:B------:R-:W-:Y:S01]  /*16e0*/  FADD.FTZ R143, R143, R239 ;  /* 0x000000ef8f8f7221 */ /* 0x000fe20000010000 */
[----:B------:R-:W-:Y:S01]  /*16f0*/  PRMT R195, RZ, 0x5410, R195 ;  /* 0x00005410ffc37816 */ /* 0x000fe200000000c3 */
[-C--:B------:R-:W-:Y:S02]  /*1700*/  FFMA.FTZ R115, R14, R239.reuse, R115 ;  /* 0x000000ef0e737223 */ /* 0x080fe40000010073 */
[----:B------:R-:W-:Y:S02]  /*1710*/  FMUL.FTZ R239, R95, R239 ;  /* 0x000000ef5fef7220 */ /* 0x000fe40000410000 */
[----:B------:R-:W-:-:S02]  /*1720*/  FADD.FTZ R192, R199, R240 ;  /* 0x000000f0c7c07221 */ /* 0x000fc40000010000 */
[----:B------:R-:W-:Y:S01]  /*1730*/  FFMA.FTZ R193, R13, R240, R193 ;  /* 0x000000f00dc17223 */ /* 0x000fe200000100c1 */
[----:B------:R-:W-:Y:S01]  /*1740*/  PRMT R232, RZ, 0x5410, R233 ;  /* 0x00005410ffe87816 */ /* 0x000fe200000000e9 */
[----:B------:R-:W-:Y:S01]  /*1750*/  FADD.FTZ R144, R144, R238 ;  /* 0x000000ee90907221 */ /* 0x000fe20000010000 */
[----:B------:R-:W-:Y:S01]  /*1760*/  PRMT R194, RZ, 0x5410, R194 ;  /* 0x00005410ffc27816 */ /* 0x000fe200000000c2 */
[----:B------:R-:W-:Y:S02]  /*1770*/  FFMA.FTZ R116, R15, R238, R116 ;  /* 0x000000ee0f747223 */ /* 0x000fe40000010074 */
[----:B------:R-:W-:Y:S02]  /*1780*/  FADD.FTZ R149, R149, R195 ;  /* 0x000000c395957221 */ /* 0x000fe40000010000 */
[-C--:B------:R-:W-:Y:S02]  /*1790*/  FFMA.FTZ R121, R200, R195.reuse, R121 ;  /* 0x000000c3c8797223 */ /* 0x080fe40000010079 */
[----:B------:R-:W-:-:S02]  /*17a0*/  FMUL.FTZ R233, R85, R195 ;  /* 0x000000c355e97220 */ /* 0x000fc40000410000 */
[----:B------:R-:W-:Y:S02]  /*17b0*/  FMUL.FTZ R238, R88, R238 ;  /* 0x000000ee58ee7220 */ /* 0x000fe40000410000 */
[----:B------:R-:W-:Y:S02]  /*17c0*/  FADD.FTZ R195, R192, R239 ;  /* 0x000000efc0c37221 */ /* 0x000fe40000010000 */
[----:B------:R-:W-:Y:S01]  /*17d0*/  FFMA.FTZ R193, R14, R239, R193 ;  /* 0x000000ef0ec17223 */ /* 0x000fe200000100c1 */
[----:B------:R-:W-:Y:S02]  /*17e0*/  PRMT R236, RZ, 0x5410, R230 ;  /* 0x00005410ffec7816 */ /* 0x000fe400000000e6 */
[----:B------:R-:W-:Y:S01]  /*17f0*/  PRMT R235, RZ, 0x5410, R228 ;  /* 0x00005410ffeb7816 */ /* 0x000fe200000000e4 */
[----:B------:R-:W-:Y:S01]  /*1800*/  FADD.FTZ R192, R195, R238 ;  /* 0x000000eec3c07221 */ /* 0x000fe20000010000 */
[----:B------:R-:W-:Y:S01]  /*1810*/  PRMT R228, RZ, 0x5410, R237 ;  /* 0x00005410ffe47816 */ /* 0x000fe200000000ed */
        /* <DEDUP_REMOVED lines=88> */
.L_x_6189:
[----:B0-----:R-:W-:Y:S05]  /*1da0*/  BSYNC B0 ;  /* 0x0000000000007941 */ /* 0x001fea0003800000 */
.L_x_6187:
        /* <DEDUP_REMOVED lines=8> */
.L_x_6275:
        /* <DEDUP_REMOVED lines=18> */
.L_x_6276:
[----:B------:R-:W-:Y:S01]  /*1f50*/  @!P0 LOP3.LUT R199, R199, 0x7, RZ, 0xc0, !PT ;  /* 0x00000007c7c78812 */ /* 0x000fe200078ec0ff */
[----:B-1----:R-:W-:Y:S01]  /*1f60*/  FADD.FTZ R192, R198, R197 ;  /* 0x000000c5c6c07221 */ /* 0x002fe20000010000 */
[----:B------:R-:W-:Y:S01]  /*1f70*/  WARPSYNC 0xffffffff ;  /* 0xffffffff00007948 */ /* 0x000fe20003800000 */
[----:B--2---:R-:W-:Y:S01]  /*1f80*/  FADD.FTZ R193, R193, R195 ;  /* 0x000000c3c1c17221 */ /* 0x004fe20000010000 */
[----:B-----5:R-:W-:Y:S01]  /*1f90*/  ISETP.GE.AND P5, PT, R224, 0x1, PT ;  /* 0x00000001e000780c */ /* 0x020fe20003fa6270 */
[----:B------:R-:W-:Y:S01]  /*1fa0*/  @!P0 IMAD.IADD R199, R196, 0x1, R199 ;  /* 0x00000001c4c78824 */ /* 0x000fe200078e02c7 */
[----:B------:R-:W1:Y:S01]  /*1fb0*/  S2R R225, SR_TID.X ;  /* 0x0000000000e17919 */ /* 0x000e620000002100 */
[----:B------:R-:W-:-:S03]  /*1fc0*/  HFMA2.MMA R211, -RZ, RZ, 0, 0 ;  /* 0x00000000ffd37435 */ /* 0x000fc600000001ff */
[----:B------:R-:W-:Y:S04]  /*1fd0*/  @!P0 STS.64 [R199.X8+0x7000], R192 ;  /* 0x007000c0c7008388 */ /* 0x000fe80000008a00 */
[----:B------:R-:W-:Y:S03]  /*1fe0*/  BAR.SYNC.DEFER_BLOCKING 0x0 ;  /* 0x0000000000007b1d */ /* 0x000fe60000010000 */
[----:B------:R-:W-:-:S05]  /*1ff0*/  @P5 IADD3 R224, R224, -0x1, RZ ;  /* 0xffffffffe0e05810 */ /* 0x000fca0007ffe0ff */
[----:B------:R-:W-:-:S05]  /*2000*/  @P5 IMAD R224, R224, c[0x0][0x168], RZ ;  /* 0x00005a00e0e05a24 */ /* 0x000fca00078e02ff */
[----:B0-----:R-:W-:Y:S02]  /*2010*/  @P5 SHF.R.S32.HI R197, RZ, 0x1f, R224 ;  /* 0x0000001fffc55819 */ /* 0x001fe400000114e0 */
[----:B-1----:R-:W-:Y:S02]  /*2020*/  @P5 LOP3.LUT R198, R225, 0xff, RZ, 0xc0, !PT ;  /* 0x000000ffe1c65812 */ /* 0x002fe400078ec0ff */
[----:B------:R-:W-:-:S04]  /*2030*/  @P5 LEA.HI R197, R197, R224, RZ, 0x2 ;  /* 0x000000e0c5c55211 */ /* 0x000fc800078f10ff */
[----:B------:R-:W-:Y:S01]  /*2040*/  @P5 LEA.HI.SX32 R211, R197, R198, 0x1e ;  /* 0x000000c6c5d35211 */ /* 0x000fe200078ff2ff */
[----:B------:R-:W0:Y:S02]  /*2050*/  LDS.128 R192, [R196.X8+0x7000] ;  /* 0x00700000c4c07984 */ /* 0x000e240000008c00 */
[----:B0-----:R-:W-:Y:S02]  /*2060*/  FADD.FTZ R197, RZ, R192 ;  /* 0x000000c0ffc57221 */ /* 0x001fe40000010000 */
[----:B------:R-:W-:Y:S02]  /*2070*/  FADD.FTZ R198, RZ, R193 ;  /* 0x000000c1ffc67221 */ /* 0x000fe40000010000 */
        /* <DEDUP_REMOVED lines=10> */
[----:B------:R-:W-:Y:S01]  /*2120*/  FADD.FTZ R194, R194, R192 ;  /* 0x000000c0c2c27221 */ /* 0x000fe20000010000 */
[----:B------:R-:W-:Y:S01]  /*2130*/  @P5 MOV R192, 0x8 ;  /* 0x0000000800c05802 */ /* 0x000fe20000000f00 */
[----:B------:R-:W-:Y:S01]  /*2140*/  FADD.FTZ R195, R195, R193 ;  /* 0x000000c1c3c37221 */ /* 0x000fe20000010000 */
[----:B------:R-:W0:Y:S03]  /*2150*/  LDS.128 R196, [R196.X8+0x7030] ;  /* 0x00703000c4c47984 */ /* 0x000e260000008c00 */
[----:B------:R-:W-:-:S06]  /*2160*/  @P5 IMAD.WIDE.U32 R192, R211, R192, c[0x0][0x170] ;  /* 0x00005c00d3c05625 */ /* 0x000fcc00078e00c0 */
[----:B------:R-:W2:Y:S01]  /*2170*/  @P5 LDG.E.64 R192, [R192.64] ;  /* 0x00000004c0c05981 */ /* 0x000ea2000c1e1b00 */
[----:B------:R-:W1:Y:S01]  /*2180*/  LDC.U8 R225, c[0x0][0x1f0] ;  /* 0x00007c00ffe17b82 */ /* 0x000e620000000000 */
[----:B------:R-:W-:Y:S01]  /*2190*/  @!P6 ISETP.NE.U32.AND P1, PT, RZ, c[0x0][0x218], PT ;  /* 0x00008600ff00ea0c */ /* 0x000fe20003f25070 */
[----:B------:R-:W-:Y:S01]  /*21a0*/  BSSY B0, `(.L_x_6192) ;  /* 0x000001a000007945 */ /* 0x000fe20003800000 */
[----:B------:R-:W-:Y:S02]  /*21b0*/  @!P6 ISETP.NE.U32.AND P0, PT, RZ, c[0x0][0x218], PT ;  /* 0x00008600ff00ea0c */ /* 0x000fe40003f05070 */
[----:B------:R-:W-:Y:S02]  /*21c0*/  @!P6 ISETP.NE.AND.EX P1, PT, RZ, c[0x0][0x21c], PT, P1 ;  /* 0x00008700ff00ea0c */ /* 0x000fe40003f25310 */
[----:B------:R-:W-:Y:S01]  /*21d0*/  @!P6 ISETP.NE.AND.EX P0, PT, RZ, c[0x0][0x21c], PT, P0 ;  /* 0x00008700ff00ea0c */ /* 0x000fe20003f05300 */
[----:B0-----:R-:W-:Y:S02]  /*21e0*/  FADD.FTZ R194, R194, R196 ;  /* 0x000000c4c2c27221 */ /* 0x001fe40000010000 */
[----:B------:R-:W-:-:S02]  /*21f0*/  FADD.FTZ R224, R195, R197 ;  /* 0x000000c5c3e07221 */ /* 0x000fc40000010000 */
[----:B------:R-:W-:Y:S01]  /*2200*/  FADD.FTZ R194, R198, R194 ;  /* 0x000000c2c6c27221 */ /* 0x000fe20000010000 */
[----:B-1----:R-:W-:Y:S01]  /*2210*/  ISETP.NE.AND P2, PT, R225, RZ, PT ;  /* 0x000000ffe100720c */ /* 0x002fe20003f45270 */
[----:B------:R-:W-:Y:S02]  /*2220*/  FADD.FTZ R199, R199, R224 ;  /* 0x000000e0c7c77221 */ /* 0x000fe40000010000 */
[----:B------:R-:W-:Y:S02]  /*2230*/  FMUL.FTZ R194, R194, c[0x0][0x1e0] ;  /* 0x00007800c2c27a20 */ /* 0x000fe40000410000 */
[----:B------:R-:W-:Y:S01]  /*2240*/  FMUL.FTZ R196, R199, c[0x0][0x1e0] ;  /* 0x00007800c7c47a20 */ /* 0x000fe20000410000 */
[C---:B--2---:R-:W-:Y:S02]  /*2250*/  @P5 SHF.R.U64 R197, R192.reuse, 0x10, R193 ;  /* 0x00000010c0c55819 */ /* 0x044fe400000012c1 */
        /* <DEDUP_REMOVED lines=14> */
.L_x_6193:
[----:B------:R-:W-:Y:S05]  /*2340*/  BSYNC B0 ;  /* 0x0000000000007941 */ /* 0x000fea0003800000 */
.L_x_6192:
        /* <DEDUP_REMOVED lines=12> */
.L_x_6195:
[----:B------:R-:W-:Y:S05]  /*2410*/  BSYNC B0 ;  /* 0x0000000000007941 */ /* 0x000fea0003800000 */
.L_x_6194:
        /* <DEDUP_REMOVED lines=20> */
.L_x_6197:
[----:B------:R-:W-:Y:S05]  /*2560*/  BSYNC B0 ;  /* 0x0000000000007941 */ /* 0x000fea0003800000 */
.L_x_6196:
        /* <DEDUP_REMOVED lines=17> */
.L_x_6199:
[----:B------:R-:W-:Y:S05]  /*2680*/  BSYNC B0 ;  /* 0x0000000000007941 */ /* 0x000fea0003800000 */
.L_x_6198:
        /* <DEDUP_REMOVED lines=13> */
[----:B------:R-:W-:Y:S02]  /*2760*/  @P5 PRMT R215, R198, 0x7610, R215 ;  /* 0x00007610c6d75816 */ /* 0x000fe400000000d7 */
[----:B------:R-:W-:Y:S02]  /*2770*/  @P1 MOV R198, 0x10 ;  /* 0x0000001000c61802 */ /* 0x000fe40000000f00 */
[----:B------:R-:W-:-:S02]  /*2780*/  SEL R193, R193, R189, P0 ;  /* 0x000000bdc1c17207 */ /* 0x000fc40000000000 */
        /* <DEDUP_REMOVED lines=13> */
.L_x_6201:
[----:B------:R-:W-:Y:S05]  /*2860*/  BSYNC B0 ;  /* 0x0000000000007941 */ /* 0x000fea0003800000 */
.L_x_6200:
        /* <DEDUP_REMOVED lines=10> */
.L_x_6203:
[----:B------:R-:W-:Y:S05]  /*2910*/  BSYNC B0 ;  /* 0x0000000000007941 */ /* 0x000fea0003800000 */
.L_x_6202:
        /* <DEDUP_REMOVED lines=9> */
.L_x_6205:
[----:B------:R-:W-:Y:S05]  /*29b0*/  BSYNC B0 ;  /* 0x0000000000007941 */ /* 0x000fea0003800000 */
.L_x_6204:
        /* <DEDUP_REMOVED lines=17> */
.L_x_6207:
[----:B------:R-:W-:Y:S05]  /*2ad0*/  BSYNC B0 ;  /* 0x0000000000007941 */ /* 0x000fea0003800000 */
.L_x_6206:
        /* <DEDUP_REMOVED lines=17> */
.L_x_6209:
[----:B------:R-:W-:Y:S05]  /*2bf0*/  BSYNC B0 ;  /* 0x0000000000007941 */ /* 0x000fea0003800000 */
.L_x_6208:
        /* <DEDUP_REMOVED lines=17> */
.L_x_6211:
[----:B------:R-:W-:Y:S05]  /*2d10*/  BSYNC B0 ;  /* 0x0000000000007941 */ /* 0x000fea0003800000 */
.L_x_6210:
        /* <DEDUP_REMOVED lines=27> */
.L_x_6213:
[----:B------:R-:W-:Y:S05]  /*2ed0*/  BSYNC B0 ;  /* 0x0000000000007941 */ /* 0x000fea0003800000 */
.L_x_6212:
        /* <DEDUP_REMOVED lines=10> */
.L_x_6215:
[----:B------:R-:W-:Y:S05]  /*2f80*/  BSYNC B0 ;  /* 0x0000000000007941 */ /* 0x000fea0003800000 */
.L_x_6214:
        /* <DEDUP_REMOVED lines=9> */
.L_x_6217:
[----:B------:R-:W-:Y:S05]  /*3020*/  BSYNC B0 ;  /* 0x0000000000007941 */ /* 0x000fea0003800000 */
.L_x_6216:
        /* <DEDUP_REMOVED lines=12> */
.L_x_6219:
[----:B------:R-:W-:Y:S05]  /*30f0*/  BSYNC B0 ;  /* 0x0000000000007941 */ /* 0x000fea0003800000 */
.L_x_6218:
        /* <DEDUP_REMOVED lines=20> */
.L_x_6221:
[----:B------:R-:W-:Y:S05]  /*3240*/  BSYNC B0 ;  /* 0x0000000000007941 */ /* 0x000fea0003800000 */
.L_x_6220:
        /* <DEDUP_REMOVED lines=17> */
.L_x_6223:
[----:B------:R-:W-:Y:S05]  /*3360*/  BSYNC B0 ;  /* 0x0000000000007941 */ /* 0x000fea0003800000 */
.L_x_6222:
        /* <DEDUP_REMOVED lines=12> */
[----:B------:R-:W-:Y:S02]  /*3430*/  @P5 PRMT R215, R198, 0x7610, R215 ;  /* 0x00007610c6d75816 */ /* 0x000fe400000000d7 */
[----:B------:R-:W-:-:S05]  /*3440*/  @P1 MOV R198, 0x10 ;  /* 0x0000001000c61802 */ /* 0x000fca0000000f00 */
        /* <DEDUP_REMOVED lines=11> */
.L_x_6225:
[----:B------:R-:W-:Y:S05]  /*3500*/  BSYNC B0 ;  /* 0x0000000000007941 */ /* 0x000fea0003800000 */
.L_x_6224:
        /* <DEDUP_REMOVED lines=10> */
.L_x_6227:
[----:B------:R-:W-:Y:S05]  /*35b0*/  BSYNC B0 ;  /* 0x0000000000007941 */ /* 0x000fea0003800000 */
.L_x_6226:
        /* <DEDUP_REMOVED lines=9> */
.L_x_6229:
[----:B------:R-:W-:Y:S05]  /*3650*/  BSYNC B0 ;  /* 0x0000000000007941 */ /* 0x000fea0003800000 */
.L_x_6228:
        /* <DEDUP_REMOVED lines=19> */
.L_x_6231:
[----:B------:R-:W-:Y:S05]  /*3790*/  BSYNC B0 ;  /* 0x0000000000007941 */ /* 0x000fea0003800000 */
.L_x_6230:
        /* <DEDUP_REMOVED lines=12> */
.L_x_6233:
[----:B------:R-:W-:Y:S05]  /*3860*/  BSYNC B0 ;  /* 0x0000000000007941 */ /* 0x000fea0003800000 */
.L_x_6232:
        /* <DEDUP_REMOVED lines=20> */
.L_x_6235:
[----:B------:R-:W-:Y:S05]  /*39b0*/  BSYNC B0 ;  /* 0x0000000000007941 */ /* 0x000fea0003800000 */
.L_x_6234:
        /* <DEDUP_REMOVED lines=27> */
.L_x_6237:
[----:B------:R-:W-:Y:S05]  /*3b70*/  BSYNC B0 ;  /* 0x0000000000007941 */ /* 0x000fea0003800000 */
.L_x_6236:
        /* <DEDUP_REMOVED lines=10> */
.L_x_6239:
[----:B------:R-:W-:Y:S05]  /*3c20*/  BSYNC B0 ;  /* 0x0000000000007941 */ /* 0x000fea0003800000 */
.L_x_6238:
        /* <DEDUP_REMOVED lines=9> */
.L_x_6241:
[----:B------:R-:W-:Y:S05]  /*3cc0*/  BSYNC B0 ;  /* 0x0000000000007941 */ /* 0x000fea0003800000 */
.L_x_6240:
        /* <DEDUP_REMOVED lines=12> */
.L_x_6243:
[----:B------:R-:W-:Y:S05]  /*3d90*/  BSYNC B0 ;  /* 0x0000000000007941 */ /* 0x000fea0003800000 */
.L_x_6242:
        /* <DEDUP_REMOVED lines=22> */
.L_x_6245:
[----:B------:R-:W-:Y:S05]  /*3f00*/  BSYNC B0 ;  /* 0x0000000000007941 */ /* 0x000fea0003800000 */
.L_x_6244:
        /* <DEDUP_REMOVED lines=12> */
.L_x_6247:
[----:B------:R-:W-:Y:S05]  /*3fd0*/  BSYNC B0 ;  /* 0x0000000000007941 */ /* 0x000fea0003800000 */
.L_x_6246:
[----:B------:R-:W-:Y:S01]  /*3fe0*/  @P5 PRMT R199, RZ, 0x7610, R252 ;  /* 0x00007610ffc75816 */ /* 0x000fe200000000fc */
[----:B------:R-:W-:Y:S01]  /*3ff0*/  @P5 FMUL.FTZ R217, R195, c[0x0][0x1ec] ;  /* 0x00007b00c3d95a20 */ /* 0x000fe20000410000 */
[----:B------:R-:W-:Y:S01]  /*4000*/  SEL R192, R192, R188, P0 ;  /* 0x000000bcc0c07207 */ /* 0x000fe20000000000 */
[----:B------:R-:W-:Y:S01]  /*4010*/  @P5 FMUL.FTZ R198, R58, R198 ;  /* 0x000000c63ac65220 */ /* 0x000fe20000410000 */
[----:B------:R-:W-:Y:S01]  /*4020*/  SEL R193, R193, R189, P0 ;  /* 0x000000bdc1c17207 */ /* 0x000fe20000000000 */
[-C--:B------:R-:W-:Y:S01]  /*4030*/  @P5 FFMA.FTZ R171, R199, R217.reuse, R171 ;  /* 0x000000d9c7ab5223 */ /* 0x080fe200000100ab */
[----:B------:R-:W-:Y:S01]  /*4040*/  @P1 MOV R199, 0x10 ;  /* 0x0000001000c71802 */ /* 0x000fe20000000f00 */
[----:B------:R-:W-:Y:S01]  /*4050*/  @P5 FMUL.FTZ R218, R59, R217 ;  /* 0x000000d93bda5220 */ /* 0x000fe20000410000 */
[----:B------:R-:W-:Y:S01]  /*4060*/  @P5 F2FP.BF16.PACK_AB R217, RZ, R198 ;  /* 0x000000c6ffd9523e */ /* 0x000fe200000010ff */
[----:B------:R-:W-:Y:S01]  /*4070*/  BSSY B0, `(.L_x_6248) ;  /* 0x0000016000007945 */ /* 0x000fe20003800000 */
[----:B------:R-:W-:-:S02]  /*4080*/  @P1 IADD3 R198, R3, 0x400, RZ ;  /* 0x0000040003c61810 */ /* 0x000fc40007ffe0ff */
[----:B------:R-:W-:Y:S02]  /*4090*/  SEL R194, R194, R190, P0 ;  /* 0x000000bec2c27207 */ /* 0x000fe40000000000 */
[----:B------:R-:W-:Y:S01]  /*40a0*/  SEL R195, R195, R191, P0 ;  /* 0x000000bfc3c37207 */ /* 0x000fe20000000000 */
[----:B------:R-:W-:Y:S01]  /*40b0*/  @P1 IMAD.WIDE.U32 R198, R198, R199, c[0x0][0x258] ;  /* 0x00009600c6c61625 */ /* 0x000fe200078e00c7 */
[----:B------:R-:W-:Y:S02]  /*40c0*/  @!P6 ISETP.NE.U32.AND P2, PT, RZ, c[0x0][0x218], PT ;  /* 0x00008600ff00ea0c */ /* 0x000fe40003f45070 */
[----:B------:R-:W-:Y:S02]  /*40d0*/  @P5 F2FP.BF16.PACK_AB R218, RZ, R218 ;  /* 0x000000daffda523e */ /* 0x000fe400000010ff */
[----:B------:R0:W-:Y:S01]  /*40e0*/  @P1 STG.E.128 [R198.64], R192 ;  /* 0x000000c0c6001986 */ /* 0x0001e2000c101d04 */
[----:B------:R-:W-:Y:S02]  /*40f0*/  @!P6 ISETP.NE.U32.AND P4, PT, RZ, c[0x0][0x218], PT ;  /* 0x00008600ff00ea0c */ /* 0x000fe40003f85070 */
[----:B------:R-:W-:-:S02]  /*4100*/  @!P6 ISETP.NE.AND.EX P3, PT, RZ, c[0x0][0x21c], PT, P2 ;  /* 0x00008700ff00ea0c */ /* 0x000fc40003f65320 */
[----:B------:R-:W-:Y:S02]  /*4110*/  @!P6 ISETP.NE.AND.EX P2, PT, RZ, c[0x0][0x21c], PT, P4 ;  /* 0x00008700ff00ea0c */ /* 0x000fe40003f45340 */
[----:B------:R-:W-:Y:S02]  /*4120*/  @P5 PRMT R214, R217, 0x7610, R214 ;  /* 0x00007610d9d65816 */ /* 0x000fe400000000d6 */
        /* <DEDUP_REMOVED lines=10> */
.L_x_6249:
[----:B------:R-:W-:Y:S05]  /*41d0*/  BSYNC B0 ;  /* 0x0000000000007941 */ /* 0x000fea0003800000 */
.L_x_6248:
        /* <DEDUP_REMOVED lines=10> */
.L_x_6251:
[----:B------:R-:W-:Y:S05]  /*4280*/  BSYNC B0 ;  /* 0x0000000000007941 */ /* 0x000fea0003800000 */
.L_x_6250:
        /* <DEDUP_REMOVED lines=9> */
.L_x_6253:
[----:B------:R-:W-:Y:S05]  /*4320*/  BSYNC B0 ;  /* 0x0000000000007941 */ /* 0x000fea0003800000 */
.L_x_6252:
        /* <DEDUP_REMOVED lines=12> */
.L_x_6255:
[----:B------:R-:W-:Y:S05]  /*43f0*/  BSYNC B0 ;  /* 0x0000000000007941 */ /* 0x000fea0003800000 */
.L_x_6254:
        /* <DEDUP_REMOVED lines=22> */
.L_x_6257:
[----:B------:R-:W-:Y:S05]  /*4560*/  BSYNC B0 ;  /* 0x0000000000007941 */ /* 0x000fea0003800000 */
.L_x_6256:
        /* <DEDUP_REMOVED lines=12> */
.L_x_6259:
[----:B------:R-:W-:Y:S05]  /*4630*/  BSYNC B0 ;  /* 0x0000000000007941 */ /* 0x000fea0003800000 */
.L_x_6258:
        /* <DEDUP_REMOVED lines=31> */
.L_x_6261:
[----:B------:R-:W-:Y:S05]  /*4830*/  BSYNC B0 ;  /* 0x0000000000007941 */ /* 0x000fea0003800000 */
.L_x_6260:
        /* <DEDUP_REMOVED lines=10> */
.L_x_6263:
[----:B------:R-:W-:Y:S05]  /*48e0*/  BSYNC B0 ;  /* 0x0000000000007941 */ /* 0x000fea0003800000 */
.L_x_6262:
        /* <DEDUP_REMOVED lines=9> */
.L_x_6265:
[----:B------:R-:W-:Y:S05]  /*4980*/  BSYNC B0 ;  /* 0x0000000000007941 */ /* 0x000fea0003800000 */
.L_x_6264:
        /* <DEDUP_REMOVED lines=13> */
.L_x_6267:
[----:B------:R-:W-:Y:S05]  /*4a60*/  BSYNC B0 ;  /* 0x0000000000007941 */ /* 0x000fea0003800000 */
.L_x_6266:
        /* <DEDUP_REMOVED lines=9> */
.L_x_6269:
[----:B------:R-:W-:Y:S05]  /*4b00*/  BSYNC B0 ;  /* 0x0000000000007941 */ /* 0x000fea0003800000 */
.L_x_6268:
        /* <DEDUP_REMOVED lines=9> */
.L_x_6271:
[----:B------:R-:W-:Y:S05]  /*4ba0*/  BSYNC B0 ;  /* 0x0000000000007941 */ /* 0x000fea0003800000 */
.L_x_6270:
[----:B------:R-:W-:Y:S01]  /*4bb0*/  @P1 IADD3 R3, R3, 0x600, RZ ;  /* 0x0000060003031810 */ /* 0x000fe20007ffe0ff */
[----:B------:R-:W-:Y:S01]  /*4bc0*/  BSSY B0, `(.L_x_6272) ;  /* 0x0000029000007945 */ /* 0x000fe20003800000 */
[----:B------:R-:W-:Y:S02]  /*4bd0*/  @P1 MOV R2, 0x10 ;  /* 0x0000001000021802 */ /* 0x000fe40000000f00 */
[C---:B------:R-:W-:Y:S01]  /*4be0*/  SEL R188, R193.reuse, R188, P0 ;  /* 0x000000bcc1bc7207 */ /* 0x040fe20000000000 */
[----:B------:R-:W-:Y:S01]  /*4bf0*/  @P5 FMUL.FTZ R193, R193, c[0x0][0x1ec] ;  /* 0x00007b00c1c15a20 */ /* 0x000fe20000410000 */
[----:B------:R-:W-:Y:S01]  /*4c00*/  SEL R189, R194, R189, P0 ;  /* 0x000000bdc2bd7207 */ /* 0x000fe20000000000 */
[----:B------:R-:W-:Y:S01]  /*4c10*/  @P1 IMAD.WIDE.U32 R2, R3, R2, c[0x0][0x258] ;  /* 0x0000960003021625 */ /* 0x000fe200078e0002 */
[----:B------:R-:W-:Y:S02]  /*4c20*/  SEL R190, R195, R190, P0 ;  /* 0x000000bec3be7207 */ /* 0x000fe40000000000 */
[----:B------:R-:W-:Y:S01]  /*4c30*/  SEL R191, R192, R191, P0 ;  /* 0x000000bfc0bf7207 */ /* 0x000fe20000000000 */
[----:B------:R-:W-:-:S02]  /*4c40*/  @P5 FMUL.FTZ R194, R194, c[0x0][0x1ec] ;  /* 0x00007b00c2c25a20 */ /* 0x000fc40000410000 */
[----:B------:R-:W-:Y:S02]  /*4c50*/  @P5 FMUL.FTZ R195, R195, c[0x0][0x1ec] ;  /* 0x00007b00c3c35a20 */ /* 0x000fe40000410000 */
[----:B------:R0:W-:Y:S01]  /*4c60*/  @P1 STG.E.128 [R2.64], R188 ;  /* 0x000000bc02001986 */ /* 0x0001e2000c101d04 */
[----:B------:R-:W-:Y:S01]  /*4c70*/  @P5 FMUL.FTZ R192, R192, c[0x0][0x1ec] ;  /* 0x00007b00c0c05a20 */ /* 0x000fe20000410000 */
[----:B0-----:R-:W-:-:S05]  /*4c80*/  @P5 PRMT R2, RZ, 0x5410, R251 ;  /* 0x00005410ff025816 */ /* 0x001fca00000000fb */
[-C--:B------:R-:W-:Y:S01]  /*4c90*/  @P5 FFMA.FTZ R160, R2, R193.reuse, R160 ;  /* 0x000000c102a05223 */ /* 0x080fe200000100a0 */
[----:B------:R-:W-:Y:S01]  /*4ca0*/  @P5 PRMT R2, RZ, 0x5410, R252 ;  /* 0x00005410ff025816 */ /* 0x000fe200000000fc */
[----:B------:R-:W-:-:S04]  /*4cb0*/  @P5 FMUL.FTZ R193, R48, R193 ;  /* 0x000000c130c15220 */ /* 0x000fc80000410000 */
[-C--:B------:R-:W-:Y:S01]  /*4cc0*/  @P5 FFMA.FTZ R161, R2, R194.reuse, R161 ;  /* 0x000000c202a15223 */ /* 0x080fe200000100a1 */
[----:B------:R-:W-:Y:S01]  /*4cd0*/  @P5 PRMT R2, RZ, 0x7610, R251 ;  /* 0x00007610ff025816 */ /* 0x000fe200000000fb */
[----:B------:R-:W-:Y:S01]  /*4ce0*/  @P5 FMUL.FTZ R194, R49, R194 ;  /* 0x000000c231c25220 */ /* 0x000fe20000410000 */
[----:B------:R-:W-:-:S03]  /*4cf0*/  @P5 F2FP.BF16.PACK_AB R193, RZ, R193 ;  /* 0x000000c1ffc1523e */ /* 0x000fc600000010ff */
[-C--:B------:R-:W-:Y:S01]  /*4d00*/  @P5 FFMA.FTZ R162, R2, R195.reuse, R162 ;  /* 0x000000c302a25223 */ /* 0x080fe200000100a2 */
[----:B------:R-:W-:Y:S01]  /*4d10*/  @P5 PRMT R2, RZ, 0x7610, R252 ;  /* 0x00007610ff025816 */ /* 0x000fe200000000fc */
[----:B------:R-:W-:Y:S01]  /*4d20*/  @P5 FMUL.FTZ R195, R50, R195 ;  /* 0x000000c332c35220 */ /* 0x000fe20000410000 */
[----:B------:R-:W-:Y:S02]  /*4d30*/  @P5 F2FP.BF16.PACK_AB R194, RZ, R194 ;  /* 0x000000c2ffc2523e */ /* 0x000fe400000010ff */
[----:B------:R-:W-:Y:S01]  /*4d40*/  @P5 PRMT R212, R193, 0x7610, R212 ;  /* 0x00007610c1d45816 */ /* 0x000fe200000000d4 */
[-C--:B------:R-:W-:Y:S01]  /*4d50*/  @P5 FFMA.FTZ R163, R2, R192.reuse, R163 ;  /* 0x000000c002a35223 */ /* 0x080fe200000100a3 */
[----:B------:R-:W-:Y:S01]  /*4d60*/  @P5 F2FP.BF16.PACK_AB R195, RZ, R195 ;  /* 0x000000c3ffc3523e */ /* 0x000fe200000010ff */
[----:B------:R-:W-:Y:S01]  /*4d70*/  @P5 FMUL.FTZ R192, R51, R192 ;  /* 0x000000c033c05220 */ /* 0x000fe20000410000 */
[----:B------:R-:W-:Y:S02]  /*4d80*/  @P5 PRMT R213, R194, 0x7610, R213 ;  /* 0x00007610c2d55816 */ /* 0x000fe400000000d5 */
[----:B------:R-:W-:-:S02]  /*4d90*/  @P5 PRMT R214, R195, 0x7610, R214 ;  /* 0x00007610c3d65816 */ /* 0x000fc400000000d6 */
        /* <DEDUP_REMOVED lines=11> */
.L_x_6273:
[----:B------:R-:W-:Y:S05]  /*4e50*/  BSYNC B0 ;  /* 0x0000000000007941 */ /* 0x000fea0003800000 */
.L_x_6272:
[----:B------:R-:W-:Y:S02]  /*4e60*/  IADD3 R0, R0, c[0x0][0x160], RZ ;  /* 0x0000580000007a10 */ /* 0x000fe40007ffe0ff */
[----:B------:R-:W-:Y:S02]  /*4e70*/  LOP3.LUT P1, RZ, R250, 0xff, RZ, 0xc0, !PT ;  /* 0x000000fffaff7812 */ /* 0x000fe4000782c0ff */
[----:B------:R-:W-:Y:S02]  /*4e80*/  ISETP.GE.AND P0, PT, R0, c[0x0][0x164], PT ;  /* 0x0000590000007a0c */ /* 0x000fe40003f06270 */
[----:B------:R-:W-:-:S11]  /*4e90*/  SEL R250, RZ, 0x1, P1 ;  /* 0x00000001fffa7807 */ /* 0x000fd60000800000 */
[----:B0-----:R-:W-:Y:S01]  /*4ea0*/  @P0 CALL.REL.NOINC `(.L_x_6186) ;  /* 0x0000001000000944 */ /* 0x001fe20003c00000 */
[----:B------:R-:W-:Y:S05]  /*4eb0*/  BRA `(.L_x_6274) ;  /* 0xffffb86000007947 */ /* 0x000fea000383ffff */
.L_x_6186:
        /* <DEDUP_REMOVED lines=32> */
.L_x_6190:
[----:B------:R-:W-:Y:S01]  /*50c0*/  MOV R193, R211 ;  /* 0x000000d300c17202 */ /* 0x000fe20000000f00 */
[----:B------:R-:W-:Y:S01]  /*50d0*/  IMAD.MOV.U32 R194, RZ, RZ, 0x10 ;  /* 0x00000010ffc27424 */ /* 0x000fe200078e00ff */
[----:B------:R-:W-:-:S02]  /*50e0*/  MOV R192, 0x5100 ;  /* 0x0000510000c07802 */ /* 0x000fc40000000f00 */
[----:B-----5:R-:W-:Y:S05]  /*50f0*/  CALL.REL.NOINC `($__internal_87_$__cuda_sm70_shflsync_down_p) ;  /* 0x0000034000007944 */ /* 0x020fea0003c00000 */
[----:B------:R-:W-:Y:S01]  /*5100*/  MOV R195, R194 ;  /* 0x000000c200c37202 */ /* 0x000fe20000000f00 */
[----:B-----5:R-:W-:Y:S05]  /*5110*/  BRA `(.L_x_6275) ;  /* 0xffffcd1000007947 */ /* 0x020fea000383ffff */
.L_x_6191:
[----:B------:R-:W-:Y:S01]  /*5120*/  HFMA2.MMA R194, -RZ, RZ, 0, 9.5367431640625e-07 ;  /* 0x00000010ffc27435 */ /* 0x000fe200000001ff */
[----:B------:R-:W-:-:S02]  /*5130*/  MOV R193, R225 ;  /* 0x000000e100c17202 */ /* 0x000fc40000000f00 */
[----:B------:R-:W-:-:S03]  /*5140*/  MOV R192, 0x5160 ;  /* 0x0000516000c07802 */ /* 0x000fc60000000f00 */
[----:B01---5:R-:W-:Y:S05]  /*5150*/  CALL.REL.NOINC `($__internal_87_$__cuda_sm70_shflsync_down_p) ;  /* 0x000002e000007944 */ /* 0x023fea0003c00000 */
[----:B------:R-:W-:Y:S01]  /*5160*/  FADD.FTZ R197, R195, R211 ;  /* 0x000000d3c3c57221 */ /* 0x000fe20000010000 */
[----:B------:R-:W-:Y:S01]  /*5170*/  MOV R192, 0x51c0 ;  /* 0x000051c000c07802 */ /* 0x000fe20000000f00 */
[----:B------:R-:W-:Y:S01]  /*5180*/  FADD.FTZ R195, R225, R194 ;  /* 0x000000c2e1c37221 */ /* 0x000fe20000010000 */
[----:B------:R-:W-:Y:S02]  /*5190*/  MOV R194, 0x8 ;  /* 0x0000000800c27802 */ /* 0x000fe40000000f00 */
[----:B------:R-:W-:Y:S02]  /*51a0*/  MOV R193, R197 ;  /* 0x000000c500c17202 */ /* 0x000fe40000000f00 */
[----:B-----5:R-:W-:Y:S05]  /*51b0*/  CALL.REL.NOINC `($__internal_87_$__cuda_sm70_shflsync_down_p) ;  /* 0x0000028000007944 */ /* 0x020fea0003c00000 */
[----:B------:R-:W-:Y:S01]  /*51c0*/  MOV R198, R194 ;  /* 0x000000c200c67202 */ /* 0x000fe20000000f00 */
[----:B------:R-:W-:Y:S01]  /*51d0*/  HFMA2.MMA R194, -RZ, RZ, 0, 4.76837158203125e-07 ;  /* 0x00000008ffc27435 */ /* 0x000fe200000001ff */
[----:B------:R-:W-:Y:S01]  /*51e0*/  IMAD.MOV.U32 R193, RZ, RZ, R195 ;  /* 0x000000ffffc17224 */ /* 0x000fe200078e00c3 */
[----:B------:R-:W-:-:S04]  /*51f0*/  MOV R192, 0x5210 ;  /* 0x0000521000c07802 */ /* 0x000fc80000000f00 */
[----:B-----5:R-:W-:Y:S05]  /*5200*/  CALL.REL.NOINC `($__internal_87_$__cuda_sm70_shflsync_down_p) ;  /* 0x0000023000007944 */ /* 0x020fea0003c00000 */
[----:B------:R-:W-:Y:S01]  /*5210*/  FADD.FTZ R197, R198, R197 ;  /* 0x000000c5c6c57221 */ /* 0x000fe20000010000 */
[----:B------:R-:W-:Y:S01]  /*5220*/  MOV R192, 0x5270 ;  /* 0x0000527000c07802 */ /* 0x000fe20000000f00 */
[----:B------:R-:W-:Y:S01]  /*5230*/  FADD.FTZ R195, R195, R194 ;  /* 0x000000c2c3c37221 */ /* 0x000fe20000010000 */
[----:B------:R-:W-:-:S02]  /*5240*/  MOV R194, 0x4 ;  /* 0x0000000400c27802 */ /* 0x000fc40000000f00 */
[----:B------:R-:W-:Y:S02]  /*5250*/  MOV R193, R197 ;  /* 0x000000c500c17202 */ /* 0x000fe40000000f00 */
[----:B-----5:R-:W-:Y:S05]  /*5260*/  CALL.REL.NOINC `($__internal_87_$__cuda_sm70_shflsync_down_p) ;  /* 0x000001d000007944 */ /* 0x020fea0003c00000 */
[----:B------:R-:W-:Y:S01]  /*5270*/  MOV R198, R194 ;  /* 0x000000c200c67202 */ /* 0x000fe20000000f00 */
[----:B------:R-:W-:Y:S01]  /*5280*/  HFMA2.MMA R194, -RZ, RZ, 0, 2.384185791015625e-07 ;  /* 0x00000004ffc27435 */ /* 0x000fe200000001ff */
[----:B------:R-:W-:Y:S02]  /*5290*/  MOV R193, R195 ;  /* 0x000000c300c17202 */ /* 0x000fe40000000f00 */
[----:B------:R-:W-:-:S03]  /*52a0*/  MOV R192, 0x52c0 ;  /* 0x000052c000c07802 */ /* 0x000fc60000000f00 */
[----:B-----5:R-:W-:Y:S05]  /*52b0*/  CALL.REL.NOINC `($__internal_87_$__cuda_sm70_shflsync_down_p) ;  /* 0x0000018000007944 */ /* 0x020fea0003c00000 */
[----:B------:R-:W-:Y:S01]  /*52c0*/  FADD.FTZ R197, R198, R197 ;  /* 0x000000c5c6c57221 */ /* 0x000fe20000010000 */
[----:B------:R-:W-:Y:S01]  /*52d0*/  MOV R192, 0x5320 ;  /* 0x0000532000c07802 */ /* 0x000fe20000000f00 */
[----:B------:R-:W-:Y:S02]  /*52e0*/  FADD.FTZ R195, R195, R194 ;  /* 0x000000c2c3c37221 */ /* 0x000fe40000010000 */
[----:B------:R-:W-:Y:S01]  /*52f0*/  IMAD.MOV.U32 R194, RZ, RZ, 0x2 ;  /* 0x00000002ffc27424 */ /* 0x000fe200078e00ff */
[----:B------:R-:W-:Y:S02]  /*5300*/  MOV R193, R197 ;  /* 0x000000c500c17202 */ /* 0x000fe40000000f00 */
[----:B-----5:R-:W-:Y:S05]  /*5310*/  CALL.REL.NOINC `($__internal_87_$__cuda_sm70_shflsync_down_p) ;  /* 0x0000012000007944 */ /* 0x020fea0003c00000 */
[----:B------:R-:W-:Y:S01]  /*5320*/  MOV R198, R194 ;  /* 0x000000c200c67202 */ /* 0x000fe20000000f00 */
[----:B------:R-:W-:Y:S01]  /*5330*/  HFMA2.MMA R194, -RZ, RZ, 0, 1.1920928955078125e-07 ;  /* 0x00000002ffc27435 */ /* 0x000fe200000001ff */
[----:B------:R-:W-:-:S02]  /*5340*/  MOV R193, R195 ;  /* 0x000000c300c17202 */ /* 0x000fc40000000f00 */
[----:B------:R-:W-:-:S03]  /*5350*/  MOV R192, 0x5370 ;  /* 0x0000537000c07802 */ /* 0x000fc60000000f00 */
[----:B-----5:R-:W-:Y:S05]  /*5360*/  CALL.REL.NOINC `($__internal_87_$__cuda_sm70_shflsync_down_p) ;  /* 0x000000d000007944 */ /* 0x020fea0003c00000 */
[----:B------:R-:W-:Y:S01]  /*5370*/  FADD.FTZ R197, R198, R197 ;  /* 0x000000c5c6c57221 */ /* 0x000fe20000010000 */
[----:B------:R-:W-:Y:S01]  /*5380*/  MOV R192, 0x53d0 ;  /* 0x000053d000c07802 */ /* 0x000fe20000000f00 */
[----:B------:R-:W-:Y:S01]  /*5390*/  FADD.FTZ R195, R195, R194 ;  /* 0x000000c2c3c37221 */ /* 0x000fe20000010000 */
[----:B------:R-:W-:Y:S02]  /*53a0*/  MOV R194, 0x1 ;  /* 0x0000000100c27802 */ /* 0x000fe40000000f00 */
[----:B------:R-:W-:Y:S02]  /*53b0*/  MOV R193, R197 ;  /* 0x000000c500c17202 */ /* 0x000fe40000000f00 */
[----:B-----5:R-:W-:Y:S05]  /*53c0*/  CALL.REL.NOINC `($__internal_87_$__cuda_sm70_shflsync_down_p) ;  /* 0x0000007000007944 */ /* 0x020fea0003c00000 */
[----:B------:R-:W-:Y:S01]  /*53d0*/  IMAD.MOV.U32 R198, RZ, RZ, R194 ;  /* 0x000000ffffc67224 */ /* 0x000fe200078e00c2 */
[----:B------:R-:W-:Y:S01]  /*53e0*/  HFMA2.MMA R194, -RZ, RZ, 0, 5.9604644775390625e-08 ;  /* 0x00000001ffc27435 */ /* 0x000fe200000001ff */
[----:B------:R-:W-:Y:S02]  /*53f0*/  MOV R193, R195 ;  /* 0x000000c300c17202 */ /* 0x000fe40000000f00 */
[----:B------:R-:W-:-:S03]  /*5400*/  MOV R192, 0x5420 ;  /* 0x0000542000c07802 */ /* 0x000fc60000000f00 */
[----:B-----5:R-:W-:Y:S05]  /*5410*/  CALL.REL.NOINC `($__internal_87_$__cuda_sm70_shflsync_down_p) ;  /* 0x0000002000007944 */ /* 0x020fea0003c00000 */
[----:B------:R-:W-:Y:S01]  /*5420*/  MOV R193, R194 ;  /* 0x000000c200c17202 */ /* 0x000fe20000000f00 */
[----:B-----5:R-:W-:Y:S05]  /*5430*/  BRA `(.L_x_6276) ;  /* 0xffffcb1000007947 */ /* 0x020fea000383ffff */
        .weak           $__internal_87_$__cuda_sm70_shflsync_down_p
        .type           $__internal_87_$__cuda_sm70_shflsync_down_p,@function
        .size           $__internal_87_$__cuda_sm70_shflsync_down_p,(.L_x_12963 - $__internal_87_$__cuda_sm70_shflsync_down_p)
$__internal_87_$__cuda_sm70_shflsync_down_p:
[----:B------:R-:W-:Y:S01]  /*5440*/  HFMA2.MMA R199, -RZ, RZ, 0, 1.847743988037109375e-06 ;  /* 0x0000001fffc77435 */ /* 0x000fe200000001ff */
[----:B------:R0:W-:Y:S02]  /*5450*/  STL [R1], R0 ;  /* 0x0000000001007387 */ /* 0x0001e40000100800 */
[----:B0-----:R-:W-:-:S04]  /*5460*/  MOV R0, 0xffffffff ;  /* 0xffffffff00007802 */ /* 0x001fc80000000f00 */
[----:B------:R-:W-:Y:S04]  /*5470*/  WARPSYNC R0 ;  /* 0x0000000000007348 */ /* 0x000fe80003800000 */
[----:B------:R0:W1:Y:S04]  /*5480*/  SHFL.DOWN PT, R194, R193, R194, R199 ;  /* 0x080000c2c1c27389 */ /* 0x00006800000e00c7 */
[----:B0-----:R0:W5:Y:S01]  /*5490*/  LDL.LU R0, [R1] ;  /* 0x0000000001007983 */ /* 0x0011620000300800 */
[----:B------:R-:W-:-:S03]  /*54a0*/  MOV R193, 0x0 ;  /* 0x0000000000c17802 */ /* 0x000fc60000000f00 */
[----:B------:R-:W2:Y:S02]  /*54b0*/  S2R R199, SR_TID.X ;  /* 0x0000000000c77919 */ /* 0x000ea40000002100 */
[----:B--2---:R-:W-:Y:S01]  /*54c0*/  SHF.R.U32.HI R199, RZ, 0x5, R199 ;  /* 0x00000005ffc77819 */ /* 0x004fe200000116c7 */
[----:B01----:R-:W-:Y:S06]  /*54d0*/  RET.REL.NODEC R192 `(_ZN10layer_norm13ln_bwd_kernelINS_13Kernel_traitsIf13__nv_bfloat16fS2_fjLj7168ELj1ELj1ELj8ELj8ENS_18Kernel_traits_baseILj7168EfS2_fS2_fjLj256EEEEELb0ELb1ELb1ELb1EEEvNS_9BwdParamsE) ;  /* 0xffffab20c0007950 */ /* 0x003fec0003c3ffff */
.L_x_6277:
        /* <DEDUP_REMOVED lines=10> */
.L_x_12963:


//--------------------- .text._ZN10layer_norm13ln_bwd_kernelINS_13Kernel_traitsIf13__nv_bfloat16fS2_fjLj7168ELj1ELj1ELj8ELj8ENS_18Kernel_traits_baseILj7168EfS2_fS2_fjLj256EEEEELb1ELb0ELb0ELb0EEEvNS_9BwdParamsE --------------------------
	.section	.text._ZN10layer_norm13ln_bwd_kernelINS_13Kernel_traitsIf13__nv_bfloat16fS2_fjLj7168ELj1ELj1ELj8ELj8ENS_18Kernel_traits_baseILj7168EfS2_fS2_fjLj256EEEEELb1ELb0ELb0ELb0EEEvNS_9BwdParamsE,"ax",@progbits
	.sectioninfo	@"SHI_REGISTERS=212"
	.align	128
        .global         _ZN10layer_norm13ln_bwd_kernelINS_13Kernel_traitsIf13__nv_bfloat16fS2_fjLj7168ELj1ELj1ELj8ELj8ENS_18Kernel_traits_baseILj7168EfS2_fS2_fjLj256EEEEELb1ELb0ELb0ELb0EEEvNS_9BwdParamsE
        .type           _ZN10layer_norm13ln_bwd_kernelINS_13Kernel_traitsIf13__nv_bfloat16fS2_fjLj7168ELj1ELj1ELj8ELj8ENS_18Kernel_traits_baseILj7168EfS2_fS2_fjLj256EEEEELb1ELb0ELb0ELb0EEEvNS_9BwdParamsE,@function
        .size           _ZN10layer_norm13ln_bwd_kernelINS_13Kernel_traitsIf13__nv_bfloat16fS2_fjLj7168ELj1ELj1ELj8ELj8ENS_18Kernel_traits_baseILj7168EfS2_fS2_fjLj256EEEEELb1ELb0ELb0ELb0EEEvNS_9BwdParamsE,(.L_x_12964 - _ZN10layer_norm13ln_bwd_kernelINS_13Kernel_traitsIf13__nv_bfloat16fS2_fjLj7168ELj1ELj1ELj8ELj8ENS_18Kernel_traits_baseILj7168EfS2_fS2_fjLj256EEEEELb1ELb0ELb0ELb0EEEvNS_9BwdParamsE)
        .other          _ZN10layer_norm13ln_bwd_kernelINS_13Kernel_traitsIf13__nv_bfloat16fS2_fjLj7168ELj1ELj1ELj8ELj8ENS_18Kernel_traits_baseILj7168EfS2_fS2_fjLj256EEEEELb1ELb0ELb0ELb0EEEvNS_9BwdParamsE,@"STO_CUDA_ENTRY STV_DEFAULT"
_ZN10layer_norm13ln_bwd_kernelINS_13Kernel_traitsIf13__nv_bfloat16fS2_fjLj7168ELj1ELj1ELj8ELj8ENS_18Kernel_traits_baseILj7168EfS2_fS2_fjLj256EEEEELb1ELb0ELb0ELb0EEEvNS_9BwdParamsE:
.text._ZN10layer_norm13ln_bwd_kernelINS_13Kernel_traitsIf13__nv_bfloat16fS2_fjLj7168ELj1ELj1ELj8ELj8ENS_18Kernel_traits_baseILj7168EfS2_fS2_fjLj256EEEEELb1ELb0ELb0ELb0EEEvNS_9BwdParamsE:
        /* <DEDUP_REMOVED lines=23> */
[----:B------:R-:W-:Y:S01]  /*0170*/  @P3 MOV R17, 0x10 ;  /* 0x0000001000113802 */ /* 0x000fe20000000f00 */
[C---:B------:R-:W-:Y:S01]  /*0180*/  @P0 IMAD.WIDE.U32 R6, R4.reuse, R7, c[0x0][0x1b0] ;  /* 0x00006c0004060625 */ /* 0x040fe200078e0007 */
[----:B------:R-:W-:Y:S01]  /*0190*/  @P0 IADD3 R4, R4, 0x100, RZ ;  /* 0x0000010004040810 */ /* 0x000fe20007ffe0ff */
[----:B------:R1:W5:Y:S01]  /*01a0*/  @P6 LDG.E.128 R120, [R2.64] ;  /* 0x0000000402786981 */ /* 0x000362000c1e1d00 */
[----:B------:R-:W-:-:S02]  /*01b0*/  @P4 MOV R19, 0x10 ;  /* 0x0000001000134802 */ /* 0x000fc40000000f00 */
[----:B------:R-:W-:Y:S01]  /*01c0*/  @P5 MOV R5, 0x10 ;  /* 0x0000001000055802 */ /* 0x000fe20000000f00 */
[C---:B------:R-:W-:Y:S01]  /*01d0*/  @P1 IMAD.WIDE.U32 R10, R4.reuse, R11, c[0x0][0x1b0] ;  /* 0x00006c00040a1625 */ /* 0x040fe200078e000b */
[----:B------:R-:W-:Y:S01]  /*01e0*/  @P1 IADD3 R4, R4, 0x100, RZ ;  /* 0x0000010004041810 */ /* 0x000fe20007ffe0ff */
[----:B------:R1:W5:Y:S01]  /*01f0*/  @P0 LDG.E.128 R116, [R6.64] ;  /* 0x0000000406740981 */ /* 0x000362000c1e1d00 */
[----:B------:R-:W-:Y:S02]  /*0200*/  P2R R0, PR, RZ, 0x40 ;  /* 0x00000040ff007803 */ /* 0x000fe40000000000 */
[----:B------:R-:W-:Y:S01]  /*0210*/  P2R R0, PR, RZ, 0x20 ;  /* 0x00000020ff007803 */ /* 0x000fe20000000000 */
[C---:B------:R-:W-:Y:S01]  /*0220*/  @P2 IMAD.WIDE.U32 R12, R4.reuse, R13, c[0x0][0x1b0] ;  /* 0x00006c00040c2625 */ /* 0x040fe200078e000d */
[----:B------:R-:W-:Y:S01]  /*0230*/  @P2 IADD3 R4, R4, 0x100, RZ ;  /* 0x0000010004042810 */ /* 0x000fe20007ffe0ff */
[----:B------:R1:W5:Y:S04]  /*0240*/  @P1 LDG.E.128 R112, [R10.64] ;  /* 0x000000040a701981 */ /* 0x000368000c1e1d00 */
[C---:B------:R-:W-:Y:S01]  /*0250*/  @P3 IMAD.WIDE.U32 R16, R4.reuse, R17, c[0x0][0x1b0] ;  /* 0x00006c0004103625 */ /* 0x040fe200078e0011 */
[----:B------:R-:W-:Y:S01]  /*0260*/  @P3 IADD3 R4, R4, 0x100, RZ ;  /* 0x0000010004043810 */ /* 0x000fe20007ffe0ff */
[----:B------:R0:W5:Y:S04]  /*0270*/  @P2 LDG.E.128 R108, [R12.64] ;  /* 0x000000040c6c2981 */ /* 0x000168000c1e1d00 */
        /* <DEDUP_REMOVED lines=39> */
[----:B------:R-:W-:-:S06]  /*04f0*/  MOV R93, RZ ;  /* 0x000000ff005d7202 */ /* 0x000fcc0000000f00 */
.L_x_6309:
        /* <DEDUP_REMOVED lines=18> */
[----:B------:R-:W-:Y:S02]  /*0620*/  MOV R11, 0x3f800000 ;  /* 0x3f800000000b7802 */ /* 0x000fe40000000f00 */
[----:B------:R-:W-:Y:S01]  /*0630*/  LEA.HI R9, R154, R9, RZ, 0x2 ;  /* 0x000000099a097211 */ /* 0x000fe200078f10ff */
[----:B------:R-:W-:Y:S01]  /*0640*/  BSSY B0, `(.L_x_6279) ;  /* 0x000003d000007945 */ /* 0x000fe20003800000 */
[----:B------:R-:W-:-:S02]  /*0650*/  MOV R157, RZ ;  /* 0x000000ff009d7202 */ /* 0x000fc40000000f00 */
[----:B------:R-:W-:Y:S02]  /*0660*/  MOV R158, RZ ;  /* 0x000000ff009e7202 */ /* 0x000fe40000000f00 */
[----:B--2---:R-:W-:Y:S02]  /*0670*/  @P5 PRMT R11, RZ, 0x5410, R152 ;  /* 0x00005410ff0b5816 */ /* 0x004fe40000000098 */
[----:B------:R-:W-:-:S04]  /*0680*/  LOP3.LUT R152, R15, 0xff, RZ, 0xc0, !PT ;  /* 0x000000ff0f987812 */ /* 0x000fc800078ec0ff */
[----:B------:R-:W-:-:S04]  /*0690*/  LEA.HI.SX32 R9, R9, R152, 0x1e ;  /* 0x0000009809097211 */ /* 0x000fc800078ff2ff */
[----:B------:R-:W-:Y:S01]  /*06a0*/  MOV R160, R9 ;  /* 0x0000000900a07202 */ /* 0x000fe20000000f00 */
[----:B------:R-:W-:Y:S05]  /*06b0*/  @!P6 BRA `(.L_x_6280) ;  /* 0x000003500000e947 */ /* 0x000fea0003800000 */
[----:B-1----:R-:W-:-:S04]  /*06c0*/  LEA R22, P5, R9, c[0x0][0x190], 0x2 ;  /* 0x0000640009167a11 */ /* 0x002fc800078a10ff */
        /* <DEDUP_REMOVED lines=9> */
[----:B------:R2:W5:Y:S01]  /*0760*/  @P5 LDG.E.128 R36, [R148.64] ;  /* 0x0000000494245981 */ /* 0x000562000c1e1d00 */
[----:B------:R-:W-:-:S03]  /*0770*/  LEA.HI.X R17, R9, c[0x0][0x18c], RZ, 0x4, P6 ;  /* 0x0000630009117a11 */ /* 0x000fc600030f24ff */
[----:B------:R-:W3:Y:S04]  /*0780*/  LDG.E.64 R20, [R20.64] ;  /* 0x0000000414147981 */ /* 0x000ee8000c1e1b00 */
[----:B------:R-:W2:Y:S01]  /*0790*/  LDG.E.128 R16, [R16.64] ;  /* 0x0000000410107981 */ /* 0x000ea2000c1e1d00 */
[----:B0-----:R-:W-:-:S04]  /*07a0*/  ISETP.NE.AND P5, PT, R14, RZ, PT ;  /* 0x000000ff0e00720c */ /* 0x001fc80003fa5270 */
[----:B-----5:R-:W-:Y:S02]  /*07b0*/  FSEL R152, R159, RZ, !P5 ;  /* 0x000000ff9f987208 */ /* 0x020fe40006800000 */
[----:B------:R-:W-:Y:S02]  /*07c0*/  IADD3 R160, R9, 0x100, RZ ;  /* 0x0000010009a07810 */ /* 0x000fe40007ffe0ff */
[----:B---3--:R-:W-:Y:S01]  /*07d0*/  MOV R150, R20 ;  /* 0x0000001400967202 */ /* 0x008fe20000000f00 */
[----:B--2---:R-:W-:Y:S01]  /*07e0*/  FADD.FTZ R149, -R152, R16 ;  /* 0x0000001098957221 */ /* 0x004fe20000010100 */
[----:B------:R-:W-:Y:S01]  /*07f0*/  SHF.R.U64 R154, R20, 0x10, R21 ;  /* 0x00000010149a7819 */ /* 0x000fe20000001215 */
[C---:B------:R-:W-:Y:S01]  /*0800*/  FADD.FTZ R157, -R152.reuse, R19 ;  /* 0x00000013989d7221 */ /* 0x040fe20000010100 */
[----:B------:R-:W-:Y:S01]  /*0810*/  PRMT R19, RZ, 0x5410, R150 ;  /* 0x00005410ff137816 */ /* 0x000fe20000000096 */
[----:B------:R-:W-:Y:S02]  /*0820*/  FADD.FTZ R153, -R152, R17 ;  /* 0x0000001198997221 */ /* 0x000fe40000010100 */
[----:B------:R-:W-:-:S02]  /*0830*/  FMUL.FTZ R16, R10, R149 ;  /* 0x000000950a107220 */ /* 0x000fc40000410000 */
[----:B------:R-:W-:Y:S01]  /*0840*/  FADD.FTZ R155, -R152, R18 ;  /* 0x00000012989b7221 */ /* 0x000fe20000010100 */
[----:B------:R-:W-:Y:S01]  /*0850*/  PRMT R18, RZ, 0x5410, R154 ;  /* 0x00005410ff127816 */ /* 0x000fe2000000009a */
[----:B------:R-:W-:Y:S01]  /*0860*/  FMUL.FTZ R17, R10, R153 ;  /* 0x000000990a117220 */ /* 0x000fe20000410000 */
[----:B------:R-:W-:Y:S01]  /*0870*/  MOV R151, R21 ;  /* 0x0000001500977202 */ /* 0x000fe20000000f00 */
[----:B------:R-:W-:Y:S01]  /*0880*/  FADD.FTZ R64, R64, R19 ;  /* 0x0000001340407221 */ /* 0x000fe20000010000 */
[----:B------:R-:W-:Y:S01]  /*0890*/  SHF.R.U32.HI R148, RZ, 0x10, R21 ;  /* 0x00000010ff947819 */ /* 0x000fe20000011615 */
[-C--:B------:R-:W-:Y:S02]  /*08a0*/  FFMA.FTZ R92, R16, R19.reuse, R92 ;  /* 0x00000013105c7223 */ /* 0x080fe4000001005c */
[----:B------:R-:W-:Y:S01]  /*08b0*/  FMUL.FTZ R19, R120, R19 ;  /* 0x0000001378137220 */ /* 0x000fe20000410000 */
[----:B------:R-:W-:Y:S01]  /*08c0*/  PRMT R151, RZ, 0x5410, R151 ;  /* 0x00005410ff977816 */ /* 0x000fe20000000097 */
[----:B------:R-:W-:Y:S01]  /*08d0*/  FADD.FTZ R65, R65, R18 ;  /* 0x0000001241417221 */ /* 0x000fe20000010000 */
[----:B------:R-:W-:Y:S01]  /*08e0*/  PRMT R152, RZ, 0x5410, R148 ;  /* 0x00005410ff987816 */ /* 0x000fe20000000094 */
[----:B------:R-:W-:-:S02]  /*08f0*/  FFMA.FTZ R93, R17, R18, R93 ;  /* 0x00000012115d7223 */ /* 0x000fc4000001005d */
[----:B------:R-:W-:Y:S02]  /*0900*/  FMUL.FTZ R18, R121, R18 ;  /* 0x0000001279127220 */ /* 0x000fe40000410000 */
[----:B-1----:R-:W-:Y:S02]  /*0910*/  FADD.FTZ R23, RZ, R19 ;  /* 0x00000013ff177221 */ /* 0x002fe40000010000 */
[----:B------:R-:W-:Y:S02]  /*0920*/  FFMA.FTZ R148, R16, R19, RZ ;  /* 0x0000001310947223 */ /* 0x000fe400000100ff */
        /* <DEDUP_REMOVED lines=14> */
.L_x_6280:
[----:B-1----:R-:W-:Y:S05]  /*0a10*/  BSYNC B0 ;  /* 0x0000000000007941 */ /* 0x002fea0003800000 */
.L_x_6279:
        /* <DEDUP_REMOVED lines=20> */
[C---:B--2---:R-:W-:Y:S02]  /*0b60*/  FADD.FTZ R149, -R161.reuse, R24 ;  /* 0x00000018a1957221 */ /* 0x044fe40000010100 */
[C---:B------:R-:W-:Y:S02]  /*0b70*/  FADD.FTZ R153, -R161.reuse, R25 ;  /* 0x00000019a1997221 */ /* 0x040fe40000010100 */
[C---:B------:R-:W-:Y:S01]  /*0b80*/  FADD.FTZ R155, -R161.reuse, R26 ;  /* 0x0000001aa19b7221 */ /* 0x040fe20000010100 */
[----:B------:R-:W-:Y:S01]  /*0b90*/  SHF.R.U64 R152, R28, 0x10, R29 ;  /* 0x000000101c987819 */ /* 0x000fe2000000121d */
[----:B------:R-:W-:Y:S01]  /*0ba0*/  FADD.FTZ R161, -R161, R27 ;  /* 0x0000001ba1a17221 */ /* 0x000fe20000010100 */
[----:B------:R-:W-:Y:S01]  /*0bb0*/  PRMT R27, RZ, 0x5410, R150 ;  /* 0x00005410ff1b7816 */ /* 0x000fe20000000096 */
[C---:B------:R-:W-:Y:S01]  /*0bc0*/  FMUL.FTZ R24, R10.reuse, R149 ;  /* 0x000000950a187220 */ /* 0x040fe20000410000 */
[----:B------:R-:W-:Y:S01]  /*0bd0*/  PRMT R26, RZ, 0x5410, R152 ;  /* 0x00005410ff1a7816 */ /* 0x000fe20000000098 */
[----:B------:R-:W-:Y:S01]  /*0be0*/  FMUL.FTZ R25, R10, R153 ;  /* 0x000000990a197220 */ /* 0x000fe20000410000 */
[----:B------:R-:W-:Y:S01]  /*0bf0*/  MOV R151, R29 ;  /* 0x0000001d00977202 */ /* 0x000fe20000000f00 */
[----:B------:R-:W-:-:S02]  /*0c00*/  FADD.FTZ R60, R60, R27 ;  /* 0x0000001b3c3c7221 */ /* 0x000fc40000010000 */
[-C--:B------:R-:W-:Y:S02]  /*0c10*/  FFMA.FTZ R88, R24, R27.reuse, R88 ;  /* 0x0000001b18587223 */ /* 0x080fe40000010058 */
[----:B------:R-:W-:Y:S01]  /*0c20*/  FMUL.FTZ R27, R116, R27 ;  /* 0x0000001b741b7220 */ /* 0x000fe20000410000 */
[----:B------:R-:W-:Y:S01]  /*0c30*/  SHF.R.U32.HI R148, RZ, 0x10, R29 ;  /* 0x00000010ff947819 */ /* 0x000fe2000001161d */
[----:B------:R-:W-:Y:S01]  /*0c40*/  FADD.FTZ R61, R61, R26 ;  /* 0x0000001a3d3d7221 */ /* 0x000fe20000010000 */
[----:B------:R-:W-:Y:S01]  /*0c50*/  PRMT R151, RZ, 0x5410, R151 ;  /* 0x00005410ff977816 */ /* 0x000fe20000000097 */
[-C--:B------:R-:W-:Y:S02]  /*0c60*/  FFMA.FTZ R89, R25, R26.reuse, R89 ;  /* 0x0000001a19597223 */ /* 0x080fe40000010059 */
[----:B------:R-:W-:Y:S02]  /*0c70*/  FMUL.FTZ R26, R117, R26 ;  /* 0x0000001a751a7220 */ /* 0x000fe40000410000 */
[----:B------:R-:W-:-:S02]  /*0c80*/  FADD.FTZ R157, R157, R27 ;  /* 0x0000001b9d9d7221 */ /* 0x000fc40000010000 */
[----:B------:R-:W-:Y:S01]  /*0c90*/  FFMA.FTZ R158, R24, R27, R158 ;  /* 0x0000001b189e7223 */ /* 0x000fe2000001009e */
[----:B------:R-:W-:Y:S01]  /*0ca0*/  PRMT R150, RZ, 0x5410, R148 ;  /* 0x00005410ff967816 */ /* 0x000fe20000000094 */
[----:B------:R-:W-:Y:S02]  /*0cb0*/  FMUL.FTZ R28, R10, R155 ;  /* 0x0000009b0a1c7220 */ /* 0x000fe40000410000 */
[----:B------:R-:W-:Y:S02]  /*0cc0*/  FMUL.FTZ R29, R118, R151 ;  /* 0x00000097761d7220 */ /* 0x000fe40000410000 */
[----:B------:R-:W-:Y:S02]  /*0cd0*/  FADD.FTZ R148, R157, R26 ;  /* 0x0000001a9d947221 */ /* 0x000fe40000010000 */
[----:B------:R-:W-:Y:S02]  /*0ce0*/  FFMA.FTZ R158, R25, R26, R158 ;  /* 0x0000001a199e7223 */ /* 0x000fe4000001009e */
[----:B-1----:R-:W-:-:S02]  /*0cf0*/  FMUL.FTZ R30, R119, R150 ;  /* 0x00000096771e7220 */ /* 0x002fc40000410000 */
        /* <DEDUP_REMOVED lines=9> */
.L_x_6282:
[----:B------:R-:W-:Y:S05]  /*0d90*/  BSYNC B0 ;  /* 0x0000000000007941 */ /* 0x000fea0003800000 */
.L_x_6281:
        /* <DEDUP_REMOVED lines=16> */
[----:B0-----:R-:W-:-:S04]  /*0ea0*/  ISETP.NE.AND P5, PT, R14, RZ, PT ;  /* 0x000000ff0e00720c */ /* 0x001fc80003fa5270 */
[----:B-----5:R-:W-:Y:S02]  /*0eb0*/  FSEL R167, R159, RZ, !P5 ;  /* 0x000000ff9fa77208 */ /* 0x020fe40006800000 */
[----:B------:R-:W-:Y:S02]  /*0ec0*/  IADD3 R160, R160, 0x100, RZ ;  /* 0x00000100a0a07810 */ /* 0x000fe40007ffe0ff */
[----:B--2---:R-:W-:Y:S02]  /*0ed0*/  MOV R161, R152 ;  /* 0x0000009800a17202 */ /* 0x004fe40000000f00 */
[----:B------:R-:W-:Y:S02]  /*0ee0*/  SHF.R.U64 R166, R152, 0x10, R153 ;  /* 0x0000001098a67819 */ /* 0x000fe40000001299 */
[----:B------:R-:W-:Y:S02]  /*0ef0*/  MOV R164, R153 ;  /* 0x0000009900a47202 */ /* 0x000fe40000000f00 */
[----:B------:R-:W-:Y:S01]  /*0f00*/  PRMT R161, RZ, 0x5410, R161 ;  /* 0x00005410ffa17816 */ /* 0x000fe200000000a1 */
[----:B---3--:R-:W-:-:S02]  /*0f10*/  FADD.FTZ R163, -R167, R149 ;  /* 0x00000095a7a37221 */ /* 0x008fc40000010100 */
        /* <DEDUP_REMOVED lines=31> */
.L_x_6284:
[----:B-1----:R-:W-:Y:S05]  /*1110*/  BSYNC B0 ;  /* 0x0000000000007941 */ /* 0x002fea0003800000 */
.L_x_6283:
        /* <DEDUP_REMOVED lines=55> */
.L_x_6286:
[----:B-1----:R-:W-:Y:S05]  /*1490*/  BSYNC B0 ;  /* 0x0000000000007941 */ /* 0x002fea0003800000 */
.L_x_6285:
        /* <DEDUP_REMOVED lines=55> */
.L_x_6288:
[----:B-1----:R-:W-:Y:S05]  /*1810*/  BSYNC B0 ;  /* 0x0000000000007941 */ /* 0x002fea0003800000 */
.L_x_6287:
        /* <DEDUP_REMOVED lines=55> */
.L_x_6290:
[----:B-1----:R-:W-:Y:S05]  /*1b90*/  BSYNC B0 ;  /* 0x0000000000007941 */ /* 0x002fea0003800000 */
.L_x_6289:
        /* <DEDUP_REMOVED lines=19> */
[----:B--2---:R-:W-:Y:S02]  /*1cd0*/  MOV R159, R152 ;  /* 0x00000098009f7202 */ /* 0x004fe40000000f00 */
[----:B------:R-:W-:Y:S02]  /*1ce0*/  SHF.R.U64 R196, R152, 0x10, R153 ;  /* 0x0000001098c47819 */ /* 0x000fe40000001299 */
[----:B------:R-:W-:Y:S02]  /*1cf0*/  PRMT R159, RZ, 0x5410, R159 ;  /* 0x00005410ff9f7816 */ /* 0x000fe4000000009f */
[----:B------:R-:W-:Y:S01]  /*1d00*/  MOV R160, R153 ;  /* 0x0000009900a07202 */ /* 0x000fe20000000f00 */
[C---:B---3--:R-:W-:Y:S02]  /*1d10*/  FADD.FTZ R161, -R198.reuse, R149 ;  /* 0x00000095c6a17221 */ /* 0x048fe40000010100 */
        /* <DEDUP_REMOVED lines=8> */
[----:B------:R-:W-:Y:S01]  /*1da0*/  FADD.FTZ R41, R41, R148 ;  /* 0x0000009429297221 */ /* 0x000fe20000010000 */
[----:B0-----:R-:W-:Y:S01]  /*1db0*/  SHF.R.U32.HI R162, RZ, 0x10, R153 ;  /* 0x00000010ffa27819 */ /* 0x001fe20000011699 */
        /* <DEDUP_REMOVED lines=21> */
.L_x_6292:
[----:B-1----:R-:W-:Y:S05]  /*1f10*/  BSYNC B0 ;  /* 0x0000000000007941 */ /* 0x002fea0003800000 */
.L_x_6291:
[----:B------:R-:W-:Y:S01]  /*1f20*/  LOP3.LUT P5, RZ, R15, 0x1f, RZ, 0xc0, !PT ;  /* 0x0000001f0fff7812 */ /* 0x000fe200078ac0ff */
[----:B------:R-:W-:Y:S10]  /*1f30*/  BRA.DIV ~URZ, `(.L_x_6293) ;  /* 0x000020e27f007947 */ /* 0x000ff4000b800000 */
[----:B------:R1:W2:Y:S02]  /*1f40*/  SHFL.DOWN PT, R150, R157, 0x10, 0x1f ;  /* 0x0a001f009d967f89 */ /* 0x0002a400000e0000 */
.L_x_6310:
        /* <DEDUP_REMOVED lines=18> */
.L_x_6311:
[----:B------:R-:W-:Y:S01]  /*2070*/  @!P5 LOP3.LUT R149, R156, 0x7, RZ, 0xc0, !PT ;  /* 0x000000079c95d812 */ /* 0x000fe200078ec0ff */
[----:B---3--:R-:W-:Y:S01]  /*2080*/  FADD.FTZ R200, R155, R152 ;  /* 0x000000989bc87221 */ /* 0x008fe20000010000 */
[----:B------:R-:W-:Y:S01]  /*2090*/  WARPSYNC 0xffffffff ;  /* 0xffffffff00007948 */ /* 0x000fe20003800000 */
[----:B--2---:R-:W-:Y:S01]  /*20a0*/  FADD.FTZ R201, R201, R154 ;  /* 0x0000009ac9c97221 */ /* 0x004fe20000010000 */
[----:B------:R-:W-:Y:S01]  /*20b0*/  @!P5 IADD3 R207, R206, R149, RZ ;  /* 0x00000095cecfd210 */ /* 0x000fe20007ffe0ff */
[----:B------:R-:W-:Y:S01]  /*20c0*/  BSSY B0, `(.L_x_6295) ;  /* 0x0000054000007945 */ /* 0x000fe20003800000 */
[----:B------:R-:W-:-:S03]  /*20d0*/  LOP3.LUT P6, RZ, R8, 0xffffff00, RZ, 0xc0, !PT ;  /* 0xffffff0008ff7812 */ /* 0x000fc600078cc0ff */
[----:B------:R-:W-:Y:S04]  /*20e0*/  @!P5 STS.64 [R207.X8+0x7000], R200 ;  /* 0x007000c8cf00d388 */ /* 0x000fe80000008a00 */
[----:B------:R-:W-:Y:S06]  /*20f0*/  BAR.SYNC.DEFER_BLOCKING 0x0 ;  /* 0x0000000000007b1d */ /* 0x000fec0000010000 */
[----:B------:R-:W2:Y:S04]  /*2100*/  LDS.128 R148, [R206.X8+0x7000] ;  /* 0x00700000ce947984 */ /* 0x000ea80000008c00 */
[----:B-1----:R-:W1:Y:S04]  /*2110*/  LDS.128 R152, [R206.X8+0x7010] ;  /* 0x00701000ce987984 */ /* 0x002e680000008c00 */
[----:B-----5:R-:W3:Y:S04]  /*2120*/  LDS.128 R156, [R206.X8+0x7020] ;  /* 0x00702000ce9c7984 */ /* 0x020ee80000008c00 */
        /* <DEDUP_REMOVED lines=20> */
[----:B0-----:R-:W-:-:S04]  /*2270*/  ISETP.NE.AND P5, PT, R14, RZ, PT ;  /* 0x000000ff0e00720c */ /* 0x001fc80003fa5270 */
        /* <DEDUP_REMOVED lines=56> */
.L_x_6296:
[----:B------:R-:W-:Y:S05]  /*2600*/  BSYNC B0 ;  /* 0x0000000000007941 */ /* 0x000fea0003800000 */
.L_x_6295:
[----:B------:R-:W-:Y:S01]  /*2610*/  BSSY B0, `(.L_x_6297) ;  /* 0x000003b000007945 */ /* 0x000fe20003800000 */
        /* <DEDUP_REMOVED lines=58> */
.L_x_6298:
[----:B------:R-:W-:Y:S05]  /*29c0*/  BSYNC B0 ;  /* 0x0000000000007941 */ /* 0x000fea0003800000 */
.L_x_6297:
        /* <DEDUP_REMOVED lines=59> */
.L_x_6300:
[----:B------:R-:W-:Y:S05]  /*2d80*/  BSYNC B0 ;  /* 0x0000000000007941 */ /* 0x000fea0003800000 */
.L_x_6299:
        /* <DEDUP_REMOVED lines=59> */
.L_x_6302:
[----:B------:R-:W-:Y:S05]  /*3140*/  BSYNC B0 ;  /* 0x0000000000007941 */ /* 0x000fea0003800000 */
.L_x_6301:
        /* <DEDUP_REMOVED lines=59> */
.L_x_6304:
[----:B------:R-:W-:Y:S05]  /*3500*/  BSYNC B0 ;  /* 0x0000000000007941 */ /* 0x000fea0003800000 */
.L_x_6303:
        /* <DEDUP_REMOVED lines=59> */
.L_x_6306:
[----:B------:R-:W-:Y:S05]  /*38c0*/  BSYNC B0 ;  /* 0x0000000000007941 */ /* 0x000fea0003800000 */
.L_x_6305:
[----:B------:R-:W-:Y:S01]  /*38d0*/  ISETP.GE.U32.AND P5, PT, R8, 0x700, PT ;  /* 0x000007000800780c */ /* 0x000fe20003fa6070 */
[----:B------:R-:W-:-:S12]  /*38e0*/  BSSY B0, `(.L_x_6307) ;  /* 0x000003a000007945 */ /* 0x000fd80003800000 */
        /* <DEDUP_REMOVED lines=57> */
.L_x_6308:
[----:B------:R-:W-:Y:S05]  /*3c80*/  BSYNC B0 ;  /* 0x0000000000007941 */ /* 0x000fea0003800000 */
.L_x_6307:
[----:B------:R-:W-:Y:S02]  /*3c90*/  LOP3.LUT P5, RZ, R12, 0xff, RZ, 0xc0, !PT ;  /* 0x000000ff0cff7812 */ /* 0x000fe400078ac0ff */
[----:B------:R-:W-:Y:S02]  /*3ca0*/  IADD3 R13, R13, c[0x0][0x160], RZ ;  /* 0x000058000d0d7a10 */ /* 0x000fe40007ffe0ff */
[----:B------:R-:W-:Y:S02]  /*3cb0*/  SEL R12, RZ, 0x1, P5 ;  /* 0x00000001ff0c7807 */ /* 0x000fe40002800000 */
[----:B------:R-:W-:-:S13]  /*3cc0*/  ISETP.GE.AND P5, PT, R13, c[0x0][0x164], PT ;  /* 0x000059000d007a0c */ /* 0x000fda0003fa6270 */
[----:B0-----:R-:W-:Y:S01]  /*3cd0*/  @P5 CALL.REL.NOINC `(.L_x_6278) ;  /* 0x0000001000005944 */ /* 0x001fe20003c00000 */
[----:B------:R-:W-:Y:S05]  /*3ce0*/  BRA `(.L_x_6309) ;  /* 0xffffc81000007947 */ /* 0x000fea000383ffff */
.L_x_6278:
[----:B-1----:R-:W0:Y:S01]  /*3cf0*/  S2UR UR6, SR_CTAID.X ;  /* 0x00000000000679c3 */ /* 0x002e220000002500 */
        /* <DEDUP_REMOVED lines=50> */
.L_x_6293:
[----:B------:R-:W-:Y:S01]  /*4020*/  HFMA2.MMA R160, -RZ, RZ, 0, 9.5367431640625e-07 ;  /* 0x00000010ffa07435 */ /* 0x000fe200000001ff */
[----:B------:R-:W-:Y:S02]  /*4030*/  MOV R151, R157 ;  /* 0x0000009d00977202 */ /* 0x000fe40000000f00 */
[----:B------:R-:W-:Y:S02]  /*4040*/  MOV R201, 0x1f ;  /* 0x0000001f00c97802 */ /* 0x000fe40000000f00 */
[----:B------:R-:W-:-:S02]  /*4050*/  MOV R162, 0xffffffff ;  /* 0xffffffff00a27802 */ /* 0x000fc40000000f00 */
[----:B------:R-:W-:Y:S02]  /*4060*/  MOV R148, 0x4080 ;  /* 0x0000408000947802 */ /* 0x000fe40000000f00 */
[----:B0----5:R-:W-:Y:S05]  /*4070*/  CALL.REL.NOINC `($__internal_88_$__cuda_sm70_shflsync_down_p) ;  /* 0x0000045000007944 */ /* 0x021fea0003c00000 */
[----:B-1----:R-:W-:Y:S01]  /*4080*/  MOV R150, R201 ;  /* 0x000000c900967202 */ /* 0x002fe20000000f00 */
[----:B0-----:R-:W-:Y:S05]  /*4090*/  BRA `(.L_x_6310) ;  /* 0xffffdeb000007947 */ /* 0x001fea000383ffff */
.L_x_6294:
[----:B------:R-:W-:Y:S01]  /*40a0*/  HFMA2.MMA R160, -RZ, RZ, 0, 9.5367431640625e-07 ;  /* 0x00000010ffa07435 */ /* 0x000fe200000001ff */
[----:B------:R-:W-:Y:S02]  /*40b0*/  MOV R151, R158 ;  /* 0x0000009e00977202 */ /* 0x000fe40000000f00 */
[----:B------:R-:W-:Y:S02]  /*40c0*/  MOV R201, 0x1f ;  /* 0x0000001f00c97802 */ /* 0x000fe40000000f00 */
[----:B------:R-:W-:Y:S02]  /*40d0*/  MOV R162, 0xffffffff ;  /* 0xffffffff00a27802 */ /* 0x000fe40000000f00 */
[----:B------:R-:W-:Y:S02]  /*40e0*/  MOV R148, 0x4100 ;  /* 0x0000410000947802 */ /* 0x000fe40000000f00 */
[----:B012--5:R-:W-:Y:S05]  /*40f0*/  CALL.REL.NOINC `($__internal_88_$__cuda_sm70_shflsync_down_p) ;  /* 0x000003d000007944 */ /* 0x027fea0003c00000 */
[----:B------:R-:W-:Y:S01]  /*4100*/  FADD.FTZ R157, R150, R157 ;  /* 0x0000009d969d7221 */ /* 0x000fe20000010000 */
[----:B0-----:R-:W-:Y:S01]  /*4110*/  HFMA2.MMA R160, -RZ, RZ, 0, 4.76837158203125e-07 ;  /* 0x00000008ffa07435 */ /* 0x001fe200000001ff */
[----:B-1----:R-:W-:Y:S01]  /*4120*/  FADD.FTZ R158, R158, R201 ;  /* 0x000000c99e9e7221 */ /* 0x002fe20000010000 */
[----:B------:R-:W-:-:S02]  /*4130*/  MOV R201, 0x1f ;  /* 0x0000001f00c97802 */ /* 0x000fc40000000f00 */
[----:B------:R-:W-:Y:S02]  /*4140*/  MOV R162, 0xffffffff ;  /* 0xffffffff00a27802 */ /* 0x000fe40000000f00 */
[----:B------:R-:W-:Y:S02]  /*4150*/  MOV R151, R157 ;  /* 0x0000009d00977202 */ /* 0x000fe40000000f00 */
[----:B------:R-:W-:Y:S02]  /*4160*/  MOV R148, 0x4180 ;  /* 0x0000418000947802 */ /* 0x000fe40000000f00 */
[----:B------:R-:W-:Y:S05]  /*4170*/  CALL.REL.NOINC `($__internal_88_$__cuda_sm70_shflsync_down_p) ;  /* 0x0000035000007944 */ /* 0x000fea0003c00000 */
[----:B0-----:R-:W-:Y:S01]  /*4180*/  HFMA2.MMA R160, -RZ, RZ, 0, 4.76837158203125e-07 ;  /* 0x00000008ffa07435 */ /* 0x001fe200000001ff */
[----:B-1----:R-:W-:Y:S02]  /*4190*/  MOV R150, R201 ;  /* 0x000000c900967202 */ /* 0x002fe40000000f00 */
[----:B------:R-:W-:Y:S02]  /*41a0*/  MOV R151, R158 ;  /* 0x0000009e00977202 */ /* 0x000fe40000000f00 */
[----:B------:R-:W-:Y:S02]  /*41b0*/  MOV R201, 0x1f ;  /* 0x0000001f00c97802 */ /* 0x000fe40000000f00 */
[----:B------:R-:W-:-:S02]  /*41c0*/  MOV R162, 0xffffffff ;  /* 0xffffffff00a27802 */ /* 0x000fc40000000f00 */
[----:B------:R-:W-:Y:S02]  /*41d0*/  MOV R148, 0x41f0 ;  /* 0x000041f000947802 */ /* 0x000fe40000000f00 */
[----:B------:R-:W-:Y:S05]  /*41e0*/  CALL.REL.NOINC `($__internal_88_$__cuda_sm70_shflsync_down_p) ;  /* 0x000002e000007944 */ /* 0x000fea0003c00000 */
[----:B------:R-:W-:Y:S01]  /*41f0*/  FADD.FTZ R157, R150, R157 ;  /* 0x0000009d969d7221 */ /* 0x000fe20000010000 */
[----:B0-----:R-:W-:Y:S01]  /*4200*/  HFMA2.MMA R160, -RZ, RZ, 0, 2.384185791015625e-07 ;  /* 0x00000004ffa07435 */ /* 0x001fe200000001ff */
[----:B-1----:R-:W-:Y:S01]  /*4210*/  FADD.FTZ R158, R158, R201 ;  /* 0x000000c99e9e7221 */ /* 0x002fe20000010000 */
[----:B------:R-:W-:Y:S02]  /*4220*/  MOV R201, 0x1f ;  /* 0x0000001f00c97802 */ /* 0x000fe40000000f00 */
[----:B------:R-:W-:Y:S02]  /*4230*/  MOV R162, 0xffffffff ;  /* 0xffffffff00a27802 */ /* 0x000fe40000000f00 */
[----:B------:R-:W-:Y:S02]  /*4240*/  MOV R151, R157 ;  /* 0x0000009d00977202 */ /* 0x000fe40000000f00 */
[----:B------:R-:W-:Y:S02]  /*4250*/  MOV R148, 0x4270 ;  /* 0x0000427000947802 */ /* 0x000fe40000000f00 */
[----:B------:R-:W-:Y:S05]  /*4260*/  CALL.REL.NOINC `($__internal_88_$__cuda_sm70_shflsync_down_p) ;  /* 0x0000026000007944 */ /* 0x000fea0003c00000 */
[----:B0-----:R-:W-:Y:S01]  /*4270*/  HFMA2.MMA R160, -RZ, RZ, 0, 2.384185791015625e-07 ;  /* 0x00000004ffa07435 */ /* 0x001fe200000001ff */
[----:B-1----:R-:W-:-:S02]  /*4280*/  MOV R150, R201 ;  /* 0x000000c900967202 */ /* 0x002fc40000000f00 */
[----:B------:R-:W-:Y:S02]  /*4290*/  MOV R151, R158 ;  /* 0x0000009e00977202 */ /* 0x000fe40000000f00 */
[----:B------:R-:W-:Y:S02]  /*42a0*/  MOV R201, 0x1f ;  /* 0x0000001f00c97802 */ /* 0x000fe40000000f00 */
[----:B------:R-:W-:Y:S02]  /*42b0*/  MOV R162, 0xffffffff ;  /* 0xffffffff00a27802 */ /* 0x000fe40000000f00 */
[----:B------:R-:W-:Y:S02]  /*42c0*/  MOV R148, 0x42e0 ;  /* 0x000042e000947802 */ /* 0x000fe40000000f00 */
[----:B------:R-:W-:Y:S05]  /*42d0*/  CALL.REL.NOINC `($__internal_88_$__cuda_sm70_shflsync_down_p) ;  /* 0x000001f000007944 */ /* 0x000fea0003c00000 */
[----:B------:R-:W-:Y:S01]  /*42e0*/  FADD.FTZ R157, R150, R157 ;  /* 0x0000009d969d7221 */ /* 0x000fe20000010000 */
[----:B0-----:R-:W-:Y:S01]  /*42f0*/  HFMA2.MMA R160, -RZ, RZ, 0, 1.1920928955078125e-07 ;  /* 0x00000002ffa07435 */ /* 0x001fe200000001ff */
[----:B-1----:R-:W-:Y:S01]  /*4300*/  FADD.FTZ R154, R158, R201 ;  /* 0x000000c99e9a7221 */ /* 0x002fe20000010000 */
[----:B------:R-:W-:Y:S02]  /*4310*/  MOV R201, 0x1f ;  /* 0x0000001f00c97802 */ /* 0x000fe40000000f00 */
[----:B------:R-:W-:-:S02]  /*4320*/  MOV R162, 0xffffffff ;  /* 0xffffffff00a27802 */ /* 0x000fc40000000f00 */
[----:B------:R-:W-:Y:S02]  /*4330*/  MOV R151, R157 ;  /* 0x0000009d00977202 */ /* 0x000fe40000000f00 */
[----:B------:R-:W-:Y:S02]  /*4340*/  MOV R148, 0x4360 ;  /* 0x0000436000947802 */ /* 0x000fe40000000f00 */
[----:B------:R-:W-:Y:S05]  /*4350*/  CALL.REL.NOINC `($__internal_88_$__cuda_sm70_shflsync_down_p) ;  /* 0x0000017000007944 */ /* 0x000fea0003c00000 */
[----:B0-----:R-:W-:Y:S01]  /*4360*/  HFMA2.MMA R160, -RZ, RZ, 0, 1.1920928955078125e-07 ;  /* 0x00000002ffa07435 */ /* 0x001fe200000001ff */
[----:B-1----:R-:W-:Y:S02]  /*4370*/  MOV R150, R201 ;  /* 0x000000c900967202 */ /* 0x002fe40000000f00 */
[----:B------:R-:W-:Y:S02]  /*4380*/  MOV R151, R154 ;  /* 0x0000009a00977202 */ /* 0x000fe40000000f00 */
[----:B------:R-:W-:Y:S02]  /*4390*/  MOV R201, 0x1f ;  /* 0x0000001f00c97802 */ /* 0x000fe40000000f00 */
[----:B------:R-:W-:Y:S02]  /*43a0*/  MOV R162, 0xffffffff ;  /* 0xffffffff00a27802 */ /* 0x000fe40000000f00 */
[----:B------:R-:W-:-:S02]  /*43b0*/  MOV R148, 0x43d0 ;  /* 0x000043d000947802 */ /* 0x000fc40000000f00 */
[----:B------:R-:W-:Y:S05]  /*43c0*/  CALL.REL.NOINC `($__internal_88_$__cuda_sm70_shflsync_down_p) ;  /* 0x0000010000007944 */ /* 0x000fea0003c00000 */
[----:B------:R-:W-:Y:S01]  /*43d0*/  FADD.FTZ R152, R150, R157 ;  /* 0x0000009d96987221 */ /* 0x000fe20000010000 */
[----:B0-----:R-:W-:Y:S01]  /*43e0*/  HFMA2.MMA R160, -RZ, RZ, 0, 5.9604644775390625e-08 ;  /* 0x00000001ffa07435 */ /* 0x001fe200000001ff */
[----:B-1----:R-:W-:Y:S01]  /*43f0*/  FADD.FTZ R154, R154, R201 ;  /* 0x000000c99a9a7221 */ /* 0x002fe20000010000 */
[----:B------:R-:W-:-:S02]  /*4400*/  MOV R201, 0x1f ;  /* 0x0000001f00c97802 */ /* 0x000fc40000000f00 */
[----:B------:R-:W-:Y:S02]  /*4410*/  MOV R162, 0xffffffff ;  /* 0xffffffff00a27802 */ /* 0x000fe40000000f00 */
[----:B------:R-:W-:Y:S02]  /*4420*/  MOV R151, R152 ;  /* 0x0000009800977202 */ /* 0x000fe40000000f00 */
[----:B------:R-:W-:Y:S02]  /*4430*/  MOV R148, 0x4450 ;  /* 0x0000445000947802 */ /* 0x000fe40000000f00 */
[----:B------:R-:W-:Y:S05]  /*4440*/  CALL.REL.NOINC `($__internal_88_$__cuda_sm70_shflsync_down_p) ;  /* 0x0000008000007944 */ /* 0x000fea0003c00000 */
[----:B0-----:R-:W-:Y:S01]  /*4450*/  HFMA2.MMA R160, -RZ, RZ, 0, 5.9604644775390625e-08 ;  /* 0x00000001ffa07435 */ /* 0x001fe200000001ff */
[----:B-1----:R-:W-:Y:S02]  /*4460*/  MOV R155, R201 ;  /* 0x000000c9009b7202 */ /* 0x002fe40000000f00 */
[----:B------:R-:W-:Y:S02]  /*4470*/  MOV R151, R154 ;  /* 0x0000009a00977202 */ /* 0x000fe40000000f00 */
[----:B------:R-:W-:Y:S02]  /*4480*/  MOV R201, 0x1f ;  /* 0x0000001f00c97802 */ /* 0x000fe40000000f00 */
[----:B------:R-:W-:-:S02]  /*4490*/  MOV R162, 0xffffffff ;  /* 0xffffffff00a27802 */ /* 0x000fc40000000f00 */
[----:B------:R-:W-:Y:S02]  /*44a0*/  MOV R148, 0x44c0 ;  /* 0x000044c000947802 */ /* 0x000fe40000000f00 */
[----:B------:R-:W-:Y:S05]  /*44b0*/  CALL.REL.NOINC `($__internal_88_$__cuda_sm70_shflsync_down_p) ;  /* 0x0000001000007944 */ /* 0x000fea0003c00000 */
[----:B01----:R-:W-:Y:S05]  /*44c0*/  BRA `(.L_x_6311) ;  /* 0xffffdba000007947 */ /* 0x003fea000383ffff */
        .weak           $__internal_88_$__cuda_sm70_shflsync_down_p
        .type           $__internal_88_$__cuda_sm70_shflsync_down_p,@function
        .size           $__internal_88_$__cuda_sm70_shflsync_down_p,(.L_x_12964 - $__internal_88_$__cuda_sm70_shflsync_down_p)
$__internal_88_$__cuda_sm70_shflsync_down_p:
[----:B------:R-:W-:Y:S01]  /*44d0*/  HFMA2.MMA R149, -RZ, RZ, 0, 0 ;  /* 0x00000000ff957435 */ /* 0x000fe200000001ff */
[----:B------:R-:W-:Y:S04]  /*44e0*/  WARPSYNC R162 ;  /* 0x000000a200007348 */ /* 0x000fe80003800000 */
[----:B------:R0:W1:Y:S01]  /*44f0*/  SHFL.DOWN PT, R201, R151, R160, R201 ;  /* 0x080000a097c97389 */ /* 0x00006200000e00c9 */
[----:B------:R-:W-:Y:S05]  /*4500*/  RET.REL.NODEC R148 `(_ZN10layer_norm13ln_bwd_kernelINS_13Kernel_traitsIf13__nv_bfloat16fS2_fjLj7168ELj1ELj1ELj8ELj8ENS_18Kernel_traits_baseILj7168EfS2_fS2_fjLj256EEEEELb1ELb0ELb0ELb0EEEvNS_9BwdParamsE) ;  /* 0xffffbaf094007950 */ /* 0x000fea0003c3ffff */
.L_x_6312:
        /* <DEDUP_REMOVED lines=15> */
.L_x_12964:


//--------------------- .text._ZN10layer_norm13ln_bwd_kernelINS_13Kernel_traitsIf13__nv_bfloat16fS2_fjLj7168ELj1ELj1ELj8ELj8ENS_18Kernel_traits_baseILj7168EfS2_fS2_fjLj256EEEEELb1ELb0ELb0ELb1EEEvNS_9BwdParamsE --------------------------
	.section	.text._ZN10layer_norm13ln_bwd_kernelINS_13Kernel_traitsIf13__nv_bfloat16fS2_fjLj7168ELj1ELj1ELj8ELj8ENS_18Kernel_traits_baseILj7168EfS2_fS2_fjLj256EEEEELb1ELb0ELb0ELb1EEEvNS_9BwdParamsE,"ax",@progbits
	.sectioninfo	@"SHI_REGISTERS=229"
	.align	128
        .global         _ZN10layer_norm13ln_bwd_kernelINS_13Kernel_traitsIf13__nv_bfloat16fS2_fjLj7168ELj1ELj1ELj8ELj8ENS_18Kernel_traits_baseILj7168EfS2_fS2_fjLj256EEEEELb1ELb0ELb0ELb1EEEvNS_9BwdParamsE
        .type           _ZN10layer_norm13ln_bwd_kernelINS_13Kernel_traitsIf13__nv_bfloat16fS2_fjLj7168ELj1ELj1ELj8ELj8ENS_18Kernel_traits_baseILj7168EfS2_fS2_fjLj256EEEEELb1ELb0ELb0ELb1EEEvNS_9BwdParamsE,@function
        .size           _ZN10layer_norm13ln_bwd_kernelINS_13Kernel_traitsIf13__nv_bfloat16fS2_fjLj7168ELj1ELj1ELj8ELj8ENS_18Kernel_traits_baseILj7168EfS2_fS2_fjLj256EEEEELb1ELb0ELb0ELb1EEEvNS_9BwdParamsE,(.L_x_12965 - _ZN10layer_norm13ln_bwd_kernelINS_13Kernel_traitsIf13__nv_bfloat16fS2_fjLj7168ELj1ELj1ELj8ELj8ENS_18Kernel_traits_baseILj7168EfS2_fS2_fjLj256EEEEELb1ELb0ELb0ELb1EEEvNS_9BwdParamsE)
        .other          _ZN10layer_norm13ln_bwd_kernelINS_13Kernel_traitsIf13__nv_bfloat16fS2_fjLj7168ELj1ELj1ELj8ELj8ENS_18Kernel_traits_baseILj7168EfS2_fS2_fjLj256EEEEELb1ELb0ELb0ELb1EEEvNS_9BwdParamsE,@"STO_CUDA_ENTRY STV_DEFAULT"
_ZN10layer_norm13ln_bwd_kernelINS_13Kernel_traitsIf13__nv_bfloat16fS2_fjLj7168ELj1ELj1ELj8ELj8ENS_18Kernel_traits_baseILj7168EfS2_fS2_fjLj256EEEEELb1ELb0ELb0ELb1EEEvNS_9BwdParamsE:
.text._ZN10layer_norm13ln_bwd_kernelINS_13Kernel_traitsIf13__nv_bfloat16fS2_fjLj7168ELj1ELj1ELj8ELj8ENS_18Kernel_traits_baseILj7168EfS2_fS2_fjLj256EEEEELb1ELb0ELb0ELb1EEEvNS_9BwdParamsE:
        /* <DEDUP_REMOVED lines=36> */
.L_x_6313:
        /* <DEDUP_REMOVED lines=43> */
.L_x_6318:
        /* <DEDUP_REMOVED lines=13> */
[C---:B------:R-:W-:Y:S01]  /*05c0*/  IADD3 R186, R124.reuse, 0x200, RZ ;  /* 0x000002007cba7810 */ /* 0x040fe20007ffe0ff */
[CC--:B------:R-:W-:Y:S01]  /*05d0*/  IMAD.WIDE.U32 R64, R124.reuse, R195.reuse, c[0x0][0x188] ;  /* 0x000062007c407625 */ /* 0x0c0fe200078e00c3 */
[----:B------:R-:W-:Y:S01]  /*05e0*/  IADD3 R185, R124, 0x300, RZ ;  /* 0x000003007cb97810 */ /* 0x000fe20007ffe0ff */
[----:B------:R-:W3:Y:S02]  /*05f0*/  LDG.E.64 R2, [R2.64] ;  /* 0x0000000402027981 */ /* 0x000ee4000c1e1b00 */
[C---:B------:R-:W-:Y:S02]  /*0600*/  IMAD.WIDE.U32 R68, R198.reuse, R195, c[0x0][0x188] ;  /* 0x00006200c6447625 */ /* 0x040fe400078e00c3 */
[----:B------:R-:W4:Y:S02]  /*0610*/  LDG.E.128 R64, [R64.64] ;  /* 0x0000000440407981 */ /* 0x000f24000c1e1d00 */
[----:B------:R-:W-:Y:S02]  /*0620*/  IMAD.WIDE.U32 R92, R198, R103, c[0x0][0x208] ;  /* 0x00008200c65c7625 */ /* 0x000fe400078e0067 */
[----:B------:R-:W4:Y:S02]  /*0630*/  LDG.E.128 R68, [R68.64] ;  /* 0x0000000444447981 */ /* 0x000f24000c1e1d00 */
[----:B------:R-:W-:-:S02]  /*0640*/  IMAD.WIDE.U32 R88, R0, R195, c[0x0][0x188] ;  /* 0x0000620000587625 */ /* 0x000fc400078e00c3 */
[----:B------:R-:W4:Y:S02]  /*0650*/  LDG.E.64 R92, [R92.64] ;  /* 0x000000045c5c7981 */ /* 0x000f24000c1e1b00 */
[----:B------:R-:W-:Y:S02]  /*0660*/  IMAD.WIDE R104, R181, R118, c[0x0][0x1a8] ;  /* 0x00006a00b5687625 */ /* 0x000fe400078e0276 */
[----:B------:R-:W4:Y:S02]  /*0670*/  LDG.E.128 R88, [R88.64] ;  /* 0x0000000458587981 */ /* 0x000f24000c1e1d00 */
[----:B------:R-:W-:Y:S02]  /*0680*/  IMAD.WIDE.U32 R94, R186, R103, c[0x0][0x208] ;  /* 0x00008200ba5e7625 */ /* 0x000fe400078e0067 */
[----:B------:R1:W4:Y:S02]  /*0690*/  LDG.E R187, [R104.64] ;  /* 0x0000000468bb7981 */ /* 0x000324000c1e1900 */
[----:B------:R-:W-:-:S02]  /*06a0*/  IMAD.WIDE.U32 R76, R185, R195, c[0x0][0x188] ;  /* 0x00006200b94c7625 */ /* 0x000fc400078e00c3 */
[----:B------:R-:W4:Y:S02]  /*06b0*/  LDG.E.64 R94, [R94.64] ;  /* 0x000000045e5e7981 */ /* 0x000f24000c1e1b00 */
[----:B0-----:R-:W-:Y:S01]  /*06c0*/  IMAD.WIDE.U32 R72, R186, R195, c[0x0][0x188] ;  /* 0x00006200ba487625 */ /* 0x001fe200078e00c3 */
[C---:B------:R-:W-:Y:S01]  /*06d0*/  IADD3 R184, R124.reuse, 0x400, RZ ;  /* 0x000004007cb87810 */ /* 0x040fe20007ffe0ff */
[----:B------:R-:W4:Y:S01]  /*06e0*/  LDG.E.128 R76, [R76.64] ;  /* 0x000000044c4c7981 */ /* 0x000f22000c1e1d00 */
[----:B------:R-:W-:-:S03]  /*06f0*/  IADD3 R183, R124, 0x500, RZ ;  /* 0x000005007cb77810 */ /* 0x000fc60007ffe0ff */
[----:B------:R-:W4:Y:S01]  /*0700*/  LDG.E.128 R72, [R72.64] ;  /* 0x0000000448487981 */ /* 0x000f22000c1e1d00 */
[----:B------:R-:W-:-:S04]  /*0710*/  IMAD.WIDE.U32 R96, R185, R103, c[0x0][0x208] ;  /* 0x00008200b9607625 */ /* 0x000fc800078e0067 */
[-C--:B------:R-:W-:Y:S02]  /*0720*/  IMAD.WIDE.U32 R98, R184, R103.reuse, c[0x0][0x208] ;  /* 0x00008200b8627625 */ /* 0x080fe400078e0067 */
[----:B------:R-:W4:Y:S02]  /*0730*/  LDG.E.64 R96, [R96.64] ;  /* 0x0000000460607981 */ /* 0x000f24000c1e1b00 */
[-C--:B------:R-:W-:Y:S02]  /*0740*/  IMAD.WIDE.U32 R100, R183, R103.reuse, c[0x0][0x208] ;  /* 0x00008200b7647625 */ /* 0x080fe400078e0067 */
[----:B------:R-:W4:Y:S02]  /*0750*/  LDG.E.64 R98, [R98.64] ;  /* 0x0000000462627981 */ /* 0x000f24000c1e1b00 */
[----:B------:R-:W-:Y:S02]  /*0760*/  IMAD.WIDE.U32 R102, R0, R103, c[0x0][0x208] ;  /* 0x0000820000667625 */ /* 0x000fe400078e0067 */
[----:B------:R-:W4:Y:S02]  /*0770*/  LDG.E.64 R100, [R100.64] ;  /* 0x0000000464647981 */ /* 0x000f24000c1e1b00 */
[----:B------:R-:W-:-:S02]  /*0780*/  IMAD.WIDE.U32 R80, R184, R195, c[0x0][0x188] ;  /* 0x00006200b8507625 */ /* 0x000fc400078e00c3 */
[----:B------:R-:W4:Y:S02]  /*0790*/  LDG.E.64 R102, [R102.64] ;  /* 0x0000000466667981 */ /* 0x000f24000c1e1b00 */
        /* <DEDUP_REMOVED lines=13> */
[----:B-----5:R0:W5:Y:S03]  /*0870*/  LDG.E R191, [R114.64] ;  /* 0x0000000472bf7981 */ /* 0x020166000c1e1900 */
[-C--:B------:R-:W-:Y:S01]  /*0880*/  IMAD.WIDE.U32 R110, R186, R118.reuse, c[0x0][0x190] ;  /* 0x00006400ba6e7625 */ /* 0x080fe200078e0076 */
[----:B------:R0:W5:Y:S03]  /*0890*/  LDG.E R189, [R112.64] ;  /* 0x0000000470bd7981 */ /* 0x000166000c1e1900 */
[CC--:B------:R-:W-:Y:S01]  /*08a0*/  IMAD.WIDE.U32 R108, R185.reuse, R118.reuse, c[0x0][0x190] ;  /* 0x00006400b96c7625 */ /* 0x0c0fe200078e0076 */
[----:B------:R0:W5:Y:S03]  /*08b0*/  LDG.E R190, [R110.64] ;  /* 0x000000046ebe7981 */ /* 0x000166000c1e1900 */
[-C--:B-1----:R-:W-:Y:S01]  /*08c0*/  @P1 IMAD.WIDE.U32 R104, R124, R195.reuse, c[0x0][0x218] ;  /* 0x000086007c681625 */ /* 0x082fe200078e00c3 */
[----:B------:R1:W5:Y:S03]  /*08d0*/  LDG.E R188, [R108.64] ;  /* 0x000000046cbc7981 */ /* 0x000366000c1e1900 */
[-C--:B------:R-:W-:Y:S01]  /*08e0*/  @P1 IMAD.WIDE.U32 R106, R198, R195.reuse, c[0x0][0x218] ;  /* 0x00008600c66a1625 */ /* 0x080fe200078e00c3 */
[----:B------:R3:W5:Y:S03]  /*08f0*/  @P1 LDG.E.128 R32, [R104.64] ;  /* 0x0000000468201981 */ /* 0x000766000c1e1d00 */
[-C--:B0-----:R-:W-:Y:S01]  /*0900*/  @P1 IMAD.WIDE.U32 R110, R185, R195.reuse, c[0x0][0x218] ;  /* 0x00008600b96e1625 */ /* 0x081fe200078e00c3 */
[----:B------:R0:W5:Y:S03]  /*0910*/  @P1 LDG.E.128 R36, [R106.64] ;  /* 0x000000046a241981 */ /* 0x000166000c1e1d00 */
[-C--:B-1----:R-:W-:Y:S01]  /*0920*/  @P1 IMAD.WIDE.U32 R108, R186, R195.reuse, c[0x0][0x218] ;  /* 0x00008600ba6c1625 */ /* 0x082fe200078e00c3 */
        /* <DEDUP_REMOVED lines=8> */
[----:B------:R-:W-:Y:S01]  /*09b0*/  ISETP.NE.AND P1, PT, R194, RZ, PT ;  /* 0x000000ffc200720c */ /* 0x000fe20003f25270 */
[----:B------:R-:W-:-:S04]  /*09c0*/  IMAD.WIDE.U32 R122, R184, R118, c[0x0][0x190] ;  /* 0x00006400b87a7625 */ /* 0x000fc800078e0076 */
[-C--:B------:R-:W-:Y:S02]  /*09d0*/  IMAD.WIDE.U32 R120, R183, R118.reuse, c[0x0][0x190] ;  /* 0x00006400b7787625 */ /* 0x080fe400078e0076 */
[----:B------:R0:W5:Y:S02]  /*09e0*/  LDG.E R122, [R122.64] ;  /* 0x000000047a7a7981 */ /* 0x000164000c1e1900 */
[----:B------:R-:W-:Y:S02]  /*09f0*/  IMAD.WIDE.U32 R118, R0, R118, c[0x0][0x190] ;  /* 0x0000640000767625 */ /* 0x000fe400078e0076 */
[----:B------:R0:W5:Y:S04]  /*0a00*/  LDG.E R120, [R120.64] ;  /* 0x0000000478787981 */ /* 0x000168000c1e1900 */
[----:B------:R0:W5:Y:S01]  /*0a10*/  LDG.E R118, [R118.64] ;  /* 0x0000000476767981 */ /* 0x000162000c1e1900 */
[----:B--2---:R-:W-:-:S02]  /*0a20*/  FSEL R211, R196, RZ, !P1 ;  /* 0x000000ffc4d37208 */ /* 0x004fc40004800000 */
[----:B---3--:R-:W-:Y:S02]  /*0a30*/  MOV R104, R2 ;  /* 0x0000000200687202 */ /* 0x008fe40000000f00 */
[----:B------:R-:W-:Y:S02]  /*0a40*/  SHF.R.U64 R209, R2, 0x10, R3 ;  /* 0x0000001002d17819 */ /* 0x000fe40000001203 */
[----:B------:R-:W-:Y:S01]  /*0a50*/  MOV R105, R3 ;  /* 0x0000000300697202 */ /* 0x000fe20000000f00 */
[C---:B----4-:R-:W-:Y:S01]  /*0a60*/  FADD.FTZ R110, -R211.reuse, R67 ;  /* 0x00000043d36e7221 */ /* 0x050fe20000010100 */
[----:B------:R-:W-:Y:S02]  /*0a70*/  SHF.R.U32.HI R207, RZ, 0x10, R3 ;  /* 0x00000010ffcf7819 */ /* 0x000fe40000011603 */
[----:B------:R-:W-:Y:S01]  /*0a80*/  PRMT R3, RZ, 0x5410, R104 ;  /* 0x00005410ff037816 */ /* 0x000fe20000000068 */
[C---:B------:R-:W-:Y:S02]  /*0a90*/  FADD.FTZ R64, -R211.reuse, R64 ;  /* 0x00000040d3407221 */ /* 0x040fe40000010100 */
[C---:B0-----:R-:W-:Y:S01]  /*0aa0*/  FADD.FTZ R114, -R211.reuse, R68 ;  /* 0x00000044d3727221 */ /* 0x041fe20000010100 */
[----:B------:R-:W-:Y:S01]  /*0ab0*/  SHF.R.U64 R119, R92, 0x10, R93 ;  /* 0x000000105c777819 */ /* 0x000fe2000000125d */
[C---:B------:R-:W-:Y:S01]  /*0ac0*/  FADD.FTZ R106, -R211.reuse, R65 ;  /* 0x00000041d36a7221 */ /* 0x040fe20000010100 */
[----:B------:R-:W-:Y:S01]  /*0ad0*/  MOV R67, R93 ;  /* 0x0000005d00437202 */ /* 0x000fe20000000f00 */
[C---:B-1----:R-:W-:Y:S01]  /*0ae0*/  FADD.FTZ R108, -R211.reuse, R66 ;  /* 0x00000042d36c7221 */ /* 0x042fe20000010100 */
[----:B------:R-:W-:Y:S01]  /*0af0*/  PRMT R68, RZ, 0x5410, R207 ;  /* 0x00005410ff447816 */ /* 0x000fe200000000cf */
[C---:B------:R-:W-:Y:S01]  /*0b00*/  FADD.FTZ R226, -R211.reuse, R90 ;  /* 0x0000005ad3e27221 */ /* 0x040fe20000010100 */
[----:B------:R-:W-:Y:S01]  /*0b10*/  MOV R65, R92 ;  /* 0x0000005c00417202 */ /* 0x000fe20000000f00 */
[----:B------:R-:W-:Y:S01]  /*0b20*/  FADD.FTZ R194, -R211, R70 ;  /* 0x00000046d3c27221 */ /* 0x000fe20000010100 */
[----:B------:R-:W-:Y:S01]  /*0b30*/  PRMT R66, RZ, 0x5410, R209 ;  /* 0x00005410ff427816 */ /* 0x000fe200000000d1 */
[----:B------:R-:W-:-:S02]  /*0b40*/  FMUL.FTZ R90, R187, R110 ;  /* 0x0000006ebb5a7220 */ /* 0x000fc40000410000 */
[----:B------:R-:W-:Y:S01]  /*0b50*/  FADD.FTZ R224, -R211, R89 ;  /* 0x00000059d3e07221 */ /* 0x000fe20000010100 */
[----:B------:R-:W-:Y:S01]  /*0b60*/  MOV R107, R95 ;  /* 0x0000005f006b7202 */ /* 0x000fe20000000f00 */
[----:B------:R-:W-:Y:S01]  /*0b70*/  FMUL.FTZ R92, R28, R3 ;  /* 0x000000031c5c7220 */ /* 0x000fe20000410000 */
[----:B------:R-:W-:Y:S01]  /*0b80*/  SHF.R.U32.HI R115, RZ, 0x10, R93 ;  /* 0x00000010ff737819 */ /* 0x000fe2000001165d */
[----:B------:R-:W-:Y:S01]  /*0b90*/  FMUL.FTZ R89, R187, R64 ;  /* 0x00000040bb597220 */ /* 0x000fe20000410000 */
[----:B------:R-:W-:Y:S01]  /*0ba0*/  PRMT R70, RZ, 0x5410, R119 ;  /* 0x00005410ff467816 */ /* 0x000fe20000000077 */
[C---:B------:R-:W-:Y:S01]  /*0bb0*/  FADD.FTZ R206, -R211.reuse, R78 ;  /* 0x0000004ed3ce7221 */ /* 0x040fe20000010100 */
[----:B------:R-:W-:Y:S01]  /*0bc0*/  PRMT R67, RZ, 0x5410, R67 ;  /* 0x00005410ff437816 */ /* 0x000fe20000000043 */
[----:B------:R-:W-:Y:S01]  /*0bd0*/  FADD.FTZ R116, -R211, R69 ;  /* 0x00000045d3747221 */ /* 0x000fe20000010100 */
[----:B------:R-:W-:Y:S01]  /*0be0*/  SHF.R.U64 R117, R94, 0x10, R95 ;  /* 0x000000105e757819 */ /* 0x000fe2000000125f */
[----:B------:R-:W-:Y:S01]  /*0bf0*/  FADD.FTZ R155, R68, R155 ;  /* 0x0000009b449b7221 */ /* 0x000fe20000010000 */
[----:B------:R-:W-:Y:S01]  /*0c00*/  SHF.R.U32.HI R113, RZ, 0x10, R95 ;  /* 0x00000010ff717819 */ /* 0x000fe2000001165f */
[-C--:B------:R-:W-:Y:S01]  /*0c10*/  FFMA.FTZ R127, R90, R68.reuse, R127 ;  /* 0x000000445a7f7223 */ /* 0x080fe2000001007f */
[----:B------:R-:W-:Y:S01]  /*0c20*/  PRMT R105, RZ, 0x5410, R105 ;  /* 0x00005410ff697816 */ /* 0x000fe20000000069 */
[----:B------:R-:W-:Y:S01]  /*0c30*/  FMUL.FTZ R93, R31, R68 ;  /* 0x000000441f5d7220 */ /* 0x000fe20000410000 */
[----:B------:R-:W-:Y:S01]  /*0c40*/  PRMT R69, RZ, 0x5410, R65 ;  /* 0x00005410ff457816 */ /* 0x000fe20000000041 */
[----:B------:R-:W-:-:S02]  /*0c50*/  FMUL.FTZ R119, R187, R194 ;  /* 0x000000c2bb777220 */ /* 0x000fc40000410000 */
[C---:B------:R-:W-:Y:S01]  /*0c60*/  FADD.FTZ R198, -R211.reuse, R73 ;  /* 0x00000049d3c67221 */ /* 0x040fe20000010100 */
[----:B------:R-:W-:Y:S01]  /*0c70*/  PRMT R73, RZ, 0x5410, R107 ;  /* 0x00005410ff497816 */ /* 0x000fe2000000006b */
[----:B------:R-:W-:Y:S02]  /*0c80*/  FADD.FTZ R222, -R211, R88 ;  /* 0x00000058d3de7221 */ /* 0x000fe40000010100 */
[----:B------:R-:W-:Y:S02]  /*0c90*/  FMUL.FTZ R95, R29, R66 ;  /* 0x000000421d5f7220 */ /* 0x000fe40000410000 */
[----:B------:R-:W-:Y:S02]  /*0ca0*/  FADD.FTZ R68, RZ, R92 ;  /* 0x0000005cff447221 */ /* 0x000fe40000010000 */
[----:B------:R-:W-:Y:S02]  /*0cb0*/  FMUL.FTZ R88, R187, R106 ;  /* 0x0000006abb587220 */ /* 0x000fe40000410000 */
[----:B------:R-:W-:-:S02]  /*0cc0*/  FFMA.FTZ R65, R89, R92, RZ ;  /* 0x0000005c59417223 */ /* 0x000fc400000100ff */
[----:B------:R-:W-:Y:S02]  /*0cd0*/  FMUL.FTZ R107, R187, R206 ;  /* 0x000000cebb6b7220 */ /* 0x000fe40000410000 */
[----:B------:R-:W-:Y:S02]  /*0ce0*/  FADD.FTZ R160, R67, R160 ;  /* 0x000000a043a07221 */ /* 0x000fe40000010000 */
[-C--:B------:R-:W-:Y:S02]  /*0cf0*/  FFMA.FTZ R132, R119, R67.reuse, R132 ;  /* 0x0000004377847223 */ /* 0x080fe40000010084 */
[----:B------:R-:W-:Y:S02]  /*0d00*/  FMUL.FTZ R206, R26, R67 ;  /* 0x000000431ace7220 */ /* 0x000fe40000410000 */
[----:B------:R-:W-:Y:S02]  /*0d10*/  FADD.FTZ R2, -R211, R91 ;  /* 0x0000005bd3027221 */ /* 0x000fe40000010100 */
[----:B------:R-:W-:-:S02]  /*0d20*/  FMUL.FTZ R112, R30, R105 ;  /* 0x000000691e707220 */ /* 0x000fc40000410000 */
[----:B------:R-:W-:Y:S02]  /*0d30*/  FADD.FTZ R67, R68, R95 ;  /* 0x0000005f44437221 */ /* 0x000fe40000010000 */
[----:B------:R-:W-:Y:S02]  /*0d40*/  FMUL.FTZ R91, R187, R108 ;  /* 0x0000006cbb5b7220 */ /* 0x000fe40000410000 */
[----:B------:R-:W-:Y:S02]  /*0d50*/  FFMA.FTZ R65, R88, R95, R65 ;  /* 0x0000005f58417223 */ /* 0x000fe40000010041 */
[----:B------:R-:W-:Y:S02]  /*0d60*/  FADD.FTZ R204, -R211, R77 ;  /* 0x0000004dd3cc7221 */ /* 0x000fe40000010100 */
[----:B------:R-:W-:Y:S02]  /*0d70*/  FADD.FTZ R68, R67, R112 ;  /* 0x0000007043447221 */ /* 0x000fe40000010000 */
[----:B------:R-:W-:Y:S01]  /*0d80*/  FADD.FTZ R196, -R211, R71 ;  /* 0x00000047d3c47221 */ /* 0x000fe20000010100 */
[----:B------:R-:W-:Y:S01]  /*0d90*/  MOV R71, R94 ;  /* 0x0000005e00477202 */ /* 0x000fe20000000f00 */
[----:B------:R-:W-:Y:S01]  /*0da0*/  FFMA.FTZ R65, R91, R112, R65 ;  /* 0x000000705b417223 */ /* 0x000fe20000010041 */
[----:B------:R-:W-:Y:S01]  /*0db0*/  SHF.R.U64 R199, R102, 0x10, R103 ;  /* 0x0000001066c77819 */ /* 0x000fe20000001267 */
[----:B------:R-:W-:Y:S01]  /*0dc0*/  FADD.FTZ R94, -R211, R72 ;  /* 0x00000048d35e7221 */ /* 0x000fe20000010100 */
[----:B------:R-:W-:Y:S01]  /*0dd0*/  PRMT R72, RZ, 0x5410, R115 ;  /* 0x00005410ff487816 */ /* 0x000fe20000000073 */
[----:B------:R-:W-:-:S02]  /*0de0*/  FMUL.FTZ R106, R187, R204 ;  /* 0x000000ccbb6a7220 */ /* 0x000fc40000410000 */
[----:B------:R-:W-:Y:S02]  /*0df0*/  FMUL.FTZ R204, R24, R69 ;  /* 0x0000004518cc7220 */ /* 0x000fe40000410000 */
[----:B------:R-:W-:Y:S02]  /*0e00*/  FADD.FTZ R67, R68, R93 ;  /* 0x0000005d44437221 */ /* 0x000fe40000010000 */
[----:B------:R-:W-:Y:S02]  /*0e10*/  FMUL.FTZ R115, R187, R114 ;  /* 0x00000072bb737220 */ /* 0x000fe40000410000 */
[----:B------:R-:W-:Y:S02]  /*0e20*/  FFMA.FTZ R65, R90, R93, R65 ;  /* 0x0000005d5a417223 */ /* 0x000fe40000010041 */
[----:B------:R-:W-:Y:S02]  /*0e30*/  FADD.FTZ R153, R66, R153 ;  /* 0x0000009942997221 */ /* 0x000fe40000010000 */
[----:B------:R-:W-:Y:S01]  /*0e40*/  FFMA.FTZ R125, R88, R66, R125 ;  /* 0x00000042587d7223 */ /* 0x000fe2000001007d */
[----:B------:R-:W-:Y:S01]  /*0e50*/  PRMT R66, RZ, 0x5410, R199 ;  /* 0x00005410ff427816 */ /* 0x000fe200000000c7 */
[----:B------:R-:W-:-:S02]  /*0e60*/  FMUL.FTZ R199, R25, R70 ;  /* 0x0000004619c77220 */ /* 0x000fc40000410000 */
[----:B------:R-:W-:Y:S02]  /*0e70*/  FADD.FTZ R68, R67, R204 ;  /* 0x000000cc43447221 */ /* 0x000fe40000010000 */
[----:B------:R-:W-:Y:S01]  /*0e80*/  FADD.FTZ R214, -R211, R83 ;  /* 0x00000053d3d67221 */ /* 0x000fe20000010100 */
[----:B------:R-:W-:Y:S01]  /*0e90*/  MOV R83, R100 ;  /* 0x0000006400537202 */ /* 0x000fe20000000f00 */
[----:B------:R-:W-:Y:S02]  /*0ea0*/  FMUL.FTZ R116, R187, R116 ;  /* 0x00000074bb747220 */ /* 0x000fe40000410000 */
[----:B------:R-:W-:Y:S01]  /*0eb0*/  FFMA.FTZ R65, R115, R204, R65 ;  /* 0x000000cc73417223 */ /* 0x000fe20000010041 */
[----:B------:R-:W-:Y:S01]  /*0ec0*/  MOV R123, R102 ;  /* 0x00000066007b7202 */ /* 0x000fe20000000f00 */
[----:B------:R-:W-:Y:S02]  /*0ed0*/  FADD.FTZ R67, R68, R199 ;  /* 0x000000c744437221 */ /* 0x000fe40000010000 */
[----:B------:R-:W-:Y:S01]  /*0ee0*/  FADD.FTZ R220, -R211, R87 ;  /* 0x00000057d3dc7221 */ /* 0x000fe20000010100 */
[----:B------:R-:W-:Y:S01]  /*0ef0*/  PRMT R87, RZ, 0x5410, R83 ;  /* 0x00005410ff577816 */ /* 0x000fe20000000053 */
[----:B------:R-:W-:Y:S01]  /*0f00*/  FFMA.FTZ R65, R116, R199, R65 ;  /* 0x000000c774417223 */ /* 0x000fe20000010041 */
[----:B------:R-:W-:Y:S01]  /*0f10*/  PRMT R71, RZ, 0x5410, R71 ;  /* 0x00005410ff477816 */ /* 0x000fe20000000047 */
[----:B------:R-:W-:Y:S01]  /*0f20*/  FADD.FTZ R68, R67, R206 ;  /* 0x000000ce43447221 */ /* 0x000fe20000010000 */
[----:B------:R-:W-:Y:S01]  /*0f30*/  PRMT R83, RZ, 0x5410, R123 ;  /* 0x00005410ff537816 */ /* 0x000fe2000000007b */
[----:B------:R-:W-:Y:S01]  /*0f40*/  FMUL.FTZ R123, R27, R72 ;  /* 0x000000481b7b7220 */ /* 0x000fe20000410000 */
[----:B------:R-:W-:Y:S01]  /*0f50*/  SHF.R.U64 R205, R96, 0x10, R97 ;  /* 0x0000001060cd7819 */ /* 0x000fe20000001261 */
[----:B------:R-:W-:Y:S01]  /*0f60*/  FADD.FTZ R202, -R211, R75 ;  /* 0x0000004bd3ca7221 */ /* 0x000fe20000010100 */
[----:B------:R-:W-:Y:S01]  /*0f70*/  MOV R75, R96 ;  /* 0x00000060004b7202 */ /* 0x000fe20000000f00 */
[----:B------:R-:W-:-:S02]  /*0f80*/  FMUL.FTZ R114, R187, R196 ;  /* 0x000000c4bb727220 */ /* 0x000fc40000410000 */
[----:B------:R-:W-:Y:S01]  /*0f90*/  FFMA.FTZ R65, R119, R206, R65 ;  /* 0x000000ce77417223 */ /* 0x000fe20000010041 */
[----:B------:R-:W-:Y:S01]  /*0fa0*/  MOV R195, R103 ;  /* 0x0000006700c37202 */ /* 0x000fe20000000f00 */
[C---:B------:R-:W-:Y:S01]  /*0fb0*/  FADD.FTZ R200, -R211.reuse, R74 ;  /* 0x0000004ad3c87221 */ /* 0x040fe20000010100 */
[----:B------:R-:W-:Y:S01]  /*0fc0*/  PRMT R74, RZ, 0x5410, R117 ;  /* 0x00005410ff4a7816 */ /* 0x000fe20000000075 */
[----:B------:R-:W-:Y:S01]  /*0fd0*/  FADD.FTZ R96, -R211, R76 ;  /* 0x0000004cd3607221 */ /* 0x000fe20000010100 */
[----:B------:R-:W-:Y:S01]  /*0fe0*/  PRMT R76, RZ, 0x5410, R113 ;  /* 0x00005410ff4c7816 */ /* 0x000fe20000000071 */
[----:B------:R-:W-:Y:S02]  /*0ff0*/  FMUL.FTZ R196, R187, R198 ;  /* 0x000000c6bbc47220 */ /* 0x000fe40000410000 */
[----:B------:R-:W-:Y:S02]  /*1000*/  FMUL.FTZ R198, R20, R71 ;  /* 0x0000004714c67220 */ /* 0x000fe40000410000 */
[----:B------:R-:W-:-:S02]  /*1010*/  FADD.FTZ R67, R68, R123 ;  /* 0x0000007b44437221 */ /* 0x000fc40000010000 */
[----:B------:R-:W-:Y:S02]  /*1020*/  FMUL.FTZ R113, R187, R94 ;  /* 0x0000005ebb717220 */ /* 0x000fe40000410000 */
[----:B------:R-:W-:Y:S02]  /*1030*/  FFMA.FTZ R65, R114, R123, R65 ;  /* 0x0000007b72417223 */ /* 0x000fe40000010041 */
[----:B------:R-:W-:Y:S02]  /*1040*/  FADD.FTZ R154, R3, R154 ;  /* 0x0000009a039a7221 */ /* 0x000fe40000010000 */
[----:B------:R-:W-:Y:S01]  /*1050*/  FFMA.FTZ R126, R89, R3, R126 ;  /* 0x00000003597e7223 */ /* 0x000fe2000001007e */
[----:B------:R-:W-:Y:S01]  /*1060*/  PRMT R3, RZ, 0x5410, R195 ;  /* 0x00005410ff037816 */ /* 0x000fe200000000c3 */
[----:B------:R-:W-:Y:S02]  /*1070*/  FMUL.FTZ R195, R21, R74 ;  /* 0x0000004a15c37220 */ /* 0x000fe40000410000 */
[----:B------:R-:W-:-:S02]  /*1080*/  FADD.FTZ R68, R67, R198 ;  /* 0x000000c643447221 */ /* 0x000fc40000010000 */
[----:B------:R-:W-:Y:S01]  /*1090*/  FFMA.FTZ R65, R113, R198, R65 ;  /* 0x000000c671417223 */ /* 0x000fe20000010041 */
[----:B------:R-:W-:Y:S01]  /*10a0*/  MOV R121, R101 ;  /* 0x0000006500797202 */ /* 0x000fe20000000f00 */
[C---:B------:R-:W-:Y:S02]  /*10b0*/  FMUL.FTZ R110, R187.reuse, R202 ;  /* 0x000000cabb6e7220 */ /* 0x040fe40000410000 */
[----:B------:R-:W-:Y:S02]  /*10c0*/  FMUL.FTZ R202, R22, R73 ;  /* 0x0000004916ca7220 */ /* 0x000fe40000410000 */
[----:B------:R-:W-:Y:S02]  /*10d0*/  FADD.FTZ R67, R68, R195 ;  /* 0x000000c344437221 */ /* 0x000fe40000010000 */
[----:B------:R-:W-:Y:S02]  /*10e0*/  FMUL.FTZ R117, R187, R200 ;  /* 0x000000c8bb757220 */ /* 0x000fe40000410000 */
[----:B------:R-:W-:Y:S01]  /*10f0*/  FFMA.FTZ R65, R196, R195, R65 ;  /* 0x000000c3c4417223 */ /* 0x000fe20000010041 */
[----:B------:R-:W-:Y:S01]  /*1100*/  PRMT R75, RZ, 0x5410, R75 ;  /* 0x00005410ff4b7816 */ /* 0x000fe2000000004b */
[----:B------:R-:W-:Y:S01]  /*1110*/  FADD.FTZ R216, -R211, R85 ;  /* 0x00000055d3d87221 */ /* 0x000fe20000010100 */
[----:B------:R-:W-:Y:S01]  /*1120*/  PRMT R85, RZ, 0x5410, R121 ;  /* 0x00005410ff557816 */ /* 0x000fe20000000079 */
[----:B------:R-:W-:Y:S01]  /*1130*/  FMUL.FTZ R121, R23, R76 ;  /* 0x0000004c17797220 */ /* 0x000fe20000410000 */
[----:B------:R-:W-:Y:S01]  /*1140*/  SHF.R.U32.HI R111, RZ, 0x10, R97 ;  /* 0x00000010ff6f7819 */ /* 0x000fe20000011661 */
[----:B------:R-:W-:Y:S01]  /*1150*/  FADD.FTZ R68, R67, R202 ;  /* 0x000000ca43447221 */ /* 0x000fe20000010000 */
[----:B------:R-:W-:Y:S01]  /*1160*/  SHF.R.U64 R203, R98, 0x10, R99 ;  /* 0x0000001062cb7819 */ /* 0x000fe20000001263 */
[----:B------:R-:W-:Y:S01]  /*1170*/  FADD.FTZ R208, -R211, R79 ;  /* 0x0000004fd3d07221 */ /* 0x000fe20000010100 */
[----:B------:R-:W-:Y:S01]  /*1180*/  MOV R79, R98 ;  /* 0x00000062004f7202 */ /* 0x000fe20000000f00 */
[----:B------:R-:W-:Y:S01]  /*1190*/  FFMA.FTZ R65, R117, R202, R65 ;  /* 0x000000ca75417223 */ /* 0x000fe20000010041 */
[----:B------:R-:W-:Y:S01]  /*11a0*/  MOV R109, R97 ;  /* 0x00000061006d7202 */ /* 0x000fe20000000f00 */
[----:B------:R-:W-:Y:S01]  /*11b0*/  FADD.FTZ R98, -R211, R80 ;  /* 0x00000050d3627221 */ /* 0x000fe20000010100 */
[----:B------:R-:W-:Y:S01]  /*11c0*/  SHF.R.U32.HI R197, RZ, 0x10, R103 ;  /* 0x00000010ffc57819 */ /* 0x000fe20000011667 */
[----:B------:R-:W-:Y:S01]  /*11d0*/  FMUL.FTZ R200, R16, R75 ;  /* 0x0000004b10c87220 */ /* 0x000fe20000410000 */
[----:B------:R-:W-:Y:S01]  /*11e0*/  PRMT R78, RZ, 0x5410, R205 ;  /* 0x00005410ff4e7816 */ /* 0x000fe200000000cd */
[----:B------:R-:W-:Y:S01]  /*11f0*/  FADD.FTZ R67, R68, R121 ;  /* 0x0000007944437221 */ /* 0x000fe20000010000 */
[----:B------:R-:W-:Y:S01]  /*1200*/  PRMT R80, RZ, 0x5410, R111 ;  /* 0x00005410ff507816 */ /* 0x000fe2000000006f */
[----:B------:R-:W-:-:S02]  /*1210*/  FMUL.FTZ R111, R187, R96 ;  /* 0x00000060bb6f7220 */ /* 0x000fc40000410000 */
[----:B------:R-:W-:Y:S01]  /*1220*/  FFMA.FTZ R65, R110, R121, R65 ;  /* 0x000000796e417223 */ /* 0x000fe20000010041 */
[----:B------:R-:W-:Y:S01]  /*1230*/  PRMT R77, RZ, 0x5410, R109 ;  /* 0x00005410ff4d7816 */ /* 0x000fe2000000006d */
[----:B------:R-:W-:Y:S01]  /*1240*/  FADD.FTZ R68, R67, R200 ;  /* 0x000000c843447221 */ /* 0x000fe20000010000 */
[----:B------:R-:W-:Y:S01]  /*1250*/  PRMT R64, RZ, 0x5410, R197 ;  /* 0x00005410ff407816 */ /* 0x000fe200000000c5 */
[----:B------:R-:W-:Y:S02]  /*1260*/  FMUL.FTZ R197, R17, R78 ;  /* 0x0000004e11c57220 */ /* 0x000fe40000410000 */
[----:B------:R-:W-:Y:S01]  /*1270*/  FFMA.FTZ R65, R111, R200, R65 ;  /* 0x000000c86f417223 */ /* 0x000fe20000010041 */
[----:B------:R-:W-:Y:S01]  /*1280*/  SHF.R.U64 R201, R100, 0x10, R101 ;  /* 0x0000001064c97819 */ /* 0x000fe20000001265 */
[----:B------:R-:W-:Y:S02]  /*1290*/  FMUL.FTZ R108, R187, R208 ;  /* 0x000000d0bb6c7220 */ /* 0x000fe40000410000 */
[----:B------:R-:W-:-:S02]  /*12a0*/  FMUL.FTZ R208, R18, R77 ;  /* 0x0000004d12d07220 */ /* 0x000fc40000410000 */
[----:B------:R-:W-:Y:S02]  /*12b0*/  FADD.FTZ R67, R68, R197 ;  /* 0x000000c544437221 */ /* 0x000fe40000010000 */
[----:B------:R-:W-:Y:S01]  /*12c0*/  FFMA.FTZ R65, R106, R197, R65 ;  /* 0x000000c56a417223 */ /* 0x000fe20000010041 */
[----:B------:R-:W-:Y:S01]  /*12d0*/  PRMT R79, RZ, 0x5410, R79 ;  /* 0x00005410ff4f7816 */ /* 0x000fe2000000004f */
[C---:B------:R-:W-:Y:S01]  /*12e0*/  FADD.FTZ R218, -R211.reuse, R86 ;  /* 0x00000056d3da7221 */ /* 0x040fe20000010100 */
[----:B------:R-:W-:Y:S01]  /*12f0*/  PRMT R86, RZ, 0x5410, R201 ;  /* 0x00005410ff567816 */ /* 0x000fe200000000c9 */
[----:B------:R-:W-:Y:S02]  /*1300*/  FADD.FTZ R212, -R211, R82 ;  /* 0x00000052d3d47221 */ /* 0x000fe40000010100 */
[----:B------:R-:W-:Y:S02]  /*1310*/  FMUL.FTZ R201, R19, R80 ;  /* 0x0000005013c97220 */ /* 0x000fe40000410000 */
[----:B------:R-:W-:-:S02]  /*1320*/  FADD.FTZ R68, R67, R208 ;  /* 0x000000d043447221 */ /* 0x000fc40000010000 */
[----:B------:R-:W-:Y:S01]  /*1330*/  FFMA.FTZ R65, R107, R208, R65 ;  /* 0x000000d06b417223 */ /* 0x000fe20000010041 */
[----:B------:R-:W-:Y:S01]  /*1340*/  MOV R97, R99 ;  /* 0x0000006300617202 */ /* 0x000fe20000000f00 */
[----:B------:R-:W-:Y:S01]  /*1350*/  FADD.FTZ R156, R105, R156 ;  /* 0x0000009c699c7221 */ /* 0x000fe20000010000 */
[----:B------:R-:W-:Y:S01]  /*1360*/  PRMT R194, RZ, 0x5410, R203 ;  /* 0x00005410ffc27816 */ /* 0x000fe200000000cb */
[----:B------:R-:W-:Y:S02]  /*1370*/  FFMA.FTZ R128, R91, R105, R128 ;  /* 0x000000695b807223 */ /* 0x000fe40000010080 */
[----:B------:R-:W-:Y:S02]  /*1380*/  FMUL.FTZ R105, R187, R212 ;  /* 0x000000d4bb697220 */ /* 0x000fe40000410000 */
[----:B------:R-:W-:Y:S02]  /*1390*/  FMUL.FTZ R212, R12, R79 ;  /* 0x0000004f0cd47220 */ /* 0x000fe40000410000 */
[----:B------:R-:W-:Y:S01]  /*13a0*/  FADD.FTZ R67, R68, R201 ;  /* 0x000000c944437221 */ /* 0x000fe20000010000 */
[----:B------:R-:W-:Y:S01]  /*13b0*/  SHF.R.U32.HI R99, RZ, 0x10, R99 ;  /* 0x00000010ff637819 */ /* 0x000fe20000011663 */
[----:B------:R-:W-:-:S02]  /*13c0*/  FADD.FTZ R210, -R211, R81 ;  /* 0x00000051d3d27221 */ /* 0x000fc40000010100 */
[----:B------:R-:W-:Y:S02]  /*13d0*/  FMUL.FTZ R109, R187, R98 ;  /* 0x00000062bb6d7220 */ /* 0x000fe40000410000 */
[----:B------:R-:W-:Y:S01]  /*13e0*/  FFMA.FTZ R65, R108, R201, R65 ;  /* 0x000000c96c417223 */ /* 0x000fe20000010041 */
[----:B------:R-:W-:Y:S01]  /*13f0*/  PRMT R81, RZ, 0x5410, R97 ;  /* 0x00005410ff517816 */ /* 0x000fe20000000061 */
[----:B------:R-:W-:Y:S02]  /*1400*/  FMUL.FTZ R203, R13, R194 ;  /* 0x000000c20dcb7220 */ /* 0x000fe40000410000 */
[----:B------:R-:W-:Y:S01]  /*1410*/  FADD.FTZ R68, R67, R212 ;  /* 0x000000d443447221 */ /* 0x000fe20000010000 */
[----:B------:R-:W-:Y:S01]  /*1420*/  PRMT R94, RZ, 0x5410, R99 ;  /* 0x00005410ff5e7816 */ /* 0x000fe20000000063 */
[----:B------:R-:W-:Y:S02]  /*1430*/  FMUL.FTZ R104, R187, R210 ;  /* 0x000000d2bb687220 */ /* 0x000fe40000410000 */
[----:B------:R-:W-:-:S02]  /*1440*/  FFMA.FTZ R65, R109, R212, R65 ;  /* 0x000000d46d417223 */ /* 0x000fc40000010041 */
[----:B------:R-:W-:Y:S02]  /*1450*/  FADD.FTZ R100, -R211, R84 ;  /* 0x00000054d3647221 */ /* 0x000fe40000010100 */
[C---:B------:R-:W-:Y:S02]  /*1460*/  FMUL.FTZ R99, R187.reuse, R214 ;  /* 0x000000d6bb637220 */ /* 0x040fe40000410000 */
[----:B------:R-:W-:Y:S02]  /*1470*/  FMUL.FTZ R210, R14, R81 ;  /* 0x000000510ed27220 */ /* 0x000fe40000410000 */
[----:B------:R-:W-:Y:S01]  /*1480*/  FADD.FTZ R67, R68, R203 ;  /* 0x000000cb44437221 */ /* 0x000fe20000010000 */
[----:B------:R-:W-:Y:S01]  /*1490*/  SHF.R.U32.HI R101, RZ, 0x10, R101 ;  /* 0x00000010ff657819 */ /* 0x000fe20000011665 */
[----:B------:R-:W-:Y:S02]  /*14a0*/  FFMA.FTZ R65, R104, R203, R65 ;  /* 0x000000cb68417223 */ /* 0x000fe40000010041 */
[----:B------:R-:W-:-:S02]  /*14b0*/  FMUL.FTZ R100, R187, R100 ;  /* 0x00000064bb647220 */ /* 0x000fc40000410000 */
[----:B------:R-:W-:Y:S02]  /*14c0*/  FADD.FTZ R171, R94, R171 ;  /* 0x000000ab5eab7221 */ /* 0x000fe40000010000 */
[-C--:B------:R-:W-:Y:S02]  /*14d0*/  FFMA.FTZ R143, R99, R94.reuse, R143 ;  /* 0x0000005e638f7223 */ /* 0x080fe4000001008f */
[----:B------:R-:W-:Y:S02]  /*14e0*/  FMUL.FTZ R94, R15, R94 ;  /* 0x0000005e0f5e7220 */ /* 0x000fe40000410000 */
[----:B------:R-:W-:Y:S01]  /*14f0*/  FADD.FTZ R67, R67, R210 ;  /* 0x000000d243437221 */ /* 0x000fe20000010000 */
[----:B------:R-:W-:Y:S01]  /*1500*/  PRMT R84, RZ, 0x5410, R101 ;  /* 0x00005410ff547816 */ /* 0x000fe20000000065 */
[----:B------:R-:W-:Y:S02]  /*1510*/  FFMA.FTZ R65, R105, R210, R65 ;  /* 0x000000d269417223 */ /* 0x000fe40000010041 */
        /* <DEDUP_REMOVED lines=26> */
[-C--:B------:R-:W-:Y:S02]  /*16c0*/  FFMA.FTZ R150, R98, R83.reuse, R150 ;  /* 0x0000005362967223 */ /* 0x080fe40000010096 */
[----:B------:R-:W-:Y:S02]  /*16d0*/  FADD.FTZ R68, R65, R84 ;  /* 0x0000005441447221 */ /* 0x000fe40000010000 */
[----:B------:R-:W-:Y:S02]  /*16e0*/  FMUL.FTZ R83, R4, R83 ;  /* 0x0000005304537220 */ /* 0x000fe40000410000 */
        /* <DEDUP_REMOVED lines=53> */
.L_x_6319:
        /* <DEDUP_REMOVED lines=18> */
.L_x_6320:
        /* <DEDUP_REMOVED lines=15> */
[----:B-1----:R-:W-:Y:S01]  /*1c50*/  FADD.FTZ R3, R70, R69 ;  /* 0x0000004546037221 */ /* 0x002fe20000010000 */
        /* <DEDUP_REMOVED lines=9> */
[----:B-1----:R-:W-:Y:S01]  /*1cf0*/  SEL R192, RZ, 0x1, P3 ;  /* 0x00000001ffc07807 */ /* 0x002fe20001800000 */
        /* <DEDUP_REMOVED lines=25> */
[-C--:B------:R-:W-:Y:S02]  /*1e90*/  FFMA.FTZ R89, R89, R3.reuse, R2 ;  /* 0x0000000359597223 */ /* 0x080fe40000010002 */
[----:B------:R-:W-:Y:S02]  /*1ea0*/  FADD.FTZ R88, R95, -R88 ;  /* 0x800000585f587221 */ /* 0x000fe40000010000 */
[----:B------:R-:W-:Y:S02]  /*1eb0*/  FFMA.FTZ R91, R91, R3, R2 ;  /* 0x000000035b5b7223 */ /* 0x000fe40000010002 */
[----:B------:R-:W-:Y:S02]  /*1ec0*/  FMUL.FTZ R66, R187, R88 ;  /* 0x00000058bb427220 */ /* 0x000fe40000410000 */
[----:B------:R-:W-:-:S02]  /*1ed0*/  FADD.FTZ R92, R92, -R89 ;  /* 0x800000595c5c7221 */ /* 0x000fc40000010000 */
[----:B------:R-:W-:Y:S02]  /*1ee0*/  @P1 FADD.FTZ R66, R33, R66 ;  /* 0x0000004221421221 */ /* 0x000fe40000010000 */
[-CC-:B------:R-:W-:Y:S02]  /*1ef0*/  FFMA.FTZ R90, R90, R3.reuse, R2.reuse ;  /* 0x000000035a5a7223 */ /* 0x180fe40000010002 */
[----:B------:R-:W-:Y:S02]  /*1f00*/  FMUL.FTZ R67, R66, R82 ;  /* 0x0000005242437220 */ /* 0x000fe40000410000 */
[-CC-:B------:R-:W-:Y:S02]  /*1f10*/  FFMA.FTZ R119, R119, R3.reuse, R2.reuse ;  /* 0x0000000377777223 */ /* 0x180fe40000010002 */
[----:B------:R-:W-:Y:S02]  /*1f20*/  FFMA.FTZ R116, R116, R3, R2 ;  /* 0x0000000374747223 */ /* 0x000fe40000010002 */
[----:B------:R-:W-:-:S02]  /*1f30*/  FMUL.FTZ R68, R67, c[0x0][0x1e8] ;  /* 0x00007a0043447a20 */ /* 0x000fc40000410000 */
[----:B------:R-:W-:Y:S02]  /*1f40*/  FADD.FTZ R112, R112, -R91 ;  /* 0x8000005b70707221 */ /* 0x000fe40000010000 */
[----:B------:R-:W-:Y:S01]  /*1f50*/  FMUL.FTZ R65, R187, R92 ;  /* 0x0000005cbb417220 */ /* 0x000fe20000410000 */
[----:B------:R-:W-:Y:S01]  /*1f60*/  FSEL R69, R68, RZ, P4 ;  /* 0x000000ff44457208 */ /* 0x000fe20002000000 */
[----:B------:R-:W-:Y:S01]  /*1f70*/  FADD.FTZ R90, R93, -R90 ;  /* 0x8000005a5d5a7221 */ /* 0x000fe20000010000 */
[----:B------:R-:W-:Y:S01]  /*1f80*/  LOP3.LUT P4, RZ, R189, 0xff0000, RZ, 0xc0, !PT ;  /* 0x00ff0000bdff7812 */ /* 0x000fe2000788c0ff */
[----:B------:R-:W-:Y:S02]  /*1f90*/  FADD.FTZ R206, R206, -R119 ;  /* 0x80000077cece7221 */ /* 0x000fe40000010000 */
[----:B------:R-:W-:Y:S01]  /*1fa0*/  FADD.FTZ R116, R199, -R116 ;  /* 0x80000074c7747221 */ /* 0x000fe20000010000 */
[----:B------:R-:W-:Y:S01]  /*1fb0*/  F2F.BF16.F32 R69, R69 ;  /* 0x0000004500457304 */ /* 0x000fe20000202000 */
[----:B------:R-:W-:-:S02]  /*1fc0*/  FMUL.FTZ R67, R187, R112 ;  /* 0x00000070bb437220 */ /* 0x000fc40000410000 */
[----:B------:R-:W-:Y:S02]  /*1fd0*/  @P1 FADD.FTZ R65, R32, R65 ;  /* 0x0000004120411221 */ /* 0x000fe40000010000 */
[C---:B------:R-:W-:Y:S02]  /*1fe0*/  FMUL.FTZ R68, R187.reuse, R90 ;  /* 0x0000005abb447220 */ /* 0x040fe40000410000 */
[C---:B------:R-:W-:Y:S02]  /*1ff0*/  FMUL.FTZ R89, R187.reuse, R206 ;  /* 0x000000cebb597220 */ /* 0x040fe40000410000 */
[----:B------:R-:W-:Y:S02]  /*2000*/  FMUL.FTZ R88, R187, R116 ;  /* 0x00000074bb587220 */ /* 0x000fe40000410000 */
[----:B------:R-:W-:Y:S02]  /*2010*/  @P1 FADD.FTZ R67, R34, R67 ;  /* 0x0000004322431221 */ /* 0x000fe40000010000 */
[----:B------:R-:W-:-:S02]  /*2020*/  FFMA.FTZ R114, R114, R3, R2 ;  /* 0x0000000372727223 */ /* 0x000fc40000010002 */
[----:B------:R-:W-:Y:S02]  /*2030*/  FFMA.FTZ R113, R113, R3, R2 ;  /* 0x0000000371717223 */ /* 0x000fe40000010002 */
[-C--:B------:R-:W-:Y:S02]  /*2040*/  FMUL.FTZ R64, R65, R82.reuse ;  /* 0x0000005241407220 */ /* 0x080fe40000410000 */
[----:B------:R-:W-:Y:S02]  /*2050*/  @P1 FADD.FTZ R68, R35, R68 ;  /* 0x0000004423441221 */ /* 0x000fe40000010000 */
[----:B------:R-:W-:Y:S02]  /*2060*/  @P1 FADD.FTZ R89, R38, R89 ;  /* 0x0000005926591221 */ /* 0x000fe40000010000 */
[----:B------:R-:W-:Y:S02]  /*2070*/  @P1 FADD.FTZ R88, R37, R88 ;  /* 0x0000005825581221 */ /* 0x000fe40000010000 */
[----:B------:R-:W-:-:S02]  /*2080*/  FMUL.FTZ R70, R67, R82 ;  /* 0x0000005243467220 */ /* 0x000fc40000410000 */
[----:B------:R-:W-:Y:S02]  /*2090*/  FADD.FTZ R114, R123, -R114 ;  /* 0x800000727b727221 */ /* 0x000fe40000010000 */
[----:B------:R-:W-:Y:S02]  /*20a0*/  FADD.FTZ R198, R198, -R113 ;  /* 0x80000071c6c67221 */ /* 0x000fe40000010000 */
[----:B------:R-:W-:Y:S02]  /*20b0*/  FMUL.FTZ R64, R64, c[0x0][0x1e8] ;  /* 0x00007a0040407a20 */ /* 0x000fe40000410000 */
[-C--:B------:R-:W-:Y:S02]  /*20c0*/  FMUL.FTZ R71, R68, R82.reuse ;  /* 0x0000005244477220 */ /* 0x080fe40000410000 */
[----:B------:R-:W-:Y:S01]  /*20d0*/  FMUL.FTZ R75, R89, R82 ;  /* 0x00000052594b7220 */ /* 0x000fe20000410000 */
[----:B------:R-:W-:Y:S01]  /*20e0*/  FSEL R64, R64, RZ, P2 ;  /* 0x000000ff40407208 */ /* 0x000fe20001000000 */
[-CC-:B------:R-:W-:Y:S01]  /*20f0*/  FFMA.FTZ R111, R111, R3.reuse, R2.reuse ;  /* 0x000000036f6f7223 */ /* 0x180fe20000010002 */
[----:B------:R-:W-:Y:S01]  /*2100*/  LOP3.LUT P2, RZ, R189, 0xff00, RZ, 0xc0, !PT ;  /* 0x0000ff00bdff7812 */ /* 0x000fe2000784c0ff */
[----:B------:R-:W-:-:S02]  /*2110*/  FFMA.FTZ R106, R106, R3, R2 ;  /* 0x000000036a6a7223 */ /* 0x000fc40000010002 */
[-CC-:B------:R-:W-:Y:S02]  /*2120*/  FFMA.FTZ R115, R115, R3.reuse, R2.reuse ;  /* 0x0000000373737223 */ /* 0x180fe40000010002 */
[----:B------:R-:W-:Y:S02]  /*2130*/  FMUL.FTZ R74, R88, R82 ;  /* 0x00000052584a7220 */ /* 0x000fe40000410000 */
[----:B------:R-:W-:Y:S02]  /*2140*/  FMUL.FTZ R70, R70, c[0x0][0x1e8] ;  /* 0x00007a0046467a20 */ /* 0x000fe40000410000 */
[C---:B------:R-:W-:Y:S02]  /*2150*/  FMUL.FTZ R92, R187.reuse, R114 ;  /* 0x00000072bb5c7220 */ /* 0x040fe40000410000 */
[----:B------:R-:W-:Y:S01]  /*2160*/  FMUL.FTZ R95, R187, R198 ;  /* 0x000000c6bb5f7220 */ /* 0x000fe20000410000 */
[----:B------:R-:W-:Y:S01]  /*2170*/  FSEL R73, R70, RZ, P6 ;  /* 0x000000ff46497208 */ /* 0x000fe20003000000 */
[----:B------:R-:W-:Y:S01]  /*2180*/  FFMA.FTZ R109, R109, R3, R2 ;  /* 0x000000036d6d7223 */ /* 0x000fe20000010002 */
[----:B------:R-:W-:Y:S01]  /*2190*/  LOP3.LUT P6, RZ, R189, 0xff000000, RZ, 0xc0, !PT ;  /* 0xff000000bdff7812 */ /* 0x000fe200078cc0ff */
[----:B------:R-:W-:-:S02]  /*21a0*/  FMUL.FTZ R71, R71, c[0x0][0x1e8] ;  /* 0x00007a0047477a20 */ /* 0x000fc40000410000 */
[----:B------:R-:W-:Y:S01]  /*21b0*/  FMUL.FTZ R75, R75, c[0x0][0x1e8] ;  /* 0x00007a004b4b7a20 */ /* 0x000fe20000410000 */
[----:B------:R-:W-:Y:S01]  /*21c0*/  F2F.BF16.F32 R73, R73 ;  /* 0x0000004900497304 */ /* 0x000fe20000202000 */
[----:B------:R-:W-:Y:S01]  /*21d0*/  FADD.FTZ R200, R200, -R111 ;  /* 0x8000006fc8c87221 */ /* 0x000fe20000010000 */
[----:B------:R-:W-:Y:S01]  /*21e0*/  FSEL R70, R71, RZ, P5 ;  /* 0x000000ff47467208 */ /* 0x000fe20002800000 */
[----:B------:R-:W-:Y:S01]  /*21f0*/  FADD.FTZ R106, R197, -R106 ;  /* 0x8000006ac56a7221 */ /* 0x000fe20000010000 */
[----:B------:R-:W-:Y:S01]  /*2200*/  FSEL R79, R75, RZ, P4 ;  /* 0x000000ff4b4f7208 */ /* 0x000fe20002000000 */
[----:B------:R-:W-:Y:S01]  /*2210*/  FADD.FTZ R204, R204, -R115 ;  /* 0x80000073cccc7221 */ /* 0x000fe20000010000 */
[----:B------:R-:W-:Y:S01]  /*2220*/  LOP3.LUT P5, RZ, R190, 0xff, RZ, 0xc0, !PT ;  /* 0x000000ffbeff7812 */ /* 0x000fe200078ac0ff */
[----:B------:R-:W-:Y:S01]  /*2230*/  FMUL.FTZ R74, R74, c[0x0][0x1e8] ;  /* 0x00007a004a4a7a20 */ /* 0x000fe20000410000 */
[----:B------:R0:W-:Y:S01]  /*2240*/  F2F.BF16.F32 R75, R64 ;  /* 0x00000040004b7304 */ /* 0x0001e20000202000 */
[----:B------:R-:W-:Y:S01]  /*2250*/  FFMA.FTZ R196, R196, R3, R2 ;  /* 0x00000003c4c47223 */ /* 0x000fe20000010002 */
[----:B------:R-:W-:Y:S01]  /*2260*/  LOP3.LUT P4, RZ, R190, 0xff000000, RZ, 0xc0, !PT ;  /* 0xff000000beff7812 */ /* 0x000fe2000788c0ff */
[----:B------:R-:W-:Y:S01]  /*2270*/  @P1 FADD.FTZ R92, R39, R92 ;  /* 0x0000005c275c1221 */ /* 0x000fe20000010000 */
[----:B------:R-:W-:Y:S01]  /*2280*/  FSEL R71, R74, RZ, P2 ;  /* 0x000000ff4a477208 */ /* 0x000fe20001000000 */
[----:B------:R-:W-:Y:S01]  /*2290*/  @P1 FADD.FTZ R95, R40, R95 ;  /* 0x0000005f285f1221 */ /* 0x000fe20000010000 */
[----:B------:R-:W-:Y:S01]  /*22a0*/  LOP3.LUT P2, RZ, R190, 0xff0000, RZ, 0xc0, !PT ;  /* 0x00ff0000beff7812 */ /* 0x000fe2000784c0ff */
[----:B------:R-:W-:Y:S01]  /*22b0*/  FADD.FTZ R212, R212, -R109 ;  /* 0x8000006dd4d47221 */ /* 0x000fe20000010000 */
[----:B------:R-:W1:Y:S01]  /*22c0*/  F2F.BF16.F32 R70, R70 ;  /* 0x0000004600467304 */ /* 0x000e620000202000 */
[----:B------:R-:W-:-:S02]  /*22d0*/  FMUL.FTZ R109, R187, R200 ;  /* 0x000000c8bb6d7220 */ /* 0x000fc40000410000 */
[C---:B------:R-:W-:Y:S02]  /*22e0*/  FMUL.FTZ R106, R187.reuse, R106 ;  /* 0x0000006abb6a7220 */ /* 0x040fe40000410000 */
[----:B------:R-:W-:Y:S02]  /*22f0*/  FMUL.FTZ R91, R187, R204 ;  /* 0x000000ccbb5b7220 */ /* 0x000fe40000410000 */
[----:B------:R-:W-:Y:S01]  /*2300*/  FADD.FTZ R196, R195, -R196 ;  /* 0x800000c4c3c47221 */ /* 0x000fe20000010000 */
[----:B------:R-:W-:Y:S01]  /*2310*/  F2F.BF16.F32 R71, R71 ;  /* 0x0000004700477304 */ /* 0x000fe20000202000 */
[----:B------:R-:W-:Y:S02]  /*2320*/  FFMA.FTZ R107, R107, R3, R2 ;  /* 0x000000036b6b7223 */ /* 0x000fe40000010002 */
[-C--:B------:R-:W-:Y:S02]  /*2330*/  FMUL.FTZ R74, R92, R82.reuse ;  /* 0x000000525c4a7220 */ /* 0x080fe40000410000 */
[----:B0-----:R-:W-:-:S02]  /*2340*/  FMUL.FTZ R64, R95, R82 ;  /* 0x000000525f407220 */ /* 0x001fc40000410000 */
[-C--:B------:R-:W-:Y:S01]  /*2350*/  FFMA.FTZ R110, R110, R3.reuse, R2 ;  /* 0x000000036e6e7223 */ /* 0x080fe20000010002 */
[----:B-1----:R-:W-:Y:S01]  /*2360*/  SHF.L.U32 R70, R70, 0x10, RZ ;  /* 0x0000001046467819 */ /* 0x002fe200000006ff */
[----:B------:R-:W-:Y:S01]  /*2370*/  @P1 FADD.FTZ R109, R44, R109 ;  /* 0x0000006d2c6d1221 */ /* 0x000fe20000010000 */
[----:B------:R-:W-:Y:S01]  /*2380*/  F2F.BF16.F32 R79, R79 ;  /* 0x0000004f004f7304 */ /* 0x000fe20000202000 */
[----:B------:R-:W-:Y:S02]  /*2390*/  @P1 FADD.FTZ R106, R45, R106 ;  /* 0x0000006a2d6a1221 */ /* 0x000fe40000010000 */
[----:B------:R-:W-:Y:S02]  /*23a0*/  @P1 FADD.FTZ R91, R36, R91 ;  /* 0x0000005b245b1221 */ /* 0x000fe40000010000 */
[----:B------:R-:W-:Y:S02]  /*23b0*/  FFMA.FTZ R117, R117, R3, R2 ;  /* 0x0000000375757223 */ /* 0x000fe40000010002 */
[----:B------:R-:W-:-:S02]  /*23c0*/  FMUL.FTZ R90, R187, R196 ;  /* 0x000000c4bb5a7220 */ /* 0x000fc40000410000 */
[-C--:B------:R-:W-:Y:S02]  /*23d0*/  FFMA.FTZ R108, R108, R3.reuse, R2 ;  /* 0x000000036c6c7223 */ /* 0x080fe40000010002 */
[----:B------:R-:W-:Y:S02]  /*23e0*/  FADD.FTZ R208, R208, -R107 ;  /* 0x8000006bd0d07221 */ /* 0x000fe40000010000 */
[----:B------:R-:W-:Y:S02]  /*23f0*/  FMUL.FTZ R74, R74, c[0x0][0x1e8] ;  /* 0x00007a004a4a7a20 */ /* 0x000fe40000410000 */
[----:B------:R-:W-:Y:S02]  /*2400*/  FMUL.FTZ R64, R64, c[0x0][0x1e8] ;  /* 0x00007a0040407a20 */ /* 0x000fe40000410000 */
[----:B------:R-:W-:Y:S01]  /*2410*/  FADD.FTZ R110, R121, -R110 ;  /* 0x8000006e796e7221 */ /* 0x000fe20000010000 */
[----:B------:R-:W-:Y:S01]  /*2420*/  FSEL R74, R74, RZ, P6 ;  /* 0x000000ff4a4a7208 */ /* 0x000fe20003000000 */
[-CC-:B------:R-:W-:Y:S01]  /*2430*/  FFMA.FTZ R112, R104, R3.reuse, R2.reuse ;  /* 0x0000000368707223 */ /* 0x180fe20000010002 */
[----:B------:R-:W-:Y:S01]  /*2440*/  FSEL R64, R64, RZ, P5 ;  /* 0x000000ff40407208 */ /* 0x000fe20002800000 */
[----:B------:R-:W-:Y:S01]  /*2450*/  FFMA.FTZ R107, R105, R3, R2 ;  /* 0x00000003696b7223 */ /* 0x000fe20000010002 */
[C---:B------:R-:W-:Y:S01]  /*2460*/  LOP3.LUT P6, RZ, R188.reuse, 0xff, RZ, 0xc0, !PT ;  /* 0x000000ffbcff7812 */ /* 0x040fe200078cc0ff */
[-C--:B------:R-:W-:Y:S01]  /*2470*/  FMUL.FTZ R104, R109, R82.reuse ;  /* 0x000000526d687220 */ /* 0x080fe20000410000 */
[----:B------:R-:W-:Y:S01]  /*2480*/  LOP3.LUT P5, RZ, R188, 0xff00, RZ, 0xc0, !PT ;  /* 0x0000ff00bcff7812 */ /* 0x000fe200078ac0ff */
[-C--:B------:R-:W-:Y:S01]  /*2490*/  FMUL.FTZ R105, R106, R82.reuse ;  /* 0x000000526a697220 */ /* 0x080fe20000410000 */
[----:B------:R0:W-:Y:S01]  /*24a0*/  F2F.BF16.F32 R113, R64 ;  /* 0x0000004000717304 */ /* 0x0001e20000202000 */
[----:B------:R-:W-:-:S02]  /*24b0*/  FMUL.FTZ R72, R91, R82 ;  /* 0x000000525b487220 */ /* 0x000fc40000410000 */
[----:B------:R-:W-:Y:S02]  /*24c0*/  FADD.FTZ R202, R202, -R117 ;  /* 0x80000075caca7221 */ /* 0x000fe40000010000 */
[----:B------:R-:W-:Y:S02]  /*24d0*/  @P1 FADD.FTZ R90, R41, R90 ;  /* 0x0000005a295a1221 */ /* 0x000fe40000010000 */
[----:B------:R-:W-:Y:S02]  /*24e0*/  FADD.FTZ R114, R201, -R108 ;  /* 0x8000006cc9727221 */ /* 0x000fe40000010000 */
[C---:B------:R-:W-:Y:S02]  /*24f0*/  FMUL.FTZ R108, R187.reuse, R110 ;  /* 0x0000006ebb6c7220 */ /* 0x040fe40000410000 */
[----:B------:R-:W-:Y:S02]  /*2500*/  FMUL.FTZ R111, R187, R208 ;  /* 0x000000d0bb6f7220 */ /* 0x000fe40000410000 */
[----:B------:R-:W-:-:S02]  /*2510*/  FMUL.FTZ R104, R104, c[0x0][0x1e8] ;  /* 0x00007a0068687a20 */ /* 0x000fc40000410000 */
[----:B------:R-:W-:Y:S02]  /*2520*/  FMUL.FTZ R105, R105, c[0x0][0x1e8] ;  /* 0x00007a0069697a20 */ /* 0x000fe40000410000 */
[----:B------:R-:W-:Y:S01]  /*2530*/  FMUL.FTZ R72, R72, c[0x0][0x1e8] ;  /* 0x00007a0048487a20 */ /* 0x000fe20000410000 */
[----:B------:R-:W-:Y:S01]  /*2540*/  FSEL R117, R104, RZ, P6 ;  /* 0x000000ff68757208 */ /* 0x000fe20003000000 */
[----:B------:R-:W-:Y:S01]  /*2550*/  FMUL.FTZ R93, R187, R202 ;  /* 0x000000cabb5d7220 */ /* 0x000fe20000410000 */
[----:B------:R-:W-:Y:S01]  /*2560*/  LOP3.LUT P6, RZ, R122, 0xff00, RZ, 0xc0, !PT ;  /* 0x0000ff007aff7812 */ /* 0x000fe200078cc0ff */
[----:B------:R-:W-:Y:S01]  /*2570*/  FMUL.FTZ R76, R90, R82 ;  /* 0x000000525a4c7220 */ /* 0x000fe20000410000 */
[----:B------:R-:W-:Y:S01]  /*2580*/  FSEL R72, R72, RZ, P0 ;  /* 0x000000ff48487208 */ /* 0x000fe20000000000 */
[----:B------:R-:W-:Y:S01]  /*2590*/  FADD.FTZ R116, R203, -R112 ;  /* 0x80000070cb747221 */ /* 0x000fe20000010000 */
[----:B------:R-:W-:Y:S01]  /*25a0*/  FSEL R112, R105, RZ, P5 ;  /* 0x000000ff69707208 */ /* 0x000fe20002800000 */
[----:B------:R-:W-:Y:S01]  /*25b0*/  FADD.FTZ R210, R210, -R107 ;  /* 0x8000006bd2d27221 */ /* 0x000fe20000010000 */
[----:B------:R-:W-:Y:S01]  /*25c0*/  LOP3.LUT P0, RZ, R190, 0xff00, RZ, 0xc0, !PT ;  /* 0x0000ff00beff7812 */ /* 0x000fe2000780c0ff */
[----:B------:R-:W-:Y:S01]  /*25d0*/  @P1 FADD.FTZ R108, R43, R108 ;  /* 0x0000006c2b6c1221 */ /* 0x000fe20000010000 */
[----:B------:R-:W-:Y:S01]  /*25e0*/  LOP3.LUT P5, RZ, R122, 0xff0000, RZ, 0xc0, !PT ;  /* 0x00ff00007aff7812 */ /* 0x000fe200078ac0ff */
[----:B------:R-:W-:Y:S01]  /*25f0*/  @P1 FADD.FTZ R111, R46, R111 ;  /* 0x0000006f2e6f1221 */ /* 0x000fe20000010000 */
[----:B------:R-:W-:Y:S01]  /*2600*/  F2F.BF16.F32 R117, R117 ;  /* 0x0000007500757304 */ /* 0x000fe20000202000 */
[----:B------:R-:W-:-:S02]  /*2610*/  @P1 FADD.FTZ R93, R42, R93 ;  /* 0x0000005d2a5d1221 */ /* 0x000fc40000010000 */
[----:B------:R-:W-:Y:S02]  /*2620*/  FMUL.FTZ R76, R76, c[0x0][0x1e8] ;  /* 0x00007a004c4c7a20 */ /* 0x000fe40000410000 */
[C---:B------:R-:W-:Y:S02]  /*2630*/  FMUL.FTZ R110, R187.reuse, R114 ;  /* 0x00000072bb6e7220 */ /* 0x040fe40000410000 */
[C---:B------:R-:W-:Y:S01]  /*2640*/  FMUL.FTZ R107, R187.reuse, R212 ;  /* 0x000000d4bb6b7220 */ /* 0x040fe20000410000 */
[----:B------:R-:W-:Y:S01]  /*2650*/  FSEL R76, R76, RZ, P0 ;  /* 0x000000ff4c4c7208 */ /* 0x000fe20000000000 */
[C---:B------:R-:W-:Y:S01]  /*2660*/  FMUL.FTZ R104, R187.reuse, R116 ;  /* 0x00000074bb687220 */ /* 0x040fe20000410000 */
[----:B------:R-:W-:Y:S01]  /*2670*/  LOP3.LUT P0, RZ, R188, 0xff0000, RZ, 0xc0, !PT ;  /* 0x00ff0000bcff7812 */ /* 0x000fe2000780c0ff */
[----:B------:R-:W-:Y:S02]  /*2680*/  FMUL.FTZ R105, R187, R210 ;  /* 0x000000d2bb697220 */ /* 0x000fe40000410000 */
[----:B------:R-:W-:-:S02]  /*2690*/  FMUL.FTZ R78, R108, R82 ;  /* 0x000000526c4e7220 */ /* 0x000fc40000410000 */
[-C--:B0-----:R-:W-:Y:S02]  /*26a0*/  FMUL.FTZ R64, R111, R82.reuse ;  /* 0x000000526f407220 */ /* 0x081fe40000410000 */
[----:B------:R-:W-:Y:S02]  /*26b0*/  FMUL.FTZ R77, R93, R82 ;  /* 0x000000525d4d7220 */ /* 0x000fe40000410000 */
[----:B------:R-:W-:Y:S02]  /*26c0*/  @P1 FADD.FTZ R110, R47, R110 ;  /* 0x0000006e2f6e1221 */ /* 0x000fe40000010000 */
[----:B------:R-:W-:Y:S02]  /*26d0*/  @P1 FADD.FTZ R107, R48, R107 ;  /* 0x0000006b306b1221 */ /* 0x000fe40000010000 */
[----:B------:R-:W-:Y:S02]  /*26e0*/  @P1 FADD.FTZ R104, R49, R104 ;  /* 0x0000006831681221 */ /* 0x000fe40000010000 */
[----:B------:R-:W-:-:S02]  /*26f0*/  @P1 FADD.FTZ R105, R50, R105 ;  /* 0x0000006932691221 */ /* 0x000fc40000010000 */
[----:B------:R-:W-:Y:S02]  /*2700*/  FMUL.FTZ R78, R78, c[0x0][0x1e8] ;  /* 0x00007a004e4e7a20 */ /* 0x000fe40000410000 */
[----:B------:R-:W-:Y:S02]  /*2710*/  FMUL.FTZ R64, R64, c[0x0][0x1e8] ;  /* 0x00007a0040407a20 */ /* 0x000fe40000410000 */
[----:B------:R-:W-:Y:S01]  /*2720*/  FMUL.FTZ R77, R77, c[0x0][0x1e8] ;  /* 0x00007a004d4d7a20 */ /* 0x000fe20000410000 */
[----:B------:R-:W-:Y:S01]  /*2730*/  FSEL R78, R78, RZ, P4 ;  /* 0x000000ff4e4e7208 */ /* 0x000fe20002000000 */
[-C--:B------:R-:W-:Y:S01]  /*2740*/  FMUL.FTZ R114, R110, R82.reuse ;  /* 0x000000526e727220 */ /* 0x080fe20000410000 */
[----:B------:R-:W-:Y:S01]  /*2750*/  FSEL R64, R64, RZ, P0 ;  /* 0x000000ff40407208 */ /* 0x000fe20000000000 */
[-C--:B------:R-:W-:Y:S01]  /*2760*/  FMUL.FTZ R116, R107, R82.reuse ;  /* 0x000000526b747220 */ /* 0x080fe20000410000 */
[----:B------:R-:W-:Y:S01]  /*2770*/  LOP3.LUT P4, RZ, R122, 0xff, RZ, 0xc0, !PT ;  /* 0x000000ff7aff7812 */ /* 0x000fe2000788c0ff */
[-C--:B------:R-:W-:Y:S01]  /*2780*/  FMUL.FTZ R119, R104, R82.reuse ;  /* 0x0000005268777220 */ /* 0x080fe20000410000 */
[----:B------:R-:W-:Y:S01]  /*2790*/  LOP3.LUT P0, RZ, R122, 0xff000000, RZ, 0xc0, !PT ;  /* 0xff0000007aff7812 */ /* 0x000fe2000780c0ff */
[----:B------:R-:W-:Y:S01]  /*27a0*/  FMUL.FTZ R121, R105, R82 ;  /* 0x0000005269797220 */ /* 0x000fe20000410000 */
[----:B------:R-:W-:Y:S01]  /*27b0*/  FSEL R115, R77, RZ, P2 ;  /* 0x000000ff4d737208 */ /* 0x000fe20001000000 */
[----:B------:R-:W-:Y:S01]  /*27c0*/  FMUL.FTZ R114, R114, c[0x0][0x1e8] ;  /* 0x00007a0072727a20 */ /* 0x000fe20000410000 */
[----:B------:R-:W-:Y:S01]  /*27d0*/  LOP3.LUT P2, RZ, R188, 0xff000000, RZ, 0xc0, !PT ;  /* 0xff000000bcff7812 */ /* 0x000fe2000784c0ff */
[----:B------:R-:W-:Y:S01]  /*27e0*/  FMUL.FTZ R116, R116, c[0x0][0x1e8] ;  /* 0x00007a0074747a20 */ /* 0x000fe20000410000 */
[----:B------:R-:W-:Y:S01]  /*27f0*/  F2F.BF16.F32 R77, R72 ;  /* 0x00000048004d7304 */ /* 0x000fe20000202000 */
[----:B------:R-:W-:Y:S01]  /*2800*/  FMUL.FTZ R119, R119, c[0x0][0x1e8] ;  /* 0x00007a0077777a20 */ /* 0x000fe20000410000 */
[----:B------:R-:W-:Y:S01]  /*2810*/  FSEL R114, R114, RZ, P2 ;  /* 0x000000ff72727208 */ /* 0x000fe20001000000 */
[----:B------:R-:W-:Y:S01]  /*2820*/  FMUL.FTZ R122, R121, c[0x0][0x1e8] ;  /* 0x00007a00797a7a20 */ /* 0x000fe20000410000 */
[----:B------:R-:W-:Y:S01]  /*2830*/  FSEL R116, R116, RZ, P4 ;  /* 0x000000ff74747208 */ /* 0x000fe20002000000 */
[-CC-:B------:R-:W-:Y:S01]  /*2840*/  FFMA.FTZ R99, R99, R3.reuse, R2.reuse ;  /* 0x0000000363637223 */ /* 0x180fe20000010002 */
[----:B------:R-:W-:Y:S01]  /*2850*/  FSEL R121, R119, RZ, P6 ;  /* 0x000000ff77797208 */ /* 0x000fe20003000000 */
[-CC-:B------:R-:W-:Y:S01]  /*2860*/  FFMA.FTZ R96, R96, R3.reuse, R2.reuse ;  /* 0x0000000360607223 */ /* 0x180fe20000010002 */
[----:B------:R-:W-:Y:S01]  /*2870*/  FSEL R122, R122, RZ, P5 ;  /* 0x000000ff7a7a7208 */ /* 0x000fe20002800000 */
[----:B------:R-:W-:Y:S01]  /*2880*/  FADD.FTZ R94, R94, -R99 ;  /* 0x800000635e5e7221 */ /* 0x000fe20000010000 */
[----:B------:R-:W-:Y:S01]  /*2890*/  LOP3.LUT P2, RZ, R120, 0xff, RZ, 0xc0, !PT ;  /* 0x000000ff78ff7812 */ /* 0x000fe2000784c0ff */
[-CC-:B------:R-:W-:Y:S01]  /*28a0*/  FFMA.FTZ R102, R102, R3.reuse, R2.reuse ;  /* 0x0000000366667223 */ /* 0x180fe20000010002 */
[----:B------:R-:W-:Y:S01]  /*28b0*/  LOP3.LUT P4, RZ, R120, 0xff00, RZ, 0xc0, !PT ;  /* 0x0000ff0078ff7812 */ /* 0x000fe2000788c0ff */
[-CC-:B------:R-:W-:Y:S01]  /*28c0*/  FFMA.FTZ R100, R100, R3.reuse, R2.reuse ;  /* 0x0000000364647223 */ /* 0x180fe20000010002 */
[C---:B------:R-:W-:Y:S01]  /*28d0*/  LOP3.LUT P6, RZ, R120.reuse, 0xff0000, RZ, 0xc0, !PT ;  /* 0x00ff000078ff7812 */ /* 0x040fe200078cc0ff */
[----:B------:R-:W-:Y:S01]  /*28e0*/  FFMA.FTZ R101, R101, R3, R2 ;  /* 0x0000000365657223 */ /* 0x000fe20000010002 */
[----:B------:R-:W-:Y:S01]  /*28f0*/  LOP3.LUT P5, RZ, R120, 0xff000000, RZ, 0xc0, !PT ;  /* 0xff00000078ff7812 */ /* 0x000fe200078ac0ff */
[----:B------:R-:W-:Y:S01]  /*2900*/  FADD.FTZ R120, R81, -R96 ;  /* 0x8000006051787221 */ /* 0x000fe20000010000 */
[----:B------:R-:W-:Y:S01]  /*2910*/  F2F.BF16.F32 R72, R74 ;  /* 0x0000004a00487304 */ /* 0x000fe20000202000 */
[----:B------:R-:W-:-:S02]  /*2920*/  FMUL.FTZ R96, R187, R94 ;  /* 0x0000005ebb607220 */ /* 0x000fc40000410000 */
[-CC-:B------:R-:W-:Y:S02]  /*2930*/  FFMA.FTZ R103, R103, R3.reuse, R2.reuse ;  /* 0x0000000367677223 */ /* 0x180fe40000010002 */
[-CC-:B------:R-:W-:Y:S02]  /*2940*/  FFMA.FTZ R98, R98, R3.reuse, R2.reuse ;  /* 0x0000000362627223 */ /* 0x180fe40000010002 */
[-CC-:B------:R-:W-:Y:S01]  /*2950*/  FFMA.FTZ R97, R97, R3.reuse, R2.reuse ;  /* 0x0000000361617223 */ /* 0x180fe20000010002 */
[----:B------:R-:W-:Y:S01]  /*2960*/  F2F.BF16.F32 R74, R76 ;  /* 0x0000004c004a7304 */ /* 0x000fe20000202000 */
[----:B------:R-:W-:Y:S02]  /*2970*/  FFMA.FTZ R214, R214, R3, R2 ;  /* 0x00000003d6d67223 */ /* 0x000fe40000010002 */
[----:B------:R-:W-:Y:S02]  /*2980*/  FADD.FTZ R2, R85, -R102 ;  /* 0x8000006655027221 */ /* 0x000fe40000010000 */
[----:B------:R-:W-:-:S02]  /*2990*/  @P1 FADD.FTZ R96, R51, R96 ;  /* 0x0000006033601221 */ /* 0x000fc40000010000 */
[----:B------:R-:W-:Y:S01]  /*29a0*/  FADD.FTZ R86, R86, -R101 ;  /* 0x8000006556567221 */ /* 0x000fe20000010000 */
[----:B------:R-:W0:Y:S01]  /*29b0*/  F2F.BF16.F32 R76, R78 ;  /* 0x0000004e004c7304 */ /* 0x000e220000202000 */
[----:B------:R-:W-:Y:S02]  /*29c0*/  FADD.FTZ R100, R87, -R100 ;  /* 0x8000006457647221 */ /* 0x000fe40000010000 */
[C---:B------:R-:W-:Y:S02]  /*29d0*/  FMUL.FTZ R101, R187.reuse, R2 ;  /* 0x00000002bb657220 */ /* 0x040fe40000410000 */
[----:B------:R-:W-:Y:S02]  /*29e0*/  FMUL.FTZ R2, R96, R82 ;  /* 0x0000005260027220 */ /* 0x000fe40000410000 */
[----:B------:R-:W-:Y:S01]  /*29f0*/  FADD.FTZ R84, R84, -R103 ;  /* 0x8000006754547221 */ /* 0x000fe20000010000 */
[----:B------:R1:W-:Y:S01]  /*2a00*/  F2F.BF16.F32 R78, R112 ;  /* 0x00000070004e7304 */ /* 0x0003e20000202000 */
[----:B------:R-:W-:-:S02]  /*2a10*/  FMUL.FTZ R103, R187, R100 ;  /* 0x00000064bb677220 */ /* 0x000fc40000410000 */
[----:B------:R-:W-:Y:S02]  /*2a20*/  FMUL.FTZ R2, R2, c[0x0][0x1e8] ;  /* 0x00007a0002027a20 */ /* 0x000fe40000410000 */
[----:B------:R-:W-:Y:S02]  /*2a30*/  FMUL.FTZ R102, R187, R86 ;  /* 0x00000056bb667220 */ /* 0x000fe40000410000 */
[----:B------:R-:W-:Y:S01]  /*2a40*/  @P1 FADD.FTZ R103, R52, R103 ;  /* 0x0000006734671221 */ /* 0x000fe20000010000 */
[----:B------:R-:W-:Y:S01]  /*2a50*/  FSEL R2, R2, RZ, P0 ;  /* 0x000000ff02027208 */ /* 0x000fe20000000000 */
[----:B------:R-:W-:Y:S01]  /*2a60*/  @P1 FADD.FTZ R102, R53, R102 ;  /* 0x0000006635661221 */ /* 0x000fe20000010000 */
[----:B------:R-:W-:Y:S01]  /*2a70*/  ISETP.NE.U32.AND P0, PT, RZ, c[0x0][0x258], PT ;  /* 0x00009600ff007a0c */ /* 0x000fe20003f05070 */
[----:B------:R-:W-:Y:S01]  /*2a80*/  FMUL.FTZ R3, R103, R82 ;  /* 0x0000005267037220 */ /* 0x000fe20000410000 */
[----:B------:R2:W-:Y:S01]  /*2a90*/  F2F.BF16.F32 R119, R64 ;  /* 0x0000004000777304 */ /* 0x0005e20000202000 */
[----:B-1----:R-:W-:Y:S01]  /*2aa0*/  FADD.FTZ R112, R83, -R98 ;  /* 0x8000006253707221 */ /* 0x002fe20000010000 */
[----:B------:R-:W-:Y:S01]  /*2ab0*/  ISETP.NE.AND.EX P0, PT, RZ, c[0x0][0x25c], PT, P0 ;  /* 0x00009700ff007a0c */ /* 0x000fe20003f05300 */
[----:B------:R-:W-:Y:S01]  /*2ac0*/  FADD.FTZ R80, R80, -R97 ;  /* 0x8000006150507221 */ /* 0x000fe20000010000 */
[----:B0-----:R-:W-:Y:S01]  /*2ad0*/  SHF.L.U32 R76, R76, 0x10, RZ ;  /* 0x000000104c4c7819 */ /* 0x001fe200000006ff */
[----:B------:R-:W-:-:S02]  /*2ae0*/  FMUL.FTZ R98, R187, R84 ;  /* 0x00000054bb627220 */ /* 0x000fc40000410000 */
[----:B------:R-:W-:Y:S01]  /*2af0*/  FMUL.FTZ R3, R3, c[0x0][0x1e8] ;  /* 0x00007a0003037a20 */ /* 0x000fe20000410000 */
[----:B------:R-:W-:Y:S01]  /*2b00*/  F2F.BF16.F32 R86, R2 ;  /* 0x0000000200567304 */ /* 0x000fe20000202000 */
[----:B--2---:R-:W-:Y:S02]  /*2b10*/  FMUL.FTZ R64, R102, R82 ;  /* 0x0000005266407220 */ /* 0x004fe40000410000 */
[----:B------:R-:W-:Y:S02]  /*2b20*/  FMUL.FTZ R99, R187, R80 ;  /* 0x00000050bb637220 */ /* 0x000fe40000410000 */
[----:B------:R-:W-:Y:S02]  /*2b30*/  @P1 FADD.FTZ R98, R55, R98 ;  /* 0x0000006237621221 */ /* 0x000fe40000010000 */
[----:B------:R-:W-:Y:S01]  /*2b40*/  FMUL.FTZ R80, R64, c[0x0][0x1e8] ;  /* 0x00007a0040507a20 */ /* 0x000fe20000410000 */
[----:B------:R-:W-:Y:S01]  /*2b50*/  FSEL R64, R3, RZ, P2 ;  /* 0x000000ff03407208 */ /* 0x000fe20001000000 */
[----:B------:R-:W-:Y:S01]  /*2b60*/  @P1 FADD.FTZ R101, R54, R101 ;  /* 0x0000006536651221 */ /* 0x000fe20000010000 */
[----:B------:R-:W-:Y:S01]  /*2b70*/  ISETP.NE.U32.AND P2, PT, RZ, c[0x0][0x258], PT ;  /* 0x00009600ff007a0c */ /* 0x000fe20003f45070 */
[-C--:B------:R-:W-:Y:S01]  /*2b80*/  FMUL.FTZ R3, R98, R82.reuse ;  /* 0x0000005262037220 */ /* 0x080fe20000410000 */
[----:B------:R-:W-:Y:S01]  /*2b90*/  @P0 MOV R85, 0x10 ;  /* 0x0000001000550802 */ /* 0x000fe20000000f00 */
[----:B------:R-:W-:Y:S01]  /*2ba0*/  FADD.FTZ R214, R205, -R214 ;  /* 0x800000d6cdd67221 */ /* 0x000fe20000010000 */
[----:B------:R-:W-:Y:S01]  /*2bb0*/  ISETP.NE.AND.EX P2, PT, RZ, c[0x0][0x25c], PT, P2 ;  /* 0x00009700ff007a0c */ /* 0x000fe20003f45320 */
[----:B------:R-:W-:Y:S01]  /*2bc0*/  FMUL.FTZ R81, R101, R82 ;  /* 0x0000005265517220 */ /* 0x000fe20000410000 */
[----:B------:R0:W-:Y:S01]  /*2bd0*/  F2F.BF16.F32 R123, R64 ;  /* 0x00000040007b7304 */ /* 0x0001e20000202000 */
[----:B------:R-:W-:Y:S01]  /*2be0*/  FMUL.FTZ R94, R187, R120 ;  /* 0x00000078bb5e7220 */ /* 0x000fe20000410000 */
[----:B------:R-:W-:Y:S01]  /*2bf0*/  FSEL R80, R80, RZ, P4 ;  /* 0x000000ff50507208 */ /* 0x000fe20002000000 */
[----:B------:R-:W-:Y:S01]  /*2c00*/  FMUL.FTZ R3, R3, c[0x0][0x1e8] ;  /* 0x00007a0003037a20 */ /* 0x000fe20000410000 */
[----:B------:R-:W-:Y:S01]  /*2c10*/  LOP3.LUT P4, RZ, R118, 0xff, RZ, 0xc0, !PT ;  /* 0x000000ff76ff7812 */ /* 0x000fe2000788c0ff */
[----:B------:R-:W-:-:S02]  /*2c20*/  FMUL.FTZ R100, R187, R214 ;  /* 0x000000d6bb647220 */ /* 0x000fc40000410000 */
[----:B------:R-:W-:Y:S01]  /*2c30*/  FMUL.FTZ R81, R81, c[0x0][0x1e8] ;  /* 0x00007a0051517a20 */ /* 0x000fe20000410000 */
[----:B------:R-:W-:Y:S01]  /*2c40*/  FSEL R83, R3, RZ, P5 ;  /* 0x000000ff03537208 */ /* 0x000fe20002800000 */
[----:B------:R-:W-:Y:S01]  /*2c50*/  @P1 FADD.FTZ R94, R57, R94 ;  /* 0x0000005e395e1221 */ /* 0x000fe20000010000 */
[----:B0-----:R-:W-:Y:S01]  /*2c60*/  SEL R64, R65, R60, P2 ;  /* 0x0000003c41407207 */ /* 0x001fe20001000000 */
[----:B------:R-:W-:Y:S01]  /*2c70*/  @P0 IMAD.WIDE.U32 R2, R124, R85, c[0x0][0x258] ;  /* 0x000096007c020625 */ /* 0x000fe200078e0055 */
[----:B------:R-:W-:Y:S01]  /*2c80*/  SEL R65, R66, R61, P2 ;  /* 0x0000003d42417207 */ /* 0x000fe20001000000 */
[----:B------:R-:W0:Y:S01]  /*2c90*/  F2F.BF16.F32 R115, R115 ;  /* 0x0000007300737304 */ /* 0x000e220000202000 */
[----:B------:R-:W-:Y:S01]  /*2ca0*/  SEL R66, R67, R62, P2 ;  /* 0x0000003e43427207 */ /* 0x000fe20001000000 */
[----:B------:R-:W-:Y:S01]  /*2cb0*/  @P1 FADD.FTZ R100, R59, R100 ;  /* 0x000000643b641221 */ /* 0x000fe20000010000 */
[----:B------:R-:W-:Y:S01]  /*2cc0*/  SEL R67, R68, R63, P2 ;  /* 0x0000003f44437207 */ /* 0x000fe20001000000 */
[----:B------:R-:W-:Y:S01]  /*2cd0*/  FMUL.FTZ R84, R94, R82 ;  /* 0x000000525e547220 */ /* 0x000fe20000410000 */
[----:B------:R-:W-:Y:S01]  /*2ce0*/  FSEL R81, R81, RZ, P6 ;  /* 0x000000ff51517208 */ /* 0x000fe20003000000 */
[----:B------:R-:W-:Y:S01]  /*2cf0*/  FMUL.FTZ R97, R187, R112 ;  /* 0x00000070bb617220 */ /* 0x000fe20000410000 */
[----:B------:R-:W-:Y:S01]  /*2d00*/  LOP3.LUT P6, RZ, R118, 0xff00, RZ, 0xc0, !PT ;  /* 0x0000ff0076ff7812 */ /* 0x000fe200078cc0ff */
[----:B------:R-:W-:Y:S01]  /*2d10*/  @P1 FADD.FTZ R99, R58, R99 ;  /* 0x000000633a631221 */ /* 0x000fe20000010000 */
[----:B------:R1:W-:Y:S01]  /*2d20*/  F2F.BF16.F32 R112, R80 ;  /* 0x0000005000707304 */ /* 0x0003e20000202000 */
[----:B------:R-:W-:Y:S01]  /*2d30*/  IMAD.WIDE.U32 R68, R69, 0x10000, RZ ;  /* 0x0001000045447825 */ /* 0x000fe200078e00ff */
[----:B------:R2:W-:Y:S01]  /*2d40*/  @P0 STG.E.128 [R2.64], R64 ;  /* 0x0000004002000986 */ /* 0x0005e2000c101d04 */
[----:B------:R-:W-:-:S02]  /*2d50*/  LOP3.LUT P5, RZ, R118, 0xff0000, RZ, 0xc0, !PT ;  /* 0x00ff000076ff7812 */ /* 0x000fc400078ac0ff */
[----:B------:R-:W-:Y:S01]  /*2d60*/  FMUL.FTZ R84, R84, c[0x0][0x1e8] ;  /* 0x00007a0054547a20 */ /* 0x000fe20000410000 */
[----:B------:R-:W-:Y:S01]  /*2d70*/  LOP3.LUT R73, R69, R70, R73, 0xfe, !PT ;  /* 0x0000004645497212 */ /* 0x000fe200078efe49 */
[----:B------:R-:W-:Y:S01]  /*2d80*/  @P1 FADD.FTZ R97, R56, R97 ;  /* 0x0000006138611221 */ /* 0x000fe20000010000 */
[----:B------:R-:W-:Y:S01]  /*2d90*/  F2F.BF16.F32 R87, R116 ;  /* 0x0000007400577304 */ /* 0x000fe20000202000 */
[----:B-1----:R-:W-:Y:S01]  /*2da0*/  FMUL.FTZ R80, R100, R82 ;  /* 0x0000005264507220 */ /* 0x002fe20000410000 */
[----:B------:R-:W-:Y:S01]  /*2db0*/  LOP3.LUT P1, RZ, R118, 0xff000000, RZ, 0xc0, !PT ;  /* 0xff00000076ff7812 */ /* 0x000fe2000782c0ff */
[----:B------:R-:W-:Y:S01]  /*2dc0*/  IMAD.WIDE.U32 R70, R71, 0x10000, RZ ;  /* 0x0001000047467825 */ /* 0x000fe200078e00ff */
[----:B------:R-:W-:Y:S02]  /*2dd0*/  FSEL R69, R84, RZ, P6 ;  /* 0x000000ff54457208 */ /* 0x000fe40003000000 */
[----:B------:R-:W-:Y:S02]  /*2de0*/  @P0 MOV R187, 0x10 ;  /* 0x0000001000bb0802 */ /* 0x000fe40000000f00 */
[----:B------:R1:W-:Y:S03]  /*2df0*/  F2F.BF16.F32 R116, R81 ;  /* 0x0000005100747304 */ /* 0x0003e60000202000 */
[----:B------:R-:W-:-:S04]  /*2e00*/  @P0 IMAD.WIDE.U32 R186, R186, R187, c[0x0][0x258] ;  /* 0x00009600baba0625 */ /* 0x000fc800078e00bb */
[-C--:B--2---:R-:W-:Y:S01]  /*2e10*/  FMUL.FTZ R64, R99, R82.reuse ;  /* 0x0000005263407220 */ /* 0x084fe20000410000 */
[----:B------:R-:W2:Y:S01]  /*2e20*/  F2F.BF16.F32 R114, R114 ;  /* 0x0000007200727304 */ /* 0x000ea20000202000 */
[----:B-1----:R-:W-:Y:S01]  /*2e30*/  SHF.L.U32 R81, R72, 0x10, RZ ;  /* 0x0000001048517819 */ /* 0x002fe200000006ff */
[----:B------:R-:W-:Y:S01]  /*2e40*/  IMAD.WIDE.U32 R2, R74, 0x10000, RZ ;  /* 0x000100004a027825 */ /* 0x000fe200078e00ff */
[----:B------:R-:W-:Y:S02]  /*2e50*/  LOP3.LUT R72, R68, R75, RZ, 0xfc, !PT ;  /* 0x0000004b44487212 */ /* 0x000fe400078efcff */
[----:B------:R-:W-:Y:S01]  /*2e60*/  LOP3.LUT R81, R71, R81, R79, 0xfe, !PT ;  /* 0x0000005147517212 */ /* 0x000fe200078efe4f */
[----:B------:R-:W-:Y:S01]  /*2e70*/  FMUL.FTZ R68, R80, c[0x0][0x1e8] ;  /* 0x00007a0050447a20 */ /* 0x000fe20000410000 */
[----:B------:R-:W-:Y:S01]  /*2e80*/  LOP3.LUT R80, R70, R77, RZ, 0xfc, !PT ;  /* 0x0000004d46507212 */ /* 0x000fe200078efcff */
[----:B------:R-:W-:Y:S01]  /*2e90*/  FMUL.FTZ R64, R64, c[0x0][0x1e8] ;  /* 0x00007a0040407a20 */ /* 0x000fe20000410000 */
[----:B------:R-:W1:Y:S01]  /*2ea0*/  F2F.BF16.F32 R121, R121 ;  /* 0x0000007900797304 */ /* 0x000e620000202000 */
[----:B------:R-:W-:Y:S01]  /*2eb0*/  FMUL.FTZ R82, R97, R82 ;  /* 0x0000005261527220 */ /* 0x000fe20000410000 */
[----:B------:R-:W-:-:S02]  /*2ec0*/  FSEL R68, R68, RZ, P1 ;  /* 0x000000ff44447208 */ /* 0x000fc40000800000 */
[----:B------:R-:W-:Y:S01]  /*2ed0*/  FSEL R67, R64, RZ, P5 ;  /* 0x000000ff40437208 */ /* 0x000fe20002800000 */
[----:B------:R-:W-:Y:S01]  /*2ee0*/  FMUL.FTZ R82, R82, c[0x0][0x1e8] ;  /* 0x00007a0052527a20 */ /* 0x000fe20000410000 */
[----:B0-----:R-:W-:Y:S02]  /*2ef0*/  LOP3.LUT R85, R3, R76, R115, 0xfe, !PT ;  /* 0x0000004c03557212 */ /* 0x001fe400078efe73 */
[----:B------:R-:W0:Y:S01]  /*2f00*/  F2F.BF16.F32 R83, R83 ;  /* 0x0000005300537304 */ /* 0x000e220000202000 */
[----:B------:R-:W-:Y:S01]  /*2f10*/  LOP3.LUT R84, R2, R113, RZ, 0xfc, !PT ;  /* 0x0000007102547212 */ /* 0x000fe200078efcff */
[----:B------:R-:W-:Y:S01]  /*2f20*/  IMAD.WIDE.U32 R2, R78, 0x10000, RZ ;  /* 0x000100004e027825 */ /* 0x000fe200078e00ff */
[----:B--2---:R-:W-:Y:S01]  /*2f30*/  SHF.L.U32 R66, R114, 0x10, RZ ;  /* 0x0000001072427819 */ /* 0x004fe200000006ff */
[----:B------:R-:W-:Y:S01]  /*2f40*/  HFMA2.MMA R113, -RZ, RZ, 0, 4.76837158203125e-07 ;  /* 0x00000008ff717435 */ /* 0x000fe200000001ff */
[----:B------:R-:W-:Y:S02]  /*2f50*/  SHF.L.U32 R77, R86, 0x10, RZ ;  /* 0x00000010564d7819 */ /* 0x000fe400000006ff */
[----:B------:R-:W-:Y:S01]  /*2f60*/  LOP3.LUT R3, R3, R66, R119, 0xfe, !PT ;  /* 0x0000004203037212 */ /* 0x000fe200078efe77 */
[----:B------:R-:W2:Y:S01]  /*2f70*/  F2F.BF16.F32 R69, R69 ;  /* 0x0000004500457304 */ /* 0x000ea20000202000 */
[----:B------:R-:W-:Y:S01]  /*2f80*/  FSEL R66, R82, RZ, P4 ;  /* 0x000000ff52427208 */ /* 0x000fe20002000000 */
[----:B-1----:R-:W-:Y:S01]  /*2f90*/  IMAD.WIDE.U32 R64, R121, 0x10000, RZ ;  /* 0x0001000079407825 */ /* 0x002fe200078e00ff */
[----:B------:R-:W-:-:S02]  /*2fa0*/  IADD3 R114, R124, 0x100, RZ ;  /* 0x000001007c727810 */ /* 0x000fc40007ffe0ff */
[----:B------:R-:W-:Y:S01]  /*2fb0*/  LOP3.LUT R2, R2, R117, RZ, 0xfc, !PT ;  /* 0x0000007502027212 */ /* 0x000fe200078efcff */
[----:B------:R-:W-:Y:S01]  /*2fc0*/  IMAD.WIDE.U32 R74, R124, R113, c[0x0][0x248] ;  /* 0x000092007c4a7625 */ /* 0x000fe200078e0071 */
[----:B------:R-:W-:Y:S01]  /*2fd0*/  LOP3.LUT R76, R64, R87, RZ, 0xfc, !PT ;  /* 0x00000057404c7212 */ /* 0x000fe200078efcff */
[----:B------:R2:W1:Y:S01]  /*2fe0*/  F2F.BF16.F32 R70, R68 ;  /* 0x0000004400467304 */ /* 0x0004620000202000 */
[----:B0-----:R-:W-:Y:S02]  /*2ff0*/  SHF.L.U32 R79, R83, 0x10, RZ ;  /* 0x00000010534f7819 */ /* 0x001fe400000006ff */
[----:B------:R-:W-:Y:S01]  /*3000*/  @P0 MOV R87, 0x10 ;  /* 0x0000001000570802 */ /* 0x000fe20000000f00 */
[----:B------:R0:W-:Y:S04]  /*3010*/  STG.E.64 [R74.64], R72 ;  /* 0x000000484a007986 */ /* 0x0001e8000c101b04 */
[----:B------:R-:W3:Y:S01]  /*3020*/  F2F.BF16.F32 R122, R122 ;  /* 0x0000007a007a7304 */ /* 0x000ee20000202000 */
[----:B--2---:R-:W-:-:S04]  /*3030*/  IMAD.WIDE.U32 R68, R69, 0x10000, RZ ;  /* 0x0001000045447825 */ /* 0x004fc800078e00ff */
[----:B------:R-:W-:-:S03]  /*3040*/  @P0 IMAD.WIDE.U32 R86, R87, R114, c[0x0][0x258] ;  /* 0x0000960057560625 */ /* 0x000fc600078e0072 */
[----:B------:R-:W2:Y:S01]  /*3050*/  F2F.BF16.F32 R67, R67 ;  /* 0x0000004300437304 */ /* 0x000ea20000202000 */
[----:B-1----:R-:W-:Y:S02]  /*3060*/  SHF.L.U32 R83, R70, 0x10, RZ ;  /* 0x0000001046537819 */ /* 0x002fe400000006ff */
[----:B------:R-:W-:Y:S02]  /*3070*/  SEL R70, R93, R62, P2 ;  /* 0x0000003e5d467207 */ /* 0x000fe40001000000 */
[----:B0-----:R-:W-:Y:S02]  /*3080*/  SEL R72, R109, R60, P2 ;  /* 0x0000003c6d487207 */ /* 0x001fe40001000000 */
[----:B------:R-:W-:Y:S01]  /*3090*/  SEL R73, R106, R61, P2 ;  /* 0x0000003d6a497207 */ /* 0x000fe20001000000 */
[----:B------:R0:W1:Y:S01]  /*30a0*/  F2F.BF16.F32 R71, R66 ;  /* 0x0000004200477304 */ /* 0x0000620000202000 */
[----:B---3--:R-:W-:Y:S01]  /*30b0*/  LOP3.LUT R77, R65, R77, R122, 0xfe, !PT ;  /* 0x0000004d414d7212 */ /* 0x008fe200078efe7a */
[----:B------:R-:W-:Y:S01]  /*30c0*/  IMAD.WIDE.U32 R64, R112, 0x10000, RZ ;  /* 0x0001000070407825 */ /* 0x000fe200078e00ff */
[----:B------:R-:W-:-:S02]  /*30d0*/  SEL R74, R111, R62, P2 ;  /* 0x0000003e6f4a7207 */ /* 0x000fc40001000000 */
[----:B------:R-:W-:Y:S02]  /*30e0*/  SEL R75, R110, R63, P2 ;  /* 0x0000003f6e4b7207 */ /* 0x000fe40001000000 */
[----:B------:R-:W-:Y:S02]  /*30f0*/  LOP3.LUT R78, R64, R123, RZ, 0xfc, !PT ;  /* 0x0000007b404e7212 */ /* 0x000fe400078efcff */
[----:B--2---:R-:W-:Y:S02]  /*3100*/  LOP3.LUT R83, R69, R83, R67, 0xfe, !PT ;  /* 0x0000005345537212 */ /* 0x004fe400078efe43 */
[----:B------:R-:W-:Y:S02]  /*3110*/  SEL R67, R92, R63, P2 ;  /* 0x0000003f5c437207 */ /* 0x000fe40001000000 */
[----:B------:R-:W-:Y:S02]  /*3120*/  IADD3 R92, R124, 0x200, RZ ;  /* 0x000002007c5c7810 */ /* 0x000fe40007ffe0ff */
[----:B------:R-:W-:-:S02]  /*3130*/  LOP3.LUT R79, R65, R79, R116, 0xfe, !PT ;  /* 0x0000004f414f7212 */ /* 0x000fc400078efe74 */
[----:B------:R-:W-:Y:S02]  /*3140*/  SEL R64, R91, R60, P2 ;  /* 0x0000003c5b407207 */ /* 0x000fe40001000000 */
[-C--:B------:R-:W-:Y:S01]  /*3150*/  SEL R69, R90, R61.reuse, P2 ;  /* 0x0000003d5a457207 */ /* 0x080fe20001000000 */
[----:B------:R-:W-:Y:S01]  /*3160*/  IMAD.WIDE.U32 R90, R113, R92, c[0x0][0x248] ;  /* 0x00009200715a7625 */ /* 0x000fe200078e005c */
[----:B------:R-:W-:Y:S02]  /*3170*/  SEL R65, R88, R61, P2 ;  /* 0x0000003d58417207 */ /* 0x000fe40001000000 */
[----:B0-----:R-:W-:Y:S01]  /*3180*/  SEL R66, R89, R62, P2 ;  /* 0x0000003e59427207 */ /* 0x001fe20001000000 */
[----:B------:R-:W-:Y:S01]  /*3190*/  IMAD.WIDE.U32 R88, R113, R114, c[0x0][0x248] ;  /* 0x0000920071587625 */ /* 0x000fe200078e0072 */
[----:B------:R-:W-:Y:S02]  /*31a0*/  @P0 MOV R92, 0x10 ;  /* 0x00000010005c0802 */ /* 0x000fe40000000f00 */
[----:B-1----:R-:W-:Y:S01]  /*31b0*/  LOP3.LUT R82, R68, R71, RZ, 0xfc, !PT ;  /* 0x0000004744527212 */ /* 0x002fe200078efcff */
[----:B------:R0:W-:Y:S01]  /*31c0*/  @P0 STG.E.128 [R86.64], R64 ;  /* 0x0000004056000986 */ /* 0x0001e2000c101d04 */
[----:B------:R-:W-:-:S02]  /*31d0*/  SEL R68, R95, R60, P2 ;  /* 0x0000003c5f447207 */ /* 0x000fc40001000000 */
[----:B------:R-:W-:Y:S01]  /*31e0*/  SEL R71, R108, R63, P2 ;  /* 0x0000003f6c477207 */ /* 0x000fe20001000000 */
[----:B------:R1:W-:Y:S04]  /*31f0*/  STG.E.64 [R88.64], R80 ;  /* 0x0000005058007986 */ /* 0x0003e8000c101b04 */
[----:B------:R-:W-:Y:S04]  /*3200*/  @P0 STG.E.128 [R186.64], R68 ;  /* 0x00000044ba000986 */ /* 0x000fe8000c101d04 */
[----:B------:R2:W-:Y:S01]  /*3210*/  STG.E.64 [R90.64], R84 ;  /* 0x000000545a007986 */ /* 0x0005e2000c101b04 */
[----:B0-----:R-:W-:Y:S01]  /*3220*/  @P0 IMAD.WIDE.U32 R86, R185, R92, c[0x0][0x258] ;  /* 0x00009600b9560625 */ /* 0x001fe200078e005c */
[----:B------:R-:W-:-:S02]  /*3230*/  IADD3 R64, R124, 0x300, RZ ;  /* 0x000003007c407810 */ /* 0x000fc40007ffe0ff */
[----:B------:R-:W-:Y:S02]  /*3240*/  IADD3 R66, R124, 0x400, RZ ;  /* 0x000004007c427810 */ /* 0x000fe40007ffe0ff */
[----:B------:R-:W-:Y:S01]  /*3250*/  @P0 MOV R185, 0x10 ;  /* 0x0000001000b90802 */ /* 0x000fe20000000f00 */
[----:B------:R0:W-:Y:S01]  /*3260*/  @P0 STG.E.128 [R86.64], R72 ;  /* 0x0000004856000986 */ /* 0x0001e2000c101d04 */
[----:B-1----:R-:W-:Y:S01]  /*3270*/  @P0 MOV R88, 0x10 ;  /* 0x0000001000580802 */ /* 0x002fe20000000f00 */
[----:B------:R-:W-:Y:S01]  /*3280*/  IMAD.WIDE.U32 R80, R113, R64, c[0x0][0x248] ;  /* 0x0000920071507625 */ /* 0x000fe200078e0040 */
[----:B------:R-:W-:Y:S02]  /*3290*/  SEL R64, R107, R60, P2 ;  /* 0x0000003c6b407207 */ /* 0x000fe40001000000 */
[----:B------:R-:W-:Y:S01]  /*32a0*/  SEL R65, R104, R61, P2 ;  /* 0x0000003d68417207 */ /* 0x000fe20001000000 */
[----:B--2---:R-:W-:Y:S01]  /*32b0*/  IMAD.WIDE.U32 R84, R113, R66, c[0x0][0x248] ;  /* 0x0000920071547625 */ /* 0x004fe200078e0042 */
[----:B------:R-:W-:Y:S01]  /*32c0*/  SEL R66, R105, R62, P2 ;  /* 0x0000003e69427207 */ /* 0x000fe20001000000 */
[----:B------:R1:W-:Y:S01]  /*32d0*/  STG.E.64 [R80.64], R2 ;  /* 0x0000000250007986 */ /* 0x0003e2000c101b04 */
[----:B------:R-:W-:Y:S01]  /*32e0*/  SEL R67, R96, R63, P2 ;  /* 0x0000003f60437207 */ /* 0x000fe20001000000 */
[----:B------:R-:W-:Y:S01]  /*32f0*/  @P0 IMAD.WIDE.U32 R184, R184, R185, c[0x0][0x258] ;  /* 0x00009600b8b80625 */ /* 0x000fe200078e00b9 */
[----:B------:R-:W-:-:S02]  /*3300*/  SEL R68, R103, R60, P2 ;  /* 0x0000003c67447207 */ /* 0x000fc40001000000 */
[----:B------:R-:W-:Y:S01]  /*3310*/  SEL R69, R102, R61, P2 ;  /* 0x0000003d66457207 */ /* 0x000fe20001000000 */
[----:B------:R-:W-:Y:S01]  /*3320*/  @P0 IMAD.WIDE.U32 R88, R183, R88, c[0x0][0x258] ;  /* 0x00009600b7580625 */ /* 0x000fe200078e0058 */
[----:B------:R-:W-:Y:S01]  /*3330*/  SEL R70, R101, R62, P2 ;  /* 0x0000003e65467207 */ /* 0x000fe20001000000 */
[----:B------:R2:W-:Y:S01]  /*3340*/  @P0 STG.E.128 [R184.64], R64 ;  /* 0x00000040b8000986 */ /* 0x0005e2000c101d04 */
[----:B------:R-:W-:Y:S02]  /*3350*/  SEL R71, R98, R63, P2 ;  /* 0x0000003f62477207 */ /* 0x000fe40001000000 */
[C---:B0-----:R-:W-:Y:S01]  /*3360*/  IADD3 R72, R124.reuse, 0x500, RZ ;  /* 0x000005007c487810 */ /* 0x041fe20007ffe0ff */
[----:B------:R0:W-:Y:S01]  /*3370*/  STG.E.64 [R84.64], R76 ;  /* 0x0000004c54007986 */ /* 0x0001e2000c101b04 */
[----:B------:R-:W-:Y:S02]  /*3380*/  @P0 MOV R75, 0x10 ;  /* 0x00000010004b0802 */ /* 0x000fe40000000f00 */
[----:B------:R-:W-:Y:S01]  /*3390*/  IADD3 R124, R124, 0x600, RZ ;  /* 0x000006007c7c7810 */ /* 0x000fe20007ffe0ff */
[----:B------:R-:W-:Y:S01]  /*33a0*/  IMAD.WIDE.U32 R72, R113, R72, c[0x0][0x248] ;  /* 0x0000920071487625 */ /* 0x000fe200078e0048 */
[----:B------:R-:W-:Y:S01]  /*33b0*/  SEL R60, R97, R60, P2 ;  /* 0x0000003c613c7207 */ /* 0x000fe20001000000 */
[----:B------:R0:W-:Y:S01]  /*33c0*/  @P0 STG.E.128 [R88.64], R68 ;  /* 0x0000004458000986 */ /* 0x0001e2000c101d04 */
[----:B------:R-:W-:Y:S01]  /*33d0*/  SEL R61, R94, R61, P2 ;  /* 0x0000003d5e3d7207 */ /* 0x000fe20001000000 */
[----:B-1----:R-:W-:Y:S01]  /*33e0*/  @P0 IMAD.WIDE.U32 R2, R0, R75, c[0x0][0x258] ;  /* 0x0000960000020625 */ /* 0x002fe200078e004b */
[----:B------:R-:W-:Y:S01]  /*33f0*/  SEL R62, R99, R62, P2 ;  /* 0x0000003e633e7207 */ /* 0x000fe20001000000 */
[----:B------:R0:W-:Y:S01]  /*3400*/  STG.E.64 [R72.64], R78 ;  /* 0x0000004e48007986 */ /* 0x0001e2000c101b04 */
[----:B------:R-:W-:Y:S01]  /*3410*/  SEL R63, R100, R63, P2 ;  /* 0x0000003f643f7207 */ /* 0x000fe20001000000 */
[----:B--2---:R-:W-:-:S04]  /*3420*/  IMAD.WIDE.U32 R64, R113, R124, c[0x0][0x248] ;  /* 0x0000920071407625 */ /* 0x004fc800078e007c */
[----:B------:R0:W-:Y:S01]  /*3430*/  @P0 STG.E.128 [R2.64], R60 ;  /* 0x0000003c02000986 */ /* 0x0001e2000c101d04 */
[----:B------:R-:W-:-:S03]  /*3440*/  ISETP.GE.AND P0, PT, R181, c[0x0][0x164], PT ;  /* 0x00005900b5007a0c */ /* 0x000fc60003f06270 */
[----:B------:R0:W-:Y:S10]  /*3450*/  STG.E.64 [R64.64], R82 ;  /* 0x0000005240007986 */ /* 0x0001f4000c101b04 */
[----:B0-----:R-:W-:Y:S01]  /*3460*/  @P0 CALL.REL.NOINC `(.L_x_6317) ;  /* 0x0000001000000944 */ /* 0x001fe20003c00000 */
[----:B------:R-:W-:Y:S05]  /*3470*/  BRA `(.L_x_6318) ;  /* 0xffffd07000007947 */ /* 0x000fea000383ffff */
.L_x_6317:
        /* <DEDUP_REMOVED lines=30> */
.L_x_6314:
        /* <DEDUP_REMOVED lines=23> */
.L_x_6315:
[----:B------:R-:W-:Y:S01]  /*37d0*/  HFMA2.MMA R70, -RZ, RZ, 0, 9.5367431640625e-07 ;  /* 0x00000010ff467435 */ /* 0x000fe200000001ff */
[----:B------:R-:W-:-:S02]  /*37e0*/  MOV R65, R67 ;  /* 0x0000004300417202 */ /* 0x000fc40000000f00 */
[----:B------:R-:W-:Y:S02]  /*37f0*/  MOV R66, 0x1f ;  /* 0x0000001f00427802 */ /* 0x000fe40000000f00 */
[----:B------:R-:W-:Y:S02]  /*3800*/  MOV R71, 0xffffffff ;  /* 0xffffffff00477802 */ /* 0x000fe40000000f00 */
[----:B------:R-:W-:Y:S02]  /*3810*/  MOV R2, 0x3830 ;  /* 0x0000383000027802 */ /* 0x000fe40000000f00 */
[----:B-----5:R-:W-:Y:S05]  /*3820*/  CALL.REL.NOINC `($__internal_89_$__cuda_sm70_shflsync_down_p) ;  /* 0x0000045000007944 */ /* 0x020fea0003c00000 */
[----:B-1----:R-:W-:Y:S01]  /*3830*/  MOV R64, R70 ;  /* 0x0000004600407202 */ /* 0x002fe20000000f00 */
[----:B0-----:R-:W-:Y:S05]  /*3840*/  BRA `(.L_x_6319) ;  /* 0xffffe1f000007947 */ /* 0x001fea000383ffff */
.L_x_6316:
[----:B------:R-:W-:Y:S01]  /*3850*/  HFMA2.MMA R70, -RZ, RZ, 0, 9.5367431640625e-07 ;  /* 0x00000010ff467435 */ /* 0x000fe200000001ff */
[----:B------:R-:W-:Y:S02]  /*3860*/  MOV R65, R69 ;  /* 0x0000004500417202 */ /* 0x000fe40000000f00 */
[----:B------:R-:W-:Y:S02]  /*3870*/  MOV R66, 0x1f ;  /* 0x0000001f00427802 */ /* 0x000fe40000000f00 */
[----:B------:R-:W-:-:S02]  /*3880*/  MOV R71, 0xffffffff ;  /* 0xffffffff00477802 */ /* 0x000fc40000000f00 */
[----:B------:R-:W-:Y:S02]  /*3890*/  MOV R2, 0x38b0 ;  /* 0x000038b000027802 */ /* 0x000fe40000000f00 */
[----:B01---5:R-:W-:Y:S05]  /*38a0*/  CALL.REL.NOINC `($__internal_89_$__cuda_sm70_shflsync_down_p) ;  /* 0x000003d000007944 */ /* 0x023fea0003c00000 */
[----:B------:R-:W-:Y:S01]  /*38b0*/  FADD.FTZ R67, R67, R64 ;  /* 0x0000004043437221 */ /* 0x000fe20000010000 */
[----:B0-----:R-:W-:Y:S01]  /*38c0*/  MOV R66, 0x1f ;  /* 0x0000001f00427802 */ /* 0x001fe20000000f00 */
[----:B-1----:R-:W-:Y:S01]  /*38d0*/  FADD.FTZ R69, R69, R70 ;  /* 0x0000004645457221 */ /* 0x002fe20000010000 */
[----:B------:R-:W-:Y:S01]  /*38e0*/  HFMA2.MMA R70, -RZ, RZ, 0, 4.76837158203125e-07 ;  /* 0x00000008ff467435 */ /* 0x000fe200000001ff */
[----:B------:R-:W-:Y:S02]  /*38f0*/  MOV R71, 0xffffffff ;  /* 0xffffffff00477802 */ /* 0x000fe40000000f00 */
[----:B------:R-:W-:Y:S02]  /*3900*/  MOV R65, R67 ;  /* 0x0000004300417202 */ /* 0x000fe40000000f00 */
[----:B------:R-:W-:Y:S02]  /*3910*/  MOV R2, 0x3930 ;  /* 0x0000393000027802 */ /* 0x000fe40000000f00 */
[----:B------:R-:W-:Y:S05]  /*3920*/  CALL.REL.NOINC `($__internal_89_$__cuda_sm70_shflsync_down_p) ;  /* 0x0000035000007944 */ /* 0x000fea0003c00000 */
[----:B-1----:R-:W-:Y:S01]  /*3930*/  MOV R64, R70 ;  /* 0x0000004600407202 */ /* 0x002fe20000000f00 */
[----:B------:R-:W-:Y:S01]  /*3940*/  HFMA2.MMA R70, -RZ, RZ, 0, 4.76837158203125e-07 ;  /* 0x00000008ff467435 */ /* 0x000fe200000001ff */
[----:B0-----:R-:W-:-:S02]  /*3950*/  MOV R65, R69 ;  /* 0x0000004500417202 */ /* 0x001fc40000000f00 */
[----:B------:R-:W-:Y:S02]  /*3960*/  MOV R66, 0x1f ;  /* 0x0000001f00427802 */ /* 0x000fe40000000f00 */
[----:B------:R-:W-:Y:S02]  /*3970*/  MOV R71, 0xffffffff ;  /* 0xffffffff00477802 */ /* 0x000fe40000000f00 */
[----:B------:R-:W-:Y:S02]  /*3980*/  MOV R2, 0x39a0 ;  /* 0x000039a000027802 */ /* 0x000fe40000000f00 */
[----:B------:R-:W-:Y:S05]  /*3990*/  CALL.REL.NOINC `($__internal_89_$__cuda_sm70_shflsync_down_p) ;  /* 0x000002e000007944 */ /* 0x000fea0003c00000 */
[----:B------:R-:W-:Y:S01]  /*39a0*/  FADD.FTZ R67, R64, R67 ;  /* 0x0000004340437221 */ /* 0x000fe20000010000 */
[----:B0-----:R-:W-:Y:S01]  /*39b0*/  MOV R66, 0x1f ;  /* 0x0000001f00427802 */ /* 0x001fe20000000f00 */
[----:B-1----:R-:W-:Y:S01]  /*39c0*/  FADD.FTZ R69, R69, R70 ;  /* 0x0000004645457221 */ /* 0x002fe20000010000 */
[----:B------:R-:W-:Y:S01]  /*39d0*/  HFMA2.MMA R70, -RZ, RZ, 0, 2.384185791015625e-07 ;  /* 0x00000004ff467435 */ /* 0x000fe200000001ff */
[----:B------:R-:W-:Y:S02]  /*39e0*/  MOV R71, 0xffffffff ;  /* 0xffffffff00477802 */ /* 0x000fe40000000f00 */
[----:B------:R-:W-:-:S02]  /*39f0*/  MOV R65, R67 ;  /* 0x0000004300417202 */ /* 0x000fc40000000f00 */
[----:B------:R-:W-:Y:S02]  /*3a00*/  MOV R2, 0x3a20 ;  /* 0x00003a2000027802 */ /* 0x000fe40000000f00 */
[----:B------:R-:W-:Y:S05]  /*3a10*/  CALL.REL.NOINC `($__internal_89_$__cuda_sm70_shflsync_down_p) ;  /* 0x0000026000007944 */ /* 0x000fea0003c00000 */
[----:B-1----:R-:W-:Y:S01]  /*3a20*/  MOV R64, R70 ;  /* 0x0000004600407202 */ /* 0x002fe20000000f00 */
[----:B------:R-:W-:Y:S01]  /*3a30*/  HFMA2.MMA R70, -RZ, RZ, 0, 2.384185791015625e-07 ;  /* 0x00000004ff467435 */ /* 0x000fe200000001ff */
[----:B0-----:R-:W-:Y:S02]  /*3a40*/  MOV R65, R69 ;  /* 0x0000004500417202 */ /* 0x001fe40000000f00 */
[----:B------:R-:W-:Y:S02]  /*3a50*/  MOV R66, 0x1f ;  /* 0x0000001f00427802 */ /* 0x000fe40000000f00 */
[----:B------:R-:W-:Y:S02]  /*3a60*/  MOV R71, 0xffffffff ;  /* 0xffffffff00477802 */ /* 0x000fe40000000f00 */
[----:B------:R-:W-:Y:S02]  /*3a70*/  MOV R2, 0x3a90 ;  /* 0x00003a9000027802 */ /* 0x000fe40000000f00 */
[----:B------:R-:W-:Y:S05]  /*3a80*/  CALL.REL.NOINC `($__internal_89_$__cuda_sm70_shflsync_down_p) ;  /* 0x000001f000007944 */ /* 0x000fea0003c00000 */
[----:B------:R-:W-:Y:S01]  /*3a90*/  FADD.FTZ R67, R64, R67 ;  /* 0x0000004340437221 */ /* 0x000fe20000010000 */
[----:B0-----:R-:W-:Y:S01]  /*3aa0*/  MOV R66, 0x1f ;  /* 0x0000001f00427802 */ /* 0x001fe20000000f00 */
[----:B-1----:R-:W-:Y:S01]  /*3ab0*/  FADD.FTZ R69, R69, R70 ;  /* 0x0000004645457221 */ /* 0x002fe20000010000 */
[----:B------:R-:W-:Y:S01]  /*3ac0*/  HFMA2.MMA R70, -RZ, RZ, 0, 1.1920928955078125e-07 ;  /* 0x00000002ff467435 */ /* 0x000fe200000001ff */
[----:B------:R-:W-:-:S02]  /*3ad0*/  MOV R71, 0xffffffff ;  /* 0xffffffff00477802 */ /* 0x000fc40000000f00 */
[----:B------:R-:W-:Y:S02]  /*3ae0*/  MOV R65, R67 ;  /* 0x0000004300417202 */ /* 0x000fe40000000f00 */
[----:B------:R-:W-:Y:S02]  /*3af0*/  MOV R2, 0x3b10 ;  /* 0x00003b1000027802 */ /* 0x000fe40000000f00 */
[----:B------:R-:W-:Y:S05]  /*3b00*/  CALL.REL.NOINC `($__internal_89_$__cuda_sm70_shflsync_down_p) ;  /* 0x0000017000007944 */ /* 0x000fea0003c00000 */
[----:B-1----:R-:W-:Y:S01]  /*3b10*/  MOV R64, R70 ;  /* 0x0000004600407202 */ /* 0x002fe20000000f00 */
[----:B------:R-:W-:Y:S01]  /*3b20*/  HFMA2.MMA R70, -RZ, RZ, 0, 1.1920928955078125e-07 ;  /* 0x00000002ff467435 */ /* 0x000fe200000001ff */
[----:B0-----:R-:W-:Y:S02]  /*3b30*/  MOV R65, R69 ;  /* 0x0000004500417202 */ /* 0x001fe40000000f00 */
[----:B------:R-:W-:Y:S02]  /*3b40*/  MOV R66, 0x1f ;  /* 0x0000001f00427802 */ /* 0x000fe40000000f00 */
[----:B------:R-:W-:Y:S02]  /*3b50*/  MOV R71, 0xffffffff ;  /* 0xffffffff00477802 */ /* 0x000fe40000000f00 */
[----:B------:R-:W-:-:S02]  /*3b60*/  MOV R2, 0x3b80 ;  /* 0x00003b8000027802 */ /* 0x000fc40000000f00 */
[----:B------:R-:W-:Y:S05]  /*3b70*/  CALL.REL.NOINC `($__internal_89_$__cuda_sm70_shflsync_down_p) ;  /* 0x0000010000007944 */ /* 0x000fea0003c00000 */
[----:B------:R-:W-:Y:S01]  /*3b80*/  FADD.FTZ R67, R64, R67 ;  /* 0x0000004340437221 */ /* 0x000fe20000010000 */
[----:B0-----:R-:W-:Y:S01]  /*3b90*/  MOV R66, 0x1f ;  /* 0x0000001f00427802 */ /* 0x001fe20000000f00 */
[----:B-1----:R-:W-:Y:S01]  /*3ba0*/  FADD.FTZ R69, R69, R70 ;  /* 0x0000004645457221 */ /* 0x002fe20000010000 */
[----:B------:R-:W-:Y:S01]  /*3bb0*/  HFMA2.MMA R70, -RZ, RZ, 0, 5.9604644775390625e-08 ;  /* 0x00000001ff467435 */ /* 0x000fe200000001ff */
[----:B------:R-:W-:-:S02]  /*3bc0*/  MOV R71, 0xffffffff ;  /* 0xffffffff00477802 */ /* 0x000fc40000000f00 */
[----:B------:R-:W-:Y:S02]  /*3bd0*/  MOV R65, R67 ;  /* 0x0000004300417202 */ /* 0x000fe40000000f00 */
[----:B------:R-:W-:Y:S02]  /*3be0*/  MOV R2, 0x3c00 ;  /* 0x00003c0000027802 */ /* 0x000fe40000000f00 */
[----:B------:R-:W-:Y:S05]  /*3bf0*/  CALL.REL.NOINC `($__internal_89_$__cuda_sm70_shflsync_down_p) ;  /* 0x0000008000007944 */ /* 0x000fea0003c00000 */
[----:B-1----:R-:W-:Y:S01]  /*3c00*/  MOV R68, R70 ;  /* 0x0000004600447202 */ /* 0x002fe20000000f00 */
[----:B------:R-:W-:Y:S01]  /*3c10*/  HFMA2.MMA R70, -RZ, RZ, 0, 5.9604644775390625e-08 ;  /* 0x00000001ff467435 */ /* 0x000fe200000001ff */
[----:B0-----:R-:W-:Y:S02]  /*3c20*/  MOV R65, R69 ;  /* 0x0000004500417202 */ /* 0x001fe40000000f00 */
[----:B------:R-:W-:Y:S02]  /*3c30*/  MOV R66, 0x1f ;  /* 0x0000001f00427802 */ /* 0x000fe40000000f00 */
[----:B------:R-:W-:Y:S02]  /*3c40*/  MOV R71, 0xffffffff ;  /* 0xffffffff00477802 */ /* 0x000fe40000000f00 */
[----:B------:R-:W-:-:S02]  /*3c50*/  MOV R2, 0x3c70 ;  /* 0x00003c7000027802 */ /* 0x000fc40000000f00 */
[----:B------:R-:W-:Y:S05]  /*3c60*/  CALL.REL.NOINC `($__internal_89_$__cuda_sm70_shflsync_down_p) ;  /* 0x0000001000007944 */ /* 0x000fea0003c00000 */
[----:B01----:R-:W-:Y:S05]  /*3c70*/  BRA `(.L_x_6320) ;  /* 0xffffdee000007947 */ /* 0x003fea000383ffff */
        .weak           $__internal_89_$__cuda_sm70_shflsync_down_p
        .type           $__internal_89_$__cuda_sm70_shflsync_down_p,@function
        .size           $__internal_89_$__cuda_sm70_shflsync_down_p,(.L_x_12965 - $__internal_89_$__cuda_sm70_shflsync_down_p)
$__internal_89_$__cuda_sm70_shflsync_down_p:
[----:B------:R-:W-:Y:S01]  /*3c80*/  HFMA2.MMA R3, -RZ, RZ, 0, 0 ;  /* 0x00000000ff037435 */ /* 0x000fe200000001ff */
[----:B------:R-:W-:Y:S04]  /*3c90*/  WARPSYNC R71 ;  /* 0x0000004700007348 */ /* 0x000fe80003800000 */
[----:B------:R0:W1:Y:S01]  /*3ca0*/  SHFL.DOWN PT, R70, R65, R70, R66 ;  /* 0x0800004641467389 */ /* 0x00006200000e0042 */
[----:B------:R-:W-:Y:S05]  /*3cb0*/  RET.REL.NODEC R2 `(_ZN10layer_norm13ln_bwd_kernelINS_13Kernel_traitsIf13__nv_bfloat16fS2_fjLj7168ELj1ELj1ELj8ELj8ENS_18Kernel_traits_baseILj7168EfS2_fS2_fjLj256EEEEELb1ELb0ELb0ELb1EEEvNS_9BwdParamsE) ;  /* 0xffffc34002007950 */ /* 0x000fea0003c3ffff */
.L_x_6321:
        /* <DEDUP_REMOVED lines=12> */
.L_x_12965:


//--------------------- .text._ZN10layer_norm22ln_bwd_finalize_kernelINS_22Kernel_traits_finalizeILj7168Ef13__nv_bfloat16fS2_fjLb0ELj1024ELj4ENS_18Kernel_traits_baseILj7168EfS2_fS2_fjLj1024EEEEELb0ELb0EEEvNS_9BwdParamsE --------------------------
	.section	.text._ZN10layer_norm22ln_bwd_finalize_kernelINS_22Kernel_traits_finalizeILj7168Ef13__nv_bfloat16fS2_fjLb0ELj1024ELj4ENS_18Kernel_traits_baseILj7168EfS2_fS2_fjLj1024EEEEELb0ELb0EEEvNS_9BwdParamsE,"ax",@progbits
	.sectioninfo	@"SHI_REGISTERS=30"
	.align	128
        .global         _ZN10layer_norm22ln_bwd_finalize_kernelINS_22Kernel_traits_finalizeILj7168Ef13__nv_bfloat16fS2_fjLb0ELj1024ELj4ENS_18Kernel_traits_baseILj7168EfS2_fS2_fjLj1024EEEEELb0ELb0EEEvNS_9BwdParamsE
        .type           _ZN10layer_norm22ln_bwd_finalize_kernelINS_22Kernel_traits_finalizeILj7168Ef13__nv_bfloat16fS2_fjLb0ELj1024ELj4ENS_18Kernel_traits_baseILj7168EfS2_fS2_fjLj1024EEEEELb0ELb0EEEvNS_9BwdParamsE,@function
        .size           _ZN10layer_norm22ln_bwd_finalize_kernelINS_22Kernel_traits_finalizeILj7168Ef13__nv_bfloat16fS2_fjLb0ELj1024ELj4ENS_18Kernel_traits_baseILj7168EfS2_fS2_fjLj1024EEEEELb0ELb0EEEvNS_9BwdParamsE,(.L_x_12966 - _ZN10layer_norm22ln_bwd_finalize_kernelINS_22Kernel_traits_finalizeILj7168Ef13__nv_bfloat16fS2_fjLb0ELj1024ELj4ENS_18Kernel_traits_baseILj7168EfS2_fS2_fjLj1024EEEEELb0ELb0EEEvNS_9BwdParamsE)
        .other          _ZN10layer_norm22ln_bwd_finalize_kernelINS_22Kernel_traits_finalizeILj7168Ef13__nv_bfloat16fS2_fjLb0ELj1024ELj4ENS_18Kernel_traits_baseILj7168EfS2_fS2_fjLj1024EEEEELb0ELb0EEEvNS_9BwdParamsE,@"STO_CUDA_ENTRY STV_DEFAULT"
_ZN10layer_norm22ln_bwd_finalize_kernelINS_22Kernel_traits_finalizeILj7168Ef13__nv_bfloat16fS2_fjLb0ELj1024ELj4ENS_18Kernel_traits_baseILj7168EfS2_fS2_fjLj1024EEEEELb0ELb0EEEvNS_9BwdParamsE:
.text._ZN10layer_norm22ln_bwd_finalize_kernelINS_22Kernel_traits_finalizeILj7168Ef13__nv_bfloat16fS2_fjLb0ELj1024ELj4ENS_18Kernel_traits_baseILj7168EfS2_fS2_fjLj1024EEEEELb0ELb0EEEvNS_9BwdParamsE:
        /* <DEDUP_REMOVED lines=19> */
.L_x_6335:
        /* <DEDUP_REMOVED lines=28> */
.L_x_6326:
        /* <DEDUP_REMOVED lines=35> */
.L_x_6325:
[----:B------:R-:W-:Y:S05]  /*0520*/  BSYNC B1 ;  /* 0x0000000000017941 */ /* 0x000fea0003800000 */
.L_x_6324:
        /* <DEDUP_REMOVED lines=23> */
.L_x_6328:
[----:B------:R-:W-:Y:S05]  /*06a0*/  BSYNC B1 ;  /* 0x0000000000017941 */ /* 0x000fea0003800000 */
.L_x_6327:
        /* <DEDUP_REMOVED lines=11> */
.L_x_6329:
[----:B------:R-:W-:Y:S05]  /*0760*/  BSYNC B1 ;  /* 0x0000000000017941 */ /* 0x000fea0003800000 */
.L_x_6323:
[----:B------:R-:W-:Y:S05]  /*0770*/  BSYNC B0 ;  /* 0x0000000000007941 */ /* 0x000fea0003800000 */
.L_x_6322:
        /* <DEDUP_REMOVED lines=11> */
.L_x_6336:
        /* <DEDUP_REMOVED lines=18> */
.L_x_6337:
[----:B---3--:R-:W-:Y:S02]  /*0950*/  FADD.FTZ R4, R4, R9 ;  /* 0x0000000904047221 */ /* 0x008fe40000010000 */
[----:B-12---:R-:W-:-:S03]  /*0960*/  FADD.FTZ R6, R5, R6 ;  /* 0x0000000605067221 */ /* 0x006fc60000010000 */
[----:B------:R1:W-:Y:S04]  /*0970*/  @!P1 STS [R17.X4+0x2000], R4 ;  /* 0x0020000411009388 */ /* 0x0003e80000004800 */
[----:B------:R1:W-:Y:S02]  /*0980*/  @!P1 STS [R17.X4+0x2080], R6 ;  /* 0x0020800611009388 */ /* 0x0003e40000004800 */
.L_x_6330:
        /* <DEDUP_REMOVED lines=15> */
.L_x_6334:
[----:B------:R-:W-:Y:S05]  /*0a80*/  BSYNC B0 ;  /* 0x0000000000007941 */ /* 0x000fea0003800000 */
.L_x_6333:
[C---:B------:R-:W-:Y:S02]  /*0a90*/  ISETP.GT.U32.AND P1, PT, R18.reuse, -0x1c01, PT ;  /* 0xffffe3ff1200780c */ /* 0x040fe40003f24070 */
[----:B------:R-:W-:Y:S02]  /*0aa0*/  IADD3 R18, R18, 0x1c00, RZ ;  /* 0x00001c0012127810 */ /* 0x000fe40007ffe0ff */
[----:B------:R-:W-:-:S09]  /*0ab0*/  IADD3 R19, R19, 0xe00, RZ ;  /* 0x00000e0013137810 */ /* 0x000fd20007ffe0ff */
[----:B01----:R-:W-:Y:S05]  /*0ac0*/  @P1 BRA `(.L_x_6335) ;  /* 0xfffff66000001947 */ /* 0x003fea000383ffff */
[----:B------:R-:W-:Y:S05]  /*0ad0*/  EXIT ;  /* 0x000000000000794d */ /* 0x000fea0003800000 */
.L_x_6331:
[----:B--2---:R-:W-:Y:S01]  /*0ae0*/  IMAD.MOV.U32 R9, RZ, RZ, R5 ;  /* 0x000000ffff097224 */ /* 0x004fe200078e0005 */
[----:B------:R-:W-:Y:S01]  /*0af0*/  MOV R8, 0x1 ;  /* 0x0000000100087802 */ /* 0x000fe20000000f00 */
[----:B------:R-:W-:Y:S01]  /*0b00*/  IMAD.MOV.U32 R7, RZ, RZ, 0x1f ;  /* 0x0000001fff077424 */ /* 0x000fe200078e00ff */
[----:B------:R-:W-:Y:S02]  /*0b10*/  MOV R10, 0xffffffff ;  /* 0xffffffff000a7802 */ /* 0x000fe40000000f00 */
[----:B------:R-:W-:Y:S02]  /*0b20*/  MOV R2, 0xb40 ;  /* 0x00000b4000027802 */ /* 0x000fe40000000f00 */
[----:B01----:R-:W-:Y:S05]  /*0b30*/  CALL.REL.NOINC `($__internal_90_$__cuda_sm70_shflsync_bfly_p) ;  /* 0x000003b000007944 */ /* 0x003fea0003c00000 */
[----:B-1----:R-:W-:Y:S01]  /*0b40*/  IMAD.MOV.U32 R2, RZ, RZ, R7 ;  /* 0x000000ffff027224 */ /* 0x002fe200078e0007 */
[----:B0-----:R-:W-:Y:S05]  /*0b50*/  BRA `(.L_x_6336) ;  /* 0xfffffcd000007947 */ /* 0x001fea000383ffff */
.L_x_6332:
[----:B------:R-:W-:Y:S01]  /*0b60*/  HFMA2.MMA R8, -RZ, RZ, 0, 1.1920928955078125e-07 ;  /* 0x00000002ff087435 */ /* 0x000fe200000001ff */
[----:B------:R-:W-:Y:S01]  /*0b70*/  MOV R7, 0x1f ;  /* 0x0000001f00077802 */ /* 0x000fe20000000f00 */
[----:B------:R-:W-:Y:S01]  /*0b80*/  IMAD.MOV.U32 R10, RZ, RZ, -0x1 ;  /* 0xffffffffff0a7424 */ /* 0x000fe200078e00ff */
[----:B------:R-:W-:-:S03]  /*0b90*/  MOV R2, 0xbb0 ;  /* 0x00000bb000027802 */ /* 0x000fc60000000f00 */
[----:B012---:R-:W-:Y:S05]  /*0ba0*/  CALL.REL.NOINC `($__internal_90_$__cuda_sm70_shflsync_bfly_p) ;  /* 0x0000034000007944 */ /* 0x007fea0003c00000 */
[----:B0-----:R-:W-:Y:S01]  /*0bb0*/  HFMA2.MMA R8, -RZ, RZ, 0, 2.384185791015625e-07 ;  /* 0x00000004ff087435 */ /* 0x001fe200000001ff */
[----:B-1----:R-:W-:Y:S01]  /*0bc0*/  FADD.FTZ R9, R9, R7 ;  /* 0x0000000709097221 */ /* 0x002fe20000010000 */
[----:B------:R-:W-:Y:S01]  /*0bd0*/  MOV R7, 0x1f ;  /* 0x0000001f00077802 */ /* 0x000fe20000000f00 */
[----:B------:R-:W-:Y:S01]  /*0be0*/  IMAD.MOV.U32 R10, RZ, RZ, -0x1 ;  /* 0xffffffffff0a7424 */ /* 0x000fe200078e00ff */
[----:B------:R-:W-:-:S02]  /*0bf0*/  MOV R2, 0xc10 ;  /* 0x00000c1000027802 */ /* 0x000fc40000000f00 */
[----:B------:R-:W-:Y:S05]  /*0c00*/  CALL.REL.NOINC `($__internal_90_$__cuda_sm70_shflsync_bfly_p) ;  /* 0x000002e000007944 */ /* 0x000fea0003c00000 */
[----:B0-----:R-:W-:Y:S01]  /*0c10*/  HFMA2.MMA R8, -RZ, RZ, 0, 4.76837158203125e-07 ;  /* 0x00000008ff087435 */ /* 0x001fe200000001ff */
[----:B-1----:R-:W-:Y:S01]  /*0c20*/  FADD.FTZ R9, R9, R7 ;  /* 0x0000000709097221 */ /* 0x002fe20000010000 */
[----:B------:R-:W-:Y:S01]  /*0c30*/  MOV R7, 0x1f ;  /* 0x0000001f00077802 */ /* 0x000fe20000000f00 */
[----:B------:R-:W-:Y:S01]  /*0c40*/  IMAD.MOV.U32 R10, RZ, RZ, -0x1 ;  /* 0xffffffffff0a7424 */ /* 0x000fe200078e00ff */
[----:B------:R-:W-:-:S02]  /*0c50*/  MOV R2, 0xc70 ;  /* 0x00000c7000027802 */ /* 0x000fc40000000f00 */
[----:B------:R-:W-:Y:S05]  /*0c60*/  CALL.REL.NOINC `($__internal_90_$__cuda_sm70_shflsync_bfly_p) ;  /* 0x0000028000007944 */ /* 0x000fea0003c00000 */
[----:B-1----:R-:W-:Y:S01]  /*0c70*/  FADD.FTZ R6, R9, R7 ;  /* 0x0000000709067221 */ /* 0x002fe20000010000 */
[----:B0-----:R-:W-:Y:S01]  /*0c80*/  HFMA2.MMA R8, -RZ, RZ, 0, 9.5367431640625e-07 ;  /* 0x00000010ff087435 */ /* 0x001fe200000001ff */
[----:B------:R-:W-:Y:S01]  /*0c90*/  MOV R7, 0x1f ;  /* 0x0000001f00077802 */ /* 0x000fe20000000f00 */
[----:B------:R-:W-:Y:S01]  /*0ca0*/  IMAD.MOV.U32 R10, RZ, RZ, -0x1 ;  /* 0xffffffffff0a7424 */ /* 0x000fe200078e00ff */
[----:B------:R-:W-:-:S02]  /*0cb0*/  MOV R2, 0xce0 ;  /* 0x00000ce000027802 */ /* 0x000fc40000000f00 */
[----:B------:R-:W-:Y:S02]  /*0cc0*/  MOV R9, R6 ;  /* 0x0000000600097202 */ /* 0x000fe40000000f00 */
[----:B------:R-:W-:Y:S05]  /*0cd0*/  CALL.REL.NOINC `($__internal_90_$__cuda_sm70_shflsync_bfly_p) ;  /* 0x0000021000007944 */ /* 0x000fea0003c00000 */
[----:B0-----:R-:W-:Y:S01]  /*0ce0*/  HFMA2.MMA R8, -RZ, RZ, 0, 5.9604644775390625e-08 ;  /* 0x00000001ff087435 */ /* 0x001fe200000001ff */
[----:B-1----:R-:W-:Y:S01]  /*0cf0*/  MOV R5, R7 ;  /* 0x0000000700057202 */ /* 0x002fe20000000f00 */
[----:B------:R-:W-:Y:S01]  /*0d00*/  IMAD.MOV.U32 R9, RZ, RZ, R4 ;  /* 0x000000ffff097224 */ /* 0x000fe200078e0004 */
[----:B------:R-:W-:Y:S01]  /*0d10*/  MOV R7, 0x1f ;  /* 0x0000001f00077802 */ /* 0x000fe20000000f00 */
[----:B------:R-:W-:Y:S01]  /*0d20*/  IMAD.MOV.U32 R10, RZ, RZ, -0x1 ;  /* 0xffffffffff0a7424 */ /* 0x000fe200078e00ff */
[----:B------:R-:W-:Y:S02]  /*0d30*/  MOV R2, 0xd50 ;  /* 0x00000d5000027802 */ /* 0x000fe40000000f00 */
[----:B------:R-:W-:Y:S05]  /*0d40*/  CALL.REL.NOINC `($__internal_90_$__cuda_sm70_shflsync_bfly_p) ;  /* 0x000001a000007944 */ /* 0x000fea0003c00000 */
[----:B0-----:R-:W-:Y:S01]  /*0d50*/  HFMA2.MMA R8, -RZ, RZ, 0, 1.1920928955078125e-07 ;  /* 0x00000002ff087435 */ /* 0x001fe200000001ff */
[----:B-1----:R-:W-:Y:S01]  /*0d60*/  FADD.FTZ R9, R4, R7 ;  /* 0x0000000704097221 */ /* 0x002fe20000010000 */
[----:B------:R-:W-:Y:S01]  /*0d70*/  MOV R7, 0x1f ;  /* 0x0000001f00077802 */ /* 0x000fe20000000f00 */
[----:B------:R-:W-:Y:S01]  /*0d80*/  IMAD.MOV.U32 R10, RZ, RZ, -0x1 ;  /* 0xffffffffff0a7424 */ /* 0x000fe200078e00ff */
[----:B------:R-:W-:Y:S02]  /*0d90*/  MOV R2, 0xdb0 ;  /* 0x00000db000027802 */ /* 0x000fe40000000f00 */
[----:B------:R-:W-:Y:S05]  /*0da0*/  CALL.REL.NOINC `($__internal_90_$__cuda_sm70_shflsync_bfly_p) ;  /* 0x0000014000007944 */ /* 0x000fea0003c00000 */
        /* <DEDUP_REMOVED lines=12> */
[----:B0-----:R-:W-:Y:S01]  /*0e70*/  HFMA2.MMA R8, -RZ, RZ, 0, 9.5367431640625e-07 ;  /* 0x00000010ff087435 */ /* 0x001fe200000001ff */
[----:B-1----:R-:W-:Y:S01]  /*0e80*/  FADD.FTZ R9, R9, R7 ;  /* 0x0000000709097221 */ /* 0x002fe20000010000 */
[----:B------:R-:W-:Y:S01]  /*0e90*/  MOV R7, 0x1f ;  /* 0x0000001f00077802 */ /* 0x000fe20000000f00 */
[----:B------:R-:W-:Y:S01]  /*0ea0*/  IMAD.MOV.U32 R10, RZ, RZ, -0x1 ;  /* 0xffffffffff0a7424 */ /* 0x000fe200078e00ff */
[----:B------:R-:W-:-:S02]  /*0eb0*/  MOV R2, 0xed0 ;  /* 0x00000ed000027802 */ /* 0x000fc40000000f00 */
[----:B------:R-:W-:Y:S05]  /*0ec0*/  CALL.REL.NOINC `($__internal_90_$__cuda_sm70_shflsync_bfly_p) ;  /* 0x0000002000007944 */ /* 0x000fea0003c00000 */
[----:B-1----:R-:W-:Y:S01]  /*0ed0*/  MOV R4, R7 ;  /* 0x0000000700047202 */ /* 0x002fe20000000f00 */
[----:B0-----:R-:W-:Y:S05]  /*0ee0*/  BRA `(.L_x_6337) ;  /* 0xfffffa6000007947 */ /* 0x001fea000383ffff */
        .weak           $__internal_90_$__cuda_sm70_shflsync_bfly_p
        .type           $__internal_90_$__cuda_sm70_shflsync_bfly_p,@function
        .size           $__internal_90_$__cuda_sm70_shflsync_bfly_p,(.L_x_12966 - $__internal_90_$__cuda_sm70_shflsync_bfly_p)
$__internal_90_$__cuda_sm70_shflsync_bfly_p:
[----:B------:R-:W-:Y:S01]  /*0ef0*/  HFMA2.MMA R3, -RZ, RZ, 0, 0 ;  /* 0x00000000ff037435 */ /* 0x000fe200000001ff */
[----:B------:R-:W-:Y:S04]  /*0f00*/  WARPSYNC R10 ;  /* 0x0000000a00007348 */ /* 0x000fe80003800000 */
[----:B------:R0:W1:Y:S01]  /*0f10*/  SHFL.BFLY PT, R7, R9, R8, R7 ;  /* 0x0c00000809077389 */ /* 0x00006200000e0007 */
[----:B------:R-:W-:Y:S05]  /*0f20*/  RET.REL.NODEC R2 `(_ZN10layer_norm22ln_bwd_finalize_kernelINS_22Kernel_traits_finalizeILj7168Ef13__nv_bfloat16fS2_fjLb0ELj1024ELj4ENS_18Kernel_traits_baseILj7168EfS2_fS2_fjLj1024EEEEELb0ELb0EEEvNS_9BwdParamsE) ;  /* 0xfffff0d002007950 */ /* 0x000fea0003c3ffff */
.L_x_6338:
        /* <DEDUP_REMOVED lines=13> */
.L_x_12966:


//--------------------- .text._ZN10layer_norm13ln_bwd_kernelINS_13Kernel_traitsIf13__nv_bfloat16fS2_fjLj7168ELj1ELj1ELj8ELj8ENS_18Kernel_traits_baseILj7168EfS2_fS2_fjLj256EEEEELb1ELb0ELb1ELb0EEEvNS_9BwdParamsE --------------------------
	.section	.text._ZN10layer_norm13ln_bwd_kernelINS_13Kernel_traitsIf13__nv_bfloat16fS2_fjLj7168ELj1ELj1ELj8ELj8ENS_18Kernel_traits_baseILj7168EfS2_fS2_fjLj256EEEEELb1ELb0ELb1ELb0EEEvNS_9BwdParamsE,"ax",@progbits
	.sectioninfo	@"SHI_REGISTERS=216"
	.align	128
        .global         _ZN10layer_norm13ln_bwd_kernelINS_13Kernel_traitsIf13__nv_bfloat16fS2_fjLj7168ELj1ELj1ELj8ELj8ENS_18Kernel_traits_baseILj7168EfS2_fS2_fjLj256EEEEELb1ELb0ELb1ELb0EEEvNS_9BwdParamsE
        .type           _ZN10layer_norm13ln_bwd_kernelINS_13Kernel_traitsIf13__nv_bfloat16fS2_fjLj7168ELj1ELj1ELj8ELj8ENS_18Kernel_traits_baseILj7168EfS2_fS2_fjLj256EEEEELb1ELb0ELb1ELb0EEEvNS_9BwdParamsE,@function
        .size           _ZN10layer_norm13ln_bwd_kernelINS_13Kernel_traitsIf13__nv_bfloat16fS2_fjLj7168ELj1ELj1ELj8ELj8ENS_18Kernel_traits_baseILj7168EfS2_fS2_fjLj256EEEEELb1ELb0ELb1ELb0EEEvNS_9BwdParamsE,(.L_x_12967 - _ZN10layer_norm13ln_bwd_kernelINS_13Kernel_traitsIf13__nv_bfloat16fS2_fjLj7168ELj1ELj1ELj8ELj8ENS_18Kernel_traits_baseILj7168EfS2_fS2_fjLj256EEEEELb1ELb0ELb1ELb0EEEvNS_9BwdParamsE)
        .other          _ZN10layer_norm13ln_bwd_kernelINS_13Kernel_traitsIf13__nv_bfloat16fS2_fjLj7168ELj1ELj1ELj8ELj8ENS_18Kernel_traits_baseILj7168EfS2_fS2_fjLj256EEEEELb1ELb0ELb1ELb0EEEvNS_9BwdParamsE,@"STO_CUDA_ENTRY STV_DEFAULT"
_ZN10layer_norm13ln_bwd_kernelINS_13Kernel_traitsIf13__nv_bfloat16fS2_fjLj7168ELj1ELj1ELj8ELj8ENS_18Kernel_traits_baseILj7168EfS2_fS2_fjLj256EEEEELb1ELb0ELb1ELb0EEEvNS_9BwdParamsE:
.text._ZN10layer_norm13ln_bwd_kernelINS_13Kernel_traitsIf13__nv_bfloat16fS2_fjLj7168ELj1ELj1ELj8ELj8ENS_18Kernel_traits_baseILj7168EfS2_fS2_fjLj256EEEEELb1ELb0ELb1ELb0EEEvNS_9BwdParamsE:
        /* <DEDUP_REMOVED lines=41> */
[----:B------:R-:W-:-:S04]  /*0290*/  @P1 IADD3 R6, R6, 0x100, RZ ;  /* 0x0000010006061810 */ /* 0x000fc80007ffe0ff */
[----:B------:R1:W5:Y:S01]  /*02a0*/  @P1 LDG.E.128 R124, [R16.64] ;  /* 0x00000004107c1981 */ /* 0x000362000c1e1d00 */
[C---:B------:R-:W-:Y:S01]  /*02b0*/  @P2 IMAD.WIDE.U32 R18, R6.reuse, R19, c[0x0][0x1b0] ;  /* 0x00006c0006122625 */ /* 0x040fe200078e0013 */
[----:B------:R-:W-:-:S04]  /*02c0*/  @P2 IADD3 R6, R6, 0x100, RZ ;  /* 0x0000010006062810 */ /* 0x000fc80007ffe0ff */
[----:B------:R1:W5:Y:S01]  /*02d0*/  @P2 LDG.E.128 R120, [R18.64] ;  /* 0x0000000412782981 */ /* 0x000362000c1e1d00 */
        /* <DEDUP_REMOVED lines=36> */
.L_x_6451:
        /* <DEDUP_REMOVED lines=37> */
.L_x_6343:
[----:B------:R-:W-:Y:S05]  /*0770*/  BSYNC B1 ;  /* 0x0000000000017941 */ /* 0x000fea0003800000 */
.L_x_6342:
        /* <DEDUP_REMOVED lines=8> */
[----:B------:R1:W5:Y:S01]  /*0800*/  @P4 LDG.E.128 R52, [R150.64] ;  /* 0x0000000496344981 */ /* 0x000362000c1e1d00 */
[----:B------:R-:W-:Y:S02]  /*0810*/  IADD3 R153, R153, 0x100, RZ ;  /* 0x0000010099997810 */ /* 0x000fe40007ffe0ff */
[----:B------:R-:W-:Y:S02]  /*0820*/  IADD3 R152, R152, 0x100, RZ ;  /* 0x0000010098987810 */ /* 0x000fe40007ffe0ff */
.L_x_6345:
[----:B------:R-:W-:Y:S05]  /*0830*/  BSYNC B1 ;  /* 0x0000000000017941 */ /* 0x000fea0003800000 */
.L_x_6344:
        /* <DEDUP_REMOVED lines=11> */
.L_x_6347:
[----:B------:R-:W-:Y:S05]  /*08f0*/  BSYNC B1 ;  /* 0x0000000000017941 */ /* 0x000fea0003800000 */
.L_x_6346:
[----:B------:R-:W-:Y:S01]  /*0900*/  BSSY B1, `(.L_x_6348) ;  /* 0x000000a000017945 */ /* 0x000fe20003800000 */
        /* <DEDUP_REMOVED lines=9> */
.L_x_6349:
[----:B------:R-:W-:Y:S05]  /*09a0*/  BSYNC B1 ;  /* 0x0000000000017941 */ /* 0x000fea0003800000 */
.L_x_6348:
        /* <DEDUP_REMOVED lines=10> */
.L_x_6351:
[----:B------:R-:W-:Y:S05]  /*0a50*/  BSYNC B1 ;  /* 0x0000000000017941 */ /* 0x000fea0003800000 */
.L_x_6350:
        /* <DEDUP_REMOVED lines=10> */
.L_x_6353:
[----:B------:R-:W-:Y:S05]  /*0b00*/  BSYNC B1 ;  /* 0x0000000000017941 */ /* 0x000fea0003800000 */
.L_x_6352:
[----:B------:R-:W-:Y:S01]  /*0b10*/  ISETP.GE.U32.AND P4, PT, R5, 0x700, PT ;  /* 0x000007000500780c */ /* 0x000fe20003f86070 */
[----:B------:R-:W-:-:S12]  /*0b20*/  CS2R R158, SRZ ;  /* 0x00000000009e7805 */ /* 0x000fd8000001ff00 */
[----:B------:R-:W-:Y:S05]  /*0b30*/  @!P4 BRA `(.L_x_6354) ;  /* 0x000019500000c947 */ /* 0x000fea0003800000 */
[----:B------:R-:W-:-:S04]  /*0b40*/  ISETP.NE.U32.AND P4, PT, RZ, c[0x0][0x218], PT ;  /* 0x00008600ff007a0c */ /* 0x000fc80003f85070 */
[----:B------:R-:W-:-:S13]  /*0b50*/  ISETP.NE.AND.EX P4, PT, RZ, c[0x0][0x21c], PT, P4 ;  /* 0x00008700ff007a0c */ /* 0x000fda0003f85340 */
[----:B-1----:R-:W-:-:S04]  /*0b60*/  @P4 IMAD.WIDE.U32 R148, R152, R157, c[0x0][0x218] ;  /* 0x0000860098944625 */ /* 0x002fc800078e009d */
[----:B------:R-:W-:Y:S01]  /*0b70*/  IMAD.WIDE.U32 R156, R153, R156, c[0x0][0x190] ;  /* 0x00006400999c7625 */ /* 0x000fe200078e009c */
[----:B------:R1:W5:Y:S04]  /*0b80*/  @P4 LDG.E.128 R32, [R148.64] ;  /* 0x0000000494204981 */ /* 0x000368000c1e1d00 */
[----:B------:R1:W5:Y:S01]  /*0b90*/  LDG.E R0, [R156.64] ;  /* 0x000000049c007981 */ /* 0x000362000c1e1900 */
[----:B------:R-:W-:Y:S01]  /*0ba0*/  HFMA2.MMA R158, -RZ, RZ, 0, 0 ;  /* 0x00000000ff9e7435 */ /* 0x000fe200000001ff */
[----:B------:R-:W-:Y:S05]  /*0bb0*/  BRA `(.L_x_6354) ;  /* 0x000018d000007947 */ /* 0x000fea0003800000 */
.L_x_6341:
[----:B---3-5:R-:W-:Y:S01]  /*0bc0*/  ISETP.GE.AND P4, PT, R6, 0x1, PT ;  /* 0x000000010600780c */ /* 0x028fe20003f86270 */
[----:B------:R-:W-:Y:S01]  /*0bd0*/  IMAD.MOV.U32 R161, RZ, RZ, RZ ;  /* 0x000000ffffa17224 */ /* 0x000fe200078e00ff */
[----:B------:R-:W-:Y:S01]  /*0be0*/  LOP3.LUT P5, RZ, R5, 0xffffff00, RZ, 0xc0, !PT ;  /* 0xffffff0005ff7812 */ /* 0x000fe200078ac0ff */
[----:B------:R-:W-:Y:S01]  /*0bf0*/  BSSY B1, `(.L_x_6355) ;  /* 0x0000041000017945 */ /* 0x000fe20003800000 */
[----:B------:R-:W-:Y:S01]  /*0c00*/  CS2R R158, SRZ ;  /* 0x00000000009e7805 */ /* 0x000fe2000001ff00 */
[----:B------:R-:W-:-:S08]  /*0c10*/  IMAD.MOV.U32 R198, RZ, RZ, R16 ;  /* 0x000000ffffc67224 */ /* 0x000fd000078e0010 */
        /* <DEDUP_REMOVED lines=11> */
[----:B------:R-:W-:Y:S01]  /*0cd0*/  IMAD.MOV.U32 R25, RZ, RZ, 0x8 ;  /* 0x00000008ff197424 */ /* 0x000fe200078e00ff */
[----:B0-----:R-:W-:Y:S01]  /*0ce0*/  ISETP.NE.AND P4, PT, R10, RZ, PT ;  /* 0x000000ff0a00720c */ /* 0x001fe20003f85270 */
[----:B------:R-:W-:-:S03]  /*0cf0*/  IMAD.WIDE.U32 R20, R16, R157, c[0x0][0x188] ;  /* 0x0000620010147625 */ /* 0x000fc600078e009d */
[----:B------:R-:W-:Y:S01]  /*0d00*/  FSEL R152, R160, RZ, !P4 ;  /* 0x000000ffa0987208 */ /* 0x000fe20006000000 */
[----:B------:R-:W-:Y:S01]  /*0d10*/  IMAD.WIDE.U32 R24, R162, R25, c[0x0][0x208] ;  /* 0x00008200a2187625 */ /* 0x000fe200078e0019 */
[----:B------:R-:W-:Y:S01]  /*0d20*/  ISETP.NE.U32.AND P4, PT, RZ, c[0x0][0x218], PT ;  /* 0x00008600ff007a0c */ /* 0x000fe20003f85070 */
[----:B------:R-:W2:Y:S03]  /*0d30*/  LDG.E.128 R20, [R20.64] ;  /* 0x0000000414147981 */ /* 0x000ea6000c1e1d00 */
[----:B------:R-:W-:Y:S01]  /*0d40*/  ISETP.NE.AND.EX P4, PT, RZ, c[0x0][0x21c], PT, P4 ;  /* 0x00008700ff007a0c */ /* 0x000fe20003f85340 */
[----:B------:R-:W3:Y:S01]  /*0d50*/  LDG.E.64 R24, [R24.64] ;  /* 0x0000000418187981 */ /* 0x000ee2000c1e1b00 */
[----:B------:R-:W-:-:S05]  /*0d60*/  IMAD.WIDE.U32 R26, R161, R156, c[0x0][0x190] ;  /* 0x00006400a11a7625 */ /* 0x000fca00078e009c */
[----:B------:R0:W5:Y:S06]  /*0d70*/  LDG.E R4, [R26.64] ;  /* 0x000000041a047981 */ /* 0x00016c000c1e1900 */
[----:B------:R2:W5:Y:S01]  /*0d80*/  @P4 LDG.E.128 R56, [R148.64] ;  /* 0x0000000494384981 */ /* 0x000562000c1e1d00 */
[----:B------:R-:W-:Y:S02]  /*0d90*/  IADD3 R198, R16, 0x100, RZ ;  /* 0x0000010010c67810 */ /* 0x000fe40007ffe0ff */
[----:B------:R-:W-:Y:S02]  /*0da0*/  IADD3 R161, R161, 0x100, RZ ;  /* 0x00000100a1a17810 */ /* 0x000fe40007ffe0ff */
[----:B------:R-:W-:Y:S01]  /*0db0*/  IADD3 R162, R162, 0x100, RZ ;  /* 0x00000100a2a27810 */ /* 0x000fe20007ffe0ff */
[----:B--2---:R-:W-:-:S02]  /*0dc0*/  FADD.FTZ R148, -R152, R20 ;  /* 0x0000001498947221 */ /* 0x004fc40000010100 */
[----:B---3--:R-:W-:Y:S01]  /*0dd0*/  IMAD.MOV.U32 R150, RZ, RZ, R24 ;  /* 0x000000ffff967224 */ /* 0x008fe200078e0018 */
[--C-:B------:R-:W-:Y:S01]  /*0de0*/  SHF.R.U64 R153, R24, 0x10, R25.reuse ;  /* 0x0000001018997819 */ /* 0x100fe20000001219 */
[--C-:B------:R-:W-:Y:S01]  /*0df0*/  IMAD.MOV.U32 R151, RZ, RZ, R25.reuse ;  /* 0x000000ffff977224 */ /* 0x100fe200078e0019 */
[----:B------:R-:W-:Y:S01]  /*0e00*/  SHF.R.U32.HI R149, RZ, 0x10, R25 ;  /* 0x00000010ff957819 */ /* 0x000fe20000011619 */
        /* <DEDUP_REMOVED lines=9> */
[----:B------:R-:W-:Y:S01]  /*0ea0*/  FADD.FTZ R85, R85, R24 ;  /* 0x0000001855557221 */ /* 0x000fe20000010000 */
[----:B------:R-:W-:Y:S01]  /*0eb0*/  PRMT R151, RZ, 0x5410, R151 ;  /* 0x00005410ff977816 */ /* 0x000fe20000000097 */
[-C--:B------:R-:W-:Y:S02]  /*0ec0*/  FFMA.FTZ R113, R21, R24.reuse, R113 ;  /* 0x0000001815717223 */ /* 0x080fe40000010071 */
[----:B------:R-:W-:Y:S02]  /*0ed0*/  FMUL.FTZ R24, R141, R24 ;  /* 0x000000188d187220 */ /* 0x000fe40000410000 */
[----:B------:R-:W-:-:S02]  /*0ee0*/  FADD.FTZ R149, RZ, R25 ;  /* 0x00000019ff957221 */ /* 0x000fc40000010000 */
[----:B------:R-:W-:Y:S02]  /*0ef0*/  FADD.FTZ R22, -R152, R22 ;  /* 0x0000001698167221 */ /* 0x000fe40000010100 */
[----:B0-----:R-:W-:Y:S02]  /*0f00*/  FFMA.FTZ R26, R20, R25, RZ ;  /* 0x00000019141a7223 */ /* 0x001fe400000100ff */
[----:B------:R-:W-:Y:S02]  /*0f10*/  FADD.FTZ R148, R149, R24 ;  /* 0x0000001895947221 */ /* 0x000fe40000010000 */
[----:B------:R-:W-:Y:S02]  /*0f20*/  FADD.FTZ R152, -R152, R23 ;  /* 0x0000001798987221 */ /* 0x000fe40000010100 */
        /* <DEDUP_REMOVED lines=13> */
.L_x_6356:
[----:B------:R-:W-:Y:S05]  /*1000*/  BSYNC B1 ;  /* 0x0000000000017941 */ /* 0x000fea0003800000 */
.L_x_6355:
[----:B------:R-:W-:Y:S01]  /*1010*/  ISETP.GE.U32.AND P4, PT, R5, 0x200, PT ;  /* 0x000002000500780c */ /* 0x000fe20003f86070 */
[----:B------:R-:W-:-:S12]  /*1020*/  BSSY B1, `(.L_x_6357) ;  /* 0x0000036000017945 */ /* 0x000fd80003800000 */
[----:B------:R-:W-:Y:S05]  /*1030*/  @!P4 BRA `(.L_x_6358) ;  /* 0x000003400000c947 */ /* 0x000fea0003800000 */
[----:B------:R-:W-:Y:S01]  /*1040*/  IMAD.MOV.U32 R149, RZ, RZ, 0x8 ;  /* 0x00000008ff957424 */ /* 0x000fe200078e00ff */
[----:B0-----:R-:W-:Y:S01]  /*1050*/  ISETP.NE.AND P4, PT, R10, RZ, PT ;  /* 0x000000ff0a00720c */ /* 0x001fe20003f85270 */
[----:B------:R-:W-:-:S03]  /*1060*/  IMAD.WIDE.U32 R28, R198, R157, c[0x0][0x188] ;  /* 0x00006200c61c7625 */ /* 0x000fc600078e009d */
[----:B------:R-:W-:Y:S01]  /*1070*/  FSEL R165, R160, RZ, !P4 ;  /* 0x000000ffa0a57208 */ /* 0x000fe20006000000 */
[----:B------:R-:W-:Y:S01]  /*1080*/  IMAD.WIDE.U32 R148, R162, R149, c[0x0][0x208] ;  /* 0x00008200a2947625 */ /* 0x000fe200078e0095 */
[----:B------:R-:W-:Y:S01]  /*1090*/  ISETP.NE.U32.AND P4, PT, RZ, c[0x0][0x218], PT ;  /* 0x00008600ff007a0c */ /* 0x000fe20003f85070 */
[----:B------:R-:W2:Y:S02]  /*10a0*/  LDG.E.128 R28, [R28.64] ;  /* 0x000000041c1c7981 */ /* 0x000ea4000c1e1d00 */
[----:B------:R-:W-:Y:S01]  /*10b0*/  IMAD.WIDE.U32 R150, R161, R156, c[0x0][0x190] ;  /* 0x00006400a1967625 */ /* 0x000fe200078e009c */
[----:B------:R-:W-:Y:S01]  /*10c0*/  ISETP.NE.AND.EX P4, PT, RZ, c[0x0][0x21c], PT, P4 ;  /* 0x00008700ff007a0c */ /* 0x000fe20003f85340 */
[----:B------:R-:W3:Y:S04]  /*10d0*/  LDG.E.64 R148, [R148.64] ;  /* 0x0000000494947981 */ /* 0x000ee8000c1e1b00 */
[----:B------:R0:W5:Y:S08]  /*10e0*/  LDG.E R3, [R150.64] ;  /* 0x0000000496037981 */ /* 0x000170000c1e1900 */
[----:B------:R-:W-:-:S05]  /*10f0*/  @P4 IMAD.WIDE.U32 R152, R198, R157, c[0x0][0x218] ;  /* 0x00008600c6984625 */ /* 0x000fca00078e009d */
[----:B------:R2:W5:Y:S01]  /*1100*/  @P4 LDG.E.128 R52, [R152.64] ;  /* 0x0000000498344981 */ /* 0x000562000c1e1d00 */
[----:B------:R-:W-:Y:S02]  /*1110*/  IADD3 R161, R161, 0x100, RZ ;  /* 0x00000100a1a17810 */ /* 0x000fe40007ffe0ff */
[----:B------:R-:W-:Y:S02]  /*1120*/  IADD3 R162, R162, 0x100, RZ ;  /* 0x00000100a2a27810 */ /* 0x000fe40007ffe0ff */
[----:B------:R-:W-:Y:S01]  /*1130*/  IADD3 R198, R198, 0x100, RZ ;  /* 0x00000100c6c67810 */ /* 0x000fe20007ffe0ff */
[C---:B--2---:R-:W-:Y:S02]  /*1140*/  FADD.FTZ R152, -R165.reuse, R28 ;  /* 0x0000001ca5987221 */ /* 0x044fe40000010100 */
[----:B---3--:R-:W-:Y:S01]  /*1150*/  IMAD.MOV.U32 R154, RZ, RZ, R148 ;  /* 0x000000ffff9a7224 */ /* 0x008fe200078e0094 */
[----:B------:R-:W-:Y:S01]  /*1160*/  SHF.R.U64 R163, R148, 0x10, R149 ;  /* 0x0000001094a37819 */ /* 0x000fe20000001295 */
[----:B------:R-:W-:-:S02]  /*1170*/  FADD.FTZ R164, -R165, R29 ;  /* 0x0000001da5a47221 */ /* 0x000fc40000010100 */
[C---:B------:R-:W-:Y:S02]  /*1180*/  FADD.FTZ R30, -R165.reuse, R30 ;  /* 0x0000001ea51e7221 */ /* 0x040fe40000010100 */
[----:B------:R-:W-:Y:S01]  /*1190*/  FADD.FTZ R148, -R165, R31 ;  /* 0x0000001fa5947221 */ /* 0x000fe20000010100 */
[----:B------:R-:W-:Y:S01]  /*11a0*/  PRMT R165, RZ, 0x5410, R154 ;  /* 0x00005410ffa57816 */ /* 0x000fe2000000009a */
[C---:B------:R-:W-:Y:S02]  /*11b0*/  FMUL.FTZ R28, R7.reuse, R152 ;  /* 0x00000098071c7220 */ /* 0x040fe40000410000 */
[----:B------:R-:W-:Y:S01]  /*11c0*/  FMUL.FTZ R29, R7, R164 ;  /* 0x000000a4071d7220 */ /* 0x000fe20000410000 */
[----:B------:R-:W-:Y:S01]  /*11d0*/  PRMT R164, RZ, 0x5410, R163 ;  /* 0x00005410ffa47816 */ /* 0x000fe200000000a3 */
[----:B------:R-:W-:Y:S01]  /*11e0*/  FADD.FTZ R80, R80, R165 ;  /* 0x000000a550507221 */ /* 0x000fe20000010000 */
[----:B------:R-:W-:Y:S01]  /*11f0*/  MOV R155, R149 ;  /* 0x00000095009b7202 */ /* 0x000fe20000000f00 */
[----:B------:R-:W-:-:S02]  /*1200*/  FFMA.FTZ R108, R28, R165, R108 ;  /* 0x000000a51c6c7223 */ /* 0x000fc4000001006c */
[----:B------:R-:W-:Y:S01]  /*1210*/  FMUL.FTZ R165, R136, R165 ;  /* 0x000000a588a57220 */ /* 0x000fe20000410000 */
[----:B------:R-:W-:Y:S01]  /*1220*/  SHF.R.U32.HI R153, RZ, 0x10, R149 ;  /* 0x00000010ff997819 */ /* 0x000fe20000011695 */
[----:B------:R-:W-:Y:S01]  /*1230*/  FADD.FTZ R81, R81, R164 ;  /* 0x000000a451517221 */ /* 0x000fe20000010000 */
[----:B------:R-:W-:Y:S01]  /*1240*/  PRMT R155, RZ, 0x5410, R155 ;  /* 0x00005410ff9b7816 */ /* 0x000fe2000000009b */
[----:B------:R-:W-:Y:S02]  /*1250*/  FFMA.FTZ R109, R29, R164, R109 ;  /* 0x000000a41d6d7223 */ /* 0x000fe4000001006d */
[----:B------:R-:W-:Y:S02]  /*1260*/  FMUL.FTZ R31, R7, R30 ;  /* 0x0000001e071f7220 */ /* 0x000fe40000410000 */
[----:B------:R-:W-:Y:S02]  /*1270*/  FMUL.FTZ R164, R137, R164 ;  /* 0x000000a489a47220 */ /* 0x000fe40000410000 */
[----:B------:R-:W-:-:S02]  /*1280*/  FADD.FTZ R159, R159, R165 ;  /* 0x000000a59f9f7221 */ /* 0x000fc40000010000 */
[----:B------:R-:W-:Y:S02]  /*1290*/  FFMA.FTZ R158, R28, R165, R158 ;  /* 0x000000a51c9e7223 */ /* 0x000fe4000001009e */
[----:B------:R-:W-:Y:S01]  /*12a0*/  FMUL.FTZ R30, R7, R148 ;  /* 0x00000094071e7220 */ /* 0x000fe20000410000 */
[----:B------:R-:W-:Y:S01]  /*12b0*/  PRMT R148, RZ, 0x5410, R153 ;  /* 0x00005410ff947816 */ /* 0x000fe20000000099 */
        /* <DEDUP_REMOVED lines=12> */
.L_x_6358:
[----:B0-----:R-:W-:Y:S05]  /*1380*/  BSYNC B1 ;  /* 0x0000000000017941 */ /* 0x001fea0003800000 */
.L_x_6357:
        /* <DEDUP_REMOVED lines=55> */
.L_x_6360:
[----:B0-----:R-:W-:Y:S05]  /*1700*/  BSYNC B1 ;  /* 0x0000000000017941 */ /* 0x001fea0003800000 */
.L_x_6359:
        /* <DEDUP_REMOVED lines=54> */
.L_x_6362:
[----:B0-----:R-:W-:Y:S05]  /*1a70*/  BSYNC B1 ;  /* 0x0000000000017941 */ /* 0x001fea0003800000 */
.L_x_6361:
        /* <DEDUP_REMOVED lines=17> */
[----:B------:R-:W-:Y:S02]  /*1b90*/  IADD3 R198, R198, 0x100, RZ ;  /* 0x00000100c6c67810 */ /* 0x000fe40007ffe0ff */
[----:B--2---:R-:W-:Y:S01]  /*1ba0*/  MOV R163, R152 ;  /* 0x0000009800a37202 */ /* 0x004fe20000000f00 */
[--C-:B------:R-:W-:Y:S01]  /*1bb0*/  IMAD.MOV.U32 R188, RZ, RZ, R153.reuse ;  /* 0x000000ffffbc7224 */ /* 0x100fe200078e0099 */
[----:B------:R-:W-:Y:S01]  /*1bc0*/  SHF.R.U64 R190, R152, 0x10, R153 ;  /* 0x0000001098be7819 */ /* 0x000fe20000001299 */
        /* <DEDUP_REMOVED lines=33> */
.L_x_6364:
[----:B0-----:R-:W-:Y:S05]  /*1de0*/  BSYNC B1 ;  /* 0x0000000000017941 */ /* 0x001fea0003800000 */
.L_x_6363:
        /* <DEDUP_REMOVED lines=54> */
.L_x_6366:
[----:B0-----:R-:W-:Y:S05]  /*2150*/  BSYNC B1 ;  /* 0x0000000000017941 */ /* 0x001fea0003800000 */
.L_x_6365:
        /* <DEDUP_REMOVED lines=19> */
[----:B0-----:R-:W-:Y:S01]  /*2290*/  FADD.FTZ R154, -R204, R148 ;  /* 0x00000094cc9a7221 */ /* 0x001fe20000010100 */
        /* <DEDUP_REMOVED lines=31> */
.L_x_6354:
[----:B-1----:R-:W-:Y:S05]  /*2490*/  BSYNC B0 ;  /* 0x0000000000007941 */ /* 0x002fea0003800000 */
.L_x_6340:
[----:B------:R-:W-:Y:S02]  /*24a0*/  LOP3.LUT P4, RZ, R8, 0xff, RZ, 0xc0, !PT ;  /* 0x000000ff08ff7812 */ /* 0x000fe4000788c0ff */
[----:B------:R-:W-:-:S04]  /*24b0*/  SHF.R.U32.HI R150, RZ, 0x5, R11 ;  /* 0x00000005ff967819 */ /* 0x000fc8000001160b */
[----:B------:R-:W-:-:S07]  /*24c0*/  LOP3.LUT R210, R150, 0x7fffff8, RZ, 0xc0, !PT ;  /* 0x07fffff896d27812 */ /* 0x000fce00078ec0ff */
[----:B------:R-:W-:Y:S02]  /*24d0*/  @!P4 IADD3 R210, R210, 0x8, RZ ;  /* 0x00000008d2d2c810 */ /* 0x000fe40007ffe0ff */
[----:B------:R-:W-:Y:S01]  /*24e0*/  LOP3.LUT P4, RZ, R11, 0x1f, RZ, 0xc0, !PT ;  /* 0x0000001f0bff7812 */ /* 0x000fe2000788c0ff */
[----:B------:R-:W-:Y:S10]  /*24f0*/  BRA.DIV ~URZ, `(.L_x_6367) ;  /* 0x000033c27f007947 */ /* 0x000ff4000b800000 */
[----:B------:R1:W2:Y:S02]  /*2500*/  SHFL.DOWN PT, R152, R159, 0x10, 0x1f ;  /* 0x0a001f009f987f89 */ /* 0x0002a400000e0000 */
.L_x_6452:
        /* <DEDUP_REMOVED lines=18> */
.L_x_6453:
        /* <DEDUP_REMOVED lines=12> */
[----:B------:R-:W2:Y:S04]  /*26f0*/  LDS.128 R148, [R210.X8+0x7000] ;  /* 0x00700000d2947984 */ /* 0x000ea80000008c00 */
[----:B-1----:R-:W1:Y:S04]  /*2700*/  LDS.128 R152, [R210.X8+0x7010] ;  /* 0x00701000d2987984 */ /* 0x002e680000008c00 */
[----:B------:R-:W3:Y:S04]  /*2710*/  LDS.128 R156, [R210.X8+0x7020] ;  /* 0x00702000d29c7984 */ /* 0x000ee80000008c00 */
[----:B------:R-:W4:Y:S01]  /*2720*/  LDS.128 R160, [R210.X8+0x7030] ;  /* 0x00703000d2a07984 */ /* 0x000f220000008c00 */
        /* <DEDUP_REMOVED lines=40> */
.L_x_6372:
[----:B------:R-:W-:Y:S05]  /*29b0*/  BSYNC B1 ;  /* 0x0000000000017941 */ /* 0x000fea0003800000 */
.L_x_6371:
        /* <DEDUP_REMOVED lines=17> */
.L_x_6374:
[----:B------:R-:W-:Y:S05]  /*2ad0*/  BSYNC B1 ;  /* 0x0000000000017941 */ /* 0x000fea0003800000 */
.L_x_6373:
        /* <DEDUP_REMOVED lines=17> */
.L_x_6376:
[----:B------:R-:W-:Y:S05]  /*2bf0*/  BSYNC B1 ;  /* 0x0000000000017941 */ /* 0x000fea0003800000 */
.L_x_6375:
        /* <DEDUP_REMOVED lines=19> */
.L_x_6378:
[----:B------:R-:W-:Y:S05]  /*2d30*/  BSYNC B1 ;  /* 0x0000000000017941 */ /* 0x000fea0003800000 */
.L_x_6377:
        /* <DEDUP_REMOVED lines=20> */
[----:B-1----:R-:W-:Y:S01]  /*2e80*/  LOP3.LUT R148, R13, 0xffff, RZ, 0xc0, !PT ;  /* 0x0000ffff0d947812 */ /* 0x002fe200078ec0ff */
[----:B------:R-:W-:Y:S01]  /*2e90*/  IMAD.MOV.U32 R155, RZ, RZ, 0x8 ;  /* 0x00000008ff9b7424 */ /* 0x000fe200078e00ff */
[----:B------:R-:W-:-:S03]  /*2ea0*/  PRMT R151, R14, 0x5410, R15 ;  /* 0x000054100e977816 */ /* 0x000fc6000000000f */
[----:B------:R-:W-:-:S05]  /*2eb0*/  IMAD.WIDE.U32 R148, R148, 0x10000, RZ ;  /* 0x0001000094947825 */ /* 0x000fca00078e00ff */
[----:B------:R-:W-:Y:S01]  /*2ec0*/  LOP3.LUT R149, R151, R149, RZ, 0xfc, !PT ;  /* 0x0000009597957212 */ /* 0x000fe200078efcff */
[----:B------:R-:W-:Y:S01]  /*2ed0*/  IMAD.WIDE.U32 R150, R152, R155, c[0x0][0x248] ;  /* 0x0000920098967625 */ /* 0x000fe200078e009b */
[----:B------:R-:W-:-:S05]  /*2ee0*/  LOP3.LUT R148, R148, 0xffff, R12, 0xf8, !PT ;  /* 0x0000ffff94947812 */ /* 0x000fca00078ef80c */
[----:B------:R1:W-:Y:S02]  /*2ef0*/  STG.E.64 [R150.64], R148 ;  /* 0x0000009496007986 */ /* 0x0003e4000c101b04 */
.L_x_6380:
[----:B------:R-:W-:Y:S05]  /*2f00*/  BSYNC B1 ;  /* 0x0000000000017941 */ /* 0x000fea0003800000 */
.L_x_6379:
[----:B------:R-:W-:Y:S02]  /*2f10*/  IADD3 R16, R16, 0x100, RZ ;  /* 0x0000010010107810 */ /* 0x000fe40007ffe0ff */
[----:B------:R-:W-:Y:S02]  /*2f20*/  IADD3 R152, R152, 0x100, RZ ;  /* 0x0000010098987810 */ /* 0x000fe40007ffe0ff */
.L_x_6370:
[----:B------:R-:W-:Y:S05]  /*2f30*/  BSYNC B0 ;  /* 0x0000000000007941 */ /* 0x000fea0003800000 */
.L_x_6369:
        /* <DEDUP_REMOVED lines=8> */
[----:B-----5:R-:W-:Y:S02]  /*2fc0*/  @!P3 FSEL R156, R55, RZ, P5 ;  /* 0x000000ff379cb208 */ /* 0x020fe40002800000 */
[----:B------:R-:W-:-:S04]  /*2fd0*/  @!P3 ISETP.NE.U32.AND P5, PT, RZ, c[0x0][0x218], PT ;  /* 0x00008600ff00ba0c */ /* 0x000fc80003fa5070 */
[----:B------:R-:W-:-:S04]  /*2fe0*/  @!P3 ISETP.NE.AND.EX P5, PT, RZ, c[0x0][0x21c], PT, P5 ;  /* 0x00008700ff00ba0c */ /* 0x000fc80003fa5350 */
[----:B-1----:R-:W-:Y:S01]  /*2ff0*/  @!P3 FSEL R149, R52, RZ, P5 ;  /* 0x000000ff3495b208 */ /* 0x002fe20002800000 */
[----:B------:R-:W-:Y:S05]  /*3000*/  @!P3 BRA `(.L_x_6384) ;  /* 0x000000600000b947 */ /* 0x000fea0003800000 */
[----:B------:R-:W-:Y:S01]  /*3010*/  ISETP.NE.U32.AND P5, PT, RZ, c[0x0][0x218], PT ;  /* 0x00008600ff007a0c */ /* 0x000fe20003fa5070 */
[----:B------:R-:W-:-:S03]  /*3020*/  FFMA.FTZ R148, R28, R153, R158 ;  /* 0x000000991c947223 */ /* 0x000fc6000001009e */
[----:B------:R-:W-:Y:S01]  /*3030*/  ISETP.NE.AND.EX P5, PT, RZ, c[0x0][0x21c], PT, P5 ;  /* 0x00008700ff007a0c */ /* 0x000fe20003fa5350 */
[----:B------:R-:W-:-:S04]  /*3040*/  FADD.FTZ R148, R165, -R148 ;  /* 0x80000094a5947221 */ /* 0x000fc80000010000 */
[----:B------:R-:W-:-:S08]  /*3050*/  FMUL.FTZ R149, R7, R148 ;  /* 0x0000009407957220 */ /* 0x000fd00000410000 */
[----:B------:R-:W-:Y:S02]  /*3060*/  @P5 FADD.FTZ R149, R52, R149 ;  /* 0x0000009534955221 */ /* 0x000fe40000010000 */
.L_x_6384:
[----:B------:R-:W-:Y:S05]  /*3070*/  BSYNC B1 ;  /* 0x0000000000017941 */ /* 0x000fea0003800000 */
.L_x_6383:
        /* <DEDUP_REMOVED lines=15> */
.L_x_6386:
[----:B------:R-:W-:Y:S05]  /*3170*/  BSYNC B1 ;  /* 0x0000000000017941 */ /* 0x000fea0003800000 */
.L_x_6385:
        /* <DEDUP_REMOVED lines=15> */
.L_x_6388:
[----:B------:R-:W-:Y:S05]  /*3270*/  BSYNC B1 ;  /* 0x0000000000017941 */ /* 0x000fea0003800000 */
.L_x_6387:
        /* <DEDUP_REMOVED lines=14> */
.L_x_6390:
[----:B------:R-:W-:Y:S05]  /*3360*/  BSYNC B1 ;  /* 0x0000000000017941 */ /* 0x000fea0003800000 */
.L_x_6389:
        /* <DEDUP_REMOVED lines=31> */
.L_x_6392:
[----:B------:R-:W-:Y:S05]  /*3560*/  BSYNC B1 ;  /* 0x0000000000017941 */ /* 0x000fea0003800000 */
.L_x_6391:
[----:B------:R-:W-:Y:S02]  /*3570*/  IADD3 R16, R16, 0x100, RZ ;  /* 0x0000010010107810 */ /* 0x000fe40007ffe0ff */
[----:B------:R-:W-:Y:S02]  /*3580*/  IADD3 R152, R152, 0x100, RZ ;  /* 0x0000010098987810 */ /* 0x000fe40007ffe0ff */
.L_x_6382:
[----:B------:R-:W-:Y:S05]  /*3590*/  BSYNC B0 ;  /* 0x0000000000007941 */ /* 0x000fea0003800000 */
.L_x_6381:
        /* <DEDUP_REMOVED lines=19> */
.L_x_6396:
[----:B------:R-:W-:Y:S05]  /*36d0*/  BSYNC B1 ;  /* 0x0000000000017941 */ /* 0x000fea0003800000 */
.L_x_6395:
        /* <DEDUP_REMOVED lines=15> */
.L_x_6398:
[----:B------:R-:W-:Y:S05]  /*37d0*/  BSYNC B1 ;  /* 0x0000000000017941 */ /* 0x000fea0003800000 */
.L_x_6397:
        /* <DEDUP_REMOVED lines=15> */
.L_x_6400:
[----:B------:R-:W-:Y:S05]  /*38d0*/  BSYNC B1 ;  /* 0x0000000000017941 */ /* 0x000fea0003800000 */
.L_x_6399:
        /* <DEDUP_REMOVED lines=14> */
.L_x_6402:
[----:B------:R-:W-:Y:S05]  /*39c0*/  BSYNC B1 ;  /* 0x0000000000017941 */ /* 0x000fea0003800000 */
.L_x_6401:
        /* <DEDUP_REMOVED lines=31> */
.L_x_6404:
[----:B------:R-:W-:Y:S05]  /*3bc0*/  BSYNC B1 ;  /* 0x0000000000017941 */ /* 0x000fea0003800000 */
.L_x_6403:
[----:B------:R-:W-:Y:S02]  /*3bd0*/  IADD3 R16, R16, 0x100, RZ ;  /* 0x0000010010107810 */ /* 0x000fe40007ffe0ff */
[----:B------:R-:W-:Y:S02]  /*3be0*/  IADD3 R152, R152, 0x100, RZ ;  /* 0x0000010098987810 */ /* 0x000fe40007ffe0ff */
.L_x_6394:
[----:B------:R-:W-:Y:S05]  /*3bf0*/  BSYNC B0 ;  /* 0x0000000000007941 */ /* 0x000fea0003800000 */
.L_x_6393:
[----:B------:R-:W-:Y:S01]  /*3c00*/  BSSY B0, `(.L_x_6405) ;  /* 0x0000064000007945 */ /* 0x000fe20003800000 */
        /* <DEDUP_REMOVED lines=17> */
.L_x_6408:
[----:B------:R-:W-:Y:S05]  /*3d20*/  BSYNC B1 ;  /* 0x0000000000017941 */ /* 0x000fea0003800000 */
.L_x_6407:
        /* <DEDUP_REMOVED lines=15> */
.L_x_6410:
[----:B------:R-:W-:Y:S05]  /*3e20*/  BSYNC B1 ;  /* 0x0000000000017941 */ /* 0x000fea0003800000 */
.L_x_6409:
        /* <DEDUP_REMOVED lines=15> */
.L_x_6412:
[----:B------:R-:W-:Y:S05]  /*3f20*/  BSYNC B1 ;  /* 0x0000000000017941 */ /* 0x000fea0003800000 */
.L_x_6411:
        /* <DEDUP_REMOVED lines=14> */
.L_x_6414:
[----:B------:R-:W-:Y:S05]  /*4010*/  BSYNC B1 ;  /* 0x0000000000017941 */ /* 0x000fea0003800000 */
.L_x_6413:
        /* <DEDUP_REMOVED lines=31> */
.L_x_6416:
[----:B------:R-:W-:Y:S05]  /*4210*/  BSYNC B1 ;  /* 0x0000000000017941 */ /* 0x000fea0003800000 */
.L_x_6415:
[----:B------:R-:W-:Y:S02]  /*4220*/  IADD3 R16, R16, 0x100, RZ ;  /* 0x0000010010107810 */ /* 0x000fe40007ffe0ff */
[----:B------:R-:W-:Y:S02]  /*4230*/  IADD3 R152, R152, 0x100, RZ ;  /* 0x0000010098987810 */ /* 0x000fe40007ffe0ff */
.L_x_6406:
[----:B------:R-:W-:Y:S05]  /*4240*/  BSYNC B0 ;  /* 0x0000000000007941 */ /* 0x000fea0003800000 */
.L_x_6405:
        /* <DEDUP_REMOVED lines=18> */
.L_x_6420:
[----:B------:R-:W-:Y:S05]  /*4370*/  BSYNC B1 ;  /* 0x0000000000017941 */ /* 0x000fea0003800000 */
.L_x_6419:
        /* <DEDUP_REMOVED lines=15> */
.L_x_6422:
[----:B------:R-:W-:Y:S05]  /*4470*/  BSYNC B1 ;  /* 0x0000000000017941 */ /* 0x000fea0003800000 */
.L_x_6421:
        /* <DEDUP_REMOVED lines=15> */
.L_x_6424:
[----:B------:R-:W-:Y:S05]  /*4570*/  BSYNC B1 ;  /* 0x0000000000017941 */ /* 0x000fea0003800000 */
.L_x_6423:
        /* <DEDUP_REMOVED lines=14> */
.L_x_6426:
[----:B------:R-:W-:Y:S05]  /*4660*/  BSYNC B1 ;  /* 0x0000000000017941 */ /* 0x000fea0003800000 */
.L_x_6425:
        /* <DEDUP_REMOVED lines=31> */
.L_x_6428:
[----:B------:R-:W-:Y:S05]  /*4860*/  BSYNC B1 ;  /* 0x0000000000017941 */ /* 0x000fea0003800000 */
.L_x_6427:
[----:B------:R-:W-:Y:S02]  /*4870*/  IADD3 R16, R16, 0x100, RZ ;  /* 0x0000010010107810 */ /* 0x000fe40007ffe0ff */
[----:B------:R-:W-:Y:S02]  /*4880*/  IADD3 R152, R152, 0x100, RZ ;  /* 0x0000010098987810 */ /* 0x000fe40007ffe0ff */
.L_x_6418:
[----:B------:R-:W-:Y:S05]  /*4890*/  BSYNC B0 ;  /* 0x0000000000007941 */ /* 0x000fea0003800000 */
.L_x_6417:
        /* <DEDUP_REMOVED lines=18> */
.L_x_6432:
[----:B------:R-:W-:Y:S05]  /*49c0*/  BSYNC B1 ;  /* 0x0000000000017941 */ /* 0x000fea0003800000 */
.L_x_6431:
        /* <DEDUP_REMOVED lines=15> */
.L_x_6434:
[----:B------:R-:W-:Y:S05]  /*4ac0*/  BSYNC B1 ;  /* 0x0000000000017941 */ /* 0x000fea0003800000 */
.L_x_6433:
        /* <DEDUP_REMOVED lines=15> */
.L_x_6436:
[----:B------:R-:W-:Y:S05]  /*4bc0*/  BSYNC B1 ;  /* 0x0000000000017941 */ /* 0x000fea0003800000 */
.L_x_6435:
        /* <DEDUP_REMOVED lines=14> */
.L_x_6438:
[----:B------:R-:W-:Y:S05]  /*4cb0*/  BSYNC B1 ;  /* 0x0000000000017941 */ /* 0x000fea0003800000 */
.L_x_6437:
        /* <DEDUP_REMOVED lines=31> */
.L_x_6440:
[----:B------:R-:W-:Y:S05]  /*4eb0*/  BSYNC B1 ;  /* 0x0000000000017941 */ /* 0x000fea0003800000 */
.L_x_6439:
[----:B------:R-:W-:Y:S02]  /*4ec0*/  IADD3 R16, R16, 0x100, RZ ;  /* 0x0000010010107810 */ /* 0x000fe40007ffe0ff */
[----:B------:R-:W-:Y:S02]  /*4ed0*/  IADD3 R152, R152, 0x100, RZ ;  /* 0x0000010098987810 */ /* 0x000fe40007ffe0ff */
.L_x_6430:
[----:B------:R-:W-:Y:S05]  /*4ee0*/  BSYNC B0 ;  /* 0x0000000000007941 */ /* 0x000fea0003800000 */
.L_x_6429:
        /* <DEDUP_REMOVED lines=19> */
.L_x_6444:
[----:B------:R-:W-:Y:S05]  /*5020*/  BSYNC B1 ;  /* 0x0000000000017941 */ /* 0x000fea0003800000 */
.L_x_6443:
        /* <DEDUP_REMOVED lines=15> */
.L_x_6446:
[----:B------:R-:W-:Y:S05]  /*5120*/  BSYNC B1 ;  /* 0x0000000000017941 */ /* 0x000fea0003800000 */
.L_x_6445:
        /* <DEDUP_REMOVED lines=15> */
.L_x_6448:
[----:B------:R-:W-:Y:S05]  /*5220*/  BSYNC B1 ;  /* 0x0000000000017941 */ /* 0x000fea0003800000 */
.L_x_6447:
        /* <DEDUP_REMOVED lines=14> */
.L_x_6450:
[----:B------:R-:W-:Y:S05]  /*5310*/  BSYNC B1 ;  /* 0x0000000000017941 */ /* 0x000fea0003800000 */
.L_x_6449:
        /* <DEDUP_REMOVED lines=10> */
[----:B------:R-:W-:Y:S02]  /*53c0*/  @P4 F2FP.BF16.PACK_AB R154, RZ, R154 ;  /* 0x0000009aff9a423e */ /* 0x000fe400000010ff */
[----:B------:R-:W-:Y:S02]  /*53d0*/  @P3 MOV R7, 0x10 ;  /* 0x0000001000073802 */ /* 0x000fe40000000f00 */
        /* <DEDUP_REMOVED lines=18> */
.L_x_6442:
[----:B------:R-:W-:Y:S05]  /*5500*/  BSYNC B0 ;  /* 0x0000000000007941 */ /* 0x000fea0003800000 */
.L_x_6441:
[----:B------:R-:W-:Y:S02]  /*5510*/  LOP3.LUT P3, RZ, R8, 0xff, RZ, 0xc0, !PT ;  /* 0x000000ff08ff7812 */ /* 0x000fe4000786c0ff */
[----:B------:R-:W-:Y:S02]  /*5520*/  IADD3 R9, R9, c[0x0][0x160], RZ ;  /* 0x0000580009097a10 */ /* 0x000fe40007ffe0ff */
[----:B------:R-:W-:Y:S02]  /*5530*/  SEL R8, RZ, 0x1, P3 ;  /* 0x00000001ff087807 */ /* 0x000fe40001800000 */
[----:B------:R-:W-:-:S13]  /*5540*/  ISETP.GE.AND P3, PT, R9, c[0x0][0x164], PT ;  /* 0x0000590009007a0c */ /* 0x000fda0003f66270 */
[----:B01---5:R-:W-:Y:S01]  /*5550*/  @P3 CALL.REL.NOINC `(.L_x_6339) ;  /* 0x0000001000003944 */ /* 0x023fe20003c00000 */
[----:B------:R-:W-:Y:S05]  /*5560*/  BRA `(.L_x_6451) ;  /* 0xffffafb000007947 */ /* 0x000fea000383ffff */
.L_x_6339:
[----:B-1----:R-:W0:Y:S01]  /*5570*/  S2UR UR6, SR_CTAID.X ;  /* 0x00000000000679c3 */ /* 0x002e220000002500 */
[----:B------:R-:W0:Y:S01]  /*5580*/  S2R R2, SR_TID.X ;  /* 0x0000000000027919 */ /* 0x000e220000002100 */
[C---:B------:R-:W-:Y:S01]  /*5590*/  LOP3.LUT P5, RZ, R5.reuse, 0xffffff00, RZ, 0xc0, !PT ;  /* 0xffffff0005ff7812 */ /* 0x040fe200078ac0ff */
[----:B------:R-:W-:Y:S01]  /*55a0*/  @P0 IMAD.MOV.U32 R19, RZ, RZ, 0x10 ;  /* 0x00000010ff130424 */ /* 0x000fe200078e00ff */
[C---:B------:R-:W-:Y:S01]  /*55b0*/  ISETP.GE.U32.AND P4, PT, R5.reuse, 0x200, PT ;  /* 0x000002000500780c */ /* 0x040fe20003f86070 */
[----:B------:R-:W-:Y:S01]  /*55c0*/  @P1 IMAD.MOV.U32 R23, RZ, RZ, 0x10 ;  /* 0x00000010ff171424 */ /* 0x000fe200078e00ff */
        /* <DEDUP_REMOVED lines=47> */
.L_x_6367:
[----:B------:R-:W-:Y:S01]  /*58c0*/  IMAD.MOV.U32 R153, RZ, RZ, R159 ;  /* 0x000000ffff997224 */ /* 0x000fe200078e009f */
[----:B------:R-:W-:Y:S01]  /*58d0*/  MOV R148, 0x5920 ;  /* 0x0000592000947802 */ /* 0x000fe20000000f00 */
[----:B------:R-:W-:Y:S02]  /*58e0*/  IMAD.MOV.U32 R160, RZ, RZ, 0x10 ;  /* 0x00000010ffa07424 */ /* 0x000fe400078e00ff */
[----:B------:R-:W-:-:S02]  /*58f0*/  IMAD.MOV.U32 R199, RZ, RZ, 0x1f ;  /* 0x0000001fffc77424 */ /* 0x000fc400078e00ff */
[----:B------:R-:W-:Y:S02]  /*5900*/  IMAD.MOV.U32 R162, RZ, RZ, -0x1 ;  /* 0xffffffffffa27424 */ /* 0x000fe400078e00ff */
[----:B0----5:R-:W-:Y:S05]  /*5910*/  CALL.REL.NOINC `($__internal_91_$__cuda_sm70_shflsync_down_p) ;  /* 0x0000045000007944 */ /* 0x021fea0003c00000 */
[----:B-1----:R-:W-:Y:S01]  /*5920*/  IMAD.MOV.U32 R152, RZ, RZ, R199 ;  /* 0x000000ffff987224 */ /* 0x002fe200078e00c7 */
[----:B0-----:R-:W-:Y:S05]  /*5930*/  BRA `(.L_x_6452) ;  /* 0xffffcbd000007947 */ /* 0x001fea000383ffff */
.L_x_6368:
[----:B------:R-:W-:Y:S01]  /*5940*/  MOV R153, R158 ;  /* 0x0000009e00997202 */ /* 0x000fe20000000f00 */
[----:B------:R-:W-:Y:S01]  /*5950*/  IMAD.MOV.U32 R160, RZ, RZ, 0x10 ;  /* 0x00000010ffa07424 */ /* 0x000fe200078e00ff */
[----:B------:R-:W-:Y:S01]  /*5960*/  MOV R148, 0x59a0 ;  /* 0x000059a000947802 */ /* 0x000fe20000000f00 */
[----:B------:R-:W-:Y:S02]  /*5970*/  IMAD.MOV.U32 R199, RZ, RZ, 0x1f ;  /* 0x0000001fffc77424 */ /* 0x000fe400078e00ff */
[----:B------:R-:W-:Y:S02]  /*5980*/  IMAD.MOV.U32 R162, RZ, RZ, -0x1 ;  /* 0xffffffffffa27424 */ /* 0x000fe400078e00ff */
[----:B012--5:R-:W-:Y:S05]  /*5990*/  CALL.REL.NOINC `($__internal_91_$__cuda_sm70_shflsync_down_p) ;  /* 0x000003d000007944 */ /* 0x027fea0003c00000 */
[----:B------:R-:W-:Y:S01]  /*59a0*/  FADD.FTZ R152, R152, R159 ;  /* 0x0000009f98987221 */ /* 0x000fe20000010000 */
[----:B------:R-:W-:Y:S01]  /*59b0*/  MOV R148, 0x5a20 ;  /* 0x00005a2000947802 */ /* 0x000fe20000000f00 */
[----:B-1----:R-:W-:Y:S02]  /*59c0*/  FADD.FTZ R158, R158, R199 ;  /* 0x000000c79e9e7221 */ /* 0x002fe40000010000 */
[----:B0-----:R-:W-:Y:S01]  /*59d0*/  IMAD.MOV.U32 R160, RZ, RZ, 0x8 ;  /* 0x00000008ffa07424 */ /* 0x001fe200078e00ff */
[----:B------:R-:W-:Y:S01]  /*59e0*/  MOV R153, R152 ;  /* 0x0000009800997202 */ /* 0x000fe20000000f00 */
[----:B------:R-:W-:-:S02]  /*59f0*/  IMAD.MOV.U32 R199, RZ, RZ, 0x1f ;  /* 0x0000001fffc77424 */ /* 0x000fc400078e00ff */
[----:B------:R-:W-:Y:S02]  /*5a00*/  IMAD.MOV.U32 R162, RZ, RZ, -0x1 ;  /* 0xffffffffffa27424 */ /* 0x000fe400078e00ff */
[----:B------:R-:W-:Y:S05]  /*5a10*/  CALL.REL.NOINC `($__internal_91_$__cuda_sm70_shflsync_down_p) ;  /* 0x0000035000007944 */ /* 0x000fea0003c00000 */
[----:B-1----:R-:W-:Y:S01]  /*5a20*/  IMAD.MOV.U32 R151, RZ, RZ, R199 ;  /* 0x000000ffff977224 */ /* 0x002fe200078e00c7 */
[----:B------:R-:W-:Y:S01]  /*5a30*/  MOV R148, 0x5a90 ;  /* 0x00005a9000947802 */ /* 0x000fe20000000f00 */
[----:B0-----:R-:W-:Y:S02]  /*5a40*/  IMAD.MOV.U32 R153, RZ, RZ, R158 ;  /* 0x000000ffff997224 */ /* 0x001fe400078e009e */
[----:B------:R-:W-:Y:S02]  /*5a50*/  IMAD.MOV.U32 R160, RZ, RZ, 0x8 ;  /* 0x00000008ffa07424 */ /* 0x000fe400078e00ff */
[----:B------:R-:W-:Y:S02]  /*5a60*/  IMAD.MOV.U32 R199, RZ, RZ, 0x1f ;  /* 0x0000001fffc77424 */ /* 0x000fe400078e00ff */
[----:B------:R-:W-:Y:S02]  /*5a70*/  IMAD.MOV.U32 R162, RZ, RZ, -0x1 ;  /* 0xffffffffffa27424 */ /* 0x000fe400078e00ff */
[----:B------:R-:W-:Y:S05]  /*5a80*/  CALL.REL.NOINC `($__internal_91_$__cuda_sm70_shflsync_down_p) ;  /* 0x000002e000007944 */ /* 0x000fea0003c00000 */
[----:B------:R-:W-:Y:S01]  /*5a90*/  FADD.FTZ R152, R151, R152 ;  /* 0x0000009897987221 */ /* 0x000fe20000010000 */
[----:B------:R-:W-:Y:S01]  /*5aa0*/  MOV R148, 0x5b10 ;  /* 0x00005b1000947802 */ /* 0x000fe20000000f00 */
[----:B-1----:R-:W-:Y:S01]  /*5ab0*/  FADD.FTZ R158, R158, R199 ;  /* 0x000000c79e9e7221 */ /* 0x002fe20000010000 */
[----:B------:R-:W-:Y:S01]  /*5ac0*/  HFMA2.MMA R199, -RZ, RZ, 0, 1.847743988037109375e-06 ;  /* 0x0000001fffc77435 */ /* 0x000fe200000001ff */
[----:B0-----:R-:W-:-:S02]  /*5ad0*/  IMAD.MOV.U32 R160, RZ, RZ, 0x4 ;  /* 0x00000004ffa07424 */ /* 0x001fc400078e00ff */
[----:B------:R-:W-:Y:S02]  /*5ae0*/  IMAD.MOV.U32 R162, RZ, RZ, -0x1 ;  /* 0xffffffffffa27424 */ /* 0x000fe400078e00ff */
[----:B------:R-:W-:Y:S02]  /*5af0*/  IMAD.MOV.U32 R153, RZ, RZ, R152 ;  /* 0x000000ffff997224 */ /* 0x000fe400078e0098 */
[----:B------:R-:W-:Y:S05]  /*5b00*/  CALL.REL.NOINC `($__internal_91_$__cuda_sm70_shflsync_down_p) ;  /* 0x0000026000007944 */ /* 0x000fea0003c00000 */
[----:B-1----:R-:W-:Y:S01]  /*5b10*/  IMAD.MOV.U32 R151, RZ, RZ, R199 ;  /* 0x000000ffff977224 */ /* 0x002fe200078e00c7 */
[----:B0-----:R-:W-:Y:S01]  /*5b20*/  MOV R162, 0xffffffff ;  /* 0xffffffff00a27802 */ /* 0x001fe20000000f00 */
[----:B------:R-:W-:Y:S01]  /*5b30*/  IMAD.MOV.U32 R153, RZ, RZ, R158 ;  /* 0x000000ffff997224 */ /* 0x000fe200078e009e */
[----:B------:R-:W-:Y:S01]  /*5b40*/  MOV R148, 0x5b80 ;  /* 0x00005b8000947802 */ /* 0x000fe20000000f00 */
[----:B------:R-:W-:Y:S02]  /*5b50*/  IMAD.MOV.U32 R160, RZ, RZ, 0x4 ;  /* 0x00000004ffa07424 */ /* 0x000fe400078e00ff */
[----:B------:R-:W-:Y:S02]  /*5b60*/  IMAD.MOV.U32 R199, RZ, RZ, 0x1f ;  /* 0x0000001fffc77424 */ /* 0x000fe400078e00ff */
[----:B------:R-:W-:Y:S05]  /*5b70*/  CALL.REL.NOINC `($__internal_91_$__cuda_sm70_shflsync_down_p) ;  /* 0x000001f000007944 */ /* 0x000fea0003c00000 */
[----:B------:R-:W-:Y:S01]  /*5b80*/  FADD.FTZ R152, R151, R152 ;  /* 0x0000009897987221 */ /* 0x000fe20000010000 */
[----:B------:R-:W-:Y:S01]  /*5b90*/  MOV R148, 0x5c00 ;  /* 0x00005c0000947802 */ /* 0x000fe20000000f00 */
[----:B-1----:R-:W-:-:S02]  /*5ba0*/  FADD.FTZ R156, R158, R199 ;  /* 0x000000c79e9c7221 */ /* 0x002fc40000010000 */
[----:B0-----:R-:W-:Y:S02]  /*5bb0*/  IMAD.MOV.U32 R160, RZ, RZ, 0x2 ;  /* 0x00000002ffa07424 */ /* 0x001fe400078e00ff */
[----:B------:R-:W-:Y:S02]  /*5bc0*/  IMAD.MOV.U32 R199, RZ, RZ, 0x1f ;  /* 0x0000001fffc77424 */ /* 0x000fe400078e00ff */
[----:B------:R-:W-:Y:S02]  /*5bd0*/  IMAD.MOV.U32 R162, RZ, RZ, -0x1 ;  /* 0xffffffffffa27424 */ /* 0x000fe400078e00ff */
[----:B------:R-:W-:Y:S02]  /*5be0*/  IMAD.MOV.U32 R153, RZ, RZ, R152 ;  /* 0x000000ffff997224 */ /* 0x000fe400078e0098 */
[----:B------:R-:W-:Y:S05]  /*5bf0*/  CALL.REL.NOINC `($__internal_91_$__cuda_sm70_shflsync_down_p) ;  /* 0x0000017000007944 */ /* 0x000fea0003c00000 */
[----:B0-----:R-:W-:Y:S01]  /*5c00*/  HFMA2.MMA R160, -RZ, RZ, 0, 1.1920928955078125e-07 ;  /* 0x00000002ffa07435 */ /* 0x001fe200000001ff */
[----:B-1----:R-:W-:Y:S01]  /*5c10*/  IMAD.MOV.U32 R151, RZ, RZ, R199 ;  /* 0x000000ffff977224 */ /* 0x002fe200078e00c7 */
[----:B------:R-:W-:Y:S01]  /*5c20*/  MOV R148, 0x5c70 ;  /* 0x00005c7000947802 */ /* 0x000fe20000000f00 */
[----:B------:R-:W-:Y:S02]  /*5c30*/  IMAD.MOV.U32 R153, RZ, RZ, R156 ;  /* 0x000000ffff997224 */ /* 0x000fe400078e009c */
[----:B------:R-:W-:-:S02]  /*5c40*/  IMAD.MOV.U32 R199, RZ, RZ, 0x1f ;  /* 0x0000001fffc77424 */ /* 0x000fc400078e00ff */
[----:B------:R-:W-:Y:S02]  /*5c50*/  IMAD.MOV.U32 R162, RZ, RZ, -0x1 ;  /* 0xffffffffffa27424 */ /* 0x000fe400078e00ff */
[----:B------:R-:W-:Y:S05]  /*5c60*/  CALL.REL.NOINC `($__internal_91_$__cuda_sm70_shflsync_down_p) ;  /* 0x0000010000007944 */ /* 0x000fea0003c00000 */
[----:B------:R-:W-:Y:S01]  /*5c70*/  FADD.FTZ R154, R151, R152 ;  /* 0x00000098979a7221 */ /* 0x000fe20000010000 */
[----:B------:R-:W-:Y:S01]  /*5c80*/  MOV R148, 0x5cf0 ;  /* 0x00005cf000947802 */ /* 0x000fe20000000f00 */
[----:B-1----:R-:W-:Y:S02]  /*5c90*/  FADD.FTZ R156, R156, R199 ;  /* 0x000000c79c9c7221 */ /* 0x002fe40000010000 */
[----:B0-----:R-:W-:Y:S02]  /*5ca0*/  IMAD.MOV.U32 R160, RZ, RZ, 0x1 ;  /* 0x00000001ffa07424 */ /* 0x001fe400078e00ff */
[----:B------:R-:W-:Y:S02]  /*5cb0*/  IMAD.MOV.U32 R199, RZ, RZ, 0x1f ;  /* 0x0000001fffc77424 */ /* 0x000fe400078e00ff */
[----:B------:R-:W-:Y:S02]  /*5cc0*/  IMAD.MOV.U32 R162, RZ, RZ, -0x1 ;  /* 0xffffffffffa27424 */ /* 0x000fe400078e00ff */
[----:B------:R-:W-:-:S02]  /*5cd0*/  IMAD.MOV.U32 R153, RZ, RZ, R154 ;  /* 0x000000ffff997224 */ /* 0x000fc400078e009a */
[----:B------:R-:W-:Y:S05]  /*5ce0*/  CALL.REL.NOINC `($__internal_91_$__cuda_sm70_shflsync_down_p) ;  /* 0x0000008000007944 */ /* 0x000fea0003c00000 */
[----:B-1----:R-:W-:Y:S01]  /*5cf0*/  MOV R155, R199 ;  /* 0x000000c7009b7202 */ /* 0x002fe20000000f00 */
[----:B0-----:R-:W-:Y:S01]  /*5d00*/  IMAD.MOV.U32 R153, RZ, RZ, R156 ;  /* 0x000000ffff997224 */ /* 0x001fe200078e009c */
[----:B------:R-:W-:Y:S01]  /*5d10*/  MOV R148, 0x5d60 ;  /* 0x00005d6000947802 */ /* 0x000fe20000000f00 */
[----:B------:R-:W-:-:S02]  /*5d20*/  IMAD.MOV.U32 R160, RZ, RZ, 0x1 ;  /* 0x00000001ffa07424 */ /* 0x000fc400078e00ff */
[----:B------:R-:W-:Y:S02]  /*5d30*/  IMAD.MOV.U32 R199, RZ, RZ, 0x1f ;  /* 0x0000001fffc77424 */ /* 0x000fe400078e00ff */
[----:B------:R-:W-:Y:S02]  /*5d40*/  IMAD.MOV.U32 R162, RZ, RZ, -0x1 ;  /* 0xffffffffffa27424 */ /* 0x000fe400078e00ff */
[----:B------:R-:W-:Y:S05]  /*5d50*/  CALL.REL.NOINC `($__internal_91_$__cuda_sm70_shflsync_down_p) ;  /* 0x0000001000007944 */ /* 0x000fea0003c00000 */
[----:B01----:R-:W-:Y:S05]  /*5d60*/  BRA `(.L_x_6453) ;  /* 0xffffc8c000007947 */ /* 0x003fea000383ffff */
        .weak           $__internal_91_$__cuda_sm70_shflsync_down_p
        .type           $__internal_91_$__cuda_sm70_shflsync_down_p,@function
        .size           $__internal_91_$__cuda_sm70_shflsync_down_p,(.L_x_12967 - $__internal_91_$__cuda_sm70_shflsync_down_p)
$__internal_91_$__cuda_sm70_shflsync_down_p:
[----:B------:R-:W-:Y:S01]  /*5d70*/  IMAD.MOV.U32 R149, RZ, RZ, 0x0 ;  /* 0x00000000ff957424 */ /* 0x000fe200078e00ff */
[----:B------:R-:W-:Y:S04]  /*5d80*/  WARPSYNC R162 ;  /* 0x000000a200007348 */ /* 0x000fe80003800000 */
[----:B------:R0:W1:Y:S01]  /*5d90*/  SHFL.DOWN PT, R199, R153, R160, R199 ;  /* 0x080000a099c77389 */ /* 0x00006200000e00c7 */
[----:B------:R-:W-:Y:S05]  /*5da0*/  RET.REL.NODEC R148 `(_ZN10layer_norm13ln_bwd_kernelINS_13Kernel_traitsIf13__nv_bfloat16fS2_fjLj7168ELj1ELj1ELj8ELj8ENS_18Kernel_traits_baseILj7168EfS2_fS2_fjLj256EEEEELb1ELb0ELb1ELb0EEEvNS_9BwdParamsE) ;  /* 0xffffa25094007950 */ /* 0x000fea0003c3ffff */
.L_x_6454:
        /* <DEDUP_REMOVED lines=13> */
.L_x_12967:


//--------------------- .text._ZN10layer_norm22ln_bwd_finalize_kernelINS_22Kernel_traits_finalizeILj7168Ef13__nv_bfloat16fS2_fjLb0ELj1024ELj4ENS_18Kernel_traits_baseILj7168EfS2_fS2_fjLj1024EEEEELb0ELb1EEEvNS_9BwdParamsE --------------------------
	.section	.text._ZN10layer_norm22ln_bwd_finalize_kernelINS_22Kernel_traits_finalizeILj7168Ef13__nv_bfloat16fS2_fjLb0ELj1024ELj4ENS_18Kernel_traits_baseILj7168EfS2_fS2_fjLj1024EEEEELb0ELb1EEEvNS_9BwdParamsE,"ax",@progbits
	.sectioninfo	@"SHI_REGISTERS=32"
	.align	128
        .global         _ZN10layer_norm22ln_bwd_finalize_kernelINS_22Kernel_traits_finalizeILj7168Ef13__nv_bfloat16fS2_fjLb0ELj1024ELj4ENS_18Kernel_traits_baseILj7168EfS2_fS2_fjLj1024EEEEELb0ELb1EEEvNS_9BwdParamsE
        .type           _ZN10layer_norm22ln_bwd_finalize_kernelINS_22Kernel_traits_finalizeILj7168Ef13__nv_bfloat16fS2_fjLb0ELj1024ELj4ENS_18Kernel_traits_baseILj7168EfS2_fS2_fjLj1024EEEEELb0ELb1EEEvNS_9BwdParamsE,@function
        .size           _ZN10layer_norm22ln_bwd_finalize_kernelINS_22Kernel_traits_finalizeILj7168Ef13__nv_bfloat16fS2_fjLb0ELj1024ELj4ENS_18Kernel_traits_baseILj7168EfS2_fS2_fjLj1024EEEEELb0ELb1EEEvNS_9BwdParamsE,(.L_x_12968 - _ZN10layer_norm22ln_bwd_finalize_kernelINS_22Kernel_traits_finalizeILj7168Ef13__nv_bfloat16fS2_fjLb0ELj1024ELj4ENS_18Kernel_traits_baseILj7168EfS2_fS2_fjLj1024EEEEELb0ELb1EEEvNS_9BwdParamsE)
        .other          _ZN10layer_norm22ln_bwd_finalize_kernelINS_22Kernel_traits_finalizeILj7168Ef13__nv_bfloat16fS2_fjLb0ELj1024ELj4ENS_18Kernel_traits_baseILj7168EfS2_fS2_fjLj1024EEEEELb0ELb1EEEvNS_9BwdParamsE,@"STO_CUDA_ENTRY STV_DEFAULT"
_ZN10layer_norm22ln_bwd_finalize_kernelINS_22Kernel_traits_finalizeILj7168Ef13__nv_bfloat16fS2_fjLb0ELj1024ELj4ENS_18Kernel_traits_baseILj7168EfS2_fS2_fjLj1024EEEEELb0ELb1EEEvNS_9BwdParamsE:
.text._ZN10layer_norm22ln_bwd_finalize_kernelINS_22Kernel_traits_finalizeILj7168Ef13__nv_bfloat16fS2_fjLb0ELj1024ELj4ENS_18Kernel_traits_baseILj7168EfS2_fS2_fjLj1024EEEEELb0ELb1EEEvNS_9BwdParamsE:
        /* <DEDUP_REMOVED lines=19> */
.L_x_6465:
        /* <DEDUP_REMOVED lines=27> */
.L_x_6459:
        /* <DEDUP_REMOVED lines=35> */
.L_x_6458:
[----:B------:R-:W-:Y:S05]  /*0510*/  BSYNC B1 ;  /* 0x0000000000017941 */ /* 0x000fea0003800000 */
.L_x_6457:
        /* <DEDUP_REMOVED lines=23> */
.L_x_6461:
[----:B------:R-:W-:Y:S05]  /*0690*/  BSYNC B1 ;  /* 0x0000000000017941 */ /* 0x000fea0003800000 */
.L_x_6460:
        /* <DEDUP_REMOVED lines=10> */
.L_x_6456:
[----:B------:R-:W-:Y:S05]  /*0740*/  BSYNC B0 ;  /* 0x0000000000007941 */ /* 0x000fea0003800000 */
.L_x_6455:
        /* <DEDUP_REMOVED lines=11> */
.L_x_6466:
        /* <DEDUP_REMOVED lines=18> */
.L_x_6467:
[----:B------:R-:W-:Y:S01]  /*0920*/  @!P1 SHF.R.U32.HI R2, RZ, 0x3, R0 ;  /* 0x00000003ff029819 */ /* 0x000fe20000011600 */
[----:B---3--:R-:W-:Y:S02]  /*0930*/  FADD.FTZ R5, R5, R10 ;  /* 0x0000000a05057221 */ /* 0x008fe40000010000 */
[----:B--2---:R-:W-:Y:S01]  /*0940*/  FADD.FTZ R7, R7, R4 ;  /* 0x0000000407077221 */ /* 0x004fe20000010000 */
[----:B------:R-:W-:-:S05]  /*0950*/  @!P1 LOP3.LUT R2, R2, 0x1ffffffc, RZ, 0xc0, !PT ;  /* 0x1ffffffc02029812 */ /* 0x000fca00078ec0ff */
[----:B------:R2:W-:Y:S04]  /*0960*/  @!P1 STS [R2+0x2000], R5 ;  /* 0x0020000502009388 */ /* 0x0005e80000000800 */
[----:B------:R2:W-:Y:S02]  /*0970*/  @!P1 STS [R2+0x2080], R7 ;  /* 0x0020800702009388 */ /* 0x0005e40000000800 */
.L_x_6462:
        /* <DEDUP_REMOVED lines=14> */
.L_x_6463:
[----:B------:R-:W-:Y:S01]  /*0a60*/  HFMA2.MMA R9, -RZ, RZ, 0, 5.9604644775390625e-08 ;  /* 0x00000001ff097435 */ /* 0x000fe200000001ff */
[----:B--2---:R-:W-:Y:S01]  /*0a70*/  IMAD.MOV.U32 R10, RZ, RZ, R4 ;  /* 0x000000ffff0a7224 */ /* 0x004fe200078e0004 */
[----:B------:R-:W-:Y:S01]  /*0a80*/  MOV R11, 0xffffffff ;  /* 0xffffffff000b7802 */ /* 0x000fe20000000f00 */
[----:B------:R-:W-:Y:S01]  /*0a90*/  IMAD.MOV.U32 R6, RZ, RZ, 0x1f ;  /* 0x0000001fff067424 */ /* 0x000fe200078e00ff */
[----:B------:R-:W-:-:S02]  /*0aa0*/  MOV R2, 0xac0 ;  /* 0x00000ac000027802 */ /* 0x000fc40000000f00 */
[----:B01----:R-:W-:Y:S05]  /*0ab0*/  CALL.REL.NOINC `($__internal_92_$__cuda_sm70_shflsync_bfly_p) ;  /* 0x000003c000007944 */ /* 0x003fea0003c00000 */
[----:B-1----:R-:W-:Y:S01]  /*0ac0*/  MOV R3, R6 ;  /* 0x0000000600037202 */ /* 0x002fe20000000f00 */
[----:B0-----:R-:W-:Y:S05]  /*0ad0*/  BRA `(.L_x_6466) ;  /* 0xfffffd2000007947 */ /* 0x001fea000383ffff */
.L_x_6464:
[----:B------:R-:W-:Y:S01]  /*0ae0*/  HFMA2.MMA R9, -RZ, RZ, 0, 1.1920928955078125e-07 ;  /* 0x00000002ff097435 */ /* 0x000fe200000001ff */
[----:B------:R-:W-:Y:S01]  /*0af0*/  IMAD.MOV.U32 R10, RZ, RZ, R13 ;  /* 0x000000ffff0a7224 */ /* 0x000fe200078e000d */
[----:B------:R-:W-:Y:S01]  /*0b00*/  MOV R6, 0x1f ;  /* 0x0000001f00067802 */ /* 0x000fe20000000f00 */
[----:B------:R-:W-:Y:S01]  /*0b10*/  IMAD.MOV.U32 R11, RZ, RZ, -0x1 ;  /* 0xffffffffff0b7424 */ /* 0x000fe200078e00ff */
[----:B------:R-:W-:-:S02]  /*0b20*/  MOV R2, 0xb40 ;  /* 0x00000b4000027802 */ /* 0x000fc40000000f00 */
[----:B012---:R-:W-:Y:S05]  /*0b30*/  CALL.REL.NOINC `($__internal_92_$__cuda_sm70_shflsync_bfly_p) ;  /* 0x0000034000007944 */ /* 0x007fea0003c00000 */
[----:B0-----:R-:W-:Y:S01]  /*0b40*/  HFMA2.MMA R9, -RZ, RZ, 0, 2.384185791015625e-07 ;  /* 0x00000004ff097435 */ /* 0x001fe200000001ff */
[----:B-1----:R-:W-:Y:S01]  /*0b50*/  FADD.FTZ R10, R13, R6 ;  /* 0x000000060d0a7221 */ /* 0x002fe20000010000 */
[----:B------:R-:W-:Y:S01]  /*0b60*/  MOV R6, 0x1f ;  /* 0x0000001f00067802 */ /* 0x000fe20000000f00 */
[----:B------:R-:W-:Y:S01]  /*0b70*/  IMAD.MOV.U32 R11, RZ, RZ, -0x1 ;  /* 0xffffffffff0b7424 */ /* 0x000fe200078e00ff */
[----:B------:R-:W-:-:S02]  /*0b80*/  MOV R2, 0xba0 ;  /* 0x00000ba000027802 */ /* 0x000fc40000000f00 */
[----:B------:R-:W-:Y:S05]  /*0b90*/  CALL.REL.NOINC `($__internal_92_$__cuda_sm70_shflsync_bfly_p) ;  /* 0x000002e000007944 */ /* 0x000fea0003c00000 */
[----:B0-----:R-:W-:Y:S01]  /*0ba0*/  HFMA2.MMA R9, -RZ, RZ, 0, 4.76837158203125e-07 ;  /* 0x00000008ff097435 */ /* 0x001fe200000001ff */
[----:B-1----:R-:W-:Y:S01]  /*0bb0*/  FADD.FTZ R10, R10, R6 ;  /* 0x000000060a0a7221 */ /* 0x002fe20000010000 */
[----:B------:R-:W-:Y:S01]  /*0bc0*/  MOV R6, 0x1f ;  /* 0x0000001f00067802 */ /* 0x000fe20000000f00 */
[----:B------:R-:W-:Y:S01]  /*0bd0*/  IMAD.MOV.U32 R11, RZ, RZ, -0x1 ;  /* 0xffffffffff0b7424 */ /* 0x000fe200078e00ff */
[----:B------:R-:W-:-:S02]  /*0be0*/  MOV R2, 0xc00 ;  /* 0x00000c0000027802 */ /* 0x000fc40000000f00 */
[----:B------:R-:W-:Y:S05]  /*0bf0*/  CALL.REL.NOINC `($__internal_92_$__cuda_sm70_shflsync_bfly_p) ;  /* 0x0000028000007944 */ /* 0x000fea0003c00000 */
[----:B-1----:R-:W-:Y:S01]  /*0c00*/  FADD.FTZ R4, R10, R6 ;  /* 0x000000060a047221 */ /* 0x002fe20000010000 */
[----:B0-----:R-:W-:Y:S01]  /*0c10*/  HFMA2.MMA R9, -RZ, RZ, 0, 9.5367431640625e-07 ;  /* 0x00000010ff097435 */ /* 0x001fe200000001ff */
[----:B------:R-:W-:Y:S01]  /*0c20*/  MOV R6, 0x1f ;  /* 0x0000001f00067802 */ /* 0x000fe20000000f00 */
[----:B------:R-:W-:Y:S01]  /*0c30*/  IMAD.MOV.U32 R11, RZ, RZ, -0x1 ;  /* 0xffffffffff0b7424 */ /* 0x000fe200078e00ff */
[----:B------:R-:W-:-:S02]  /*0c40*/  MOV R2, 0xc70 ;  /* 0x00000c7000027802 */ /* 0x000fc40000000f00 */
[----:B------:R-:W-:Y:S02]  /*0c50*/  MOV R10, R4 ;  /* 0x00000004000a7202 */ /* 0x000fe40000000f00 */
[----:B------:R-:W-:Y:S05]  /*0c60*/  CALL.REL.NOINC `($__internal_92_$__cuda_sm70_shflsync_bfly_p) ;  /* 0x0000021000007944 */ /* 0x000fea0003c00000 */
[----:B0-----:R-:W-:Y:S01]  /*0c70*/  HFMA2.MMA R9, -RZ, RZ, 0, 5.9604644775390625e-08 ;  /* 0x00000001ff097435 */ /* 0x001fe200000001ff */
[----:B-1----:R-:W-:Y:S01]  /*0c80*/  MOV R7, R6 ;  /* 0x0000000600077202 */ /* 0x002fe20000000f00 */
[----:B------:R-:W-:Y:S01]  /*0c90*/  IMAD.MOV.U32 R10, RZ, RZ, R5 ;  /* 0x000000ffff0a7224 */ /* 0x000fe200078e0005 */
[----:B------:R-:W-:Y:S01]  /*0ca0*/  MOV R6, 0x1f ;  /* 0x0000001f00067802 */ /* 0x000fe20000000f00 */
[----:B------:R-:W-:Y:S01]  /*0cb0*/  IMAD.MOV.U32 R11, RZ, RZ, -0x1 ;  /* 0xffffffffff0b7424 */ /* 0x000fe200078e00ff */
[----:B------:R-:W-:Y:S02]  /*0cc0*/  MOV R2, 0xce0 ;  /* 0x00000ce000027802 */ /* 0x000fe40000000f00 */
[----:B------:R-:W-:Y:S05]  /*0cd0*/  CALL.REL.NOINC `($__internal_92_$__cuda_sm70_shflsync_bfly_p) ;  /* 0x000001a000007944 */ /* 0x000fea0003c00000 */
[----:B0-----:R-:W-:Y:S01]  /*0ce0*/  HFMA2.MMA R9, -RZ, RZ, 0, 1.1920928955078125e-07 ;  /* 0x00000002ff097435 */ /* 0x001fe200000001ff */
[----:B-1----:R-:W-:Y:S01]  /*0cf0*/  FADD.FTZ R10, R5, R6 ;  /* 0x00000006050a7221 */ /* 0x002fe20000010000 */
[----:B------:R-:W-:Y:S01]  /*0d00*/  MOV R6, 0x1f ;  /* 0x0000001f00067802 */ /* 0x000fe20000000f00 */
[----:B------:R-:W-:Y:S01]  /*0d10*/  IMAD.MOV.U32 R11, RZ, RZ, -0x1 ;  /* 0xffffffffff0b7424 */ /* 0x000fe200078e00ff */
[----:B------:R-:W-:Y:S02]  /*0d20*/  MOV R2, 0xd40 ;  /* 0x00000d4000027802 */ /* 0x000fe40000000f00 */
[----:B------:R-:W-:Y:S05]  /*0d30*/  CALL.REL.NOINC `($__internal_92_$__cuda_sm70_shflsync_bfly_p) ;  /* 0x0000014000007944 */ /* 0x000fea0003c00000 */
        /* <DEDUP_REMOVED lines=12> */
[----:B0-----:R-:W-:Y:S01]  /*0e00*/  HFMA2.MMA R9, -RZ, RZ, 0, 9.5367431640625e-07 ;  /* 0x00000010ff097435 */ /* 0x001fe200000001ff */
[----:B-1----:R-:W-:Y:S01]  /*0e10*/  FADD.FTZ R10, R10, R6 ;  /* 0x000000060a0a7221 */ /* 0x002fe20000010000 */
[----:B------:R-:W-:Y:S01]  /*0e20*/  MOV R6, 0x1f ;  /* 0x0000001f00067802 */ /* 0x000fe20000000f00 */
[----:B------:R-:W-:Y:S01]  /*0e30*/  IMAD.MOV.U32 R11, RZ, RZ, -0x1 ;  /* 0xffffffffff0b7424 */ /* 0x000fe200078e00ff */
[----:B------:R-:W-:-:S02]  /*0e40*/  MOV R2, 0xe60 ;  /* 0x00000e6000027802 */ /* 0x000fc40000000f00 */
[----:B------:R-:W-:Y:S05]  /*0e50*/  CALL.REL.NOINC `($__internal_92_$__cuda_sm70_shflsync_bfly_p) ;  /* 0x0000002000007944 */ /* 0x000fea0003c00000 */
[----:B-1----:R-:W-:Y:S01]  /*0e60*/  MOV R5, R6 ;  /* 0x0000000600057202 */ /* 0x002fe20000000f00 */
[----:B0-----:R-:W-:Y:S05]  /*0e70*/  BRA `(.L_x_6467) ;  /* 0xfffffaa000007947 */ /* 0x001fea000383ffff */
        .weak           $__internal_92_$__cuda_sm70_shflsync_bfly_p
        .type           $__internal_92_$__cuda_sm70_shflsync_bfly_p,@function
        .size           $__internal_92_$__cuda_sm70_shflsync_bfly_p,(.L_x_12968 - $__internal_92_$__cuda_sm70_shflsync_bfly_p)
$__internal_92_$__cuda_sm70_shflsync_bfly_p:
[----:B------:R-:W-:Y:S01]  /*0e80*/  HFMA2.MMA R3, -RZ, RZ, 0, 0 ;  /* 0x00000000ff037435 */ /* 0x000fe200000001ff */
[----:B------:R-:W-:Y:S04]  /*0e90*/  WARPSYNC R11 ;  /* 0x0000000b00007348 */ /* 0x000fe80003800000 */
[----:B------:R0:W1:Y:S01]  /*0ea0*/  SHFL.BFLY PT, R6, R10, R9, R6 ;  /* 0x0c0000090a067389 */ /* 0x00006200000e0006 */
[----:B------:R-:W-:Y:S05]  /*0eb0*/  RET.REL.NODEC R2 `(_ZN10layer_norm22ln_bwd_finalize_kernelINS_22Kernel_traits_finalizeILj7168Ef13__nv_bfloat16fS2_fjLb0ELj1024ELj4ENS_18Kernel_traits_baseILj7168EfS2_fS2_fjLj1024EEEEELb0ELb1EEEvNS_9BwdParamsE) ;  /* 0xfffff14002007950 */ /* 0x000fea0003c3ffff */
.L_x_6468:
        /* <DEDUP_REMOVED lines=12> */
.L_x_12968:


//--------------------- .text._ZN10layer_norm13ln_bwd_kernelINS_13Kernel_traitsIf13__nv_bfloat16fS2_fjLj7168ELj1ELj1ELj8ELj8ENS_18Kernel_traits_baseILj7168EfS2_fS2_fjLj256EEEEELb1ELb0ELb1ELb1EEEvNS_9BwdParamsE --------------------------
	.section	.text._ZN10layer_norm13ln_bwd_kernelINS_13Kernel_traitsIf13__nv_bfloat16fS2_fjLj7168ELj1ELj1ELj8ELj8ENS_18Kernel_traits_baseILj7168EfS2_fS2_fjLj256EEEEELb1ELb0ELb1ELb1EEEvNS_9BwdParamsE,"ax",@progbits
	.sectioninfo	@"SHI_REGISTERS=223"
	.align	128
        .global         _ZN10layer_norm13ln_bwd_kernelINS_13Kernel_traitsIf13__nv_bfloat16fS2_fjLj7168ELj1ELj1ELj8ELj8ENS_18Kernel_traits_baseILj7168EfS2_fS2_fjLj256EEEEELb1ELb0ELb1ELb1EEEvNS_9BwdParamsE
        .type           _ZN10layer_norm13ln_bwd_kernelINS_13Kernel_traitsIf13__nv_bfloat16fS2_fjLj7168ELj1ELj1ELj8ELj8ENS_18Kernel_traits_baseILj7168EfS2_fS2_fjLj256EEEEELb1ELb0ELb1ELb1EEEvNS_9BwdParamsE,@function
        .size           _ZN10layer_norm13ln_bwd_kernelINS_13Kernel_traitsIf13__nv_bfloat16fS2_fjLj7168ELj1ELj1ELj8ELj8ENS_18Kernel_traits_baseILj7168EfS2_fS2_fjLj256EEEEELb1ELb0ELb1ELb1EEEvNS_9BwdParamsE,(.L_x_12969 - _ZN10layer_norm13ln_bwd_kernelINS_13Kernel_traitsIf13__nv_bfloat16fS2_fjLj7168ELj1ELj1ELj8ELj8ENS_18Kernel_traits_baseILj7168EfS2_fS2_fjLj256EEEEELb1ELb0ELb1ELb1EEEvNS_9BwdParamsE)
        .other          _ZN10layer_norm13ln_bwd_kernelINS_13Kernel_traitsIf13__nv_bfloat16fS2_fjLj7168ELj1ELj1ELj8ELj8ENS_18Kernel_traits_baseILj7168EfS2_fS2_fjLj256EEEEELb1ELb0ELb1ELb1EEEvNS_9BwdParamsE,@"STO_CUDA_ENTRY STV_DEFAULT"
_ZN10layer_norm13ln_bwd_kernelINS_13Kernel_traitsIf13__nv_bfloat16fS2_fjLj7168ELj1ELj1ELj8ELj8ENS_18Kernel_traits_baseILj7168EfS2_fS2_fjLj256EEEEELb1ELb0ELb1ELb1EEEvNS_9BwdParamsE:
.text._ZN10layer_norm13ln_bwd_kernelINS_13Kernel_traitsIf13__nv_bfloat16fS2_fjLj7168ELj1ELj1ELj8ELj8ENS_18Kernel_traits_baseILj7168EfS2_fS2_fjLj256EEEEELb1ELb0ELb1ELb1EEEvNS_9BwdParamsE:
        /* <DEDUP_REMOVED lines=36> */
.L_x_6469:
[----:B------:R-:W-:-:S05]  /*0240*/  IMAD.SHL.U32 R3, R0, 0x10, RZ ;  /* 0x0000001000037824 */ /* 0x000fca00078e00ff */
[----:B------:R-:W-:-:S04]  /*0250*/  LOP3.LUT R3, R3, 0xff0, RZ, 0xc0, !PT ;  /* 0x00000ff003037812 */ /* 0x000fc800078ec0ff */
[----:B------:R-:W-:Y:S02]  /*0260*/  IADD3 R4, P0, R3, c[0x0][0x1b0], RZ ;  /* 0x00006c0003047a10 */ /* 0x000fe40007f1e0ff */
[----:B------:R-:W0:Y:S01]  /*0270*/  LDC.U8 R3, c[0x0][0x1f0] ;  /* 0x00007c00ff037b82 */ /* 0x000e220000000000 */
[----:B------:R-:W-:Y:S01]  /*0280*/  IMAD.MOV.U32 R6, RZ, RZ, 0x1 ;  /* 0x00000001ff067424 */ /* 0x000fe200078e00ff */
        /* <DEDUP_REMOVED lines=37> */
.L_x_6546:
        /* <DEDUP_REMOVED lines=25> */
[----:B------:R-:W-:Y:S01]  /*0670*/  @P0 IMAD R157, R156, c[0x0][0x168], RZ ;  /* 0x00005a009c9d0a24 */ /* 0x000fe200078e02ff */
[----:B------:R-:W-:-:S04]  /*0680*/  MOV R156, RZ ;  /* 0x000000ff009c7202 */ /* 0x000fc80000000f00 */
        /* <DEDUP_REMOVED lines=22> */
[----:B0-----:R-:W-:-:S02]  /*07f0*/  IMAD.WIDE.U32 R192, R208, R203, c[0x0][0x190] ;  /* 0x00006400d0c07625 */ /* 0x001fc400078e00cb */
[----:B------:R0:W5:Y:S02]  /*0800*/  LDG.E R208, [R158.64] ;  /* 0x000000049ed07981 */ /* 0x000164000c1e1900 */
[-C--:B------:R-:W-:Y:S02]  /*0810*/  IMAD.WIDE.U32 R160, R162, R203.reuse, c[0x0][0x190] ;  /* 0x00006400a2a07625 */ /* 0x080fe400078e00cb */
[----:B------:R2:W5:Y:S02]  /*0820*/  @P0 LDG.E.128 R48, [R150.64] ;  /* 0x0000000496300981 */ /* 0x000564000c1e1d00 */
[----:B------:R-:W-:Y:S02]  /*0830*/  IMAD.WIDE.U32 R162, R206, R203, c[0x0][0x190] ;  /* 0x00006400cea27625 */ /* 0x000fe400078e00cb */
[----:B------:R2:W5:Y:S02]  /*0840*/  LDG.E R203, [R192.64] ;  /* 0x00000004c0cb7981 */ /* 0x000564000c1e1900 */
[----:B------:R-:W-:-:S02]  /*0850*/  @P0 IMAD.WIDE.U32 R198, R198, R215, c[0x0][0x218] ;  /* 0x00008600c6c60625 */ /* 0x000fc400078e00d7 */
[----:B------:R2:W5:Y:S02]  /*0860*/  LDG.E R205, [R162.64] ;  /* 0x00000004a2cd7981 */ /* 0x000564000c1e1900 */
[-C--:B---3--:R-:W-:Y:S02]  /*0870*/  @P0 IMAD.WIDE.U32 R156, R214, R215.reuse, c[0x0][0x218] ;  /* 0x00008600d69c0625 */ /* 0x088fe400078e00d7 */
[----:B------:R2:W5:Y:S02]  /*0880*/  @P0 LDG.E.128 R44, [R148.64] ;  /* 0x00000004942c0981 */ /* 0x000564000c1e1d00 */
[----:B0-----:R-:W-:Y:S02]  /*0890*/  @P0 IMAD.WIDE.U32 R158, R216, R215, c[0x0][0x218] ;  /* 0x00008600d89e0625 */ /* 0x001fe400078e00d7 */
[----:B------:R2:W5:Y:S04]  /*08a0*/  @P0 LDG.E.128 R40, [R198.64] ;  /* 0x00000004c6280981 */ /* 0x000568000c1e1d00 */
[----:B------:R2:W5:Y:S04]  /*08b0*/  @P0 LDG.E.128 R36, [R156.64] ;  /* 0x000000049c240981 */ /* 0x000568000c1e1d00 */
[----:B------:R2:W5:Y:S04]  /*08c0*/  @P0 LDG.E.128 R32, [R158.64] ;  /* 0x000000049e200981 */ /* 0x000568000c1e1d00 */
[----:B------:R0:W5:Y:S04]  /*08d0*/  LDG.E R206, [R160.64] ;  /* 0x00000004a0ce7981 */ /* 0x000168000c1e1900 */
[----:B------:R1:W5:Y:S01]  /*08e0*/  @P0 LDG.E.128 R56, [R154.64] ;  /* 0x000000049a380981 */ /* 0x000362000c1e1d00 */
[----:B0-----:R-:W-:Y:S01]  /*08f0*/  IMAD.MOV.U32 R160, RZ, RZ, RZ ;  /* 0x000000ffffa07224 */ /* 0x001fe200078e00ff */
[----:B-1----:R-:W-:Y:S01]  /*0900*/  MOV R154, RZ ;  /* 0x000000ff009a7202 */ /* 0x002fe20000000f00 */
[----:B------:R-:W-:Y:S05]  /*0910*/  BRA `(.L_x_6473) ;  /* 0x0000152000007947 */ /* 0x000fea0003800000 */
.L_x_6472:
[----:B------:R-:W-:Y:S01]  /*0920*/  IADD3 R7, R156, -0x1, RZ ;  /* 0xffffffff9c077810 */ /* 0x000fe20007ffe0ff */
[----:B------:R-:W-:-:S02]  /*0930*/  IMAD.MOV.U32 R163, RZ, RZ, 0x8 ;  /* 0x00000008ffa37424 */ /* 0x000fc400078e00ff */
[----:B------:R-:W-:-:S04]  /*0940*/  IMAD.WIDE R16, R2, R203, c[0x0][0x1a0] ;  /* 0x0000680002107625 */ /* 0x000fc800078e02cb */
[----:B------:R-:W-:-:S05]  /*0950*/  IMAD R7, R7, c[0x0][0x168], RZ ;  /* 0x00005a0007077a24 */ /* 0x000fca00078e02ff */
[----:B------:R-:W-:-:S04]  /*0960*/  SHF.R.S32.HI R8, RZ, 0x1f, R7 ;  /* 0x0000001fff087819 */ /* 0x000fc80000011407 */
[----:B------:R-:W-:-:S04]  /*0970*/  LEA.HI R7, R8, R7, RZ, 0x2 ;  /* 0x0000000708077211 */ /* 0x000fc800078f10ff */
[----:B------:R-:W-:Y:S02]  /*0980*/  LEA.HI.SX32 R162, R7, R192, 0x1e ;  /* 0x000000c007a27211 */ /* 0x000fe400078ff2ff */
[----:B------:R0:W2:Y:S02]  /*0990*/  LDG.E R7, [R16.64] ;  /* 0x0000000410077981 */ /* 0x0000a4000c1e1900 */
[C---:B------:R-:W-:Y:S01]  /*09a0*/  IADD3 R170, R162.reuse, 0x100, RZ ;  /* 0x00000100a2aa7810 */ /* 0x040fe20007ffe0ff */
[CC--:B------:R-:W-:Y:S01]  /*09b0*/  IMAD.WIDE.U32 R172, R162.reuse, R163.reuse, c[0x0][0x208] ;  /* 0x00008200a2ac7625 */ /* 0x0c0fe200078e00a3 */
[C---:B------:R-:W-:Y:S02]  /*09c0*/  IADD3 R168, R162.reuse, 0x200, RZ ;  /* 0x00000200a2a87810 */ /* 0x040fe40007ffe0ff */
[----:B------:R-:W-:Y:S01]  /*09d0*/  IADD3 R166, R162, 0x300, RZ ;  /* 0x00000300a2a67810 */ /* 0x000fe20007ffe0ff */
[-C--:B------:R-:W-:Y:S01]  /*09e0*/  IMAD.WIDE.U32 R170, R170, R163.reuse, c[0x0][0x208] ;  /* 0x00008200aaaa7625 */ /* 0x080fe200078e00a3 */
[C---:B------:R-:W-:Y:S01]  /*09f0*/  IADD3 R164, R162.reuse, 0x400, RZ ;  /* 0x00000400a2a47810 */ /* 0x040fe20007ffe0ff */
[----:B------:R-:W3:Y:S01]  /*0a00*/  LDG.E.64 R172, [R172.64] ;  /* 0x00000004acac7981 */ /* 0x000ee2000c1e1b00 */
[----:B------:R-:W-:Y:S01]  /*0a10*/  IADD3 R160, R162, 0x500, RZ ;  /* 0x00000500a2a07810 */ /* 0x000fe20007ffe0ff */
[----:B------:R-:W-:Y:S01]  /*0a20*/  IMAD.WIDE.U32 R168, R168, R163, c[0x0][0x208] ;  /* 0x00008200a8a87625 */ /* 0x000fe200078e00a3 */
[----:B------:R-:W-:Y:S01]  /*0a30*/  IADD3 R162, R162, 0x600, RZ ;  /* 0x00000600a2a27810 */ /* 0x000fe20007ffe0ff */
[----:B------:R-:W4:Y:S02]  /*0a40*/  LDG.E.64 R170, [R170.64] ;  /* 0x00000004aaaa7981 */ /* 0x000f24000c1e1b00 */
[-C--:B0-----:R-:W-:Y:S01]  /*0a50*/  IMAD.WIDE.U32 R16, R207, R215.reuse, c[0x0][0x188] ;  /* 0x00006200cf107625 */ /* 0x081fe200078e00d7 */
[C---:B------:R-:W-:Y:S01]  /*0a60*/  IADD3 R190, R6.reuse, 0x400, RZ ;  /* 0x0000040006be7810 */ /* 0x040fe20007ffe0ff */
[----:B------:R-:W4:Y:S01]  /*0a70*/  LDG.E.64 R168, [R168.64] ;  /* 0x00000004a8a87981 */ /* 0x000f22000c1e1b00 */
[C---:B------:R-:W-:Y:S01]  /*0a80*/  IADD3 R194, R6.reuse, 0x500, RZ ;  /* 0x0000050006c27810 */ /* 0x040fe20007ffe0ff */
[CC--:B------:R-:W-:Y:S01]  /*0a90*/  IMAD.WIDE.U32 R8, R6.reuse, R215.reuse, c[0x0][0x188] ;  /* 0x0000620006087625 */ /* 0x0c0fe200078e00d7 */
[----:B------:R-:W-:Y:S01]  /*0aa0*/  IADD3 R196, R6, 0x600, RZ ;  /* 0x0000060006c47810 */ /* 0x000fe20007ffe0ff */
[----:B------:R-:W4:Y:S02]  /*0ab0*/  LDG.E.128 R16, [R16.64] ;  /* 0x0000000410107981 */ /* 0x000f24000c1e1d00 */
[----:B------:R-:W-:-:S02]  /*0ac0*/  IMAD.WIDE.U32 R12, R210, R215, c[0x0][0x188] ;  /* 0x00006200d20c7625 */ /* 0x000fc400078e00d7 */
[----:B------:R-:W4:Y:S02]  /*0ad0*/  LDG.E.128 R8, [R8.64] ;  /* 0x0000000408087981 */ /* 0x000f24000c1e1d00 */
[-C--:B------:R-:W-:Y:S02]  /*0ae0*/  IMAD.WIDE.U32 R166, R166, R163.reuse, c[0x0][0x208] ;  /* 0x00008200a6a67625 */ /* 0x080fe400078e00a3 */
[----:B------:R-:W4:Y:S02]  /*0af0*/  LDG.E.128 R12, [R12.64] ;  /* 0x000000040c0c7981 */ /* 0x000f24000c1e1d00 */
[-C--:B------:R-:W-:Y:S02]  /*0b00*/  IMAD.WIDE.U32 R164, R164, R163.reuse, c[0x0][0x208] ;  /* 0x00008200a4a47625 */ /* 0x080fe400078e00a3 */
[----:B------:R-:W4:Y:S02]  /*0b10*/  LDG.E.64 R166, [R166.64] ;  /* 0x00000004a6a67981 */ /* 0x000f24000c1e1b00 */
[----:B------:R-:W-:-:S02]  /*0b20*/  IMAD.WIDE.U32 R160, R160, R163, c[0x0][0x208] ;  /* 0x00008200a0a07625 */ /* 0x000fc400078e00a3 */
[----:B------:R-:W4:Y:S02]  /*0b30*/  LDG.E.64 R164, [R164.64] ;  /* 0x00000004a4a47981 */ /* 0x000f24000c1e1b00 */
[----:B------:R-:W-:Y:S02]  /*0b40*/  IMAD.WIDE.U32 R162, R162, R163, c[0x0][0x208] ;  /* 0x00008200a2a27625 */ /* 0x000fe400078e00a3 */
[----:B------:R-:W4:Y:S02]  /*0b50*/  LDG.E.64 R160, [R160.64] ;  /* 0x00000004a0a07981 */ /* 0x000f24000c1e1b00 */
[-C--:B------:R-:W-:Y:S02]  /*0b60*/  IMAD.WIDE.U32 R20, R204, R215.reuse, c[0x0][0x188] ;  /* 0x00006200cc147625 */ /* 0x080fe400078e00d7 */
[----:B------:R-:W4:Y:S02]  /*0b70*/  LDG.E.64 R162, [R162.64] ;  /* 0x00000004a2a27981 */ /* 0x000f24000c1e1b00 */
[----:B------:R-:W-:-:S02]  /*0b80*/  IMAD.WIDE.U32 R24, R190, R215, c[0x0][0x188] ;  /* 0x00006200be187625 */ /* 0x000fc400078e00d7 */
[----:B------:R-:W4:Y:S02]  /*0b90*/  LDG.E.128 R20, [R20.64] ;  /* 0x0000000414147981 */ /* 0x000f24000c1e1d00 */
[-C--:B------:R-:W-:Y:S02]  /*0ba0*/  IMAD.WIDE.U32 R28, R194, R215.reuse, c[0x0][0x188] ;  /* 0x00006200c21c7625 */ /* 0x080fe400078e00d7 */
[----:B------:R-:W4:Y:S02]  /*0bb0*/  LDG.E.128 R24, [R24.64] ;  /* 0x0000000418187981 */ /* 0x000f24000c1e1d00 */
[----:B------:R-:W-:Y:S02]  /*0bc0*/  IMAD.WIDE.U32 R156, R196, R215, c[0x0][0x188] ;  /* 0x00006200c49c7625 */ /* 0x000fe400078e00d7 */
[----:B------:R-:W4:Y:S04]  /*0bd0*/  LDG.E.128 R28, [R28.64] ;  /* 0x000000041c1c7981 */ /* 0x000f28000c1e1d00 */
[----:B------:R-:W4:Y:S01]  /*0be0*/  LDG.E.128 R156, [R156.64] ;  /* 0x000000049c9c7981 */ /* 0x000f22000c1e1d00 */
        /* <DEDUP_REMOVED lines=8> */
[C---:B------:R-:W-:Y:S02]  /*0c70*/  IADD3 R176, R178.reuse, 0x100, RZ ;  /* 0x00000100b2b07810 */ /* 0x040fe40007ffe0ff */
[----:B------:R-:W-:Y:S01]  /*0c80*/  ISETP.NE.AND.EX P0, PT, RZ, c[0x0][0x21c], PT, P0 ;  /* 0x00008700ff007a0c */ /* 0x000fe20003f05300 */
[C---:B------:R-:W-:Y:S01]  /*0c90*/  IMAD.WIDE.U32 R174, R178.reuse, R203, c[0x0][0x190] ;  /* 0x00006400b2ae7625 */ /* 0x040fe200078e00cb */
[----:B------:R-:W-:-:S02]  /*0ca0*/  IADD3 R180, R178, 0x200, RZ ;  /* 0x00000200b2b47810 */ /* 0x000fc40007ffe0ff */
[----:B------:R-:W-:Y:S01]  /*0cb0*/  IADD3 R182, R178, 0x300, RZ ;  /* 0x00000300b2b67810 */ /* 0x000fe20007ffe0ff */
[-C--:B------:R-:W-:Y:S01]  /*0cc0*/  IMAD.WIDE.U32 R176, R176, R203.reuse, c[0x0][0x190] ;  /* 0x00006400b0b07625 */ /* 0x080fe200078e00cb */
[C---:B------:R-:W-:Y:S01]  /*0cd0*/  IADD3 R184, R178.reuse, 0x400, RZ ;  /* 0x00000400b2b87810 */ /* 0x040fe20007ffe0ff */
[----:B------:R0:W5:Y:S01]  /*0ce0*/  LDG.E R212, [R174.64] ;  /* 0x00000004aed47981 */ /* 0x000162000c1e1900 */
[C---:B------:R-:W-:Y:S02]  /*0cf0*/  IADD3 R186, R178.reuse, 0x500, RZ ;  /* 0x00000500b2ba7810 */ /* 0x040fe40007ffe0ff */
[----:B------:R-:W-:Y:S01]  /*0d00*/  IADD3 R188, R178, 0x600, RZ ;  /* 0x00000600b2bc7810 */ /* 0x000fe20007ffe0ff */
[-C--:B------:R-:W-:Y:S01]  /*0d10*/  IMAD.WIDE.U32 R178, R180, R203.reuse, c[0x0][0x190] ;  /* 0x00006400b4b27625 */ /* 0x080fe200078e00cb */
[----:B------:R1:W5:Y:S03]  /*0d20*/  LDG.E R211, [R176.64] ;  /* 0x00000004b0d37981 */ /* 0x000366000c1e1900 */
[-C--:B------:R-:W-:Y:S01]  /*0d30*/  IMAD.WIDE.U32 R180, R182, R203.reuse, c[0x0][0x190] ;  /* 0x00006400b6b47625 */ /* 0x080fe200078e00cb */
[----:B------:R1:W5:Y:S03]  /*0d40*/  @P0 LDG.E.128 R56, [R154.64] ;  /* 0x000000049a380981 */ /* 0x000366000c1e1d00 */
[-C--:B------:R-:W-:Y:S01]  /*0d50*/  IMAD.WIDE.U32 R182, R184, R203.reuse, c[0x0][0x190] ;  /* 0x00006400b8b67625 */ /* 0x080fe200078e00cb */
[----:B------:R2:W5:Y:S03]  /*0d60*/  @P0 LDG.E.128 R52, [R152.64] ;  /* 0x0000000498340981 */ /* 0x000566000c1e1d00 */
[----:B0-----:R-:W-:Y:S01]  /*0d70*/  IMAD.WIDE.U32 R174, R186, R203, c[0x0][0x190] ;  /* 0x00006400baae7625 */ /* 0x001fe200078e00cb */
[----:B------:R4:W5:Y:S03]  /*0d80*/  @P0 LDG.E.128 R48, [R150.64] ;  /* 0x0000000496300981 */ /* 0x000966000c1e1d00 */
[-C--:B-1----:R-:W-:Y:S01]  /*0d90*/  @P0 IMAD.WIDE.U32 R176, R190, R215.reuse, c[0x0][0x218] ;  /* 0x00008600beb00625 */ /* 0x082fe200078e00d7 */
[----:B------:R0:W5:Y:S03]  /*0da0*/  @P0 LDG.E.128 R44, [R148.64] ;  /* 0x00000004942c0981 */ /* 0x000166000c1e1d00 */
[-C--:B------:R-:W-:Y:S01]  /*0db0*/  @P0 IMAD.WIDE.U32 R184, R194, R215.reuse, c[0x0][0x218] ;  /* 0x00008600c2b80625 */ /* 0x080fe200078e00d7 */
[----:B------:R1:W5:Y:S03]  /*0dc0*/  @P0 LDG.E.128 R40, [R176.64] ;  /* 0x00000004b0280981 */ /* 0x000366000c1e1d00 */
[----:B------:R-:W-:Y:S01]  /*0dd0*/  @P0 IMAD.WIDE.U32 R186, R196, R215, c[0x0][0x218] ;  /* 0x00008600c4ba0625 */ /* 0x000fe200078e00d7 */
[----:B------:R0:W5:Y:S04]  /*0de0*/  @P0 LDG.E.128 R36, [R184.64] ;  /* 0x00000004b8240981 */ /* 0x000168000c1e1d00 */
[----:B------:R0:W5:Y:S01]  /*0df0*/  @P0 LDG.E.128 R32, [R186.64] ;  /* 0x00000004ba200981 */ /* 0x000162000c1e1d00 */
[----:B------:R-:W-:-:S03]  /*0e00*/  ISETP.NE.AND P0, PT, R3, RZ, PT ;  /* 0x000000ff0300720c */ /* 0x000fc60003f05270 */
[----:B------:R3:W5:Y:S04]  /*0e10*/  LDG.E R205, [R174.64] ;  /* 0x00000004aecd7981 */ /* 0x000768000c1e1900 */
[----:B------:R0:W5:Y:S04]  /*0e20*/  LDG.E R209, [R178.64] ;  /* 0x00000004b2d17981 */ /* 0x000168000c1e1900 */
[----:B------:R0:W5:Y:S01]  /*0e30*/  LDG.E R206, [R182.64] ;  /* 0x00000004b6ce7981 */ /* 0x000162000c1e1900 */
[----:B------:R-:W-:-:S03]  /*0e40*/  IMAD.WIDE.U32 R188, R188, R203, c[0x0][0x190] ;  /* 0x00006400bcbc7625 */ /* 0x000fc600078e00cb */
[----:B------:R0:W5:Y:S04]  /*0e50*/  LDG.E R208, [R180.64] ;  /* 0x00000004b4d07981 */ /* 0x000168000c1e1900 */
[----:B------:R0:W5:Y:S01]  /*0e60*/  LDG.E R203, [R188.64] ;  /* 0x00000004bccb7981 */ /* 0x000162000c1e1900 */
[----:B--2---:R-:W-:Y:S01]  /*0e70*/  FSEL R7, R7, RZ, !P0 ;  /* 0x000000ff07077208 */ /* 0x004fe20004000000 */
[----:B---3--:R-:W-:Y:S01]  /*0e80*/  IMAD.MOV.U32 R175, RZ, RZ, R172 ;  /* 0x000000ffffaf7224 */ /* 0x008fe200078e00ac */
[--C-:B------:R-:W-:Y:S02]  /*0e90*/  SHF.R.U64 R174, R172, 0x10, R173.reuse ;  /* 0x00000010acae7819 */ /* 0x100fe400000012ad */
[----:B------:R-:W-:Y:S02]  /*0ea0*/  MOV R153, R173 ;  /* 0x000000ad00997202 */ /* 0x000fe40000000f00 */
[----:B------:R-:W-:-:S02]  /*0eb0*/  SHF.R.U32.HI R172, RZ, 0x10, R173 ;  /* 0x00000010ffac7819 */ /* 0x000fc400000116ad */
[--C-:B----4-:R-:W-:Y:S01]  /*0ec0*/  SHF.R.U64 R151, R170, 0x10, R171.reuse ;  /* 0x00000010aa977819 */ /* 0x110fe200000012ab */
[----:B------:R-:W-:Y:S01]  /*0ed0*/  IMAD.MOV.U32 R173, RZ, RZ, R168 ;  /* 0x000000ffffad7224 */ /* 0x000fe200078e00a8 */
[----:B0-----:R-:W-:Y:S02]  /*0ee0*/  MOV R149, R171 ;  /* 0x000000ab00957202 */ /* 0x001fe40000000f00 */
[----:B------:R-:W-:Y:S01]  /*0ef0*/  SHF.R.U32.HI R150, RZ, 0x10, R171 ;  /* 0x00000010ff967819 */ /* 0x000fe200000116ab */
[C---:B------:R-:W-:Y:S01]  /*0f00*/  FADD.FTZ R16, -R7.reuse, R16 ;  /* 0x0000001007107221 */ /* 0x040fe20000010100 */
[----:B------:R-:W-:Y:S01]  /*0f10*/  SHF.R.U64 R171, R168, 0x10, R169 ;  /* 0x00000010a8ab7819 */ /* 0x000fe200000012a9 */
[C---:B------:R-:W-:Y:S01]  /*0f20*/  FADD.FTZ R168, -R7.reuse, R17 ;  /* 0x0000001107a87221 */ /* 0x040fe20000010100 */
[----:B------:R-:W-:Y:S01]  /*0f30*/  PRMT R175, RZ, 0x5410, R175 ;  /* 0x00005410ffaf7816 */ /* 0x000fe200000000af */
[----:B------:R-:W-:Y:S02]  /*0f40*/  FADD.FTZ R10, -R7, R10 ;  /* 0x0000000a070a7221 */ /* 0x000fe40000010100 */
[----:B------:R-:W-:-:S02]  /*0f50*/  IMAD.MOV.U32 R154, RZ, RZ, R170 ;  /* 0x000000ffff9a7224 */ /* 0x000fc400078e00aa */
[C---:B------:R-:W-:Y:S01]  /*0f60*/  FADD.FTZ R194, -R7.reuse, R15 ;  /* 0x0000000f07c27221 */ /* 0x040fe20000010100 */
[----:B------:R-:W-:Y:S01]  /*0f70*/  PRMT R174, RZ, 0x5410, R174 ;  /* 0x00005410ffae7816 */ /* 0x000fe200000000ae */
[C---:B------:R-:W-:Y:S02]  /*0f80*/  FADD.FTZ R8, -R7.reuse, R8 ;  /* 0x0000000807087221 */ /* 0x040fe40000010100 */
[----:B------:R-:W-:Y:S02]  /*0f90*/  FADD.FTZ R192, -R7, R11 ;  /* 0x0000000b07c07221 */ /* 0x000fe40000010100 */
[----:B------:R-:W-:Y:S01]  /*0fa0*/  FMUL.FTZ R15, R5, R16 ;  /* 0x00000010050f7220 */ /* 0x000fe20000410000 */
[----:B------:R-:W-:Y:S01]  /*0fb0*/  SHF.R.U64 R178, R166, 0x10, R167 ;  /* 0x00000010a6b27819 */ /* 0x000fe200000012a7 */
[----:B------:R-:W-:Y:S01]  /*0fc0*/  FADD.FTZ R12, -R7, R12 ;  /* 0x0000000c070c7221 */ /* 0x000fe20000010100 */
[----:B------:R-:W-:Y:S01]  /*0fd0*/  SHF.R.U64 R182, R164, 0x10, R165 ;  /* 0x00000010a4b67819 */ /* 0x000fe200000012a5 */
[----:B------:R-:W-:Y:S01]  /*0fe0*/  FMUL.FTZ R16, R5, R168 ;  /* 0x000000a805107220 */ /* 0x000fe20000410000 */
[----:B------:R-:W-:Y:S01]  /*0ff0*/  SHF.R.U64 R187, R160, 0x10, R161 ;  /* 0x00000010a0bb7819 */ /* 0x000fe200000012a1 */
[C---:B------:R-:W-:Y:S01]  /*1000*/  FADD.FTZ R190, -R7.reuse, R9 ;  /* 0x0000000907be7221 */ /* 0x040fe20000010100 */
[----:B------:R-:W-:Y:S01]  /*1010*/  MOV R185, R161 ;  /* 0x000000a100b97202 */ /* 0x000fe20000000f00 */
[----:B------:R-:W-:Y:S01]  /*1020*/  IMAD.MOV.U32 R179, RZ, RZ, R166 ;  /* 0x000000ffffb37224 */ /* 0x000fe200078e00a6 */
[----:B------:R-:W-:Y:S01]  /*1030*/  SHF.R.U32.HI R186, RZ, 0x10, R161 ;  /* 0x00000010ffba7819 */ /* 0x000fe200000116a1 */
[----:B------:R-:W-:Y:S01]  /*1040*/  IMAD.MOV.U32 R183, RZ, RZ, R164 ;  /* 0x000000ffffb77224 */ /* 0x000fe200078e00a4 */
[----:B------:R-:W-:Y:S01]  /*1050*/  SHF.R.U64 R161, R162, 0x10, R163 ;  /* 0x00000010a2a17819 */ /* 0x000fe200000012a3 */
[----:B------:R-:W-:Y:S01]  /*1060*/  IMAD.MOV.U32 R184, RZ, RZ, R162 ;  /* 0x000000ffffb87224 */ /* 0x000fe200078e00a2 */
[----:B------:R-:W-:Y:S01]  /*1070*/  SHF.R.U32.HI R155, RZ, 0x10, R169 ;  /* 0x00000010ff9b7819 */ /* 0x000fe200000116a9 */
[----:B------:R-:W-:Y:S01]  /*1080*/  FMUL.FTZ R168, R84, R175 ;  /* 0x000000af54a87220 */ /* 0x000fe20000410000 */
        /* <DEDUP_REMOVED lines=18> */
[C---:B------:R-:W-:Y:S01]  /*11b0*/  FADD.FTZ R218, -R7.reuse, R157 ;  /* 0x0000009d07da7221 */ /* 0x040fe20000010100 */
[----:B------:R-:W-:Y:S01]  /*11c0*/  PRMT R157, RZ, 0x5410, R154 ;  /* 0x00005410ff9d7816 */ /* 0x000fe2000000009a */
[----:B------:R-:W-:-:S02]  /*11d0*/  FADD.FTZ R158, -R7, R158 ;  /* 0x0000009e079e7221 */ /* 0x000fc40000010100 */
[----:B------:R-:W-:Y:S02]  /*11e0*/  FADD.FTZ R220, -R7, R159 ;  /* 0x0000009f07dc7221 */ /* 0x000fe40000010100 */
[C---:B------:R-:W-:Y:S01]  /*11f0*/  FMUL.FTZ R9, R5.reuse, R10 ;  /* 0x0000000a05097220 */ /* 0x040fe20000410000 */
[----:B-1----:R-:W-:Y:S01]  /*1200*/  MOV R176, R167 ;  /* 0x000000a700b07202 */ /* 0x002fe20000000f00 */
[C---:B------:R-:W-:Y:S01]  /*1210*/  FMUL.FTZ R7, R5.reuse, R8 ;  /* 0x0000000805077220 */ /* 0x040fe20000410000 */
[----:B------:R-:W-:Y:S01]  /*1220*/  SHF.R.U32.HI R177, RZ, 0x10, R167 ;  /* 0x00000010ffb17819 */ /* 0x000fe200000116a7 */
[C---:B------:R-:W-:Y:S01]  /*1230*/  FMUL.FTZ R10, R5.reuse, R192 ;  /* 0x000000c0050a7220 */ /* 0x040fe20000410000 */
[----:B------:R-:W-:Y:S01]  /*1240*/  PRMT R153, RZ, 0x5410, R153 ;  /* 0x00005410ff997816 */ /* 0x000fe20000000099 */
[C---:B------:R-:W-:Y:S01]  /*1250*/  FMUL.FTZ R11, R5.reuse, R12 ;  /* 0x0000000c050b7220 */ /* 0x040fe20000410000 */
[----:B------:R-:W-:Y:S01]  /*1260*/  MOV R152, R169 ;  /* 0x000000a900987202 */ /* 0x000fe20000000f00 */
[----:B------:R-:W-:Y:S01]  /*1270*/  FMUL.FTZ R8, R5, R190 ;  /* 0x000000be05087220 */ /* 0x000fe20000410000 */
[----:B------:R-:W-:Y:S01]  /*1280*/  PRMT R190, RZ, 0x5410, R155 ;  /* 0x00005410ffbe7816 */ /* 0x000fe2000000009b */
[----:B------:R-:W-:-:S02]  /*1290*/  FMUL.FTZ R167, R85, R174 ;  /* 0x000000ae55a77220 */ /* 0x000fc40000410000 */
[----:B------:R-:W-:Y:S02]  /*12a0*/  FADD.FTZ R154, RZ, R168 ;  /* 0x000000a8ff9a7221 */ /* 0x000fe40000010000 */
[----:B------:R-:W-:Y:S02]  /*12b0*/  FADD.FTZ R143, R143, R172 ;  /* 0x000000ac8f8f7221 */ /* 0x000fe40000010000 */
[-C--:B------:R-:W-:Y:S02]  /*12c0*/  FFMA.FTZ R91, R10, R172.reuse, R91 ;  /* 0x000000ac0a5b7223 */ /* 0x080fe4000001005b */
[----:B------:R-:W-:Y:S02]  /*12d0*/  FMUL.FTZ R169, R87, R172 ;  /* 0x000000ac57a97220 */ /* 0x000fe40000410000 */
[----:B------:R-:W-:Y:S02]  /*12e0*/  FFMA.FTZ R155, R7, R168, RZ ;  /* 0x000000a8079b7223 */ /* 0x000fe400000100ff */
        /* <DEDUP_REMOVED lines=8> */
[----:B------:R-:W-:Y:S01]  /*1370*/  FMUL.FTZ R31, R5, R156 ;  /* 0x0000009c051f7220 */ /* 0x000fe20000410000 */
[----:B------:R-:W-:Y:S01]  /*1380*/  PRMT R156, RZ, 0x5410, R151 ;  /* 0x00005410ff9c7816 */ /* 0x000fe20000000097 */
[----:B------:R-:W-:Y:S02]  /*1390*/  FFMA.FTZ R155, R9, R170, R155 ;  /* 0x000000aa099b7223 */ /* 0x000fe4000001009b */
[----:B------:R-:W-:Y:S02]  /*13a0*/  FADD.FTZ R157, R154, R169 ;  /* 0x000000a99a9d7221 */ /* 0x000fe40000010000 */
[C---:B------:R-:W-:Y:S01]  /*13b0*/  FMUL.FTZ R27, R5.reuse, R28 ;  /* 0x0000001c051b7220 */ /* 0x040fe20000410000 */
[----:B------:R-:W-:Y:S01]  /*13c0*/  PRMT R159, RZ, 0x5410, R149 ;  /* 0x00005410ff9f7816 */ /* 0x000fe20000000095 */
[----:B------:R-:W-:Y:S01]  /*13d0*/  FMUL.FTZ R28, R5, R162 ;  /* 0x000000a2051c7220 */ /* 0x000fe20000410000 */
[----:B------:R-:W-:Y:S01]  /*13e0*/  PRMT R162, RZ, 0x5410, R171 ;  /* 0x00005410ffa27816 */ /* 0x000fe200000000ab */
[----:B------:R-:W-:Y:S01]  /*13f0*/  FFMA.FTZ R155, R10, R169, R155 ;  /* 0x000000a90a9b7223 */ /* 0x000fe2000001009b */
[----:B------:R-:W-:Y:S01]  /*1400*/  MOV R180, R165 ;  /* 0x000000a500b47202 */ /* 0x000fe20000000f00 */
[----:B------:R-:W-:Y:S01]  /*1410*/  FMUL.FTZ R171, R81, R156 ;  /* 0x0000009c51ab7220 */ /* 0x000fe20000410000 */
[----:B------:R-:W-:Y:S01]  /*1420*/  SHF.R.U32.HI R181, RZ, 0x10, R165 ;  /* 0x00000010ffb57819 */ /* 0x000fe200000116a5 */
[----:B------:R-:W-:-:S02]  /*1430*/  FADD.FTZ R154, R157, R172 ;  /* 0x000000ac9d9a7221 */ /* 0x000fc40000010000 */
[----:B------:R-:W-:Y:S01]  /*1440*/  FMUL.FTZ R165, R5, R158 ;  /* 0x0000009e05a57220 */ /* 0x000fe20000410000 */
[----:B------:R-:W-:Y:S01]  /*1450*/  PRMT R158, RZ, 0x5410, R150 ;  /* 0x00005410ff9e7816 */ /* 0x000fe20000000096 */
[----:B------:R-:W-:Y:S02]  /*1460*/  FFMA.FTZ R155, R11, R172, R155 ;  /* 0x000000ac0b9b7223 */ /* 0x000fe4000001009b */
[----:B------:R-:W-:Y:S02]  /*1470*/  FADD.FTZ R141, R141, R174 ;  /* 0x000000ae8d8d7221 */ /* 0x000fe40000010000 */
[----:B------:R-:W-:Y:S02]  /*1480*/  FFMA.FTZ R89, R8, R174, R89 ;  /* 0x000000ae08597223 */ /* 0x000fe40000010059 */
[----:B------:R-:W-:Y:S02]  /*1490*/  FMUL.FTZ R174, R82, R159 ;  /* 0x0000009f52ae7220 */ /* 0x000fe40000410000 */
[----:B------:R-:W-:Y:S01]  /*14a0*/  FADD.FTZ R157, R154, R171 ;  /* 0x000000ab9a9d7221 */ /* 0x000fe20000010000 */
[----:B------:R-:W-:Y:S01]  /*14b0*/  SHF.R.U32.HI R148, RZ, 0x10, R163 ;  /* 0x00000010ff947819 */ /* 0x000fe200000116a3 */
[----:B------:R-:W-:Y:S01]  /*14c0*/  IMAD.MOV.U32 R188, RZ, RZ, R160 ;  /* 0x000000ffffbc7224 */ /* 0x000fe200078e00a0 */
[----:B------:R-:W-:Y:S01]  /*14d0*/  MOV R160, R163 ;  /* 0x000000a300a07202 */ /* 0x000fe20000000f00 */
[----:B------:R-:W-:Y:S01]  /*14e0*/  FMUL.FTZ R13, R5, R14 ;  /* 0x0000000e050d7220 */ /* 0x000fe20000410000 */
        /* <DEDUP_REMOVED lines=16> */
[----:B------:R-:W-:Y:S02]  /*15f0*/  FFMA.FTZ R155, R15, R176, R155 ;  /* 0x000000b00f9b7223 */ /* 0x000fe4000001009b */
[----:B------:R-:W-:-:S02]  /*1600*/  FMUL.FTZ R178, R78, R189 ;  /* 0x000000bd4eb27220 */ /* 0x000fc40000410000 */
[----:B------:R-:W-:Y:S01]  /*1610*/  FADD.FTZ R157, R154, R175 ;  /* 0x000000af9a9d7221 */ /* 0x000fe20000010000 */
[----:B------:R-:W-:Y:S01]  /*1620*/  PRMT R179, RZ, 0x5410, R179 ;  /* 0x00005410ffb37816 */ /* 0x000fe200000000b3 */
[----:B------:R-:W-:Y:S01]  /*1630*/  FMUL.FTZ R17, R5, R18 ;  /* 0x0000001205117220 */ /* 0x000fe20000410000 */
[----:B------:R-:W-:Y:S01]  /*1640*/  PRMT R194, RZ, 0x5410, R177 ;  /* 0x00005410ffc27816 */ /* 0x000fe200000000b1 */
[----:B------:R-:W-:Y:S02]  /*1650*/  FFMA.FTZ R155, R16, R175, R155 ;  /* 0x000000af109b7223 */ /* 0x000fe4000001009b */
[----:B------:R-:W-:Y:S02]  /*1660*/  FMUL.FTZ R177, R79, R190 ;  /* 0x000000be4fb17220 */ /* 0x000fe40000410000 */
[----:B------:R-:W-:Y:S01]  /*1670*/  FADD.FTZ R154, R157, R178 ;  /* 0x000000b29d9a7221 */ /* 0x000fe20000010000 */
        /* <DEDUP_REMOVED lines=15> */
[----:B------:R-:W-:Y:S02]  /*1770*/  FADD.FTZ R157, R154, R179 ;  /* 0x000000b39a9d7221 */ /* 0x000fe40000010000 */
[C---:B------:R-:W-:Y:S01]  /*1780*/  FMUL.FTZ R21, R5.reuse, R22 ;  /* 0x0000001605157220 */ /* 0x040fe20000410000 */
[----:B------:R-:W-:Y:S01]  /*1790*/  PRMT R183, RZ, 0x5410, R183 ;  /* 0x00005410ffb77816 */ /* 0x000fe200000000b7 */
[----:B------:R-:W-:Y:S01]  /*17a0*/  FMUL.FTZ R22, R5, R198 ;  /* 0x000000c605167220 */ /* 0x000fe20000410000 */
[----:B------:R-:W-:Y:S01]  /*17b0*/  PRMT R198, RZ, 0x5410, R181 ;  /* 0x00005410ffc67816 */ /* 0x000fe200000000b5 */
[----:B------:R-:W-:Y:S02]  /*17c0*/  FFMA.FTZ R155, R20, R179, R155 ;  /* 0x000000b3149b7223 */ /* 0x000fe4000001009b */
        /* <DEDUP_REMOVED lines=11> */
[----:B------:R-:W-:Y:S01]  /*1880*/  FADD.FTZ R154, R157, R184 ;  /* 0x000000b89d9a7221 */ /* 0x000fe20000010000 */
[----:B------:R-:W-:Y:S01]  /*1890*/  PRMT R152, RZ, 0x5410, R186 ;  /* 0x00005410ff987816 */ /* 0x000fe200000000ba */
[----:B------:R-:W-:Y:S02]  /*18a0*/  FMUL.FTZ R24, R5, R164 ;  /* 0x000000a405187220 */ /* 0x000fe40000410000 */
[----:B------:R-:W-:Y:S02]  /*18b0*/  FFMA.FTZ R155, R23, R184, R155 ;  /* 0x000000b8179b7223 */ /* 0x000fe4000001009b */
[----:B------:R-:W-:Y:S02]  /*18c0*/  FMUL.FTZ R186, R70, R193 ;  /* 0x000000c146ba7220 */ /* 0x000fe40000410000 */
[----:B------:R-:W-:-:S02]  /*18d0*/  FADD.FTZ R157, R154, R183 ;  /* 0x000000b79a9d7221 */ /* 0x000fc40000010000 */
[----:B------:R-:W-:Y:S02]  /*18e0*/  FADD.FTZ R142, R142, R153 ;  /* 0x000000998e8e7221 */ /* 0x000fe40000010000 */
[----:B------:R-:W-:Y:S01]  /*18f0*/  FFMA.FTZ R90, R9, R153, R90 ;  /* 0x00000099095a7223 */ /* 0x000fe2000001005a */
[----:B------:R-:W-:Y:S01]  /*1900*/  PRMT R153, RZ, 0x5410, R185 ;  /* 0x00005410ff997816 */ /* 0x000fe200000000b9 */
[C---:B------:R-:W-:Y:S01]  /*1910*/  FMUL.FTZ R25, R5.reuse, R26 ;  /* 0x0000001a05197220 */ /* 0x040fe20000410000 */
[----:B------:R-:W-:Y:S01]  /*1920*/  PRMT R195, RZ, 0x5410, R188 ;  /* 0x00005410ffc37816 */ /* 0x000fe200000000bc */
[----:B------:R-:W-:Y:S02]  /*1930*/  FFMA.FTZ R155, R24, R183, R155 ;  /* 0x000000b7189b7223 */ /* 0x000fe4000001009b */
[----:B------:R-:W-:Y:S02]  /*1940*/  FMUL.FTZ R29, R5, R30 ;  /* 0x0000001e051d7220 */ /* 0x000fe40000410000 */
[----:B------:R-:W-:-:S02]  /*1950*/  FMUL.FTZ R185, R71, R198 ;  /* 0x000000c647b97220 */ /* 0x000fc40000410000 */
[----:B------:R-:W-:Y:S02]  /*1960*/  FADD.FTZ R154, R157, R186 ;  /* 0x000000ba9d9a7221 */ /* 0x000fe40000010000 */
[----:B------:R-:W-:Y:S01]  /*1970*/  FMUL.FTZ R26, R5, R214 ;  /* 0x000000d6051a7220 */ /* 0x000fe20000410000 */
[----:B------:R-:W-:Y:S01]  /*1980*/  PRMT R214, RZ, 0x5410, R187 ;  /* 0x00005410ffd67816 */ /* 0x000fe200000000bb */
[----:B------:R-:W-:Y:S02]  /*1990*/  FADD.FTZ R135, R135, R190 ;  /* 0x000000be87877221 */ /* 0x000fe40000010000 */
[----:B------:R-:W-:Y:S02]  /*19a0*/  FFMA.FTZ R99, R18, R190, R99 ;  /* 0x000000be12637223 */ /* 0x000fe40000010063 */
        /* <DEDUP_REMOVED lines=12> */
[----:B------:R-:W-:Y:S02]  /*1a70*/  FADD.FTZ R134, R134, R189 ;  /* 0x000000bd86867221 */ /* 0x000fe40000010000 */
[----:B------:R-:W-:-:S02]  /*1a80*/  FFMA.FTZ R98, R17, R189, R98 ;  /* 0x000000bd11627223 */ /* 0x000fc40000010062 */
[----:B------:R-:W-:Y:S02]  /*1a90*/  FFMA.FTZ R153, R28, R187, R153 ;  /* 0x000000bb1c997223 */ /* 0x000fe40000010099 */
[----:B------:R-:W-:Y:S02]  /*1aa0*/  FADD.FTZ R123, R123, R152 ;  /* 0x000000987b7b7221 */ /* 0x000fe40000010000 */
[-C--:B------:R-:W-:Y:S02]  /*1ab0*/  FFMA.FTZ R111, R30, R152.reuse, R111 ;  /* 0x000000981e6f7223 */ /* 0x080fe4000001006f */
[----:B------:R-:W-:Y:S02]  /*1ac0*/  FMUL.FTZ R189, R67, R152 ;  /* 0x0000009843bd7220 */ /* 0x000fe40000410000 */
[----:B------:R-:W-:Y:S01]  /*1ad0*/  FADD.FTZ R152, R155, R190 ;  /* 0x000000be9b987221 */ /* 0x000fe20000010000 */
[----:B------:R-:W-:Y:S01]  /*1ae0*/  PRMT R150, RZ, 0x5410, R161 ;  /* 0x00005410ff967816 */ /* 0x000fe200000000a1 */
[----:B------:R-:W-:-:S02]  /*1af0*/  FADD.FTZ R131, R131, R194 ;  /* 0x000000c283837221 */ /* 0x000fc40000010000 */
[----:B------:R-:W-:Y:S02]  /*1b00*/  FFMA.FTZ R103, R22, R194, R103 ;  /* 0x000000c216677223 */ /* 0x000fe40000010067 */
[----:B------:R-:W-:Y:S02]  /*1b10*/  FFMA.FTZ R153, R29, R190, R153 ;  /* 0x000000be1d997223 */ /* 0x000fe40000010099 */
[----:B------:R-:W-:Y:S02]  /*1b20*/  FMUL.FTZ R164, R5, R218 ;  /* 0x000000da05a47220 */ /* 0x000fe40000410000 */
[----:B------:R-:W-:Y:S02]  /*1b30*/  FADD.FTZ R116, R116, R151 ;  /* 0x0000009774747221 */ /* 0x000fe40000010000 */
[-C--:B------:R-:W-:Y:S02]  /*1b40*/  FFMA.FTZ R112, R31, R151.reuse, R112 ;  /* 0x000000971f707223 */ /* 0x080fe40000010070 */
[----:B------:R-:W-:-:S02]  /*1b50*/  FMUL.FTZ R194, R60, R151 ;  /* 0x000000973cc27220 */ /* 0x000fc40000410000 */
[----:B------:R-:W-:Y:S01]  /*1b60*/  FADD.FTZ R151, R152, R189 ;  /* 0x000000bd98977221 */ /* 0x000fe20000010000 */
[----:B------:R-:W-:Y:S01]  /*1b70*/  PRMT R149, RZ, 0x5410, R160 ;  /* 0x00005410ff957816 */ /* 0x000fe200000000a0 */
[----:B------:R-:W-:Y:S02]  /*1b80*/  FADD.FTZ R130, R130, R191 ;  /* 0x000000bf82827221 */ /* 0x000fe40000010000 */
[----:B------:R-:W-:Y:S02]  /*1b90*/  FFMA.FTZ R102, R21, R191, R102 ;  /* 0x000000bf15667223 */ /* 0x000fe40000010066 */
[----:B------:R-:W-:Y:S02]  /*1ba0*/  FFMA.FTZ R153, R30, R189, R153 ;  /* 0x000000bd1e997223 */ /* 0x000fe40000010099 */
[----:B------:R-:W-:Y:S02]  /*1bb0*/  FADD.FTZ R117, R117, R150 ;  /* 0x0000009675757221 */ /* 0x000fe40000010000 */
[----:B------:R-:W-:-:S02]  /*1bc0*/  FFMA.FTZ R113, R164, R150, R113 ;  /* 0x00000096a4717223 */ /* 0x000fc40000010071 */
[----:B------:R-:W-:Y:S02]  /*1bd0*/  FMUL.FTZ R191, R61, R150 ;  /* 0x000000963dbf7220 */ /* 0x000fe40000410000 */
[----:B------:R-:W-:Y:S02]  /*1be0*/  FADD.FTZ R150, R151, R194 ;  /* 0x000000c297967221 */ /* 0x000fe40000010000 */
[----:B------:R-:W-:Y:S02]  /*1bf0*/  FADD.FTZ R125, R125, R196 ;  /* 0x000000c47d7d7221 */ /* 0x000fe40000010000 */
[----:B------:R-:W-:Y:S02]  /*1c00*/  FFMA.FTZ R105, R24, R196, R105 ;  /* 0x000000c418697223 */ /* 0x000fe40000010069 */
[----:B------:R-:W-:Y:S02]  /*1c10*/  FFMA.FTZ R151, R31, R194, R153 ;  /* 0x000000c21f977223 */ /* 0x000fe40000010099 */
[----:B------:R-:W-:-:S02]  /*1c20*/  FADD.FTZ R118, R118, R149 ;  /* 0x0000009576767221 */ /* 0x000fc40000010000 */
[-C--:B------:R-:W-:Y:S02]  /*1c30*/  FFMA.FTZ R114, R165, R149.reuse, R114 ;  /* 0x00000095a5727223 */ /* 0x080fe40000010072 */
        /* <DEDUP_REMOVED lines=32> */
.L_x_6473:
[----:B--2---:R-:W-:Y:S05]  /*1e40*/  BSYNC B0 ;  /* 0x0000000000007941 */ /* 0x004fea0003800000 */
.L_x_6471:
[----:B------:R-:W-:Y:S02]  /*1e50*/  LOP3.LUT P1, RZ, R4, 0xff, RZ, 0xc0, !PT ;  /* 0x000000ff04ff7812 */ /* 0x000fe4000782c0ff */
[----:B------:R-:W-:Y:S02]  /*1e60*/  SHF.R.U32.HI R150, RZ, 0x5, R0 ;  /* 0x00000005ff967819 */ /* 0x000fe40000011600 */
[----:B------:R-:W-:Y:S02]  /*1e70*/  LOP3.LUT P0, RZ, R0, 0x1f, RZ, 0xc0, !PT ;  /* 0x0000001f00ff7812 */ /* 0x000fe4000780c0ff */
[----:B------:R-:W-:-:S07]  /*1e80*/  LOP3.LUT R198, R150, 0x7fffff8, RZ, 0xc0, !PT ;  /* 0x07fffff896c67812 */ /* 0x000fce00078ec0ff */
[----:B------:R-:W-:Y:S01]  /*1e90*/  @!P1 IADD3 R198, R198, 0x8, RZ ;  /* 0x00000008c6c69810 */ /* 0x000fe20007ffe0ff */
[----:B------:R-:W-:Y:S05]  /*1ea0*/  BRA.DIV ~URZ, `(.L_x_6474) ;  /* 0x00002da27f007947 */ /* 0x000fea000b800000 */
[----:B------:R0:W1:Y:S02]  /*1eb0*/  SHFL.DOWN PT, R151, R160, 0x10, 0x1f ;  /* 0x0a001f00a0977f89 */ /* 0x00006400000e0000 */
.L_x_6547:
        /* <DEDUP_REMOVED lines=18> */
.L_x_6548:
[----:B------:R-:W-:Y:S01]  /*1fe0*/  @!P0 LOP3.LUT R149, R150, 0x7, RZ, 0xc0, !PT ;  /* 0x0000000796958812 */ /* 0x000fe200078ec0ff */
[----:B---3--:R-:W-:Y:S01]  /*1ff0*/  FADD.FTZ R192, R155, R154 ;  /* 0x0000009a9bc07221 */ /* 0x008fe20000010000 */
[----:B------:R-:W-:Y:S01]  /*2000*/  WARPSYNC 0xffffffff ;  /* 0xffffffff00007948 */ /* 0x000fe20003800000 */
[----:B--2---:R-:W-:Y:S01]  /*2010*/  FADD.FTZ R193, R193, R156 ;  /* 0x0000009cc1c17221 */ /* 0x004fe20000010000 */
[----:B------:R-:W-:Y:S01]  /*2020*/  ISETP.GE.AND P5, PT, R213, 0x1, PT ;  /* 0x00000001d500780c */ /* 0x000fe20003fa6270 */
[----:B------:R-:W-:Y:S01]  /*2030*/  @!P0 IMAD.IADD R199, R198, 0x1, R149 ;  /* 0x00000001c6c78824 */ /* 0x000fe200078e0295 */
[----:B------:R-:W-:Y:S01]  /*2040*/  @!P6 ISETP.NE.U32.AND P3, PT, RZ, c[0x0][0x218], PT ;  /* 0x00008600ff00ea0c */ /* 0x000fe20003f65070 */
[----:B------:R-:W-:Y:S01]  /*2050*/  BSSY B0, `(.L_x_6476) ;  /* 0x000002b000007945 */ /* 0x000fe20003800000 */
[----:B------:R-:W-:Y:S02]  /*2060*/  ISETP.NE.AND P4, PT, R3, RZ, PT ;  /* 0x000000ff0300720c */ /* 0x000fe40003f85270 */
[----:B------:R-:W-:Y:S04]  /*2070*/  @!P0 STS.64 [R199.X8+0x7000], R192 ;  /* 0x007000c0c7008388 */ /* 0x000fe80000008a00 */
[----:B------:R-:W-:Y:S01]  /*2080*/  BAR.SYNC.DEFER_BLOCKING 0x0 ;  /* 0x0000000000007b1d */ /* 0x000fe20000010000 */
[----:B------:R-:W-:-:S02]  /*2090*/  @!P6 ISETP.NE.U32.AND P2, PT, RZ, c[0x0][0x218], PT ;  /* 0x00008600ff00ea0c */ /* 0x000fc40003f45070 */
[----:B------:R-:W-:Y:S02]  /*20a0*/  @P5 IADD3 R213, R213, -0x1, RZ ;  /* 0xffffffffd5d55810 */ /* 0x000fe40007ffe0ff */
[----:B------:R-:W-:Y:S02]  /*20b0*/  @!P6 ISETP.NE.AND.EX P3, PT, RZ, c[0x0][0x21c], PT, P3 ;  /* 0x00008700ff00ea0c */ /* 0x000fe40003f65330 */
[C---:B-----5:R-:W-:Y:S01]  /*20c0*/  @P5 LOP3.LUT P1, RZ, R212.reuse, 0xff, RZ, 0xc0, !PT ;  /* 0x000000ffd4ff5812 */ /* 0x060fe2000782c0ff */
[----:B------:R-:W-:Y:S01]  /*20d0*/  @P5 IMAD R213, R213, c[0x0][0x168], RZ ;  /* 0x00005a00d5d55a24 */ /* 0x000fe200078e02ff */
[----:B------:R-:W-:Y:S02]  /*20e0*/  @!P6 ISETP.NE.AND.EX P2, PT, RZ, c[0x0][0x21c], PT, P2 ;  /* 0x00008700ff00ea0c */ /* 0x000fe40003f45320 */
[----:B------:R-:W-:Y:S01]  /*20f0*/  @P5 LOP3.LUT P0, RZ, R212, 0xff00, RZ, 0xc0, !PT ;  /* 0x0000ff00d4ff5812 */ /* 0x000fe2000780c0ff */
[----:B------:R-:W2:Y:S04]  /*2100*/  LDS.128 R148, [R198.X8+0x7000] ;  /* 0x00700000c6947984 */ /* 0x000ea80000008c00 */
[----:B-1----:R-:W1:Y:S04]  /*2110*/  LDS.128 R152, [R198.X8+0x7010] ;  /* 0x00701000c6987984 */ /* 0x002e680000008c00 */
[----:B------:R-:W3:Y:S04]  /*2120*/  LDS.128 R156, [R198.X8+0x7020] ;  /* 0x00702000c69c7984 */ /* 0x000ee80000008c00 */
[----:B0-----:R-:W0:Y:S01]  /*2130*/  LDS.128 R160, [R198.X8+0x7030] ;  /* 0x00703000c6a07984 */ /* 0x001e220000008c00 */
[----:B--2---:R-:W-:-:S02]  /*2140*/  FADD.FTZ R215, RZ, R148 ;  /* 0x00000094ffd77221 */ /* 0x004fc40000010000 */
        /* <DEDUP_REMOVED lines=27> */
.L_x_6477:
[----:B------:R-:W-:Y:S05]  /*2300*/  BSYNC B0 ;  /* 0x0000000000007941 */ /* 0x000fea0003800000 */
.L_x_6476:
        /* <DEDUP_REMOVED lines=10> */
.L_x_6479:
[----:B------:R-:W-:Y:S05]  /*23b0*/  BSYNC B0 ;  /* 0x0000000000007941 */ /* 0x000fea0003800000 */
.L_x_6478:
[----:B------:R-:W-:Y:S01]  /*23c0*/  @P5 FMUL.FTZ R148, R148, c[0x0][0x1e8] ;  /* 0x00007a0094945a20 */ /* 0x000fe20000410000 */
[----:B------:R-:W-:Y:S01]  /*23d0*/  @P5 SHF.R.S32.HI R152, RZ, 0x1f, R213 ;  /* 0x0000001fff985819 */ /* 0x000fe200000114d5 */
[----:B------:R-:W-:Y:S01]  /*23e0*/  @P5 FMUL.FTZ R151, R150, c[0x0][0x1ec] ;  /* 0x00007b0096975a20 */ /* 0x000fe20000410000 */
[----:B------:R-:W-:Y:S01]  /*23f0*/  BSSY B0, `(.L_x_6480) ;  /* 0x0000016000007945 */ /* 0x000fe20003800000 */
[----:B------:R-:W-:Y:S02]  /*2400*/  MOV R155, RZ ;  /* 0x000000ff009b7202 */ /* 0x000fe40000000f00 */
[----:B------:R-:W-:Y:S01]  /*2410*/  @P5 FSEL R148, R148, RZ, P1 ;  /* 0x000000ff94945208 */ /* 0x000fe20000800000 */
[----:B------:R-:W-:Y:S01]  /*2420*/  @P5 FMUL.FTZ R151, R151, c[0x0][0x1e8] ;  /* 0x00007a0097975a20 */ /* 0x000fe20000410000 */
[----:B------:R-:W-:Y:S02]  /*2430*/  @!P6 ISETP.NE.U32.AND P1, PT, RZ, c[0x0][0x218], PT ;  /* 0x00008600ff00ea0c */ /* 0x000fe40003f25070 */
[----:B------:R-:W-:-:S02]  /*2440*/  @P5 LEA.HI R213, R152, R213, RZ, 0x2 ;  /* 0x000000d598d55211 */ /* 0x000fc400078f10ff */
[----:B------:R-:W-:Y:S02]  /*2450*/  @P5 LOP3.LUT R152, R0, 0xff, RZ, 0xc0, !PT ;  /* 0x000000ff00985812 */ /* 0x000fe400078ec0ff */
[----:B------:R-:W-:Y:S02]  /*2460*/  @!P6 ISETP.NE.AND.EX P1, PT, RZ, c[0x0][0x21c], PT, P1 ;  /* 0x00008700ff00ea0c */ /* 0x000fe40003f25310 */
[----:B------:R-:W-:Y:S02]  /*2470*/  @P5 FSEL R151, R151, RZ, P0 ;  /* 0x000000ff97975208 */ /* 0x000fe40000000000 */
[----:B------:R-:W-:Y:S02]  /*2480*/  @P5 LEA.HI.SX32 R155, R213, R152, 0x1e ;  /* 0x00000098d59b5211 */ /* 0x000fe400078ff2ff */
[----:B------:R-:W-:Y:S02]  /*2490*/  @P5 LOP3.LUT P3, RZ, R212, 0xff000000, RZ, 0xc0, !PT ;  /* 0xff000000d4ff5812 */ /* 0x000fe4000786c0ff */
[----:B------:R-:W-:-:S02]  /*24a0*/  ISETP.NE.U32.AND P2, PT, RZ, c[0x0][0x258], PT ;  /* 0x00009600ff007a0c */ /* 0x000fc40003f45070 */
[----:B------:R-:W-:Y:S02]  /*24b0*/  ISETP.NE.U32.AND P0, PT, RZ, c[0x0][0x258], PT ;  /* 0x00009600ff007a0c */ /* 0x000fe40003f05070 */
        /* <DEDUP_REMOVED lines=9> */
.L_x_6481:
[----:B------:R-:W-:Y:S05]  /*2550*/  BSYNC B0 ;  /* 0x0000000000007941 */ /* 0x000fea0003800000 */
.L_x_6480:
        /* <DEDUP_REMOVED lines=17> */
.L_x_6483:
[----:B------:R-:W-:Y:S05]  /*2670*/  BSYNC B0 ;  /* 0x0000000000007941 */ /* 0x000fea0003800000 */
.L_x_6482:
        /* <DEDUP_REMOVED lines=31> */
.L_x_6485:
[----:B------:R-:W-:Y:S05]  /*2870*/  BSYNC B0 ;  /* 0x0000000000007941 */ /* 0x000fea0003800000 */
.L_x_6484:
        /* <DEDUP_REMOVED lines=8> */
.L_x_6487:
[----:B------:R-:W-:Y:S05]  /*2900*/  BSYNC B0 ;  /* 0x0000000000007941 */ /* 0x000fea0003800000 */
.L_x_6486:
        /* <DEDUP_REMOVED lines=10> */
.L_x_6489:
[----:B------:R-:W-:Y:S05]  /*29b0*/  BSYNC B0 ;  /* 0x0000000000007941 */ /* 0x000fea0003800000 */
.L_x_6488:
        /* <DEDUP_REMOVED lines=21> */
.L_x_6491:
[----:B------:R-:W-:Y:S05]  /*2b10*/  BSYNC B0 ;  /* 0x0000000000007941 */ /* 0x000fea0003800000 */
.L_x_6490:
        /* <DEDUP_REMOVED lines=17> */
.L_x_6493:
[----:B------:R-:W-:Y:S05]  /*2c30*/  BSYNC B0 ;  /* 0x0000000000007941 */ /* 0x000fea0003800000 */
.L_x_6492:
        /* <DEDUP_REMOVED lines=30> */
.L_x_6495:
[----:B------:R-:W-:Y:S05]  /*2e20*/  BSYNC B0 ;  /* 0x0000000000007941 */ /* 0x000fea0003800000 */
.L_x_6494:
        /* <DEDUP_REMOVED lines=8> */
.L_x_6497:
[----:B------:R-:W-:Y:S05]  /*2eb0*/  BSYNC B0 ;  /* 0x0000000000007941 */ /* 0x000fea0003800000 */
.L_x_6496:
        /* <DEDUP_REMOVED lines=10> */
.L_x_6499:
[----:B------:R-:W-:Y:S05]  /*2f60*/  BSYNC B0 ;  /* 0x0000000000007941 */ /* 0x000fea0003800000 */
.L_x_6498:
        /* <DEDUP_REMOVED lines=21> */
.L_x_6501:
[----:B------:R-:W-:Y:S05]  /*30c0*/  BSYNC B0 ;  /* 0x0000000000007941 */ /* 0x000fea0003800000 */
.L_x_6500:
        /* <DEDUP_REMOVED lines=17> */
.L_x_6503:
[----:B------:R-:W-:Y:S05]  /*31e0*/  BSYNC B0 ;  /* 0x0000000000007941 */ /* 0x000fea0003800000 */
.L_x_6502:
        /* <DEDUP_REMOVED lines=30> */
.L_x_6505:
[----:B------:R-:W-:Y:S05]  /*33d0*/  BSYNC B0 ;  /* 0x0000000000007941 */ /* 0x000fea0003800000 */
.L_x_6504:
        /* <DEDUP_REMOVED lines=8> */
.L_x_6507:
[----:B------:R-:W-:Y:S05]  /*3460*/  BSYNC B0 ;  /* 0x0000000000007941 */ /* 0x000fea0003800000 */
.L_x_6506:
        /* <DEDUP_REMOVED lines=10> */
.L_x_6509:
[----:B------:R-:W-:Y:S05]  /*3510*/  BSYNC B0 ;  /* 0x0000000000007941 */ /* 0x000fea0003800000 */
.L_x_6508:
        /* <DEDUP_REMOVED lines=21> */
.L_x_6511:
[----:B------:R-:W-:Y:S05]  /*3670*/  BSYNC B0 ;  /* 0x0000000000007941 */ /* 0x000fea0003800000 */
.L_x_6510:
        /* <DEDUP_REMOVED lines=17> */
.L_x_6513:
[----:B------:R-:W-:Y:S05]  /*3790*/  BSYNC B0 ;  /* 0x0000000000007941 */ /* 0x000fea0003800000 */
.L_x_6512:
        /* <DEDUP_REMOVED lines=30> */
.L_x_6515:
[----:B------:R-:W-:Y:S05]  /*3980*/  BSYNC B0 ;  /* 0x0000000000007941 */ /* 0x000fea0003800000 */
.L_x_6514:
        /* <DEDUP_REMOVED lines=8> */
.L_x_6517:
[----:B------:R-:W-:Y:S05]  /*3a10*/  BSYNC B0 ;  /* 0x0000000000007941 */ /* 0x000fea0003800000 */
.L_x_6516:
        /* <DEDUP_REMOVED lines=10> */
.L_x_6519:
[----:B------:R-:W-:Y:S05]  /*3ac0*/  BSYNC B0 ;  /* 0x0000000000007941 */ /* 0x000fea0003800000 */
.L_x_6518:
[----:B------:R-:W-:Y:S01]  /*3ad0*/  @P5 FMUL.FTZ R149, R150, c[0x0][0x1ec] ;  /* 0x00007b0096955a20 */ /* 0x000fe20000410000 */
[----:B------:R-:W-:Y:S01]  /*3ae0*/  @P5 LOP3.LUT P4, RZ, R206, 0xff, RZ, 0xc0, !PT ;  /* 0x000000ffceff5812 */ /* 0x000fe2000788c0ff */
        /* <DEDUP_REMOVED lines=20> */
.L_x_6521:
[----:B------:R-:W-:Y:S05]  /*3c30*/  BSYNC B0 ;  /* 0x0000000000007941 */ /* 0x000fea0003800000 */
.L_x_6520:
[----:B------:R-:W-:Y:S01]  /*3c40*/  @!P6 ISETP.NE.U32.AND P1, PT, RZ, c[0x0][0x218], PT ;  /* 0x00008600ff00ea0c */ /* 0x000fe20003f25070 */
[----:B------:R-:W-:Y:S01]  /*3c50*/  @P5 FMUL.FTZ R148, R151, c[0x0][0x1ec] ;  /* 0x00007b0097945a20 */ /* 0x000fe20000410000 */
[----:B------:R-:W-:Y:S01]  /*3c60*/  BSSY B0, `(.L_x_6522) ;  /* 0x000000f000007945 */ /* 0x000fe20003800000 */
[----:B------:R-:W-:Y:S02]  /*3c70*/  @P5 PRMT R200, R153, 0x7610, R200 ;  /* 0x0000761099c85816 */ /* 0x000fe400000000c8 */
[----:B------:R-:W-:Y:S01]  /*3c80*/  @!P6 ISETP.NE.AND.EX P1, PT, RZ, c[0x0][0x21c], PT, P1 ;  /* 0x00008700ff00ea0c */ /* 0x000fe20003f25310 */
[----:B------:R-:W-:Y:S01]  /*3c90*/  @P5 FMUL.FTZ R148, R148, c[0x0][0x1e8] ;  /* 0x00007a0094945a20 */ /* 0x000fe20000410000 */
[----:B------:R-:W-:Y:S02]  /*3ca0*/  @P5 PRMT R197, R152, 0x7610, R197 ;  /* 0x0000761098c55816 */ /* 0x000fe400000000c5 */
[----:B------:R-:W-:Y:S02]  /*3cb0*/  @P0 IADD3 R153, R6, 0x400, RZ ;  /* 0x0000040006990810 */ /* 0x000fe40007ffe0ff */
        /* <DEDUP_REMOVED lines=9> */
.L_x_6523:
[----:B------:R-:W-:Y:S05]  /*3d50*/  BSYNC B0 ;  /* 0x0000000000007941 */ /* 0x000fea0003800000 */
.L_x_6522:
        /* <DEDUP_REMOVED lines=30> */
.L_x_6525:
[----:B------:R-:W-:Y:S05]  /*3f40*/  BSYNC B0 ;  /* 0x0000000000007941 */ /* 0x000fea0003800000 */
.L_x_6524:
        /* <DEDUP_REMOVED lines=8> */
.L_x_6527:
[----:B------:R-:W-:Y:S05]  /*3fd0*/  BSYNC B0 ;  /* 0x0000000000007941 */ /* 0x000fea0003800000 */
.L_x_6526:
        /* <DEDUP_REMOVED lines=10> */
.L_x_6529:
[----:B------:R-:W-:Y:S05]  /*4080*/  BSYNC B0 ;  /* 0x0000000000007941 */ /* 0x000fea0003800000 */
.L_x_6528:
[----:B------:R-:W-:Y:S01]  /*4090*/  @P5 FMUL.FTZ R149, R150, c[0x0][0x1ec] ;  /* 0x00007b0096955a20 */ /* 0x000fe20000410000 */
[----:B------:R-:W-:Y:S01]  /*40a0*/  @P5 LOP3.LUT P4, RZ, R205, 0xff, RZ, 0xc0, !PT ;  /* 0x000000ffcdff5812 */ /* 0x000fe2000788c0ff */
[----:B------:R-:W-:Y:S01]  /*40b0*/  @P5 FMUL.FTZ R148, R148, c[0x0][0x1e8] ;  /* 0x00007a0094945a20 */ /* 0x000fe20000410000 */
[----:B------:R-:W-:Y:S01]  /*40c0*/  @!P6 ISETP.NE.U32.AND P3, PT, RZ, c[0x0][0x218], PT ;  /* 0x00008600ff00ea0c */ /* 0x000fe20003f65070 */
[----:B------:R-:W-:Y:S01]  /*40d0*/  @P5 FMUL.FTZ R149, R149, c[0x0][0x1e8] ;  /* 0x00007a0095955a20 */ /* 0x000fe20000410000 */
[----:B------:R-:W-:Y:S01]  /*40e0*/  @P5 LOP3.LUT P1, RZ, R205, 0xff00, RZ, 0xc0, !PT ;  /* 0x0000ff00cdff5812 */ /* 0x000fe2000782c0ff */
[----:B------:R-:W-:Y:S01]  /*40f0*/  BSSY B0, `(.L_x_6530) ;  /* 0x0000011000007945 */ /* 0x000fe20003800000 */
[----:B------:R-:W-:Y:S01]  /*4100*/  @P5 FSEL R148, R148, RZ, P4 ;  /* 0x000000ff94945208 */ /* 0x000fe20002000000 */
[----:B------:R-:W-:Y:S01]  /*4110*/  @P0 IMAD.MOV.U32 R153, RZ, RZ, 0x10 ;  /* 0x00000010ff990424 */ /* 0x000fe200078e00ff */
[----:B------:R-:W-:Y:S02]  /*4120*/  @!P6 ISETP.NE.AND.EX P3, PT, RZ, c[0x0][0x21c], PT, P3 ;  /* 0x00008700ff00ea0c */ /* 0x000fe40003f65330 */
[----:B------:R-:W-:-:S02]  /*4130*/  @P5 FSEL R149, R149, RZ, P1 ;  /* 0x000000ff95955208 */ /* 0x000fc40000800000 */
[----:B------:R-:W-:Y:S02]  /*4140*/  @!P6 ISETP.NE.U32.AND P4, PT, RZ, c[0x0][0x218], PT ;  /* 0x00008600ff00ea0c */ /* 0x000fe40003f85070 */
[----:B------:R-:W-:Y:S02]  /*4150*/  @P5 LOP3.LUT P1, RZ, R205, 0xff0000, RZ, 0xc0, !PT ;  /* 0x00ff0000cdff5812 */ /* 0x000fe4000782c0ff */
[----:B------:R-:W-:Y:S02]  /*4160*/  @P5 F2FP.BF16.PACK_AB R156, RZ, R148 ;  /* 0x00000094ff9c523e */ /* 0x000fe400000010ff */
        /* <DEDUP_REMOVED lines=9> */
.L_x_6531:
[----:B------:R-:W-:Y:S05]  /*4200*/  BSYNC B0 ;  /* 0x0000000000007941 */ /* 0x000fea0003800000 */
.L_x_6530:
[----:B------:R-:W-:Y:S01]  /*4210*/  @!P6 ISETP.NE.AND.EX P4, PT, RZ, c[0x0][0x21c], PT, P4 ;  /* 0x00008700ff00ea0c */ /* 0x000fe20003f85340 */
[----:B------:R-:W-:Y:S01]  /*4220*/  BSSY B0, `(.L_x_6532) ;  /* 0x0000011000007945 */ /* 0x000fe20003800000 */
[----:B------:R-:W-:Y:S01]  /*4230*/  @P5 F2FP.BF16.PACK_AB R160, RZ, R149 ;  /* 0x00000095ffa0523e */ /* 0x000fe200000010ff */
[----:B------:R-:W-:Y:S01]  /*4240*/  @P0 IMAD.WIDE.U32 R152, R152, R153, c[0x0][0x258] ;  /* 0x0000960098980625 */ /* 0x000fe200078e0099 */
[----:B------:R-:W-:Y:S02]  /*4250*/  @P5 PRMT R197, R156, 0x7610, R197 ;  /* 0x000076109cc55816 */ /* 0x000fe400000000c5 */
[----:B------:R-:W-:Y:S01]  /*4260*/  SEL R149, R150, R145, P2 ;  /* 0x0000009196957207 */ /* 0x000fe20001000000 */
[----:B------:R-:W-:Y:S01]  /*4270*/  @P5 FMUL.FTZ R156, R151, c[0x0][0x1ec] ;  /* 0x00007b00979c5a20 */ /* 0x000fe20000410000 */
[----:B------:R-:W-:Y:S02]  /*4280*/  @P5 LOP3.LUT P3, RZ, R205, 0xff000000, RZ, 0xc0, !PT ;  /* 0xff000000cdff5812 */ /* 0x000fe4000786c0ff */
[----:B------:R-:W-:-:S02]  /*4290*/  SEL R148, R159, R144, P2 ;  /* 0x000000909f947207 */ /* 0x000fc40001000000 */
        /* <DEDUP_REMOVED lines=9> */
.L_x_6533:
[----:B------:R-:W-:Y:S05]  /*4330*/  BSYNC B0 ;  /* 0x0000000000007941 */ /* 0x000fea0003800000 */
.L_x_6532:
[----:B------:R-:W-:Y:S01]  /*4340*/  @P5 FMUL.FTZ R159, R158, c[0x0][0x1ec] ;  /* 0x00007b009e9f5a20 */ /* 0x000fe20000410000 */
        /* <DEDUP_REMOVED lines=16> */
[----:B------:R-:W-:Y:S02]  /*4450*/  @P5 PRMT R201, R156, 0x7610, R201 ;  /* 0x000076109cc95816 */ /* 0x000fe400000000c9 */
[----:B0-----:R-:W-:Y:S02]  /*4460*/  @P0 IADD3 R150, R6, 0x600, RZ ;  /* 0x0000060006960810 */ /* 0x001fe40007ffe0ff */
[----:B------:R-:W-:Y:S02]  /*4470*/  @P0 MOV R151, 0x10 ;  /* 0x0000001000970802 */ /* 0x000fe40000000f00 */
[----:B------:R-:W-:Y:S02]  /*4480*/  @P5 F2FP.BF16.PACK_AB R6, RZ, R159 ;  /* 0x0000009fff06523e */ /* 0x000fe400000010ff */
[----:B------:R-:W-:Y:S01]  /*4490*/  @P5 PRMT R200, R160, 0x7610, R200 ;  /* 0x00007610a0c85816 */ /* 0x000fe200000000c8 */
[----:B------:R-:W-:Y:S01]  /*44a0*/  @P0 IMAD.WIDE.U32 R150, R150, R151, c[0x0][0x258] ;  /* 0x0000960096960625 */ /* 0x000fe200078e0097 */
[----:B------:R-:W-:-:S02]  /*44b0*/  @!P6 ISETP.NE.AND.EX P1, PT, RZ, c[0x0][0x21c], PT, P1 ;  /* 0x00008700ff00ea0c */ /* 0x000fc40003f25310 */
[----:B------:R-:W-:Y:S02]  /*44c0*/  @!P6 FSEL R159, R34, RZ, P3 ;  /* 0x000000ff229fe208 */ /* 0x000fe40001800000 */
[----:B------:R-:W-:Y:S02]  /*44d0*/  @!P6 FSEL R156, R35, RZ, P4 ;  /* 0x000000ff239ce208 */ /* 0x000fe40002000000 */
        /* <DEDUP_REMOVED lines=11> */
.L_x_6535:
[----:B------:R-:W-:Y:S05]  /*4590*/  BSYNC B0 ;  /* 0x0000000000007941 */ /* 0x000fea0003800000 */
.L_x_6534:
        /* <DEDUP_REMOVED lines=8> */
.L_x_6537:
[----:B------:R-:W-:Y:S05]  /*4620*/  BSYNC B0 ;  /* 0x0000000000007941 */ /* 0x000fea0003800000 */
.L_x_6536:
        /* <DEDUP_REMOVED lines=10> */
.L_x_6539:
[----:B------:R-:W-:Y:S05]  /*46d0*/  BSYNC B0 ;  /* 0x0000000000007941 */ /* 0x000fea0003800000 */
.L_x_6538:
        /* <DEDUP_REMOVED lines=8> */
.L_x_6541:
[----:B------:R-:W-:Y:S05]  /*4760*/  BSYNC B0 ;  /* 0x0000000000007941 */ /* 0x000fea0003800000 */
.L_x_6540:
        /* <DEDUP_REMOVED lines=8> */
.L_x_6543:
[----:B------:R-:W-:Y:S05]  /*47f0*/  BSYNC B0 ;  /* 0x0000000000007941 */ /* 0x000fea0003800000 */
.L_x_6542:
        /* <DEDUP_REMOVED lines=39> */
.L_x_6545:
[----:B-1----:R-:W-:Y:S05]  /*4a70*/  BSYNC B0 ;  /* 0x0000000000007941 */ /* 0x002fea0003800000 */
.L_x_6544:
[----:B------:R-:W-:Y:S02]  /*4a80*/  IADD3 R2, R2, c[0x0][0x160], RZ ;  /* 0x0000580002027a10 */ /* 0x000fe40007ffe0ff */
[----:B------:R-:W-:Y:S02]  /*4a90*/  LOP3.LUT P1, RZ, R4, 0xff, RZ, 0xc0, !PT ;  /* 0x000000ff04ff7812 */ /* 0x000fe4000782c0ff */
[----:B------:R-:W-:Y:S02]  /*4aa0*/  ISETP.GE.AND P0, PT, R2, c[0x0][0x164], PT ;  /* 0x0000590002007a0c */ /* 0x000fe40003f06270 */
[----:B------:R-:W-:-:S11]  /*4ab0*/  SEL R4, RZ, 0x1, P1 ;  /* 0x00000001ff047807 */ /* 0x000fd60000800000 */
[----:B0-----:R-:W-:Y:S01]  /*4ac0*/  @P0 CALL.REL.NOINC `(.L_x_6470) ;  /* 0x0000001000000944 */ /* 0x001fe20003c00000 */
[----:B------:R-:W-:Y:S05]  /*4ad0*/  BRA `(.L_x_6546) ;  /* 0xffffba0000007947 */ /* 0x000fea000383ffff */
.L_x_6470:
        /* <DEDUP_REMOVED lines=23> */
.L_x_6474:
[----:B------:R-:W-:Y:S01]  /*4c50*/  HFMA2.MMA R153, -RZ, RZ, 0, 1.847743988037109375e-06 ;  /* 0x0000001fff997435 */ /* 0x000fe200000001ff */
[----:B------:R-:W-:Y:S01]  /*4c60*/  MOV R152, R160 ;  /* 0x000000a000987202 */ /* 0x000fe20000000f00 */
[----:B------:R-:W-:Y:S01]  /*4c70*/  IMAD.MOV.U32 R193, RZ, RZ, 0x10 ;  /* 0x00000010ffc17424 */ /* 0x000fe200078e00ff */
[----:B------:R-:W-:-:S02]  /*4c80*/  MOV R158, 0xffffffff ;  /* 0xffffffff009e7802 */ /* 0x000fc40000000f00 */
[----:B------:R-:W-:Y:S02]  /*4c90*/  MOV R148, 0x4cb0 ;  /* 0x00004cb000947802 */ /* 0x000fe40000000f00 */
[----:B-----5:R-:W-:Y:S05]  /*4ca0*/  CALL.REL.NOINC `($__internal_93_$__cuda_sm70_shflsync_down_p) ;  /* 0x0000045000007944 */ /* 0x020fea0003c00000 */
[----:B-1----:R-:W-:Y:S01]  /*4cb0*/  IMAD.MOV.U32 R151, RZ, RZ, R193 ;  /* 0x000000ffff977224 */ /* 0x002fe200078e00c1 */
[----:B0-----:R-:W-:Y:S05]  /*4cc0*/  BRA `(.L_x_6547) ;  /* 0xffffd1f000007947 */ /* 0x001fea000383ffff */
.L_x_6475:
[----:B------:R-:W-:Y:S01]  /*4cd0*/  HFMA2.MMA R193, -RZ, RZ, 0, 9.5367431640625e-07 ;  /* 0x00000010ffc17435 */ /* 0x000fe200000001ff */
[----:B------:R-:W-:Y:S01]  /*4ce0*/  MOV R152, R154 ;  /* 0x0000009a00987202 */ /* 0x000fe20000000f00 */
[----:B------:R-:W-:Y:S01]  /*4cf0*/  IMAD.MOV.U32 R153, RZ, RZ, 0x1f ;  /* 0x0000001fff997424 */ /* 0x000fe200078e00ff */
[----:B------:R-:W-:Y:S02]  /*4d00*/  MOV R158, 0xffffffff ;  /* 0xffffffff009e7802 */ /* 0x000fe40000000f00 */
[----:B------:R-:W-:Y:S02]  /*4d10*/  MOV R148, 0x4d30 ;  /* 0x00004d3000947802 */ /* 0x000fe40000000f00 */
[----:B01---5:R-:W-:Y:S05]  /*4d20*/  CALL.REL.NOINC `($__internal_93_$__cuda_sm70_shflsync_down_p) ;  /* 0x000003d000007944 */ /* 0x023fea0003c00000 */
[----:B------:R-:W-:Y:S01]  /*4d30*/  FADD.FTZ R160, R151, R160 ;  /* 0x000000a097a07221 */ /* 0x000fe20000010000 */
[----:B0-----:R-:W-:Y:S01]  /*4d40*/  MOV R158, 0xffffffff ;  /* 0xffffffff009e7802 */ /* 0x001fe20000000f00 */
[----:B-1----:R-:W-:Y:S01]  /*4d50*/  FADD.FTZ R154, R154, R193 ;  /* 0x000000c19a9a7221 */ /* 0x002fe20000010000 */
[----:B------:R-:W-:Y:S01]  /*4d60*/  HFMA2.MMA R193, -RZ, RZ, 0, 4.76837158203125e-07 ;  /* 0x00000008ffc17435 */ /* 0x000fe200000001ff */
[----:B------:R-:W-:Y:S01]  /*4d70*/  IMAD.MOV.U32 R153, RZ, RZ, 0x1f ;  /* 0x0000001fff997424 */ /* 0x000fe200078e00ff */
[----:B------:R-:W-:-:S02]  /*4d80*/  MOV R152, R160 ;  /* 0x000000a000987202 */ /* 0x000fc40000000f00 */
[----:B------:R-:W-:Y:S02]  /*4d90*/  MOV R148, 0x4db0 ;  /* 0x00004db000947802 */ /* 0x000fe40000000f00 */
[----:B------:R-:W-:Y:S05]  /*4da0*/  CALL.REL.NOINC `($__internal_93_$__cuda_sm70_shflsync_down_p) ;  /* 0x0000035000007944 */ /* 0x000fea0003c00000 */
[----:B-1----:R-:W-:Y:S01]  /*4db0*/  IMAD.MOV.U32 R151, RZ, RZ, R193 ;  /* 0x000000ffff977224 */ /* 0x002fe200078e00c1 */
[----:B------:R-:W-:Y:S01]  /*4dc0*/  HFMA2.MMA R193, -RZ, RZ, 0, 4.76837158203125e-07 ;  /* 0x00000008ffc17435 */ /* 0x000fe200000001ff */
[----:B0-----:R-:W-:Y:S01]  /*4dd0*/  MOV R152, R154 ;  /* 0x0000009a00987202 */ /* 0x001fe20000000f00 */
[----:B------:R-:W-:Y:S01]  /*4de0*/  IMAD.MOV.U32 R153, RZ, RZ, 0x1f ;  /* 0x0000001fff997424 */ /* 0x000fe200078e00ff */
[----:B------:R-:W-:Y:S02]  /*4df0*/  MOV R158, 0xffffffff ;  /* 0xffffffff009e7802 */ /* 0x000fe40000000f00 */
[----:B------:R-:W-:Y:S02]  /*4e00*/  MOV R148, 0x4e20 ;  /* 0x00004e2000947802 */ /* 0x000fe40000000f00 */
[----:B------:R-:W-:Y:S05]  /*4e10*/  CALL.REL.NOINC `($__internal_93_$__cuda_sm70_shflsync_down_p) ;  /* 0x000002e000007944 */ /* 0x000fea0003c00000 */
[----:B------:R-:W-:Y:S01]  /*4e20*/  FADD.FTZ R160, R151, R160 ;  /* 0x000000a097a07221 */ /* 0x000fe20000010000 */
[----:B0-----:R-:W-:Y:S01]  /*4e30*/  MOV R158, 0xffffffff ;  /* 0xffffffff009e7802 */ /* 0x001fe20000000f00 */
[----:B-1----:R-:W-:Y:S01]  /*4e40*/  FADD.FTZ R154, R154, R193 ;  /* 0x000000c19a9a7221 */ /* 0x002fe20000010000 */
[----:B------:R-:W-:Y:S01]  /*4e50*/  HFMA2.MMA R193, -RZ, RZ, 0, 2.384185791015625e-07 ;  /* 0x00000004ffc17435 */ /* 0x000fe200000001ff */
[----:B------:R-:W-:Y:S01]  /*4e60*/  IMAD.MOV.U32 R153, RZ, RZ, 0x1f ;  /* 0x0000001fff997424 */ /* 0x000fe200078e00ff */
[----:B------:R-:W-:-:S02]  /*4e70*/  MOV R152, R160 ;  /* 0x000000a000987202 */ /* 0x000fc40000000f00 */
[----:B------:R-:W-:Y:S02]  /*4e80*/  MOV R148, 0x4ea0 ;  /* 0x00004ea000947802 */ /* 0x000fe40000000f00 */
[----:B------:R-:W-:Y:S05]  /*4e90*/  CALL.REL.NOINC `($__internal_93_$__cuda_sm70_shflsync_down_p) ;  /* 0x0000026000007944 */ /* 0x000fea0003c00000 */
[----:B-1----:R-:W-:Y:S01]  /*4ea0*/  IMAD.MOV.U32 R151, RZ, RZ, R193 ;  /* 0x000000ffff977224 */ /* 0x002fe200078e00c1 */
[----:B------:R-:W-:Y:S01]  /*4eb0*/  HFMA2.MMA R193, -RZ, RZ, 0, 2.384185791015625e-07 ;  /* 0x00000004ffc17435 */ /* 0x000fe200000001ff */
        /* <DEDUP_REMOVED lines=8> */
[----:B------:R-:W-:Y:S01]  /*4f40*/  HFMA2.MMA R193, -RZ, RZ, 0, 1.1920928955078125e-07 ;  /* 0x00000002ffc17435 */ /* 0x000fe200000001ff */
[----:B------:R-:W-:Y:S01]  /*4f50*/  IMAD.MOV.U32 R153, RZ, RZ, 0x1f ;  /* 0x0000001fff997424 */ /* 0x000fe200078e00ff */
[----:B------:R-:W-:-:S02]  /*4f60*/  MOV R152, R160 ;  /* 0x000000a000987202 */ /* 0x000fc40000000f00 */
[----:B------:R-:W-:Y:S02]  /*4f70*/  MOV R148, 0x4f90 ;  /* 0x00004f9000947802 */ /* 0x000fe40000000f00 */
[----:B------:R-:W-:Y:S05]  /*4f80*/  CALL.REL.NOINC `($__internal_93_$__cuda_sm70_shflsync_down_p) ;  /* 0x0000017000007944 */ /* 0x000fea0003c00000 */
[----:B-1----:R-:W-:Y:S01]  /*4f90*/  IMAD.MOV.U32 R151, RZ, RZ, R193 ;  /* 0x000000ffff977224 */ /* 0x002fe200078e00c1 */
[----:B------:R-:W-:Y:S01]  /*4fa0*/  HFMA2.MMA R193, -RZ, RZ, 0, 1.1920928955078125e-07 ;  /* 0x00000002ffc17435 */ /* 0x000fe200000001ff */
        /* <DEDUP_REMOVED lines=8> */
[----:B------:R-:W-:Y:S01]  /*5030*/  HFMA2.MMA R193, -RZ, RZ, 0, 5.9604644775390625e-08 ;  /* 0x00000001ffc17435 */ /* 0x000fe200000001ff */
[----:B------:R-:W-:Y:S01]  /*5040*/  IMAD.MOV.U32 R153, RZ, RZ, 0x1f ;  /* 0x0000001fff997424 */ /* 0x000fe200078e00ff */
[----:B------:R-:W-:-:S02]  /*5050*/  MOV R152, R154 ;  /* 0x0000009a00987202 */ /* 0x000fc40000000f00 */
[----:B------:R-:W-:Y:S02]  /*5060*/  MOV R148, 0x5080 ;  /* 0x0000508000947802 */ /* 0x000fe40000000f00 */
[----:B------:R-:W-:Y:S05]  /*5070*/  CALL.REL.NOINC `($__internal_93_$__cuda_sm70_shflsync_down_p) ;  /* 0x0000008000007944 */ /* 0x000fea0003c00000 */
[----:B-1----:R-:W-:Y:S01]  /*5080*/  IMAD.MOV.U32 R155, RZ, RZ, R193 ;  /* 0x000000ffff9b7224 */ /* 0x002fe200078e00c1 */
[----:B------:R-:W-:Y:S01]  /*5090*/  HFMA2.MMA R193, -RZ, RZ, 0, 5.9604644775390625e-08 ;  /* 0x00000001ffc17435 */ /* 0x000fe200000001ff */
[----:B0-----:R-:W-:Y:S01]  /*50a0*/  MOV R152, R156 ;  /* 0x0000009c00987202 */ /* 0x001fe20000000f00 */
[----:B------:R-:W-:Y:S01]  /*50b0*/  IMAD.MOV.U32 R153, RZ, RZ, 0x1f ;  /* 0x0000001fff997424 */ /* 0x000fe200078e00ff */
[----:B------:R-:W-:Y:S02]  /*50c0*/  MOV R158, 0xffffffff ;  /* 0xffffffff009e7802 */ /* 0x000fe40000000f00 */
[----:B------:R-:W-:Y:S02]  /*50d0*/  MOV R148, 0x50f0 ;  /* 0x000050f000947802 */ /* 0x000fe40000000f00 */
[----:B------:R-:W-:Y:S05]  /*50e0*/  CALL.REL.NOINC `($__internal_93_$__cuda_sm70_shflsync_down_p) ;  /* 0x0000001000007944 */ /* 0x000fea0003c00000 */
[----:B01----:R-:W-:Y:S05]  /*50f0*/  BRA `(.L_x_6548) ;  /* 0xffffcee000007947 */ /* 0x003fea000383ffff */
        .weak           $__internal_93_$__cuda_sm70_shflsync_down_p
        .type           $__internal_93_$__cuda_sm70_shflsync_down_p,@function
        .size           $__internal_93_$__cuda_sm70_shflsync_down_p,(.L_x_12969 - $__internal_93_$__cuda_sm70_shflsync_down_p)
$__internal_93_$__cuda_sm70_shflsync_down_p:
[----:B------:R-:W-:Y:S01]  /*5100*/  HFMA2.MMA R149, -RZ, RZ, 0, 0 ;  /* 0x00000000ff957435 */ /* 0x000fe200000001ff */
[----:B------:R-:W-:Y:S04]  /*5110*/  WARPSYNC R158 ;  /* 0x0000009e00007348 */ /* 0x000fe80003800000 */
[----:B------:R0:W1:Y:S01]  /*5120*/  SHFL.DOWN PT, R193, R152, R193, R153 ;  /* 0x080000c198c17389 */ /* 0x00006200000e0099 */
[----:B------:R-:W-:Y:S05]  /*5130*/  RET.REL.NODEC R148 `(_ZN10layer_norm13ln_bwd_kernelINS_13Kernel_traitsIf13__nv_bfloat16fS2_fjLj7168ELj1ELj1ELj8ELj8ENS_18Kernel_traits_baseILj7168EfS2_fS2_fjLj256EEEEELb1ELb0ELb1ELb1EEEvNS_9BwdParamsE) ;  /* 0xffffaec094007950 */ /* 0x000fea0003c3ffff */
.L_x_6549:
        /* <DEDUP_REMOVED lines=12> */
.L_x_12969:


//--------------------- .text._ZN10layer_norm13ln_bwd_kernelINS_13Kernel_traitsIf13__nv_bfloat16fS2_fjLj7168ELj1ELj1ELj8ELj8ENS_18Kernel_traits_baseILj7168EfS2_fS2_fjLj256EEEEELb1ELb1ELb0ELb0EEEvNS_9BwdParamsE --------------------------
	.section	.text._ZN10layer_norm13ln_bwd_kernelINS_13Kernel_traitsIf13__nv_bfloat16fS2_fjLj7168ELj1ELj1ELj8ELj8ENS_18Kernel_traits_baseILj7168EfS2_fS2_fjLj256EEEEELb1ELb1ELb0ELb0EEEvNS_9BwdParamsE,"ax",@progbits
	.sectioninfo	@"SHI_REGISTERS=255"
	.align	128
        .global         _ZN10layer_norm13ln_bwd_kernelINS_13Kernel_traitsIf13__nv_bfloat16fS2_fjLj7168ELj1ELj1ELj8ELj8ENS_18Kernel_traits_baseILj7168EfS2_fS2_fjLj256EEEEELb1ELb1ELb0ELb0EEEvNS_9BwdParamsE
        .type           _ZN10layer_norm13ln_bwd_kernelINS_13Kernel_traitsIf13__nv_bfloat16fS2_fjLj7168ELj1ELj1ELj8ELj8ENS_18Kernel_traits_baseILj7168EfS2_fS2_fjLj256EEEEELb1ELb1ELb0ELb0EEEvNS_9BwdParamsE,@function
        .size           _ZN10layer_norm13ln_bwd_kernelINS_13Kernel_traitsIf13__nv_bfloat16fS2_fjLj7168ELj1ELj1ELj8ELj8ENS_18Kernel_traits_baseILj7168EfS2_fS2_fjLj256EEEEELb1ELb1ELb0ELb0EEEvNS_9BwdParamsE,(.L_x_12970 - _ZN10layer_norm13ln_bwd_kernelINS_13Kernel_traitsIf13__nv_bfloat16fS2_fjLj7168ELj1ELj1ELj8ELj8ENS_18Kernel_traits_baseILj7168EfS2_fS2_fjLj256EEEEELb1ELb1ELb0ELb0EEEvNS_9BwdParamsE)
        .other          _ZN10layer_norm13ln_bwd_kernelINS_13Kernel_traitsIf13__nv_bfloat16fS2_fjLj7168ELj1ELj1ELj8ELj8ENS_18Kernel_traits_baseILj7168EfS2_fS2_fjLj256EEEEELb1ELb1ELb0ELb0EEEvNS_9BwdParamsE,@"STO_CUDA_ENTRY STV_DEFAULT"
_ZN10layer_norm13ln_bwd_kernelINS_13Kernel_traitsIf13__nv_bfloat16fS2_fjLj7168ELj1ELj1ELj8ELj8ENS_18Kernel_traits_baseILj7168EfS2_fS2_fjLj256EEEEELb1ELb1ELb0ELb0EEEvNS_9BwdParamsE:
.text._ZN10layer_norm13ln_bwd_kernelINS_13Kernel_traitsIf13__nv_bfloat16fS2_fjLj7168ELj1ELj1ELj8ELj8ENS_18Kernel_traits_baseILj7168EfS2_fS2_fjLj256EEEEELb1ELb1ELb0ELb0EEEvNS_9BwdParamsE:
        /* <DEDUP_REMOVED lines=20> */
[CC--:B------:R-:W-:Y:S01]  /*0140*/  @P6 IMAD.WIDE.U32 R2, R26.reuse, R5.reuse, c[0x0][0x1b0] ;  /* 0x00006c001a026625 */ /* 0x0c0fe200078e0005 */
[----:B------:R-:W-:Y:S02]  /*0150*/  @P3 MOV R17, 0x10 ;  /* 0x0000001000113802 */ /* 0x000fe40000000f00 */
[----:B------:R-:W-:Y:S01]  /*0160*/  @P2 MOV R21, 0x10 ;  /* 0x0000001000152802 */ /* 0x000fe20000000f00 */
[C---:B------:R-:W-:Y:S01]  /*0170*/  @P6 IMAD.WIDE.U32 R4, R26.reuse, R5, c[0x0][0x1c8] ;  /* 0x000072001a046625 */ /* 0x040fe200078e0005 */
[----:B------:R-:W-:Y:S01]  /*0180*/  @P6 LOP3.LUT R26, R26, 0x100, RZ, 0xfc, !PT ;  /* 0x000001001a1a6812 */ /* 0x000fe200078efcff */
        /* <DEDUP_REMOVED lines=24> */
[----:B------:R-:W-:Y:S01]  /*0310*/  @P0 IMAD.WIDE.U32 R24, R26, R25, c[0x0][0x1c8] ;  /* 0x000072001a180625 */ /* 0x000fe200078e0019 */
[----:B------:R3:W5:Y:S04]  /*0320*/  @P0 LDG.E.128 R128, [R22.64] ;  /* 0x0000000416800981 */ /* 0x000768000c1e1d00 */
[----:B------:R3:W5:Y:S01]  /*0330*/  @P0 LDG.E.128 R124, [R24.64] ;  /* 0x00000004187c0981 */ /* 0x000762000c1e1d00 */
[----:B------:R-:W-:-:S02]  /*0340*/  @P1 MOV R27, 0x10 ;  /* 0x00000010001b1802 */ /* 0x000fc40000000f00 */
[----:B------:R-:W-:-:S05]  /*0350*/  @P0 IADD3 R26, R26, 0x100, RZ ;  /* 0x000001001a1a0810 */ /* 0x000fca0007ffe0ff */
[----:B--2---:R-:W-:-:S04]  /*0360*/  @P1 IMAD.WIDE.U32 R4, R26, R27, c[0x0][0x1c8] ;  /* 0x000072001a041625 */ /* 0x004fc800078e001b */
[----:B-1----:R-:W-:Y:S01]  /*0370*/  @P1 IMAD.WIDE.U32 R2, R26, R27, c[0x0][0x1b0] ;  /* 0x00006c001a021625 */ /* 0x002fe200078e001b */
        /* <DEDUP_REMOVED lines=50> */
.L_x_6581:
[----:B------:R-:W-:Y:S02]  /*06a0*/  ISETP.NE.U32.AND P1, PT, RZ, c[0x0][0x1c0], PT ;  /* 0x00007000ff007a0c */ /* 0x000fe40003f25070 */
[----:B------:R-:W-:-:S02]  /*06b0*/  SHF.R.S32.HI R4, RZ, 0x1f, R5 ;  /* 0x0000001fff047819 */ /* 0x000fc40000011405 */
[----:B------:R-:W-:-:S13]  /*06c0*/  ISETP.NE.AND.EX P1, PT, RZ, c[0x0][0x1c4], PT, P1 ;  /* 0x00007100ff007a0c */ /* 0x000fda0003f25310 */
[----:B------:R-:W-:-:S04]  /*06d0*/  @P1 LEA R2, P2, R5, c[0x0][0x1c0], 0x1 ;  /* 0x0000700005021a11 */ /* 0x000fc800078408ff */
[----:B------:R-:W-:-:S05]  /*06e0*/  @P1 LEA.HI.X R3, R5, c[0x0][0x1c4], R4, 0x1, P2 ;  /* 0x0000710005031a11 */ /* 0x000fca00010f0c04 */
[----:B------:R-:W2:Y:S01]  /*06f0*/  @P1 LDG.E.U16 R2, [R2.64] ;  /* 0x0000000402021981 */ /* 0x000ea2000c1e1500 */
[----:B------:R-:W-:Y:S01]  /*0700*/  IMAD.MOV.U32 R194, RZ, RZ, 0x4 ;  /* 0x00000004ffc27424 */ /* 0x000fe200078e00ff */
[----:B------:R-:W-:-:S03]  /*0710*/  MOV R4, 0x3f800000 ;  /* 0x3f80000000047802 */ /* 0x000fc60000000f00 */
[----:B------:R-:W-:-:S05]  /*0720*/  IMAD.WIDE R192, R5, R194, c[0x0][0x1a0] ;  /* 0x0000680005c07625 */ /* 0x000fca00078e02c2 */
[----:B-----5:R1:W5:Y:S04]  /*0730*/  LDG.E R197, [R192.64] ;  /* 0x00000004c0c57981 */ /* 0x020368000c1e1900 */
[----:B------:R-:W3:Y:S01]  /*0740*/  S2R R196, SR_TID.X ;  /* 0x0000000000c47919 */ /* 0x000ee20000002100 */
[----:B------:R-:W-:Y:S01]  /*0750*/  LOP3.LUT P3, RZ, R0, 0xffffff00, RZ, 0xc0, !PT ;  /* 0xffffff0000ff7812 */ /* 0x000fe2000786c0ff */
[----:B------:R-:W-:Y:S01]  /*0760*/  BSSY B0, `(.L_x_6551) ;  /* 0x0000042000007945 */ /* 0x000fe20003800000 */
[----:B------:R-:W-:Y:S02]  /*0770*/  MOV R198, RZ ;  /* 0x000000ff00c67202 */ /* 0x000fe40000000f00 */
[----:B--2---:R-:W-:Y:S01]  /*0780*/  @P1 PRMT R4, RZ, 0x5410, R2 ;  /* 0x00005410ff041816 */ /* 0x004fe20000000002 */
[----:B------:R-:W-:-:S04]  /*0790*/  IMAD.WIDE R2, R5, R194, c[0x0][0x1a8] ;  /* 0x00006a0005027625 */ /* 0x000fc800078e02c2 */
[----:B------:R-:W-:Y:S02]  /*07a0*/  IMAD R194, R5, c[0x0][0x168], RZ ;  /* 0x00005a0005c27a24 */ /* 0x000fe400078e02ff */
[----:B------:R2:W5:Y:S03]  /*07b0*/  LDG.E R3, [R2.64] ;  /* 0x0000000402037981 */ /* 0x000566000c1e1900 */
[----:B------:R-:W-:-:S04]  /*07c0*/  SHF.R.S32.HI R195, RZ, 0x1f, R194 ;  /* 0x0000001fffc37819 */ /* 0x000fc800000114c2 */
[----:B------:R-:W-:Y:S02]  /*07d0*/  LEA.HI R195, R195, R194, RZ, 0x2 ;  /* 0x000000c2c3c37211 */ /* 0x000fe400078f10ff */
[----:B---3--:R-:W-:-:S04]  /*07e0*/  LOP3.LUT R194, R196, 0xff, RZ, 0xc0, !PT ;  /* 0x000000ffc4c27812 */ /* 0x008fc800078ec0ff */
[----:B--2---:R-:W-:Y:S02]  /*07f0*/  LEA.HI.SX32 R2, R195, R194, 0x1e ;  /* 0x000000c2c3027211 */ /* 0x004fe400078ff2ff */
[----:B------:R-:W-:Y:S02]  /*0800*/  MOV R196, RZ ;  /* 0x000000ff00c47202 */ /* 0x000fe40000000f00 */
[----:B------:R-:W-:Y:S01]  /*0810*/  MOV R199, R2 ;  /* 0x0000000200c77202 */ /* 0x000fe20000000f00 */
[----:B------:R-:W-:Y:S05]  /*0820*/  @!P3 BRA `(.L_x_6552) ;  /* 0x000003500000b947 */ /* 0x000fea0003800000 */
[----:B-1----:R-:W-:-:S04]  /*0830*/  ISETP.NE.U32.AND P1, PT, RZ, c[0x0][0x218], PT ;  /* 0x00008600ff007a0c */ /* 0x002fc80003f25070 */
        /* <DEDUP_REMOVED lines=8> */
[----:B-1----:R-:W-:-:S03]  /*08c0*/  IMAD.WIDE.U32 R14, R2, R195, c[0x0][0x208] ;  /* 0x00008200020e7625 */ /* 0x002fc600078e00c3 */
[----:B------:R-:W-:Y:S01]  /*08d0*/  LEA.HI.X R193, R2, c[0x0][0x18c], RZ, 0x4, P1 ;  /* 0x0000630002c17a11 */ /* 0x000fe200008f24ff */
[----:B------:R1:W5:Y:S01]  /*08e0*/  LDG.E R6, [R198.64] ;  /* 0x00000004c6067981 */ /* 0x000362000c1e1900 */
[----:B0-----:R-:W-:-:S03]  /*08f0*/  ISETP.NE.AND P1, PT, R252, RZ, PT ;  /* 0x000000fffc00720c */ /* 0x001fc60003f25270 */
[----:B------:R-:W2:Y:S01]  /*0900*/  LDG.E.64 R14, [R14.64] ;  /* 0x000000040e0e7981 */ /* 0x000ea2000c1e1b00 */
[----:B-----5:R-:W-:-:S03]  /*0910*/  FSEL R13, R197, RZ, !P1 ;  /* 0x000000ffc50d7208 */ /* 0x020fc60004800000 */
[----:B------:R-:W3:Y:S01]  /*0920*/  LDG.E.128 R192, [R192.64] ;  /* 0x00000004c0c07981 */ /* 0x000ee2000c1e1d00 */
[----:B-1----:R-:W-:Y:S02]  /*0930*/  IADD3 R199, R2, 0x100, RZ ;  /* 0x0000010002c77810 */ /* 0x002fe40007ffe0ff */
[----:B--2---:R-:W-:Y:S02]  /*0940*/  MOV R218, R14 ;  /* 0x0000000e00da7202 */ /* 0x004fe40000000f00 */
[----:B------:R-:W-:Y:S01]  /*0950*/  SHF.R.U64 R247, R14, 0x10, R15 ;  /* 0x000000100ef77819 */ /* 0x000fe2000000120f */
[C---:B---3--:R-:W-:Y:S01]  /*0960*/  FADD.FTZ R250, -R13.reuse, R192 ;  /* 0x000000c00dfa7221 */ /* 0x048fe20000010100 */
[----:B------:R-:W-:Y:S01]  /*0970*/  MOV R16, R15 ;  /* 0x0000000f00107202 */ /* 0x000fe20000000f00 */
[C---:B------:R-:W-:Y:S01]  /*0980*/  FADD.FTZ R219, -R13.reuse, R193 ;  /* 0x000000c10ddb7221 */ /* 0x040fe20000010100 */
[----:B------:R-:W-:Y:S01]  /*0990*/  SHF.R.U32.HI R196, RZ, 0x10, R15 ;  /* 0x00000010ffc47819 */ /* 0x000fe2000001160f */
[C---:B------:R-:W-:Y:S01]  /*09a0*/  FADD.FTZ R194, -R13.reuse, R194 ;  /* 0x000000c20dc27221 */ /* 0x040fe20000010100 */
[----:B------:R-:W-:Y:S01]  /*09b0*/  PRMT R15, RZ, 0x5410, R218 ;  /* 0x00005410ff0f7816 */ /* 0x000fe200000000da */
[----:B------:R-:W-:-:S02]  /*09c0*/  FADD.FTZ R248, -R13, R195 ;  /* 0x000000c30df87221 */ /* 0x000fc40000010100 */
[----:B------:R-:W-:Y:S01]  /*09d0*/  FMUL.FTZ R13, R3, R250 ;  /* 0x000000fa030d7220 */ /* 0x000fe20000410000 */
[----:B------:R-:W-:Y:S01]  /*09e0*/  PRMT R198, RZ, 0x5410, R247 ;  /* 0x00005410ffc67816 */ /* 0x000fe200000000f7 */
        /* <DEDUP_REMOVED lines=25> */
.L_x_6552:
[----:B-1----:R-:W-:Y:S05]  /*0b80*/  BSYNC B0 ;  /* 0x0000000000007941 */ /* 0x002fea0003800000 */
.L_x_6551:
        /* <DEDUP_REMOVED lines=13> */
[----:B-1----:R-:W-:-:S03]  /*0c60*/  LEA R192, P1, R199, c[0x0][0x188], 0x4 ;  /* 0x00006200c7c07a11 */ /* 0x002fc600078220ff */
[----:B------:R1:W5:Y:S01]  /*0c70*/  LDG.E R7, [R216.64] ;  /* 0x00000004d8077981 */ /* 0x000362000c1e1900 */
[----:B------:R-:W-:Y:S02]  /*0c80*/  LEA.HI.X R193, R199, c[0x0][0x18c], RZ, 0x4, P1 ;  /* 0x00006300c7c17a11 */ /* 0x000fe400008f24ff */
[----:B0-----:R-:W-:-:S04]  /*0c90*/  ISETP.NE.AND P1, PT, R252, RZ, PT ;  /* 0x000000fffc00720c */ /* 0x001fc80003f25270 */
[----:B------:R-:W3:Y:S01]  /*0ca0*/  LDG.E.128 R192, [R192.64] ;  /* 0x00000004c0c07981 */ /* 0x000ee2000c1e1d00 */
[----:B-----5:R-:W-:Y:S02]  /*0cb0*/  FSEL R218, R197, RZ, !P1 ;  /* 0x000000ffc5da7208 */ /* 0x020fe40004800000 */
[----:B------:R-:W-:Y:S02]  /*0cc0*/  IADD3 R199, R199, 0x100, RZ ;  /* 0x00000100c7c77810 */ /* 0x000fe40007ffe0ff */
[----:B--2---:R-:W-:Y:S02]  /*0cd0*/  MOV R244, R214 ;  /* 0x000000d600f47202 */ /* 0x004fe40000000f00 */
[--C-:B------:R-:W-:Y:S02]  /*0ce0*/  SHF.R.U64 R243, R214, 0x10, R215.reuse ;  /* 0x00000010d6f37819 */ /* 0x100fe400000012d7 */
[----:B------:R-:W-:Y:S02]  /*0cf0*/  MOV R219, R215 ;  /* 0x000000d700db7202 */ /* 0x000fe40000000f00 */
[----:B------:R-:W-:Y:S01]  /*0d00*/  SHF.R.U32.HI R245, RZ, 0x10, R215 ;  /* 0x00000010fff57819 */ /* 0x000fe200000116d7 */
[C---:B---3--:R-:W-:Y:S01]  /*0d10*/  FADD.FTZ R246, -R218.reuse, R193 ;  /* 0x000000c1daf67221 */ /* 0x048fe20000010100 */
[----:B------:R-:W-:Y:S01]  /*0d20*/  PRMT R193, RZ, 0x5410, R244 ;  /* 0x00005410ffc17816 */ /* 0x000fe200000000f4 */
[----:B------:R-:W-:Y:S01]  /*0d30*/  FADD.FTZ R192, -R218, R192 ;  /* 0x000000c0dac07221 */ /* 0x000fe20000010100 */
[----:B------:R-:W-:Y:S01]  /*0d40*/  PRMT R244, RZ, 0x5410, R243 ;  /* 0x00005410fff47816 */ /* 0x000fe200000000f3 */
[----:B------:R-:W-:-:S02]  /*0d50*/  FMUL.FTZ R215, R3, R246 ;  /* 0x000000f603d77220 */ /* 0x000fc40000410000 */
[----:B------:R-:W-:Y:S02]  /*0d60*/  FMUL.FTZ R214, R3, R192 ;  /* 0x000000c003d67220 */ /* 0x000fe40000410000 */
[----:B------:R-:W-:Y:S01]  /*0d70*/  FMUL.FTZ R246, R160, R193 ;  /* 0x000000c1a0f67220 */ /* 0x000fe20000410000 */
[----:B------:R-:W-:Y:S01]  /*0d80*/  PRMT R219, RZ, 0x5410, R219 ;  /* 0x00005410ffdb7816 */ /* 0x000fe200000000db */
[----:B------:R-:W-:Y:S01]  /*0d90*/  FADD.FTZ R194, -R218, R194 ;  /* 0x000000c2dac27221 */ /* 0x000fe20000010100 */
[----:B------:R-:W-:Y:S01]  /*0da0*/  PRMT R192, RZ, 0x5410, R245 ;  /* 0x00005410ffc07816 */ /* 0x000fe200000000f5 */
[----:B------:R-:W-:Y:S02]  /*0db0*/  FMUL.FTZ R245, R161, R244 ;  /* 0x000000f4a1f57220 */ /* 0x000fe40000410000 */
[----:B------:R-:W-:Y:S02]  /*0dc0*/  FADD.FTZ R198, R198, R246 ;  /* 0x000000f6c6c67221 */ /* 0x000fe40000010000 */
[----:B------:R-:W-:-:S02]  /*0dd0*/  FFMA.FTZ R196, R214, R246, R196 ;  /* 0x000000f6d6c47223 */ /* 0x000fc400000100c4 */
[----:B------:R-:W-:Y:S02]  /*0de0*/  FADD.FTZ R218, -R218, R195 ;  /* 0x000000c3dada7221 */ /* 0x000fe40000010100 */
[----:B------:R-:W-:Y:S02]  /*0df0*/  FADD.FTZ R80, R80, R193 ;  /* 0x000000c150507221 */ /* 0x000fe40000010000 */
[----:B------:R-:W-:Y:S02]  /*0e00*/  FFMA.FTZ R108, R214, R193, R108 ;  /* 0x000000c1d66c7223 */ /* 0x000fe4000001006c */
[----:B------:R-:W-:Y:S02]  /*0e10*/  FADD.FTZ R81, R81, R244 ;  /* 0x000000f451517221 */ /* 0x000fe40000010000 */
[----:B------:R-:W-:Y:S02]  /*0e20*/  FFMA.FTZ R109, R215, R244, R109 ;  /* 0x000000f4d76d7223 */ /* 0x000fe4000001006d */
[----:B-1----:R-:W-:-:S02]  /*0e30*/  FMUL.FTZ R216, R3, R194 ;  /* 0x000000c203d87220 */ /* 0x002fc40000410000 */
        /* <DEDUP_REMOVED lines=13> */
.L_x_6554:
[----:B------:R-:W-:Y:S05]  /*0f10*/  BSYNC B0 ;  /* 0x0000000000007941 */ /* 0x000fea0003800000 */
.L_x_6553:
        /* <DEDUP_REMOVED lines=19> */
[----:B------:R-:W-:Y:S02]  /*1050*/  IADD3 R199, R199, 0x100, RZ ;  /* 0x00000100c7c77810 */ /* 0x000fe40007ffe0ff */
[----:B--2---:R-:W-:Y:S01]  /*1060*/  MOV R240, R18 ;  /* 0x0000001200f07202 */ /* 0x004fe20000000f00 */
[--C-:B------:R-:W-:Y:S01]  /*1070*/  IMAD.MOV.U32 R238, RZ, RZ, R19.reuse ;  /* 0x000000ffffee7224 */ /* 0x100fe200078e0013 */
[--C-:B------:R-:W-:Y:S02]  /*1080*/  SHF.R.U64 R239, R18, 0x10, R19.reuse ;  /* 0x0000001012ef7819 */ /* 0x100fe40000001213 */
[----:B------:R-:W-:Y:S01]  /*1090*/  SHF.R.U32.HI R241, RZ, 0x10, R19 ;  /* 0x00000010fff17819 */ /* 0x000fe20000011613 */
[C---:B---3--:R-:W-:Y:S01]  /*10a0*/  FADD.FTZ R18, -R17.reuse, R192 ;  /* 0x000000c011127221 */ /* 0x048fe20000010100 */
[----:B------:R-:W-:Y:S01]  /*10b0*/  PRMT R19, RZ, 0x5410, R240 ;  /* 0x00005410ff137816 */ /* 0x000fe200000000f0 */
[----:B------:R-:W-:-:S02]  /*10c0*/  FADD.FTZ R242, -R17, R193 ;  /* 0x000000c111f27221 */ /* 0x000fc40000010100 */
[C---:B------:R-:W-:Y:S02]  /*10d0*/  FADD.FTZ R192, -R17.reuse, R194 ;  /* 0x000000c211c07221 */ /* 0x040fe40000010100 */
[----:B------:R-:W-:Y:S01]  /*10e0*/  FADD.FTZ R194, -R17, R195 ;  /* 0x000000c311c27221 */ /* 0x000fe20000010100 */
[----:B-1----:R-:W-:Y:S01]  /*10f0*/  PRMT R218, RZ, 0x5410, R239 ;  /* 0x00005410ffda7816 */ /* 0x002fe200000000ef */
[C---:B------:R-:W-:Y:S02]  /*1100*/  FMUL.FTZ R17, R3.reuse, R18 ;  /* 0x0000001203117220 */ /* 0x040fe40000410000 */
        /* <DEDUP_REMOVED lines=25> */
.L_x_6556:
[----:B------:R-:W-:Y:S05]  /*12a0*/  BSYNC B0 ;  /* 0x0000000000007941 */ /* 0x000fea0003800000 */
.L_x_6555:
        /* <DEDUP_REMOVED lines=21> */
[----:B------:R-:W-:Y:S02]  /*1400*/  SHF.R.U64 R234, R202, 0x10, R203 ;  /* 0x00000010caea7819 */ /* 0x000fe400000012cb */
[----:B------:R-:W-:Y:S02]  /*1410*/  PRMT R235, RZ, 0x5410, R235 ;  /* 0x00005410ffeb7816 */ /* 0x000fe400000000eb */
[----:B------:R-:W-:Y:S01]  /*1420*/  MOV R233, R203 ;  /* 0x000000cb00e97202 */ /* 0x000fe20000000f00 */
[----:B---3--:R-:W-:-:S02]  /*1430*/  FADD.FTZ R202, -R201, R192 ;  /* 0x000000c0c9ca7221 */ /* 0x008fc40000010100 */
[C---:B------:R-:W-:Y:S02]  /*1440*/  FADD.FTZ R237, -R201.reuse, R193 ;  /* 0x000000c1c9ed7221 */ /* 0x040fe40000010100 */
[C---:B------:R-:W-:Y:S02]  /*1450*/  FADD.FTZ R192, -R201.reuse, R194 ;  /* 0x000000c2c9c07221 */ /* 0x040fe40000010100 */
[----:B------:R-:W-:Y:S01]  /*1460*/  FADD.FTZ R194, -R201, R195 ;  /* 0x000000c3c9c27221 */ /* 0x000fe20000010100 */
[----:B------:R-:W-:Y:S01]  /*1470*/  SHF.R.U32.HI R236, RZ, 0x10, R203 ;  /* 0x00000010ffec7819 */ /* 0x000fe200000116cb */
[C---:B------:R-:W-:Y:S01]  /*1480*/  FMUL.FTZ R201, R3.reuse, R202 ;  /* 0x000000ca03c97220 */ /* 0x040fe20000410000 */
[----:B------:R-:W-:Y:S01]  /*1490*/  PRMT R234, RZ, 0x5410, R234 ;  /* 0x00005410ffea7816 */ /* 0x000fe200000000ea */
[----:B------:R-:W-:Y:S02]  /*14a0*/  FMUL.FTZ R202, R3, R237 ;  /* 0x000000ed03ca7220 */ /* 0x000fe40000410000 */
[----:B------:R-:W-:Y:S01]  /*14b0*/  FMUL.FTZ R237, R144, R235 ;  /* 0x000000eb90ed7220 */ /* 0x000fe20000410000 */
[----:B------:R-:W-:-:S02]  /*14c0*/  PRMT R233, RZ, 0x5410, R233 ;  /* 0x00005410ffe97816 */ /* 0x000fc400000000e9 */
[----:B-1----:R-:W-:Y:S01]  /*14d0*/  PRMT R218, RZ, 0x5410, R236 ;  /* 0x00005410ffda7816 */ /* 0x002fe200000000ec */
[-C--:B------:R-:W-:Y:S02]  /*14e0*/  FMUL.FTZ R236, R145, R234.reuse ;  /* 0x000000ea91ec7220 */ /* 0x080fe40000410000 */
[----:B------:R-:W-:Y:S02]  /*14f0*/  FADD.FTZ R193, R198, R237 ;  /* 0x000000edc6c17221 */ /* 0x000fe40000010000 */
[----:B------:R-:W-:Y:S02]  /*1500*/  FFMA.FTZ R195, R201, R237, R196 ;  /* 0x000000edc9c37223 */ /* 0x000fe400000100c4 */
[----:B------:R-:W-:Y:S02]  /*1510*/  FADD.FTZ R73, R73, R234 ;  /* 0x000000ea49497221 */ /* 0x000fe40000010000 */
[----:B------:R-:W-:Y:S02]  /*1520*/  FFMA.FTZ R101, R202, R234, R101 ;  /* 0x000000eaca657223 */ /* 0x000fe40000010065 */
        /* <DEDUP_REMOVED lines=12> */
[----:B------:R-:W-:-:S02]  /*15f0*/  FADD.FTZ R75, R75, R218 ;  /* 0x000000da4b4b7221 */ /* 0x000fc40000010000 */
[----:B------:R-:W-:Y:S02]  /*1600*/  FFMA.FTZ R103, R234, R218, R103 ;  /* 0x000000daea677223 */ /* 0x000fe40000010067 */
[----:B------:R-:W-:Y:S02]  /*1610*/  FADD.FTZ R198, R192, R233 ;  /* 0x000000e9c0c67221 */ /* 0x000fe40000010000 */
[----:B------:R-:W-:Y:S02]  /*1620*/  FFMA.FTZ R196, R234, R233, R194 ;  /* 0x000000e9eac47223 */ /* 0x000fe400000100c2 */
.L_x_6558:
[----:B------:R-:W-:Y:S05]  /*1630*/  BSYNC B0 ;  /* 0x0000000000007941 */ /* 0x000fea0003800000 */
.L_x_6557:
        /* <DEDUP_REMOVED lines=24> */
[----:B---3--:R-:W-:-:S02]  /*17c0*/  FADD.FTZ R204, -R206, R192 ;  /* 0x000000c0cecc7221 */ /* 0x008fc40000010100 */
[C---:B------:R-:W-:Y:S02]  /*17d0*/  FADD.FTZ R192, -R206.reuse, R194 ;  /* 0x000000c2cec07221 */ /* 0x040fe40000010100 */
[C---:B------:R-:W-:Y:S01]  /*17e0*/  FADD.FTZ R194, -R206.reuse, R195 ;  /* 0x000000c3cec27221 */ /* 0x040fe20000010100 */
[----:B------:R-:W-:Y:S01]  /*17f0*/  PRMT R195, RZ, 0x5410, R230 ;  /* 0x00005410ffc37816 */ /* 0x000fe200000000e6 */
[----:B------:R-:W-:Y:S01]  /*1800*/  FADD.FTZ R232, -R206, R193 ;  /* 0x000000c1cee87221 */ /* 0x000fe20000010100 */
[----:B-1----:R-:W-:Y:S01]  /*1810*/  PRMT R218, RZ, 0x5410, R229 ;  /* 0x00005410ffda7816 */ /* 0x002fe200000000e5 */
[C---:B------:R-:W-:Y:S02]  /*1820*/  FMUL.FTZ R204, R3.reuse, R204 ;  /* 0x000000cc03cc7220 */ /* 0x040fe40000410000 */
[C---:B------:R-:W-:Y:S02]  /*1830*/  FMUL.FTZ R205, R3.reuse, R232 ;  /* 0x000000e803cd7220 */ /* 0x040fe40000410000 */
        /* <DEDUP_REMOVED lines=24> */
.L_x_6560:
[----:B------:R-:W-:Y:S05]  /*19c0*/  BSYNC B0 ;  /* 0x0000000000007941 */ /* 0x000fea0003800000 */
.L_x_6559:
        /* <DEDUP_REMOVED lines=21> */
[----:B------:R-:W-:Y:S01]  /*1b20*/  MOV R210, R209 ;  /* 0x000000d100d27202 */ /* 0x000fe20000000f00 */
[----:B---3--:R-:W-:-:S02]  /*1b30*/  FADD.FTZ R208, -R207, R192 ;  /* 0x000000c0cfd07221 */ /* 0x008fc40000010100 */
[C---:B------:R-:W-:Y:S02]  /*1b40*/  FADD.FTZ R192, -R207.reuse, R194 ;  /* 0x000000c2cfc07221 */ /* 0x040fe40000010100 */
[C---:B------:R-:W-:Y:S01]  /*1b50*/  FADD.FTZ R194, -R207.reuse, R195 ;  /* 0x000000c3cfc27221 */ /* 0x040fe20000010100 */
[----:B------:R-:W-:Y:S01]  /*1b60*/  PRMT R195, RZ, 0x5410, R222 ;  /* 0x00005410ffc37816 */ /* 0x000fe200000000de */
[----:B------:R-:W-:Y:S01]  /*1b70*/  FADD.FTZ R227, -R207, R193 ;  /* 0x000000c1cfe37221 */ /* 0x000fe20000010100 */
[----:B------:R-:W-:Y:S01]  /*1b80*/  SHF.R.U32.HI R223, RZ, 0x10, R209 ;  /* 0x00000010ffdf7819 */ /* 0x000fe200000116d1 */
        /* <DEDUP_REMOVED lines=27> */
.L_x_6562:
[----:B-1----:R-:W-:Y:S05]  /*1d40*/  BSYNC B0 ;  /* 0x0000000000007941 */ /* 0x002fea0003800000 */
.L_x_6561:
        /* <DEDUP_REMOVED lines=9> */
[----:B0-----:R-:W-:Y:S01]  /*1de0*/  ISETP.NE.AND P1, PT, R252, RZ, PT ;  /* 0x000000fffc00720c */ /* 0x001fe20003f25270 */
[----:B------:R-:W-:-:S03]  /*1df0*/  IMAD.WIDE.U32 R218, R199, R218, c[0x0][0x208] ;  /* 0x00008200c7da7625 */ /* 0x000fc600078e00da */
[----:B-----5:R-:W-:-:S03]  /*1e00*/  FSEL R197, R197, RZ, !P1 ;  /* 0x000000ffc5c57208 */ /* 0x020fc60004800000 */
[----:B------:R-:W2:Y:S01]  /*1e10*/  LDG.E.64 R218, [R218.64] ;  /* 0x00000004dada7981 */ /* 0x000ea2000c1e1b00 */
[----:B-1----:R-:W-:-:S04]  /*1e20*/  LEA R192, P1, R199, c[0x0][0x188], 0x4 ;  /* 0x00006200c7c07a11 */ /* 0x002fc800078220ff */
[C---:B------:R-:W-:Y:S02]  /*1e30*/  LEA.HI.X R193, R199.reuse, c[0x0][0x18c], RZ, 0x4, P1 ;  /* 0x00006300c7c17a11 */ /* 0x040fe400008f24ff */
[----:B------:R-:W-:-:S04]  /*1e40*/  LEA R212, P1, R199, c[0x0][0x190], 0x2 ;  /* 0x00006400c7d47a11 */ /* 0x000fc800078210ff */
[----:B------:R-:W3:Y:S01]  /*1e50*/  LDG.E.128 R192, [R192.64] ;  /* 0x00000004c0c07981 */ /* 0x000ee2000c1e1d00 */
[----:B------:R-:W-:-:S05]  /*1e60*/  LEA.HI.X R213, R199, c[0x0][0x194], RZ, 0x2, P1 ;  /* 0x00006500c7d57a11 */ /* 0x000fca00008f14ff */
[----:B------:R0:W5:Y:S01]  /*1e70*/  LDG.E R12, [R212.64] ;  /* 0x00000004d40c7981 */ /* 0x000162000c1e1900 */
[----:B--2---:R-:W-:Y:S02]  /*1e80*/  MOV R211, R218 ;  /* 0x000000da00d37202 */ /* 0x004fe40000000f00 */
[--C-:B------:R-:W-:Y:S01]  /*1e90*/  SHF.R.U64 R200, R218, 0x10, R219.reuse ;  /* 0x00000010dac87819 */ /* 0x100fe200000012db */
[--C-:B------:R-:W-:Y:S01]  /*1ea0*/  IMAD.MOV.U32 R199, RZ, RZ, R219.reuse ;  /* 0x000000ffffc77224 */ /* 0x100fe200078e00db */
[----:B------:R-:W-:Y:S01]  /*1eb0*/  SHF.R.U32.HI R221, RZ, 0x10, R219 ;  /* 0x00000010ffdd7819 */ /* 0x000fe200000116db */
[C---:B---3--:R-:W-:Y:S01]  /*1ec0*/  FADD.FTZ R226, -R197.reuse, R193 ;  /* 0x000000c1c5e27221 */ /* 0x048fe20000010100 */
[----:B------:R-:W-:Y:S01]  /*1ed0*/  PRMT R193, RZ, 0x5410, R211 ;  /* 0x00005410ffc17816 */ /* 0x000fe200000000d3 */
[----:B------:R-:W-:Y:S01]  /*1ee0*/  FADD.FTZ R225, -R197, R192 ;  /* 0x000000c0c5e17221 */ /* 0x000fe20000010100 */
[----:B------:R-:W-:Y:S01]  /*1ef0*/  PRMT R192, RZ, 0x5410, R200 ;  /* 0x00005410ffc07816 */ /* 0x000fe200000000c8 */
[----:B0-----:R-:W-:-:S02]  /*1f00*/  FMUL.FTZ R212, R3, R226 ;  /* 0x000000e203d47220 */ /* 0x001fc40000410000 */
[----:B------:R-:W-:Y:S02]  /*1f10*/  FMUL.FTZ R211, R3, R225 ;  /* 0x000000e103d37220 */ /* 0x000fe40000410000 */
[----:B------:R-:W-:Y:S01]  /*1f20*/  FMUL.FTZ R226, R116, R193 ;  /* 0x000000c174e27220 */ /* 0x000fe20000410000 */
[----:B------:R-:W-:Y:S01]  /*1f30*/  PRMT R199, RZ, 0x5410, R199 ;  /* 0x00005410ffc77816 */ /* 0x000fe200000000c7 */
[C---:B------:R-:W-:Y:S02]  /*1f40*/  FADD.FTZ R224, -R197.reuse, R194 ;  /* 0x000000c2c5e07221 */ /* 0x040fe40000010100 */
[----:B------:R-:W-:Y:S02]  /*1f50*/  FADD.FTZ R194, -R197, R195 ;  /* 0x000000c3c5c27221 */ /* 0x000fe40000010100 */
[----:B------:R-:W-:Y:S02]  /*1f60*/  FMUL.FTZ R225, R117, R192 ;  /* 0x000000c075e17220 */ /* 0x000fe40000410000 */
[----:B------:R-:W-:-:S02]  /*1f70*/  FADD.FTZ R198, R198, R226 ;  /* 0x000000e2c6c67221 */ /* 0x000fc40000010000 */
[C---:B------:R-:W-:Y:S01]  /*1f80*/  FFMA.FTZ R196, R211.reuse, R226, R196 ;  /* 0x000000e2d3c47223 */ /* 0x040fe200000100c4 */
[----:B------:R-:W-:Y:S01]  /*1f90*/  PRMT R200, RZ, 0x5410, R221 ;  /* 0x00005410ffc87816 */ /* 0x000fe200000000dd */
        /* <DEDUP_REMOVED lines=18> */
.L_x_6564:
[----:B------:R-:W-:Y:S05]  /*20c0*/  BSYNC B0 ;  /* 0x0000000000007941 */ /* 0x000fea0003800000 */
.L_x_6563:
[----:B------:R-:W1:Y:S01]  /*20d0*/  S2R R192, SR_TID.X ;  /* 0x0000000000c07919 */ /* 0x000e620000002100 */
[----:B------:R-:W-:Y:S02]  /*20e0*/  LOP3.LUT P1, RZ, R251, 0xff, RZ, 0xc0, !PT ;  /* 0x000000fffbff7812 */ /* 0x000fe4000782c0ff */
[----:B-1----:R-:W-:-:S04]  /*20f0*/  SHF.R.U32.HI R199, RZ, 0x5, R192 ;  /* 0x00000005ffc77819 */ /* 0x002fc800000116c0 */
[----:B-----5:R-:W-:-:S07]  /*2100*/  LOP3.LUT R197, R199, 0x7fffff8, RZ, 0xc0, !PT ;  /* 0x07fffff8c7c57812 */ /* 0x020fce00078ec0ff */
[----:B------:R-:W-:Y:S02]  /*2110*/  @!P1 IADD3 R197, R197, 0x8, RZ ;  /* 0x00000008c5c59810 */ /* 0x000fe40007ffe0ff */
[----:B------:R-:W-:Y:S01]  /*2120*/  LOP3.LUT P1, RZ, R192, 0x1f, RZ, 0xc0, !PT ;  /* 0x0000001fc0ff7812 */ /* 0x000fe2000782c0ff */
[----:B------:R-:W-:Y:S10]  /*2130*/  BRA.DIV ~URZ, `(.L_x_6565) ;  /* 0x00002ee27f007947 */ /* 0x000ff4000b800000 */
[----:B------:R1:W2:Y:S02]  /*2140*/  SHFL.DOWN PT, R195, R198, 0x10, 0x1f ;  /* 0x0a001f00c6c37f89 */ /* 0x0002a400000e0000 */
.L_x_6582:
        /* <DEDUP_REMOVED lines=18> */
.L_x_6583:
[----:B------:R-:W-:Y:S01]  /*2270*/  @!P1 LOP3.LUT R194, R199, 0x7, RZ, 0xc0, !PT ;  /* 0x00000007c7c29812 */ /* 0x000fe200078ec0ff */
[----:B--2---:R-:W-:Y:S01]  /*2280*/  FADD.FTZ R193, R193, R196 ;  /* 0x000000c4c1c17221 */ /* 0x004fe20000010000 */
[----:B------:R-:W-:Y:S01]  /*2290*/  WARPSYNC 0xffffffff ;  /* 0xffffffff00007948 */ /* 0x000fe20003800000 */
[----:B---3--:R-:W-:Y:S01]  /*22a0*/  FADD.FTZ R192, R195, R198 ;  /* 0x000000c6c3c07221 */ /* 0x008fe20000010000 */
[----:B-1----:R-:W-:Y:S01]  /*22b0*/  @!P1 IADD3 R196, R197, R194, RZ ;  /* 0x000000c2c5c49210 */ /* 0x002fe20007ffe0ff */
[----:B------:R-:W-:Y:S01]  /*22c0*/  BSSY B0, `(.L_x_6567) ;  /* 0x0000070000007945 */ /* 0x000fe20003800000 */
[----:B------:R-:W-:-:S03]  /*22d0*/  LOP3.LUT P2, RZ, R0, 0xffffff00, RZ, 0xc0, !PT ;  /* 0xffffff0000ff7812 */ /* 0x000fc6000784c0ff */
[----:B------:R-:W-:Y:S04]  /*22e0*/  @!P1 STS.64 [R196.X8+0x7000], R192 ;  /* 0x007000c0c4009388 */ /* 0x000fe80000008a00 */
[----:B------:R-:W-:Y:S06]  /*22f0*/  BAR.SYNC.DEFER_BLOCKING 0x0 ;  /* 0x0000000000007b1d */ /* 0x000fec0000010000 */
[----:B------:R-:W1:Y:S02]  /*2300*/  LDS.128 R192, [R197.X8+0x7000] ;  /* 0x00700000c5c07984 */ /* 0x000e640000008c00 */
[----:B-1----:R-:W-:-:S02]  /*2310*/  FADD.FTZ R199, RZ, R192 ;  /* 0x000000c0ffc77221 */ /* 0x002fc40000010000 */
[----:B------:R-:W-:Y:S02]  /*2320*/  FADD.FTZ R198, RZ, R193 ;  /* 0x000000c1ffc67221 */ /* 0x000fe40000010000 */
[----:B------:R-:W-:Y:S02]  /*2330*/  FADD.FTZ R199, R194, R199 ;  /* 0x000000c7c2c77221 */ /* 0x000fe40000010000 */
[----:B------:R-:W-:Y:S02]  /*2340*/  FADD.FTZ R198, R195, R198 ;  /* 0x000000c6c3c67221 */ /* 0x000fe40000010000 */
[----:B------:R-:W1:Y:S02]  /*2350*/  LDS.128 R192, [R197.X8+0x7010] ;  /* 0x00701000c5c07984 */ /* 0x000e640000008c00 */
[----:B-1----:R-:W-:Y:S02]  /*2360*/  FADD.FTZ R199, R199, R192 ;  /* 0x000000c0c7c77221 */ /* 0x002fe40000010000 */
[----:B------:R-:W-:-:S02]  /*2370*/  FADD.FTZ R198, R198, R193 ;  /* 0x000000c1c6c67221 */ /* 0x000fc40000010000 */
[----:B------:R-:W-:Y:S02]  /*2380*/  FADD.FTZ R199, R194, R199 ;  /* 0x000000c7c2c77221 */ /* 0x000fe40000010000 */
[----:B------:R-:W-:Y:S02]  /*2390*/  FADD.FTZ R198, R195, R198 ;  /* 0x000000c6c3c67221 */ /* 0x000fe40000010000 */
[----:B------:R-:W1:Y:S02]  /*23a0*/  LDS.128 R192, [R197.X8+0x7020] ;  /* 0x00702000c5c07984 */ /* 0x000e640000008c00 */
[----:B-1----:R-:W-:Y:S02]  /*23b0*/  FADD.FTZ R199, R199, R192 ;  /* 0x000000c0c7c77221 */ /* 0x002fe40000010000 */
[----:B------:R-:W-:Y:S02]  /*23c0*/  FADD.FTZ R192, R198, R193 ;  /* 0x000000c1c6c07221 */ /* 0x000fe40000010000 */
[----:B------:R-:W-:-:S02]  /*23d0*/  FADD.FTZ R193, R194, R199 ;  /* 0x000000c7c2c17221 */ /* 0x000fc40000010000 */
[----:B------:R-:W1:Y:S01]  /*23e0*/  LDS.128 R196, [R197.X8+0x7030] ;  /* 0x00703000c5c47984 */ /* 0x000e620000008c00 */
[----:B------:R-:W-:Y:S02]  /*23f0*/  FADD.FTZ R192, R195, R192 ;  /* 0x000000c0c3c07221 */ /* 0x000fe40000010000 */
[----:B-1----:R-:W-:Y:S02]  /*2400*/  FADD.FTZ R193, R193, R196 ;  /* 0x000000c4c1c17221 */ /* 0x002fe40000010000 */
[----:B------:R-:W-:Y:S02]  /*2410*/  FADD.FTZ R192, R192, R197 ;  /* 0x000000c5c0c07221 */ /* 0x000fe40000010000 */
[----:B------:R-:W-:Y:S02]  /*2420*/  FADD.FTZ R193, R198, R193 ;  /* 0x000000c1c6c17221 */ /* 0x000fe40000010000 */
[----:B------:R-:W-:Y:S02]  /*2430*/  FADD.FTZ R199, R199, R192 ;  /* 0x000000c0c7c77221 */ /* 0x000fe40000010000 */
[----:B------:R-:W-:-:S02]  /*2440*/  FMUL.FTZ R192, R193, c[0x0][0x1e0] ;  /* 0x00007800c1c07a20 */ /* 0x000fc40000410000 */
[----:B------:R-:W-:Y:S01]  /*2450*/  FMUL.FTZ R193, R199, c[0x0][0x1e0] ;  /* 0x00007800c7c17a20 */ /* 0x000fe20000410000 */
[----:B------:R-:W-:Y:S05]  /*2460*/  @!P2 BRA `(.L_x_6568) ;  /* 0x000005500000a947 */ /* 0x000fea0003800000 */
[----:B------:R-:W-:Y:S01]  /*2470*/  HFMA2.MMA R194, -RZ, RZ, 0, 4.76837158203125e-07 ;  /* 0x00000008ffc27435 */ /* 0x000fe200000001ff */
[----:B0-----:R-:W-:Y:S02]  /*2480*/  ISETP.NE.AND P1, PT, R252, RZ, PT ;  /* 0x000000fffc00720c */ /* 0x001fe40003f25270 */
[----:B------:R-:W-:Y:S02]  /*2490*/  ISETP.NE.U32.AND P4, PT, RZ, c[0x0][0x218], PT ;  /* 0x00008600ff007a0c */ /* 0x000fe40003f85070 */
[----:B------:R-:W-:-:S05]  /*24a0*/  FSEL R196, R192, RZ, !P1 ;  /* 0x000000ffc0c47208 */ /* 0x000fca0004800000 */
[----:B------:R-:W-:-:S06]  /*24b0*/  IMAD.WIDE.U32 R194, R2, R194, c[0x0][0x170] ;  /* 0x00005c0002c27625 */ /* 0x000fcc00078e00c2 */
[----:B------:R-:W2:Y:S01]  /*24c0*/  LDG.E.64 R194, [R194.64] ;  /* 0x00000004c2c27981 */ /* 0x000ea2000c1e1b00 */
[----:B------:R-:W-:Y:S01]  /*24d0*/  ISETP.NE.AND.EX P4, PT, RZ, c[0x0][0x21c], PT, P4 ;  /* 0x00008700ff007a0c */ /* 0x000fe20003f85340 */
[-C--:B------:R-:W-:Y:S01]  /*24e0*/  FFMA.FTZ R198, R13, R193.reuse, R196 ;  /* 0x000000c10dc67223 */ /* 0x080fe200000100c4 */
[C---:B------:R-:W-:Y:S01]  /*24f0*/  LOP3.LUT P3, RZ, R6.reuse, 0xff, RZ, 0xc0, !PT ;  /* 0x000000ff06ff7812 */ /* 0x040fe2000786c0ff */
[----:B------:R-:W-:Y:S01]  /*2500*/  HFMA2.MMA R199, -RZ, RZ, 0, 0 ;  /* 0x00000000ffc77435 */ /* 0x000fe200000001ff */
[----:B------:R-:W-:Y:S01]  /*2510*/  ISETP.NE.U32.AND P5, PT, RZ, c[0x0][0x258], PT ;  /* 0x00009600ff007a0c */ /* 0x000fe20003fa5070 */
[----:B------:R-:W-:Y:S01]  /*2520*/  FADD.FTZ R198, R15, -R198 ;  /* 0x800000c60fc67221 */ /* 0x000fe20000010000 */
[----:B------:R-:W-:Y:S01]  /*2530*/  LOP3.LUT P2, RZ, R6, 0xff00, RZ, 0xc0, !PT ;  /* 0x0000ff0006ff7812 */ /* 0x000fe2000784c0ff */
[----:B------:R-:W-:Y:S01]  /*2540*/  FFMA.FTZ R219, R14, R193, R196 ;  /* 0x000000c10edb7223 */ /* 0x000fe200000100c4 */
[----:B------:R-:W-:Y:S01]  /*2550*/  ISETP.NE.AND.EX P5, PT, RZ, c[0x0][0x25c], PT, P5 ;  /* 0x00009700ff007a0c */ /* 0x000fe20003fa5350 */
[----:B------:R-:W-:Y:S01]  /*2560*/  FMUL.FTZ R197, R3, R198 ;  /* 0x000000c603c57220 */ /* 0x000fe20000410000 */
[----:B------:R-:W-:-:S03]  /*2570*/  LOP3.LUT P1, RZ, R6, 0xff0000, RZ, 0xc0, !PT ;  /* 0x00ff000006ff7812 */ /* 0x000fc6000782c0ff */
[----:B------:R-:W-:-:S04]  /*2580*/  @P4 FADD.FTZ R197, R28, R197 ;  /* 0x000000c51cc54221 */ /* 0x000fc80000010000 */
[C---:B------:R-:W-:Y:S01]  /*2590*/  FMUL.FTZ R198, R197.reuse, R4 ;  /* 0x00000004c5c67220 */ /* 0x040fe20000410000 */
[----:B------:R-:W-:-:S03]  /*25a0*/  SEL R188, R197, R188, P5 ;  /* 0x000000bcc5bc7207 */ /* 0x000fc60002800000 */
[----:B------:R-:W-:Y:S01]  /*25b0*/  FMUL.FTZ R197, R198, c[0x0][0x1e8] ;  /* 0x00007a00c6c57a20 */ /* 0x000fe20000410000 */
[----:B--2---:R-:W-:-:S04]  /*25c0*/  @P3 MOV R198, R194 ;  /* 0x000000c200c63202 */ /* 0x004fc80000000f00 */
[----:B------:R-:W-:-:S05]  /*25d0*/  @P3 PRMT R198, RZ, 0x5410, R198 ;  /* 0x00005410ffc63816 */ /* 0x000fca00000000c6 */
[----:B------:R-:W-:Y:S02]  /*25e0*/  @P3 FMUL.FTZ R199, R197, R198 ;  /* 0x000000c6c5c73220 */ /* 0x000fe40000410000 */
[----:B------:R-:W-:Y:S02]  /*25f0*/  FADD.FTZ R198, R250, -R219 ;  /* 0x800000dbfac67221 */ /* 0x000fe40000010000 */
[----:B------:R-:W-:Y:S01]  /*2600*/  FADD.FTZ R56, R56, R199 ;  /* 0x000000c738387221 */ /* 0x000fe20000010000 */
[----:B------:R-:W-:Y:S01]  /*2610*/  @P2 SHF.R.U64 R199, R194, 0x10, R195 ;  /* 0x00000010c2c72819 */ /* 0x000fe200000012c3 */
[----:B------:R-:W-:Y:S01]  /*2620*/  FMUL.FTZ R198, R3, R198 ;  /* 0x000000c603c67220 */ /* 0x000fe20000410000 */
[----:B------:R-:W-:Y:S01]  /*2630*/  MOV R194, RZ ;  /* 0x000000ff00c27202 */ /* 0x000fe20000000f00 */
[----:B------:R-:W-:Y:S01]  /*2640*/  CS2R R218, SRZ ;  /* 0x0000000000da7805 */ /* 0x000fe2000001ff00 */
[----:B------:R-:W-:Y:S01]  /*2650*/  @P2 PRMT R199, RZ, 0x5410, R199 ;  /* 0x00005410ffc72816 */ /* 0x000fe200000000c7 */
[----:B------:R-:W-:-:S02]  /*2660*/  @P4 FADD.FTZ R198, R29, R198 ;  /* 0x000000c61dc64221 */ /* 0x000fc40000010000 */
[----:B------:R-:W-:-:S03]  /*2670*/  FMUL.FTZ R197, R164, R197 ;  /* 0x000000c5a4c57220 */ /* 0x000fc60000410000 */
[C---:B------:R-:W-:Y:S01]  /*2680*/  SEL R189, R198.reuse, R189, P5 ;  /* 0x000000bdc6bd7207 */ /* 0x040fe20002800000 */
[----:B------:R-:W-:Y:S01]  /*2690*/  FMUL.FTZ R198, R198, R4 ;  /* 0x00000004c6c67220 */ /* 0x000fe20000410000 */
[----:B------:R-:W-:-:S03]  /*26a0*/  FSEL R197, R197, RZ, P3 ;  /* 0x000000ffc5c57208 */ /* 0x000fc60001800000 */
[----:B------:R-:W-:-:S03]  /*26b0*/  FMUL.FTZ R198, R198, c[0x0][0x1e8] ;  /* 0x00007a00c6c67a20 */ /* 0x000fc60000410000 */
[----:B------:R-:W-:Y:S01]  /*26c0*/  F2F.BF16.F32 R197, R197 ;  /* 0x000000c500c57304 */ /* 0x000fe20000202000 */
[----:B------:R-:W-:Y:S02]  /*26d0*/  @P2 FMUL.FTZ R194, R198, R199 ;  /* 0x000000c7c6c22220 */ /* 0x000fe40000410000 */
[----:B------:R-:W-:Y:S02]  /*26e0*/  FMUL.FTZ R198, R165, R198 ;  /* 0x000000c6a5c67220 */ /* 0x000fe40000410000 */
[----:B------:R-:W-:Y:S02]  /*26f0*/  FADD.FTZ R57, R57, R194 ;  /* 0x000000c239397221 */ /* 0x000fe40000010000 */
[-CC-:B------:R-:W-:Y:S01]  /*2700*/  FFMA.FTZ R194, R16, R193.reuse, R196.reuse ;  /* 0x000000c110c27223 */ /* 0x180fe200000100c4 */
[----:B------:R-:W-:Y:S01]  /*2710*/  FSEL R198, R198, RZ, P2 ;  /* 0x000000ffc6c67208 */ /* 0x000fe20001000000 */
[----:B------:R-:W-:Y:S02]  /*2720*/  FFMA.FTZ R196, R248, R193, R196 ;  /* 0x000000c1f8c47223 */ /* 0x000fe400000100c4 */
[----:B------:R-:W-:-:S02]  /*2730*/  FADD.FTZ R194, R249, -R194 ;  /* 0x800000c2f9c27221 */ /* 0x000fc40000010000 */
[----:B------:R-:W-:Y:S02]  /*2740*/  FADD.FTZ R196, R247, -R196 ;  /* 0x800000c4f7c47221 */ /* 0x000fe40000010000 */
[C---:B------:R-:W-:Y:S01]  /*2750*/  FMUL.FTZ R199, R3.reuse, R194 ;  /* 0x000000c203c77220 */ /* 0x040fe20000410000 */
[----:B------:R-:W-:Y:S01]  /*2760*/  @P1 MOV R194, R195 ;  /* 0x000000c300c21202 */ /* 0x000fe20000000f00 */
[----:B------:R-:W-:Y:S02]  /*2770*/  FMUL.FTZ R196, R3, R196 ;  /* 0x000000c403c47220 */ /* 0x000fe40000410000 */
[----:B------:R-:W-:Y:S01]  /*2780*/  @P4 FADD.FTZ R199, R30, R199 ;  /* 0x000000c71ec74221 */ /* 0x000fe20000010000 */
[----:B------:R-:W-:Y:S01]  /*2790*/  @P1 PRMT R194, RZ, 0x5410, R194 ;  /* 0x00005410ffc21816 */ /* 0x000fe200000000c2 */
[----:B------:R-:W-:Y:S01]  /*27a0*/  @P4 FADD.FTZ R196, R31, R196 ;  /* 0x000000c41fc44221 */ /* 0x000fe20000010000 */
[----:B------:R-:W-:Y:S02]  /*27b0*/  LOP3.LUT P4, RZ, R6, 0xff000000, RZ, 0xc0, !PT ;  /* 0xff00000006ff7812 */ /* 0x000fe4000788c0ff */
[C---:B------:R-:W-:Y:S01]  /*27c0*/  SEL R190, R199.reuse, R190, P5 ;  /* 0x000000bec7be7207 */ /* 0x040fe20002800000 */
[-C--:B------:R-:W-:Y:S01]  /*27d0*/  FMUL.FTZ R199, R199, R4.reuse ;  /* 0x00000004c7c77220 */ /* 0x080fe20000410000 */
[C---:B------:R-:W-:Y:S01]  /*27e0*/  SEL R191, R196.reuse, R191, P5 ;  /* 0x000000bfc4bf7207 */ /* 0x040fe20002800000 */
[----:B------:R-:W-:Y:S01]  /*27f0*/  FMUL.FTZ R196, R196, R4 ;  /* 0x00000004c4c47220 */ /* 0x000fe20000410000 */
[----:B------:R-:W-:Y:S01]  /*2800*/  ISETP.NE.U32.AND P5, PT, RZ, c[0x0][0x258], PT ;  /* 0x00009600ff007a0c */ /* 0x000fe20003fa5070 */
[----:B------:R-:W-:-:S02]  /*2810*/  FMUL.FTZ R199, R199, c[0x0][0x1e8] ;  /* 0x00007a00c7c77a20 */ /* 0x000fc40000410000 */
[----:B------:R-:W-:Y:S01]  /*2820*/  FMUL.FTZ R196, R196, c[0x0][0x1e8] ;  /* 0x00007a00c4c47a20 */ /* 0x000fe20000410000 */
[----:B------:R-:W-:Y:S01]  /*2830*/  ISETP.NE.AND.EX P5, PT, RZ, c[0x0][0x25c], PT, P5 ;  /* 0x00009700ff007a0c */ /* 0x000fe20003fa5350 */
[----:B------:R-:W-:Y:S02]  /*2840*/  @P1 FMUL.FTZ R218, R199, R194 ;  /* 0x000000c2c7da1220 */ /* 0x000fe40000410000 */
[----:B------:R-:W-:Y:S01]  /*2850*/  @P4 SHF.R.U32.HI R194, RZ, 0x10, R195 ;  /* 0x00000010ffc24819 */ /* 0x000fe200000116c3 */
[----:B------:R-:W-:Y:S02]  /*2860*/  FMUL.FTZ R199, R166, R199 ;  /* 0x000000c7a6c77220 */ /* 0x000fe40000410000 */
[----:B------:R-:W-:Y:S01]  /*2870*/  FADD.FTZ R58, R58, R218 ;  /* 0x000000da3a3a7221 */ /* 0x000fe20000010000 */
[----:B------:R-:W-:Y:S02]  /*2880*/  @P4 PRMT R194, RZ, 0x5410, R194 ;  /* 0x00005410ffc24816 */ /* 0x000fe400000000c2 */
[----:B------:R-:W-:-:S03]  /*2890*/  FSEL R199, R199, RZ, P1 ;  /* 0x000000ffc7c77208 */ /* 0x000fc60000800000 */
[----:B------:R-:W-:Y:S01]  /*28a0*/  @P4 FMUL.FTZ R219, R196, R194 ;  /* 0x000000c2c4db4220 */ /* 0x000fe20000410000 */
[----:B------:R-:W-:Y:S01]  /*28b0*/  @P5 MOV R194, 0x10 ;  /* 0x0000001000c25802 */ /* 0x000fe20000000f00 */
[----:B------:R-:W-:Y:S01]  /*28c0*/  FMUL.FTZ R196, R167, R196 ;  /* 0x000000c4a7c47220 */ /* 0x000fe20000410000 */
[----:B------:R-:W-:Y:S01]  /*28d0*/  F2F.BF16.F32 R199, R199 ;  /* 0x000000c700c77304 */ /* 0x000fe20000202000 */
[----:B------:R-:W-:Y:S01]  /*28e0*/  FADD.FTZ R59, R59, R219 ;  /* 0x000000db3b3b7221 */ /* 0x000fe20000010000 */
[----:B------:R-:W-:Y:S01]  /*28f0*/  HFMA2.MMA R219, -RZ, RZ, 0, 4.76837158203125e-07 ;  /* 0x00000008ffdb7435 */ /* 0x000fe200000001ff */
[----:B------:R-:W-:Y:S01]  /*2900*/  @P5 IMAD.WIDE.U32 R194, R2, R194, c[0x0][0x258] ;  /* 0x0000960002c25625 */ /* 0x000fe200078e00c2 */
[----:B------:R-:W-:-:S04]  /*2910*/  FSEL R196, R196, RZ, P4 ;  /* 0x000000ffc4c47208 */ /* 0x000fc80002000000 */
[----:B------:R0:W-:Y:S02]  /*2920*/  @P5 STG.E.128 [R194.64], R188 ;  /* 0x000000bcc2005986 */ /* 0x0001e4000c101d04 */
[----:B------:R-:W1:Y:S08]  /*2930*/  F2F.BF16.F32 R196, R196 ;  /* 0x000000c400c47304 */ /* 0x000e700000202000 */
[----:B0-----:R-:W0:Y:S01]  /*2940*/  F2F.BF16.F32 R194, R198 ;  /* 0x000000c600c27304 */ /* 0x001e220000202000 */
[----:B-1----:R-:W-:Y:S01]  /*2950*/  SHF.L.U32 R218, R196, 0x10, RZ ;  /* 0x00000010c4da7819 */ /* 0x002fe200000006ff */
[----:B0-----:R-:W-:-:S05]  /*2960*/  IMAD.WIDE.U32 R194, R194, 0x10000, RZ ;  /* 0x00010000c2c27825 */ /* 0x001fca00078e00ff */
[----:B------:R-:W-:Y:S01]  /*2970*/  LOP3.LUT R194, R194, R197, RZ, 0xfc, !PT ;  /* 0x000000c5c2c27212 */ /* 0x000fe200078efcff */
[C---:B------:R-:W-:Y:S01]  /*2980*/  IMAD.WIDE.U32 R196, R2.reuse, R219, c[0x0][0x248] ;  /* 0x0000920002c47625 */ /* 0x040fe200078e00db */
[----:B------:R-:W-:Y:S02]  /*2990*/  LOP3.LUT R195, R195, R218, R199, 0xfe, !PT ;  /* 0x000000dac3c37212 */ /* 0x000fe400078efec7 */
[----:B------:R-:W-:-:S03]  /*29a0*/  IADD3 R2, R2, 0x100, RZ ;  /* 0x0000010002027810 */ /* 0x000fc60007ffe0ff */
[----:B------:R0:W-:Y:S04]  /*29b0*/  STG.E.64 [R196.64], R194 ;  /* 0x000000c2c4007986 */ /* 0x0001e8000c101b04 */
.L_x_6568:
[----:B------:R-:W-:Y:S05]  /*29c0*/  BSYNC B0 ;  /* 0x0000000000007941 */ /* 0x000fea0003800000 */
.L_x_6567:
        /* <DEDUP_REMOVED lines=9> */
[-CC-:B------:R-:W-:Y:S01]  /*2a60*/  FFMA.FTZ R197, R214, R193.reuse, R218.reuse ;  /* 0x000000c1d6c57223 */ /* 0x180fe200000100da */
[C---:B------:R-:W-:Y:S01]  /*2a70*/  LOP3.LUT P1, RZ, R7.reuse, 0xff, RZ, 0xc0, !PT ;  /* 0x000000ff07ff7812 */ /* 0x040fe2000782c0ff */
[----:B------:R-:W-:Y:S01]  /*2a80*/  FFMA.FTZ R219, R216, R193, R218 ;  /* 0x000000c1d8db7223 */ /* 0x000fe200000100da */
[----:B------:R-:W-:Y:S01]  /*2a90*/  ISETP.NE.AND.EX P4, PT, RZ, c[0x0][0x21c], PT, P4 ;  /* 0x00008700ff007a0c */ /* 0x000fe20003f85340 */
[----:B------:R-:W-:Y:S01]  /*2aa0*/  FADD.FTZ R196, R246, -R197 ;  /* 0x800000c5f6c47221 */ /* 0x000fe20000010000 */
[----:B------:R-:W-:Y:S01]  /*2ab0*/  ISETP.NE.U32.AND P5, PT, RZ, c[0x0][0x258], PT ;  /* 0x00009600ff007a0c */ /* 0x000fe20003fa5070 */
[----:B------:R-:W-:Y:S01]  /*2ac0*/  HFMA2.MMA R198, -RZ, RZ, 0, 0 ;  /* 0x00000000ffc67435 */ /* 0x000fe200000001ff */
[----:B------:R-:W-:Y:S01]  /*2ad0*/  LOP3.LUT P2, RZ, R7, 0xff00, RZ, 0xc0, !PT ;  /* 0x0000ff0007ff7812 */ /* 0x000fe2000784c0ff */
[----:B------:R-:W-:Y:S01]  /*2ae0*/  FMUL.FTZ R197, R3, R196 ;  /* 0x000000c403c57220 */ /* 0x000fe20000410000 */
[----:B------:R-:W-:-:S02]  /*2af0*/  ISETP.NE.AND.EX P5, PT, RZ, c[0x0][0x25c], PT, P5 ;  /* 0x00009700ff007a0c */ /* 0x000fc40003fa5350 */
[----:B------:R-:W-:-:S05]  /*2b00*/  LOP3.LUT P3, RZ, R7, 0xff0000, RZ, 0xc0, !PT ;  /* 0x00ff000007ff7812 */ /* 0x000fca000786c0ff */
[----:B------:R-:W-:-:S04]  /*2b10*/  @P4 FADD.FTZ R197, R24, R197 ;  /* 0x000000c518c54221 */ /* 0x000fc80000010000 */
[C---:B------:R-:W-:Y:S01]  /*2b20*/  FMUL.FTZ R199, R197.reuse, R4 ;  /* 0x00000004c5c77220 */ /* 0x040fe20000410000 */
[----:B------:R-:W-:Y:S01]  /*2b30*/  SEL R188, R197, R188, P5 ;  /* 0x000000bcc5bc7207 */ /* 0x000fe20002800000 */
[----:B------:R-:W-:Y:S02]  /*2b40*/  IMAD.MOV.U32 R197, RZ, RZ, RZ ;  /* 0x000000ffffc57224 */ /* 0x000fe400078e00ff */
[----:B------:R-:W-:Y:S01]  /*2b50*/  FMUL.FTZ R199, R199, c[0x0][0x1e8] ;  /* 0x00007a00c7c77a20 */ /* 0x000fe20000410000 */
[----:B--2---:R-:W-:-:S04]  /*2b60*/  @P1 MOV R196, R194 ;  /* 0x000000c200c41202 */ /* 0x004fc80000000f00 */
[----:B------:R-:W-:-:S05]  /*2b70*/  @P1 PRMT R196, RZ, 0x5410, R196 ;  /* 0x00005410ffc41816 */ /* 0x000fca00000000c4 */
[----:B------:R-:W-:Y:S02]  /*2b80*/  @P1 FMUL.FTZ R197, R199, R196 ;  /* 0x000000c4c7c51220 */ /* 0x000fe40000410000 */
[-C--:B------:R-:W-:Y:S02]  /*2b90*/  FFMA.FTZ R196, R215, R193.reuse, R218 ;  /* 0x000000c1d7c47223 */ /* 0x080fe400000100da */
[----:B------:R-:W-:Y:S02]  /*2ba0*/  FADD.FTZ R52, R52, R197 ;  /* 0x000000c534347221 */ /* 0x000fe40000010000 */
[----:B------:R-:W-:Y:S02]  /*2bb0*/  FADD.FTZ R196, R245, -R196 ;  /* 0x800000c4f5c47221 */ /* 0x000fe40000010000 */
[----:B------:R-:W-:Y:S02]  /*2bc0*/  FFMA.FTZ R218, R243, R193, R218 ;  /* 0x000000c1f3da7223 */ /* 0x000fe400000100da */
[----:B------:R-:W-:-:S02]  /*2bd0*/  FMUL.FTZ R196, R3, R196 ;  /* 0x000000c403c47220 */ /* 0x000fc40000410000 */
[----:B------:R-:W-:Y:S02]  /*2be0*/  FADD.FTZ R218, R217, -R218 ;  /* 0x800000dad9da7221 */ /* 0x000fe40000010000 */
[----:B------:R-:W-:Y:S02]  /*2bf0*/  @P4 FADD.FTZ R196, R25, R196 ;  /* 0x000000c419c44221 */ /* 0x000fe40000010000 */
[----:B------:R-:W-:Y:S02]  /*2c00*/  FMUL.FTZ R218, R3, R218 ;  /* 0x000000da03da7220 */ /* 0x000fe40000410000 */
[----:B------:R-:W-:Y:S01]  /*2c10*/  FMUL.FTZ R199, R156, R199 ;  /* 0x000000c79cc77220 */ /* 0x000fe20000410000 */
[C---:B------:R-:W-:Y:S01]  /*2c20*/  SEL R189, R196.reuse, R189, P5 ;  /* 0x000000bdc4bd7207 */ /* 0x040fe20002800000 */
[----:B------:R-:W-:Y:S02]  /*2c30*/  FMUL.FTZ R196, R196, R4 ;  /* 0x00000004c4c47220 */ /* 0x000fe40000410000 */
[----:B------:R-:W-:Y:S01]  /*2c40*/  @P4 FADD.FTZ R218, R27, R218 ;  /* 0x000000da1bda4221 */ /* 0x000fe20000010000 */
[----:B------:R-:W-:Y:S01]  /*2c50*/  FSEL R199, R199, RZ, P1 ;  /* 0x000000ffc7c77208 */ /* 0x000fe20000800000 */
[----:B------:R-:W-:Y:S01]  /*2c60*/  FMUL.FTZ R197, R196, c[0x0][0x1e8] ;  /* 0x00007a00c4c57a20 */ /* 0x000fe20000410000 */
[----:B------:R-:W-:Y:S01]  /*2c70*/  @P2 SHF.R.U64 R196, R194, 0x10, R195 ;  /* 0x00000010c2c42819 */ /* 0x000fe200000012c3 */
[----:B------:R-:W-:Y:S01]  /*2c80*/  HFMA2.MMA R194, -RZ, RZ, 0, 0 ;  /* 0x00000000ffc27435 */ /* 0x000fe200000001ff */
[----:B------:R-:W-:-:S02]  /*2c90*/  SEL R191, R218, R191, P5 ;  /* 0x000000bfdabf7207 */ /* 0x000fc40002800000 */
[----:B------:R-:W-:Y:S01]  /*2ca0*/  @P2 PRMT R196, RZ, 0x5410, R196 ;  /* 0x00005410ffc42816 */ /* 0x000fe200000000c4 */
[----:B------:R-:W-:Y:S04]  /*2cb0*/  F2F.BF16.F32 R199, R199 ;  /* 0x000000c700c77304 */ /* 0x000fe80000202000 */
[----:B------:R-:W-:Y:S02]  /*2cc0*/  @P2 FMUL.FTZ R194, R197, R196 ;  /* 0x000000c4c5c22220 */ /* 0x000fe40000410000 */
[----:B------:R-:W-:Y:S02]  /*2cd0*/  FMUL.FTZ R197, R157, R197 ;  /* 0x000000c59dc57220 */ /* 0x000fe40000410000 */
[----:B------:R-:W-:Y:S02]  /*2ce0*/  FADD.FTZ R53, R53, R194 ;  /* 0x000000c235357221 */ /* 0x000fe40000010000 */
[----:B------:R-:W-:Y:S01]  /*2cf0*/  FADD.FTZ R194, R244, -R219 ;  /* 0x800000dbf4c27221 */ /* 0x000fe20000010000 */
[----:B------:R-:W-:-:S03]  /*2d00*/  FSEL R197, R197, RZ, P2 ;  /* 0x000000ffc5c57208 */ /* 0x000fc60001000000 */
[----:B------:R-:W-:Y:S01]  /*2d10*/  FMUL.FTZ R219, R3, R194 ;  /* 0x000000c203db7220 */ /* 0x000fe20000410000 */
[----:B------:R-:W-:Y:S02]  /*2d20*/  @P3 MOV R194, R195 ;  /* 0x000000c300c23202 */ /* 0x000fe40000000f00 */
[----:B------:R-:W0:Y:S01]  /*2d30*/  F2F.BF16.F32 R197, R197 ;  /* 0x000000c500c57304 */ /* 0x000e220000202000 */
[----:B------:R-:W-:Y:S01]  /*2d40*/  @P4 FADD.FTZ R219, R26, R219 ;  /* 0x000000db1adb4221 */ /* 0x000fe20000010000 */
[----:B------:R-:W-:Y:S02]  /*2d50*/  LOP3.LUT P4, RZ, R7, 0xff000000, RZ, 0xc0, !PT ;  /* 0xff00000007ff7812 */ /* 0x000fe4000788c0ff */
[----:B------:R-:W-:Y:S01]  /*2d60*/  @P3 PRMT R194, RZ, 0x5410, R194 ;  /* 0x00005410ffc23816 */ /* 0x000fe200000000c2 */
[C---:B------:R-:W-:Y:S01]  /*2d70*/  FMUL.FTZ R196, R219.reuse, R4 ;  /* 0x00000004dbc47220 */ /* 0x040fe20000410000 */
[----:B------:R-:W-:Y:S01]  /*2d80*/  SEL R190, R219, R190, P5 ;  /* 0x000000bedbbe7207 */ /* 0x000fe20002800000 */
[----:B------:R-:W-:Y:S01]  /*2d90*/  FMUL.FTZ R219, R218, R4 ;  /* 0x00000004dadb7220 */ /* 0x000fe20000410000 */
[----:B------:R-:W-:Y:S01]  /*2da0*/  MOV R218, RZ ;  /* 0x000000ff00da7202 */ /* 0x000fe20000000f00 */
[----:B------:R-:W-:Y:S01]  /*2db0*/  FMUL.FTZ R196, R196, c[0x0][0x1e8] ;  /* 0x00007a00c4c47a20 */ /* 0x000fe20000410000 */
[----:B------:R-:W-:Y:S01]  /*2dc0*/  ISETP.NE.U32.AND P5, PT, RZ, c[0x0][0x258], PT ;  /* 0x00009600ff007a0c */ /* 0x000fe20003fa5070 */
[----:B------:R-:W-:-:S02]  /*2dd0*/  FMUL.FTZ R219, R219, c[0x0][0x1e8] ;  /* 0x00007a00dbdb7a20 */ /* 0x000fc40000410000 */
[----:B------:R-:W-:Y:S01]  /*2de0*/  @P3 FMUL.FTZ R198, R196, R194 ;  /* 0x000000c2c4c63220 */ /* 0x000fe20000410000 */
[----:B------:R-:W-:Y:S01]  /*2df0*/  ISETP.NE.AND.EX P5, PT, RZ, c[0x0][0x25c], PT, P5 ;  /* 0x00009700ff007a0c */ /* 0x000fe20003fa5350 */
[----:B------:R-:W-:Y:S01]  /*2e00*/  FMUL.FTZ R196, R158, R196 ;  /* 0x000000c49ec47220 */ /* 0x000fe20000410000 */
[----:B------:R-:W-:Y:S01]  /*2e10*/  @P4 SHF.R.U32.HI R194, RZ, 0x10, R195 ;  /* 0x00000010ffc24819 */ /* 0x000fe200000116c3 */
[----:B------:R-:W-:-:S03]  /*2e20*/  FADD.FTZ R54, R54, R198 ;  /* 0x000000c636367221 */ /* 0x000fc60000010000 */
[----:B------:R-:W-:Y:S02]  /*2e30*/  @P4 PRMT R194, RZ, 0x5410, R194 ;  /* 0x00005410ffc24816 */ /* 0x000fe400000000c2 */
[----:B------:R-:W-:-:S03]  /*2e40*/  FSEL R196, R196, RZ, P3 ;  /* 0x000000ffc4c47208 */ /* 0x000fc60001800000 */
[----:B------:R-:W-:Y:S01]  /*2e50*/  @P4 FMUL.FTZ R218, R219, R194 ;  /* 0x000000c2dbda4220 */ /* 0x000fe20000410000 */
[----:B------:R0:W-:Y:S01]  /*2e60*/  F2F.BF16.F32 R198, R196 ;  /* 0x000000c400c67304 */ /* 0x0001e20000202000 */
[----:B------:R-:W-:Y:S01]  /*2e70*/  FMUL.FTZ R219, R159, R219 ;  /* 0x000000db9fdb7220 */ /* 0x000fe20000410000 */
[----:B------:R-:W-:Y:S01]  /*2e80*/  @P5 LEA R194, P6, R2, c[0x0][0x258], 0x4 ;  /* 0x0000960002c25a11 */ /* 0x000fe200078c20ff */
[----:B------:R-:W-:-:S03]  /*2e90*/  FADD.FTZ R55, R55, R218 ;  /* 0x000000da37377221 */ /* 0x000fc60000010000 */
[----:B------:R-:W-:Y:S02]  /*2ea0*/  FSEL R219, R219, RZ, P4 ;  /* 0x000000ffdbdb7208 */ /* 0x000fe40002000000 */
[----:B------:R-:W-:Y:S01]  /*2eb0*/  @P5 LEA.HI.X R195, R2, c[0x0][0x25c], RZ, 0x4, P6 ;  /* 0x0000970002c35a11 */ /* 0x000fe200030f24ff */
[----:B0-----:R-:W-:Y:S01]  /*2ec0*/  IMAD.WIDE.U32 R196, R197, 0x10000, RZ ;  /* 0x00010000c5c47825 */ /* 0x001fe200078e00ff */
[----:B------:R-:W0:Y:S03]  /*2ed0*/  F2F.BF16.F32 R218, R219 ;  /* 0x000000db00da7304 */ /* 0x000e260000202000 */
[----:B------:R1:W-:Y:S01]  /*2ee0*/  @P5 STG.E.128 [R194.64], R188 ;  /* 0x000000bcc2005986 */ /* 0x0003e2000c101d04 */
[----:B------:R-:W-:Y:S02]  /*2ef0*/  LOP3.LUT R196, R196, R199, RZ, 0xfc, !PT ;  /* 0x000000c7c4c47212 */ /* 0x000fe400078efcff */
[----:B0-----:R-:W-:-:S04]  /*2f00*/  SHF.L.U32 R218, R218, 0x10, RZ ;  /* 0x00000010dada7819 */ /* 0x001fc800000006ff */
[----:B------:R-:W-:Y:S02]  /*2f10*/  LOP3.LUT R197, R197, R218, R198, 0xfe, !PT ;  /* 0x000000dac5c57212 */ /* 0x000fe400078efec6 */
[----:B-1----:R-:W-:-:S04]  /*2f20*/  LEA R194, P1, R2, c[0x0][0x248], 0x3 ;  /* 0x0000920002c27a11 */ /* 0x002fc800078218ff */
[C---:B------:R-:W-:Y:S02]  /*2f30*/  LEA.HI.X R195, R2.reuse, c[0x0][0x24c], RZ, 0x3, P1 ;  /* 0x0000930002c37a11 */ /* 0x040fe400008f1cff */
[----:B------:R-:W-:-:S03]  /*2f40*/  IADD3 R2, R2, 0x100, RZ ;  /* 0x0000010002027810 */ /* 0x000fc60007ffe0ff */
[----:B------:R0:W-:Y:S04]  /*2f50*/  STG.E.64 [R194.64], R196 ;  /* 0x000000c4c2007986 */ /* 0x0001e8000c101b04 */
.L_x_6570:
[----:B------:R-:W-:Y:S05]  /*2f60*/  BSYNC B0 ;  /* 0x0000000000007941 */ /* 0x000fea0003800000 */
.L_x_6569:
        /* <DEDUP_REMOVED lines=10> */
[-CC-:B------:R-:W-:Y:S01]  /*3010*/  FFMA.FTZ R197, R17, R193.reuse, R218.reuse ;  /* 0x000000c111c57223 */ /* 0x180fe200000100da */
[----:B------:R-:W-:Y:S01]  /*3020*/  LOP3.LUT P1, RZ, R8, 0xff, RZ, 0xc0, !PT ;  /* 0x000000ff08ff7812 */ /* 0x000fe2000782c0ff */
[----:B------:R-:W-:Y:S01]  /*3030*/  FFMA.FTZ R219, R19, R193, R218 ;  /* 0x000000c113db7223 */ /* 0x000fe200000100da */
[----:B------:R-:W-:Y:S01]  /*3040*/  ISETP.NE.U32.AND P5, PT, RZ, c[0x0][0x258], PT ;  /* 0x00009600ff007a0c */ /* 0x000fe20003fa5070 */
[----:B------:R-:W-:Y:S01]  /*3050*/  FADD.FTZ R196, R242, -R197 ;  /* 0x800000c5f2c47221 */ /* 0x000fe20000010000 */
[C---:B------:R-:W-:Y:S01]  /*3060*/  LOP3.LUT P2, RZ, R8.reuse, 0xff00, RZ, 0xc0, !PT ;  /* 0x0000ff0008ff7812 */ /* 0x040fe2000784c0ff */
[----:B------:R-:W-:Y:S01]  /*3070*/  HFMA2.MMA R198, -RZ, RZ, 0, 0 ;  /* 0x00000000ffc67435 */ /* 0x000fe200000001ff */
[----:B------:R-:W-:Y:S01]  /*3080*/  ISETP.NE.AND.EX P5, PT, RZ, c[0x0][0x25c], PT, P5 ;  /* 0x00009700ff007a0c */ /* 0x000fe20003fa5350 */
[----:B------:R-:W-:Y:S01]  /*3090*/  FMUL.FTZ R197, R3, R196 ;  /* 0x000000c403c57220 */ /* 0x000fe20000410000 */
[----:B------:R-:W-:-:S03]  /*30a0*/  LOP3.LUT P3, RZ, R8, 0xff0000, RZ, 0xc0, !PT ;  /* 0x00ff000008ff7812 */ /* 0x000fc6000786c0ff */
[----:B------:R-:W-:-:S04]  /*30b0*/  @P4 FADD.FTZ R197, R20, R197 ;  /* 0x000000c514c54221 */ /* 0x000fc80000010000 */
[C---:B------:R-:W-:Y:S01]  /*30c0*/  FMUL.FTZ R199, R197.reuse, R4 ;  /* 0x00000004c5c77220 */ /* 0x040fe20000410000 */
[----:B------:R-:W-:Y:S01]  /*30d0*/  SEL R188, R197, R188, P5 ;  /* 0x000000bcc5bc7207 */ /* 0x000fe20002800000 */
[----:B------:R-:W-:Y:S02]  /*30e0*/  HFMA2.MMA R197, -RZ, RZ, 0, 0 ;  /* 0x00000000ffc57435 */ /* 0x000fe400000001ff */
[----:B------:R-:W-:Y:S01]  /*30f0*/  FMUL.FTZ R199, R199, c[0x0][0x1e8] ;  /* 0x00007a00c7c77a20 */ /* 0x000fe20000410000 */
[----:B--2---:R-:W-:-:S04]  /*3100*/  @P1 MOV R196, R194 ;  /* 0x000000c200c41202 */ /* 0x004fc80000000f00 */
[----:B------:R-:W-:-:S05]  /*3110*/  @P1 PRMT R196, RZ, 0x5410, R196 ;  /* 0x00005410ffc41816 */ /* 0x000fca00000000c4 */
[----:B------:R-:W-:Y:S02]  /*3120*/  @P1 FMUL.FTZ R197, R199, R196 ;  /* 0x000000c4c7c51220 */ /* 0x000fe40000410000 */
[----:B------:R-:W-:Y:S02]  /*3130*/  FFMA.FTZ R196, R18, R193, R218 ;  /* 0x000000c112c47223 */ /* 0x000fe400000100da */
[----:B------:R-:W-:Y:S02]  /*3140*/  FADD.FTZ R48, R48, R197 ;  /* 0x000000c530307221 */ /* 0x000fe40000010000 */
[----:B------:R-:W-:Y:S02]  /*3150*/  FADD.FTZ R196, R241, -R196 ;  /* 0x800000c4f1c47221 */ /* 0x000fe40000010000 */
[----:B------:R-:W-:Y:S02]  /*3160*/  FMUL.FTZ R199, R148, R199 ;  /* 0x000000c794c77220 */ /* 0x000fe40000410000 */
[----:B------:R-:W-:-:S03]  /*3170*/  FMUL.FTZ R196, R3, R196 ;  /* 0x000000c403c47220 */ /* 0x000fc60000410000 */
[----:B------:R-:W-:Y:S01]  /*3180*/  FSEL R199, R199, RZ, P1 ;  /* 0x000000ffc7c77208 */ /* 0x000fe20000800000 */
[----:B------:R-:W-:-:S05]  /*3190*/  @P4 FADD.FTZ R196, R21, R196 ;  /* 0x000000c415c44221 */ /* 0x000fca0000010000 */
[C---:B------:R-:W-:Y:S01]  /*31a0*/  SEL R189, R196.reuse, R189, P5 ;  /* 0x000000bdc4bd7207 */ /* 0x040fe20002800000 */
[----:B------:R-:W-:Y:S01]  /*31b0*/  FMUL.FTZ R196, R196, R4 ;  /* 0x00000004c4c47220 */ /* 0x000fe20000410000 */
[----:B------:R-:W-:Y:S03]  /*31c0*/  F2F.BF16.F32 R199, R199 ;  /* 0x000000c700c77304 */ /* 0x000fe60000202000 */
[----:B------:R-:W-:Y:S01]  /*31d0*/  FMUL.FTZ R197, R196, c[0x0][0x1e8] ;  /* 0x00007a00c4c57a20 */ /* 0x000fe20000410000 */
[----:B------:R-:W-:Y:S02]  /*31e0*/  @P2 SHF.R.U64 R196, R194, 0x10, R195 ;  /* 0x00000010c2c42819 */ /* 0x000fe400000012c3 */
[----:B------:R-:W-:Y:S02]  /*31f0*/  MOV R194, RZ ;  /* 0x000000ff00c27202 */ /* 0x000fe40000000f00 */
[----:B------:R-:W-:-:S05]  /*3200*/  @P2 PRMT R196, RZ, 0x5410, R196 ;  /* 0x00005410ffc42816 */ /* 0x000fca00000000c4 */
        /* <DEDUP_REMOVED lines=9> */
[----:B------:R-:W-:-:S03]  /*32a0*/  @P3 PRMT R194, RZ, 0x5410, R194 ;  /* 0x00005410ffc23816 */ /* 0x000fc600000000c2 */
[C---:B------:R-:W-:Y:S01]  /*32b0*/  FMUL.FTZ R196, R219.reuse, R4 ;  /* 0x00000004dbc47220 */ /* 0x040fe20000410000 */
[----:B------:R-:W-:Y:S01]  /*32c0*/  SEL R190, R219, R190, P5 ;  /* 0x000000bedbbe7207 */ /* 0x000fe20002800000 */
[----:B------:R-:W-:Y:S02]  /*32d0*/  FFMA.FTZ R219, R239, R193, R218 ;  /* 0x000000c1efdb7223 */ /* 0x000fe400000100da */
[----:B------:R-:W-:Y:S02]  /*32e0*/  FMUL.FTZ R196, R196, c[0x0][0x1e8] ;  /* 0x00007a00c4c47a20 */ /* 0x000fe40000410000 */
[----:B------:R-:W-:Y:S02]  /*32f0*/  IMAD.MOV.U32 R218, RZ, RZ, RZ ;  /* 0x000000ffffda7224 */ /* 0x000fe400078e00ff */
[----:B------:R-:W-:Y:S02]  /*3300*/  @P3 FMUL.FTZ R198, R196, R194 ;  /* 0x000000c2c4c63220 */ /* 0x000fe40000410000 */
[----:B------:R-:W-:-:S02]  /*3310*/  FADD.FTZ R194, R238, -R219 ;  /* 0x800000dbeec27221 */ /* 0x000fc40000010000 */
[----:B------:R-:W-:Y:S02]  /*3320*/  FMUL.FTZ R196, R150, R196 ;  /* 0x000000c496c47220 */ /* 0x000fe40000410000 */
[----:B------:R-:W-:Y:S02]  /*3330*/  FMUL.FTZ R194, R3, R194 ;  /* 0x000000c203c27220 */ /* 0x000fe40000410000 */
[----:B------:R-:W-:Y:S01]  /*3340*/  FADD.FTZ R50, R50, R198 ;  /* 0x000000c632327221 */ /* 0x000fe20000010000 */
[----:B------:R-:W-:Y:S01]  /*3350*/  FSEL R196, R196, RZ, P3 ;  /* 0x000000ffc4c47208 */ /* 0x000fe20001800000 */
[----:B------:R-:W-:Y:S01]  /*3360*/  @P4 FADD.FTZ R194, R23, R194 ;  /* 0x000000c217c24221 */ /* 0x000fe20000010000 */
[----:B------:R-:W-:Y:S02]  /*3370*/  LOP3.LUT P4, RZ, R8, 0xff000000, RZ, 0xc0, !PT ;  /* 0xff00000008ff7812 */ /* 0x000fe4000788c0ff */
[----:B------:R0:W-:Y:S01]  /*3380*/  F2F.BF16.F32 R198, R196 ;  /* 0x000000c400c67304 */ /* 0x0001e20000202000 */
[C---:B------:R-:W-:Y:S01]  /*3390*/  FMUL.FTZ R219, R194.reuse, R4 ;  /* 0x00000004c2db7220 */ /* 0x040fe20000410000 */
[----:B------:R-:W-:-:S02]  /*33a0*/  SEL R191, R194, R191, P5 ;  /* 0x000000bfc2bf7207 */ /* 0x000fc40002800000 */
[----:B------:R-:W-:Y:S01]  /*33b0*/  ISETP.NE.U32.AND P5, PT, RZ, c[0x0][0x258], PT ;  /* 0x00009600ff007a0c */ /* 0x000fe20003fa5070 */
[----:B------:R-:W-:-:S03]  /*33c0*/  FMUL.FTZ R219, R219, c[0x0][0x1e8] ;  /* 0x00007a00dbdb7a20 */ /* 0x000fc60000410000 */
[----:B------:R-:W-:Y:S01]  /*33d0*/  ISETP.NE.AND.EX P5, PT, RZ, c[0x0][0x25c], PT, P5 ;  /* 0x00009700ff007a0c */ /* 0x000fe20003fa5350 */
[----:B0-----:R-:W-:Y:S02]  /*33e0*/  IMAD.WIDE.U32 R196, R197, 0x10000, RZ ;  /* 0x00010000c5c47825 */ /* 0x001fe400078e00ff */
[----:B------:R-:W-:-:S03]  /*33f0*/  @P4 SHF.R.U32.HI R194, RZ, 0x10, R195 ;  /* 0x00000010ffc24819 */ /* 0x000fc600000116c3 */
[----:B------:R-:W-:Y:S02]  /*3400*/  LOP3.LUT R196, R196, R199, RZ, 0xfc, !PT ;  /* 0x000000c7c4c47212 */ /* 0x000fe400078efcff */
[----:B------:R-:W-:-:S05]  /*3410*/  @P4 PRMT R194, RZ, 0x5410, R194 ;  /* 0x00005410ffc24816 */ /* 0x000fca00000000c2 */
[----:B------:R-:W-:Y:S01]  /*3420*/  @P4 FMUL.FTZ R218, R219, R194 ;  /* 0x000000c2dbda4220 */ /* 0x000fe20000410000 */
[C---:B------:R-:W-:Y:S01]  /*3430*/  @P5 LEA R194, P6, R2.reuse, c[0x0][0x258], 0x4 ;  /* 0x0000960002c25a11 */ /* 0x040fe200078c20ff */
[----:B------:R-:W-:Y:S02]  /*3440*/  FMUL.FTZ R219, R151, R219 ;  /* 0x000000db97db7220 */ /* 0x000fe40000410000 */
[----:B------:R-:W-:Y:S01]  /*3450*/  FADD.FTZ R51, R51, R218 ;  /* 0x000000da33337221 */ /* 0x000fe20000010000 */
[----:B------:R-:W-:Y:S02]  /*3460*/  @P5 LEA.HI.X R195, R2, c[0x0][0x25c], RZ, 0x4, P6 ;  /* 0x0000970002c35a11 */ /* 0x000fe400030f24ff */
[----:B------:R-:W-:-:S03]  /*3470*/  FSEL R219, R219, RZ, P4 ;  /* 0x000000ffdbdb7208 */ /* 0x000fc60002000000 */
[----:B------:R0:W-:Y:S01]  /*3480*/  @P5 STG.E.128 [R194.64], R188 ;  /* 0x000000bcc2005986 */ /* 0x0001e2000c101d04 */
[----:B------:R-:W1:Y:S02]  /*3490*/  F2F.BF16.F32 R218, R219 ;  /* 0x000000db00da7304 */ /* 0x000e640000202000 */
[----:B-1----:R-:W-:Y:S02]  /*34a0*/  SHF.L.U32 R218, R218, 0x10, RZ ;  /* 0x00000010dada7819 */ /* 0x002fe400000006ff */
[C---:B0-----:R-:W-:Y:S02]  /*34b0*/  LEA R194, P1, R2.reuse, c[0x0][0x248], 0x3 ;  /* 0x0000920002c27a11 */ /* 0x041fe400078218ff */
[----:B------:R-:W-:Y:S02]  /*34c0*/  LOP3.LUT R197, R197, R218, R198, 0xfe, !PT ;  /* 0x000000dac5c57212 */ /* 0x000fe400078efec6 */
[C---:B------:R-:W-:Y:S02]  /*34d0*/  LEA.HI.X R195, R2.reuse, c[0x0][0x24c], RZ, 0x3, P1 ;  /* 0x0000930002c37a11 */ /* 0x040fe400008f1cff */
[----:B------:R-:W-:-:S03]  /*34e0*/  IADD3 R2, R2, 0x100, RZ ;  /* 0x0000010002027810 */ /* 0x000fc60007ffe0ff */
[----:B------:R0:W-:Y:S04]  /*34f0*/  STG.E.64 [R194.64], R196 ;  /* 0x000000c4c2007986 */ /* 0x0001e8000c101b04 */
.L_x_6572:
[----:B------:R-:W-:Y:S05]  /*3500*/  BSYNC B0 ;  /* 0x0000000000007941 */ /* 0x000fea0003800000 */
.L_x_6571:
        /* <DEDUP_REMOVED lines=10> */
[----:B------:R-:W-:Y:S01]  /*35b0*/  LOP3.LUT P1, RZ, R9, 0xff, RZ, 0xc0, !PT ;  /* 0x000000ff09ff7812 */ /* 0x000fe2000782c0ff */
        /* <DEDUP_REMOVED lines=17> */
[----:B------:R-:W-:Y:S02]  /*36d0*/  FADD.FTZ R196, R236, -R219 ;  /* 0x800000dbecc47221 */ /* 0x000fe40000010000 */
[----:B------:R-:W-:Y:S02]  /*36e0*/  FADD.FTZ R44, R44, R197 ;  /* 0x000000c52c2c7221 */ /* 0x000fe40000010000 */
[----:B------:R-:W-:Y:S02]  /*36f0*/  FMUL.FTZ R196, R3, R196 ;  /* 0x000000c403c47220 */ /* 0x000fe40000410000 */
[----:B------:R-:W-:Y:S02]  /*3700*/  FMUL.FTZ R199, R140, R199 ;  /* 0x000000c78cc77220 */ /* 0x000fe40000410000 */
[----:B------:R-:W-:-:S03]  /*3710*/  @P4 FADD.FTZ R196, R173, R196 ;  /* 0x000000c4adc44221 */ /* 0x000fc60000010000 */
[----:B------:R-:W-:Y:S02]  /*3720*/  FSEL R199, R199, RZ, P1 ;  /* 0x000000ffc7c77208 */ /* 0x000fe40000800000 */
[C---:B------:R-:W-:Y:S01]  /*3730*/  SEL R189, R196.reuse, R189, P5 ;  /* 0x000000bdc4bd7207 */ /* 0x040fe20002800000 */
[----:B------:R-:W-:-:S03]  /*3740*/  FMUL.FTZ R196, R196, R4 ;  /* 0x00000004c4c47220 */ /* 0x000fc60000410000 */
[----:B------:R-:W-:Y:S01]  /*3750*/  F2F.BF16.F32 R199, R199 ;  /* 0x000000c700c77304 */ /* 0x000fe20000202000 */
[----:B------:R-:W-:Y:S01]  /*3760*/  FMUL.FTZ R197, R196, c[0x0][0x1e8] ;  /* 0x00007a00c4c57a20 */ /* 0x000fe20000410000 */
[----:B------:R-:W-:Y:S02]  /*3770*/  @P2 SHF.R.U64 R196, R194, 0x10, R195 ;  /* 0x00000010c2c42819 */ /* 0x000fe400000012c3 */
[----:B------:R-:W-:Y:S02]  /*3780*/  MOV R194, RZ ;  /* 0x000000ff00c27202 */ /* 0x000fe40000000f00 */
[----:B------:R-:W-:-:S05]  /*3790*/  @P2 PRMT R196, RZ, 0x5410, R196 ;  /* 0x00005410ffc42816 */ /* 0x000fca00000000c4 */
[----:B------:R-:W-:Y:S02]  /*37a0*/  @P2 FMUL.FTZ R194, R197, R196 ;  /* 0x000000c4c5c22220 */ /* 0x000fe40000410000 */
[----:B------:R-:W-:Y:S02]  /*37b0*/  FMUL.FTZ R197, R141, R197 ;  /* 0x000000c58dc57220 */ /* 0x000fe40000410000 */
[----:B------:R-:W-:Y:S02]  /*37c0*/  FADD.FTZ R45, R45, R194 ;  /* 0x000000c22d2d7221 */ /* 0x000fe40000010000 */
[-CC-:B------:R-:W-:Y:S01]  /*37d0*/  FFMA.FTZ R194, R203, R193.reuse, R218.reuse ;  /* 0x000000c1cbc27223 */ /* 0x180fe200000100da */
[----:B------:R-:W-:Y:S01]  /*37e0*/  FSEL R197, R197, RZ, P2 ;  /* 0x000000ffc5c57208 */ /* 0x000fe20001000000 */
[----:B------:R-:W-:Y:S02]  /*37f0*/  FFMA.FTZ R218, R234, R193, R218 ;  /* 0x000000c1eada7223 */ /* 0x000fe400000100da */
[----:B------:R-:W-:-:S02]  /*3800*/  FADD.FTZ R194, R235, -R194 ;  /* 0x800000c2ebc27221 */ /* 0x000fc40000010000 */
[----:B------:R-:W-:Y:S01]  /*3810*/  FADD.FTZ R218, R233, -R218 ;  /* 0x800000dae9da7221 */ /* 0x000fe20000010000 */
[----:B------:R-:W0:Y:S01]  /*3820*/  F2F.BF16.F32 R197, R197 ;  /* 0x000000c500c57304 */ /* 0x000e220000202000 */
[C---:B------:R-:W-:Y:S01]  /*3830*/  FMUL.FTZ R219, R3.reuse, R194 ;  /* 0x000000c203db7220 */ /* 0x040fe20000410000 */
[----:B------:R-:W-:Y:S01]  /*3840*/  @P3 MOV R194, R195 ;  /* 0x000000c300c23202 */ /* 0x000fe20000000f00 */
[----:B------:R-:W-:Y:S02]  /*3850*/  FMUL.FTZ R218, R3, R218 ;  /* 0x000000da03da7220 */ /* 0x000fe40000410000 */
[----:B------:R-:W-:Y:S01]  /*3860*/  @P4 FADD.FTZ R219, R174, R219 ;  /* 0x000000dbaedb4221 */ /* 0x000fe20000010000 */
[----:B------:R-:W-:Y:S01]  /*3870*/  @P3 PRMT R194, RZ, 0x5410, R194 ;  /* 0x00005410ffc23816 */ /* 0x000fe200000000c2 */
[----:B------:R-:W-:Y:S01]  /*3880*/  @P4 FADD.FTZ R218, R175, R218 ;  /* 0x000000daafda4221 */ /* 0x000fe20000010000 */
[----:B------:R-:W-:Y:S01]  /*3890*/  LOP3.LUT P4, RZ, R9, 0xff000000, RZ, 0xc0, !PT ;  /* 0xff00000009ff7812 */ /* 0x000fe2000788c0ff */
[C---:B------:R-:W-:Y:S01]  /*38a0*/  FMUL.FTZ R196, R219.reuse, R4 ;  /* 0x00000004dbc47220 */ /* 0x040fe20000410000 */
[----:B------:R-:W-:Y:S01]  /*38b0*/  SEL R190, R219, R190, P5 ;  /* 0x000000bedbbe7207 */ /* 0x000fe20002800000 */
[C---:B------:R-:W-:Y:S01]  /*38c0*/  FMUL.FTZ R219, R218.reuse, R4 ;  /* 0x00000004dadb7220 */ /* 0x040fe20000410000 */
[----:B------:R-:W-:Y:S01]  /*38d0*/  SEL R191, R218, R191, P5 ;  /* 0x000000bfdabf7207 */ /* 0x000fe20002800000 */
[----:B------:R-:W-:Y:S01]  /*38e0*/  FMUL.FTZ R196, R196, c[0x0][0x1e8] ;  /* 0x00007a00c4c47a20 */ /* 0x000fe20000410000 */
[----:B------:R-:W-:Y:S01]  /*38f0*/  MOV R218, RZ ;  /* 0x000000ff00da7202 */ /* 0x000fe20000000f00 */
[----:B------:R-:W-:Y:S01]  /*3900*/  FMUL.FTZ R219, R219, c[0x0][0x1e8] ;  /* 0x00007a00dbdb7a20 */ /* 0x000fe20000410000 */
[----:B------:R-:W-:Y:S01]  /*3910*/  ISETP.NE.U32.AND P5, PT, RZ, c[0x0][0x258], PT ;  /* 0x00009600ff007a0c */ /* 0x000fe20003fa5070 */
[----:B------:R-:W-:-:S02]  /*3920*/  @P3 FMUL.FTZ R198, R196, R194 ;  /* 0x000000c2c4c63220 */ /* 0x000fc40000410000 */
[----:B------:R-:W-:Y:S01]  /*3930*/  FMUL.FTZ R196, R142, R196 ;  /* 0x000000c48ec47220 */ /* 0x000fe20000410000 */
[----:B------:R-:W-:Y:S01]  /*3940*/  ISETP.NE.AND.EX P5, PT, RZ, c[0x0][0x25c], PT, P5 ;  /* 0x00009700ff007a0c */ /* 0x000fe20003fa5350 */
[----:B------:R-:W-:Y:S01]  /*3950*/  FADD.FTZ R46, R46, R198 ;  /* 0x000000c62e2e7221 */ /* 0x000fe20000010000 */
[----:B------:R-:W-:Y:S02]  /*3960*/  @P4 SHF.R.U32.HI R194, RZ, 0x10, R195 ;  /* 0x00000010ffc24819 */ /* 0x000fe400000116c3 */
[----:B------:R-:W-:Y:S02]  /*3970*/  FSEL R196, R196, RZ, P3 ;  /* 0x000000ffc4c47208 */ /* 0x000fe40001800000 */
[----:B------:R-:W-:Y:S02]  /*3980*/  @P4 PRMT R194, RZ, 0x5410, R194 ;  /* 0x00005410ffc24816 */ /* 0x000fe400000000c2 */
[----:B------:R0:W-:Y:S03]  /*3990*/  F2F.BF16.F32 R198, R196 ;  /* 0x000000c400c67304 */ /* 0x0001e60000202000 */
[----:B------:R-:W-:-:S02]  /*39a0*/  @P4 FMUL.FTZ R218, R219, R194 ;  /* 0x000000c2dbda4220 */ /* 0x000fc40000410000 */
[----:B------:R-:W-:Y:S01]  /*39b0*/  FMUL.FTZ R219, R143, R219 ;  /* 0x000000db8fdb7220 */ /* 0x000fe20000410000 */
[C---:B------:R-:W-:Y:S01]  /*39c0*/  @P5 LEA R194, P6, R2.reuse, c[0x0][0x258], 0x4 ;  /* 0x0000960002c25a11 */ /* 0x040fe200078c20ff */
[----:B------:R-:W-:Y:S02]  /*39d0*/  FADD.FTZ R47, R47, R218 ;  /* 0x000000da2f2f7221 */ /* 0x000fe40000010000 */
[----:B0-----:R-:W-:Y:S01]  /*39e0*/  IMAD.WIDE.U32 R196, R197, 0x10000, RZ ;  /* 0x00010000c5c47825 */ /* 0x001fe200078e00ff */
[----:B------:R-:W-:Y:S02]  /*39f0*/  FSEL R219, R219, RZ, P4 ;  /* 0x000000ffdbdb7208 */ /* 0x000fe40002000000 */
[----:B------:R-:W-:Y:S02]  /*3a00*/  @P5 LEA.HI.X R195, R2, c[0x0][0x25c], RZ, 0x4, P6 ;  /* 0x0000970002c35a11 */ /* 0x000fe400030f24ff */
[----:B------:R-:W0:Y:S01]  /*3a10*/  F2F.BF16.F32 R218, R219 ;  /* 0x000000db00da7304 */ /* 0x000e220000202000 */
[----:B------:R-:W-:-:S02]  /*3a20*/  LOP3.LUT R196, R196, R199, RZ, 0xfc, !PT ;  /* 0x000000c7c4c47212 */ /* 0x000fc400078efcff */
[----:B------:R1:W-:Y:S01]  /*3a30*/  @P5 STG.E.128 [R194.64], R188 ;  /* 0x000000bcc2005986 */ /* 0x0003e2000c101d04 */
[----:B0-----:R-:W-:-:S04]  /*3a40*/  SHF.L.U32 R218, R218, 0x10, RZ ;  /* 0x00000010dada7819 */ /* 0x001fc800000006ff */
[----:B------:R-:W-:Y:S02]  /*3a50*/  LOP3.LUT R197, R197, R218, R198, 0xfe, !PT ;  /* 0x000000dac5c57212 */ /* 0x000fe400078efec6 */
[----:B-1----:R-:W-:-:S04]  /*3a60*/  LEA R194, P1, R2, c[0x0][0x248], 0x3 ;  /* 0x0000920002c27a11 */ /* 0x002fc800078218ff */
[C---:B------:R-:W-:Y:S02]  /*3a70*/  LEA.HI.X R195, R2.reuse, c[0x0][0x24c], RZ, 0x3, P1 ;  /* 0x0000930002c37a11 */ /* 0x040fe400008f1cff */
[----:B------:R-:W-:-:S03]  /*3a80*/  IADD3 R2, R2, 0x100, RZ ;  /* 0x0000010002027810 */ /* 0x000fc60007ffe0ff */
[----:B------:R0:W-:Y:S04]  /*3a90*/  STG.E.64 [R194.64], R196 ;  /* 0x000000c4c2007986 */ /* 0x0001e8000c101b04 */
.L_x_6574:
[----:B------:R-:W-:Y:S05]  /*3aa0*/  BSYNC B0 ;  /* 0x0000000000007941 */ /* 0x000fea0003800000 */
.L_x_6573:
        /* <DEDUP_REMOVED lines=39> */
[----:B------:R-:W-:Y:S01]  /*3d20*/  @P2 SHF.R.U64 R196, R194, 0x10, R195 ;  /* 0x00000010c2c42819 */ /* 0x000fe200000012c3 */
[----:B------:R-:W-:-:S03]  /*3d30*/  HFMA2.MMA R194, -RZ, RZ, 0, 0 ;  /* 0x00000000ffc27435 */ /* 0x000fc600000001ff */
        /* <DEDUP_REMOVED lines=13> */
[----:B------:R-:W-:Y:S01]  /*3e10*/  FFMA.FTZ R219, R229, R193, R218 ;  /* 0x000000c1e5db7223 */ /* 0x000fe200000100da */
[----:B------:R-:W-:Y:S01]  /*3e20*/  MOV R218, RZ ;  /* 0x000000ff00da7202 */ /* 0x000fe20000000f00 */
[----:B------:R-:W-:-:S04]  /*3e30*/  FMUL.FTZ R196, R196, c[0x0][0x1e8] ;  /* 0x00007a00c4c47a20 */ /* 0x000fc80000410000 */
[----:B------:R-:W-:Y:S02]  /*3e40*/  @P3 FMUL.FTZ R198, R196, R194 ;  /* 0x000000c2c4c63220 */ /* 0x000fe40000410000 */
[----:B------:R-:W-:Y:S02]  /*3e50*/  FADD.FTZ R194, R228, -R219 ;  /* 0x800000dbe4c27221 */ /* 0x000fe40000010000 */
[----:B------:R-:W-:Y:S02]  /*3e60*/  FMUL.FTZ R196, R134, R196 ;  /* 0x000000c486c47220 */ /* 0x000fe40000410000 */
[----:B------:R-:W-:Y:S02]  /*3e70*/  FMUL.FTZ R194, R3, R194 ;  /* 0x000000c203c27220 */ /* 0x000fe40000410000 */
[----:B------:R-:W-:Y:S01]  /*3e80*/  FADD.FTZ R42, R42, R198 ;  /* 0x000000c62a2a7221 */ /* 0x000fe20000010000 */
[----:B------:R-:W-:Y:S01]  /*3e90*/  FSEL R196, R196, RZ, P3 ;  /* 0x000000ffc4c47208 */ /* 0x000fe20001800000 */
[----:B------:R-:W-:Y:S01]  /*3ea0*/  @P4 FADD.FTZ R194, R179, R194 ;  /* 0x000000c2b3c24221 */ /* 0x000fe20000010000 */
[----:B------:R-:W-:-:S02]  /*3eb0*/  LOP3.LUT P4, RZ, R10, 0xff000000, RZ, 0xc0, !PT ;  /* 0xff0000000aff7812 */ /* 0x000fc4000788c0ff */
[----:B------:R0:W-:Y:S01]  /*3ec0*/  F2F.BF16.F32 R198, R196 ;  /* 0x000000c400c67304 */ /* 0x0001e20000202000 */
[C---:B------:R-:W-:Y:S01]  /*3ed0*/  FMUL.FTZ R219, R194.reuse, R4 ;  /* 0x00000004c2db7220 */ /* 0x040fe20000410000 */
[----:B------:R-:W-:Y:S02]  /*3ee0*/  SEL R191, R194, R191, P5 ;  /* 0x000000bfc2bf7207 */ /* 0x000fe40002800000 */
        /* <DEDUP_REMOVED lines=21> */
.L_x_6576:
[----:B------:R-:W-:Y:S05]  /*4040*/  BSYNC B0 ;  /* 0x0000000000007941 */ /* 0x000fea0003800000 */
.L_x_6575:
[----:B------:R-:W-:Y:S01]  /*4050*/  BSSY B0, `(.L_x_6577) ;  /* 0x0000058000007945 */ /* 0x000fe20003800000 */
        /* <DEDUP_REMOVED lines=13> */
[----:B------:R-:W-:Y:S01]  /*4130*/  LOP3.LUT P2, RZ, R11, 0xff00, RZ, 0xc0, !PT ;  /* 0x0000ff000bff7812 */ /* 0x000fe2000784c0ff */
        /* <DEDUP_REMOVED lines=73> */
.L_x_6578:
[----:B------:R-:W-:Y:S05]  /*45d0*/  BSYNC B0 ;  /* 0x0000000000007941 */ /* 0x000fea0003800000 */
.L_x_6577:
        /* <DEDUP_REMOVED lines=15> */
[----:B------:R-:W-:Y:S01]  /*46d0*/  FADD.FTZ R198, R225, -R198 ;  /* 0x800000c6e1c67221 */ /* 0x000fe20000010000 */
[C---:B------:R-:W-:Y:S01]  /*46e0*/  LOP3.LUT P3, RZ, R12.reuse, 0xff00, RZ, 0xc0, !PT ;  /* 0x0000ff000cff7812 */ /* 0x040fe2000786c0ff */
[C---:B------:R-:W-:Y:S01]  /*46f0*/  FMUL.FTZ R197, R3.reuse, R196 ;  /* 0x000000c403c57220 */ /* 0x040fe20000410000 */
[----:B------:R-:W-:Y:S01]  /*4700*/  ISETP.NE.AND.EX P5, PT, RZ, c[0x0][0x25c], PT, P5 ;  /* 0x00009700ff007a0c */ /* 0x000fe20003fa5350 */
[----:B------:R-:W-:Y:S01]  /*4710*/  FMUL.FTZ R198, R3, R198 ;  /* 0x000000c603c67220 */ /* 0x000fe20000410000 */
[----:B------:R-:W-:Y:S01]  /*4720*/  HFMA2.MMA R196, -RZ, RZ, 0, 0 ;  /* 0x00000000ffc47435 */ /* 0x000fe200000001ff */
[----:B------:R-:W-:-:S04]  /*4730*/  LOP3.LUT P2, RZ, R12, 0xff0000, RZ, 0xc0, !PT ;  /* 0x00ff00000cff7812 */ /* 0x000fc8000784c0ff */
[----:B------:R-:W-:Y:S02]  /*4740*/  @P4 FADD.FTZ R197, R184, R197 ;  /* 0x000000c5b8c54221 */ /* 0x000fe40000010000 */
[----:B------:R-:W-:Y:S02]  /*4750*/  @P4 FADD.FTZ R198, R185, R198 ;  /* 0x000000c6b9c64221 */ /* 0x000fe40000010000 */
[C---:B------:R-:W-:Y:S01]  /*4760*/  FMUL.FTZ R218, R197.reuse, R4 ;  /* 0x00000004c5da7220 */ /* 0x040fe20000410000 */
[----:B------:R-:W-:Y:S01]  /*4770*/  SEL R188, R197, R188, P5 ;  /* 0x000000bcc5bc7207 */ /* 0x000fe20002800000 */
[C---:B------:R-:W-:Y:S01]  /*4780*/  FMUL.FTZ R199, R198.reuse, R4 ;  /* 0x00000004c6c77220 */ /* 0x040fe20000410000 */
[----:B------:R-:W-:Y:S01]  /*4790*/  SEL R189, R198, R189, P5 ;  /* 0x000000bdc6bd7207 */ /* 0x000fe20002800000 */
[----:B------:R-:W-:Y:S02]  /*47a0*/  FMUL.FTZ R218, R218, c[0x0][0x1e8] ;  /* 0x00007a00dada7a20 */ /* 0x000fe40000410000 */
[----:B------:R-:W-:Y:S01]  /*47b0*/  FMUL.FTZ R199, R199, c[0x0][0x1e8] ;  /* 0x00007a00c7c77a20 */ /* 0x000fe20000410000 */
[----:B--2---:R-:W-:-:S02]  /*47c0*/  @P1 MOV R197, R194 ;  /* 0x000000c200c51202 */ /* 0x004fc40000000f00 */
[----:B------:R-:W-:Y:S02]  /*47d0*/  @P3 SHF.R.U64 R198, R194, 0x10, R195 ;  /* 0x00000010c2c63819 */ /* 0x000fe400000012c3 */
[----:B------:R-:W-:Y:S02]  /*47e0*/  @P1 PRMT R197, RZ, 0x5410, R197 ;  /* 0x00005410ffc51816 */ /* 0x000fe400000000c5 */
[----:B------:R-:W-:Y:S02]  /*47f0*/  @P3 PRMT R198, RZ, 0x5410, R198 ;  /* 0x00005410ffc63816 */ /* 0x000fe400000000c6 */
[----:B------:R-:W-:Y:S01]  /*4800*/  MOV R194, RZ ;  /* 0x000000ff00c27202 */ /* 0x000fe20000000f00 */
[----:B------:R-:W-:Y:S02]  /*4810*/  @P1 FMUL.FTZ R196, R218, R197 ;  /* 0x000000c5dac41220 */ /* 0x000fe40000410000 */
[-CC-:B------:R-:W-:Y:S02]  /*4820*/  FFMA.FTZ R197, R213, R193.reuse, R192.reuse ;  /* 0x000000c1d5c57223 */ /* 0x180fe400000100c0 */
[----:B------:R-:W-:-:S02]  /*4830*/  FFMA.FTZ R193, R221, R193, R192 ;  /* 0x000000c1ddc17223 */ /* 0x000fc400000100c0 */
[----:B------:R-:W-:Y:S02]  /*4840*/  @P3 FMUL.FTZ R194, R199, R198 ;  /* 0x000000c6c7c23220 */ /* 0x000fe40000410000 */
[----:B------:R-:W-:Y:S02]  /*4850*/  FADD.FTZ R198, R224, -R197 ;  /* 0x800000c5e0c67221 */ /* 0x000fe40000010000 */
[----:B------:R-:W-:Y:S02]  /*4860*/  FADD.FTZ R192, R200, -R193 ;  /* 0x800000c1c8c07221 */ /* 0x000fe40000010000 */
[C---:B------:R-:W-:Y:S01]  /*4870*/  FMUL.FTZ R197, R3.reuse, R198 ;  /* 0x000000c603c57220 */ /* 0x040fe20000410000 */
[----:B------:R-:W-:Y:S01]  /*4880*/  @P2 MOV R198, R195 ;  /* 0x000000c300c62202 */ /* 0x000fe20000000f00 */
[----:B------:R-:W-:Y:S02]  /*4890*/  FMUL.FTZ R192, R3, R192 ;  /* 0x000000c003c07220 */ /* 0x000fe40000410000 */
[----:B------:R-:W-:Y:S01]  /*48a0*/  @P4 FADD.FTZ R197, R186, R197 ;  /* 0x000000c5bac54221 */ /* 0x000fe20000010000 */
[----:B------:R-:W-:Y:S01]  /*48b0*/  @P2 PRMT R219, RZ, 0x5410, R198 ;  /* 0x00005410ffdb2816 */ /* 0x000fe200000000c6 */
[----:B------:R-:W-:Y:S01]  /*48c0*/  @P4 FADD.FTZ R192, R187, R192 ;  /* 0x000000c0bbc04221 */ /* 0x000fe20000010000 */
[----:B------:R-:W-:Y:S01]  /*48d0*/  ISETP.NE.U32.AND P4, PT, RZ, c[0x0][0x258], PT ;  /* 0x00009600ff007a0c */ /* 0x000fe20003f85070 */
[----:B------:R-:W-:Y:S01]  /*48e0*/  HFMA2.MMA R198, -RZ, RZ, 0, 0 ;  /* 0x00000000ffc67435 */ /* 0x000fe200000001ff */
[C---:B------:R-:W-:Y:S01]  /*48f0*/  SEL R190, R197.reuse, R190, P5 ;  /* 0x000000bec5be7207 */ /* 0x040fe20002800000 */
[CC--:B------:R-:W-:Y:S01]  /*4900*/  FMUL.FTZ R3, R192.reuse, R4.reuse ;  /* 0x00000004c0037220 */ /* 0x0c0fe20000410000 */
[----:B------:R-:W-:Y:S01]  /*4910*/  ISETP.NE.AND.EX P4, PT, RZ, c[0x0][0x25c], PT, P4 ;  /* 0x00009700ff007a0c */ /* 0x000fe20003f85340 */
[----:B------:R-:W-:Y:S01]  /*4920*/  FMUL.FTZ R197, R197, R4 ;  /* 0x00000004c5c57220 */ /* 0x000fe20000410000 */
[----:B------:R-:W-:Y:S01]  /*4930*/  SEL R191, R192, R191, P5 ;  /* 0x000000bfc0bf7207 */ /* 0x000fe20002800000 */
[----:B------:R-:W-:Y:S01]  /*4940*/  FMUL.FTZ R3, R3, c[0x0][0x1e8] ;  /* 0x00007a0003037a20 */ /* 0x000fe20000410000 */
[----:B------:R-:W-:Y:S01]  /*4950*/  MOV R4, RZ ;  /* 0x000000ff00047202 */ /* 0x000fe20000000f00 */
[----:B------:R-:W-:-:S02]  /*4960*/  FMUL.FTZ R197, R197, c[0x0][0x1e8] ;  /* 0x00007a00c5c57a20 */ /* 0x000fc40000410000 */
[----:B------:R-:W-:Y:S02]  /*4970*/  FMUL.FTZ R199, R121, R199 ;  /* 0x000000c779c77220 */ /* 0x000fe40000410000 */
[----:B------:R-:W-:Y:S02]  /*4980*/  @P2 FMUL.FTZ R198, R197, R219 ;  /* 0x000000dbc5c62220 */ /* 0x000fe40000410000 */
[----:B------:R-:W-:Y:S01]  /*4990*/  FMUL.FTZ R197, R122, R197 ;  /* 0x000000c57ac57220 */ /* 0x000fe20000410000 */
[----:B------:R-:W-:Y:S01]  /*49a0*/  FSEL R199, R199, RZ, P3 ;  /* 0x000000ffc7c77208 */ /* 0x000fe20001800000 */
[----:B------:R-:W-:Y:S01]  /*49b0*/  FADD.FTZ R32, R32, R196 ;  /* 0x000000c420207221 */ /* 0x000fe20000010000 */
[----:B------:R-:W-:Y:S01]  /*49c0*/  @P4 LEA R192, P5, R2, c[0x0][0x258], 0x4 ;  /* 0x0000960002c04a11 */ /* 0x000fe200078a20ff */
[----:B------:R-:W-:Y:S01]  /*49d0*/  FADD.FTZ R33, R33, R194 ;  /* 0x000000c221217221 */ /* 0x000fe20000010000 */
[----:B------:R-:W-:Y:S01]  /*49e0*/  FSEL R197, R197, RZ, P2 ;  /* 0x000000ffc5c57208 */ /* 0x000fe20001000000 */
[----:B------:R-:W-:Y:S01]  /*49f0*/  FADD.FTZ R34, R34, R198 ;  /* 0x000000c622227221 */ /* 0x000fe20000010000 */
[----:B------:R-:W-:-:S04]  /*4a00*/  @P4 LEA.HI.X R193, R2, c[0x0][0x25c], RZ, 0x4, P5 ;  /* 0x0000970002c14a11 */ /* 0x000fc800028f24ff */
[----:B------:R-:W-:Y:S01]  /*4a10*/  F2F.BF16.F32 R197, R197 ;  /* 0x000000c500c57304 */ /* 0x000fe20000202000 */
[----:B------:R0:W-:Y:S01]  /*4a20*/  @P4 STG.E.128 [R192.64], R188 ;  /* 0x000000bcc0004986 */ /* 0x0001e2000c101d04 */
[----:B------:R-:W-:-:S13]  /*4a30*/  LOP3.LUT P4, RZ, R12, 0xff000000, RZ, 0xc0, !PT ;  /* 0xff0000000cff7812 */ /* 0x000fda000788c0ff */
[----:B------:R-:W-:-:S04]  /*4a40*/  @P4 SHF.R.U32.HI R195, RZ, 0x10, R195 ;  /* 0x00000010ffc34819 */ /* 0x000fc800000116c3 */
[----:B0-----:R-:W-:Y:S01]  /*4a50*/  @P4 PRMT R192, RZ, 0x5410, R195 ;  /* 0x00005410ffc04816 */ /* 0x001fe200000000c3 */
[----:B------:R-:W-:-:S04]  /*4a60*/  FMUL.FTZ R195, R120, R218 ;  /* 0x000000da78c37220 */ /* 0x000fc80000410000 */
[----:B------:R-:W-:Y:S01]  /*4a70*/  @P4 FMUL.FTZ R4, R3, R192 ;  /* 0x000000c003044220 */ /* 0x000fe20000410000 */
[C---:B------:R-:W-:Y:S01]  /*4a80*/  LEA R192, P5, R2.reuse, c[0x0][0x248], 0x3 ;  /* 0x0000920002c07a11 */ /* 0x040fe200078a18ff */
[----:B------:R-:W-:Y:S01]  /*4a90*/  FMUL.FTZ R3, R123, R3 ;  /* 0x000000037b037220 */ /* 0x000fe20000410000 */
[----:B------:R-:W-:Y:S01]  /*4aa0*/  FSEL R195, R195, RZ, P1 ;  /* 0x000000ffc3c37208 */ /* 0x000fe20000800000 */
[----:B------:R-:W-:Y:S01]  /*4ab0*/  FADD.FTZ R35, R35, R4 ;  /* 0x0000000423237221 */ /* 0x000fe20000010000 */
[----:B------:R-:W-:Y:S02]  /*4ac0*/  LEA.HI.X R193, R2, c[0x0][0x24c], RZ, 0x3, P5 ;  /* 0x0000930002c17a11 */ /* 0x000fe400028f1cff */
[----:B------:R-:W-:Y:S01]  /*4ad0*/  FSEL R218, R3, RZ, P4 ;  /* 0x000000ff03da7208 */ /* 0x000fe20002000000 */
[----:B------:R-:W0:Y:S08]  /*4ae0*/  F2F.BF16.F32 R2, R199 ;  /* 0x000000c700027304 */ /* 0x000e300000202000 */
[----:B------:R-:W1:Y:S08]  /*4af0*/  F2F.BF16.F32 R218, R218 ;  /* 0x000000da00da7304 */ /* 0x000e700000202000 */
[----:B------:R-:W2:Y:S01]  /*4b00*/  F2F.BF16.F32 R195, R195 ;  /* 0x000000c300c37304 */ /* 0x000ea20000202000 */
[----:B0-----:R-:W-:Y:S01]  /*4b10*/  IMAD.WIDE.U32 R2, R2, 0x10000, RZ ;  /* 0x0001000002027825 */ /* 0x001fe200078e00ff */
[----:B-1----:R-:W-:-:S04]  /*4b20*/  SHF.L.U32 R219, R218, 0x10, RZ ;  /* 0x00000010dadb7819 */ /* 0x002fc800000006ff */
[----:B------:R-:W-:Y:S02]  /*4b30*/  LOP3.LUT R3, R3, R219, R197, 0xfe, !PT ;  /* 0x000000db03037212 */ /* 0x000fe400078efec5 */
[----:B--2---:R-:W-:-:S05]  /*4b40*/  LOP3.LUT R2, R2, R195, RZ, 0xfc, !PT ;  /* 0x000000c302027212 */ /* 0x004fca00078efcff */
[----:B------:R0:W-:Y:S02]  /*4b50*/  STG.E.64 [R192.64], R2 ;  /* 0x00000002c0007986 */ /* 0x0001e4000c101b04 */
.L_x_6580:
[----:B------:R-:W-:Y:S05]  /*4b60*/  BSYNC B0 ;  /* 0x0000000000007941 */ /* 0x000fea0003800000 */
.L_x_6579:
[----:B------:R-:W-:Y:S02]  /*4b70*/  LOP3.LUT P1, RZ, R251, 0xff, RZ, 0xc0, !PT ;  /* 0x000000fffbff7812 */ /* 0x000fe4000782c0ff */
[----:B------:R-:W-:Y:S02]  /*4b80*/  IADD3 R5, R5, c[0x0][0x160], RZ ;  /* 0x0000580005057a10 */ /* 0x000fe40007ffe0ff */
[----:B------:R-:W-:Y:S02]  /*4b90*/  SEL R251, RZ, 0x1, P1 ;  /* 0x00000001fffb7807 */ /* 0x000fe40000800000 */
[----:B------:R-:W-:-:S13]  /*4ba0*/  ISETP.GE.AND P1, PT, R5, c[0x0][0x164], PT ;  /* 0x0000590005007a0c */ /* 0x000fda0003f26270 */
[----:B0-----:R-:W-:Y:S01]  /*4bb0*/  @P1 CALL.REL.NOINC `(.L_x_6550) ;  /* 0x0000001000001944 */ /* 0x001fe20003c00000 */
[----:B------:R-:W-:Y:S05]  /*4bc0*/  BRA `(.L_x_6581) ;  /* 0xffffbad000007947 */ /* 0x000fea000383ffff */
.L_x_6550:
[----:B---3--:R-:W0:Y:S01]  /*4bd0*/  S2UR UR6, SR_CTAID.X ;  /* 0x00000000000679c3 */ /* 0x008e220000002500 */
[----:B------:R-:W0:Y:S01]  /*4be0*/  S2R R3, SR_TID.X ;  /* 0x0000000000037919 */ /* 0x000e220000002100 */
[C---:B------:R-:W-:Y:S02]  /*4bf0*/  LOP3.LUT P5, RZ, R0.reuse, 0xffffff00, RZ, 0xc0, !PT ;  /* 0xffffff0000ff7812 */ /* 0x040fe400078ac0ff */
[C---:B------:R-:W-:Y:S02]  /*4c00*/  ISETP.GE.U32.AND P4, PT, R0.reuse, 0x200, PT ;  /* 0x000002000000780c */ /* 0x040fe40003f86070 */
[C---:B------:R-:W-:Y:S02]  /*4c10*/  ISETP.GE.U32.AND P3, PT, R0.reuse, 0x300, PT ;  /* 0x000003000000780c */ /* 0x040fe40003f66070 */
[C---:B------:R-:W-:Y:S02]  /*4c20*/  ISETP.GE.U32.AND P2, PT, R0.reuse, 0x400, PT ;  /* 0x000004000000780c */ /* 0x040fe40003f46070 */
[----:B------:R-:W-:-:S02]  /*4c30*/  ISETP.GE.U32.AND P1, PT, R0, 0x500, PT ;  /* 0x000005000000780c */ /* 0x000fc40003f26070 */
[----:B------:R-:W-:-:S03]  /*4c40*/  @P0 MOV R29, 0x10 ;  /* 0x00000010001d0802 */ /* 0x000fc60000000f00 */
[----:B------:R-:W-:Y:S02]  /*4c50*/  @P5 MOV R7, 0x10 ;  /* 0x0000001000075802 */ /* 0x000fe40000000f00 */
[----:B------:R-:W-:Y:S02]  /*4c60*/  @P4 MOV R13, 0x10 ;  /* 0x00000010000d4802 */ /* 0x000fe40000000f00 */
[----:B------:R-:W-:Y:S02]  /*4c70*/  @P3 IMAD.MOV.U32 R19, RZ, RZ, 0x10 ;  /* 0x00000010ff133424 */ /* 0x000fe400078e00ff */
[----:B------:R-:W-:Y:S02]  /*4c80*/  @P2 MOV R25, 0x10 ;  /* 0x0000001000192802 */ /* 0x000fe40000000f00 */
[----:B------:R-:W-:Y:S02]  /*4c90*/  @P1 MOV R27, 0x10 ;  /* 0x00000010001b1802 */ /* 0x000fe40000000f00 */
[----:B0-----:R-:W-:-:S02]  /*4ca0*/  LEA.HI R2, R3, UR6, RZ, 0x18 ;  /* 0x0000000603027c11 */ /* 0x001fc4000f8fc0ff */
        /* <DEDUP_REMOVED lines=35> */
[----:B------:R0:W-:Y:S01]  /*4ee0*/  @P1 STG.E.128 [R4.64], R96 ;  /* 0x0000006004001986 */ /* 0x0001e2000c101d04 */
[----:B------:R-:W-:-:S03]  /*4ef0*/  @P1 IADD3 R26, R26, 0x100, RZ ;  /* 0x000001001a1a1810 */ /* 0x000fc60007ffe0ff */
[----:B------:R0:W-:Y:S01]  /*4f00*/  @P1 STG.E.128 [R6.64], R40 ;  /* 0x0000002806001986 */ /* 0x0001e2000c101d04 */
[----:B------:R-:W-:Y:S01]  /*4f10*/  ISETP.GE.U32.AND P1, PT, R0, 0x700, PT ;  /* 0x000007000000780c */ /* 0x000fe20003f26070 */
[----:B---3--:R-:W-:-:S04]  /*4f20*/  @P0 IMAD.WIDE.U32 R8, R26, R29, c[0x0][0x220] ;  /* 0x000088001a080625 */ /* 0x008fc800078e001d */
        /* <DEDUP_REMOVED lines=15> */
.L_x_6565:
[----:B------:R-:W-:Y:S01]  /*5020*/  HFMA2.MMA R194, -RZ, RZ, 0, 9.5367431640625e-07 ;  /* 0x00000010ffc27435 */ /* 0x000fe200000001ff */
[----:B------:R-:W-:-:S02]  /*5030*/  MOV R193, R198 ;  /* 0x000000c600c17202 */ /* 0x000fc40000000f00 */
[----:B------:R-:W-:Y:S02]  /*5040*/  MOV R219, 0x1f ;  /* 0x0000001f00db7802 */ /* 0x000fe40000000f00 */
[----:B------:R-:W-:Y:S02]  /*5050*/  MOV R218, 0xffffffff ;  /* 0xffffffff00da7802 */ /* 0x000fe40000000f00 */
[----:B------:R-:W-:Y:S02]  /*5060*/  MOV R192, 0x5080 ;  /* 0x0000508000c07802 */ /* 0x000fe40000000f00 */
[----:B0-----:R-:W-:Y:S05]  /*5070*/  CALL.REL.NOINC `($__internal_94_$__cuda_sm70_shflsync_down_p) ;  /* 0x0000046000007944 */ /* 0x001fea0003c00000 */
[----:B-1----:R-:W-:Y:S01]  /*5080*/  MOV R195, R194 ;  /* 0x000000c200c37202 */ /* 0x002fe20000000f00 */
[----:B------:R-:W-:Y:S05]  /*5090*/  BRA `(.L_x_6582) ;  /* 0xffffd0b000007947 */ /* 0x000fea000383ffff */
.L_x_6566:
[----:B------:R-:W-:Y:S01]  /*50a0*/  HFMA2.MMA R194, -RZ, RZ, 0, 9.5367431640625e-07 ;  /* 0x00000010ffc27435 */ /* 0x000fe200000001ff */
[----:B------:R-:W-:Y:S01]  /*50b0*/  MOV R193, R196 ;  /* 0x000000c400c17202 */ /* 0x000fe20000000f00 */
[----:B------:R-:W-:Y:S01]  /*50c0*/  IMAD.MOV.U32 R218, RZ, RZ, -0x1 ;  /* 0xffffffffffda7424 */ /* 0x000fe200078e00ff */
[----:B------:R-:W-:Y:S02]  /*50d0*/  MOV R219, 0x1f ;  /* 0x0000001f00db7802 */ /* 0x000fe40000000f00 */
[----:B------:R-:W-:-:S02]  /*50e0*/  MOV R192, 0x5100 ;  /* 0x0000510000c07802 */ /* 0x000fc40000000f00 */
[----:B012---:R-:W-:Y:S05]  /*50f0*/  CALL.REL.NOINC `($__internal_94_$__cuda_sm70_shflsync_down_p) ;  /* 0x000003e000007944 */ /* 0x007fea0003c00000 */
[----:B------:R-:W-:Y:S01]  /*5100*/  FADD.FTZ R198, R195, R198 ;  /* 0x000000c6c3c67221 */ /* 0x000fe20000010000 */
[----:B------:R-:W-:Y:S01]  /*5110*/  MOV R219, 0x1f ;  /* 0x0000001f00db7802 */ /* 0x000fe20000000f00 */
[----:B-1----:R-:W-:Y:S01]  /*5120*/  FADD.FTZ R196, R196, R194 ;  /* 0x000000c2c4c47221 */ /* 0x002fe20000010000 */
[----:B------:R-:W-:Y:S01]  /*5130*/  HFMA2.MMA R194, -RZ, RZ, 0, 4.76837158203125e-07 ;  /* 0x00000008ffc27435 */ /* 0x000fe200000001ff */
[----:B------:R-:W-:-:S02]  /*5140*/  MOV R218, 0xffffffff ;  /* 0xffffffff00da7802 */ /* 0x000fc40000000f00 */
[----:B------:R-:W-:Y:S02]  /*5150*/  MOV R193, R198 ;  /* 0x000000c600c17202 */ /* 0x000fe40000000f00 */
[----:B------:R-:W-:Y:S02]  /*5160*/  MOV R192, 0x5180 ;  /* 0x0000518000c07802 */ /* 0x000fe40000000f00 */
[----:B------:R-:W-:Y:S05]  /*5170*/  CALL.REL.NOINC `($__internal_94_$__cuda_sm70_shflsync_down_p) ;  /* 0x0000036000007944 */ /* 0x000fea0003c00000 */
[----:B-1----:R-:W-:Y:S01]  /*5180*/  MOV R195, R194 ;  /* 0x000000c200c37202 */ /* 0x002fe20000000f00 */
[----:B------:R-:W-:Y:S01]  /*5190*/  HFMA2.MMA R194, -RZ, RZ, 0, 4.76837158203125e-07 ;  /* 0x00000008ffc27435 */ /* 0x000fe200000001ff */
[----:B------:R-:W-:Y:S02]  /*51a0*/  MOV R193, R196 ;  /* 0x000000c400c17202 */ /* 0x000fe40000000f00 */
[----:B------:R-:W-:Y:S02]  /*51b0*/  MOV R219, 0x1f ;  /* 0x0000001f00db7802 */ /* 0x000fe40000000f00 */
[----:B------:R-:W-:Y:S02]  /*51c0*/  MOV R218, 0xffffffff ;  /* 0xffffffff00da7802 */ /* 0x000fe40000000f00 */
[----:B------:R-:W-:-:S02]  /*51d0*/  MOV R192, 0x51f0 ;  /* 0x000051f000c07802 */ /* 0x000fc40000000f00 */
[----:B------:R-:W-:Y:S05]  /*51e0*/  CALL.REL.NOINC `($__internal_94_$__cuda_sm70_shflsync_down_p) ;  /* 0x000002f000007944 */ /* 0x000fea0003c00000 */
[----:B------:R-:W-:Y:S01]  /*51f0*/  FADD.FTZ R198, R195, R198 ;  /* 0x000000c6c3c67221 */ /* 0x000fe20000010000 */
[----:B------:R-:W-:Y:S01]  /*5200*/  MOV R219, 0x1f ;  /* 0x0000001f00db7802 */ /* 0x000fe20000000f00 */
[----:B-1----:R-:W-:Y:S01]  /*5210*/  FADD.FTZ R196, R196, R194 ;  /* 0x000000c2c4c47221 */ /* 0x002fe20000010000 */
[----:B------:R-:W-:Y:S01]  /*5220*/  HFMA2.MMA R194, -RZ, RZ, 0, 2.384185791015625e-07 ;  /* 0x00000004ffc27435 */ /* 0x000fe200000001ff */
[----:B------:R-:W-:Y:S01]  /*5230*/  MOV R218, 0xffffffff ;  /* 0xffffffff00da7802 */ /* 0x000fe20000000f00 */
[----:B------:R-:W-:Y:S01]  /*5240*/  IMAD.MOV.U32 R193, RZ, RZ, R198 ;  /* 0x000000ffffc17224 */ /* 0x000fe200078e00c6 */
[----:B------:R-:W-:-:S03]  /*5250*/  MOV R192, 0x5270 ;  /* 0x0000527000c07802 */ /* 0x000fc60000000f00 */
[----:B------:R-:W-:Y:S05]  /*5260*/  CALL.REL.NOINC `($__internal_94_$__cuda_sm70_shflsync_down_p) ;  /* 0x0000027000007944 */ /* 0x000fea0003c00000 */
[----:B-1----:R-:W-:Y:S01]  /*5270*/  MOV R195, R194 ;  /* 0x000000c200c37202 */ /* 0x002fe20000000f00 */
[----:B------:R-:W-:Y:S01]  /*5280*/  HFMA2.MMA R194, -RZ, RZ, 0, 2.384185791015625e-07 ;  /* 0x00000004ffc27435 */ /* 0x000fe200000001ff */
[----:B------:R-:W-:-:S02]  /*5290*/  MOV R193, R196 ;  /* 0x000000c400c17202 */ /* 0x000fc40000000f00 */
[----:B------:R-:W-:Y:S02]  /*52a0*/  MOV R219, 0x1f ;  /* 0x0000001f00db7802 */ /* 0x000fe40000000f00 */
[----:B------:R-:W-:Y:S02]  /*52b0*/  MOV R218, 0xffffffff ;  /* 0xffffffff00da7802 */ /* 0x000fe40000000f00 */
[----:B------:R-:W-:Y:S02]  /*52c0*/  MOV R192, 0x52e0 ;  /* 0x000052e000c07802 */ /* 0x000fe40000000f00 */
[----:B------:R-:W-:Y:S05]  /*52d0*/  CALL.REL.NOINC `($__internal_94_$__cuda_sm70_shflsync_down_p) ;  /* 0x0000020000007944 */ /* 0x000fea0003c00000 */
[----:B------:R-:W-:Y:S01]  /*52e0*/  FADD.FTZ R198, R195, R198 ;  /* 0x000000c6c3c67221 */ /* 0x000fe20000010000 */
[----:B------:R-:W-:Y:S01]  /*52f0*/  MOV R219, 0x1f ;  /* 0x0000001f00db7802 */ /* 0x000fe20000000f00 */
[----:B-1----:R-:W-:Y:S01]  /*5300*/  FADD.FTZ R196, R196, R194 ;  /* 0x000000c2c4c47221 */ /* 0x002fe20000010000 */
[----:B------:R-:W-:Y:S01]  /*5310*/  HFMA2.MMA R194, -RZ, RZ, 0, 1.1920928955078125e-07 ;  /* 0x00000002ffc27435 */ /* 0x000fe200000001ff */
[----:B------:R-:W-:Y:S02]  /*5320*/  MOV R218, 0xffffffff ;  /* 0xffffffff00da7802 */ /* 0x000fe40000000f00 */
[----:B------:R-:W-:-:S02]  /*5330*/  MOV R193, R198 ;  /* 0x000000c600c17202 */ /* 0x000fc40000000f00 */
[----:B------:R-:W-:Y:S02]  /*5340*/  MOV R192, 0x5360 ;  /* 0x0000536000c07802 */ /* 0x000fe40000000f00 */
[----:B------:R-:W-:Y:S05]  /*5350*/  CALL.REL.NOINC `($__internal_94_$__cuda_sm70_shflsync_down_p) ;  /* 0x0000018000007944 */ /* 0x000fea0003c00000 */
[----:B-1----:R-:W-:Y:S01]  /*5360*/  MOV R195, R194 ;  /* 0x000000c200c37202 */ /* 0x002fe20000000f00 */
[----:B------:R-:W-:Y:S01]  /*5370*/  HFMA2.MMA R194, -RZ, RZ, 0, 1.1920928955078125e-07 ;  /* 0x00000002ffc27435 */ /* 0x000fe200000001ff */
[----:B------:R-:W-:Y:S01]  /*5380*/  MOV R193, R196 ;  /* 0x000000c400c17202 */ /* 0x000fe20000000f00 */
[----:B------:R-:W-:Y:S01]  /*5390*/  IMAD.MOV.U32 R219, RZ, RZ, 0x1f ;  /* 0x0000001fffdb7424 */ /* 0x000fe200078e00ff */
[----:B------:R-:W-:Y:S02]  /*53a0*/  MOV R218, 0xffffffff ;  /* 0xffffffff00da7802 */ /* 0x000fe40000000f00 */
[----:B------:R-:W-:Y:S02]  /*53b0*/  MOV R192, 0x53d0 ;  /* 0x000053d000c07802 */ /* 0x000fe40000000f00 */
[----:B------:R-:W-:Y:S05]  /*53c0*/  CALL.REL.NOINC `($__internal_94_$__cuda_sm70_shflsync_down_p) ;  /* 0x0000011000007944 */ /* 0x000fea0003c00000 */
[----:B------:R-:W-:Y:S01]  /*53d0*/  FADD.FTZ R198, R195, R198 ;  /* 0x000000c6c3c67221 */ /* 0x000fe20000010000 */
[----:B------:R-:W-:Y:S01]  /*53e0*/  MOV R219, 0x1f ;  /* 0x0000001f00db7802 */ /* 0x000fe20000000f00 */
[----:B-1----:R-:W-:Y:S01]  /*53f0*/  FADD.FTZ R196, R196, R194 ;  /* 0x000000c2c4c47221 */ /* 0x002fe20000010000 */
[----:B------:R-:W-:Y:S01]  /*5400*/  HFMA2.MMA R194, -RZ, RZ, 0, 5.9604644775390625e-08 ;  /* 0x00000001ffc27435 */ /* 0x000fe200000001ff */
[----:B------:R-:W-:-:S02]  /*5410*/  MOV R218, 0xffffffff ;  /* 0xffffffff00da7802 */ /* 0x000fc40000000f00 */
[----:B------:R-:W-:Y:S02]  /*5420*/  MOV R193, R198 ;  /* 0x000000c600c17202 */ /* 0x000fe40000000f00 */
[----:B------:R-:W-:Y:S02]  /*5430*/  MOV R192, 0x5450 ;  /* 0x0000545000c07802 */ /* 0x000fe40000000f00 */
[----:B------:R-:W-:Y:S05]  /*5440*/  CALL.REL.NOINC `($__internal_94_$__cuda_sm70_shflsync_down_p) ;  /* 0x0000009000007944 */ /* 0x000fea0003c00000 */
[----:B-1----:R-:W-:Y:S01]  /*5450*/  MOV R195, R194 ;  /* 0x000000c200c37202 */ /* 0x002fe20000000f00 */
[----:B------:R-:W-:Y:S01]  /*5460*/  HFMA2.MMA R194, -RZ, RZ, 0, 5.9604644775390625e-08 ;  /* 0x00000001ffc27435 */ /* 0x000fe200000001ff */
[----:B------:R-:W-:Y:S02]  /*5470*/  MOV R193, R196 ;  /* 0x000000c400c17202 */ /* 0x000fe40000000f00 */
[----:B------:R-:W-:Y:S02]  /*5480*/  MOV R219, 0x1f ;  /* 0x0000001f00db7802 */ /* 0x000fe40000000f00 */
[----:B------:R-:W-:Y:S02]  /*5490*/  MOV R218, 0xffffffff ;  /* 0xffffffff00da7802 */ /* 0x000fe40000000f00 */
[----:B------:R-:W-:-:S02]  /*54a0*/  MOV R192, 0x54c0 ;  /* 0x000054c000c07802 */ /* 0x000fc40000000f00 */
[----:B------:R-:W-:Y:S05]  /*54b0*/  CALL.REL.NOINC `($__internal_94_$__cuda_sm70_shflsync_down_p) ;  /* 0x0000002000007944 */ /* 0x000fea0003c00000 */
[----:B-1----:R-:W-:Y:S01]  /*54c0*/  MOV R193, R194 ;  /* 0x000000c200c17202 */ /* 0x002fe20000000f00 */
[----:B------:R-:W-:Y:S05]  /*54d0*/  BRA `(.L_x_6583) ;  /* 0xffffcd9000007947 */ /* 0x000fea000383ffff */
        .weak           $__internal_94_$__cuda_sm70_shflsync_down_p
        .type           $__internal_94_$__cuda_sm70_shflsync_down_p,@function
        .size           $__internal_94_$__cuda_sm70_shflsync_down_p,(.L_x_12970 - $__internal_94_$__cuda_sm70_shflsync_down_p)
$__internal_94_$__cuda_sm70_shflsync_down_p:
[----:B------:R-:W-:Y:S04]  /*54e0*/  WARPSYNC R218 ;  /* 0x000000da00007348 */ /* 0x000fe80003800000 */
[----:B------:R0:W1:Y:S02]  /*54f0*/  SHFL.DOWN PT, R194, R193, R194, R219 ;  /* 0x080000c2c1c27389 */ /* 0x00006400000e00db */
[----:B0-----:R-:W-:-:S06]  /*5500*/  HFMA2.MMA R193, -RZ, RZ, 0, 0 ;  /* 0x00000000ffc17435 */ /* 0x001fcc00000001ff */
[----:B------:R-:W-:Y:S05]  /*5510*/  RET.REL.NODEC R192 `(_ZN10layer_norm13ln_bwd_kernelINS_13Kernel_traitsIf13__nv_bfloat16fS2_fjLj7168ELj1ELj1ELj8ELj8ENS_18Kernel_traits_baseILj7168EfS2_fS2_fjLj256EEEEELb1ELb1ELb0ELb0EEEvNS_9BwdParamsE) ;  /* 0xffffaae0c0007950 */ /* 0x000fea0003c3ffff */
.L_x_6584:
        /* <DEDUP_REMOVED lines=14> */
.L_x_12970:


//--------------------- .text._ZN10layer_norm13ln_bwd_kernelINS_13Kernel_traitsIf13__nv_bfloat16fS2_fjLj7168ELj1ELj1ELj8ELj8ENS_18Kernel_traits_baseILj7168EfS2_fS2_fjLj256EEEEELb1ELb1ELb0ELb1EEEvNS_9BwdParamsE --------------------------
	.section	.text._ZN10layer_norm13ln_bwd_kernelINS_13Kernel_traitsIf13__nv_bfloat16fS2_fjLj7168ELj1ELj1ELj8ELj8ENS_18Kernel_traits_baseILj7168EfS2_fS2_fjLj256EEEEELb1ELb1ELb0ELb1EEEvNS_9BwdParamsE,"ax",@progbits
	.sectioninfo	@"SHI_REGISTERS=255"
	.align	128
        .global         _ZN10layer_norm13ln_bwd_kernelINS_13Kernel_traitsIf13__nv_bfloat16fS2_fjLj7168ELj1ELj1ELj8ELj8ENS_18Kernel_traits_baseILj7168EfS2_fS2_fjLj256EEEEELb1ELb1ELb0ELb1EEEvNS_9BwdParamsE
        .type           _ZN10layer_norm13ln_bwd_kernelINS_13Kernel_traitsIf13__nv_bfloat16fS2_fjLj7168ELj1ELj1ELj8ELj8ENS_18Kernel_traits_baseILj7168EfS2_fS2_fjLj256EEEEELb1ELb1ELb0ELb1EEEvNS_9BwdParamsE,@function
        .size           _ZN10layer_norm13ln_bwd_kernelINS_13Kernel_traitsIf13__nv_bfloat16fS2_fjLj7168ELj1ELj1ELj8ELj8ENS_18Kernel_traits_baseILj7168EfS2_fS2_fjLj256EEEEELb1ELb1ELb0ELb1EEEvNS_9BwdParamsE,(.L_x_12971 - _ZN10layer_norm13ln_bwd_kernelINS_13Kernel_traitsIf13__nv_bfloat16fS2_fjLj7168ELj1ELj1ELj8ELj8ENS_18Kernel_traits_baseILj7168EfS2_fS2_fjLj256EEEEELb1ELb1ELb0ELb1EEEvNS_9BwdParamsE)
        .other          _ZN10layer_norm13ln_bwd_kernelINS_13Kernel_traitsIf13__nv_bfloat16fS2_fjLj7168ELj1ELj1ELj8ELj8ENS_18Kernel_traits_baseILj7168EfS2_fS2_fjLj256EEEEELb1ELb1ELb0ELb1EEEvNS_9BwdParamsE,@"STO_CUDA_ENTRY STV_DEFAULT"
_ZN10layer_norm13ln_bwd_kernelINS_13Kernel_traitsIf13__nv_bfloat16fS2_fjLj7168ELj1ELj1ELj8ELj8ENS_18Kernel_traits_baseILj7168EfS2_fS2_fjLj256EEEEELb1ELb1ELb0ELb1EEEvNS_9BwdParamsE:
.text._ZN10layer_norm13ln_bwd_kernelINS_13Kernel_traitsIf13__nv_bfloat16fS2_fjLj7168ELj1ELj1ELj8ELj8ENS_18Kernel_traits_baseILj7168EfS2_fS2_fjLj256EEEEELb1ELb1ELb0ELb1EEEvNS_9BwdParamsE:
        /* <DEDUP_REMOVED lines=51> */
.L_x_6585:
[----:B------:R-:W-:-:S04]  /*0330*/  SHF.L.U32 R0, R0, 0x4, RZ ;  /* 0x0000000400007819 */ /* 0x000fc800000006ff */
[----:B------:R-:W-:-:S04]  /*0340*/  LOP3.LUT R0, R0, 0xff0, RZ, 0xc0, !PT ;  /* 0x00000ff000007812 */ /* 0x000fc800078ec0ff */
[C---:B------:R-:W-:Y:S01]  /*0350*/  IADD3 R2, P0, R0.reuse, c[0x0][0x1b0], RZ ;  /* 0x00006c0000027a10 */ /* 0x040fe20007f1e0ff */
[----:B------:R0:W-:Y:S01]  /*0360*/  STL [R1+0x28], RZ ;  /* 0x000028ff01007387 */ /* 0x0001e20000100800 */
[----:B------:R-:W-:Y:S02]  /*0370*/  IADD3 R4, P1, R0, c[0x0][0x1c8], RZ ;  /* 0x0000720000047a10 */ /* 0x000fe40007f3e0ff */
[----:B------:R-:W-:Y:S01]  /*0380*/  IADD3.X R3, RZ, c[0x0][0x1b4], RZ, P0, !PT ;  /* 0x00006d00ff037a10 */ /* 0x000fe200007fe4ff */
[----:B------:R0:W-:Y:S01]  /*0390*/  STL [R1+0x24], RZ ;  /* 0x000024ff01007387 */ /* 0x0001e20000100800 */
[----:B------:R-:W-:Y:S01]  /*03a0*/  HFMA2.MMA R0, -RZ, RZ, 0, 5.9604644775390625e-08 ;  /* 0x00000001ff007435 */ /* 0x000fe200000001ff */
[----:B------:R-:W-:Y:S02]  /*03b0*/  IADD3.X R5, RZ, c[0x0][0x1cc], RZ, P1, !PT ;  /* 0x00007300ff057a10 */ /* 0x000fe40000ffe4ff */
[----:B------:R0:W5:Y:S04]  /*03c0*/  LDG.E.128 R88, [R2.64] ;  /* 0x0000000402587981 */ /* 0x000168000c1e1d00 */
[----:B------:R0:W5:Y:S04]  /*03d0*/  LDG.E.128 R84, [R2.64+0x1000] ;  /* 0x0010000402547981 */ /* 0x000168000c1e1d00 */
[----:B------:R0:W5:Y:S04]  /*03e0*/  LDG.E.128 R80, [R2.64+0x2000] ;  /* 0x0020000402507981 */ /* 0x000168000c1e1d00 */
[----:B------:R0:W5:Y:S04]  /*03f0*/  LDG.E.128 R76, [R2.64+0x3000] ;  /* 0x00300004024c7981 */ /* 0x000168000c1e1d00 */
[----:B------:R0:W5:Y:S04]  /*0400*/  LDG.E.128 R72, [R2.64+0x4000] ;  /* 0x0040000402487981 */ /* 0x000168000c1e1d00 */
[----:B------:R0:W5:Y:S04]  /*0410*/  LDG.E.128 R68, [R2.64+0x5000] ;  /* 0x0050000402447981 */ /* 0x000168000c1e1d00 */
[----:B------:R0:W5:Y:S04]  /*0420*/  LDG.E.128 R64, [R2.64+0x6000] ;  /* 0x0060000402407981 */ /* 0x000168000c1e1d00 */
[----:B------:R0:W-:Y:S04]  /*0430*/  STL [R1+0x20], RZ ;  /* 0x000020ff01007387 */ /* 0x0001e80000100800 */
[----:B------:R0:W-:Y:S04]  /*0440*/  STL [R1+0x1c], RZ ;  /* 0x00001cff01007387 */ /* 0x0001e80000100800 */
[----:B------:R0:W-:Y:S04]  /*0450*/  STL [R1+0x18], RZ ;  /* 0x000018ff01007387 */ /* 0x0001e80000100800 */
[----:B------:R0:W-:Y:S04]  /*0460*/  STL [R1+0x14], RZ ;  /* 0x000014ff01007387 */ /* 0x0001e80000100800 */
[----:B------:R0:W-:Y:S04]  /*0470*/  STL [R1+0x10], RZ ;  /* 0x000010ff01007387 */ /* 0x0001e80000100800 */
[----:B------:R0:W-:Y:S04]  /*0480*/  STL [R1+0xc], RZ ;  /* 0x00000cff01007387 */ /* 0x0001e80000100800 */
[----:B------:R0:W-:Y:S04]  /*0490*/  STL [R1+0x8], RZ ;  /* 0x000008ff01007387 */ /* 0x0001e80000100800 */
[----:B------:R0:W-:Y:S04]  /*04a0*/  STL [R1+0x4], RZ ;  /* 0x000004ff01007387 */ /* 0x0001e80000100800 */
[----:B------:R0:W-:Y:S01]  /*04b0*/  STL [R1], RZ ;  /* 0x000000ff01007387 */ /* 0x0001e20000100800 */
[----:B------:R-:W-:-:S02]  /*04c0*/  HFMA2.MMA R245, -RZ, RZ, 0, 0 ;  /* 0x00000000fff57435 */ /* 0x000fc400000001ff */
[----:B------:R-:W-:Y:S01]  /*04d0*/  HFMA2.MMA R237, -RZ, RZ, 0, 0 ;  /* 0x00000000ffed7435 */ /* 0x000fe200000001ff */
[----:B------:R1:W5:Y:S01]  /*04e0*/  LDG.E.128 R60, [R4.64] ;  /* 0x00000004043c7981 */ /* 0x000362000c1e1d00 */
[----:B------:R-:W-:Y:S02]  /*04f0*/  HFMA2.MMA R214, -RZ, RZ, 0, 0 ;  /* 0x00000000ffd67435 */ /* 0x000fe400000001ff */
[----:B------:R-:W-:Y:S01]  /*0500*/  HFMA2.MMA R200, -RZ, RZ, 0, 0 ;  /* 0x00000000ffc87435 */ /* 0x000fe200000001ff */
[----:B------:R1:W5:Y:S01]  /*0510*/  LDG.E.128 R56, [R4.64+0x1000] ;  /* 0x0010000404387981 */ /* 0x000362000c1e1d00 */
        /* <DEDUP_REMOVED lines=8> */
[----:B------:R-:W-:Y:S01]  /*05a0*/  MOV R239, RZ ;  /* 0x000000ff00ef7202 */ /* 0x000fe20000000f00 */
        /* <DEDUP_REMOVED lines=33> */
[----:B-1----:R-:W-:-:S02]  /*07c0*/  MOV R5, RZ ;  /* 0x000000ff00057202 */ /* 0x002fc40000000f00 */
[----:B0-----:R-:W-:Y:S02]  /*07d0*/  PRMT R4, R0, 0x7610, R4 ;  /* 0x0000761000047816 */ /* 0x001fe40000000004 */
.L_x_6590:
[----:B------:R-:W0:Y:S01]  /*07e0*/  S2R R220, SR_TID.X ;  /* 0x0000000000dc7919 */ /* 0x000e220000002100 */
[----:B------:R-:W-:Y:S01]  /*07f0*/  ISETP.NE.U32.AND P0, PT, RZ, c[0x0][0x1c0], PT ;  /* 0x00007000ff007a0c */ /* 0x000fe20003f05070 */
[----:B------:R-:W-:Y:S01]  /*0800*/  IMAD R0, R161, c[0x0][0x168], RZ ;  /* 0x00005a00a1007a24 */ /* 0x000fe200078e02ff */
[----:B------:R-:W-:Y:S02]  /*0810*/  MOV R175, 0x8 ;  /* 0x0000000800af7802 */ /* 0x000fe40000000f00 */
[----:B------:R-:W-:Y:S02]  /*0820*/  ISETP.NE.AND.EX P0, PT, RZ, c[0x0][0x1c4], PT, P0 ;  /* 0x00007100ff007a0c */ /* 0x000fe40003f05300 */
[----:B------:R-:W-:-:S04]  /*0830*/  SHF.R.S32.HI R3, RZ, 0x1f, R0 ;  /* 0x0000001fff037819 */ /* 0x000fc80000011400 */
[----:B------:R-:W-:Y:S02]  /*0840*/  LEA.HI R3, R3, R0, RZ, 0x2 ;  /* 0x0000000003037211 */ /* 0x000fe400078f10ff */
[----:B------:R-:W-:Y:S02]  /*0850*/  SHF.R.S32.HI R0, RZ, 0x1f, R161 ;  /* 0x0000001fff007819 */ /* 0x000fe400000114a1 */
[----:B------:R-:W-:-:S03]  /*0860*/  MOV R162, 0x4 ;  /* 0x0000000400a27802 */ /* 0x000fc60000000f00 */
[----:B------:R-:W-:Y:S02]  /*0870*/  @P0 LEA R2, P1, R161, c[0x0][0x1c0], 0x1 ;  /* 0x00007000a1020a11 */ /* 0x000fe400078208ff */
[----:B0-----:R-:W-:-:S04]  /*0880*/  LOP3.LUT R196, R220, 0xff, RZ, 0xc0, !PT ;  /* 0x000000ffdcc47812 */ /* 0x001fc800078ec0ff */
[----:B------:R-:W-:Y:S02]  /*0890*/  LEA.HI.SX32 R196, R3, R196, 0x1e ;  /* 0x000000c403c47211 */ /* 0x000fe400078ff2ff */
[C---:B------:R-:W-:Y:S02]  /*08a0*/  @P0 LEA.HI.X R3, R161.reuse, c[0x0][0x1c4], R0, 0x1, P1 ;  /* 0x00007100a1030a11 */ /* 0x040fe400008f0c00 */
[C---:B------:R-:W-:Y:S01]  /*08b0*/  IADD3 R170, R196.reuse, 0x200, RZ ;  /* 0x00000200c4aa7810 */ /* 0x040fe20007ffe0ff */
[----:B------:R-:W-:Y:S01]  /*08c0*/  IMAD.WIDE R202, R161, R162, c[0x0][0x1a0] ;  /* 0x00006800a1ca7625 */ /* 0x000fe200078e02a2 */
[C---:B------:R-:W-:Y:S01]  /*08d0*/  LEA R124, P1, R196.reuse, c[0x0][0x188], 0x4 ;  /* 0x00006200c47c7a11 */ /* 0x040fe200078220ff */
[----:B------:R0:W2:Y:S01]  /*08e0*/  @P0 LDG.E.U16 R201, [R2.64] ;  /* 0x0000000402c90981 */ /* 0x0000a2000c1e1500 */
[C---:B------:R-:W-:Y:S01]  /*08f0*/  IADD3 R173, R196.reuse, 0x100, RZ ;  /* 0x00000100c4ad7810 */ /* 0x040fe20007ffe0ff */
[----:B------:R-:W-:Y:S01]  /*0900*/  IMAD.WIDE.U32 R186, R196, R175, c[0x0][0x208] ;  /* 0x00008200c4ba7625 */ /* 0x000fe200078e00af */
[----:B------:R-:W-:Y:S01]  /*0910*/  LEA R132, P2, R170, c[0x0][0x188], 0x4 ;  /* 0x00006200aa847a11 */ /* 0x000fe200078420ff */
[----:B------:R-:W3:Y:S01]  /*0920*/  LDG.E R202, [R202.64] ;  /* 0x00000004caca7981 */ /* 0x000ee2000c1e1900 */
[----:B------:R-:W-:-:S02]  /*0930*/  IADD3 R165, R196, 0x400, RZ ;  /* 0x00000400c4a57810 */ /* 0x000fc40007ffe0ff */
[C---:B------:R-:W-:Y:S02]  /*0940*/  LEA.HI.X R125, R196.reuse, c[0x0][0x18c], RZ, 0x4, P1 ;  /* 0x00006300c47d7a11 */ /* 0x040fe400008f24ff */
[C---:B------:R-:W-:Y:S02]  /*0950*/  IADD3 R168, R196.reuse, 0x300, RZ ;  /* 0x00000300c4a87810 */ /* 0x040fe40007ffe0ff */
[----:B0-----:R-:W-:Y:S01]  /*0960*/  IADD3 R3, R196, 0x600, RZ ;  /* 0x00000600c4037810 */ /* 0x001fe20007ffe0ff */
[C---:B------:R-:W-:Y:S01]  /*0970*/  IMAD.WIDE.U32 R184, R173.reuse, R175, c[0x0][0x208] ;  /* 0x00008200adb87625 */ /* 0x040fe200078e00af */
[----:B------:R-:W-:Y:S01]  /*0980*/  LEA R128, P1, R173, c[0x0][0x188], 0x4 ;  /* 0x00006200ad807a11 */ /* 0x000fe200078220ff */
[----:B------:R-:W4:Y:S01]  /*0990*/  LDG.E.64 R186, [R186.64] ;  /* 0x00000004baba7981 */ /* 0x000f22000c1e1b00 */
[----:B------:R-:W-:Y:S02]  /*09a0*/  LEA.HI.X R133, R170, c[0x0][0x18c], RZ, 0x4, P2 ;  /* 0x00006300aa857a11 */ /* 0x000fe400010f24ff */
[----:B------:R-:W-:-:S02]  /*09b0*/  LEA R140, P2, R165, c[0x0][0x188], 0x4 ;  /* 0x00006200a58c7a11 */ /* 0x000fc400078420ff */
[----:B------:R-:W-:Y:S01]  /*09c0*/  IADD3 R164, R196, 0x500, RZ ;  /* 0x00000500c4a47810 */ /* 0x000fe20007ffe0ff */
[-C--:B------:R-:W-:Y:S01]  /*09d0*/  IMAD.WIDE.U32 R182, R170, R175.reuse, c[0x0][0x208] ;  /* 0x00008200aab67625 */ /* 0x080fe200078e00af */
[----:B------:R-:W-:Y:S01]  /*09e0*/  LEA.HI.X R129, R173, c[0x0][0x18c], RZ, 0x4, P1 ;  /* 0x00006300ad817a11 */ /* 0x000fe200008f24ff */
[----:B------:R-:W4:Y:S01]  /*09f0*/  LDG.E.128 R124, [R124.64] ;  /* 0x000000047c7c7981 */ /* 0x000f22000c1e1d00 */
[C---:B------:R-:W-:Y:S01]  /*0a00*/  LEA R136, P1, R168.reuse, c[0x0][0x188], 0x4 ;  /* 0x00006200a8887a11 */ /* 0x040fe200078220ff */
[CC--:B------:R-:W-:Y:S01]  /*0a10*/  IMAD.WIDE.U32 R178, R165.reuse, R175.reuse, c[0x0][0x208] ;  /* 0x00008200a5b27625 */ /* 0x0c0fe200078e00af */
[----:B------:R-:W-:Y:S01]  /*0a20*/  LEA.HI.X R141, R165, c[0x0][0x18c], RZ, 0x4, P2 ;  /* 0x00006300a58d7a11 */ /* 0x000fe200010f24ff */
[----:B------:R-:W4:Y:S01]  /*0a30*/  LDG.E.64 R184, [R184.64] ;  /* 0x00000004b8b87981 */ /* 0x000f22000c1e1b00 */
[----:B------:R-:W-:Y:S01]  /*0a40*/  LEA R148, P2, R3, c[0x0][0x188], 0x4 ;  /* 0x0000620003947a11 */ /* 0x000fe200078420ff */
[----:B------:R-:W-:Y:S01]  /*0a50*/  IMAD.WIDE R162, R161, R162, c[0x0][0x1a8] ;  /* 0x00006a00a1a27625 */ /* 0x000fe200078e02a2 */
[C---:B------:R-:W-:Y:S01]  /*0a60*/  LEA.HI.X R137, R168.reuse, c[0x0][0x18c], RZ, 0x4, P1 ;  /* 0x00006300a8897a11 */ /* 0x040fe200008f24ff */
[----:B------:R-:W4:Y:S01]  /*0a70*/  LDG.E.64 R182, [R182.64] ;  /* 0x00000004b6b67981 */ /* 0x000f22000c1e1b00 */
[----:B------:R-:W-:Y:S01]  /*0a80*/  LEA.HI.X R149, R3, c[0x0][0x18c], RZ, 0x4, P2 ;  /* 0x0000630003957a11 */ /* 0x000fe200010f24ff */
[----:B------:R-:W-:-:S02]  /*0a90*/  IMAD.WIDE.U32 R180, R168, R175, c[0x0][0x208] ;  /* 0x00008200a8b47625 */ /* 0x000fc400078e00af */
[----:B------:R0:W4:Y:S02]  /*0aa0*/  LDG.E R2, [R162.64] ;  /* 0x00000004a2027981 */ /* 0x000124000c1e1900 */
[CC--:B------:R-:W-:Y:S02]  /*0ab0*/  IMAD.WIDE.U32 R176, R164.reuse, R175.reuse, c[0x0][0x208] ;  /* 0x00008200a4b07625 */ /* 0x0c0fe400078e00af */
[----:B------:R-:W4:Y:S02]  /*0ac0*/  LDG.E.64 R178, [R178.64] ;  /* 0x00000004b2b27981 */ /* 0x000f24000c1e1b00 */
[----:B------:R-:W-:Y:S02]  /*0ad0*/  IMAD.WIDE.U32 R174, R3, R175, c[0x0][0x208] ;  /* 0x0000820003ae7625 */ /* 0x000fe400078e00af */
[----:B------:R-:W4:Y:S04]  /*0ae0*/  LDG.E.128 R128, [R128.64] ;  /* 0x0000000480807981 */ /* 0x000f28000c1e1d00 */
[----:B------:R-:W4:Y:S04]  /*0af0*/  LDG.E.128 R132, [R132.64] ;  /* 0x0000000484847981 */ /* 0x000f28000c1e1d00 */
[----:B------:R-:W4:Y:S01]  /*0b00*/  LDG.E.128 R136, [R136.64] ;  /* 0x0000000488887981 */ /* 0x000f22000c1e1d00 */
[----:B------:R-:W-:-:S03]  /*0b10*/  LEA R144, P1, R164, c[0x0][0x188], 0x4 ;  /* 0x00006200a4907a11 */ /* 0x000fc600078220ff */
[----:B------:R-:W4:Y:S04]  /*0b20*/  LDG.E.64 R174, [R174.64] ;  /* 0x00000004aeae7981 */ /* 0x000f28000c1e1b00 */
[----:B------:R-:W4:Y:S01]  /*0b30*/  LDG.E.128 R148, [R148.64] ;  /* 0x0000000494947981 */ /* 0x000f22000c1e1d00 */
[----:B------:R-:W-:-:S03]  /*0b40*/  LEA.HI.X R145, R164, c[0x0][0x18c], RZ, 0x4, P1 ;  /* 0x00006300a4917a11 */ /* 0x000fc600008f24ff */
[----:B------:R-:W4:Y:S04]  /*0b50*/  LDG.E.128 R140, [R140.64] ;  /* 0x000000048c8c7981 */ /* 0x000f28000c1e1d00 */
[----:B------:R-:W4:Y:S04]  /*0b60*/  LDG.E.64 R180, [R180.64] ;  /* 0x00000004b4b47981 */ /* 0x000f28000c1e1b00 */
[----:B------:R-:W4:Y:S04]  /*0b70*/  LDG.E.128 R144, [R144.64] ;  /* 0x0000000490907981 */ /* 0x000f28000c1e1d00 */
[----:B------:R-:W4:Y:S01]  /*0b80*/  LDG.E.64 R176, [R176.64] ;  /* 0x00000004b0b07981 */ /* 0x000f22000c1e1b00 */
[----:B------:R-:W-:-:S04]  /*0b90*/  LEA R166, P1, R196, c[0x0][0x190], 0x2 ;  /* 0x00006400c4a67a11 */ /* 0x000fc800078210ff */
[----:B------:R-:W-:Y:S02]  /*0ba0*/  LEA.HI.X R167, R196, c[0x0][0x194], RZ, 0x2, P1 ;  /* 0x00006500c4a77a11 */ /* 0x000fe400008f14ff */
[C---:B------:R-:W-:Y:S02]  /*0bb0*/  LEA R188, P1, R173.reuse, c[0x0][0x190], 0x2 ;  /* 0x00006400adbc7a11 */ /* 0x040fe400078210ff */
[C---:B0-----:R-:W-:Y:S01]  /*0bc0*/  LEA R162, P2, R170.reuse, c[0x0][0x190], 0x2 ;  /* 0x00006400aaa27a11 */ /* 0x041fe200078410ff */
[----:B-----5:R0:W5:Y:S01]  /*0bd0*/  LDG.E R172, [R166.64] ;  /* 0x00000004a6ac7981 */ /* 0x020162000c1e1900 */
[----:B------:R-:W-:Y:S02]  /*0be0*/  LEA.HI.X R189, R173, c[0x0][0x194], RZ, 0x2, P1 ;  /* 0x00006500adbd7a11 */ /* 0x000fe400008f14ff */
[----:B------:R-:W-:Y:S02]  /*0bf0*/  ISETP.NE.U32.AND P1, PT, RZ, c[0x0][0x218], PT ;  /* 0x00008600ff007a0c */ /* 0x000fe40003f25070 */
[----:B------:R-:W-:Y:S01]  /*0c00*/  LEA.HI.X R163, R170, c[0x0][0x194], RZ, 0x2, P2 ;  /* 0x00006500aaa37a11 */ /* 0x000fe200010f14ff */
[----:B------:R1:W5:Y:S01]  /*0c10*/  LDG.E R171, [R188.64] ;  /* 0x00000004bcab7981 */ /* 0x000362000c1e1900 */
[----:B------:R-:W-:-:S02]  /*0c20*/  ISETP.NE.AND.EX P1, PT, RZ, c[0x0][0x21c], PT, P1 ;  /* 0x00008700ff007a0c */ /* 0x000fc40003f25310 */
[C---:B0-----:R-:W-:Y:S01]  /*0c30*/  LEA R166, P3, R168.reuse, c[0x0][0x190], 0x2 ;  /* 0x00006400a8a67a11 */ /* 0x041fe200078610ff */
[----:B------:R0:W5:Y:S03]  /*0c40*/  LDG.E R169, [R162.64] ;  /* 0x00000004a2a97981 */ /* 0x000166000c1e1900 */
[----:B------:R-:W-:Y:S02]  /*0c50*/  LEA.HI.X R167, R168, c[0x0][0x194], RZ, 0x2, P3 ;  /* 0x00006500a8a77a11 */ /* 0x000fe400018f14ff */
[----:B-1----:R-:W-:Y:S02]  /*0c60*/  LEA R188, P2, R165, c[0x0][0x190], 0x2 ;  /* 0x00006400a5bc7a11 */ /* 0x002fe400078410ff */
[----:B------:R-:W-:Y:S02]  /*0c70*/  LEA R192, P4, R3, c[0x0][0x190], 0x2 ;  /* 0x0000640003c07a11 */ /* 0x000fe400078810ff */
[----:B------:R-:W-:Y:S01]  /*0c80*/  LEA.HI.X R189, R165, c[0x0][0x194], RZ, 0x2, P2 ;  /* 0x00006500a5bd7a11 */ /* 0x000fe200010f14ff */
[----:B------:R1:W5:Y:S01]  /*0c90*/  LDG.E R167, [R166.64] ;  /* 0x00000004a6a77981 */ /* 0x000362000c1e1900 */
[----:B0-----:R-:W-:-:S02]  /*0ca0*/  LEA R162, P3, R164, c[0x0][0x190], 0x2 ;  /* 0x00006400a4a27a11 */ /* 0x001fc400078610ff */
[----:B------:R-:W-:Y:S02]  /*0cb0*/  @P1 LEA R190, P2, R196, c[0x0][0x218], 0x4 ;  /* 0x00008600c4be1a11 */ /* 0x000fe400078420ff */
[----:B------:R-:W-:Y:S02]  /*0cc0*/  LEA.HI.X R163, R164, c[0x0][0x194], RZ, 0x2, P3 ;  /* 0x00006500a4a37a11 */ /* 0x000fe400018f14ff */
[----:B------:R-:W-:Y:S02]  /*0cd0*/  LEA.HI.X R193, R3, c[0x0][0x194], RZ, 0x2, P4 ;  /* 0x0000650003c17a11 */ /* 0x000fe400020f14ff */
[----:B------:R-:W-:Y:S01]  /*0ce0*/  @P1 LEA.HI.X R191, R196, c[0x0][0x21c], RZ, 0x4, P2 ;  /* 0x00008700c4bf1a11 */ /* 0x000fe200010f24ff */
[----:B-1----:R0:W5:Y:S01]  /*0cf0*/  LDG.E R166, [R188.64] ;  /* 0x00000004bca67981 */ /* 0x002162000c1e1900 */
[C---:B------:R-:W-:Y:S01]  /*0d00*/  @P1 LEA R194, P3, R170.reuse, c[0x0][0x218], 0x4 ;  /* 0x00008600aac21a11 */ /* 0x040fe200078620ff */
[----:B------:R-:W-:Y:S02]  /*0d10*/  ULDC.U8 UR6, c[0x0][0x1f0] ;  /* 0x00007c0000067ab9 */ /* 0x000fe40000000000 */
[----:B------:R1:W5:Y:S01]  /*0d20*/  LDG.E R0, [R192.64] ;  /* 0x00000004c0007981 */ /* 0x000362000c1e1900 */
[----:B------:R-:W-:-:S03]  /*0d30*/  @P1 LEA.HI.X R195, R170, c[0x0][0x21c], RZ, 0x4, P3 ;  /* 0x00008700aac31a11 */ /* 0x000fc600018f24ff */
[----:B------:R1:W5:Y:S01]  /*0d40*/  LDG.E R163, [R162.64] ;  /* 0x00000004a2a37981 */ /* 0x000362000c1e1900 */
[----:B0-----:R-:W-:-:S03]  /*0d50*/  @P1 LEA R188, P2, R173, c[0x0][0x218], 0x4 ;  /* 0x00008600adbc1a11 */ /* 0x001fc600078420ff */
[----:B------:R0:W5:Y:S01]  /*0d60*/  @P1 LDG.E.128 R100, [R194.64] ;  /* 0x00000004c2641981 */ /* 0x000162000c1e1d00 */
[----:B------:R-:W-:Y:S02]  /*0d70*/  @P1 LEA.HI.X R189, R173, c[0x0][0x21c], RZ, 0x4, P2 ;  /* 0x00008700adbd1a11 */ /* 0x000fe400010f24ff */
[C---:B-1----:R-:W-:Y:S01]  /*0d80*/  @P1 LEA R192, P2, R168.reuse, c[0x0][0x218], 0x4 ;  /* 0x00008600a8c01a11 */ /* 0x042fe200078420ff */
[----:B------:R1:W5:Y:S01]  /*0d90*/  @P1 LDG.E.128 R92, [R190.64] ;  /* 0x00000004be5c1981 */ /* 0x000362000c1e1d00 */
[----:B------:R-:W-:Y:S02]  /*0da0*/  MOV R162, 0x3f800000 ;  /* 0x3f80000000a27802 */ /* 0x000fe40000000f00 */
[----:B------:R-:W-:Y:S01]  /*0db0*/  @P1 LEA.HI.X R193, R168, c[0x0][0x21c], RZ, 0x4, P2 ;  /* 0x00008700a8c11a11 */ /* 0x000fe200010f24ff */
[----:B------:R1:W5:Y:S01]  /*0dc0*/  @P1 LDG.E.128 R96, [R188.64] ;  /* 0x00000004bc601981 */ /* 0x000362000c1e1d00 */
[----:B0-----:R-:W-:-:S03]  /*0dd0*/  @P1 LEA R194, P2, R3, c[0x0][0x218], 0x4 ;  /* 0x0000860003c21a11 */ /* 0x001fc600078420ff */
[----:B------:R0:W5:Y:S01]  /*0de0*/  @P1 LDG.E.128 R104, [R192.64] ;  /* 0x00000004c0681981 */ /* 0x000162000c1e1d00 */
[----:B------:R-:W-:Y:S02]  /*0df0*/  @P1 LEA.HI.X R195, R3, c[0x0][0x21c], RZ, 0x4, P2 ;  /* 0x0000870003c31a11 */ /* 0x000fe400010f24ff */
[----:B-1----:R-:W-:-:S03]  /*0e00*/  @P1 LEA R188, P4, R164, c[0x0][0x218], 0x4 ;  /* 0x00008600a4bc1a11 */ /* 0x002fc600078820ff */
[----:B------:R1:W5:Y:S01]  /*0e10*/  @P1 LDG.E.128 R116, [R194.64] ;  /* 0x00000004c2741981 */ /* 0x000362000c1e1d00 */
[----:B------:R-:W-:Y:S02]  /*0e20*/  @P1 LEA.HI.X R189, R164, c[0x0][0x21c], RZ, 0x4, P4 ;  /* 0x00008700a4bd1a11 */ /* 0x000fe400020f24ff */
[----:B------:R-:W-:-:S03]  /*0e30*/  @P1 LEA R190, P3, R165, c[0x0][0x218], 0x4 ;  /* 0x00008600a5be1a11 */ /* 0x000fc600078620ff */
[----:B------:R0:W5:Y:S01]  /*0e40*/  @P1 LDG.E.128 R112, [R188.64] ;  /* 0x00000004bc701981 */ /* 0x000162000c1e1d00 */
[----:B------:R-:W-:-:S05]  /*0e50*/  @P1 LEA.HI.X R191, R165, c[0x0][0x21c], RZ, 0x4, P3 ;  /* 0x00008700a5bf1a11 */ /* 0x000fca00018f24ff */
[----:B------:R0:W5:Y:S01]  /*0e60*/  @P1 LDG.E.128 R108, [R190.64] ;  /* 0x00000004be6c1981 */ /* 0x000162000c1e1d00 */
[----:B------:R-:W-:Y:S02]  /*0e70*/  LOP3.LUT P1, RZ, R4, 0xff, RZ, 0xc0, !PT ;  /* 0x000000ff04ff7812 */ /* 0x000fe4000782c0ff */
[----:B--2---:R-:W-:Y:S02]  /*0e80*/  @P0 PRMT R162, RZ, 0x5410, R201 ;  /* 0x00005410ffa20816 */ /* 0x004fe400000000c9 */
[----:B------:R-:W-:-:S04]  /*0e90*/  ISETP.NE.AND P0, PT, RZ, UR6, PT ;  /* 0x00000006ff007c0c */ /* 0x000fc8000bf05270 */
[----:B---3--:R-:W-:Y:S02]  /*0ea0*/  FSEL R219, R202, RZ, !P0 ;  /* 0x000000ffcadb7208 */ /* 0x008fe40004000000 */
[----:B----4-:R-:W-:Y:S02]  /*0eb0*/  MOV R201, R186 ;  /* 0x000000ba00c97202 */ /* 0x010fe40000000f00 */
[--C-:B-1----:R-:W-:Y:S02]  /*0ec0*/  SHF.R.U64 R194, R186, 0x10, R187.reuse ;  /* 0x00000010bac27819 */ /* 0x102fe400000012bb */
[----:B------:R-:W-:Y:S01]  /*0ed0*/  MOV R195, R187 ;  /* 0x000000bb00c37202 */ /* 0x000fe20000000f00 */
[----:B------:R-:W-:Y:S01]  /*0ee0*/  FADD.FTZ R228, -R219, R124 ;  /* 0x0000007cdbe47221 */ /* 0x000fe20000010100 */
[----:B------:R-:W-:Y:S02]  /*0ef0*/  SHF.R.U32.HI R203, RZ, 0x10, R187 ;  /* 0x00000010ffcb7819 */ /* 0x000fe400000116bb */
[----:B------:R-:W-:-:S02]  /*0f00*/  PRMT R201, RZ, 0x5410, R201 ;  /* 0x00005410ffc97816 */ /* 0x000fc400000000c9 */
[----:B------:R-:W-:Y:S01]  /*0f10*/  MOV R187, R184 ;  /* 0x000000b800bb7202 */ /* 0x000fe20000000f00 */
[C---:B------:R-:W-:Y:S01]  /*0f20*/  FADD.FTZ R233, -R219.reuse, R127 ;  /* 0x0000007fdbe97221 */ /* 0x040fe20000010100 */
[----:B------:R-:W-:Y:S02]  /*0f30*/  SHF.R.U64 R184, R184, 0x10, R185 ;  /* 0x00000010b8b87819 */ /* 0x000fe400000012b9 */
[----:B0-----:R-:W-:Y:S01]  /*0f40*/  MOV R189, R182 ;  /* 0x000000b600bd7202 */ /* 0x001fe20000000f00 */
[----:B------:R-:W-:Y:S01]  /*0f50*/  FMUL.FTZ R228, R2, R228 ;  /* 0x000000e402e47220 */ /* 0x000fe20000410000 */
[----:B------:R-:W-:Y:S01]  /*0f60*/  SHF.R.U64 R182, R182, 0x10, R183 ;  /* 0x00000010b6b67819 */ /* 0x000fe200000012b7 */
[C---:B------:R-:W-:Y:S01]  /*0f70*/  FADD.FTZ R229, -R219.reuse, R125 ;  /* 0x0000007ddbe57221 */ /* 0x040fe20000010100 */
[----:B------:R-:W-:Y:S02]  /*0f80*/  SHF.R.U32.HI R207, RZ, 0x10, R179 ;  /* 0x00000010ffcf7819 */ /* 0x000fe400000116b3 */
[----:B------:R-:W-:Y:S01]  /*0f90*/  MOV R193, R178 ;  /* 0x000000b200c17202 */ /* 0x000fe20000000f00 */
[C---:B------:R-:W-:Y:S01]  /*0fa0*/  FADD.FTZ R129, -R219.reuse, R129 ;  /* 0x00000081db817221 */ /* 0x040fe20000010100 */
[----:B------:R-:W-:Y:S01]  /*0fb0*/  PRMT R242, RZ, 0x5410, R207 ;  /* 0x00005410fff27816 */ /* 0x000fe200000000cf */
[----:B------:R-:W-:-:S02]  /*0fc0*/  FADD.FTZ R231, -R219, R126 ;  /* 0x0000007edbe77221 */ /* 0x000fc40000010100 */
[----:B------:R-:W-:Y:S02]  /*0fd0*/  FADD.FTZ R127, -R219, R133 ;  /* 0x00000085db7f7221 */ /* 0x000fe40000010100 */
[----:B------:R-:W-:Y:S02]  /*0fe0*/  FADD.FTZ R34, R201, R34 ;  /* 0x00000022c9227221 */ /* 0x000fe40000010000 */
[C---:B------:R-:W-:Y:S02]  /*0ff0*/  FADD.FTZ R125, -R219.reuse, R139 ;  /* 0x0000008bdb7d7221 */ /* 0x040fe40000010100 */
[-C--:B------:R-:W-:Y:S02]  /*1000*/  FFMA.FTZ R6, R228, R201.reuse, R6 ;  /* 0x000000c9e4067223 */ /* 0x080fe40000010006 */
[----:B------:R-:W-:Y:S01]  /*1010*/  FMUL.FTZ R230, R88, R201 ;  /* 0x000000c958e67220 */ /* 0x000fe20000410000 */
[----:B------:R-:W-:Y:S01]  /*1020*/  MOV R217, R174 ;  /* 0x000000ae00d97202 */ /* 0x000fe20000000f00 */
[----:B------:R-:W-:Y:S01]  /*1030*/  FMUL.FTZ R207, R2, R129 ;  /* 0x0000008102cf7220 */ /* 0x000fe20000410000 */
[----:B------:R-:W-:Y:S01]  /*1040*/  PRMT R201, RZ, 0x5410, R184 ;  /* 0x00005410ffc97816 */ /* 0x000fe200000000b8 */
[----:B------:R-:W-:Y:S01]  /*1050*/  FADD.FTZ R139, -R219, R151 ;  /* 0x00000097db8b7221 */ /* 0x000fe20000010100 */
[----:B------:R-:W-:-:S02]  /*1060*/  PRMT R182, RZ, 0x5410, R182 ;  /* 0x00005410ffb67816 */ /* 0x000fc400000000b6 */
[----:B------:R-:W-:Y:S01]  /*1070*/  PRMT R151, RZ, 0x5410, R193 ;  /* 0x00005410ff977816 */ /* 0x000fe200000000c1 */
[C---:B------:R-:W-:Y:S01]  /*1080*/  FMUL.FTZ R193, R2.reuse, R127 ;  /* 0x0000007f02c17220 */ /* 0x040fe20000410000 */
[----:B------:R-:W-:Y:S01]  /*1090*/  PRMT R195, RZ, 0x5410, R195 ;  /* 0x00005410ffc37816 */ /* 0x000fe200000000c3 */
[----:B------:R-:W-:Y:S01]  /*10a0*/  FMUL.FTZ R231, R2, R231 ;  /* 0x000000e702e77220 */ /* 0x000fe20000410000 */
[----:B------:R-:W-:Y:S01]  /*10b0*/  PRMT R194, RZ, 0x5410, R194 ;  /* 0x00005410ffc27816 */ /* 0x000fe200000000c2 */
[C---:B------:R-:W-:Y:S01]  /*10c0*/  FADD.FTZ R218, -R219.reuse, R128 ;  /* 0x00000080dbda7221 */ /* 0x040fe20000010100 */
[----:B------:R-:W-:Y:S01]  /*10d0*/  SHF.R.U32.HI R190, RZ, 0x10, R183 ;  /* 0x00000010ffbe7819 */ /* 0x000fe200000116b7 */
[----:B------:R-:W-:Y:S01]  /*10e0*/  FADD.FTZ R128, -R219, R132 ;  /* 0x00000084db807221 */ /* 0x000fe20000010100 */
[----:B------:R-:W-:Y:S01]  /*10f0*/  PRMT R238, RZ, 0x5410, R217 ;  /* 0x00005410ffee7816 */ /* 0x000fe200000000d9 */
[----:B------:R-:W-:Y:S02]  /*1100*/  FADD.FTZ R153, R201, R153 ;  /* 0x00000099c9997221 */ /* 0x000fe40000010000 */
[----:B------:R-:W-:-:S02]  /*1110*/  FFMA.FTZ R9, R207, R201, R9 ;  /* 0x000000c9cf097223 */ /* 0x000fc40000010009 */
[----:B------:R-:W-:Y:S02]  /*1120*/  FMUL.FTZ R217, R85, R201 ;  /* 0x000000c955d97220 */ /* 0x000fe40000410000 */
[----:B------:R-:W-:Y:S02]  /*1130*/  FADD.FTZ R157, R182, R157 ;  /* 0x0000009db69d7221 */ /* 0x000fe40000010000 */
[-C--:B------:R-:W-:Y:S02]  /*1140*/  FFMA.FTZ R13, R193, R182.reuse, R13 ;  /* 0x000000b6c10d7223 */ /* 0x080fe4000001000d */
[----:B------:R-:W-:Y:S01]  /*1150*/  FMUL.FTZ R201, R81, R182 ;  /* 0x000000b651c97220 */ /* 0x000fe20000410000 */
[----:B------:R-:W-:Y:S01]  /*1160*/  SHF.R.U64 R202, R174, 0x10, R175 ;  /* 0x00000010aeca7819 */ /* 0x000fe200000012af */
[----:B------:R-:W-:Y:S01]  /*1170*/  FADD.FTZ R133, -R219, R150 ;  /* 0x00000096db857221 */ /* 0x000fe20000010100 */
[----:B------:R-:W-:Y:S01]  /*1180*/  PRMT R150, RZ, 0x5410, R190 ;  /* 0x00005410ff967816 */ /* 0x000fe200000000be */
[----:B------:R-:W-:-:S02]  /*1190*/  FADD.FTZ R152, R195, R152 ;  /* 0x00000098c3987221 */ /* 0x000fc40000010000 */
[-C--:B------:R-:W-:Y:S02]  /*11a0*/  FFMA.FTZ R8, R231, R195.reuse, R8 ;  /* 0x000000c3e7087223 */ /* 0x080fe40000010008 */
[----:B------:R-:W-:Y:S01]  /*11b0*/  FMUL.FTZ R234, R90, R195 ;  /* 0x000000c35aea7220 */ /* 0x000fe20000410000 */
[----:B------:R-:W-:Y:S01]  /*11c0*/  PRMT R195, RZ, 0x5410, R189 ;  /* 0x00005410ffc37816 */ /* 0x000fe200000000bd */
[C---:B------:R-:W-:Y:S02]  /*11d0*/  FMUL.FTZ R182, R2.reuse, R125 ;  /* 0x0000007d02b67220 */ /* 0x040fe40000410000 */
[----:B------:R-:W-:Y:S02]  /*11e0*/  FMUL.FTZ R232, R89, R194 ;  /* 0x000000c259e87220 */ /* 0x000fe40000410000 */
[----:B------:R-:W-:Y:S02]  /*11f0*/  FADD.FTZ R125, RZ, R230 ;  /* 0x000000e6ff7d7221 */ /* 0x000fe40000010000 */
[----:B------:R-:W-:-:S02]  /*1200*/  FMUL.FTZ R190, R2, R128 ;  /* 0x0000008002be7220 */ /* 0x000fc40000410000 */
[C---:B------:R-:W-:Y:S01]  /*1210*/  FADD.FTZ R135, -R219.reuse, R135 ;  /* 0x00000087db877221 */ /* 0x040fe20000010100 */
[----:B------:R-:W-:Y:S01]  /*1220*/  PRMT R236, RZ, 0x5410, R202 ;  /* 0x00005410ffec7816 */ /* 0x000fe200000000ca */
[----:B------:R-:W-:Y:S01]  /*1230*/  FADD.FTZ R174, -R219, R141 ;  /* 0x0000008ddbae7221 */ /* 0x000fe20000010100 */
[----:B------:R-:W-:Y:S01]  /*1240*/  MOV R191, R180 ;  /* 0x000000b400bf7202 */ /* 0x000fe20000000f00 */
[----:B------:R-:W-:Y:S02]  /*1250*/  FADD.FTZ R127, R125, R232 ;  /* 0x000000e87d7f7221 */ /* 0x000fe40000010000 */
[----:B------:R-:W-:Y:S02]  /*1260*/  FADD.FTZ R141, -R219, R145 ;  /* 0x00000091db8d7221 */ /* 0x000fe40000010100 */
[----:B------:R-:W-:Y:S02]  /*1270*/  FMUL.FTZ R229, R2, R229 ;  /* 0x000000e502e57220 */ /* 0x000fe40000410000 */
[----:B------:R-:W-:-:S02]  /*1280*/  FADD.FTZ R158, R195, R158 ;  /* 0x0000009ec39e7221 */ /* 0x000fc40000010000 */
[-C--:B------:R-:W-:Y:S02]  /*1290*/  FFMA.FTZ R14, R190, R195.reuse, R14 ;  /* 0x000000c3be0e7223 */ /* 0x080fe4000001000e */
[----:B------:R-:W-:Y:S02]  /*12a0*/  FMUL.FTZ R202, R80, R195 ;  /* 0x000000c350ca7220 */ /* 0x000fe40000410000 */
[----:B------:R-:W-:Y:S01]  /*12b0*/  FFMA.FTZ R125, R228, R230, RZ ;  /* 0x000000e6e47d7223 */ /* 0x000fe200000100ff */
[----:B------:R-:W-:Y:S01]  /*12c0*/  SHF.R.U32.HI R192, RZ, 0x10, R181 ;  /* 0x00000010ffc07819 */ /* 0x000fe200000116b5 */
[C---:B------:R-:W-:Y:S01]  /*12d0*/  FADD.FTZ R145, -R219.reuse, R146 ;  /* 0x00000092db917221 */ /* 0x040fe20000010100 */
[----:B------:R-:W-:Y:S01]  /*12e0*/  PRMT R146, RZ, 0x5410, R203 ;  /* 0x00005410ff927816 */ /* 0x000fe200000000cb */
[----:B------:R-:W-:Y:S01]  /*12f0*/  FMUL.FTZ R195, R2, R135 ;  /* 0x0000008702c37220 */ /* 0x000fe20000410000 */
[----:B------:R-:W-:Y:S01]  /*1300*/  PRMT R244, RZ, 0x5410, R187 ;  /* 0x00005410fff47816 */ /* 0x000fe200000000bb */
[C---:B------:R-:W-:Y:S01]  /*1310*/  FADD.FTZ R124, -R219.reuse, R140 ;  /* 0x0000008cdb7c7221 */ /* 0x040fe20000010100 */
[----:B------:R-:W-:Y:S01]  /*1320*/  PRMT R187, RZ, 0x5410, R191 ;  /* 0x00005410ffbb7816 */ /* 0x000fe200000000bf */
[----:B------:R-:W-:-:S02]  /*1330*/  FADD.FTZ R126, -R219, R134 ;  /* 0x00000086db7e7221 */ /* 0x000fc40000010100 */
[----:B------:R-:W-:Y:S01]  /*1340*/  FFMA.FTZ R125, R229, R232, R125 ;  /* 0x000000e8e57d7223 */ /* 0x000fe2000001007d */
[----:B------:R-:W-:Y:S01]  /*1350*/  MOV R215, R176 ;  /* 0x000000b000d77202 */ /* 0x000fe20000000f00 */
[----:B------:R-:W-:Y:S01]  /*1360*/  FADD.FTZ R159, R150, R159 ;  /* 0x0000009f969f7221 */ /* 0x000fe20000010000 */
[----:B------:R-:W-:Y:S01]  /*1370*/  PRMT R184, RZ, 0x5410, R192 ;  /* 0x00005410ffb87816 */ /* 0x000fe200000000c0 */
[-C--:B------:R-:W-:Y:S02]  /*1380*/  FFMA.FTZ R15, R195, R150.reuse, R15 ;  /* 0x00000096c30f7223 */ /* 0x080fe4000001000f */
[----:B------:R-:W-:Y:S02]  /*1390*/  FMUL.FTZ R191, R83, R150 ;  /* 0x0000009653bf7220 */ /* 0x000fe40000410000 */
[----:B------:R-:W-:Y:S01]  /*13a0*/  FMUL.FTZ R150, R2, R124 ;  /* 0x0000007c02967220 */ /* 0x000fe20000410000 */
[----:B------:R-:W-:Y:S01]  /*13b0*/  SHF.R.U32.HI R188, RZ, 0x10, R185 ;  /* 0x00000010ffbc7819 */ /* 0x000fe200000116b9 */
[----:B------:R-:W-:-:S02]  /*13c0*/  FMUL.FTZ R235, R91, R146 ;  /* 0x000000925beb7220 */ /* 0x000fc40000410000 */
[C---:B------:R-:W-:Y:S02]  /*13d0*/  FMUL.FTZ R192, R2.reuse, R126 ;  /* 0x0000007e02c07220 */ /* 0x040fe40000410000 */
[----:B------:R-:W-:Y:S01]  /*13e0*/  FADD.FTZ R124, R127, R234 ;  /* 0x000000ea7f7c7221 */ /* 0x000fe20000010000 */
[----:B------:R-:W-:Y:S01]  /*13f0*/  MOV R186, R185 ;  /* 0x000000b900ba7202 */ /* 0x000fe20000000f00 */
[----:B------:R-:W-:Y:S01]  /*1400*/  FMUL.FTZ R233, R2, R233 ;  /* 0x000000e902e97220 */ /* 0x000fe20000410000 */
[----:B------:R-:W-:Y:S01]  /*1410*/  MOV R216, R175 ;  /* 0x000000af00d87202 */ /* 0x000fe20000000f00 */
[----:B------:R-:W-:Y:S02]  /*1420*/  FFMA.FTZ R126, R231, R234, R125 ;  /* 0x000000eae77e7223 */ /* 0x000fe4000001007d */
[C---:B------:R-:W-:Y:S01]  /*1430*/  FADD.FTZ R132, -R219.reuse, R149 ;  /* 0x00000095db847221 */ /* 0x040fe20000010100 */
[----:B------:R-:W-:Y:S01]  /*1440*/  PRMT R149, RZ, 0x5410, R215 ;  /* 0x00005410ff957816 */ /* 0x000fe200000000d7 */
[C---:B------:R-:W-:Y:S01]  /*1450*/  FADD.FTZ R130, -R219.reuse, R130 ;  /* 0x00000082db827221 */ /* 0x040fe20000010100 */
[----:B------:R-:W-:Y:S01]  /*1460*/  LOP3.LUT P0, RZ, R220, 0x1f, RZ, 0xc0, !PT ;  /* 0x0000001fdcff7812 */ /* 0x000fe2000780c0ff */
[----:B------:R-:W-:Y:S01]  /*1470*/  FADD.FTZ R140, -R219, R144 ;  /* 0x00000090db8c7221 */ /* 0x000fe20000010100 */
[----:B------:R-:W-:Y:S01]  /*1480*/  PRMT R220, RZ, 0x5410, R188 ;  /* 0x00005410ffdc7816 */ /* 0x000fe200000000bc */
[----:B------:R-:W-:-:S02]  /*1490*/  FMUL.FTZ R215, R84, R244 ;  /* 0x000000f454d77220 */ /* 0x000fc40000410000 */
[----:B------:R-:W-:Y:S01]  /*14a0*/  FADD.FTZ R124, R124, R235 ;  /* 0x000000eb7c7c7221 */ /* 0x000fe20000010000 */
[----:B------:R-:W-:Y:S01]  /*14b0*/  PRMT R188, RZ, 0x5410, R216 ;  /* 0x00005410ffbc7816 */ /* 0x000fe200000000d8 */
        /* <DEDUP_REMOVED lines=9> */
[C---:B------:R-:W-:Y:S02]  /*1550*/  FMUL.FTZ R203, R2.reuse, R218 ;  /* 0x000000da02cb7220 */ /* 0x040fe40000410000 */
[----:B------:R-:W-:Y:S02]  /*1560*/  FFMA.FTZ R126, R233, R235, R126 ;  /* 0x000000ebe97e7223 */ /* 0x000fe4000001007e */
        /* <DEDUP_REMOVED lines=12> */
[----:B------:R-:W-:Y:S01]  /*1630*/  FADD.FTZ R125, R124, R219 ;  /* 0x000000db7c7d7221 */ /* 0x000fe20000010000 */
[----:B------:R-:W-:Y:S01]  /*1640*/  MOV R185, R183 ;  /* 0x000000b700b97202 */ /* 0x000fe20000000f00 */
[----:B------:R-:W-:-:S02]  /*1650*/  FFMA.FTZ R127, R216, R219, R126 ;  /* 0x000000dbd87f7223 */ /* 0x000fc4000001007e */
[----:B------:R-:W-:Y:S02]  /*1660*/  FADD.FTZ R125, R125, R220 ;  /* 0x000000dc7d7d7221 */ /* 0x000fe40000010000 */
[----:B------:R-:W-:Y:S02]  /*1670*/  FADD.FTZ R33, R194, R33 ;  /* 0x00000021c2217221 */ /* 0x000fe40000010000 */
[----:B------:R-:W-:Y:S01]  /*1680*/  FFMA.FTZ R5, R229, R194, R5 ;  /* 0x000000c2e5057223 */ /* 0x000fe20000010005 */
[----:B------:R-:W-:Y:S01]  /*1690*/  PRMT R194, RZ, 0x5410, R185 ;  /* 0x00005410ffc27816 */ /* 0x000fe200000000b9 */
[----:B------:R-:W-:Y:S02]  /*16a0*/  FFMA.FTZ R127, R218, R220, R127 ;  /* 0x000000dcda7f7223 */ /* 0x000fe4000001007f */
[----:B------:R-:W-:Y:S01]  /*16b0*/  FADD.FTZ R124, R125, R202 ;  /* 0x000000ca7d7c7221 */ /* 0x000fe20000010000 */
[----:B------:R-:W-:Y:S01]  /*16c0*/  SHF.R.U64 R180, R180, 0x10, R181 ;  /* 0x00000010b4b47819 */ /* 0x000fe200000012b5 */
[----:B------:R-:W-:-:S02]  /*16d0*/  FFMA.FTZ R126, R190, R202, R127 ;  /* 0x000000cabe7e7223 */ /* 0x000fc4000001007f */
[----:B------:R-:W-:Y:S02]  /*16e0*/  FADD.FTZ R160, R194, R160 ;  /* 0x000000a0c2a07221 */ /* 0x000fe40000010000 */
[-C--:B------:R-:W-:Y:S02]  /*16f0*/  FFMA.FTZ R16, R192, R194.reuse, R16 ;  /* 0x000000c2c0107223 */ /* 0x080fe40000010010 */
[----:B------:R-:W-:Y:S02]  /*1700*/  FMUL.FTZ R194, R82, R194 ;  /* 0x000000c252c27220 */ /* 0x000fe40000410000 */
[----:B------:R-:W-:Y:S01]  /*1710*/  FADD.FTZ R125, R124, R201 ;  /* 0x000000c97c7d7221 */ /* 0x000fe20000010000 */
[----:B------:R-:W-:Y:S01]  /*1720*/  MOV R183, R181 ;  /* 0x000000b500b77202 */ /* 0x000fe20000000f00 */
[----:B------:R-:W-:Y:S01]  /*1730*/  FFMA.FTZ R127, R193, R201, R126 ;  /* 0x000000c9c17f7223 */ /* 0x000fe2000001007e */
[----:B------:R-:W-:Y:S01]  /*1740*/  PRMT R186, RZ, 0x5410, R180 ;  /* 0x00005410ffba7816 */ /* 0x000fe200000000b4 */
[----:B------:R-:W-:Y:S01]  /*1750*/  FMUL.FTZ R180, R2, R136 ;  /* 0x0000008802b47220 */ /* 0x000fe20000410000 */
[----:B------:R-:W-:Y:S01]  /*1760*/  SHF.R.U64 R178, R178, 0x10, R179 ;  /* 0x00000010b2b27819 */ /* 0x000fe200000012b3 */
[----:B------:R-:W-:Y:S01]  /*1770*/  FADD.FTZ R124, R125, R194 ;  /* 0x000000c27d7c7221 */ /* 0x000fe20000010000 */
[----:B------:R-:W-:Y:S01]  /*1780*/  MOV R181, R179 ;  /* 0x000000b300b57202 */ /* 0x000fe20000000f00 */
[----:B------:R-:W-:Y:S01]  /*1790*/  FFMA.FTZ R126, R192, R194, R127 ;  /* 0x000000c2c07e7223 */ /* 0x000fe2000001007f */
[----:B------:R-:W-:Y:S01]  /*17a0*/  PRMT R185, RZ, 0x5410, R183 ;  /* 0x00005410ffb97816 */ /* 0x000fe200000000b7 */
[----:B------:R-:W-:-:S02]  /*17b0*/  FADD.FTZ R198, R187, R198 ;  /* 0x000000c6bbc67221 */ /* 0x000fc40000010000 */
[----:B------:R-:W-:Y:S02]  /*17c0*/  FMUL.FTZ R183, R2, R137 ;  /* 0x0000008902b77220 */ /* 0x000fe40000410000 */
[-C--:B------:R-:W-:Y:S01]  /*17d0*/  FFMA.FTZ R18, R180, R187.reuse, R18 ;  /* 0x000000bbb4127223 */ /* 0x080fe20000010012 */
[----:B------:R-:W-:Y:S01]  /*17e0*/  PRMT R243, RZ, 0x5410, R178 ;  /* 0x00005410fff37816 */ /* 0x000fe200000000b2 */
[----:B------:R-:W-:Y:S02]  /*17f0*/  FMUL.FTZ R187, R76, R187 ;  /* 0x000000bb4cbb7220 */ /* 0x000fe40000410000 */
[----:B------:R-:W-:Y:S01]  /*1800*/  FADD.FTZ R124, R124, R191 ;  /* 0x000000bf7c7c7221 */ /* 0x000fe20000010000 */
[----:B------:R-:W-:Y:S01]  /*1810*/  PRMT R178, RZ, 0x5410, R181 ;  /* 0x00005410ffb27816 */ /* 0x000fe200000000b5 */
[----:B------:R-:W-:Y:S02]  /*1820*/  FFMA.FTZ R126, R195, R191, R126 ;  /* 0x000000bfc37e7223 */ /* 0x000fe4000001007e */
[----:B------:R-:W-:-:S02]  /*1830*/  FADD.FTZ R197, R186, R197 ;  /* 0x000000c5bac57221 */ /* 0x000fc40000010000 */
[----:B------:R-:W-:Y:S02]  /*1840*/  FMUL.FTZ R181, R2, R138 ;  /* 0x0000008a02b57220 */ /* 0x000fe40000410000 */
        /* <DEDUP_REMOVED lines=14> */
[----:B------:R-:W-:Y:S01]  /*1930*/  SHF.R.U32.HI R175, RZ, 0x10, R175 ;  /* 0x00000010ffaf7819 */ /* 0x000fe200000116af */
[----:B------:R-:W-:Y:S02]  /*1940*/  FADD.FTZ R205, R151, R205 ;  /* 0x000000cd97cd7221 */ /* 0x000fe40000010000 */
[-C--:B------:R-:W-:Y:S02]  /*1950*/  FFMA.FTZ R22, R150, R151.reuse, R22 ;  /* 0x0000009796167223 */ /* 0x080fe40000010016 */
[----:B------:R-:W-:-:S02]  /*1960*/  FMUL.FTZ R151, R72, R151 ;  /* 0x0000009748977220 */ /* 0x000fc40000410000 */
[----:B------:R-:W-:Y:S01]  /*1970*/  FADD.FTZ R124, R125, R184 ;  /* 0x000000b87d7c7221 */ /* 0x000fe20000010000 */
[----:B------:R-:W-:Y:S01]  /*1980*/  SHF.R.U64 R176, R176, 0x10, R177 ;  /* 0x00000010b0b07819 */ /* 0x000fe200000012b1 */
[----:B------:R-:W-:Y:S01]  /*1990*/  FFMA.FTZ R125, R182, R184, R127 ;  /* 0x000000b8b67d7223 */ /* 0x000fe2000001007f */
[----:B------:R-:W-:Y:S01]  /*19a0*/  MOV R179, R177 ;  /* 0x000000b100b37202 */ /* 0x000fe20000000f00 */
[----:B------:R-:W-:Y:S01]  /*19b0*/  FADD.FTZ R124, R124, R151 ;  /* 0x000000977c7c7221 */ /* 0x000fe20000010000 */
[----:B------:R-:W-:Y:S02]  /*19c0*/  SHF.R.U32.HI R177, RZ, 0x10, R177 ;  /* 0x00000010ffb17819 */ /* 0x000fe400000116b1 */
[----:B------:R-:W-:Y:S01]  /*19d0*/  PRMT R189, RZ, 0x5410, R175 ;  /* 0x00005410ffbd7816 */ /* 0x000fe200000000af */
[----:B------:R-:W-:Y:S02]  /*19e0*/  FMUL.FTZ R175, R73, R243 ;  /* 0x000000f349af7220 */ /* 0x000fe40000410000 */
        /* <DEDUP_REMOVED lines=19> */
[-C--:B------:R-:W-:Y:S01]  /*1b20*/  FFMA.FTZ R26, R140, R149.reuse, R26 ;  /* 0x000000958c1a7223 */ /* 0x080fe2000001001a */
[----:B------:R-:W0:Y:S01]  /*1b30*/  S2R R129, SR_TID.X ;  /* 0x0000000000817919 */ /* 0x000e220000002100 */
        /* <DEDUP_REMOVED lines=55> */
[----:B------:R-:W-:Y:S01]  /*1eb0*/  FFMA.FTZ R126, R139, R135, R126 ;  /* 0x000000878b7e7223 */ /* 0x000fe2000001007e */
[----:B------:R-:W-:Y:S05]  /*1ec0*/  BRA.DIV ~URZ, `(.L_x_6587) ;  /* 0x00002d227f007947 */ /* 0x000fea000b800000 */
[----:B------:R0:W1:Y:S02]  /*1ed0*/  SHFL.DOWN PT, R129, R128, 0x10, 0x1f ;  /* 0x0a001f0080817f89 */ /* 0x00006400000e0000 */
.L_x_6591:
        /* <DEDUP_REMOVED lines=18> */
.L_x_6592:
[----:B------:R-:W-:Y:S01]  /*2000*/  @!P0 LOP3.LUT R130, R130, 0x7, RZ, 0xc0, !PT ;  /* 0x0000000782828812 */ /* 0x000fe200078ec0ff */
[----:B-1----:R-:W-:Y:S01]  /*2010*/  FADD.FTZ R125, R125, R126 ;  /* 0x0000007e7d7d7221 */ /* 0x002fe20000010000 */
[----:B------:R-:W3:Y:S01]  /*2020*/  LDL.LU R244, [R1+0x24] ;  /* 0x0000240001f47983 */ /* 0x000ee20000300800 */
[----:B--2---:R-:W-:Y:S01]  /*2030*/  FADD.FTZ R124, R129, R128 ;  /* 0x00000080817c7221 */ /* 0x004fe20000010000 */
[----:B0-----:R-:W-:Y:S01]  /*2040*/  @!P0 IADD3 R126, R188, R130, RZ ;  /* 0x00000082bc7e8210 */ /* 0x001fe20007ffe0ff */
[----:B------:R-:W-:Y:S01]  /*2050*/  ULDC.U8 UR6, c[0x0][0x1f0] ;  /* 0x00007c0000067ab9 */ /* 0x000fe20000000000 */
[----:B------:R-:W-:Y:S02]  /*2060*/  SHF.L.U32 R238, R196, 0x3, RZ ;  /* 0x00000003c4ee7819 */ /* 0x000fe400000006ff */
[----:B------:R-:W-:Y:S01]  /*2070*/  ISETP.NE.AND P1, PT, RZ, UR6, PT ;  /* 0x00000006ff007c0c */ /* 0x000fe2000bf25270 */
[----:B------:R-:W-:Y:S01]  /*2080*/  @!P0 STS.64 [R126.X8+0x7000], R124 ;  /* 0x0070007c7e008388 */ /* 0x000fe20000008a00 */
[----:B------:R-:W-:Y:S01]  /*2090*/  WARPSYNC 0xffffffff ;  /* 0xffffffff00007948 */ /* 0x000fe20003800000 */
[----:B------:R-:W-:-:S02]  /*20a0*/  SHF.R.U32.HI R236, RZ, 0x1d, R196 ;  /* 0x0000001dffec7819 */ /* 0x000fc400000116c4 */
        /* <DEDUP_REMOVED lines=40> */
[C---:B------:R-:W-:Y:S01]  /*2330*/  FMUL.FTZ R130, R2.reuse, R125 ;  /* 0x0000007d02827220 */ /* 0x040fe20000410000 */
[----:B------:R-:W-:Y:S01]  /*2340*/  ISETP.NE.AND.EX P2, PT, RZ, c[0x0][0x25c], PT, P2 ;  /* 0x00009700ff007a0c */ /* 0x000fe20003f45320 */
[----:B------:R-:W-:Y:S01]  /*2350*/  FMUL.FTZ R228, R2, R229 ;  /* 0x000000e502e47220 */ /* 0x000fe20000410000 */
[----:B------:R-:W-:Y:S01]  /*2360*/  @P1 LEA R128, P3, R196, c[0x0][0x258], 0x4 ;  /* 0x00009600c4801a11 */ /* 0x000fe200078620ff */
[----:B------:R-:W-:Y:S01]  /*2370*/  FMUL.FTZ R231, R2, R231 ;  /* 0x000000e702e77220 */ /* 0x000fe20000410000 */
[----:B-----5:R-:W-:Y:S01]  /*2380*/  LOP3.LUT P4, RZ, R172, 0xff00, RZ, 0xc0, !PT ;  /* 0x0000ff00acff7812 */ /* 0x020fe2000788c0ff */
[----:B------:R-:W-:Y:S01]  /*2390*/  FMUL.FTZ R131, R2, R131 ;  /* 0x0000008302837220 */ /* 0x000fe20000410000 */
[----:B------:R-:W4:Y:S01]  /*23a0*/  LDL.LU R235, [R1+0x28] ;  /* 0x0000280001eb7983 */ /* 0x000f220000300800 */
[----:B------:R-:W-:-:S02]  /*23b0*/  @P0 FADD.FTZ R130, R92, R130 ;  /* 0x000000825c820221 */ /* 0x000fc40000010000 */
[----:B------:R-:W-:Y:S02]  /*23c0*/  @P0 FADD.FTZ R228, R93, R228 ;  /* 0x000000e45de40221 */ /* 0x000fe40000010000 */
[----:B------:R-:W-:Y:S02]  /*23d0*/  @P0 FADD.FTZ R231, R94, R231 ;  /* 0x000000e75ee70221 */ /* 0x000fe40000010000 */
[----:B------:R-:W-:Y:S01]  /*23e0*/  @P0 FADD.FTZ R131, R95, R131 ;  /* 0x000000835f830221 */ /* 0x000fe20000010000 */
[----:B------:R-:W-:Y:S02]  /*23f0*/  @P1 LEA.HI.X R129, R196, c[0x0][0x25c], RZ, 0x4, P3 ;  /* 0x00009700c4811a11 */ /* 0x000fe400018f24ff */
[----:B------:R-:W-:Y:S02]  /*2400*/  SEL R124, R130, R120, P2 ;  /* 0x00000078827c7207 */ /* 0x000fe40001000000 */
[----:B------:R-:W-:Y:S02]  /*2410*/  SEL R125, R228, R121, P2 ;  /* 0x00000079e47d7207 */ /* 0x000fe40001000000 */
[----:B------:R-:W-:-:S02]  /*2420*/  SEL R126, R231, R122, P2 ;  /* 0x0000007ae77e7207 */ /* 0x000fc40001000000 */
[----:B------:R-:W-:Y:S02]  /*2430*/  SEL R127, R131, R123, P2 ;  /* 0x0000007b837f7207 */ /* 0x000fe40001000000 */
[----:B------:R-:W-:-:S03]  /*2440*/  SHF.L.U32 R229, R173, 0x3, RZ ;  /* 0x00000003ade57819 */ /* 0x000fc600000006ff */
[----:B------:R0:W-:Y:S01]  /*2450*/  @P1 STG.E.128 [R128.64], R124 ;  /* 0x0000007c80001986 */ /* 0x0001e2000c101d04 */
[----:B------:R-:W-:Y:S01]  /*2460*/  FMUL.FTZ R230, R228, R162 ;  /* 0x000000a2e4e67220 */ /* 0x000fe20000410000 */
[----:B------:R-:W-:-:S03]  /*2470*/  SHF.R.U32.HI R228, RZ, 0x1d, R173 ;  /* 0x0000001dffe47819 */ /* 0x000fc600000116ad */
[----:B------:R-:W-:Y:S01]  /*2480*/  FMUL.FTZ R230, R230, c[0x0][0x1e8] ;  /* 0x00007a00e6e67a20 */ /* 0x000fe20000410000 */
[----:B------:R-:W-:Y:S01]  /*2490*/  LOP3.LUT P3, RZ, R172, 0xff, RZ, 0xc0, !PT ;  /* 0x000000ffacff7812 */ /* 0x000fe2000786c0ff */
[----:B------:R-:W-:Y:S01]  /*24a0*/  FMUL.FTZ R232, R231, R162 ;  /* 0x000000a2e7e87220 */ /* 0x000fe20000410000 */
[----:B0-----:R-:W-:Y:S02]  /*24b0*/  IADD3 R124, P5, R238, c[0x0][0x248], RZ ;  /* 0x00009200ee7c7a10 */ /* 0x001fe40007fbe0ff */
[----:B------:R-:W-:Y:S02]  /*24c0*/  IADD3 R126, P6, R229, c[0x0][0x170], RZ ;  /* 0x00005c00e57e7a10 */ /* 0x000fe40007fde0ff */
[----:B------:R-:W-:Y:S02]  /*24d0*/  IADD3.X R125, R236, c[0x0][0x24c], RZ, P5, !PT ;  /* 0x00009300ec7d7a10 */ /* 0x000fe40002ffe4ff */
[----:B------:R-:W-:Y:S02]  /*24e0*/  @P1 LEA R128, P5, R173, c[0x0][0x258], 0x4 ;  /* 0x00009600ad801a11 */ /* 0x000fe400078a20ff */
[----:B------:R-:W-:-:S02]  /*24f0*/  IADD3.X R127, R228, c[0x0][0x174], RZ, P6, !PT ;  /* 0x00005d00e47f7a10 */ /* 0x000fc400037fe4ff */
[----:B------:R-:W-:Y:S01]  /*2500*/  @P1 LEA.HI.X R129, R173, c[0x0][0x25c], RZ, 0x4, P5 ;  /* 0x00009700ad811a11 */ /* 0x000fe200028f24ff */
[----:B------:R-:W-:Y:S01]  /*2510*/  FMUL.FTZ R231, R131, R162 ;  /* 0x000000a283e77220 */ /* 0x000fe20000410000 */
[C---:B------:R-:W-:Y:S02]  /*2520*/  LOP3.LUT P6, RZ, R172.reuse, 0xff0000, RZ, 0xc0, !PT ;  /* 0x00ff0000acff7812 */ /* 0x040fe400078cc0ff */
[----:B------:R-:W-:Y:S01]  /*2530*/  LOP3.LUT P5, RZ, R172, 0xff000000, RZ, 0xc0, !PT ;  /* 0xff000000acff7812 */ /* 0x000fe200078ac0ff */
[----:B------:R-:W-:Y:S02]  /*2540*/  FMUL.FTZ R172, R61, R230 ;  /* 0x000000e63dac7220 */ /* 0x000fe40000410000 */
[----:B------:R-:W-:Y:S02]  /*2550*/  FMUL.FTZ R231, R231, c[0x0][0x1e8] ;  /* 0x00007a00e7e77a20 */ /* 0x000fe40000410000 */
[----:B------:R-:W-:Y:S01]  /*2560*/  FMUL.FTZ R173, R130, R162 ;  /* 0x000000a282ad7220 */ /* 0x000fe20000410000 */
[----:B------:R-:W-:Y:S01]  /*2570*/  FSEL R172, R172, RZ, P4 ;  /* 0x000000ffacac7208 */ /* 0x000fe20002000000 */
[----:B------:R-:W-:-:S02]  /*2580*/  FMUL.FTZ R232, R232, c[0x0][0x1e8] ;  /* 0x00007a00e8e87a20 */ /* 0x000fc40000410000 */
[----:B------:R-:W-:Y:S01]  /*2590*/  FMUL.FTZ R131, R63, R231 ;  /* 0x000000e73f837220 */ /* 0x000fe20000410000 */
[----:B------:R0:W-:Y:S01]  /*25a0*/  F2F.BF16.F32 R233, R172 ;  /* 0x000000ac00e97304 */ /* 0x0001e20000202000 */
[----:B------:R-:W-:-:S03]  /*25b0*/  FMUL.FTZ R173, R173, c[0x0][0x1e8] ;  /* 0x00007a00adad7a20 */ /* 0x000fc60000410000 */
[----:B------:R-:W-:Y:S01]  /*25c0*/  FSEL R131, R131, RZ, P5 ;  /* 0x000000ff83837208 */ /* 0x000fe20002800000 */
[----:B------:R-:W-:Y:S02]  /*25d0*/  FMUL.FTZ R130, R60, R173 ;  /* 0x000000ad3c827220 */ /* 0x000fe40000410000 */
[----:B0-----:R-:W-:Y:S01]  /*25e0*/  FMUL.FTZ R172, R62, R232 ;  /* 0x000000e83eac7220 */ /* 0x001fe20000410000 */
[----:B------:R-:W0:Y:S02]  /*25f0*/  F2F.BF16.F32 R234, R131 ;  /* 0x0000008300ea7304 */ /* 0x000e240000202000 */
[----:B------:R-:W-:Y:S02]  /*2600*/  FSEL R130, R130, RZ, P3 ;  /* 0x000000ff82827208 */ /* 0x000fe40001800000 */
[----:B------:R-:W-:-:S04]  /*2610*/  FSEL R172, R172, RZ, P6 ;  /* 0x000000ffacac7208 */ /* 0x000fc80003000000 */
[----:B------:R-:W1:Y:S08]  /*2620*/  F2F.BF16.F32 R196, R172 ;  /* 0x000000ac00c47304 */ /* 0x000e700000202000 */
[----:B------:R1:W2:Y:S01]  /*2630*/  F2F.BF16.F32 R172, R130 ;  /* 0x0000008200ac7304 */ /* 0x0002a20000202000 */
[----:B0-----:R-:W-:Y:S01]  /*2640*/  SHF.L.U32 R234, R234, 0x10, RZ ;  /* 0x00000010eaea7819 */ /* 0x001fe200000006ff */
[----:B-1----:R-:W-:-:S02]  /*2650*/  IMAD.WIDE.U32 R130, R233, 0x10000, RZ ;  /* 0x00010000e9827825 */ /* 0x002fc400078e00ff */
[----:B------:R-:W3:Y:S03]  /*2660*/  LDL.LU R233, [R1+0x1c] ;  /* 0x00001c0001e97983 */ /* 0x000ee60000300800 */
[----:B------:R-:W-:Y:S02]  /*2670*/  LOP3.LUT R131, R131, R234, R196, 0xfe, !PT ;  /* 0x000000ea83837212 */ /* 0x000fe400078efec4 */
[----:B--2---:R-:W-:Y:S01]  /*2680*/  LOP3.LUT R130, R130, R172, RZ, 0xfc, !PT ;  /* 0x000000ac82827212 */ /* 0x004fe200078efcff */
[-CC-:B------:R-:W-:Y:S01]  /*2690*/  FFMA.FTZ R172, R203, R189.reuse, R188.reuse ;  /* 0x000000bdcbac7223 */ /* 0x180fe200000100bc */
[----:B------:R-:W2:Y:S01]  /*26a0*/  LDL.LU R234, [R1+0x20] ;  /* 0x0000200001ea7983 */ /* 0x000ea20000300800 */
[-CC-:B------:R-:W-:Y:S02]  /*26b0*/  FFMA.FTZ R196, R207, R189.reuse, R188.reuse ;  /* 0x000000bdcfc47223 */ /* 0x180fe400000100bc */
[-CC-:B------:R-:W-:Y:S01]  /*26c0*/  FFMA.FTZ R216, R216, R189.reuse, R188.reuse ;  /* 0x000000bdd8d87223 */ /* 0x180fe200000100bc */
[----:B------:R0:W-:Y:S01]  /*26d0*/  STG.E.64 [R124.64], R130 ;  /* 0x000000827c007986 */ /* 0x0001e2000c101b04 */
[----:B------:R-:W-:-:S02]  /*26e0*/  FFMA.FTZ R203, R218, R189, R188 ;  /* 0x000000bddacb7223 */ /* 0x000fc400000100bc */
[----:B------:R-:W-:Y:S02]  /*26f0*/  FADD.FTZ R207, R215, -R172 ;  /* 0x800000acd7cf7221 */ /* 0x000fe40000010000 */
[----:B------:R-:W-:Y:S02]  /*2700*/  FADD.FTZ R217, R217, -R196 ;  /* 0x800000c4d9d97221 */ /* 0x000fe40000010000 */
[----:B------:R-:W-:Y:S02]  /*2710*/  FADD.FTZ R215, R219, -R216 ;  /* 0x800000d8dbd77221 */ /* 0x000fe40000010000 */
[----:B------:R-:W-:Y:S01]  /*2720*/  FADD.FTZ R203, R220, -R203 ;  /* 0x800000cbdccb7221 */ /* 0x000fe20000010000 */
[----:B0-----:R0:W2:Y:S01]  /*2730*/  LDG.E.64 R130, [R126.64] ;  /* 0x000000047e827981 */ /* 0x0010a2000c1e1b00 */
[C---:B------:R-:W-:Y:S02]  /*2740*/  FMUL.FTZ R207, R2.reuse, R207 ;  /* 0x000000cf02cf7220 */ /* 0x040fe40000410000 */
[----:B------:R-:W-:-:S02]  /*2750*/  FMUL.FTZ R217, R2, R217 ;  /* 0x000000d902d97220 */ /* 0x000fc40000410000 */
[C---:B------:R-:W-:Y:S02]  /*2760*/  FMUL.FTZ R215, R2.reuse, R215 ;  /* 0x000000d702d77220 */ /* 0x040fe40000410000 */
[----:B------:R-:W-:Y:S02]  /*2770*/  FMUL.FTZ R216, R2, R203 ;  /* 0x000000cb02d87220 */ /* 0x000fe40000410000 */
[----:B------:R-:W-:Y:S02]  /*2780*/  @P0 FADD.FTZ R207, R96, R207 ;  /* 0x000000cf60cf0221 */ /* 0x000fe40000010000 */
[----:B------:R-:W-:Y:S02]  /*2790*/  @P0 FADD.FTZ R217, R97, R217 ;  /* 0x000000d961d90221 */ /* 0x000fe40000010000 */
[----:B------:R-:W-:Y:S02]  /*27a0*/  @P0 FADD.FTZ R215, R98, R215 ;  /* 0x000000d762d70221 */ /* 0x000fe40000010000 */
[----:B------:R-:W-:Y:S01]  /*27b0*/  @P0 FADD.FTZ R216, R99, R216 ;  /* 0x000000d863d80221 */ /* 0x000fe20000010000 */
[----:B------:R-:W-:-:S02]  /*27c0*/  SEL R124, R207, R120, P2 ;  /* 0x00000078cf7c7207 */ /* 0x000fc40001000000 */
[----:B------:R-:W-:Y:S02]  /*27d0*/  SEL R125, R217, R121, P2 ;  /* 0x00000079d97d7207 */ /* 0x000fe40001000000 */
[----:B0-----:R-:W-:Y:S02]  /*27e0*/  SEL R126, R215, R122, P2 ;  /* 0x0000007ad77e7207 */ /* 0x001fe40001000000 */
[----:B------:R-:W-:Y:S02]  /*27f0*/  SEL R127, R216, R123, P2 ;  /* 0x0000007bd87f7207 */ /* 0x000fe40001000000 */
[----:B------:R-:W-:Y:S01]  /*2800*/  @P3 MOV R196, R142 ;  /* 0x0000008e00c43202 */ /* 0x000fe20000000f00 */
[----:B------:R-:W-:Y:S01]  /*2810*/  HFMA2.MMA R172, -RZ, RZ, 0, 0 ;  /* 0x00000000ffac7435 */ /* 0x000fe200000001ff */
[----:B------:R-:W-:Y:S01]  /*2820*/  @P4 SHF.R.U64 R142, R142, 0x10, R143 ;  /* 0x000000108e8e4819 */ /* 0x000fe2000000128f */
[----:B------:R0:W-:Y:S01]  /*2830*/  @P1 STG.E.128 [R128.64], R124 ;  /* 0x0000007c80001986 */ /* 0x0001e2000c101d04 */
[----:B------:R-:W-:-:S02]  /*2840*/  @P6 MOV R203, R143 ;  /* 0x0000008f00cb6202 */ /* 0x000fc40000000f00 */
[----:B0-----:R-:W-:Y:S02]  /*2850*/  @P3 PRMT R124, RZ, 0x5410, R196 ;  /* 0x00005410ff7c3816 */ /* 0x001fe400000000c4 */
[----:B------:R-:W-:-:S03]  /*2860*/  @P4 PRMT R125, RZ, 0x5410, R142 ;  /* 0x00005410ff7d4816 */ /* 0x000fc6000000008e */
[----:B------:R-:W-:Y:S01]  /*2870*/  @P3 FMUL.FTZ R172, R173, R124 ;  /* 0x0000007cadac3220 */ /* 0x000fe20000410000 */
[----:B------:R-:W-:Y:S01]  /*2880*/  @P5 SHF.R.U32.HI R124, RZ, 0x10, R143 ;  /* 0x00000010ff7c5819 */ /* 0x000fe2000001168f */
[----:B------:R-:W-:Y:S01]  /*2890*/  HFMA2.MMA R173, -RZ, RZ, 0, 0 ;  /* 0x00000000ffad7435 */ /* 0x000fe200000001ff */
[----:B------:R-:W-:Y:S01]  /*28a0*/  MOV R196, RZ ;  /* 0x000000ff00c47202 */ /* 0x000fe20000000f00 */
[----:B------:R-:W-:Y:S01]  /*28b0*/  @P4 FMUL.FTZ R196, R230, R125 ;  /* 0x0000007de6c44220 */ /* 0x000fe20000410000 */
[----:B------:R-:W-:Y:S01]  /*28c0*/  @P6 PRMT R125, RZ, 0x5410, R203 ;  /* 0x00005410ff7d6816 */ /* 0x000fe200000000cb */
[-C--:B------:R-:W-:Y:S01]  /*28d0*/  FMUL.FTZ R217, R217, R162.reuse ;  /* 0x000000a2d9d97220 */ /* 0x080fe20000410000 */
[----:B------:R-:W-:Y:S01]  /*28e0*/  @P5 PRMT R124, RZ, 0x5410, R124 ;  /* 0x00005410ff7c5816 */ /* 0x000fe2000000007c */
[----:B------:R-:W-:Y:S01]  /*28f0*/  FMUL.FTZ R219, R207, R162 ;  /* 0x000000a2cfdb7220 */ /* 0x000fe20000410000 */
[----:B------:R-:W-:Y:S01]  /*2900*/  SHF.L.U32 R143, R170, 0x3, RZ ;  /* 0x00000003aa8f7819 */ /* 0x000fe200000006ff */
[----:B------:R-:W-:Y:S01]  /*2910*/  @P6 FMUL.FTZ R173, R232, R125 ;  /* 0x0000007de8ad6220 */ /* 0x000fe20000410000 */
[----:B------:R-:W-:Y:S01]  /*2920*/  MOV R203, RZ ;  /* 0x000000ff00cb7202 */ /* 0x000fe20000000f00 */
[----:B------:R-:W-:Y:S01]  /*2930*/  @P5 FMUL.FTZ R203, R231, R124 ;  /* 0x0000007ce7cb5220 */ /* 0x000fe20000410000 */
[----:B------:R-:W-:Y:S01]  /*2940*/  IADD3 R126, P5, R229, c[0x0][0x248], RZ ;  /* 0x00009200e57e7a10 */ /* 0x000fe20007fbe0ff */
[-C--:B------:R-:W-:Y:S01]  /*2950*/  FFMA.FTZ R180, R180, R189.reuse, R188 ;  /* 0x000000bdb4b47223 */ /* 0x080fe200000100bc */
[----:B------:R-:W-:Y:S01]  /*2960*/  SHF.R.U32.HI R142, RZ, 0x1d, R170 ;  /* 0x0000001dff8e7819 */ /* 0x000fe200000116aa */
[-CC-:B------:R-:W-:Y:S01]  /*2970*/  FFMA.FTZ R183, R183, R189.reuse, R188.reuse ;  /* 0x000000bdb7b77223 */ /* 0x180fe200000100bc */
[----:B------:R-:W-:Y:S01]  /*2980*/  IADD3 R124, P6, R143, c[0x0][0x170], RZ ;  /* 0x00005c008f7c7a10 */ /* 0x000fe20007fde0ff */
[-CC-:B------:R-:W-:Y:S01]  /*2990*/  FFMA.FTZ R174, R174, R189.reuse, R188.reuse ;  /* 0x000000bdaeae7223 */ /* 0x180fe200000100bc */
[----:B------:R-:W-:Y:S01]  /*29a0*/  IADD3.X R127, R228, c[0x0][0x24c], RZ, P5, !PT ;  /* 0x00009300e47f7a10 */ /* 0x000fe20002ffe4ff */
[-CC-:B------:R-:W-:Y:S01]  /*29b0*/  FFMA.FTZ R178, R178, R189.reuse, R188.reuse ;  /* 0x000000bdb2b27223 */ /* 0x180fe200000100bc */
[----:B------:R-:W-:Y:S01]  /*29c0*/  IADD3.X R125, R142, c[0x0][0x174], RZ, P6, !PT ;  /* 0x00005d008e7d7a10 */ /* 0x000fe200037fe4ff */
[-CC-:B------:R-:W-:Y:S01]  /*29d0*/  FFMA.FTZ R176, R176, R189.reuse, R188.reuse ;  /* 0x000000bdb0b07223 */ /* 0x180fe200000100bc */
[C---:B------:R-:W-:Y:S01]  /*29e0*/  LOP3.LUT P3, RZ, R171.reuse, 0xff, RZ, 0xc0, !PT ;  /* 0x000000ffabff7812 */ /* 0x040fe2000786c0ff */
[-CC-:B------:R-:W-:Y:S01]  /*29f0*/  FFMA.FTZ R150, R150, R189.reuse, R188.reuse ;  /* 0x000000bd96967223 */ /* 0x180fe200000100bc */
[----:B------:R-:W-:Y:S01]  /*2a00*/  LOP3.LUT P4, RZ, R171, 0xff00, RZ, 0xc0, !PT ;  /* 0x0000ff00abff7812 */ /* 0x000fe2000788c0ff */
[-CC-:B------:R-:W-:Y:S01]  /*2a10*/  FFMA.FTZ R141, R141, R189.reuse, R188.reuse ;  /* 0x000000bd8d8d7223 */ /* 0x180fe200000100bc */
[C---:B------:R-:W-:Y:S01]  /*2a20*/  LOP3.LUT P5, RZ, R171.reuse, 0xff0000, RZ, 0xc0, !PT ;  /* 0x00ff0000abff7812 */ /* 0x040fe200078ac0ff */
[----:B------:R-:W-:Y:S01]  /*2a30*/  FFMA.FTZ R140, R140, R189, R188 ;  /* 0x000000bd8c8c7223 */ /* 0x000fe200000100bc */
[----:B------:R-:W-:Y:S01]  /*2a40*/  LOP3.LUT P6, RZ, R171, 0xff000000, RZ, 0xc0, !PT ;  /* 0xff000000abff7812 */ /* 0x000fe200078cc0ff */
[-C--:B------:R-:W-:Y:S01]  /*2a50*/  FMUL.FTZ R171, R215, R162.reuse ;  /* 0x000000a2d7ab7220 */ /* 0x080fe20000410000 */
[----:B------:R-:W3:Y:S01]  /*2a60*/  LDL.LU R230, [R1+0x14] ;  /* 0x0000140001e67983 */ /* 0x000ee20000300800 */
[----:B------:R-:W-:-:S02]  /*2a70*/  FMUL.FTZ R215, R216, R162 ;  /* 0x000000a2d8d77220 */ /* 0x000fc40000410000 */
[----:B------:R-:W-:Y:S01]  /*2a80*/  FMUL.FTZ R171, R171, c[0x0][0x1e8] ;  /* 0x00007a00abab7a20 */ /* 0x000fe20000410000 */
[----:B------:R-:W3:Y:S01]  /*2a90*/  LDL.LU R232, [R1+0x18] ;  /* 0x0000180001e87983 */ /* 0x000ee20000300800 */
[----:B------:R-:W-:Y:S02]  /*2aa0*/  FMUL.FTZ R217, R217, c[0x0][0x1e8] ;  /* 0x00007a00d9d97a20 */ /* 0x000fe40000410000 */
[----:B------:R-:W-:Y:S01]  /*2ab0*/  FMUL.FTZ R129, R58, R171 ;  /* 0x000000ab3a817220 */ /* 0x000fe20000410000 */
[----:B------:R-:W3:Y:S01]  /*2ac0*/  LDL.LU R231, [R1+0xc] ;  /* 0x00000c0001e77983 */ /* 0x000ee20000300800 */
[----:B------:R-:W-:Y:S02]  /*2ad0*/  FMUL.FTZ R215, R215, c[0x0][0x1e8] ;  /* 0x00007a00d7d77a20 */ /* 0x000fe40000410000 */
[----:B------:R-:W-:Y:S01]  /*2ae0*/  FMUL.FTZ R128, R57, R217 ;  /* 0x000000d939807220 */ /* 0x000fe20000410000 */
[----:B------:R-:W-:Y:S01]  /*2af0*/  FSEL R229, R129, RZ, P5 ;  /* 0x000000ff81e57208 */ /* 0x000fe20002800000 */
[----:B------:R-:W-:Y:S01]  /*2b00*/  FMUL.FTZ R129, R59, R215 ;  /* 0x000000d73b817220 */ /* 0x000fe20000410000 */
[----:B------:R-:W3:Y:S01]  /*2b10*/  LDL.LU R228, [R1+0x10] ;  /* 0x0000100001e47983 */ /* 0x000ee20000300800 */
[----:B------:R-:W-:Y:S01]  /*2b20*/  FMUL.FTZ R219, R219, c[0x0][0x1e8] ;  /* 0x00007a00dbdb7a20 */ /* 0x000fe20000410000 */
[----:B------:R-:W-:-:S02]  /*2b30*/  FSEL R128, R128, RZ, P4 ;  /* 0x000000ff80807208 */ /* 0x000fc40002000000 */
[----:B------:R-:W-:Y:S01]  /*2b40*/  FSEL R220, R129, RZ, P6 ;  /* 0x000000ff81dc7208 */ /* 0x000fe20003000000 */
[----:B------:R-:W-:-:S03]  /*2b50*/  FMUL.FTZ R129, R56, R219 ;  /* 0x000000db38817220 */ /* 0x000fc60000410000 */
[----:B------:R-:W0:Y:S02]  /*2b60*/  F2F.BF16.F32 R128, R128 ;  /* 0x0000008000807304 */ /* 0x000e240000202000 */
[----:B------:R-:W-:-:S06]  /*2b70*/  FSEL R218, R129, RZ, P3 ;  /* 0x000000ff81da7208 */ /* 0x000fcc0001800000 */
[----:B------:R1:W1:Y:S08]  /*2b80*/  F2F.BF16.F32 R216, R220 ;  /* 0x000000dc00d87304 */ /* 0x0002700000202000 */
[----:B------:R-:W1:Y:S01]  /*2b90*/  F2F.BF16.F32 R229, R229 ;  /* 0x000000e500e57304 */ /* 0x000e620000202000 */
[----:B0-----:R-:W-:Y:S01]  /*2ba0*/  IMAD.WIDE.U32 R128, R128, 0x10000, RZ ;  /* 0x0001000080807825 */ /* 0x001fe200078e00ff */
[----:B-1----:R-:W3:Y:S06]  /*2bb0*/  LDL.LU R220, [R1+0x4] ;  /* 0x0000040001dc7983 */ /* 0x002eec0000300800 */
[----:B------:R0:W1:Y:S01]  /*2bc0*/  F2F.BF16.F32 R207, R218 ;  /* 0x000000da00cf7304 */ /* 0x0000620000202000 */
[----:B------:R-:W-:-:S05]  /*2bd0*/  IMAD.U32 R216, R216, 0x10000, RZ ;  /* 0x00010000d8d87824 */ /* 0x000fca00078e00ff */
[----:B------:R-:W-:Y:S01]  /*2be0*/  LOP3.LUT R129, R129, R216, R229, 0xfe, !PT ;  /* 0x000000d881817212 */ /* 0x000fe200078efee5 */
[----:B------:R-:W-:Y:S01]  /*2bf0*/  FADD.FTZ R187, R187, -R180 ;  /* 0x800000b4bbbb7221 */ /* 0x000fe20000010000 */
[----:B0-----:R-:W3:Y:S01]  /*2c00*/  LDL.LU R218, [R1+0x8] ;  /* 0x0000080001da7983 */ /* 0x001ee20000300800 */
[----:B------:R-:W-:Y:S01]  /*2c10*/  FADD.FTZ R175, R175, -R174 ;  /* 0x800000aeafaf7221 */ /* 0x000fe20000010000 */
[----:B-1----:R-:W-:Y:S01]  /*2c20*/  LOP3.LUT R128, R128, R207, RZ, 0xfc, !PT ;  /* 0x000000cf80807212 */ /* 0x002fe200078efcff */
[----:B------:R-:W-:Y:S01]  /*2c30*/  FADD.FTZ R179, R179, -R178 ;  /* 0x800000b2b3b37221 */ /* 0x000fe20000010000 */
[----:B------:R-:W3:Y:S04]  /*2c40*/  LDL.LU R229, [R1] ;  /* 0x0000000001e57983 */ /* 0x000ee80000300800 */
[----:B------:R0:W-:Y:S04]  /*2c50*/  STG.E.64 [R126.64], R128 ;  /* 0x000000807e007986 */ /* 0x0001e8000c101b04 */
[----:B0-----:R0:W3:Y:S01]  /*2c60*/  LDG.E.64 R128, [R124.64] ;  /* 0x000000047c807981 */ /* 0x0010e2000c1e1b00 */
[----:B------:R-:W-:Y:S01]  /*2c70*/  HFMA2.MMA R207, -RZ, RZ, 0, 0 ;  /* 0x00000000ffcf7435 */ /* 0x000fe200000001ff */
[----:B--2---:R-:W-:-:S04]  /*2c80*/  @P3 MOV R216, R130 ;  /* 0x0000008200d83202 */ /* 0x004fc80000000f00 */
[----:B0-----:R-:W-:Y:S02]  /*2c90*/  @P3 PRMT R124, RZ, 0x5410, R216 ;  /* 0x00005410ff7c3816 */ /* 0x001fe400000000d8 */
[----:B------:R-:W-:-:S03]  /*2ca0*/  @P4 SHF.R.U64 R126, R130, 0x10, R131 ;  /* 0x00000010827e4819 */ /* 0x000fc60000001283 */
[----:B------:R-:W-:Y:S02]  /*2cb0*/  @P3 FMUL.FTZ R207, R219, R124 ;  /* 0x0000007cdbcf3220 */ /* 0x000fe40000410000 */
[-C--:B------:R-:W-:Y:S01]  /*2cc0*/  FFMA.FTZ R219, R190, R189.reuse, R188 ;  /* 0x000000bdbedb7223 */ /* 0x080fe200000100bc */
[----:B------:R-:W-:Y:S01]  /*2cd0*/  @P4 PRMT R124, RZ, 0x5410, R126 ;  /* 0x00005410ff7c4816 */ /* 0x000fe2000000007e */
[----:B------:R-:W-:-:S04]  /*2ce0*/  FFMA.FTZ R190, R193, R189, R188 ;  /* 0x000000bdc1be7223 */ /* 0x000fc800000100bc */
[----:B------:R-:W-:Y:S01]  /*2cf0*/  FADD.FTZ R201, R201, -R190 ;  /* 0x800000bec9c97221 */ /* 0x000fe20000010000 */
[----:B------:R-:W-:Y:S01]  /*2d00*/  MOV R190, RZ ;  /* 0x000000ff00be7202 */ /* 0x000fe20000000f00 */
[----:B------:R-:W-:Y:S01]  /*2d10*/  @P4 FMUL.FTZ R190, R217, R124 ;  /* 0x0000007cd9be4220 */ /* 0x000fe20000410000 */
[----:B------:R-:W-:Y:S01]  /*2d20*/  @P5 MOV R124, R131 ;  /* 0x00000083007c5202 */ /* 0x000fe20000000f00 */
[-CC-:B------:R-:W-:Y:S02]  /*2d30*/  FFMA.FTZ R193, R192, R189.reuse, R188.reuse ;  /* 0x000000bdc0c17223 */ /* 0x180fe400000100bc */
[----:B------:R-:W-:Y:S01]  /*2d40*/  FFMA.FTZ R126, R195, R189, R188 ;  /* 0x000000bdc37e7223 */ /* 0x000fe200000100bc */
[----:B------:R-:W-:Y:S01]  /*2d50*/  @P5 PRMT R124, RZ, 0x5410, R124 ;  /* 0x00005410ff7c5816 */ /* 0x000fe2000000007c */
[----:B------:R-:W-:Y:S02]  /*2d60*/  FADD.FTZ R219, R202, -R219 ;  /* 0x800000dbcadb7221 */ /* 0x000fe40000010000 */
[----:B------:R-:W-:-:S02]  /*2d70*/  FADD.FTZ R125, R194, -R193 ;  /* 0x800000c1c27d7221 */ /* 0x000fc40000010000 */
[----:B------:R-:W-:Y:S01]  /*2d80*/  FADD.FTZ R127, R191, -R126 ;  /* 0x8000007ebf7f7221 */ /* 0x000fe20000010000 */
[----:B------:R-:W-:Y:S01]  /*2d90*/  CS2R R192, SRZ ;  /* 0x0000000000c07805 */ /* 0x000fe2000001ff00 */
[----:B------:R-:W-:Y:S01]  /*2da0*/  @P6 SHF.R.U32.HI R130, RZ, 0x10, R131 ;  /* 0x00000010ff826819 */ /* 0x000fe20000011683 */
[----:B------:R-:W-:Y:S02]  /*2db0*/  @P5 FMUL.FTZ R192, R171, R124 ;  /* 0x0000007cabc05220 */ /* 0x000fe40000410000 */
[C---:B------:R-:W-:Y:S02]  /*2dc0*/  FMUL.FTZ R191, R2.reuse, R219 ;  /* 0x000000db02bf7220 */ /* 0x040fe40000410000 */
[C---:B------:R-:W-:Y:S02]  /*2dd0*/  FMUL.FTZ R194, R2.reuse, R201 ;  /* 0x000000c902c27220 */ /* 0x040fe40000410000 */
[C---:B------:R-:W-:Y:S02]  /*2de0*/  FMUL.FTZ R171, R2.reuse, R125 ;  /* 0x0000007d02ab7220 */ /* 0x040fe40000410000 */
[----:B------:R-:W-:Y:S01]  /*2df0*/  FMUL.FTZ R202, R2, R127 ;  /* 0x0000007f02ca7220 */ /* 0x000fe20000410000 */
[----:B------:R-:W-:Y:S01]  /*2e00*/  @P6 PRMT R124, RZ, 0x5410, R130 ;  /* 0x00005410ff7c6816 */ /* 0x000fe20000000082 */
[----:B------:R-:W-:Y:S01]  /*2e10*/  @P0 FADD.FTZ R191, R100, R191 ;  /* 0x000000bf64bf0221 */ /* 0x000fe20000010000 */
[----:B------:R-:W-:Y:S01]  /*2e20*/  @P1 LEA R130, P3, R170, c[0x0][0x258], 0x4 ;  /* 0x00009600aa821a11 */ /* 0x000fe200078620ff */
[----:B------:R-:W-:-:S02]  /*2e30*/  @P0 FADD.FTZ R194, R101, R194 ;  /* 0x000000c265c20221 */ /* 0x000fc40000010000 */
[----:B------:R-:W-:Y:S02]  /*2e40*/  @P0 FADD.FTZ R171, R102, R171 ;  /* 0x000000ab66ab0221 */ /* 0x000fe40000010000 */
[----:B------:R-:W-:Y:S01]  /*2e50*/  @P0 FADD.FTZ R202, R103, R202 ;  /* 0x000000ca67ca0221 */ /* 0x000fe20000010000 */
[----:B------:R-:W-:Y:S01]  /*2e60*/  @P1 LEA.HI.X R131, R170, c[0x0][0x25c], RZ, 0x4, P3 ;  /* 0x00009700aa831a11 */ /* 0x000fe200018f24ff */
[----:B------:R-:W-:Y:S01]  /*2e70*/  @P6 FMUL.FTZ R193, R215, R124 ;  /* 0x0000007cd7c16220 */ /* 0x000fe20000410000 */
[----:B------:R-:W-:Y:S02]  /*2e80*/  SEL R124, R191, R120, P2 ;  /* 0x00000078bf7c7207 */ /* 0x000fe40001000000 */
[----:B------:R-:W-:Y:S02]  /*2e90*/  SEL R125, R194, R121, P2 ;  /* 0x00000079c27d7207 */ /* 0x000fe40001000000 */
[----:B------:R-:W-:Y:S02]  /*2ea0*/  SEL R126, R171, R122, P2 ;  /* 0x0000007aab7e7207 */ /* 0x000fe40001000000 */
[----:B------:R-:W-:Y:S01]  /*2eb0*/  SEL R127, R202, R123, P2 ;  /* 0x0000007bca7f7207 */ /* 0x000fe20001000000 */
[----:B------:R-:W-:-:S02]  /*2ec0*/  FMUL.FTZ R194, R194, R162 ;  /* 0x000000a2c2c27220 */ /* 0x000fc40000410000 */
[----:B------:R-:W-:Y:S02]  /*2ed0*/  FMUL.FTZ R171, R171, R162 ;  /* 0x000000a2abab7220 */ /* 0x000fe40000410000 */
[----:B------:R0:W-:Y:S01]  /*2ee0*/  @P1 STG.E.128 [R130.64], R124 ;  /* 0x0000007c82001986 */ /* 0x0001e2000c101d04 */
[----:B------:R-:W-:Y:S01]  /*2ef0*/  SHF.L.U32 R170, R168, 0x3, RZ ;  /* 0x00000003a8aa7819 */ /* 0x000fe200000006ff */
[----:B------:R-:W-:Y:S02]  /*2f00*/  FMUL.FTZ R194, R194, c[0x0][0x1e8] ;  /* 0x00007a00c2c27a20 */ /* 0x000fe40000410000 */
[----:B------:R-:W-:Y:S01]  /*2f10*/  FMUL.FTZ R171, R171, c[0x0][0x1e8] ;  /* 0x00007a00abab7a20 */ /* 0x000fe20000410000 */
[----:B------:R-:W-:Y:S01]  /*2f20*/  LOP3.LUT P5, RZ, R169, 0xff00, RZ, 0xc0, !PT ;  /* 0x0000ff00a9ff7812 */ /* 0x000fe200078ac0ff */
[----:B------:R-:W-:Y:S01]  /*2f30*/  FMUL.FTZ R195, R53, R194 ;  /* 0x000000c235c37220 */ /* 0x000fe20000410000 */
[----:B------:R-:W-:Y:S02]  /*2f40*/  LOP3.LUT P4, RZ, R169, 0xff0000, RZ, 0xc0, !PT ;  /* 0x00ff0000a9ff7812 */ /* 0x000fe4000788c0ff */
[----:B0-----:R-:W-:-:S02]  /*2f50*/  IADD3 R126, P6, R143, c[0x0][0x248], RZ ;  /* 0x000092008f7e7a10 */ /* 0x001fc40007fde0ff */
[----:B------:R-:W-:Y:S02]  /*2f60*/  SHF.R.U32.HI R143, RZ, 0x1d, R168 ;  /* 0x0000001dff8f7819 */ /* 0x000fe400000116a8 */
[----:B------:R-:W-:Y:S01]  /*2f70*/  IADD3.X R127, R142, c[0x0][0x24c], RZ, P6, !PT ;  /* 0x000093008e7f7a10 */ /* 0x000fe200037fe4ff */
[-C--:B------:R-:W-:Y:S01]  /*2f80*/  FMUL.FTZ R142, R202, R162.reuse ;  /* 0x000000a2ca8e7220 */ /* 0x080fe20000410000 */
[----:B------:R-:W-:Y:S01]  /*2f90*/  IADD3 R124, P6, R170, c[0x0][0x170], RZ ;  /* 0x00005c00aa7c7a10 */ /* 0x000fe20007fde0ff */
[----:B------:R-:W-:Y:S01]  /*2fa0*/  FMUL.FTZ R131, R54, R171 ;  /* 0x000000ab36837220 */ /* 0x000fe20000410000 */
[----:B------:R-:W-:Y:S01]  /*2fb0*/  LOP3.LUT P3, RZ, R169, 0xff, RZ, 0xc0, !PT ;  /* 0x000000ffa9ff7812 */ /* 0x000fe2000786c0ff */
[----:B------:R-:W-:Y:S01]  /*2fc0*/  FMUL.FTZ R142, R142, c[0x0][0x1e8] ;  /* 0x00007a008e8e7a20 */ /* 0x000fe20000410000 */
[----:B------:R-:W-:Y:S02]  /*2fd0*/  IADD3.X R125, R143, c[0x0][0x174], RZ, P6, !PT ;  /* 0x00005d008f7d7a10 */ /* 0x000fe400037fe4ff */
[----:B------:R-:W-:Y:S01]  /*2fe0*/  LOP3.LUT P6, RZ, R169, 0xff000000, RZ, 0xc0, !PT ;  /* 0xff000000a9ff7812 */ /* 0x000fe200078cc0ff */
[----:B------:R-:W-:Y:S01]  /*2ff0*/  FMUL.FTZ R169, R191, R162 ;  /* 0x000000a2bfa97220 */ /* 0x000fe20000410000 */
[----:B------:R-:W-:-:S02]  /*3000*/  FSEL R130, R195, RZ, P5 ;  /* 0x000000ffc3827208 */ /* 0x000fc40002800000 */
[----:B------:R-:W-:Y:S01]  /*3010*/  FSEL R195, R131, RZ, P4 ;  /* 0x000000ff83c37208 */ /* 0x000fe20002000000 */
[----:B------:R-:W-:Y:S02]  /*3020*/  FMUL.FTZ R131, R55, R142 ;  /* 0x0000008e37837220 */ /* 0x000fe40000410000 */
[----:B------:R-:W-:-:S03]  /*3030*/  FMUL.FTZ R169, R169, c[0x0][0x1e8] ;  /* 0x00007a00a9a97a20 */ /* 0x000fc60000410000 */
[----:B------:R-:W-:Y:S01]  /*3040*/  FSEL R201, R131, RZ, P6 ;  /* 0x000000ff83c97208 */ /* 0x000fe20003000000 */
[----:B------:R-:W-:Y:S01]  /*3050*/  FMUL.FTZ R131, R52, R169 ;  /* 0x000000a934837220 */ /* 0x000fe20000410000 */
[----:B------:R-:W0:Y:S04]  /*3060*/  F2F.BF16.F32 R130, R130 ;  /* 0x0000008200827304 */ /* 0x000e280000202000 */
[----:B------:R-:W-:-:S04]  /*3070*/  FSEL R191, R131, RZ, P3 ;  /* 0x000000ff83bf7208 */ /* 0x000fc80001800000 */
[----:B------:R-:W1:Y:S08]  /*3080*/  F2F.BF16.F32 R201, R201 ;  /* 0x000000c900c97304 */ /* 0x000e700000202000 */
[----:B------:R-:W2:Y:S08]  /*3090*/  F2F.BF16.F32 R195, R195 ;  /* 0x000000c300c37304 */ /* 0x000eb00000202000 */
[----:B------:R-:W4:Y:S01]  /*30a0*/  F2F.BF16.F32 R191, R191 ;  /* 0x000000bf00bf7304 */ /* 0x000f220000202000 */
[----:B0-----:R-:W-:Y:S01]  /*30b0*/  IMAD.WIDE.U32 R130, R130, 0x10000, RZ ;  /* 0x0001000082827825 */ /* 0x001fe200078e00ff */
[----:B-1----:R-:W-:-:S04]  /*30c0*/  SHF.L.U32 R215, R201, 0x10, RZ ;  /* 0x00000010c9d77819 */ /* 0x002fc800000006ff */
[----:B--2---:R-:W-:Y:S01]  /*30d0*/  LOP3.LUT R131, R131, R215, R195, 0xfe, !PT ;  /* 0x000000d783837212 */ /* 0x004fe200078efec3 */
[--C-:B------:R-:W-:Y:S01]  /*30e0*/  FFMA.FTZ R202, R181, R189, R188.reuse ;  /* 0x000000bdb5ca7223 */ /* 0x100fe200000100bc */
[----:B----4-:R-:W-:Y:S01]  /*30f0*/  LOP3.LUT R130, R130, R191, RZ, 0xfc, !PT ;  /* 0x000000bf82827212 */ /* 0x010fe200078efcff */
[----:B------:R-:W-:-:S04]  /*3100*/  FFMA.FTZ R181, R182, R189, R188 ;  /* 0x000000bdb6b57223 */ /* 0x000fc800000100bc */
[----:B------:R3:W-:Y:S01]  /*3110*/  STG.E.64 [R126.64], R130 ;  /* 0x000000827e007986 */ /* 0x0007e2000c101b04 */
[----:B------:R-:W-:Y:S02]  /*3120*/  FADD.FTZ R191, R185, -R202 ;  /* 0x800000cab9bf7221 */ /* 0x000fe40000010000 */
[----:B------:R-:W-:Y:S02]  /*3130*/  FADD.FTZ R195, R186, -R183 ;  /* 0x800000b7bac37221 */ /* 0x000fe40000010000 */
[----:B------:R-:W-:Y:S02]  /*3140*/  FADD.FTZ R185, R184, -R181 ;  /* 0x800000b5b8b97221 */ /* 0x000fe40000010000 */
[----:B------:R-:W-:Y:S01]  /*3150*/  CS2R R180, SRZ ;  /* 0x0000000000b47805 */ /* 0x000fe2000001ff00 */
[----:B---3--:R-:W-:Y:S01]  /*3160*/  @P3 MOV R126, R128 ;  /* 0x00000080007e3202 */ /* 0x008fe20000000f00 */
[----:B------:R0:W2:Y:S03]  /*3170*/  LDG.E.64 R130, [R124.64] ;  /* 0x000000047c827981 */ /* 0x0000a6000c1e1b00 */
[----:B------:R-:W-:Y:S01]  /*3180*/  @P3 PRMT R126, RZ, 0x5410, R126 ;  /* 0x00005410ff7e3816 */ /* 0x000fe2000000007e */
[----:B------:R-:W-:Y:S01]  /*3190*/  FMUL.FTZ R202, R2, R185 ;  /* 0x000000b902ca7220 */ /* 0x000fe20000410000 */
[----:B0-----:R-:W-:-:S03]  /*31a0*/  @P5 SHF.R.U64 R125, R128, 0x10, R129 ;  /* 0x00000010807d5819 */ /* 0x001fc60000001281 */
[----:B------:R-:W-:Y:S01]  /*31b0*/  @P3 FMUL.FTZ R180, R169, R126 ;  /* 0x0000007ea9b43220 */ /* 0x000fe20000410000 */
[----:B------:R-:W-:Y:S02]  /*31c0*/  @P6 SHF.R.U32.HI R127, RZ, 0x10, R129 ;  /* 0x00000010ff7f6819 */ /* 0x000fe40000011681 */
[----:B------:R-:W-:Y:S01]  /*31d0*/  @P5 PRMT R125, RZ, 0x5410, R125 ;  /* 0x00005410ff7d5816 */ /* 0x000fe2000000007d */
[----:B------:R-:W-:Y:S01]  /*31e0*/  FMUL.FTZ R126, R2, R195 ;  /* 0x000000c3027e7220 */ /* 0x000fe20000410000 */
[----:B------:R-:W-:Y:S01]  /*31f0*/  CS2R R182, SRZ ;  /* 0x0000000000b67805 */ /* 0x000fe2000001ff00 */
[----:B------:R-:W-:Y:S02]  /*3200*/  @P0 FADD.FTZ R202, R107, R202 ;  /* 0x000000ca6bca0221 */ /* 0x000fe40000010000 */
[----:B------:R-:W-:Y:S01]  /*3210*/  @P5 FMUL.FTZ R183, R194, R125 ;  /* 0x0000007dc2b75220 */ /* 0x000fe20000410000 */
[----:B------:R-:W-:Y:S01]  /*3220*/  @P6 PRMT R125, RZ, 0x5410, R127 ;  /* 0x00005410ff7d6816 */ /* 0x000fe2000000007f */
[----:B------:R-:W-:Y:S01]  /*3230*/  @P0 FADD.FTZ R126, R105, R126 ;  /* 0x0000007e697e0221 */ /* 0x000fe20000010000 */
[----:B------:R-:W-:Y:S01]  /*3240*/  @P4 MOV R124, R129 ;  /* 0x00000081007c4202 */ /* 0x000fe20000000f00 */
[----:B------:R-:W-:-:S02]  /*3250*/  FMUL.FTZ R194, R202, R162 ;  /* 0x000000a2cac27220 */ /* 0x000fc40000410000 */
[----:B------:R-:W-:Y:S01]  /*3260*/  FMUL.FTZ R186, R126, R162 ;  /* 0x000000a27eba7220 */ /* 0x000fe20000410000 */
[----:B------:R-:W-:Y:S01]  /*3270*/  @P4 PRMT R124, RZ, 0x5410, R124 ;  /* 0x00005410ff7c4816 */ /* 0x000fe2000000007c */
[----:B------:R-:W-:Y:S02]  /*3280*/  @P6 FMUL.FTZ R181, R142, R125 ;  /* 0x0000007d8eb56220 */ /* 0x000fe40000410000 */
[C---:B------:R-:W-:Y:S02]  /*3290*/  FMUL.FTZ R127, R2.reuse, R191 ;  /* 0x000000bf027f7220 */ /* 0x040fe40000410000 */
[----:B------:R-:W-:Y:S01]  /*32a0*/  FMUL.FTZ R125, R2, R187 ;  /* 0x000000bb027d7220 */ /* 0x000fe20000410000 */
[----:B------:R-:W-:Y:S01]  /*32b0*/  @P1 LEA R128, P6, R168, c[0x0][0x258], 0x4 ;  /* 0x00009600a8801a11 */ /* 0x000fe200078c20ff */
[----:B------:R-:W-:Y:S02]  /*32c0*/  FMUL.FTZ R186, R186, c[0x0][0x1e8] ;  /* 0x00007a00baba7a20 */ /* 0x000fe40000410000 */
[----:B------:R-:W-:-:S02]  /*32d0*/  FMUL.FTZ R194, R194, c[0x0][0x1e8] ;  /* 0x00007a00c2c27a20 */ /* 0x000fc40000410000 */
[----:B------:R-:W-:Y:S02]  /*32e0*/  @P0 FADD.FTZ R127, R106, R127 ;  /* 0x0000007f6a7f0221 */ /* 0x000fe40000010000 */
[----:B------:R-:W-:Y:S01]  /*32f0*/  @P0 FADD.FTZ R125, R104, R125 ;  /* 0x0000007d687d0221 */ /* 0x000fe20000010000 */
[----:B------:R-:W-:Y:S01]  /*3300*/  @P1 LEA.HI.X R129, R168, c[0x0][0x25c], RZ, 0x4, P6 ;  /* 0x00009700a8811a11 */ /* 0x000fe200030f24ff */
[----:B------:R-:W-:Y:S01]  /*3310*/  @P4 FMUL.FTZ R182, R171, R124 ;  /* 0x0000007cabb64220 */ /* 0x000fe20000410000 */
[----:B------:R-:W-:Y:S01]  /*3320*/  LOP3.LUT P5, RZ, R167, 0xff00, RZ, 0xc0, !PT ;  /* 0x0000ff00a7ff7812 */ /* 0x000fe200078ac0ff */
[----:B------:R-:W-:Y:S01]  /*3330*/  FMUL.FTZ R124, R49, R186 ;  /* 0x000000ba317c7220 */ /* 0x000fe20000410000 */
[----:B------:R-:W-:Y:S01]  /*3340*/  LOP3.LUT P3, RZ, R167, 0xff000000, RZ, 0xc0, !PT ;  /* 0xff000000a7ff7812 */ /* 0x000fe2000786c0ff */
[----:B------:R-:W-:Y:S01]  /*3350*/  FMUL.FTZ R142, R51, R194 ;  /* 0x000000c2338e7220 */ /* 0x000fe20000410000 */
[----:B------:R-:W-:Y:S01]  /*3360*/  IADD3 R168, P6, R170, c[0x0][0x248], RZ ;  /* 0x00009200aaa87a10 */ /* 0x000fe20007fde0ff */
[-C--:B------:R-:W-:Y:S01]  /*3370*/  FMUL.FTZ R187, R127, R162.reuse ;  /* 0x000000a27fbb7220 */ /* 0x080fe20000410000 */
[----:B------:R-:W-:Y:S01]  /*3380*/  SHF.L.U32 R185, R165, 0x3, RZ ;  /* 0x00000003a5b97819 */ /* 0x000fe200000006ff */
[----:B------:R-:W-:Y:S01]  /*3390*/  FMUL.FTZ R191, R125, R162 ;  /* 0x000000a27dbf7220 */ /* 0x000fe20000410000 */
[----:B------:R-:W-:Y:S01]  /*33a0*/  FSEL R124, R124, RZ, P5 ;  /* 0x000000ff7c7c7208 */ /* 0x000fe20002800000 */
[----:B------:R-:W-:Y:S01]  /*33b0*/  FMUL.FTZ R187, R187, c[0x0][0x1e8] ;  /* 0x00007a00bbbb7a20 */ /* 0x000fe20000410000 */
[----:B------:R-:W-:Y:S01]  /*33c0*/  IADD3.X R169, R143, c[0x0][0x24c], RZ, P6, !PT ;  /* 0x000093008fa97a10 */ /* 0x000fe200037fe4ff */
[----:B------:R-:W-:Y:S01]  /*33d0*/  FMUL.FTZ R191, R191, c[0x0][0x1e8] ;  /* 0x00007a00bfbf7a20 */ /* 0x000fe20000410000 */
[----:B------:R-:W-:-:S02]  /*33e0*/  FSEL R201, R142, RZ, P3 ;  /* 0x000000ff8ec97208 */ /* 0x000fc40001800000 */
[----:B------:R-:W-:Y:S02]  /*33f0*/  SHF.R.U32.HI R184, RZ, 0x1d, R165 ;  /* 0x0000001dffb87819 */ /* 0x000fe400000116a5 */
[----:B------:R-:W-:Y:S01]  /*3400*/  IADD3 R142, P6, R185, c[0x0][0x170], RZ ;  /* 0x00005c00b98e7a10 */ /* 0x000fe20007fde0ff */
[----:B------:R0:W1:Y:S01]  /*3410*/  F2F.BF16.F32 R170, R124 ;  /* 0x0000007c00aa7304 */ /* 0x0000620000202000 */
[----:B------:R-:W-:Y:S01]  /*3420*/  FMUL.FTZ R171, R50, R187 ;  /* 0x000000bb32ab7220 */ /* 0x000fe20000410000 */
[C---:B------:R-:W-:Y:S02]  /*3430*/  LOP3.LUT P4, RZ, R167.reuse, 0xff0000, RZ, 0xc0, !PT ;  /* 0x00ff0000a7ff7812 */ /* 0x040fe4000788c0ff */
[----:B------:R-:W-:Y:S02]  /*3440*/  IADD3.X R143, R184, c[0x0][0x174], RZ, P6, !PT ;  /* 0x00005d00b88f7a10 */ /* 0x000fe400037fe4ff */
[----:B------:R-:W-:Y:S01]  /*3450*/  LOP3.LUT P6, RZ, R167, 0xff, RZ, 0xc0, !PT ;  /* 0x000000ffa7ff7812 */ /* 0x000fe200078cc0ff */
[----:B0-----:R-:W-:Y:S01]  /*3460*/  FMUL.FTZ R124, R48, R191 ;  /* 0x000000bf307c7220 */ /* 0x001fe20000410000 */
[----:B------:R-:W-:Y:S01]  /*3470*/  FSEL R195, R171, RZ, P4 ;  /* 0x000000ffabc37208 */ /* 0x000fe20002000000 */
[----:B------:R-:W0:Y:S03]  /*3480*/  F2F.BF16.F32 R201, R201 ;  /* 0x000000c900c97304 */ /* 0x000e260000202000 */
[----:B------:R-:W-:-:S05]  /*3490*/  FSEL R167, R124, RZ, P6 ;  /* 0x000000ff7ca77208 */ /* 0x000fca0003000000 */
[----:B------:R-:W3:Y:S08]  /*34a0*/  F2F.BF16.F32 R195, R195 ;  /* 0x000000c300c37304 */ /* 0x000ef00000202000 */
[----:B------:R-:W4:Y:S01]  /*34b0*/  F2F.BF16.F32 R167, R167 ;  /* 0x000000a700a77304 */ /* 0x000f220000202000 */
[----:B-1----:R-:W-:Y:S01]  /*34c0*/  IMAD.WIDE.U32 R170, R170, 0x10000, RZ ;  /* 0x00010000aaaa7825 */ /* 0x002fe200078e00ff */
[----:B0-----:R-:W-:-:S02]  /*34d0*/  SHF.L.U32 R215, R201, 0x10, RZ ;  /* 0x00000010c9d77819 */ /* 0x001fc400000006ff */
[----:B------:R-:W-:Y:S02]  /*34e0*/  SEL R124, R125, R120, P2 ;  /* 0x000000787d7c7207 */ /* 0x000fe40001000000 */
[----:B------:R-:W-:Y:S02]  /*34f0*/  SEL R125, R126, R121, P2 ;  /* 0x000000797e7d7207 */ /* 0x000fe40001000000 */
[----:B------:R-:W-:Y:S02]  /*3500*/  SEL R126, R127, R122, P2 ;  /* 0x0000007a7f7e7207 */ /* 0x000fe40001000000 */
[----:B------:R-:W-:Y:S02]  /*3510*/  SEL R127, R202, R123, P2 ;  /* 0x0000007bca7f7207 */ /* 0x000fe40001000000 */
[----:B---3--:R-:W-:Y:S02]  /*3520*/  LOP3.LUT R171, R171, R215, R195, 0xfe, !PT ;  /* 0x000000d7abab7212 */ /* 0x008fe400078efec3 */
[----:B----4-:R-:W-:Y:S01]  /*3530*/  LOP3.LUT R170, R170, R167, RZ, 0xfc, !PT ;  /* 0x000000a7aaaa7212 */ /* 0x010fe200078efcff */
[----:B------:R-:W-:Y:S04]  /*3540*/  @P1 STG.E.128 [R128.64], R124 ;  /* 0x0000007c80001986 */ /* 0x000fe8000c101d04 */
[----:B------:R0:W-:Y:S04]  /*3550*/  STG.E.64 [R168.64], R170 ;  /* 0x000000aaa8007986 */ /* 0x0001e8000c101b04 */
[----:B------:R-:W3:Y:S01]  /*3560*/  LDG.E.64 R142, [R142.64] ;  /* 0x000000048e8e7981 */ /* 0x000ee2000c1e1b00 */
[----:B------:R-:W-:Y:S01]  /*3570*/  FADD.FTZ R177, R177, -R176 ;  /* 0x800000b0b1b17221 */ /* 0x000fe20000010000 */
[----:B0-----:R-:W-:Y:S01]  /*3580*/  CS2R R170, SRZ ;  /* 0x0000000000aa7805 */ /* 0x001fe2000001ff00 */
[----:B------:R-:W-:Y:S01]  /*3590*/  CS2R R168, SRZ ;  /* 0x0000000000a87805 */ /* 0x000fe2000001ff00 */
[----:B------:R-:W-:Y:S01]  /*35a0*/  FADD.FTZ R151, R151, -R150 ;  /* 0x8000009697977221 */ /* 0x000fe20000010000 */
[----:B------:R-:W-:Y:S01]  /*35b0*/  SHF.L.U32 R174, R164, 0x3, RZ ;  /* 0x00000003a4ae7819 */ /* 0x000fe200000006ff */
[----:B------:R-:W-:-:S02]  /*35c0*/  FADD.FTZ R141, R148, -R141 ;  /* 0x8000008d948d7221 */ /* 0x000fc40000010000 */
[----:B------:R-:W-:Y:S01]  /*35d0*/  FADD.FTZ R149, R149, -R140 ;  /* 0x8000008c95957221 */ /* 0x000fe20000010000 */
[----:B------:R-:W-:Y:S02]  /*35e0*/  SHF.L.U32 R148, R3, 0x3, RZ ;  /* 0x0000000303947819 */ /* 0x000fe400000006ff */
[----:B--2---:R-:W-:Y:S02]  /*35f0*/  @P4 MOV R126, R131 ;  /* 0x00000083007e4202 */ /* 0x004fe40000000f00 */
[----:B------:R-:W-:Y:S02]  /*3600*/  @P5 SHF.R.U64 R125, R130, 0x10, R131 ;  /* 0x00000010827d5819 */ /* 0x000fe40000001283 */
[----:B------:R-:W-:Y:S02]  /*3610*/  @P4 PRMT R126, RZ, 0x5410, R126 ;  /* 0x00005410ff7e4816 */ /* 0x000fe4000000007e */
[----:B------:R-:W-:-:S03]  /*3620*/  @P5 PRMT R125, RZ, 0x5410, R125 ;  /* 0x00005410ff7d5816 */ /* 0x000fc6000000007d */
[----:B------:R-:W-:Y:S01]  /*3630*/  @P4 FMUL.FTZ R170, R187, R126 ;  /* 0x0000007ebbaa4220 */ /* 0x000fe20000410000 */
[----:B------:R-:W-:Y:S01]  /*3640*/  @P3 SHF.R.U32.HI R127, RZ, 0x10, R131 ;  /* 0x00000010ff7f3819 */ /* 0x000fe20000011683 */
[----:B------:R-:W-:Y:S02]  /*3650*/  FMUL.FTZ R126, R2, R175 ;  /* 0x000000af027e7220 */ /* 0x000fe40000410000 */
[----:B------:R-:W-:Y:S02]  /*3660*/  @P5 FMUL.FTZ R169, R186, R125 ;  /* 0x0000007dbaa95220 */ /* 0x000fe40000410000 */
[C---:B------:R-:W-:Y:S01]  /*3670*/  FMUL.FTZ R186, R2.reuse, R179 ;  /* 0x000000b302ba7220 */ /* 0x040fe20000410000 */
[----:B------:R-:W-:Y:S01]  /*3680*/  @P6 MOV R124, R130 ;  /* 0x00000082007c6202 */ /* 0x000fe20000000f00 */
[----:B------:R-:W-:Y:S01]  /*3690*/  @P0 FADD.FTZ R126, R109, R126 ;  /* 0x0000007e6d7e0221 */ /* 0x000fe20000010000 */
[----:B------:R-:W-:Y:S01]  /*36a0*/  @P3 PRMT R125, RZ, 0x5410, R127 ;  /* 0x00005410ff7d3816 */ /* 0x000fe2000000007f */
[----:B------:R-:W-:-:S02]  /*36b0*/  FMUL.FTZ R127, R2, R177 ;  /* 0x000000b1027f7220 */ /* 0x000fc40000410000 */
[----:B------:R-:W-:Y:S01]  /*36c0*/  @P0 FADD.FTZ R186, R111, R186 ;  /* 0x000000ba6fba0221 */ /* 0x000fe20000010000 */
[----:B------:R-:W-:Y:S01]  /*36d0*/  @P6 PRMT R124, RZ, 0x5410, R124 ;  /* 0x00005410ff7c6816 */ /* 0x000fe2000000007c */
[-C--:B------:R-:W-:Y:S01]  /*36e0*/  FMUL.FTZ R176, R126, R162.reuse ;  /* 0x000000a27eb07220 */ /* 0x080fe20000410000 */
[C---:B------:R-:W-:Y:S01]  /*36f0*/  @P1 LEA R130, P5, R165.reuse, c[0x0][0x258], 0x4 ;  /* 0x00009600a5821a11 */ /* 0x040fe200078a20ff */
[----:B------:R-:W-:Y:S02]  /*3700*/  @P0 FADD.FTZ R127, R110, R127 ;  /* 0x0000007f6e7f0221 */ /* 0x000fe40000010000 */
[----:B------:R-:W-:Y:S02]  /*3710*/  @P3 FMUL.FTZ R171, R194, R125 ;  /* 0x0000007dc2ab3220 */ /* 0x000fe40000410000 */
[----:B------:R-:W-:Y:S01]  /*3720*/  FMUL.FTZ R178, R186, R162 ;  /* 0x000000a2bab27220 */ /* 0x000fe20000410000 */
[----:B------:R-:W-:Y:S01]  /*3730*/  @P1 LEA.HI.X R131, R165, c[0x0][0x25c], RZ, 0x4, P5 ;  /* 0x00009700a5831a11 */ /* 0x000fe200028f24ff */
[----:B------:R-:W-:-:S02]  /*3740*/  FMUL.FTZ R176, R176, c[0x0][0x1e8] ;  /* 0x00007a00b0b07a20 */ /* 0x000fc40000410000 */
[----:B------:R-:W-:Y:S02]  /*3750*/  FMUL.FTZ R125, R2, R151 ;  /* 0x00000097027d7220 */ /* 0x000fe40000410000 */
[----:B------:R-:W-:Y:S01]  /*3760*/  @P6 FMUL.FTZ R168, R191, R124 ;  /* 0x0000007cbfa86220 */ /* 0x000fe20000410000 */
[----:B------:R-:W-:Y:S01]  /*3770*/  IADD3 R128, P6, R185, c[0x0][0x248], RZ ;  /* 0x00009200b9807a10 */ /* 0x000fe20007fde0ff */
[----:B------:R-:W-:Y:S02]  /*3780*/  FMUL.FTZ R165, R127, R162 ;  /* 0x000000a27fa57220 */ /* 0x000fe40000410000 */
[----:B------:R-:W-:Y:S01]  /*3790*/  FMUL.FTZ R178, R178, c[0x0][0x1e8] ;  /* 0x00007a00b2b27a20 */ /* 0x000fe20000410000 */
[----:B------:R-:W-:Y:S01]  /*37a0*/  LOP3.LUT P4, RZ, R166, 0xff00, RZ, 0xc0, !PT ;  /* 0x0000ff00a6ff7812 */ /* 0x000fe2000788c0ff */
[----:B------:R-:W-:Y:S02]  /*37b0*/  FMUL.FTZ R124, R45, R176 ;  /* 0x000000b02d7c7220 */ /* 0x000fe40000410000 */
[----:B------:R-:W-:Y:S01]  /*37c0*/  @P0 FADD.FTZ R125, R108, R125 ;  /* 0x0000007d6c7d0221 */ /* 0x000fe20000010000 */
[----:B------:R-:W-:Y:S01]  /*37d0*/  IADD3.X R129, R184, c[0x0][0x24c], RZ, P6, !PT ;  /* 0x00009300b8817a10 */ /* 0x000fe200037fe4ff */
[----:B------:R-:W-:Y:S01]  /*37e0*/  FMUL.FTZ R165, R165, c[0x0][0x1e8] ;  /* 0x00007a00a5a57a20 */ /* 0x000fe20000410000 */
[----:B------:R-:W-:Y:S01]  /*37f0*/  LOP3.LUT P6, RZ, R166, 0xff000000, RZ, 0xc0, !PT ;  /* 0xff000000a6ff7812 */ /* 0x000fe200078cc0ff */
[----:B------:R-:W-:Y:S01]  /*3800*/  FMUL.FTZ R179, R47, R178 ;  /* 0x000000b22fb37220 */ /* 0x000fe20000410000 */
[----:B------:R-:W-:Y:S01]  /*3810*/  FSEL R167, R124, RZ, P4 ;  /* 0x000000ff7ca77208 */ /* 0x000fe20002000000 */
[----:B------:R-:W-:Y:S01]  /*3820*/  FMUL.FTZ R177, R125, R162 ;  /* 0x000000a27db17220 */ /* 0x000fe20000410000 */
[----:B------:R-:W-:Y:S01]  /*3830*/  LOP3.LUT P3, RZ, R166, 0xff0000, RZ, 0xc0, !PT ;  /* 0x00ff0000a6ff7812 */ /* 0x000fe2000786c0ff */
[----:B------:R-:W-:Y:S01]  /*3840*/  FMUL.FTZ R124, R46, R165 ;  /* 0x000000a52e7c7220 */ /* 0x000fe20000410000 */
[----:B------:R-:W-:Y:S01]  /*3850*/  SHF.R.U32.HI R175, RZ, 0x1d, R164 ;  /* 0x0000001dffaf7819 */ /* 0x000fe200000116a4 */
[----:B------:R-:W-:Y:S01]  /*3860*/  FMUL.FTZ R177, R177, c[0x0][0x1e8] ;  /* 0x00007a00b1b17a20 */ /* 0x000fe20000410000 */
[----:B------:R-:W-:-:S02]  /*3870*/  IADD3 R150, P5, R174, c[0x0][0x170], RZ ;  /* 0x00005c00ae967a10 */ /* 0x000fc40007fbe0ff */
[----:B------:R-:W-:Y:S02]  /*3880*/  FSEL R185, R179, RZ, P6 ;  /* 0x000000ffb3b97208 */ /* 0x000fe40003000000 */
[----:B------:R-:W-:Y:S01]  /*3890*/  FSEL R184, R124, RZ, P3 ;  /* 0x000000ff7cb87208 */ /* 0x000fe20001800000 */
[----:B------:R-:W-:Y:S01]  /*38a0*/  FMUL.FTZ R124, R44, R177 ;  /* 0x000000b12c7c7220 */ /* 0x000fe20000410000 */
[----:B------:R-:W-:Y:S01]  /*38b0*/  IADD3.X R151, R175, c[0x0][0x174], RZ, P5, !PT ;  /* 0x00005d00af977a10 */ /* 0x000fe20002ffe4ff */
[----:B------:R-:W0:Y:S01]  /*38c0*/  F2F.BF16.F32 R167, R167 ;  /* 0x000000a700a77304 */ /* 0x000e220000202000 */
[----:B------:R-:W-:-:S04]  /*38d0*/  LOP3.LUT P5, RZ, R166, 0xff, RZ, 0xc0, !PT ;  /* 0x000000ffa6ff7812 */ /* 0x000fc800078ac0ff */
[----:B------:R-:W-:-:S03]  /*38e0*/  FSEL R179, R124, RZ, P5 ;  /* 0x000000ff7cb37208 */ /* 0x000fc60002800000 */
[----:B------:R-:W1:Y:S01]  /*38f0*/  F2F.BF16.F32 R185, R185 ;  /* 0x000000b900b97304 */ /* 0x000e620000202000 */
[----:B------:R-:W-:-:S07]  /*3900*/  SEL R124, R125, R120, P2 ;  /* 0x000000787d7c7207 */ /* 0x000fce0001000000 */
[----:B------:R-:W2:Y:S01]  /*3910*/  F2F.BF16.F32 R184, R184 ;  /* 0x000000b800b87304 */ /* 0x000ea20000202000 */
[----:B------:R-:W-:Y:S02]  /*3920*/  SEL R125, R126, R121, P2 ;  /* 0x000000797e7d7207 */ /* 0x000fe40001000000 */
[----:B------:R-:W-:-:S05]  /*3930*/  SEL R126, R127, R122, P2 ;  /* 0x0000007a7f7e7207 */ /* 0x000fca0001000000 */
[----:B------:R-:W4:Y:S01]  /*3940*/  F2F.BF16.F32 R179, R179 ;  /* 0x000000b300b37304 */ /* 0x000f220000202000 */
[----:B------:R-:W-:Y:S01]  /*3950*/  SEL R127, R186, R123, P2 ;  /* 0x0000007bba7f7207 */ /* 0x000fe20001000000 */
[----:B0-----:R-:W-:Y:S01]  /*3960*/  IMAD.WIDE.U32 R166, R167, 0x10000, RZ ;  /* 0x00010000a7a67825 */ /* 0x001fe200078e00ff */
[----:B-1----:R-:W-:-:S03]  /*3970*/  SHF.L.U32 R187, R185, 0x10, RZ ;  /* 0x00000010b9bb7819 */ /* 0x002fc600000006ff */
[----:B------:R3:W-:Y:S01]  /*3980*/  @P1 STG.E.128 [R130.64], R124 ;  /* 0x0000007c82001986 */ /* 0x0007e2000c101d04 */
[----:B--2---:R-:W-:Y:S01]  /*3990*/  LOP3.LUT R167, R167, R187, R184, 0xfe, !PT ;  /* 0x000000bba7a77212 */ /* 0x004fe200078efeb8 */
[-CC-:B------:R-:W-:Y:S02]  /*39a0*/  FFMA.FTZ R184, R145, R189.reuse, R188.reuse ;  /* 0x000000bd91b87223 */ /* 0x180fe400000100bc */
[----:B------:R-:W-:-:S04]  /*39b0*/  FFMA.FTZ R145, R144, R189, R188 ;  /* 0x000000bd90917223 */ /* 0x000fc800000100bc */
[----:B------:R-:W-:Y:S01]  /*39c0*/  FADD.FTZ R185, R146, -R145 ;  /* 0x8000009192b97221 */ /* 0x000fe20000010000 */
[----:B----4-:R-:W-:Y:S01]  /*39d0*/  LOP3.LUT R166, R166, R179, RZ, 0xfc, !PT ;  /* 0x000000b3a6a67212 */ /* 0x010fe200078efcff */
[----:B------:R-:W-:Y:S02]  /*39e0*/  FADD.FTZ R179, R147, -R184 ;  /* 0x800000b893b37221 */ /* 0x000fe40000010000 */
[----:B------:R-:W-:Y:S01]  /*39f0*/  CS2R R146, SRZ ;  /* 0x0000000000927805 */ /* 0x000fe2000001ff00 */
[----:B---3--:R-:W-:Y:S02]  /*3a00*/  @P3 MOV R126, R143 ;  /* 0x0000008f007e3202 */ /* 0x008fe40000000f00 */
[----:B------:R-:W-:Y:S02]  /*3a10*/  @P4 SHF.R.U64 R125, R142, 0x10, R143 ;  /* 0x000000108e7d4819 */ /* 0x000fe4000000128f */
[----:B------:R-:W-:Y:S02]  /*3a20*/  @P3 PRMT R126, RZ, 0x5410, R126 ;  /* 0x00005410ff7e3816 */ /* 0x000fe4000000007e */
[----:B------:R-:W-:-:S03]  /*3a30*/  @P4 PRMT R125, RZ, 0x5410, R125 ;  /* 0x00005410ff7d4816 */ /* 0x000fc6000000007d */
[----:B------:R-:W-:Y:S01]  /*3a40*/  @P3 FMUL.FTZ R146, R165, R126 ;  /* 0x0000007ea5923220 */ /* 0x000fe20000410000 */
[----:B------:R-:W-:Y:S01]  /*3a50*/  @P6 SHF.R.U32.HI R127, RZ, 0x10, R143 ;  /* 0x00000010ff7f6819 */ /* 0x000fe2000001168f */
[----:B------:R-:W-:Y:S01]  /*3a60*/  FMUL.FTZ R126, R2, R141 ;  /* 0x0000008d027e7220 */ /* 0x000fe20000410000 */
[----:B------:R-:W-:Y:S02]  /*3a70*/  CS2R R144, SRZ ;  /* 0x0000000000907805 */ /* 0x000fe4000001ff00 */
[----:B------:R-:W-:Y:S01]  /*3a80*/  @P4 FMUL.FTZ R145, R176, R125 ;  /* 0x0000007db0914220 */ /* 0x000fe20000410000 */
[----:B------:R-:W-:Y:S01]  /*3a90*/  @P6 PRMT R125, RZ, 0x5410, R127 ;  /* 0x00005410ff7d6816 */ /* 0x000fe2000000007f */
[----:B------:R-:W-:Y:S01]  /*3aa0*/  @P0 FADD.FTZ R126, R113, R126 ;  /* 0x0000007e717e0221 */ /* 0x000fe20000010000 */
[----:B------:R-:W-:Y:S01]  /*3ab0*/  @P5 MOV R124, R142 ;  /* 0x0000008e007c5202 */ /* 0x000fe20000000f00 */
[C---:B------:R-:W-:Y:S01]  /*3ac0*/  FMUL.FTZ R127, R2.reuse, R179 ;  /* 0x000000b3027f7220 */ /* 0x040fe20000410000 */
[----:B------:R0:W-:Y:S01]  /*3ad0*/  STG.E.64 [R128.64], R166 ;  /* 0x000000a680007986 */ /* 0x0001e2000c101b04 */
[----:B------:R-:W-:Y:S01]  /*3ae0*/  FMUL.FTZ R176, R2, R185 ;  /* 0x000000b902b07220 */ /* 0x000fe20000410000 */
[----:B------:R-:W-:Y:S01]  /*3af0*/  @P5 PRMT R124, RZ, 0x5410, R124 ;  /* 0x00005410ff7c5816 */ /* 0x000fe2000000007c */
[----:B------:R-:W-:Y:S01]  /*3b00*/  @P6 FMUL.FTZ R147, R178, R125 ;  /* 0x0000007db2936220 */ /* 0x000fe20000410000 */
[----:B------:R-:W-:Y:S01]  /*3b10*/  @P1 LEA R130, P6, R164, c[0x0][0x258], 0x4 ;  /* 0x00009600a4821a11 */ /* 0x000fe200078c20ff */
[----:B------:R-:W-:Y:S01]  /*3b20*/  @P0 FADD.FTZ R127, R114, R127 ;  /* 0x0000007f727f0221 */ /* 0x000fe20000010000 */
[----:B------:R-:W2:Y:S01]  /*3b30*/  LDG.E.64 R150, [R150.64] ;  /* 0x0000000496967981 */ /* 0x000ea2000c1e1b00 */
[----:B------:R-:W-:-:S02]  /*3b40*/  FMUL.FTZ R125, R2, R149 ;  /* 0x00000095027d7220 */ /* 0x000fc40000410000 */
[----:B------:R-:W-:Y:S02]  /*3b50*/  @P0 FADD.FTZ R176, R115, R176 ;  /* 0x000000b073b00221 */ /* 0x000fe40000010000 */
[-C--:B0-----:R-:W-:Y:S01]  /*3b60*/  FMUL.FTZ R166, R126, R162.reuse ;  /* 0x000000a27ea67220 */ /* 0x081fe20000410000 */
[----:B------:R-:W-:Y:S01]  /*3b70*/  @P1 LEA.HI.X R131, R164, c[0x0][0x25c], RZ, 0x4, P6 ;  /* 0x00009700a4831a11 */ /* 0x000fe200030f24ff */
[----:B------:R-:W-:Y:S02]  /*3b80*/  FMUL.FTZ R129, R127, R162 ;  /* 0x000000a27f817220 */ /* 0x000fe40000410000 */
[----:B------:R-:W-:Y:S02]  /*3b90*/  FMUL.FTZ R166, R166, c[0x0][0x1e8] ;  /* 0x00007a00a6a67a20 */ /* 0x000fe40000410000 */
[----:B------:R-:W-:Y:S01]  /*3ba0*/  @P5 FMUL.FTZ R144, R177, R124 ;  /* 0x0000007cb1905220 */ /* 0x000fe20000410000 */
[----:B------:R-:W-:Y:S01]  /*3bb0*/  LOP3.LUT P4, RZ, R163, 0xff00, RZ, 0xc0, !PT ;  /* 0x0000ff00a3ff7812 */ /* 0x000fe2000788c0ff */
[----:B------:R-:W-:-:S02]  /*3bc0*/  FMUL.FTZ R124, R41, R166 ;  /* 0x000000a6297c7220 */ /* 0x000fc40000410000 */
[----:B------:R-:W-:Y:S02]  /*3bd0*/  @P0 FADD.FTZ R125, R112, R125 ;  /* 0x0000007d707d0221 */ /* 0x000fe40000010000 */
[-C--:B------:R-:W-:Y:S02]  /*3be0*/  FMUL.FTZ R164, R176, R162.reuse ;  /* 0x000000a2b0a47220 */ /* 0x080fe40000410000 */
[----:B------:R-:W-:Y:S01]  /*3bf0*/  FMUL.FTZ R149, R129, c[0x0][0x1e8] ;  /* 0x00007a0081957a20 */ /* 0x000fe20000410000 */
[----:B------:R-:W-:Y:S01]  /*3c00*/  IADD3 R128, P5, R174, c[0x0][0x248], RZ ;  /* 0x00009200ae807a10 */ /* 0x000fe20007fbe0ff */
[----:B------:R-:W-:Y:S01]  /*3c10*/  FMUL.FTZ R165, R125, R162 ;  /* 0x000000a27da57220 */ /* 0x000fe20000410000 */
[----:B------:R-:W-:Y:S01]  /*3c20*/  FSEL R142, R124, RZ, P4 ;  /* 0x000000ff7c8e7208 */ /* 0x000fe20002000000 */
[----:B------:R-:W-:Y:S01]  /*3c30*/  FMUL.FTZ R164, R164, c[0x0][0x1e8] ;  /* 0x00007a00a4a47a20 */ /* 0x000fe20000410000 */
[----:B------:R-:W-:Y:S01]  /*3c40*/  LOP3.LUT P3, RZ, R163, 0xff0000, RZ, 0xc0, !PT ;  /* 0x00ff0000a3ff7812 */ /* 0x000fe2000786c0ff */
[----:B------:R-:W-:Y:S01]  /*3c50*/  FMUL.FTZ R124, R42, R149 ;  /* 0x000000952a7c7220 */ /* 0x000fe20000410000 */
[----:B------:R-:W-:Y:S01]  /*3c60*/  SHF.R.U32.HI R167, RZ, 0x1d, R3 ;  /* 0x0000001dffa77819 */ /* 0x000fe20000011603 */
[----:B------:R-:W-:Y:S01]  /*3c70*/  FMUL.FTZ R165, R165, c[0x0][0x1e8] ;  /* 0x00007a00a5a57a20 */ /* 0x000fe20000410000 */
[----:B------:R-:W-:Y:S01]  /*3c80*/  IADD3 R140, P6, R148, c[0x0][0x170], RZ ;  /* 0x00005c00948c7a10 */ /* 0x000fe20007fde0ff */
[----:B------:R-:W-:Y:S01]  /*3c90*/  FMUL.FTZ R143, R43, R164 ;  /* 0x000000a42b8f7220 */ /* 0x000fe20000410000 */
[----:B------:R-:W-:-:S02]  /*3ca0*/  IADD3.X R129, R175, c[0x0][0x24c], RZ, P5, !PT ;  /* 0x00009300af817a10 */ /* 0x000fc40002ffe4ff */
[----:B------:R-:W-:Y:S02]  /*3cb0*/  LOP3.LUT P5, RZ, R163, 0xff000000, RZ, 0xc0, !PT ;  /* 0xff000000a3ff7812 */ /* 0x000fe400078ac0ff */
[----:B------:R-:W-:Y:S01]  /*3cc0*/  FSEL R174, R124, RZ, P3 ;  /* 0x000000ff7cae7208 */ /* 0x000fe20001800000 */
[----:B------:R-:W-:Y:S01]  /*3cd0*/  FMUL.FTZ R124, R40, R165 ;  /* 0x000000a5287c7220 */ /* 0x000fe20000410000 */
[----:B------:R-:W-:Y:S02]  /*3ce0*/  IADD3.X R141, R167, c[0x0][0x174], RZ, P6, !PT ;  /* 0x00005d00a78d7a10 */ /* 0x000fe400037fe4ff */
[----:B------:R-:W-:Y:S02]  /*3cf0*/  FSEL R175, R143, RZ, P5 ;  /* 0x000000ff8faf7208 */ /* 0x000fe40002800000 */
[----:B------:R-:W-:Y:S01]  /*3d00*/  LOP3.LUT P6, RZ, R163, 0xff, RZ, 0xc0, !PT ;  /* 0x000000ffa3ff7812 */ /* 0x000fe200078cc0ff */
[----:B------:R-:W0:Y:S03]  /*3d10*/  F2F.BF16.F32 R142, R142 ;  /* 0x0000008e008e7304 */ /* 0x000e260000202000 */
[----:B------:R-:W-:-:S05]  /*3d20*/  FSEL R163, R124, RZ, P6 ;  /* 0x000000ff7ca37208 */ /* 0x000fca0003000000 */
[----:B------:R-:W1:Y:S08]  /*3d30*/  F2F.BF16.F32 R175, R175 ;  /* 0x000000af00af7304 */ /* 0x000e700000202000 */
[----:B------:R-:W3:Y:S08]  /*3d40*/  F2F.BF16.F32 R174, R174 ;  /* 0x000000ae00ae7304 */ /* 0x000ef00000202000 */
[----:B------:R-:W4:Y:S01]  /*3d50*/  F2F.BF16.F32 R163, R163 ;  /* 0x000000a300a37304 */ /* 0x000f220000202000 */
[----:B0-----:R-:W-:Y:S01]  /*3d60*/  IMAD.WIDE.U32 R142, R142, 0x10000, RZ ;  /* 0x000100008e8e7825 */ /* 0x001fe200078e00ff */
[----:B------:R-:W-:-:S02]  /*3d70*/  SEL R124, R125, R120, P2 ;  /* 0x000000787d7c7207 */ /* 0x000fc40001000000 */
[----:B-1----:R-:W-:Y:S02]  /*3d80*/  SHF.L.U32 R177, R175, 0x10, RZ ;  /* 0x00000010afb17819 */ /* 0x002fe400000006ff */
[----:B------:R-:W-:Y:S02]  /*3d90*/  SEL R125, R126, R121, P2 ;  /* 0x000000797e7d7207 */ /* 0x000fe40001000000 */
[----:B------:R-:W-:Y:S02]  /*3da0*/  SEL R126, R127, R122, P2 ;  /* 0x0000007a7f7e7207 */ /* 0x000fe40001000000 */
[----:B------:R-:W-:Y:S02]  /*3db0*/  SEL R127, R176, R123, P2 ;  /* 0x0000007bb07f7207 */ /* 0x000fe40001000000 */
[----:B---3--:R-:W-:Y:S02]  /*3dc0*/  LOP3.LUT R143, R143, R177, R174, 0xfe, !PT ;  /* 0x000000b18f8f7212 */ /* 0x008fe400078efeae */
[----:B----4-:R-:W-:Y:S01]  /*3dd0*/  LOP3.LUT R142, R142, R163, RZ, 0xfc, !PT ;  /* 0x000000a38e8e7212 */ /* 0x010fe200078efcff */
[----:B------:R0:W-:Y:S04]  /*3de0*/  @P1 STG.E.128 [R130.64], R124 ;  /* 0x0000007c82001986 */ /* 0x0001e8000c101d04 */
[----:B------:R1:W-:Y:S04]  /*3df0*/  STG.E.64 [R128.64], R142 ;  /* 0x0000008e80007986 */ /* 0x0003e8000c101b04 */
[----:B------:R-:W3:Y:S01]  /*3e00*/  LDG.E.64 R140, [R140.64] ;  /* 0x000000048c8c7981 */ /* 0x000ee2000c1e1b00 */
[----:B------:R-:W-:-:S02]  /*3e10*/  FFMA.FTZ R163, R132, R189, R188 ;  /* 0x000000bd84a37223 */ /* 0x000fc400000100bc */
[-CC-:B------:R-:W-:Y:S02]  /*3e20*/  FFMA.FTZ R134, R134, R189.reuse, R188.reuse ;  /* 0x000000bd86867223 */ /* 0x180fe400000100bc */
[-CC-:B------:R-:W-:Y:S02]  /*3e30*/  FFMA.FTZ R133, R133, R189.reuse, R188.reuse ;  /* 0x000000bd85857223 */ /* 0x180fe400000100bc */
[----:B------:R-:W-:Y:S02]  /*3e40*/  FADD.FTZ R163, R138, -R163 ;  /* 0x800000a38aa37221 */ /* 0x000fe40000010000 */
[----:B------:R-:W-:Y:S02]  /*3e50*/  FFMA.FTZ R188, R139, R189, R188 ;  /* 0x000000bd8bbc7223 */ /* 0x000fe400000100bc */
[----:B0-----:R-:W-:Y:S02]  /*3e60*/  FMUL.FTZ R126, R2, R163 ;  /* 0x000000a3027e7220 */ /* 0x001fe40000410000 */
[----:B------:R-:W-:-:S02]  /*3e70*/  FADD.FTZ R137, R137, -R134 ;  /* 0x8000008689897221 */ /* 0x000fc40000010000 */
[----:B------:R-:W-:Y:S02]  /*3e80*/  FADD.FTZ R133, R136, -R133 ;  /* 0x8000008588857221 */ /* 0x000fe40000010000 */
[----:B------:R-:W-:Y:S02]  /*3e90*/  FADD.FTZ R139, R135, -R188 ;  /* 0x800000bc878b7221 */ /* 0x000fe40000010000 */
[----:B------:R-:W-:Y:S02]  /*3ea0*/  @P0 FADD.FTZ R126, R117, R126 ;  /* 0x0000007e757e0221 */ /* 0x000fe40000010000 */
[C---:B------:R-:W-:Y:S02]  /*3eb0*/  FMUL.FTZ R137, R2.reuse, R137 ;  /* 0x0000008902897220 */ /* 0x040fe40000410000 */
[C---:B------:R-:W-:Y:S02]  /*3ec0*/  FMUL.FTZ R135, R2.reuse, R133 ;  /* 0x0000008502877220 */ /* 0x040fe40000410000 */
[----:B------:R-:W-:Y:S01]  /*3ed0*/  FMUL.FTZ R134, R2, R139 ;  /* 0x0000008b02867220 */ /* 0x000fe20000410000 */
[----:B------:R-:W-:Y:S01]  /*3ee0*/  HFMA2.MMA R131, -RZ, RZ, 0, 0 ;  /* 0x00000000ff837435 */ /* 0x000fe200000001ff */
[----:B-1----:R-:W-:-:S02]  /*3ef0*/  FMUL.FTZ R128, R126, R162 ;  /* 0x000000a27e807220 */ /* 0x002fc40000410000 */
[----:B------:R-:W-:Y:S02]  /*3f00*/  @P0 FADD.FTZ R135, R118, R135 ;  /* 0x0000008776870221 */ /* 0x000fe40000010000 */
[----:B------:R-:W-:Y:S02]  /*3f10*/  @P0 FADD.FTZ R134, R119, R134 ;  /* 0x0000008677860221 */ /* 0x000fe40000010000 */
[----:B------:R-:W-:Y:S01]  /*3f20*/  FMUL.FTZ R128, R128, c[0x0][0x1e8] ;  /* 0x00007a0080807a20 */ /* 0x000fe20000410000 */
[----:B------:R-:W-:Y:S01]  /*3f30*/  MOV R127, RZ ;  /* 0x000000ff007f7202 */ /* 0x000fe20000000f00 */
[-C--:B------:R-:W-:Y:S02]  /*3f40*/  FMUL.FTZ R129, R135, R162.reuse ;  /* 0x000000a287817220 */ /* 0x080fe40000410000 */
[----:B------:R-:W-:Y:S02]  /*3f50*/  FMUL.FTZ R130, R134, R162 ;  /* 0x000000a286827220 */ /* 0x000fe40000410000 */
[----:B------:R-:W-:-:S02]  /*3f60*/  FMUL.FTZ R129, R129, c[0x0][0x1e8] ;  /* 0x00007a0081817a20 */ /* 0x000fc40000410000 */
[----:B------:R-:W-:Y:S02]  /*3f70*/  FMUL.FTZ R130, R130, c[0x0][0x1e8] ;  /* 0x00007a0082827a20 */ /* 0x000fe40000410000 */
[----:B------:R-:W-:Y:S01]  /*3f80*/  @P0 FADD.FTZ R137, R116, R137 ;  /* 0x0000008974890221 */ /* 0x000fe20000010000 */
[----:B------:R-:W-:Y:S01]  /*3f90*/  LOP3.LUT P0, RZ, R0, 0xff000000, RZ, 0xc0, !PT ;  /* 0xff00000000ff7812 */ /* 0x000fe2000780c0ff */
[----:B------:R-:W-:Y:S01]  /*3fa0*/  FMUL.FTZ R133, R39, R130 ;  /* 0x0000008227857220 */ /* 0x000fe20000410000 */
[----:B------:R-:W-:Y:S01]  /*3fb0*/  HFMA2.MMA R132, -RZ, RZ, 0, 0 ;  /* 0x00000000ff847435 */ /* 0x000fe200000001ff */
[----:B------:R-:W-:-:S03]  /*3fc0*/  FMUL.FTZ R162, R137, R162 ;  /* 0x000000a289a27220 */ /* 0x000fc60000410000 */
[----:B------:R-:W-:Y:S01]  /*3fd0*/  FSEL R133, R133, RZ, P0 ;  /* 0x000000ff85857208 */ /* 0x000fe20000000000 */
[----:B------:R-:W-:-:S05]  /*3fe0*/  FMUL.FTZ R162, R162, c[0x0][0x1e8] ;  /* 0x00007a00a2a27a20 */ /* 0x000fca0000410000 */
[----:B------:R-:W0:Y:S01]  /*3ff0*/  F2F.BF16.F32 R133, R133 ;  /* 0x0000008500857304 */ /* 0x000e220000202000 */
[----:B------:R-:W-:Y:S02]  /*4000*/  SEL R120, R137, R120, P2 ;  /* 0x0000007889787207 */ /* 0x000fe40001000000 */
[----:B------:R-:W-:Y:S02]  /*4010*/  SEL R121, R126, R121, P2 ;  /* 0x000000797e797207 */ /* 0x000fe40001000000 */
[----:B------:R-:W-:Y:S02]  /*4020*/  SEL R122, R135, R122, P2 ;  /* 0x0000007a877a7207 */ /* 0x000fe40001000000 */
[----:B------:R-:W-:Y:S02]  /*4030*/  SEL R123, R134, R123, P2 ;  /* 0x0000007b867b7207 */ /* 0x000fe40001000000 */
[----:B0-----:R-:W-:Y:S01]  /*4040*/  SHF.L.U32 R139, R133, 0x10, RZ ;  /* 0x00000010858b7819 */ /* 0x001fe200000006ff */
[----:B------:R-:W-:-:S02]  /*4050*/  FADD.FTZ R229, R144, R229 ;  /* 0x000000e590e57221 */ /* 0x000fc40000010000 */
[----:B------:R-:W-:Y:S02]  /*4060*/  FADD.FTZ R218, R146, R218 ;  /* 0x000000da92da7221 */ /* 0x000fe40000010000 */
[----:B------:R-:W-:Y:S01]  /*4070*/  FADD.FTZ R220, R147, R220 ;  /* 0x000000dc93dc7221 */ /* 0x000fe20000010000 */
[----:B------:R-:W-:Y:S04]  /*4080*/  STL [R1], R229 ;  /* 0x000000e501007387 */ /* 0x000fe80000100800 */
[----:B------:R-:W-:Y:S04]  /*4090*/  STL [R1+0x8], R218 ;  /* 0x000008da01007387 */ /* 0x000fe80000100800 */
[----:B------:R-:W-:Y:S01]  /*40a0*/  STL [R1+0x4], R220 ;  /* 0x000004dc01007387 */ /* 0x000fe20000100800 */
[----:B------:R-:W-:Y:S01]  /*40b0*/  IADD3 R161, R161, c[0x0][0x160], RZ ;  /* 0x00005800a1a17a10 */ /* 0x000fe20007ffe0ff */
        /* <DEDUP_REMOVED lines=14> */
[----:B--2---:R-:W-:Y:S02]  /*41a0*/  @P6 MOV R2, R150 ;  /* 0x0000009600026202 */ /* 0x004fe40000000f00 */
[----:B------:R-:W-:Y:S02]  /*41b0*/  @P4 SHF.R.U64 R125, R150, 0x10, R151 ;  /* 0x00000010967d4819 */ /* 0x000fe40000001297 */
[----:B------:R-:W-:Y:S02]  /*41c0*/  @P6 PRMT R2, RZ, 0x5410, R2 ;  /* 0x00005410ff026816 */ /* 0x000fe40000000002 */
[----:B------:R-:W-:-:S03]  /*41d0*/  @P4 PRMT R125, RZ, 0x5410, R125 ;  /* 0x00005410ff7d4816 */ /* 0x000fc6000000007d */
[----:B------:R-:W-:Y:S02]  /*41e0*/  @P6 FMUL.FTZ R131, R165, R2 ;  /* 0x00000002a5836220 */ /* 0x000fe40000410000 */
[----:B------:R-:W-:Y:S01]  /*41f0*/  @P4 FMUL.FTZ R127, R166, R125 ;  /* 0x0000007da67f4220 */ /* 0x000fe20000410000 */
[C---:B------:R-:W-:Y:S01]  /*4200*/  LOP3.LUT P4, RZ, R0.reuse, 0xff00, RZ, 0xc0, !PT ;  /* 0x0000ff0000ff7812 */ /* 0x040fe2000788c0ff */
[----:B------:R-:W-:Y:S01]  /*4210*/  FMUL.FTZ R2, R37, R128 ;  /* 0x0000008025027220 */ /* 0x000fe20000410000 */
[----:B------:R-:W-:-:S04]  /*4220*/  LOP3.LUT P6, RZ, R0, 0xff0000, RZ, 0xc0, !PT ;  /* 0x00ff000000ff7812 */ /* 0x000fc800078cc0ff */
[----:B------:R-:W-:Y:S01]  /*4230*/  FSEL R124, R2, RZ, P4 ;  /* 0x000000ff027c7208 */ /* 0x000fe20002000000 */
[----:B------:R-:W-:-:S05]  /*4240*/  FMUL.FTZ R2, R38, R129 ;  /* 0x0000008126027220 */ /* 0x000fca0000410000 */
[----:B------:R-:W-:Y:S02]  /*4250*/  FSEL R125, R2, RZ, P6 ;  /* 0x000000ff027d7208 */ /* 0x000fe40003000000 */
[----:B------:R-:W-:-:S04]  /*4260*/  @P3 MOV R2, R151 ;  /* 0x0000009700023202 */ /* 0x000fc80000000f00 */
[----:B------:R-:W-:-:S05]  /*4270*/  @P3 PRMT R2, RZ, 0x5410, R2 ;  /* 0x00005410ff023816 */ /* 0x000fca0000000002 */
[----:B------:R-:W-:Y:S01]  /*4280*/  @P3 FMUL.FTZ R132, R149, R2 ;  /* 0x0000000295843220 */ /* 0x000fe20000410000 */
[----:B------:R-:W-:Y:S01]  /*4290*/  LOP3.LUT P3, RZ, R0, 0xff, RZ, 0xc0, !PT ;  /* 0x000000ff00ff7812 */ /* 0x000fe2000786c0ff */
[----:B------:R-:W-:Y:S01]  /*42a0*/  FMUL.FTZ R2, R36, R162 ;  /* 0x000000a224027220 */ /* 0x000fe20000410000 */
[----:B------:R-:W-:-:S04]  /*42b0*/  @P5 SHF.R.U32.HI R150, RZ, 0x10, R151 ;  /* 0x00000010ff965819 */ /* 0x000fc80000011697 */
[----:B------:R-:W-:-:S04]  /*42c0*/  FSEL R2, R2, RZ, P3 ;  /* 0x000000ff02027208 */ /* 0x000fc80001800000 */
[----:B------:R0:W-:Y:S01]  /*42d0*/  F2F.BF16.F32 R143, R2 ;  /* 0x00000002008f7304 */ /* 0x0001e20000202000 */
[----:B------:R-:W-:Y:S01]  /*42e0*/  @P5 PRMT R133, RZ, 0x5410, R150 ;  /* 0x00005410ff855816 */ /* 0x000fe20000000096 */
[----:B------:R-:W-:Y:S01]  /*42f0*/  FADD.FTZ R228, R131, R228 ;  /* 0x000000e483e47221 */ /* 0x000fe20000010000 */
[----:B------:R-:W-:Y:S02]  /*4300*/  MOV R0, RZ ;  /* 0x000000ff00007202 */ /* 0x000fe40000000f00 */
[----:B0-----:R-:W-:-:S03]  /*4310*/  @P1 LEA R2, P2, R3, c[0x0][0x258], 0x4 ;  /* 0x0000960003021a11 */ /* 0x001fc600078420ff */
[----:B------:R-:W0:Y:S01]  /*4320*/  F2F.BF16.F32 R124, R124 ;  /* 0x0000007c007c7304 */ /* 0x000e220000202000 */
[----:B------:R-:W-:Y:S01]  /*4330*/  @P1 LEA.HI.X R3, R3, c[0x0][0x25c], RZ, 0x4, P2 ;  /* 0x0000970003031a11 */ /* 0x000fe200010f24ff */
[----:B------:R-:W-:Y:S01]  /*4340*/  @P5 FMUL.FTZ R0, R164, R133 ;  /* 0x00000085a4005220 */ /* 0x000fe20000410000 */
[----:B------:R-:W-:Y:S01]  /*4350*/  LOP3.LUT P5, RZ, R4, 0xff, RZ, 0xc0, !PT ;  /* 0x000000ff04ff7812 */ /* 0x000fe200078ac0ff */
[----:B------:R-:W-:Y:S02]  /*4360*/  HFMA2.MMA R4, -RZ, RZ, 0, 0 ;  /* 0x00000000ff047435 */ /* 0x000fe400000001ff */
[----:B------:R1:W-:Y:S02]  /*4370*/  @P1 STG.E.128 [R2.64], R120 ;  /* 0x0000007802001986 */ /* 0x0003e4000c101d04 */
[----:B------:R0:W2:Y:S01]  /*4380*/  F2F.BF16.F32 R136, R125 ;  /* 0x0000007d00887304 */ /* 0x0000a20000202000 */
[----:B------:R-:W-:Y:S02]  /*4390*/  FADD.FTZ R232, R132, R232 ;  /* 0x000000e884e87221 */ /* 0x000fe40000010000 */
[----:B------:R-:W-:Y:S01]  /*43a0*/  FADD.FTZ R230, R0, R230 ;  /* 0x000000e600e67221 */ /* 0x000fe20000010000 */
[----:B------:R-:W-:Y:S01]  /*43b0*/  MOV R0, RZ ;  /* 0x000000ff00007202 */ /* 0x000fe20000000f00 */
[----:B------:R-:W-:Y:S01]  /*43c0*/  FADD.FTZ R231, R127, R231 ;  /* 0x000000e77fe77221 */ /* 0x000fe20000010000 */
[----:B------:R-:W-:Y:S01]  /*43d0*/  IADD3 R126, P2, R148, c[0x0][0x248], RZ ;  /* 0x00009200947e7a10 */ /* 0x000fe20007f5e0ff */
[----:B0-----:R-:W-:Y:S01]  /*43e0*/  IMAD.WIDE.U32 R124, R124, 0x10000, RZ ;  /* 0x000100007c7c7825 */ /* 0x001fe200078e00ff */
[----:B------:R0:W-:Y:S01]  /*43f0*/  STL [R1+0x10], R228 ;  /* 0x000010e401007387 */ /* 0x0001e20000100800 */
[----:B---3--:R-:W-:-:S02]  /*4400*/  @P3 MOV R131, R140 ;  /* 0x0000008c00833202 */ /* 0x008fc40000000f00 */
[----:B------:R-:W-:Y:S02]  /*4410*/  @P4 SHF.R.U64 R134, R140, 0x10, R141 ;  /* 0x000000108c864819 */ /* 0x000fe4000000128d */
[----:B------:R-:W-:Y:S02]  /*4420*/  @P3 PRMT R131, RZ, 0x5410, R131 ;  /* 0x00005410ff833816 */ /* 0x000fe40000000083 */
[----:B-1----:R-:W-:Y:S02]  /*4430*/  @P4 PRMT R3, RZ, 0x5410, R134 ;  /* 0x00005410ff034816 */ /* 0x002fe40000000086 */
[----:B------:R-:W-:Y:S02]  /*4440*/  @P0 SHF.R.U32.HI R133, RZ, 0x10, R141 ;  /* 0x00000010ff850819 */ /* 0x000fe4000001168d */
[----:B------:R-:W-:Y:S01]  /*4450*/  @P6 MOV R132, R141 ;  /* 0x0000008d00846202 */ /* 0x000fe20000000f00 */
[----:B------:R-:W-:Y:S01]  /*4460*/  @P3 FMUL.FTZ R4, R162, R131 ;  /* 0x00000083a2043220 */ /* 0x000fe20000410000 */
[----:B------:R-:W-:Y:S01]  /*4470*/  HFMA2.MMA R131, -RZ, RZ, 0, 0 ;  /* 0x00000000ff837435 */ /* 0x000fe200000001ff */
[----:B------:R-:W-:Y:S01]  /*4480*/  @P4 FMUL.FTZ R0, R128, R3 ;  /* 0x0000000380004220 */ /* 0x000fe20000410000 */
[----:B------:R-:W-:-:S02]  /*4490*/  @P0 PRMT R3, RZ, 0x5410, R133 ;  /* 0x00005410ff030816 */ /* 0x000fc40000000085 */
[----:B------:R-:W-:Y:S02]  /*44a0*/  @P6 PRMT R132, RZ, 0x5410, R132 ;  /* 0x00005410ff846816 */ /* 0x000fe40000000084 */
[----:B------:R-:W-:Y:S01]  /*44b0*/  MOV R2, RZ ;  /* 0x000000ff00027202 */ /* 0x000fe20000000f00 */
[----:B------:R-:W-:Y:S02]  /*44c0*/  @P0 FMUL.FTZ R2, R130, R3 ;  /* 0x0000000382020220 */ /* 0x000fe40000410000 */
[----:B------:R-:W-:Y:S02]  /*44d0*/  @P6 FMUL.FTZ R131, R129, R132 ;  /* 0x0000008481836220 */ /* 0x000fe40000410000 */
[----:B------:R-:W-:Y:S01]  /*44e0*/  FADD.FTZ R234, R4, R234 ;  /* 0x000000ea04ea7221 */ /* 0x000fe20000010000 */
[----:B------:R0:W-:Y:S01]  /*44f0*/  STL [R1+0xc], R231 ;  /* 0x00000ce701007387 */ /* 0x0001e20000100800 */
[----:B------:R-:W-:Y:S01]  /*4500*/  FADD.FTZ R233, R0, R233 ;  /* 0x000000e900e97221 */ /* 0x000fe20000010000 */
[----:B--2---:R-:W-:Y:S01]  /*4510*/  LOP3.LUT R125, R125, R139, R136, 0xfe, !PT ;  /* 0x0000008b7d7d7212 */ /* 0x004fe200078efe88 */
[----:B------:R-:W-:Y:S01]  /*4520*/  FADD.FTZ R244, R2, R244 ;  /* 0x000000f402f47221 */ /* 0x000fe20000010000 */
[----:B------:R-:W-:Y:S01]  /*4530*/  LOP3.LUT R124, R124, R143, RZ, 0xfc, !PT ;  /* 0x0000008f7c7c7212 */ /* 0x000fe200078efcff */
[----:B------:R0:W-:Y:S01]  /*4540*/  STL [R1+0x18], R232 ;  /* 0x000018e801007387 */ /* 0x0001e20000100800 */
[----:B------:R-:W-:Y:S01]  /*4550*/  IADD3.X R127, R167, c[0x0][0x24c], RZ, P2, !PT ;  /* 0x00009300a77f7a10 */ /* 0x000fe200017fe4ff */
[----:B------:R-:W-:-:S02]  /*4560*/  FADD.FTZ R235, R131, R235 ;  /* 0x000000eb83eb7221 */ /* 0x000fc40000010000 */
[----:B------:R0:W-:Y:S04]  /*4570*/  STL [R1+0x14], R230 ;  /* 0x000014e601007387 */ /* 0x0001e80000100800 */
[----:B------:R0:W-:Y:S04]  /*4580*/  STL [R1+0x20], R234 ;  /* 0x000020ea01007387 */ /* 0x0001e80000100800 */
[----:B------:R0:W-:Y:S04]  /*4590*/  STL [R1+0x1c], R233 ;  /* 0x00001ce901007387 */ /* 0x0001e80000100800 */
[----:B------:R0:W-:Y:S04]  /*45a0*/  STL [R1+0x24], R244 ;  /* 0x000024f401007387 */ /* 0x0001e80000100800 */
[----:B------:R0:W-:Y:S04]  /*45b0*/  STG.E.64 [R126.64], R124 ;  /* 0x0000007c7e007986 */ /* 0x0001e8000c101b04 */
[----:B------:R0:W-:Y:S01]  /*45c0*/  STL [R1+0x28], R235 ;  /* 0x000028eb01007387 */ /* 0x0001e20000100800 */
[----:B------:R-:W-:Y:S01]  /*45d0*/  ISETP.GE.AND P0, PT, R161, c[0x0][0x164], PT ;  /* 0x00005900a1007a0c */ /* 0x000fe20003f06270 */
[----:B------:R-:W-:Y:S01]  /*45e0*/  FADD.FTZ R251, R170, R251 ;  /* 0x000000fbaafb7221 */ /* 0x000fe20000010000 */
[----:B------:R-:W-:Y:S01]  /*45f0*/  SEL R4, RZ, 0x1, P5 ;  /* 0x00000001ff047807 */ /* 0x000fe20002800000 */
[----:B------:R-:W-:-:S02]  /*4600*/  FADD.FTZ R250, R171, R250 ;  /* 0x000000faabfa7221 */ /* 0x000fc40000010000 */
[----:B------:R-:W-:-:S08]  /*4610*/  FADD.FTZ R252, R145, R252 ;  /* 0x000000fc91fc7221 */ /* 0x000fd00000010000 */
[----:B0-----:R-:W-:Y:S01]  /*4620*/  @P0 CALL.REL.NOINC `(.L_x_6589) ;  /* 0x0000001000000944 */ /* 0x001fe20003c00000 */
[----:B------:R-:W-:Y:S05]  /*4630*/  BRA `(.L_x_6590) ;  /* 0xffffc1a000007947 */ /* 0x000fea000383ffff */
.L_x_6589:
[----:B------:R-:W-:Y:S01]  /*4640*/  MOV R4, R6 ;  /* 0x0000000600047202 */ /* 0x000fe20000000f00 */
[----:B------:R-:W-:Y:S01]  /*4650*/  IMAD.MOV.U32 R236, RZ, RZ, R237 ;  /* 0x000000ffffec7224 */ /* 0x000fe200078e00ed */
[----:B------:R-:W-:Y:S01]  /*4660*/  MOV R6, R8 ;  /* 0x0000000800067202 */ /* 0x000fe20000000f00 */
[----:B------:R-:W-:Y:S01]  /*4670*/  IMAD.MOV.U32 R37, RZ, RZ, R33 ;  /* 0x000000ffff257224 */ /* 0x000fe200078e0021 */
        /* <DEDUP_REMOVED lines=55> */
.L_x_6586:
        /* <DEDUP_REMOVED lines=32> */
.L_x_6587:
[----:B------:R-:W-:Y:S01]  /*4bf0*/  HFMA2.MMA R127, -RZ, RZ, 0, 9.5367431640625e-07 ;  /* 0x00000010ff7f7435 */ /* 0x000fe200000001ff */
[----:B------:R-:W-:-:S02]  /*4c00*/  MOV R125, R128 ;  /* 0x00000080007d7202 */ /* 0x000fc40000000f00 */
[----:B------:R-:W-:Y:S02]  /*4c10*/  MOV R142, 0x1f ;  /* 0x0000001f008e7802 */ /* 0x000fe40000000f00 */
[----:B------:R-:W-:Y:S02]  /*4c20*/  MOV R131, 0xffffffff ;  /* 0xffffffff00837802 */ /* 0x000fe40000000f00 */
[----:B------:R-:W-:Y:S02]  /*4c30*/  MOV R124, 0x4c50 ;  /* 0x00004c50007c7802 */ /* 0x000fe40000000f00 */
[----:B-----5:R-:W-:Y:S05]  /*4c40*/  CALL.REL.NOINC `($__internal_95_$__cuda_sm70_shflsync_down_p) ;  /* 0x0000046000007944 */ /* 0x020fea0003c00000 */
[----:B-1----:R-:W-:Y:S01]  /*4c50*/  MOV R129, R127 ;  /* 0x0000007f00817202 */ /* 0x002fe20000000f00 */
[----:B------:R-:W-:Y:S05]  /*4c60*/  BRA `(.L_x_6591) ;  /* 0xffffd27000007947 */ /* 0x000fea000383ffff */
.L_x_6588:
[----:B------:R-:W-:Y:S01]  /*4c70*/  HFMA2.MMA R127, -RZ, RZ, 0, 9.5367431640625e-07 ;  /* 0x00000010ff7f7435 */ /* 0x000fe200000001ff */
[----:B------:R-:W-:Y:S02]  /*4c80*/  MOV R125, R126 ;  /* 0x0000007e007d7202 */ /* 0x000fe40000000f00 */
[----:B------:R-:W-:Y:S02]  /*4c90*/  MOV R142, 0x1f ;  /* 0x0000001f008e7802 */ /* 0x000fe40000000f00 */
[----:B------:R-:W-:-:S02]  /*4ca0*/  MOV R131, 0xffffffff ;  /* 0xffffffff00837802 */ /* 0x000fc40000000f00 */
[----:B------:R-:W-:Y:S02]  /*4cb0*/  MOV R124, 0x4cd0 ;  /* 0x00004cd0007c7802 */ /* 0x000fe40000000f00 */
[----:B01---5:R-:W-:Y:S05]  /*4cc0*/  CALL.REL.NOINC `($__internal_95_$__cuda_sm70_shflsync_down_p) ;  /* 0x000003e000007944 */ /* 0x023fea0003c00000 */
[----:B------:R-:W-:Y:S01]  /*4cd0*/  FADD.FTZ R128, R128, R129 ;  /* 0x0000008180807221 */ /* 0x000fe20000010000 */
[----:B------:R-:W-:Y:S01]  /*4ce0*/  MOV R142, 0x1f ;  /* 0x0000001f008e7802 */ /* 0x000fe20000000f00 */
[----:B-1----:R-:W-:Y:S01]  /*4cf0*/  FADD.FTZ R126, R126, R127 ;  /* 0x0000007f7e7e7221 */ /* 0x002fe20000010000 */
[----:B------:R-:W-:Y:S01]  /*4d00*/  HFMA2.MMA R127, -RZ, RZ, 0, 4.76837158203125e-07 ;  /* 0x00000008ff7f7435 */ /* 0x000fe200000001ff */
[----:B------:R-:W-:Y:S01]  /*4d10*/  MOV R131, 0xffffffff ;  /* 0xffffffff00837802 */ /* 0x000fe20000000f00 */
[----:B------:R-:W-:Y:S01]  /*4d20*/  IMAD.MOV.U32 R125, RZ, RZ, R128 ;  /* 0x000000ffff7d7224 */ /* 0x000fe200078e0080 */
[----:B------:R-:W-:-:S03]  /*4d30*/  MOV R124, 0x4d50 ;  /* 0x00004d50007c7802 */ /* 0x000fc60000000f00 */
[----:B------:R-:W-:Y:S05]  /*4d40*/  CALL.REL.NOINC `($__internal_95_$__cuda_sm70_shflsync_down_p) ;  /* 0x0000036000007944 */ /* 0x000fea0003c00000 */
[----:B-1----:R-:W-:Y:S01]  /*4d50*/  MOV R129, R127 ;  /* 0x0000007f00817202 */ /* 0x002fe20000000f00 */
[----:B------:R-:W-:Y:S01]  /*4d60*/  HFMA2.MMA R127, -RZ, RZ, 0, 4.76837158203125e-07 ;  /* 0x00000008ff7f7435 */ /* 0x000fe200000001ff */
[----:B------:R-:W-:Y:S02]  /*4d70*/  MOV R125, R126 ;  /* 0x0000007e007d7202 */ /* 0x000fe40000000f00 */
[----:B------:R-:W-:-:S02]  /*4d80*/  MOV R142, 0x1f ;  /* 0x0000001f008e7802 */ /* 0x000fc40000000f00 */
[----:B------:R-:W-:Y:S02]  /*4d90*/  MOV R131, 0xffffffff ;  /* 0xffffffff00837802 */ /* 0x000fe40000000f00 */
[----:B------:R-:W-:Y:S02]  /*4da0*/  MOV R124, 0x4dc0 ;  /* 0x00004dc0007c7802 */ /* 0x000fe40000000f00 */
[----:B------:R-:W-:Y:S05]  /*4db0*/  CALL.REL.NOINC `($__internal_95_$__cuda_sm70_shflsync_down_p) ;  /* 0x000002f000007944 */ /* 0x000fea0003c00000 */
[----:B------:R-:W-:Y:S01]  /*4dc0*/  FADD.FTZ R128, R129, R128 ;  /* 0x0000008081807221 */ /* 0x000fe20000010000 */
[----:B------:R-:W-:Y:S01]  /*4dd0*/  MOV R142, 0x1f ;  /* 0x0000001f008e7802 */ /* 0x000fe20000000f00 */
[----:B-1----:R-:W-:Y:S01]  /*4de0*/  FADD.FTZ R126, R126, R127 ;  /* 0x0000007f7e7e7221 */ /* 0x002fe20000010000 */
[----:B------:R-:W-:Y:S01]  /*4df0*/  HFMA2.MMA R127, -RZ, RZ, 0, 2.384185791015625e-07 ;  /* 0x00000004ff7f7435 */ /* 0x000fe200000001ff */
[----:B------:R-:W-:Y:S02]  /*4e00*/  MOV R131, 0xffffffff ;  /* 0xffffffff00837802 */ /* 0x000fe40000000f00 */
[----:B------:R-:W-:Y:S02]  /*4e10*/  MOV R125, R128 ;  /* 0x00000080007d7202 */ /* 0x000fe40000000f00 */
[----:B------:R-:W-:-:S02]  /*4e20*/  MOV R124, 0x4e40 ;  /* 0x00004e40007c7802 */ /* 0x000fc40000000f00 */
[----:B------:R-:W-:Y:S05]  /*4e30*/  CALL.REL.NOINC `($__internal_95_$__cuda_sm70_shflsync_down_p) ;  /* 0x0000027000007944 */ /* 0x000fea0003c00000 */
[----:B-1----:R-:W-:Y:S01]  /*4e40*/  MOV R129, R127 ;  /* 0x0000007f00817202 */ /* 0x002fe20000000f00 */
[----:B------:R-:W-:Y:S01]  /*4e50*/  HFMA2.MMA R127, -RZ, RZ, 0, 2.384185791015625e-07 ;  /* 0x00000004ff7f7435 */ /* 0x000fe200000001ff */
[----:B------:R-:W-:-:S02]  /*4e60*/  MOV R125, R126 ;  /* 0x0000007e007d7202 */ /* 0x000fc40000000f00 */
[----:B------:R-:W-:Y:S02]  /*4e70*/  MOV R142, 0x1f ;  /* 0x0000001f008e7802 */ /* 0x000fe40000000f00 */
[----:B------:R-:W-:Y:S02]  /*4e80*/  MOV R131, 0xffffffff ;  /* 0xffffffff00837802 */ /* 0x000fe40000000f00 */
[----:B------:R-:W-:Y:S02]  /*4e90*/  MOV R124, 0x4eb0 ;  /* 0x00004eb0007c7802 */ /* 0x000fe40000000f00 */
[----:B------:R-:W-:Y:S05]  /*4ea0*/  CALL.REL.NOINC `($__internal_95_$__cuda_sm70_shflsync_down_p) ;  /* 0x0000020000007944 */ /* 0x000fea0003c00000 */
[----:B------:R-:W-:Y:S01]  /*4eb0*/  FADD.FTZ R128, R129, R128 ;  /* 0x0000008081807221 */ /* 0x000fe20000010000 */
[----:B------:R-:W-:Y:S01]  /*4ec0*/  MOV R142, 0x1f ;  /* 0x0000001f008e7802 */ /* 0x000fe20000000f00 */
[----:B-1----:R-:W-:Y:S01]  /*4ed0*/  FADD.FTZ R126, R126, R127 ;  /* 0x0000007f7e7e7221 */ /* 0x002fe20000010000 */
[----:B------:R-:W-:Y:S01]  /*4ee0*/  HFMA2.MMA R127, -RZ, RZ, 0, 1.1920928955078125e-07 ;  /* 0x00000002ff7f7435 */ /* 0x000fe200000001ff */
[----:B------:R-:W-:Y:S02]  /*4ef0*/  MOV R131, 0xffffffff ;  /* 0xffffffff00837802 */ /* 0x000fe40000000f00 */
[----:B------:R-:W-:-:S02]  /*4f00*/  MOV R125, R128 ;  /* 0x00000080007d7202 */ /* 0x000fc40000000f00 */
[----:B------:R-:W-:Y:S02]  /*4f10*/  MOV R124, 0x4f30 ;  /* 0x00004f30007c7802 */ /* 0x000fe40000000f00 */
[----:B------:R-:W-:Y:S05]  /*4f20*/  CALL.REL.NOINC `($__internal_95_$__cuda_sm70_shflsync_down_p) ;  /* 0x0000018000007944 */ /* 0x000fea0003c00000 */
[----:B-1----:R-:W-:Y:S01]  /*4f30*/  MOV R129, R127 ;  /* 0x0000007f00817202 */ /* 0x002fe20000000f00 */
[----:B------:R-:W-:Y:S01]  /*4f40*/  HFMA2.MMA R127, -RZ, RZ, 0, 1.1920928955078125e-07 ;  /* 0x00000002ff7f7435 */ /* 0x000fe200000001ff */
[----:B------:R-:W-:Y:S02]  /*4f50*/  MOV R125, R126 ;  /* 0x0000007e007d7202 */ /* 0x000fe40000000f00 */
[----:B------:R-:W-:Y:S02]  /*4f60*/  MOV R142, 0x1f ;  /* 0x0000001f008e7802 */ /* 0x000fe40000000f00 */
[----:B------:R-:W-:Y:S02]  /*4f70*/  MOV R131, 0xffffffff ;  /* 0xffffffff00837802 */ /* 0x000fe40000000f00 */
[----:B------:R-:W-:Y:S02]  /*4f80*/  MOV R124, 0x4fa0 ;  /* 0x00004fa0007c7802 */ /* 0x000fe40000000f00 */
[----:B------:R-:W-:Y:S05]  /*4f90*/  CALL.REL.NOINC `($__internal_95_$__cuda_sm70_shflsync_down_p) ;  /* 0x0000011000007944 */ /* 0x000fea0003c00000 */
[----:B------:R-:W-:Y:S01]  /*4fa0*/  FADD.FTZ R128, R129, R128 ;  /* 0x0000008081807221 */ /* 0x000fe20000010000 */
[----:B------:R-:W-:Y:S01]  /*4fb0*/  MOV R142, 0x1f ;  /* 0x0000001f008e7802 */ /* 0x000fe20000000f00 */
[----:B-1----:R-:W-:Y:S01]  /*4fc0*/  FADD.FTZ R126, R126, R127 ;  /* 0x0000007f7e7e7221 */ /* 0x002fe20000010000 */
[----:B------:R-:W-:Y:S01]  /*4fd0*/  HFMA2.MMA R127, -RZ, RZ, 0, 5.9604644775390625e-08 ;  /* 0x00000001ff7f7435 */ /* 0x000fe200000001ff */
[----:B------:R-:W-:-:S02]  /*4fe0*/  MOV R131, 0xffffffff ;  /* 0xffffffff00837802 */ /* 0x000fc40000000f00 */
[----:B------:R-:W-:Y:S02]  /*4ff0*/  MOV R125, R128 ;  /* 0x00000080007d7202 */ /* 0x000fe40000000f00 */
[----:B------:R-:W-:Y:S02]  /*5000*/  MOV R124, 0x5020 ;  /* 0x00005020007c7802 */ /* 0x000fe40000000f00 */
[----:B------:R-:W-:Y:S05]  /*5010*/  CALL.REL.NOINC `($__internal_95_$__cuda_sm70_shflsync_down_p) ;  /* 0x0000009000007944 */ /* 0x000fea0003c00000 */
[----:B-1----:R-:W-:Y:S01]  /*5020*/  MOV R129, R127 ;  /* 0x0000007f00817202 */ /* 0x002fe20000000f00 */
[----:B------:R-:W-:Y:S01]  /*5030*/  HFMA2.MMA R127, -RZ, RZ, 0, 5.9604644775390625e-08 ;  /* 0x00000001ff7f7435 */ /* 0x000fe200000001ff */
[----:B------:R-:W-:Y:S02]  /*5040*/  MOV R125, R126 ;  /* 0x0000007e007d7202 */ /* 0x000fe40000000f00 */
[----:B------:R-:W-:Y:S02]  /*5050*/  MOV R142, 0x1f ;  /* 0x0000001f008e7802 */ /* 0x000fe40000000f00 */
[----:B------:R-:W-:Y:S02]  /*5060*/  MOV R131, 0xffffffff ;  /* 0xffffffff00837802 */ /* 0x000fe40000000f00 */
[----:B------:R-:W-:-:S02]  /*5070*/  MOV R124, 0x5090 ;  /* 0x00005090007c7802 */ /* 0x000fc40000000f00 */
[----:B------:R-:W-:Y:S05]  /*5080*/  CALL.REL.NOINC `($__internal_95_$__cuda_sm70_shflsync_down_p) ;  /* 0x0000002000007944 */ /* 0x000fea0003c00000 */
[----:B-1----:R-:W-:Y:S01]  /*5090*/  MOV R125, R127 ;  /* 0x0000007f007d7202 */ /* 0x002fe20000000f00 */
[----:B------:R-:W-:Y:S05]  /*50a0*/  BRA `(.L_x_6592) ;  /* 0xffffcf5000007947 */ /* 0x000fea000383ffff */
        .weak           $__internal_95_$__cuda_sm70_shflsync_down_p
        .type           $__internal_95_$__cuda_sm70_shflsync_down_p,@function
        .size           $__internal_95_$__cuda_sm70_shflsync_down_p,(.L_x_12971 - $__internal_95_$__cuda_sm70_shflsync_down_p)
$__internal_95_$__cuda_sm70_shflsync_down_p:
[----:B------:R-:W-:Y:S04]  /*50b0*/  WARPSYNC R131 ;  /* 0x0000008300007348 */ /* 0x000fe80003800000 */
[----:B------:R0:W1:Y:S02]  /*50c0*/  SHFL.DOWN PT, R127, R125, R127, R142 ;  /* 0x0800007f7d7f7389 */ /* 0x00006400000e008e */
[----:B0-----:R-:W-:-:S06]  /*50d0*/  HFMA2.MMA R125, -RZ, RZ, 0, 0 ;  /* 0x00000000ff7d7435 */ /* 0x001fcc00000001ff */
[----:B------:R-:W-:Y:S05]  /*50e0*/  RET.REL.NODEC R124 `(_ZN10layer_norm13ln_bwd_kernelINS_13Kernel_traitsIf13__nv_bfloat16fS2_fjLj7168ELj1ELj1ELj8ELj8ENS_18Kernel_traits_baseILj7168EfS2_fS2_fjLj256EEEEELb1ELb1ELb0ELb1EEEvNS_9BwdParamsE) ;  /* 0xffffaf107c007950 */ /* 0x000fea0003c3ffff */
.L_x_6593:
        /* <DEDUP_REMOVED lines=9> */
.L_x_12971:


//--------------------- .text._ZN10layer_norm22ln_bwd_finalize_kernelINS_22Kernel_traits_finalizeILj7168Ef13__nv_bfloat16fS2_fjLb1ELj1024ELj4ENS_18Kernel_traits_baseILj7168EfS2_fS2_fjLj1024EEEEELb1ELb0EEEvNS_9BwdParamsE --------------------------
	.section	.text._ZN10layer_norm22ln_bwd_finalize_kernelINS_22Kernel_traits_finalizeILj7168Ef13__nv_bfloat16fS2_fjLb1ELj1024ELj4ENS_18Kernel_traits_baseILj7168EfS2_fS2_fjLj1024EEEEELb1ELb0EEEvNS_9BwdParamsE,"ax",@progbits
	.sectioninfo	@"SHI_REGISTERS=32"
	.align	128
        .global         _ZN10layer_norm22ln_bwd_finalize_kernelINS_22Kernel_traits_finalizeILj7168Ef13__nv_bfloat16fS2_fjLb1ELj1024ELj4ENS_18Kernel_traits_baseILj7168EfS2_fS2_fjLj1024EEEEELb1ELb0EEEvNS_9BwdParamsE
        .type           _ZN10layer_norm22ln_bwd_finalize_kernelINS_22Kernel_traits_finalizeILj7168Ef13__nv_bfloat16fS2_fjLb1ELj1024ELj4ENS_18Kernel_traits_baseILj7168EfS2_fS2_fjLj1024EEEEELb1ELb0EEEvNS_9BwdParamsE,@function
        .size           _ZN10layer_norm22ln_bwd_finalize_kernelINS_22Kernel_traits_finalizeILj7168Ef13__nv_bfloat16fS2_fjLb1ELj1024ELj4ENS_18Kernel_traits_baseILj7168EfS2_fS2_fjLj1024EEEEELb1ELb0EEEvNS_9BwdParamsE,(.L_x_12972 - _ZN10layer_norm22ln_bwd_finalize_kernelINS_22Kernel_traits_finalizeILj7168Ef13__nv_bfloat16fS2_fjLb1ELj1024ELj4ENS_18Kernel_traits_baseILj7168EfS2_fS2_fjLj1024EEEEELb1ELb0EEEvNS_9BwdParamsE)
        .other          _ZN10layer_norm22ln_bwd_finalize_kernelINS_22Kernel_traits_finalizeILj7168Ef13__nv_bfloat16fS2_fjLb1ELj1024ELj4ENS_18Kernel_traits_baseILj7168EfS2_fS2_fjLj1024EEEEELb1ELb0EEEvNS_9BwdParamsE,@"STO_CUDA_ENTRY STV_DEFAULT"
_ZN10layer_norm22ln_bwd_finalize_kernelINS_22Kernel_traits_finalizeILj7168Ef13__nv_bfloat16fS2_fjLb1ELj1024ELj4ENS_18Kernel_traits_baseILj7168EfS2_fS2_fjLj1024EEEEELb1ELb0EEEvNS_9BwdParamsE:
.text._ZN10layer_norm22ln_bwd_finalize_kernelINS_22Kernel_traits_finalizeILj7168Ef13__nv_bfloat16fS2_fjLb1ELj1024ELj4ENS_18Kernel_traits_baseILj7168EfS2_fS2_fjLj1024EEEEELb1ELb0EEEvNS_9BwdParamsE:
        /* <DEDUP_REMOVED lines=19> */
.L_x_6607:
        /* <DEDUP_REMOVED lines=33> */
.L_x_6598:
        /* <DEDUP_REMOVED lines=47> */
.L_x_6597:
[----:B------:R-:W-:Y:S05]  /*0630*/  BSYNC B1 ;  /* 0x0000000000017941 */ /* 0x000fea0003800000 */
.L_x_6596:
        /* <DEDUP_REMOVED lines=29> */
.L_x_6600:
[----:B------:R-:W-:Y:S05]  /*0810*/  BSYNC B1 ;  /* 0x0000000000017941 */ /* 0x000fea0003800000 */
.L_x_6599:
        /* <DEDUP_REMOVED lines=14> */
.L_x_6601:
[----:B------:R-:W-:Y:S05]  /*0900*/  BSYNC B1 ;  /* 0x0000000000017941 */ /* 0x000fea0003800000 */
.L_x_6595:
[----:B------:R-:W-:Y:S05]  /*0910*/  BSYNC B0 ;  /* 0x0000000000007941 */ /* 0x000fea0003800000 */
.L_x_6594:
        /* <DEDUP_REMOVED lines=12> */
.L_x_6608:
        /* <DEDUP_REMOVED lines=27> */
.L_x_6609:
        /* <DEDUP_REMOVED lines=9> */
.L_x_6602:
        /* <DEDUP_REMOVED lines=18> */
.L_x_6606:
[----:B------:R-:W-:Y:S05]  /*0d40*/  BSYNC B0 ;  /* 0x0000000000007941 */ /* 0x000fea0003800000 */
.L_x_6605:
[C---:B------:R-:W-:Y:S02]  /*0d50*/  ISETP.GT.U32.AND P1, PT, R4.reuse, -0x1c01, PT ;  /* 0xffffe3ff0400780c */ /* 0x040fe40003f24070 */
[----:B------:R-:W-:-:S02]  /*0d60*/  IADD3 R4, R4, 0x1c00, RZ ;  /* 0x00001c0004047810 */ /* 0x000fc40007ffe0ff */
[----:B------:R-:W-:-:S09]  /*0d70*/  IADD3 R5, R5, 0xe00, RZ ;  /* 0x00000e0005057810 */ /* 0x000fd20007ffe0ff */
[----:B01----:R-:W-:Y:S05]  /*0d80*/  @P1 BRA `(.L_x_6607) ;  /* 0xfffff3a000001947 */ /* 0x003fea000383ffff */
[----:B------:R-:W-:Y:S05]  /*0d90*/  EXIT ;  /* 0x000000000000794d */ /* 0x000fea0003800000 */
.L_x_6603:
[----:B------:R-:W-:Y:S01]  /*0da0*/  HFMA2.MMA R17, -RZ, RZ, 0, 5.9604644775390625e-08 ;  /* 0x00000001ff117435 */ /* 0x000fe200000001ff */
[----:B---3--:R-:W-:Y:S01]  /*0db0*/  MOV R18, R10 ;  /* 0x0000000a00127202 */ /* 0x008fe20000000f00 */
[----:B------:R-:W-:Y:S01]  /*0dc0*/  IMAD.MOV.U32 R14, RZ, RZ, 0x1f ;  /* 0x0000001fff0e7424 */ /* 0x000fe200078e00ff */
[----:B------:R-:W-:Y:S02]  /*0dd0*/  MOV R19, 0xffffffff ;  /* 0xffffffff00137802 */ /* 0x000fe40000000f00 */
[----:B------:R-:W-:Y:S02]  /*0de0*/  MOV R8, 0xe00 ;  /* 0x00000e0000087802 */ /* 0x000fe40000000f00 */
[----:B012---:R-:W-:Y:S05]  /*0df0*/  CALL.REL.NOINC `($__internal_96_$__cuda_sm70_shflsync_bfly_p) ;  /* 0x0000059000007944 */ /* 0x007fea0003c00000 */
[----:B01----:R-:W-:Y:S05]  /*0e00*/  BRA `(.L_x_6608) ;  /* 0xfffffbd000007947 */ /* 0x003fea000383ffff */
.L_x_6604:
[----:B------:R-:W-:Y:S01]  /*0e10*/  HFMA2.MMA R17, -RZ, RZ, 0, 1.1920928955078125e-07 ;  /* 0x00000002ff117435 */ /* 0x000fe200000001ff */
[----:B------:R-:W-:Y:S01]  /*0e20*/  IMAD.MOV.U32 R14, RZ, RZ, 0x1f ;  /* 0x0000001fff0e7424 */ /* 0x000fe200078e00ff */
[----:B------:R-:W-:Y:S02]  /*0e30*/  MOV R19, 0xffffffff ;  /* 0xffffffff00137802 */ /* 0x000fe40000000f00 */
[----:B------:R-:W-:Y:S02]  /*0e40*/  MOV R8, 0xe60 ;  /* 0x00000e6000087802 */ /* 0x000fe40000000f00 */
[----:B0123--:R-:W-:Y:S05]  /*0e50*/  CALL.REL.NOINC `($__internal_96_$__cuda_sm70_shflsync_bfly_p) ;  /* 0x0000053000007944 */ /* 0x00ffea0003c00000 */
[----:B0-----:R-:W-:Y:S01]  /*0e60*/  HFMA2.MMA R17, -RZ, RZ, 0, 2.384185791015625e-07 ;  /* 0x00000004ff117435 */ /* 0x001fe200000001ff */
[----:B-1----:R-:W-:Y:S01]  /*0e70*/  FADD.FTZ R18, R18, R14 ;  /* 0x0000000e12127221 */ /* 0x002fe20000010000 */
[----:B------:R-:W-:Y:S01]  /*0e80*/  MOV R19, 0xffffffff ;  /* 0xffffffff00137802 */ /* 0x000fe20000000f00 */
[----:B------:R-:W-:Y:S01]  /*0e90*/  IMAD.MOV.U32 R14, RZ, RZ, 0x1f ;  /* 0x0000001fff0e7424 */ /* 0x000fe200078e00ff */
[----:B------:R-:W-:-:S02]  /*0ea0*/  MOV R8, 0xec0 ;  /* 0x00000ec000087802 */ /* 0x000fc40000000f00 */
[----:B------:R-:W-:Y:S05]  /*0eb0*/  CALL.REL.NOINC `($__internal_96_$__cuda_sm70_shflsync_bfly_p) ;  /* 0x000004d000007944 */ /* 0x000fea0003c00000 */
[----:B0-----:R-:W-:Y:S01]  /*0ec0*/  HFMA2.MMA R17, -RZ, RZ, 0, 4.76837158203125e-07 ;  /* 0x00000008ff117435 */ /* 0x001fe200000001ff */
[----:B-1----:R-:W-:Y:S01]  /*0ed0*/  FADD.FTZ R18, R18, R14 ;  /* 0x0000000e12127221 */ /* 0x002fe20000010000 */
[----:B------:R-:W-:Y:S01]  /*0ee0*/  MOV R19, 0xffffffff ;  /* 0xffffffff00137802 */ /* 0x000fe20000000f00 */
[----:B------:R-:W-:Y:S01]  /*0ef0*/  IMAD.MOV.U32 R14, RZ, RZ, 0x1f ;  /* 0x0000001fff0e7424 */ /* 0x000fe200078e00ff */
[----:B------:R-:W-:-:S02]  /*0f00*/  MOV R8, 0xf20 ;  /* 0x00000f2000087802 */ /* 0x000fc40000000f00 */
[----:B------:R-:W-:Y:S05]  /*0f10*/  CALL.REL.NOINC `($__internal_96_$__cuda_sm70_shflsync_bfly_p) ;  /* 0x0000047000007944 */ /* 0x000fea0003c00000 */
[----:B-1----:R-:W-:Y:S01]  /*0f20*/  FADD.FTZ R10, R18, R14 ;  /* 0x0000000e120a7221 */ /* 0x002fe20000010000 */
[----:B0-----:R-:W-:Y:S01]  /*0f30*/  HFMA2.MMA R17, -RZ, RZ, 0, 9.5367431640625e-07 ;  /* 0x00000010ff117435 */ /* 0x001fe200000001ff */
[----:B------:R-:W-:Y:S01]  /*0f40*/  IMAD.MOV.U32 R14, RZ, RZ, 0x1f ;  /* 0x0000001fff0e7424 */ /* 0x000fe200078e00ff */
[----:B------:R-:W-:-:S02]  /*0f50*/  MOV R19, 0xffffffff ;  /* 0xffffffff00137802 */ /* 0x000fc40000000f00 */
[----:B------:R-:W-:Y:S02]  /*0f60*/  MOV R18, R10 ;  /* 0x0000000a00127202 */ /* 0x000fe40000000f00 */
[----:B------:R-:W-:Y:S02]  /*0f70*/  MOV R8, 0xf90 ;  /* 0x00000f9000087802 */ /* 0x000fe40000000f00 */
[----:B------:R-:W-:Y:S05]  /*0f80*/  CALL.REL.NOINC `($__internal_96_$__cuda_sm70_shflsync_bfly_p) ;  /* 0x0000040000007944 */ /* 0x000fea0003c00000 */
[----:B0-----:R-:W-:Y:S01]  /*0f90*/  HFMA2.MMA R17, -RZ, RZ, 0, 5.9604644775390625e-08 ;  /* 0x00000001ff117435 */ /* 0x001fe200000001ff */
[----:B-1----:R-:W-:Y:S01]  /*0fa0*/  IMAD.MOV.U32 R13, RZ, RZ, R14 ;  /* 0x000000ffff0d7224 */ /* 0x002fe200078e000e */
[----:B------:R-:W-:Y:S01]  /*0fb0*/  MOV R18, R15 ;  /* 0x0000000f00127202 */ /* 0x000fe20000000f00 */
[----:B------:R-:W-:Y:S01]  /*0fc0*/  IMAD.MOV.U32 R14, RZ, RZ, 0x1f ;  /* 0x0000001fff0e7424 */ /* 0x000fe200078e00ff */
[----:B------:R-:W-:Y:S02]  /*0fd0*/  MOV R19, 0xffffffff ;  /* 0xffffffff00137802 */ /* 0x000fe40000000f00 */
[----:B------:R-:W-:Y:S02]  /*0fe0*/  MOV R8, 0x1000 ;  /* 0x0000100000087802 */ /* 0x000fe40000000f00 */
[----:B------:R-:W-:Y:S05]  /*0ff0*/  CALL.REL.NOINC `($__internal_96_$__cuda_sm70_shflsync_bfly_p) ;  /* 0x0000039000007944 */ /* 0x000fea0003c00000 */
[----:B0-----:R-:W-:Y:S01]  /*1000*/  HFMA2.MMA R17, -RZ, RZ, 0, 1.1920928955078125e-07 ;  /* 0x00000002ff117435 */ /* 0x001fe200000001ff */
[----:B-1----:R-:W-:Y:S01]  /*1010*/  FADD.FTZ R18, R15, R14 ;  /* 0x0000000e0f127221 */ /* 0x002fe20000010000 */
[----:B------:R-:W-:Y:S01]  /*1020*/  MOV R19, 0xffffffff ;  /* 0xffffffff00137802 */ /* 0x000fe20000000f00 */
[----:B------:R-:W-:Y:S01]  /*1030*/  IMAD.MOV.U32 R14, RZ, RZ, 0x1f ;  /* 0x0000001fff0e7424 */ /* 0x000fe200078e00ff */
[----:B------:R-:W-:-:S02]  /*1040*/  MOV R8, 0x1060 ;  /* 0x0000106000087802 */ /* 0x000fc40000000f00 */
[----:B------:R-:W-:Y:S05]  /*1050*/  CALL.REL.NOINC `($__internal_96_$__cuda_sm70_shflsync_bfly_p) ;  /* 0x0000033000007944 */ /* 0x000fea0003c00000 */
        /* <DEDUP_REMOVED lines=14> */
[----:B------:R-:W-:Y:S01]  /*1140*/  MOV R14, 0x1f ;  /* 0x0000001f000e7802 */ /* 0x000fe20000000f00 */
[----:B------:R-:W-:Y:S01]  /*1150*/  IMAD.MOV.U32 R19, RZ, RZ, -0x1 ;  /* 0xffffffffff137424 */ /* 0x000fe200078e00ff */
[----:B------:R-:W-:-:S02]  /*1160*/  MOV R8, 0x1190 ;  /* 0x0000119000087802 */ /* 0x000fc40000000f00 */
[----:B------:R-:W-:Y:S02]  /*1170*/  MOV R18, R12 ;  /* 0x0000000c00127202 */ /* 0x000fe40000000f00 */
[----:B------:R-:W-:Y:S05]  /*1180*/  CALL.REL.NOINC `($__internal_96_$__cuda_sm70_shflsync_bfly_p) ;  /* 0x0000020000007944 */ /* 0x000fea0003c00000 */
[----:B-1----:R-:W-:Y:S01]  /*1190*/  MOV R15, R14 ;  /* 0x0000000e000f7202 */ /* 0x002fe20000000f00 */
[----:B------:R-:W-:Y:S01]  /*11a0*/  HFMA2.MMA R14, -RZ, RZ, 0, 1.847743988037109375e-06 ;  /* 0x0000001fff0e7435 */ /* 0x000fe200000001ff */
[----:B0-----:R-:W-:Y:S01]  /*11b0*/  MOV R18, R11 ;  /* 0x0000000b00127202 */ /* 0x001fe20000000f00 */
        /* <DEDUP_REMOVED lines=13> */
[----:B------:R-:W-:Y:S01]  /*1290*/  IMAD.MOV.U32 R19, RZ, RZ, -0x1 ;  /* 0xffffffffff137424 */ /* 0x000fe200078e00ff */
[----:B------:R-:W-:-:S02]  /*12a0*/  MOV R8, 0x12c0 ;  /* 0x000012c000087802 */ /* 0x000fc40000000f00 */
[----:B------:R-:W-:Y:S05]  /*12b0*/  CALL.REL.NOINC `($__internal_96_$__cuda_sm70_shflsync_bfly_p) ;  /* 0x000000d000007944 */ /* 0x000fea0003c00000 */
[----:B0-----:R-:W-:Y:S01]  /*12c0*/  HFMA2.MMA R17, -RZ, RZ, 0, 4.76837158203125e-07 ;  /* 0x00000008ff117435 */ /* 0x001fe200000001ff */
[----:B-1----:R-:W-:Y:S01]  /*12d0*/  FADD.FTZ R18, R18, R14 ;  /* 0x0000000e12127221 */ /* 0x002fe20000010000 */
[----:B------:R-:W-:-:S02]  /*12e0*/  MOV R14, 0x1f ;  /* 0x0000001f000e7802 */ /* 0x000fc40000000f00 */
[----:B------:R-:W-:Y:S02]  /*12f0*/  MOV R19, 0xffffffff ;  /* 0xffffffff00137802 */ /* 0x000fe40000000f00 */
[----:B------:R-:W-:Y:S02]  /*1300*/  MOV R8, 0x1320 ;  /* 0x0000132000087802 */ /* 0x000fe40000000f00 */
[----:B------:R-:W-:Y:S05]  /*1310*/  CALL.REL.NOINC `($__internal_96_$__cuda_sm70_shflsync_bfly_p) ;  /* 0x0000007000007944 */ /* 0x000fea0003c00000 */
[----:B01----:R-:W-:Y:S01]  /*1320*/  FADD.FTZ R18, R18, R14 ;  /* 0x0000000e12127221 */ /* 0x003fe20000010000 */
[----:B------:R-:W-:Y:S01]  /*1330*/  HFMA2.MMA R14, -RZ, RZ, 0, 1.847743988037109375e-06 ;  /* 0x0000001fff0e7435 */ /* 0x000fe200000001ff */
[----:B------:R-:W-:Y:S01]  /*1340*/  IMAD.MOV.U32 R17, RZ, RZ, 0x10 ;  /* 0x00000010ff117424 */ /* 0x000fe200078e00ff */
[----:B------:R-:W-:Y:S02]  /*1350*/  MOV R19, 0xffffffff ;  /* 0xffffffff00137802 */ /* 0x000fe40000000f00 */
[----:B------:R-:W-:Y:S02]  /*1360*/  MOV R8, 0x1380 ;  /* 0x0000138000087802 */ /* 0x000fe40000000f00 */
[----:B------:R-:W-:Y:S05]  /*1370*/  CALL.REL.NOINC `($__internal_96_$__cuda_sm70_shflsync_bfly_p) ;  /* 0x0000001000007944 */ /* 0x000fea0003c00000 */
[----:B01----:R-:W-:Y:S05]  /*1380*/  BRA `(.L_x_6609) ;  /* 0xfffff80000007947 */ /* 0x003fea000383ffff */
        .weak           $__internal_96_$__cuda_sm70_shflsync_bfly_p
        .type           $__internal_96_$__cuda_sm70_shflsync_bfly_p,@function
        .size           $__internal_96_$__cuda_sm70_shflsync_bfly_p,(.L_x_12972 - $__internal_96_$__cuda_sm70_shflsync_bfly_p)
$__internal_96_$__cuda_sm70_shflsync_bfly_p:
[----:B------:R-:W-:Y:S01]  /*1390*/  HFMA2.MMA R9, -RZ, RZ, 0, 0 ;  /* 0x00000000ff097435 */ /* 0x000fe200000001ff */
[----:B------:R-:W-:Y:S04]  /*13a0*/  WARPSYNC R19 ;  /* 0x0000001300007348 */ /* 0x000fe80003800000 */
[----:B------:R0:W1:Y:S01]  /*13b0*/  SHFL.BFLY PT, R14, R18, R17, R14 ;  /* 0x0c000011120e7389 */ /* 0x00006200000e000e */
[----:B------:R-:W-:Y:S05]  /*13c0*/  RET.REL.NODEC R8 `(_ZN10layer_norm22ln_bwd_finalize_kernelINS_22Kernel_traits_finalizeILj7168Ef13__nv_bfloat16fS2_fjLb1ELj1024ELj4ENS_18Kernel_traits_baseILj7168EfS2_fS2_fjLj1024EEEEELb1ELb0EEEvNS_9BwdParamsE) ;  /* 0xffffec3008007950 */ /* 0x000fea0003c3ffff */
.L_x_6610:
        /* <DEDUP_REMOVED lines=11> */
.L_x_12972:


//--------------------- .text._ZN10layer_norm13ln_bwd_kernelINS_13Kernel_traitsIf13__nv_bfloat16fS2_fjLj7168ELj1ELj1ELj8ELj8ENS_18Kernel_traits_baseILj7168EfS2_fS2_fjLj256EEEEELb1ELb1ELb1ELb0EEEvNS_9BwdParamsE --------------------------
	.section	.text._ZN10layer_norm13ln_bwd_kernelINS_13Kernel_traitsIf13__nv_bfloat16fS2_fjLj7168ELj1ELj1ELj8ELj8ENS_18Kernel_traits_baseILj7168EfS2_fS2_fjLj256EEEEELb1ELb1ELb1ELb0EEEvNS_9BwdParamsE,"ax",@progbits
	.sectioninfo	@"SHI_REGISTERS=255"
	.align	128
        .global         _ZN10layer_norm13ln_bwd_kernelINS_13Kernel_traitsIf13__nv_bfloat16fS2_fjLj7168ELj1ELj1ELj8ELj8ENS_18Kernel_traits_baseILj7168EfS2_fS2_fjLj256EEEEELb1ELb1ELb1ELb0EEEvNS_9BwdParamsE
        .type           _ZN10layer_norm13ln_bwd_kernelINS_13Kernel_traitsIf13__nv_bfloat16fS2_fjLj7168ELj1ELj1ELj8ELj8ENS_18Kernel_traits_baseILj7168EfS2_fS2_fjLj256EEEEELb1ELb1ELb1ELb0EEEvNS_9BwdParamsE,@function
        .size           _ZN10layer_norm13ln_bwd_kernelINS_13Kernel_traitsIf13__nv_bfloat16fS2_fjLj7168ELj1ELj1ELj8ELj8ENS_18Kernel_traits_baseILj7168EfS2_fS2_fjLj256EEEEELb1ELb1ELb1ELb0EEEvNS_9BwdParamsE,(.L_x_12973 - _ZN10layer_norm13ln_bwd_kernelINS_13Kernel_traitsIf13__nv_bfloat16fS2_fjLj7168ELj1ELj1ELj8ELj8ENS_18Kernel_traits_baseILj7168EfS2_fS2_fjLj256EEEEELb1ELb1ELb1ELb0EEEvNS_9BwdParamsE)
        .other          _ZN10layer_norm13ln_bwd_kernelINS_13Kernel_traitsIf13__nv_bfloat16fS2_fjLj7168ELj1ELj1ELj8ELj8ENS_18Kernel_traits_baseILj7168EfS2_fS2_fjLj256EEEEELb1ELb1ELb1ELb0EEEvNS_9BwdParamsE,@"STO_CUDA_ENTRY STV_DEFAULT"
_ZN10layer_norm13ln_bwd_kernelINS_13Kernel_traitsIf13__nv_bfloat16fS2_fjLj7168ELj1ELj1ELj8ELj8ENS_18Kernel_traits_baseILj7168EfS2_fS2_fjLj256EEEEELb1ELb1ELb1ELb0EEEvNS_9BwdParamsE:
.text._ZN10layer_norm13ln_bwd_kernelINS_13Kernel_traitsIf13__nv_bfloat16fS2_fjLj7168ELj1ELj1ELj8ELj8ENS_18Kernel_traits_baseILj7168EfS2_fS2_fjLj256EEEEELb1ELb1ELb1ELb0EEEvNS_9BwdParamsE:
[----:B------:R-:W-:-:S05]  /*0000*/  IMAD.MOV.U32 R1, RZ, RZ, c[0x0][0x28] ;  /* 0x00000a00ff017624 */ /* 0x000fca00078e00ff */
[----:B------:R-:W-:-:S05]  /*0010*/  IADD3 R1, R1, -0x20, RZ ;  /* 0xffffffe001017810 */ /* 0x000fca0007ffe0ff */
[----:B------:R0:W2:Y:S04]  /*0020*/  LDL.64 R72, [R1+0x10] ;  /* 0x0000100001487983 */ /* 0x0000a80000100a00 */
[----:B------:R0:W2:Y:S01]  /*0030*/  LDL.64 R74, [R1+0x18] ;  /* 0x00001800014a7983 */ /* 0x0000a20000100a00 */
[----:B------:R-:W-:Y:S01]  /*0040*/  IMAD.MOV.U32 R0, RZ, RZ, c[0x0][0x168] ;  /* 0x00005a00ff007624 */ /* 0x000fe200078e00ff */
[----:B------:R-:W-:Y:S02]  /*0050*/  ULDC.64 UR4, c[0x0][0x118] ;  /* 0x0000460000047ab9 */ /* 0x000fe40000000a00 */
[----:B------:R-:W1:Y:S02]  /*0060*/  S2R R152, SR_TID.X ;  /* 0x0000000000987919 */ /* 0x000e640000002100 */
[----:B------:R-:W-:-:S04]  /*0070*/  SHF.R.S32.HI R0, RZ, 0x1f, R0 ;  /* 0x0000001fff007819 */ /* 0x000fc80000011400 */
[----:B------:R-:W-:Y:S02]  /*0080*/  LEA.HI R0, R0, c[0x0][0x168], RZ, 0x2 ;  /* 0x00005a0000007a11 */ /* 0x000fe400078f10ff */
[----:B-1----:R-:W-:-:S04]  /*0090*/  LOP3.LUT R3, R152, 0xff, RZ, 0xc, !PT ;  /* 0x000000ff98037812 */ /* 0x002fc800078e0cff */
        /* <DEDUP_REMOVED lines=8> */
[----:B------:R-:W1:Y:S01]  /*0120*/  S2UR UR6, SR_CTAID.X ;  /* 0x00000000000679c3 */ /* 0x000e620000002500 */
        /* <DEDUP_REMOVED lines=24> */
[----:B------:R0:W5:Y:S04]  /*02b0*/  @P0 LDG.E.128 R44, [R18.64] ;  /* 0x00000004122c0981 */ /* 0x000168000c1e1d00 */
[----:B--2---:R-:W2:Y:S01]  /*02c0*/  @P6 LDG.E.128 R72, [R6.64] ;  /* 0x0000000406486981 */ /* 0x004ea2000c1e1d00 */
[----:B------:R-:W-:Y:S01]  /*02d0*/  @P2 IMAD.MOV.U32 R83, RZ, RZ, 0x10 ;  /* 0x00000010ff532424 */ /* 0x000fe200078e00ff */
[----:B------:R-:W-:Y:S01]  /*02e0*/  @P3 MOV R5, 0x10 ;  /* 0x0000001000053802 */ /* 0x000fe20000000f00 */
        /* <DEDUP_REMOVED lines=36> */
[----:B--2---:R-:W-:Y:S04]  /*0530*/  @P6 STL.64 [R1+0x10], R72 ;  /* 0x0000104801006387 */ /* 0x004fe80000100a00 */
[----:B------:R2:W-:Y:S02]  /*0540*/  @P6 STL.64 [R1+0x18], R74 ;  /* 0x0000184a01006387 */ /* 0x0005e40000100a00 */
[----:B--2---:R-:W-:-:S04]  /*0550*/  @P1 IMAD.WIDE.U32 R74, R0, R79, c[0x0][0x1b0] ;  /* 0x00006c00004a1625 */ /* 0x004fc800078e004f */
        /* <DEDUP_REMOVED lines=8> */
[CC--:B---3--:R-:W-:Y:S01]  /*05e0*/  @P3 IMAD.WIDE.U32 R2, R0.reuse, R5.reuse, c[0x0][0x1b0] ;  /* 0x00006c0000023625 */ /* 0x0c8fe200078e0005 */
[----:B------:R3:W5:Y:S03]  /*05f0*/  @P2 LDG.E.128 R60, [R82.64] ;  /* 0x00000004523c2981 */ /* 0x000766000c1e1d00 */
[----:B------:R-:W-:Y:S01]  /*0600*/  @P3 IMAD.WIDE.U32 R6, R0, R5, c[0x0][0x1c8] ;  /* 0x0000720000063625 */ /* 0x000fe200078e0005 */
[----:B------:R1:W5:Y:S04]  /*0610*/  @P3 LDG.E.128 R68, [R2.64] ;  /* 0x0000000402443981 */ /* 0x000368000c1e1d00 */
[----:B------:R0:W5:Y:S01]  /*0620*/  @P3 LDG.E.128 R64, [R6.64] ;  /* 0x0000000406403981 */ /* 0x000162000c1e1d00 */
[----:B-1----:R-:W-:-:S04]  /*0630*/  LEA.HI R3, R152, UR6, RZ, 0x18 ;  /* 0x0000000698037c11 */ /* 0x002fc8000f8fc0ff */
[----:B------:R-:W-:Y:S01]  /*0640*/  ISETP.GE.AND P3, PT, R3, c[0x0][0x164], PT ;  /* 0x0000590003007a0c */ /* 0x000fe20003f66270 */
[----:B------:R-:W-:Y:S01]  /*0650*/  CS2R R72, SRZ ;  /* 0x0000000000487805 */ /* 0x000fe2000001ff00 */
[----:B--2---:R-:W-:Y:S01]  /*0660*/  CS2R R74, SRZ ;  /* 0x00000000004a7805 */ /* 0x004fe2000001ff00 */
[----:B----4-:R-:W-:Y:S01]  /*0670*/  CS2R R78, SRZ ;  /* 0x00000000004e7805 */ /* 0x010fe2000001ff00 */
[----:B0-----:R-:W-:Y:S01]  /*0680*/  CS2R R80, SRZ ;  /* 0x0000000000507805 */ /* 0x001fe2000001ff00 */
[----:B---3--:R-:W-:Y:S01]  /*0690*/  CS2R R82, SRZ ;  /* 0x0000000000527805 */ /* 0x008fe2000001ff00 */
[----:B------:R-:W-:-:S07]  /*06a0*/  CS2R R152, SRZ ;  /* 0x0000000000987805 */ /* 0x000fce000001ff00 */
[----:B------:R-:W-:Y:S05]  /*06b0*/  @P3 BRA `(.L_x_6611) ;  /* 0x000063c000003947 */ /* 0x000fea0003800000 */
[----:B------:R-:W-:Y:S02]  /*06c0*/  IMAD.MOV.U32 R0, RZ, RZ, 0x1 ;  /* 0x00000001ff007424 */ /* 0x000fe400078e00ff */
[----:B------:R-:W-:-:S03]  /*06d0*/  IMAD.MOV.U32 R73, RZ, RZ, RZ ;  /* 0x000000ffff497224 */ /* 0x000fc600078e00ff */
[----:B------:R0:W-:Y:S04]  /*06e0*/  STL.S16 [R1+0x8], R0 ;  /* 0x0000080001007387 */ /* 0x0001e80000100600 */
.L_x_6781:
[----:B------:R-:W-:-:S10]  /*06f0*/  HFMA2.MMA R208, -RZ, RZ, 0, 2.384185791015625e-07 ;  /* 0x00000004ffd07435 */ /* 0x000fd400000001ff */
[----:B------:R-:W-:-:S05]  /*0700*/  IMAD.WIDE R188, R3, R208, c[0x0][0x1d8] ;  /* 0x0000760003bc7625 */ /* 0x000fca00078e02d0 */
[----:B------:R1:W2:Y:S04]  /*0710*/  LDG.E R190, [R188.64] ;  /* 0x00000004bcbe7981 */ /* 0x0002a8000c1e1900 */
[----:B------:R-:W3:Y:S01]  /*0720*/  S2R R191, SR_TID.X ;  /* 0x0000000000bf7919 */ /* 0x000ee20000002100 */
[----:B-1----:R-:W-:-:S05]  /*0730*/  IMAD.WIDE R188, R3, R208, c[0x0][0x1a0] ;  /* 0x0000680003bc7625 */ /* 0x002fca00078e02d0 */
[----:B-----5:R1:W5:Y:S01]  /*0740*/  LDG.E R211, [R188.64] ;  /* 0x00000004bcd37981 */ /* 0x020362000c1e1900 */
[C---:B0-----:R-:W-:Y:S02]  /*0750*/  IMAD R0, R3.reuse, c[0x0][0x168], RZ ;  /* 0x00005a0003007a24 */ /* 0x041fe400078e02ff */
[----:B-1----:R-:W-:-:S05]  /*0760*/  IMAD.WIDE R188, R3, R208, c[0x0][0x1a8] ;  /* 0x00006a0003bc7625 */ /* 0x002fca00078e02d0 */
[----:B------:R0:W5:Y:S02]  /*0770*/  LDG.E R2, [R188.64] ;  /* 0x00000004bc027981 */ /* 0x000164000c1e1900 */
[----:B0-----:R-:W-:-:S05]  /*0780*/  IMAD.WIDE R188, R3, R208, c[0x0][0x1d0] ;  /* 0x0000740003bc7625 */ /* 0x001fca00078e02d0 */
[----:B------:R0:W5:Y:S01]  /*0790*/  LDG.E R207, [R188.64] ;  /* 0x00000004bccf7981 */ /* 0x000162000c1e1900 */
[----:B---3--:R-:W-:Y:S01]  /*07a0*/  LOP3.LUT R209, R191, 0xff, RZ, 0xc0, !PT ;  /* 0x000000ffbfd17812 */ /* 0x008fe200078ec0ff */
[----:B------:R-:W-:Y:S01]  /*07b0*/  IMAD.MOV.U32 R212, RZ, RZ, 0x10 ;  /* 0x00000010ffd47424 */ /* 0x000fe200078e00ff */
[----:B------:R-:W-:Y:S01]  /*07c0*/  BSSY B0, `(.L_x_6612) ;  /* 0x0000204000007945 */ /* 0x000fe20003800000 */
[----:B0-----:R-:W-:-:S04]  /*07d0*/  SHF.R.S32.HI R188, RZ, 0x1f, R0 ;  /* 0x0000001fffbc7819 */ /* 0x001fc80000011400 */
[----:B------:R-:W-:-:S04]  /*07e0*/  LEA.HI R0, R188, R0, RZ, 0x2 ;  /* 0x00000000bc007211 */ /* 0x000fc800078f10ff */
[----:B------:R-:W-:-:S05]  /*07f0*/  LEA.HI.SX32 R0, R0, R209, 0x1e ;  /* 0x000000d100007211 */ /* 0x000fca00078ff2ff */
[----:B------:R-:W-:Y:S01]  /*0800*/  IMAD.WIDE.U32 R188, R0, R212, c[0x0][0x218] ;  /* 0x0000860000bc7625 */ /* 0x000fe200078e00d4 */
[----:B--2---:R-:W-:-:S13]  /*0810*/  ISETP.GT.AND P3, PT, R190, RZ, PT ;  /* 0x000000ffbe00720c */ /* 0x004fda0003f64270 */
[----:B------:R-:W-:Y:S05]  /*0820*/  @P3 BRA `(.L_x_6613) ;  /* 0x0000058000003947 */ /* 0x000fea0003800000 */
[----:B-----5:R-:W-:Y:S01]  /*0830*/  ISETP.GE.AND P4, PT, R207, 0x1, PT ;  /* 0x00000001cf00780c */ /* 0x020fe20003f86270 */
[----:B------:R-:W-:Y:S01]  /*0840*/  BSSY B1, `(.L_x_6614) ;  /* 0x0000011000017945 */ /* 0x000fe20003800000 */
[----:B------:R-:W-:-:S11]  /*0850*/  LOP3.LUT P5, RZ, R4, 0xffffff00, RZ, 0xc0, !PT ;  /* 0xffffff0004ff7812 */ /* 0x000fd600078ac0ff */
[----:B------:R-:W-:-:S05]  /*0860*/  @P4 IADD3 R190, R207, -0x1, RZ ;  /* 0xffffffffcfbe4810 */ /* 0x000fca0007ffe0ff */
[----:B------:R-:W-:-:S05]  /*0870*/  @P4 IMAD R190, R190, c[0x0][0x168], RZ ;  /* 0x00005a00bebe4a24 */ /* 0x000fca00078e02ff */
[----:B------:R-:W-:-:S04]  /*0880*/  @P4 SHF.R.S32.HI R191, RZ, 0x1f, R190 ;  /* 0x0000001fffbf4819 */ /* 0x000fc800000114be */
[----:B------:R-:W-:Y:S01]  /*0890*/  @P4 LEA.HI R191, R191, R190, RZ, 0x2 ;  /* 0x000000bebfbf4211 */ /* 0x000fe200078f10ff */
[----:B------:R-:W-:-:S03]  /*08a0*/  IMAD.MOV.U32 R190, RZ, RZ, RZ ;  /* 0x000000ffffbe7224 */ /* 0x000fc600078e00ff */
[----:B------:R-:W-:Y:S02]  /*08b0*/  @P4 LEA.HI.SX32 R190, R191, R209, 0x1e ;  /* 0x000000d1bfbe4211 */ /* 0x000fe400078ff2ff */
[----:B------:R-:W-:Y:S01]  /*08c0*/  MOV R191, R0 ;  /* 0x0000000000bf7202 */ /* 0x000fe20000000f00 */
        /* <DEDUP_REMOVED lines=8> */
.L_x_6615:
[----:B------:R-:W-:Y:S05]  /*0950*/  BSYNC B1 ;  /* 0x0000000000017941 */ /* 0x000fea0003800000 */
.L_x_6614:
        /* <DEDUP_REMOVED lines=11> */
.L_x_6617:
[----:B------:R-:W-:Y:S05]  /*0a10*/  BSYNC B1 ;  /* 0x0000000000017941 */ /* 0x000fea0003800000 */
.L_x_6616:
        /* <DEDUP_REMOVED lines=11> */
.L_x_6619:
[----:B------:R-:W-:Y:S05]  /*0ad0*/  BSYNC B1 ;  /* 0x0000000000017941 */ /* 0x000fea0003800000 */
.L_x_6618:
        /* <DEDUP_REMOVED lines=10> */
.L_x_6621:
[----:B------:R-:W-:Y:S05]  /*0b80*/  BSYNC B1 ;  /* 0x0000000000017941 */ /* 0x000fea0003800000 */
.L_x_6620:
        /* <DEDUP_REMOVED lines=10> */
.L_x_6623:
[----:B------:R-:W-:Y:S05]  /*0c30*/  BSYNC B1 ;  /* 0x0000000000017941 */ /* 0x000fea0003800000 */
.L_x_6622:
        /* <DEDUP_REMOVED lines=10> */
.L_x_6625:
[----:B------:R-:W-:Y:S05]  /*0ce0*/  BSYNC B1 ;  /* 0x0000000000017941 */ /* 0x000fea0003800000 */
.L_x_6624:
[----:B------:R-:W-:Y:S01]  /*0cf0*/  ISETP.GE.U32.AND P4, PT, R4, 0x700, PT ;  /* 0x000007000400780c */ /* 0x000fe20003f86070 */
[----:B------:R-:W-:Y:S02]  /*0d00*/  IMAD.MOV.U32 R209, RZ, RZ, RZ ;  /* 0x000000ffffd17224 */ /* 0x000fe400078e00ff */
[----:B------:R-:W-:-:S10]  /*0d10*/  IMAD.MOV.U32 R210, RZ, RZ, RZ ;  /* 0x000000ffffd27224 */ /* 0x000fd400078e00ff */
        /* <DEDUP_REMOVED lines=9> */
.L_x_6613:
[----:B------:R-:W-:Y:S01]  /*0db0*/  IADD3 R191, R190, -0x1, RZ ;  /* 0xffffffffbebf7810 */ /* 0x000fe20007ffe0ff */
[----:B------:R-:W-:Y:S01]  /*0dc0*/  BSSY B1, `(.L_x_6627) ;  /* 0x0000049000017945 */ /* 0x000fe20003800000 */
[----:B-----5:R-:W-:Y:S01]  /*0dd0*/  ISETP.GE.AND P4, PT, R207, 0x1, PT ;  /* 0x00000001cf00780c */ /* 0x020fe20003f86270 */
[----:B------:R-:W-:Y:S01]  /*0de0*/  IMAD.MOV.U32 R213, RZ, RZ, R0 ;  /* 0x000000ffffd57224 */ /* 0x000fe200078e0000 */
[----:B------:R-:W-:Y:S01]  /*0df0*/  LOP3.LUT P5, RZ, R4, 0xffffff00, RZ, 0xc0, !PT ;  /* 0xffffff0004ff7812 */ /* 0x000fe200078ac0ff */
[----:B------:R-:W-:Y:S01]  /*0e00*/  IMAD R191, R191, c[0x0][0x168], RZ ;  /* 0x00005a00bfbf7a24 */ /* 0x000fe200078e02ff */
[----:B------:R-:W-:-:S04]  /*0e10*/  MOV R210, RZ ;  /* 0x000000ff00d27202 */ /* 0x000fc80000000f00 */
[----:B------:R-:W-:-:S04]  /*0e20*/  SHF.R.S32.HI R190, RZ, 0x1f, R191 ;  /* 0x0000001fffbe7819 */ /* 0x000fc800000114bf */
[----:B------:R-:W-:Y:S02]  /*0e30*/  LEA.HI R191, R190, R191, RZ, 0x2 ;  /* 0x000000bfbebf7211 */ /* 0x000fe400078f10ff */
[----:B------:R-:W-:Y:S02]  /*0e40*/  @P4 IADD3 R190, R207, -0x1, RZ ;  /* 0xffffffffcfbe4810 */ /* 0x000fe40007ffe0ff */
[----:B------:R-:W-:-:S03]  /*0e50*/  LEA.HI.SX32 R212, R191, R209, 0x1e ;  /* 0x000000d1bfd47211 */ /* 0x000fc600078ff2ff */
[----:B------:R-:W-:-:S05]  /*0e60*/  @P4 IMAD R190, R190, c[0x0][0x168], RZ ;  /* 0x00005a00bebe4a24 */ /* 0x000fca00078e02ff */
[----:B------:R-:W-:-:S04]  /*0e70*/  @P4 SHF.R.S32.HI R208, RZ, 0x1f, R190 ;  /* 0x0000001fffd04819 */ /* 0x000fc800000114be */
[----:B------:R-:W-:Y:S01]  /*0e80*/  @P4 LEA.HI R190, R208, R190, RZ, 0x2 ;  /* 0x000000bed0be4211 */ /* 0x000fe200078f10ff */
[----:B------:R-:W-:-:S03]  /*0e90*/  IMAD.MOV.U32 R208, RZ, RZ, RZ ;  /* 0x000000ffffd07224 */ /* 0x000fc600078e00ff */
[----:B------:R-:W-:Y:S01]  /*0ea0*/  @P4 LEA.HI.SX32 R208, R190, R209, 0x1e ;  /* 0x000000d1bed04211 */ /* 0x000fe200078ff2ff */
[----:B------:R-:W-:Y:S01]  /*0eb0*/  IMAD.MOV.U32 R209, RZ, RZ, RZ ;  /* 0x000000ffffd17224 */ /* 0x000fe200078e00ff */
[----:B------:R-:W-:Y:S05]  /*0ec0*/  @!P5 BRA `(.L_x_6628) ;  /* 0x000003800000d947 */ /* 0x000fea0003800000 */
[----:B------:R-:W0:Y:S01]  /*0ed0*/  LDC.U8 R214, c[0x0][0x1f0] ;  /* 0x00007c00ffd67b82 */ /* 0x000e220000000000 */
[----:B------:R-:W-:-:S04]  /*0ee0*/  ISETP.NE.U32.AND P4, PT, RZ, c[0x0][0x218], PT ;  /* 0x00008600ff007a0c */ /* 0x000fc80003f85070 */
[----:B------:R-:W-:Y:S01]  /*0ef0*/  ISETP.NE.AND.EX P4, PT, RZ, c[0x0][0x21c], PT, P4 ;  /* 0x00008700ff007a0c */ /* 0x000fe20003f85340 */
[----:B------:R-:W-:Y:S01]  /*0f00*/  IMAD.MOV.U32 R5, RZ, RZ, 0x8 ;  /* 0x00000008ff057424 */ /* 0x000fe200078e00ff */
[----:B------:R-:W-:-:S11]  /*0f10*/  HFMA2.MMA R191, -RZ, RZ, 0, 9.5367431640625e-07 ;  /* 0x00000010ffbf7435 */ /* 0x000fd600000001ff */
[----:B------:R1:W5:Y:S01]  /*0f20*/  @P4 LDG.E.128 R156, [R188.64] ;  /* 0x00000004bc9c4981 */ /* 0x000362000c1e1d00 */
[----:B------:R-:W-:Y:S01]  /*0f30*/  IMAD.MOV.U32 R217, RZ, RZ, 0x4 ;  /* 0x00000004ffd97424 */ /* 0x000fe200078e00ff */
[----:B0-----:R-:W-:Y:S01]  /*0f40*/  ISETP.NE.AND P4, PT, R214, RZ, PT ;  /* 0x000000ffd600720c */ /* 0x001fe20003f85270 */
[----:B-1----:R-:W-:-:S03]  /*0f50*/  IMAD.WIDE.U32 R188, R212, R5, c[0x0][0x208] ;  /* 0x00008200d4bc7625 */ /* 0x002fc600078e0005 */
[----:B------:R-:W-:Y:S02]  /*0f60*/  FSEL R16, R211, RZ, !P4 ;  /* 0x000000ffd3107208 */ /* 0x000fe40006000000 */
[----:B------:R0:W2:Y:S02]  /*0f70*/  LDG.E.64 R214, [R188.64] ;  /* 0x00000004bcd67981 */ /* 0x0000a4000c1e1b00 */
[----:B0-----:R-:W-:-:S06]  /*0f80*/  IMAD.WIDE.U32 R188, R0, R191, c[0x0][0x188] ;  /* 0x0000620000bc7625 */ /* 0x001fcc00078e00bf */
[----:B------:R-:W3:Y:S01]  /*0f90*/  LDG.E.128 R188, [R188.64] ;  /* 0x00000004bcbc7981 */ /* 0x000ee2000c1e1d00 */
[----:B------:R-:W-:-:S05]  /*0fa0*/  IMAD.WIDE.U32 R216, R208, R217, c[0x0][0x190] ;  /* 0x00006400d0d87625 */ /* 0x000fca00078e00d9 */
[----:B------:R0:W5:Y:S01]  /*0fb0*/  LDG.E R5, [R216.64] ;  /* 0x00000004d8057981 */ /* 0x000162000c1e1900 */
[----:B------:R-:W-:Y:S02]  /*0fc0*/  IADD3 R208, R208, 0x100, RZ ;  /* 0x00000100d0d07810 */ /* 0x000fe40007ffe0ff */
[----:B------:R-:W-:Y:S02]  /*0fd0*/  IADD3 R212, R212, 0x100, RZ ;  /* 0x00000100d4d47810 */ /* 0x000fe40007ffe0ff */
[--C-:B--2---:R-:W-:Y:S01]  /*0fe0*/  SHF.R.U64 R209, R214, 0x10, R215.reuse ;  /* 0x00000010d6d17819 */ /* 0x104fe200000012d7 */
[----:B------:R-:W-:Y:S01]  /*0ff0*/  IMAD.MOV.U32 R251, RZ, RZ, R214 ;  /* 0x000000fffffb7224 */ /* 0x000fe200078e00d6 */
[----:B------:R-:W-:Y:S02]  /*1000*/  MOV R213, R215 ;  /* 0x000000d700d57202 */ /* 0x000fe40000000f00 */
[----:B------:R-:W-:Y:S01]  /*1010*/  SHF.R.U32.HI R210, RZ, 0x10, R215 ;  /* 0x00000010ffd27819 */ /* 0x000fe200000116d7 */
[----:B---3--:R-:W-:-:S02]  /*1020*/  FADD.FTZ R188, -R16, R188 ;  /* 0x000000bc10bc7221 */ /* 0x008fc40000010100 */
[----:B------:R-:W-:Y:S02]  /*1030*/  FADD.FTZ R189, -R16, R189 ;  /* 0x000000bd10bd7221 */ /* 0x000fe40000010100 */
[----:B0-----:R-:W-:Y:S01]  /*1040*/  FMUL.FTZ R216, R2, R188 ;  /* 0x000000bc02d87220 */ /* 0x001fe20000410000 */
[----:B------:R-:W-:Y:S01]  /*1050*/  PRMT R188, RZ, 0x5410, R209 ;  /* 0x00005410ffbc7816 */ /* 0x000fe200000000d1 */
[C---:B------:R-:W-:Y:S02]  /*1060*/  FADD.FTZ R190, -R16.reuse, R190 ;  /* 0x000000be10be7221 */ /* 0x040fe40000010100 */
[----:B------:R-:W-:Y:S02]  /*1070*/  FADD.FTZ R16, -R16, R191 ;  /* 0x000000bf10107221 */ /* 0x000fe40000010100 */
[----:B------:R-:W-:Y:S01]  /*1080*/  FMUL.FTZ R217, R2, R189 ;  /* 0x000000bd02d97220 */ /* 0x000fe20000410000 */
[----:B------:R-:W-:Y:S01]  /*1090*/  PRMT R189, RZ, 0x5410, R213 ;  /* 0x00005410ffbd7816 */ /* 0x000fe200000000d5 */
[----:B------:R-:W-:Y:S01]  /*10a0*/  FMUL.FTZ R215, R21, R188 ;  /* 0x000000bc15d77220 */ /* 0x000fe20000410000 */
[----:B------:R-:W-:Y:S01]  /*10b0*/  IADD3 R213, R0, 0x100, RZ ;  /* 0x0000010000d57810 */ /* 0x000fe20007ffe0ff */
[C---:B------:R-:W-:Y:S01]  /*10c0*/  FMUL.FTZ R248, R2.reuse, R16 ;  /* 0x0000001002f87220 */ /* 0x040fe20000410000 */
[----:B------:R-:W-:Y:S01]  /*10d0*/  PRMT R16, RZ, 0x5410, R251 ;  /* 0x00005410ff107816 */ /* 0x000fe200000000fb */
[----:B------:R0:W-:Y:S01]  /*10e0*/  STL [R1+0x4], R217 ;  /* 0x000004d901007387 */ /* 0x0001e20000100800 */
[----:B------:R-:W-:Y:S01]  /*10f0*/  FMUL.FTZ R252, R2, R190 ;  /* 0x000000be02fc7220 */ /* 0x000fe20000410000 */
[----:B------:R-:W-:Y:S01]  /*1100*/  PRMT R190, RZ, 0x5410, R210 ;  /* 0x00005410ffbe7816 */ /* 0x000fe200000000d2 */
[----:B------:R-:W-:Y:S01]  /*1110*/  FADD.FTZ R101, R101, R188 ;  /* 0x000000bc65657221 */ /* 0x000fe20000010000 */
[----:B------:R1:W-:Y:S01]  /*1120*/  STL [R1], R215 ;  /* 0x000000d701007387 */ /* 0x0003e20000100800 */
[----:B------:R-:W-:-:S02]  /*1130*/  FADD.FTZ R100, R100, R16 ;  /* 0x0000001064647221 */ /* 0x000fc40000010000 */
[-C--:B------:R-:W-:Y:S02]  /*1140*/  FFMA.FTZ R72, R216, R16.reuse, R72 ;  /* 0x00000010d8487223 */ /* 0x080fe40000010048 */
[----:B------:R-:W-:Y:S02]  /*1150*/  FMUL.FTZ R16, R20, R16 ;  /* 0x0000001014107220 */ /* 0x000fe40000410000 */
[----:B------:R-:W-:Y:S02]  /*1160*/  FFMA.FTZ R73, R217, R188, R73 ;  /* 0x000000bcd9497223 */ /* 0x000fe40000010049 */
[----:B------:R-:W-:Y:S02]  /*1170*/  FADD.FTZ R102, R102, R189 ;  /* 0x000000bd66667221 */ /* 0x000fe40000010000 */
[-C--:B------:R-:W-:Y:S02]  /*1180*/  FFMA.FTZ R74, R252, R189.reuse, R74 ;  /* 0x000000bdfc4a7223 */ /* 0x080fe4000001004a */
[----:B------:R-:W-:-:S02]  /*1190*/  FMUL.FTZ R251, R22, R189 ;  /* 0x000000bd16fb7220 */ /* 0x000fc40000410000 */
[----:B------:R-:W-:Y:S02]  /*11a0*/  FADD.FTZ R189, RZ, R16 ;  /* 0x00000010ffbd7221 */ /* 0x000fe40000010000 */
[----:B------:R-:W-:Y:S02]  /*11b0*/  FFMA.FTZ R188, R216, R16, RZ ;  /* 0x00000010d8bc7223 */ /* 0x000fe400000100ff */
[----:B------:R-:W-:Y:S02]  /*11c0*/  FADD.FTZ R189, R189, R215 ;  /* 0x000000d7bdbd7221 */ /* 0x000fe40000010000 */
[----:B------:R-:W-:Y:S02]  /*11d0*/  FFMA.FTZ R188, R217, R215, R188 ;  /* 0x000000d7d9bc7223 */ /* 0x000fe400000100bc */
[----:B0-----:R-:W-:Y:S02]  /*11e0*/  FMUL.FTZ R217, R23, R190 ;  /* 0x000000be17d97220 */ /* 0x001fe40000410000 */
[----:B------:R-:W-:-:S02]  /*11f0*/  FADD.FTZ R189, R189, R251 ;  /* 0x000000fbbdbd7221 */ /* 0x000fc40000010000 */
[----:B------:R-:W-:Y:S02]  /*1200*/  FFMA.FTZ R188, R252, R251, R188 ;  /* 0x000000fbfcbc7223 */ /* 0x000fe400000100bc */
[----:B------:R-:W-:Y:S02]  /*1210*/  FADD.FTZ R103, R103, R190 ;  /* 0x000000be67677221 */ /* 0x000fe40000010000 */
[C---:B------:R-:W-:Y:S02]  /*1220*/  FFMA.FTZ R75, R248.reuse, R190, R75 ;  /* 0x000000bef84b7223 */ /* 0x040fe4000001004b */
[----:B------:R-:W-:Y:S02]  /*1230*/  FADD.FTZ R209, R189, R217 ;  /* 0x000000d9bdd17221 */ /* 0x000fe40000010000 */
[----:B------:R-:W-:Y:S02]  /*1240*/  FFMA.FTZ R210, R248, R217, R188 ;  /* 0x000000d9f8d27223 */ /* 0x000fe400000100bc */
.L_x_6628:
[----:B-1----:R-:W-:Y:S05]  /*1250*/  BSYNC B1 ;  /* 0x0000000000017941 */ /* 0x002fea0003800000 */
.L_x_6627:
[----:B------:R-:W-:Y:S01]  /*1260*/  ISETP.GE.U32.AND P4, PT, R4, 0x200, PT ;  /* 0x000002000400780c */ /* 0x000fe20003f86070 */
[----:B------:R-:W-:-:S12]  /*1270*/  BSSY B1, `(.L_x_6629) ;  /* 0x0000039000017945 */ /* 0x000fd80003800000 */
[----:B------:R-:W-:Y:S05]  /*1280*/  @!P4 BRA `(.L_x_6630) ;  /* 0x000003700000c947 */ /* 0x000fea0003800000 */
[----:B------:R-:W-:Y:S01]  /*1290*/  ISETP.NE.U32.AND P4, PT, RZ, c[0x0][0x218], PT ;  /* 0x00008600ff007a0c */ /* 0x000fe20003f85070 */
[----:B------:R-:W-:Y:S01]  /*12a0*/  IMAD.MOV.U32 R190, RZ, RZ, 0x10 ;  /* 0x00000010ffbe7424 */ /* 0x000fe200078e00ff */
[----:B------:R-:W0:Y:S02]  /*12b0*/  LDC.U8 R191, c[0x0][0x1f0] ;  /* 0x00007c00ffbf7b82 */ /* 0x000e240000000000 */
[----:B------:R-:W-:-:S13]  /*12c0*/  ISETP.NE.AND.EX P4, PT, RZ, c[0x0][0x21c], PT, P4 ;  /* 0x00008700ff007a0c */ /* 0x000fda0003f85340 */
[----:B------:R-:W-:-:S05]  /*12d0*/  @P4 IMAD.WIDE.U32 R188, R213, R190, c[0x0][0x218] ;  /* 0x00008600d5bc4625 */ /* 0x000fca00078e00be */
[----:B------:R1:W5:Y:S01]  /*12e0*/  @P4 LDG.E.128 R160, [R188.64] ;  /* 0x00000004bca04981 */ /* 0x000362000c1e1d00 */
[----:B------:R-:W-:Y:S01]  /*12f0*/  HFMA2.MMA R214, -RZ, RZ, 0, 2.384185791015625e-07 ;  /* 0x00000004ffd67435 */ /* 0x000fe200000001ff */
[----:B0-----:R-:W-:-:S04]  /*1300*/  ISETP.NE.AND P4, PT, R191, RZ, PT ;  /* 0x000000ffbf00720c */ /* 0x001fc80003f85270 */
[----:B------:R-:W-:Y:S01]  /*1310*/  FSEL R206, R211, RZ, !P4 ;  /* 0x000000ffd3ce7208 */ /* 0x000fe20006000000 */
[----:B-1----:R-:W-:-:S04]  /*1320*/  IMAD.MOV.U32 R188, RZ, RZ, 0x8 ;  /* 0x00000008ffbc7424 */ /* 0x002fc800078e00ff */
[----:B------:R-:W-:-:S05]  /*1330*/  IMAD.WIDE.U32 R188, R212, R188, c[0x0][0x208] ;  /* 0x00008200d4bc7625 */ /* 0x000fca00078e00bc */
[----:B------:R0:W2:Y:S02]  /*1340*/  LDG.E.64 R204, [R188.64] ;  /* 0x00000004bccc7981 */ /* 0x0000a4000c1e1b00 */
[----:B0-----:R-:W-:-:S06]  /*1350*/  IMAD.WIDE.U32 R188, R213, R190, c[0x0][0x188] ;  /* 0x00006200d5bc7625 */ /* 0x001fcc00078e00be */
[----:B------:R-:W3:Y:S01]  /*1360*/  LDG.E.128 R188, [R188.64] ;  /* 0x00000004bcbc7981 */ /* 0x000ee2000c1e1d00 */
[----:B------:R-:W-:-:S05]  /*1370*/  IMAD.WIDE.U32 R214, R208, R214, c[0x0][0x190] ;  /* 0x00006400d0d67625 */ /* 0x000fca00078e00d6 */
[----:B------:R0:W5:Y:S01]  /*1380*/  LDG.E R6, [R214.64] ;  /* 0x00000004d6067981 */ /* 0x000162000c1e1900 */
[----:B------:R-:W-:Y:S02]  /*1390*/  IADD3 R208, R208, 0x100, RZ ;  /* 0x00000100d0d07810 */ /* 0x000fe40007ffe0ff */
[----:B------:R-:W-:Y:S02]  /*13a0*/  IADD3 R212, R212, 0x100, RZ ;  /* 0x00000100d4d47810 */ /* 0x000fe40007ffe0ff */
[----:B------:R-:W-:Y:S01]  /*13b0*/  IADD3 R213, R213, 0x100, RZ ;  /* 0x00000100d5d57810 */ /* 0x000fe20007ffe0ff */
[----:B--2---:R-:W-:Y:S01]  /*13c0*/  IMAD.MOV.U32 R243, RZ, RZ, R204 ;  /* 0x000000fffff37224 */ /* 0x004fe200078e00cc */
[--C-:B0-----:R-:W-:Y:S01]  /*13d0*/  SHF.R.U64 R214, R204, 0x10, R205.reuse ;  /* 0x00000010ccd67819 */ /* 0x101fe200000012cd */
[--C-:B------:R-:W-:Y:S01]  /*13e0*/  IMAD.MOV.U32 R245, RZ, RZ, R205.reuse ;  /* 0x000000fffff57224 */ /* 0x100fe200078e00cd */
[----:B------:R-:W-:Y:S01]  /*13f0*/  SHF.R.U32.HI R215, RZ, 0x10, R205 ;  /* 0x00000010ffd77819 */ /* 0x000fe200000116cd */
[----:B---3--:R-:W-:-:S02]  /*1400*/  FADD.FTZ R191, -R206, R191 ;  /* 0x000000bfcebf7221 */ /* 0x008fc40000010100 */
[----:B------:R-:W-:Y:S02]  /*1410*/  FADD.FTZ R189, -R206, R189 ;  /* 0x000000bdcebd7221 */ /* 0x000fe40000010100 */
[----:B------:R-:W-:Y:S01]  /*1420*/  FMUL.FTZ R244, R2, R191 ;  /* 0x000000bf02f47220 */ /* 0x000fe20000410000 */
[----:B------:R-:W-:Y:S01]  /*1430*/  PRMT R191, RZ, 0x5410, R243 ;  /* 0x00005410ffbf7816 */ /* 0x000fe200000000f3 */
[----:B------:R-:W-:Y:S02]  /*1440*/  FADD.FTZ R188, -R206, R188 ;  /* 0x000000bccebc7221 */ /* 0x000fe40000010100 */
[----:B------:R-:W-:Y:S01]  /*1450*/  FMUL.FTZ R205, R2, R189 ;  /* 0x000000bd02cd7220 */ /* 0x000fe20000410000 */
[----:B------:R-:W-:Y:S01]  /*1460*/  PRMT R189, RZ, 0x5410, R214 ;  /* 0x00005410ffbd7816 */ /* 0x000fe200000000d6 */
[----:B------:R-:W-:Y:S02]  /*1470*/  FADD.FTZ R190, -R206, R190 ;  /* 0x000000becebe7221 */ /* 0x000fe40000010100 */
[----:B------:R-:W-:Y:S01]  /*1480*/  FMUL.FTZ R204, R2, R188 ;  /* 0x000000bc02cc7220 */ /* 0x000fe20000410000 */
[----:B------:R-:W-:Y:S01]  /*1490*/  PRMT R188, RZ, 0x5410, R215 ;  /* 0x00005410ffbc7816 */ /* 0x000fe200000000d7 */
[----:B------:R-:W-:-:S02]  /*14a0*/  FMUL.FTZ R247, R24, R191 ;  /* 0x000000bf18f77220 */ /* 0x000fc40000410000 */
[----:B------:R-:W-:Y:S01]  /*14b0*/  FMUL.FTZ R206, R2, R190 ;  /* 0x000000be02ce7220 */ /* 0x000fe20000410000 */
[----:B------:R-:W-:Y:S01]  /*14c0*/  PRMT R190, RZ, 0x5410, R245 ;  /* 0x00005410ffbe7816 */ /* 0x000fe200000000f5 */
        /* <DEDUP_REMOVED lines=19> */
.L_x_6630:
[----:B------:R-:W-:Y:S05]  /*1600*/  BSYNC B1 ;  /* 0x0000000000017941 */ /* 0x000fea0003800000 */
.L_x_6629:
[----:B------:R-:W-:Y:S01]  /*1610*/  ISETP.GE.U32.AND P4, PT, R4, 0x300, PT ;  /* 0x000003000400780c */ /* 0x000fe20003f86070 */
[----:B------:R-:W-:-:S12]  /*1620*/  BSSY B1, `(.L_x_6631) ;  /* 0x0000039000017945 */ /* 0x000fd80003800000 */
[----:B------:R-:W-:Y:S05]  /*1630*/  @!P4 BRA `(.L_x_6632) ;  /* 0x000003700000c947 */ /* 0x000fea0003800000 */
[----:B------:R-:W-:Y:S01]  /*1640*/  ISETP.NE.U32.AND P4, PT, RZ, c[0x0][0x218], PT ;  /* 0x00008600ff007a0c */ /* 0x000fe20003f85070 */
[----:B------:R-:W0:Y:S01]  /*1650*/  LDC.U8 R189, c[0x0][0x1f0] ;  /* 0x00007c00ffbd7b82 */ /* 0x000e220000000000 */
[----:B------:R-:W-:Y:S02]  /*1660*/  MOV R188, 0x10 ;  /* 0x0000001000bc7802 */ /* 0x000fe40000000f00 */
[----:B------:R-:W-:-:S13]  /*1670*/  ISETP.NE.AND.EX P4, PT, RZ, c[0x0][0x21c], PT, P4 ;  /* 0x00008700ff007a0c */ /* 0x000fda0003f85340 */
[----:B------:R-:W-:-:S05]  /*1680*/  @P4 IMAD.WIDE.U32 R18, R213, R188, c[0x0][0x218] ;  /* 0x00008600d5124625 */ /* 0x000fca00078e00bc */
[----:B------:R1:W5:Y:S01]  /*1690*/  @P4 LDG.E.128 R164, [R18.64] ;  /* 0x0000000412a44981 */ /* 0x000362000c1e1d00 */
[----:B------:R-:W-:Y:S01]  /*16a0*/  IMAD.MOV.U32 R214, RZ, RZ, 0x4 ;  /* 0x00000004ffd67424 */ /* 0x000fe200078e00ff */
[----:B0-----:R-:W-:Y:S01]  /*16b0*/  ISETP.NE.AND P4, PT, R189, RZ, PT ;  /* 0x000000ffbd00720c */ /* 0x001fe20003f85270 */
[----:B------:R-:W-:-:S03]  /*16c0*/  IMAD.WIDE.U32 R188, R213, R188, c[0x0][0x188] ;  /* 0x00006200d5bc7625 */ /* 0x000fc600078e00bc */
[----:B------:R-:W-:Y:S01]  /*16d0*/  FSEL R17, R211, RZ, !P4 ;  /* 0x000000ffd3117208 */ /* 0x000fe20006000000 */
[----:B-1----:R-:W-:Y:S02]  /*16e0*/  IMAD.MOV.U32 R18, RZ, RZ, 0x8 ;  /* 0x00000008ff127424 */ /* 0x002fe400078e00ff */
[----:B------:R-:W2:Y:S02]  /*16f0*/  LDG.E.128 R188, [R188.64] ;  /* 0x00000004bcbc7981 */ /* 0x000ea4000c1e1d00 */
[----:B------:R-:W-:-:S06]  /*1700*/  IMAD.WIDE.U32 R18, R212, R18, c[0x0][0x208] ;  /* 0x00008200d4127625 */ /* 0x000fcc00078e0012 */
[----:B------:R-:W3:Y:S01]  /*1710*/  LDG.E.64 R18, [R18.64] ;  /* 0x0000000412127981 */ /* 0x000ee2000c1e1b00 */
[----:B------:R-:W-:-:S05]  /*1720*/  IMAD.WIDE.U32 R214, R208, R214, c[0x0][0x190] ;  /* 0x00006400d0d67625 */ /* 0x000fca00078e00d6 */
[----:B------:R0:W5:Y:S01]  /*1730*/  LDG.E R7, [R214.64] ;  /* 0x00000004d6077981 */ /* 0x000162000c1e1900 */
[----:B------:R-:W-:Y:S02]  /*1740*/  IADD3 R208, R208, 0x100, RZ ;  /* 0x00000100d0d07810 */ /* 0x000fe40007ffe0ff */
[----:B------:R-:W-:Y:S02]  /*1750*/  IADD3 R212, R212, 0x100, RZ ;  /* 0x00000100d4d47810 */ /* 0x000fe40007ffe0ff */
[----:B------:R-:W-:Y:S01]  /*1760*/  IADD3 R213, R213, 0x100, RZ ;  /* 0x00000100d5d57810 */ /* 0x000fe20007ffe0ff */
[----:B--2---:R-:W-:-:S04]  /*1770*/  FADD.FTZ R191, -R17, R191 ;  /* 0x000000bf11bf7221 */ /* 0x004fc80000010100 */
[----:B------:R-:W-:Y:S01]  /*1780*/  FMUL.FTZ R221, R2, R191 ;  /* 0x000000bf02dd7220 */ /* 0x000fe20000410000 */
[----:B---3--:R-:W-:Y:S01]  /*1790*/  MOV R239, R18 ;  /* 0x0000001200ef7202 */ /* 0x008fe20000000f00 */
[--C-:B------:R-:W-:Y:S01]  /*17a0*/  IMAD.MOV.U32 R240, RZ, RZ, R19.reuse ;  /* 0x000000fffff07224 */ /* 0x100fe200078e0013 */
[--C-:B0-----:R-:W-:Y:S01]  /*17b0*/  SHF.R.U64 R214, R18, 0x10, R19.reuse ;  /* 0x0000001012d67819 */ /* 0x101fe20000001213 */
[C---:B------:R-:W-:Y:S01]  /*17c0*/  FADD.FTZ R18, -R17.reuse, R188 ;  /* 0x000000bc11127221 */ /* 0x040fe20000010100 */
[----:B------:R-:W-:Y:S01]  /*17d0*/  SHF.R.U32.HI R215, RZ, 0x10, R19 ;  /* 0x00000010ffd77819 */ /* 0x000fe20000011613 */
[C---:B------:R-:W-:Y:S01]  /*17e0*/  FADD.FTZ R19, -R17.reuse, R189 ;  /* 0x000000bd11137221 */ /* 0x040fe20000010100 */
[----:B------:R-:W-:Y:S01]  /*17f0*/  PRMT R191, RZ, 0x5410, R239 ;  /* 0x00005410ffbf7816 */ /* 0x000fe200000000ef */
[----:B------:R-:W-:Y:S01]  /*1800*/  FADD.FTZ R190, -R17, R190 ;  /* 0x000000be11be7221 */ /* 0x000fe20000010100 */
[----:B------:R-:W-:Y:S01]  /*1810*/  PRMT R189, RZ, 0x5410, R214 ;  /* 0x00005410ffbd7816 */ /* 0x000fe200000000d6 */
[----:B------:R-:W-:-:S02]  /*1820*/  FMUL.FTZ R17, R2, R18 ;  /* 0x0000001202117220 */ /* 0x000fc40000410000 */
[----:B------:R-:W-:Y:S02]  /*1830*/  FMUL.FTZ R18, R2, R19 ;  /* 0x0000001302127220 */ /* 0x000fe40000410000 */
[-C--:B------:R-:W-:Y:S02]  /*1840*/  FMUL.FTZ R242, R32, R191.reuse ;  /* 0x000000bf20f27220 */ /* 0x080fe40000410000 */
[----:B------:R-:W-:Y:S01]  /*1850*/  FMUL.FTZ R19, R2, R190 ;  /* 0x000000be02137220 */ /* 0x000fe20000410000 */
[----:B------:R-:W-:Y:S01]  /*1860*/  PRMT R190, RZ, 0x5410, R240 ;  /* 0x00005410ffbe7816 */ /* 0x000fe200000000f0 */
        /* <DEDUP_REMOVED lines=20> */
.L_x_6632:
[----:B------:R-:W-:Y:S05]  /*19b0*/  BSYNC B1 ;  /* 0x0000000000017941 */ /* 0x000fea0003800000 */
.L_x_6631:
[----:B------:R-:W-:Y:S01]  /*19c0*/  BSSY B1, `(.L_x_6633) ;  /* 0x0000039000017945 */ /* 0x000fe20003800000 */
[----:B------:R-:W-:Y:S05]  /*19d0*/  @!P0 BRA `(.L_x_6634) ;  /* 0x0000037000008947 */ /* 0x000fea0003800000 */
[----:B------:R-:W-:Y:S01]  /*19e0*/  ISETP.NE.U32.AND P4, PT, RZ, c[0x0][0x218], PT ;  /* 0x00008600ff007a0c */ /* 0x000fe20003f85070 */
[----:B------:R-:W-:Y:S01]  /*19f0*/  IMAD.MOV.U32 R190, RZ, RZ, 0x10 ;  /* 0x00000010ffbe7424 */ /* 0x000fe200078e00ff */
[----:B------:R-:W0:Y:S02]  /*1a00*/  LDC.U8 R191, c[0x0][0x1f0] ;  /* 0x00007c00ffbf7b82 */ /* 0x000e240000000000 */
[----:B------:R-:W-:-:S13]  /*1a10*/  ISETP.NE.AND.EX P4, PT, RZ, c[0x0][0x21c], PT, P4 ;  /* 0x00008700ff007a0c */ /* 0x000fda0003f85340 */
[----:B------:R-:W-:-:S05]  /*1a20*/  @P4 IMAD.WIDE.U32 R188, R213, R190, c[0x0][0x218] ;  /* 0x00008600d5bc4625 */ /* 0x000fca00078e00be */
[----:B------:R1:W5:Y:S01]  /*1a30*/  @P4 LDG.E.128 R168, [R188.64] ;  /* 0x00000004bca84981 */ /* 0x000362000c1e1d00 */
[----:B------:R-:W-:Y:S01]  /*1a40*/  IMAD.MOV.U32 R214, RZ, RZ, 0x4 ;  /* 0x00000004ffd67424 */ /* 0x000fe200078e00ff */
[----:B0-----:R-:W-:Y:S01]  /*1a50*/  ISETP.NE.AND P4, PT, R191, RZ, PT ;  /* 0x000000ffbf00720c */ /* 0x001fe20003f85270 */
[----:B-1----:R-:W-:-:S03]  /*1a60*/  HFMA2.MMA R188, -RZ, RZ, 0, 4.76837158203125e-07 ;  /* 0x00000008ffbc7435 */ /* 0x002fc600000001ff */
[----:B------:R-:W-:-:S07]  /*1a70*/  FSEL R194, R211, RZ, !P4 ;  /* 0x000000ffd3c27208 */ /* 0x000fce0006000000 */
        /* <DEDUP_REMOVED lines=10> */
[--C-:B0-----:R-:W-:Y:S02]  /*1b20*/  SHF.R.U64 R214, R192, 0x10, R193.reuse ;  /* 0x00000010c0d67819 */ /* 0x101fe400000012c1 */
[----:B------:R-:W-:Y:S02]  /*1b30*/  MOV R236, R193 ;  /* 0x000000c100ec7202 */ /* 0x000fe40000000f00 */
        /* <DEDUP_REMOVED lines=33> */
.L_x_6634:
[----:B------:R-:W-:Y:S05]  /*1d50*/  BSYNC B1 ;  /* 0x0000000000017941 */ /* 0x000fea0003800000 */
.L_x_6633:
        /* <DEDUP_REMOVED lines=20> */
[----:B------:R-:W-:Y:S02]  /*1ea0*/  IADD3 R213, R213, 0x100, RZ ;  /* 0x00000100d5d57810 */ /* 0x000fe40007ffe0ff */
[----:B--2---:R-:W-:Y:S01]  /*1eb0*/  MOV R231, R196 ;  /* 0x000000c400e77202 */ /* 0x004fe20000000f00 */
[--C-:B------:R-:W-:Y:S01]  /*1ec0*/  IMAD.MOV.U32 R232, RZ, RZ, R197.reuse ;  /* 0x000000ffffe87224 */ /* 0x100fe200078e00c5 */
[--C-:B0-----:R-:W-:Y:S02]  /*1ed0*/  SHF.R.U64 R214, R196, 0x10, R197.reuse ;  /* 0x00000010c4d67819 */ /* 0x101fe400000012c5 */
[----:B------:R-:W-:Y:S01]  /*1ee0*/  SHF.R.U32.HI R215, RZ, 0x10, R197 ;  /* 0x00000010ffd77819 */ /* 0x000fe200000116c5 */
[----:B---3--:R-:W-:-:S02]  /*1ef0*/  FADD.FTZ R191, -R195, R191 ;  /* 0x000000bfc3bf7221 */ /* 0x008fc40000010100 */
[C---:B------:R-:W-:Y:S02]  /*1f00*/  FADD.FTZ R189, -R195.reuse, R189 ;  /* 0x000000bdc3bd7221 */ /* 0x040fe40000010100 */
[C---:B------:R-:W-:Y:S01]  /*1f10*/  FMUL.FTZ R219, R2.reuse, R191 ;  /* 0x000000bf02db7220 */ /* 0x040fe20000410000 */
[----:B------:R-:W-:Y:S01]  /*1f20*/  PRMT R191, RZ, 0x5410, R231 ;  /* 0x00005410ffbf7816 */ /* 0x000fe200000000e7 */
[C---:B------:R-:W-:Y:S02]  /*1f30*/  FADD.FTZ R188, -R195.reuse, R188 ;  /* 0x000000bcc3bc7221 */ /* 0x040fe40000010100 */
[C---:B------:R-:W-:Y:S01]  /*1f40*/  FMUL.FTZ R196, R2.reuse, R189 ;  /* 0x000000bd02c47220 */ /* 0x040fe20000410000 */
        /* <DEDUP_REMOVED lines=26> */
.L_x_6636:
[----:B------:R-:W-:Y:S05]  /*20f0*/  BSYNC B1 ;  /* 0x0000000000017941 */ /* 0x000fea0003800000 */
.L_x_6635:
[----:B------:R-:W-:Y:S01]  /*2100*/  BSSY B1, `(.L_x_6637) ;  /* 0x0000039000017945 */ /* 0x000fe20003800000 */
[----:B------:R-:W-:Y:S05]  /*2110*/  @!P2 BRA `(.L_x_6638) ;  /* 0x000003700000a947 */ /* 0x000fea0003800000 */
[----:B------:R-:W-:Y:S01]  /*2120*/  ISETP.NE.U32.AND P4, PT, RZ, c[0x0][0x218], PT ;  /* 0x00008600ff007a0c */ /* 0x000fe20003f85070 */
[----:B------:R-:W-:Y:S01]  /*2130*/  HFMA2.MMA R190, -RZ, RZ, 0, 9.5367431640625e-07 ;  /* 0x00000010ffbe7435 */ /* 0x000fe200000001ff */
        /* <DEDUP_REMOVED lines=53> */
.L_x_6638:
[----:B------:R-:W-:Y:S05]  /*2490*/  BSYNC B1 ;  /* 0x0000000000017941 */ /* 0x000fea0003800000 */
.L_x_6637:
[----:B------:R-:W-:-:S13]  /*24a0*/  ISETP.GE.U32.AND P4, PT, R4, 0x700, PT ;  /* 0x000007000400780c */ /* 0x000fda0003f86070 */
[----:B------:R-:W-:Y:S05]  /*24b0*/  @!P4 BRA `(.L_x_6626) ;  /* 0x000003400000c947 */ /* 0x000fea0003800000 */
[----:B------:R-:W0:Y:S01]  /*24c0*/  LDC.U8 R191, c[0x0][0x1f0] ;  /* 0x00007c00ffbf7b82 */ /* 0x000e220000000000 */
[----:B------:R-:W-:Y:S01]  /*24d0*/  ISETP.NE.U32.AND P4, PT, RZ, c[0x0][0x218], PT ;  /* 0x00008600ff007a0c */ /* 0x000fe20003f85070 */
[----:B------:R-:W-:-:S03]  /*24e0*/  IMAD.MOV.U32 R190, RZ, RZ, 0x10 ;  /* 0x00000010ffbe7424 */ /* 0x000fc600078e00ff */
[----:B------:R-:W-:Y:S01]  /*24f0*/  ISETP.NE.AND.EX P4, PT, RZ, c[0x0][0x21c], PT, P4 ;  /* 0x00008700ff007a0c */ /* 0x000fe20003f85340 */
[----:B------:R-:W-:-:S12]  /*2500*/  HFMA2.MMA R11, -RZ, RZ, 0, 4.76837158203125e-07 ;  /* 0x00000008ff0b7435 */ /* 0x000fd800000001ff */
[----:B------:R-:W-:-:S05]  /*2510*/  @P4 IMAD.WIDE.U32 R188, R213, R190, c[0x0][0x218] ;  /* 0x00008600d5bc4625 */ /* 0x000fca00078e00be */
[----:B------:R1:W5:Y:S01]  /*2520*/  @P4 LDG.E.128 R180, [R188.64] ;  /* 0x00000004bcb44981 */ /* 0x000362000c1e1d00 */
[----:B0-----:R-:W-:Y:S01]  /*2530*/  ISETP.NE.AND P4, PT, R191, RZ, PT ;  /* 0x000000ffbf00720c */ /* 0x001fe20003f85270 */
[----:B------:R-:W-:-:S03]  /*2540*/  IMAD.WIDE.U32 R190, R213, R190, c[0x0][0x188] ;  /* 0x00006200d5be7625 */ /* 0x000fc600078e00be */
[----:B------:R-:W-:Y:S01]  /*2550*/  FSEL R201, R211, RZ, !P4 ;  /* 0x000000ffd3c97208 */ /* 0x000fe20006000000 */
[----:B------:R-:W-:Y:S02]  /*2560*/  IMAD.MOV.U32 R214, RZ, RZ, 0x4 ;  /* 0x00000004ffd67424 */ /* 0x000fe400078e00ff */
[----:B-1----:R-:W-:-:S05]  /*2570*/  IMAD.WIDE.U32 R188, R212, R11, c[0x0][0x208] ;  /* 0x00008200d4bc7625 */ /* 0x002fca00078e000b */
[----:B------:R0:W2:Y:S04]  /*2580*/  LDG.E.64 R202, [R188.64] ;  /* 0x00000004bcca7981 */ /* 0x0000a8000c1e1b00 */
[----:B0-----:R-:W3:Y:S01]  /*2590*/  LDG.E.128 R188, [R190.64] ;  /* 0x00000004bebc7981 */ /* 0x001ee2000c1e1d00 */
[----:B------:R-:W-:-:S05]  /*25a0*/  IMAD.WIDE.U32 R212, R208, R214, c[0x0][0x190] ;  /* 0x00006400d0d47625 */ /* 0x000fca00078e00d6 */
[----:B------:R0:W5:Y:S01]  /*25b0*/  LDG.E R11, [R212.64] ;  /* 0x00000004d40b7981 */ /* 0x000162000c1e1900 */
[----:B--2---:R-:W-:Y:S01]  /*25c0*/  MOV R214, R202 ;  /* 0x000000ca00d67202 */ /* 0x004fe20000000f00 */
[--C-:B------:R-:W-:Y:S01]  /*25d0*/  IMAD.MOV.U32 R211, RZ, RZ, R203.reuse ;  /* 0x000000ffffd37224 */ /* 0x100fe200078e00cb */
[--C-:B------:R-:W-:Y:S02]  /*25e0*/  SHF.R.U64 R208, R202, 0x10, R203.reuse ;  /* 0x00000010cad07819 */ /* 0x100fe400000012cb */
[----:B0-----:R-:W-:Y:S01]  /*25f0*/  SHF.R.U32.HI R212, RZ, 0x10, R203 ;  /* 0x00000010ffd47819 */ /* 0x001fe200000116cb */
[C---:B---3--:R-:W-:Y:S02]  /*2600*/  FADD.FTZ R190, -R201.reuse, R190 ;  /* 0x000000bec9be7221 */ /* 0x048fe40000010100 */
[C---:B------:R-:W-:Y:S02]  /*2610*/  FADD.FTZ R191, -R201.reuse, R191 ;  /* 0x000000bfc9bf7221 */ /* 0x040fe40000010100 */
[----:B------:R-:W-:Y:S01]  /*2620*/  FMUL.FTZ R203, R2, R190 ;  /* 0x000000be02cb7220 */ /* 0x000fe20000410000 */
[----:B------:R-:W-:Y:S01]  /*2630*/  PRMT R190, RZ, 0x5410, R214 ;  /* 0x00005410ffbe7816 */ /* 0x000fe200000000d6 */
[----:B------:R-:W-:-:S02]  /*2640*/  FADD.FTZ R188, -R201, R188 ;  /* 0x000000bcc9bc7221 */ /* 0x000fc40000010100 */
[----:B------:R-:W-:Y:S02]  /*2650*/  FADD.FTZ R189, -R201, R189 ;  /* 0x000000bdc9bd7221 */ /* 0x000fe40000010100 */
[C---:B------:R-:W-:Y:S01]  /*2660*/  FMUL.FTZ R223, R2.reuse, R191 ;  /* 0x000000bf02df7220 */ /* 0x040fe20000410000 */
[----:B------:R-:W-:Y:S01]  /*2670*/  PRMT R191, RZ, 0x5410, R208 ;  /* 0x00005410ffbf7816 */ /* 0x000fe200000000d0 */
[C---:B------:R-:W-:Y:S01]  /*2680*/  FMUL.FTZ R201, R2.reuse, R188 ;  /* 0x000000bc02c97220 */ /* 0x040fe20000410000 */
[----:B------:R-:W-:Y:S01]  /*2690*/  PRMT R188, RZ, 0x5410, R212 ;  /* 0x00005410ffbc7816 */ /* 0x000fe200000000d4 */
[----:B------:R-:W-:Y:S01]  /*26a0*/  FMUL.FTZ R202, R2, R189 ;  /* 0x000000bd02ca7220 */ /* 0x000fe20000410000 */
        /* <DEDUP_REMOVED lines=18> */
[C---:B------:R-:W-:Y:S02]  /*27d0*/  FFMA.FTZ R99, R223.reuse, R188, R99 ;  /* 0x000000bcdf637223 */ /* 0x040fe40000010063 */
[----:B------:R-:W-:Y:S02]  /*27e0*/  FADD.FTZ R209, R190, R222 ;  /* 0x000000debed17221 */ /* 0x000fe40000010000 */
[----:B------:R-:W-:-:S02]  /*27f0*/  FFMA.FTZ R210, R223, R222, R191 ;  /* 0x000000dedfd27223 */ /* 0x000fc400000100bf */
.L_x_6626:
[----:B------:R-:W-:Y:S05]  /*2800*/  BSYNC B0 ;  /* 0x0000000000007941 */ /* 0x000fea0003800000 */
.L_x_6612:
[----:B0-----:R-:W2:Y:S04]  /*2810*/  LDL R189, [R1+0x8] ;  /* 0x0000080001bd7983 */ /* 0x001ea80000100800 */
[----:B------:R-:W0:Y:S02]  /*2820*/  S2R R188, SR_TID.X ;  /* 0x0000000000bc7919 */ /* 0x000e240000002100 */
[----:B0-----:R-:W-:-:S04]  /*2830*/  SHF.R.U32.HI R211, RZ, 0x5, R188 ;  /* 0x00000005ffd37819 */ /* 0x001fc800000116bc */
[----:B------:R-:W-:Y:S02]  /*2840*/  LOP3.LUT R208, R211, 0x7fffff8, RZ, 0xc0, !PT ;  /* 0x07fffff8d3d07812 */ /* 0x000fe400078ec0ff */
[----:B--2---:R-:W-:-:S13]  /*2850*/  LOP3.LUT P4, RZ, R189, 0xff, RZ, 0xc0, !PT ;  /* 0x000000ffbdff7812 */ /* 0x004fda000788c0ff */
[----:B------:R-:W-:Y:S02]  /*2860*/  @!P4 IADD3 R208, R208, 0x8, RZ ;  /* 0x00000008d0d0c810 */ /* 0x000fe40007ffe0ff */
[----:B------:R-:W-:Y:S01]  /*2870*/  LOP3.LUT P4, RZ, R188, 0x1f, RZ, 0xc0, !PT ;  /* 0x0000001fbcff7812 */ /* 0x000fe2000788c0ff */
[----:B------:R-:W-:Y:S10]  /*2880*/  BRA.DIV ~URZ, `(.L_x_6639) ;  /* 0x000046227f007947 */ /* 0x000ff4000b800000 */
[----:B------:R0:W1:Y:S02]  /*2890*/  SHFL.DOWN PT, R190, R209, 0x10, 0x1f ;  /* 0x0a001f00d1be7f89 */ /* 0x00006400000e0000 */
.L_x_6782:
[----:B------:R-:W-:Y:S05]  /*28a0*/  BRA.DIV ~URZ, `(.L_x_6640) ;  /* 0x000046827f007947 */ /* 0x000fea000b800000 */
[----:B-1----:R-:W-:Y:S01]  /*28b0*/  FADD.FTZ R190, R190, R209 ;  /* 0x000000d1bebe7221 */ /* 0x002fe20000010000 */
[----:B------:R-:W1:Y:S04]  /*28c0*/  SHFL.DOWN PT, R188, R210, 0x10, 0x1f ;  /* 0x0a001f00d2bc7f89 */ /* 0x000e6800000e0000 */
        /* <DEDUP_REMOVED lines=9> */
[----:B------:R-:W1:Y:S02]  /*2960*/  SHFL.DOWN PT, R189, R190, 0x2, 0x1f ;  /* 0x08401f00bebd7f89 */ /* 0x000e6400000e0000 */
[----:B01----:R-:W-:Y:S02]  /*2970*/  FADD.FTZ R209, R190, R189 ;  /* 0x000000bdbed17221 */ /* 0x003fe40000010000 */
[----:B------:R-:W0:Y:S04]  /*2980*/  SHFL.DOWN PT, R190, R188, 0x2, 0x1f ;  /* 0x08401f00bcbe7f89 */ /* 0x000e2800000e0000 */
[----:B------:R1:W2:Y:S01]  /*2990*/  SHFL.DOWN PT, R210, R209, 0x1, 0x1f ;  /* 0x08201f00d1d27f89 */ /* 0x0002a200000e0000 */
[----:B0-----:R-:W-:-:S05]  /*29a0*/  FADD.FTZ R190, R188, R190 ;  /* 0x000000bebcbe7221 */ /* 0x001fca0000010000 */
[----:B------:R1:W0:Y:S02]  /*29b0*/  SHFL.DOWN PT, R189, R190, 0x1, 0x1f ;  /* 0x08201f00bebd7f89 */ /* 0x00022400000e0000 */
.L_x_6783:
[----:B0-2---:R-:W-:Y:S01]  /*29c0*/  FADD.FTZ R189, R189, R190 ;  /* 0x000000bebdbd7221 */ /* 0x005fe20000010000 */
[----:B-1----:R-:W-:Y:S01]  /*29d0*/  @!P4 LOP3.LUT R190, R211, 0x7, RZ, 0xc0, !PT ;  /* 0x00000007d3bec812 */ /* 0x002fe200078ec0ff */
[----:B------:R-:W-:Y:S01]  /*29e0*/  FADD.FTZ R188, R210, R209 ;  /* 0x000000d1d2bc7221 */ /* 0x000fe20000010000 */
[----:B------:R-:W0:Y:S01]  /*29f0*/  S2R R191, SR_TID.X ;  /* 0x0000000000bf7919 */ /* 0x000e220000002100 */
[----:B------:R-:W-:Y:S01]  /*2a00*/  WARPSYNC 0xffffffff ;  /* 0xffffffff00007948 */ /* 0x000fe20003800000 */
[----:B------:R-:W-:Y:S01]  /*2a10*/  @!P4 IADD3 R190, R208, R190, RZ ;  /* 0x000000bed0bec210 */ /* 0x000fe20007ffe0ff */
[----:B------:R-:W-:Y:S01]  /*2a20*/  BSSY B0, `(.L_x_6641) ;  /* 0x00000bb000007945 */ /* 0x000fe20003800000 */
[----:B------:R-:W-:-:S03]  /*2a30*/  LOP3.LUT P5, RZ, R4, 0xffffff00, RZ, 0xc0, !PT ;  /* 0xffffff0004ff7812 */ /* 0x000fc600078ac0ff */
[----:B------:R1:W-:Y:S04]  /*2a40*/  @!P4 STS.64 [R190.X8+0x7000], R188 ;  /* 0x007000bcbe00c388 */ /* 0x0003e80000008a00 */
[----:B------:R-:W-:Y:S01]  /*2a50*/  BAR.SYNC.DEFER_BLOCKING 0x0 ;  /* 0x0000000000007b1d */ /* 0x000fe20000010000 */
[----:B------:R-:W-:-:S13]  /*2a60*/  ISETP.GE.AND P4, PT, R207, 0x1, PT ;  /* 0x00000001cf00780c */ /* 0x000fda0003f86270 */
[----:B-1----:R-:W-:Y:S01]  /*2a70*/  @P4 IADD3 R188, R207, -0x1, RZ ;  /* 0xffffffffcfbc4810 */ /* 0x002fe20007ffe0ff */
[----:B------:R-:W-:-:S04]  /*2a80*/  IMAD.MOV.U32 R207, RZ, RZ, RZ ;  /* 0x000000ffffcf7224 */ /* 0x000fc800078e00ff */
[----:B------:R-:W-:-:S05]  /*2a90*/  @P4 IMAD R188, R188, c[0x0][0x168], RZ ;  /* 0x00005a00bcbc4a24 */ /* 0x000fca00078e02ff */
[----:B------:R-:W-:-:S04]  /*2aa0*/  @P4 SHF.R.S32.HI R189, RZ, 0x1f, R188 ;  /* 0x0000001fffbd4819 */ /* 0x000fc800000114bc */
[----:B------:R-:W-:Y:S02]  /*2ab0*/  @P4 LEA.HI R188, R189, R188, RZ, 0x2 ;  /* 0x000000bcbdbc4211 */ /* 0x000fe400078f10ff */
[----:B0-----:R-:W-:-:S04]  /*2ac0*/  @P4 LOP3.LUT R189, R191, 0xff, RZ, 0xc0, !PT ;  /* 0x000000ffbfbd4812 */ /* 0x001fc800078ec0ff */
        /* <DEDUP_REMOVED lines=33> */
.L_x_6644:
[----:B------:R-:W-:Y:S05]  /*2ce0*/  BSYNC B1 ;  /* 0x0000000000017941 */ /* 0x000fea0003800000 */
.L_x_6643:
        /* <DEDUP_REMOVED lines=14> */
.L_x_6646:
[----:B------:R-:W-:Y:S05]  /*2dd0*/  BSYNC B1 ;  /* 0x0000000000017941 */ /* 0x000fea0003800000 */
.L_x_6645:
[----:B------:R-:W-:Y:S01]  /*2de0*/  ISETP.NE.U32.AND P5, PT, RZ, c[0x0][0x258], PT ;  /* 0x00009600ff007a0c */ /* 0x000fe20003fa5070 */
[----:B------:R-:W-:Y:S03]  /*2df0*/  BSSY B1, `(.L_x_6647) ;  /* 0x000000f000017945 */ /* 0x000fe60003800000 */
[----:B------:R-:W-:-:S04]  /*2e00*/  ISETP.NE.AND.EX P5, PT, RZ, c[0x0][0x25c], PT, P5 ;  /* 0x00009700ff007a0c */ /* 0x000fc80003fa5350 */
[----:B------:R-:W-:Y:S01]  /*2e10*/  SEL R184, R190, R184, P5 ;  /* 0x000000b8beb87207 */ /* 0x000fe20002800000 */
[----:B------:R-:W-:Y:S05]  /*2e20*/  @!P4 BRA `(.L_x_6648) ;  /* 0x000000b00000c947 */ /* 0x000fea0003800000 */
[----:B------:R-:W2:Y:S01]  /*2e30*/  LDL R208, [R1+0x10] ;  /* 0x0000100001d07983 */ /* 0x000ea20000100800 */
[----:B------:R-:W-:Y:S01]  /*2e40*/  LOP3.LUT P6, RZ, R5, 0xff, RZ, 0xc0, !PT ;  /* 0x000000ff05ff7812 */ /* 0x000fe200078cc0ff */
[----:B------:R-:W-:Y:S02]  /*2e50*/  FMUL.FTZ R12, R190, c[0x0][0x1ec] ;  /* 0x00007b00be0c7a20 */ /* 0x000fe40000410000 */
[----:B------:R-:W-:Y:S02]  /*2e60*/  IMAD.MOV.U32 R190, RZ, RZ, RZ ;  /* 0x000000ffffbe7224 */ /* 0x000fe400078e00ff */
[----:B------:R-:W-:-:S08]  /*2e70*/  FMUL.FTZ R12, R12, c[0x0][0x1e8] ;  /* 0x00007a000c0c7a20 */ /* 0x000fd00000410000 */
[----:B------:R-:W-:-:S05]  /*2e80*/  @P6 PRMT R191, RZ, 0x5410, R249 ;  /* 0x00005410ffbf6816 */ /* 0x000fca00000000f9 */
[----:B------:R-:W-:-:S04]  /*2e90*/  @P6 FMUL.FTZ R190, R12, R191 ;  /* 0x000000bf0cbe6220 */ /* 0x000fc80000410000 */
[----:B------:R-:W-:Y:S02]  /*2ea0*/  FADD.FTZ R128, R128, R190 ;  /* 0x000000be80807221 */ /* 0x000fe40000010000 */
[----:B--2---:R-:W-:-:S05]  /*2eb0*/  FMUL.FTZ R12, R208, R12 ;  /* 0x0000000cd00c7220 */ /* 0x004fca0000410000 */
[----:B------:R-:W-:-:S04]  /*2ec0*/  FSEL R12, R12, RZ, P6 ;  /* 0x000000ff0c0c7208 */ /* 0x000fc80003000000 */
[----:B------:R-:W-:Y:S02]  /*2ed0*/  F2FP.BF16.PACK_AB R12, RZ, R12 ;  /* 0x0000000cff0c723e */ /* 0x000fe400000010ff */
.L_x_6648:
[----:B------:R-:W-:Y:S05]  /*2ee0*/  BSYNC B1 ;  /* 0x0000000000017941 */ /* 0x000fea0003800000 */
.L_x_6647:
[----:B------:R-:W-:Y:S01]  /*2ef0*/  @!P3 ISETP.NE.U32.AND P6, PT, RZ, c[0x0][0x218], PT ;  /* 0x00008600ff00ba0c */ /* 0x000fe20003fc5070 */
[----:B------:R-:W-:Y:S03]  /*2f00*/  BSSY B1, `(.L_x_6649) ;  /* 0x000000f000017945 */ /* 0x000fe60003800000 */
[----:B------:R-:W-:-:S04]  /*2f10*/  @!P3 ISETP.NE.AND.EX P6, PT, RZ, c[0x0][0x21c], PT, P6 ;  /* 0x00008700ff00ba0c */ /* 0x000fc80003fc5360 */
[----:B------:R-:W-:Y:S01]  /*2f20*/  @!P3 FSEL R190, R157, RZ, P6 ;  /* 0x000000ff9dbeb208 */ /* 0x000fe20003000000 */
[----:B------:R-:W-:Y:S05]  /*2f30*/  @!P3 BRA `(.L_x_6650) ;  /* 0x000000b00000b947 */ /* 0x000fea0003800000 */
[----:B------:R-:W2:Y:S01]  /*2f40*/  LDL R208, [R1+0x4] ;  /* 0x0000040001d07983 */ /* 0x000ea20000100800 */
[----:B------:R-:W0:Y:S03]  /*2f50*/  LDC.U8 R209, c[0x0][0x1f0] ;  /* 0x00007c00ffd17b82 */ /* 0x000e260000000000 */
[----:B------:R-:W3:Y:S01]  /*2f60*/  LDL R191, [R1] ;  /* 0x0000000001bf7983 */ /* 0x000ee20000100800 */
[----:B0-----:R-:W-:-:S04]  /*2f70*/  ISETP.NE.AND P6, PT, R209, RZ, PT ;  /* 0x000000ffd100720c */ /* 0x001fc80003fc5270 */
[----:B------:R-:W-:Y:S02]  /*2f80*/  FSEL R190, R188, RZ, !P6 ;  /* 0x000000ffbcbe7208 */ /* 0x000fe40007000000 */
[----:B------:R-:W-:-:S04]  /*2f90*/  ISETP.NE.U32.AND P6, PT, RZ, c[0x0][0x218], PT ;  /* 0x00008600ff007a0c */ /* 0x000fc80003fc5070 */
[----:B------:R-:W-:Y:S01]  /*2fa0*/  ISETP.NE.AND.EX P6, PT, RZ, c[0x0][0x21c], PT, P6 ;  /* 0x00008700ff007a0c */ /* 0x000fe20003fc5360 */
[----:B--2---:R-:W-:-:S04]  /*2fb0*/  FFMA.FTZ R190, R208, R189, R190 ;  /* 0x000000bdd0be7223 */ /* 0x004fc800000100be */
[----:B---3--:R-:W-:-:S04]  /*2fc0*/  FADD.FTZ R190, R191, -R190 ;  /* 0x800000bebfbe7221 */ /* 0x008fc80000010000 */
[----:B------:R-:W-:-:S04]  /*2fd0*/  FMUL.FTZ R190, R2, R190 ;  /* 0x000000be02be7220 */ /* 0x000fc80000410000 */
[----:B------:R-:W-:Y:S02]  /*2fe0*/  @P6 FADD.FTZ R190, R157, R190 ;  /* 0x000000be9dbe6221 */ /* 0x000fe40000010000 */
.L_x_6650:
[----:B------:R-:W-:Y:S05]  /*2ff0*/  BSYNC B1 ;  /* 0x0000000000017941 */ /* 0x000fea0003800000 */
.L_x_6649:
[----:B------:R-:W-:Y:S01]  /*3000*/  BSSY B1, `(.L_x_6651) ;  /* 0x000000e000017945 */ /* 0x000fe20003800000 */
[----:B------:R-:W-:Y:S01]  /*3010*/  SEL R185, R190, R185, P5 ;  /* 0x000000b9beb97207 */ /* 0x000fe20002800000 */
[----:B------:R-:W-:Y:S05]  /*3020*/  @!P4 BRA `(.L_x_6652) ;  /* 0x000000b00000c947 */ /* 0x000fea0003800000 */
[----:B------:R-:W2:Y:S01]  /*3030*/  LDL R208, [R1+0x14] ;  /* 0x0000140001d07983 */ /* 0x000ea20000100800 */
[----:B------:R-:W-:Y:S01]  /*3040*/  LOP3.LUT P6, RZ, R5, 0xff00, RZ, 0xc0, !PT ;  /* 0x0000ff0005ff7812 */ /* 0x000fe200078cc0ff */
[----:B------:R-:W-:Y:S01]  /*3050*/  FMUL.FTZ R13, R190, c[0x0][0x1ec] ;  /* 0x00007b00be0d7a20 */ /* 0x000fe20000410000 */
[----:B------:R-:W-:-:S03]  /*3060*/  HFMA2.MMA R190, -RZ, RZ, 0, 0 ;  /* 0x00000000ffbe7435 */ /* 0x000fc600000001ff */
[----:B------:R-:W-:-:S08]  /*3070*/  FMUL.FTZ R13, R13, c[0x0][0x1e8] ;  /* 0x00007a000d0d7a20 */ /* 0x000fd00000410000 */
[----:B------:R-:W-:-:S05]  /*3080*/  @P6 PRMT R191, RZ, 0x7610, R249 ;  /* 0x00007610ffbf6816 */ /* 0x000fca00000000f9 */
[----:B------:R-:W-:-:S04]  /*3090*/  @P6 FMUL.FTZ R190, R13, R191 ;  /* 0x000000bf0dbe6220 */ /* 0x000fc80000410000 */
[----:B------:R-:W-:Y:S02]  /*30a0*/  FADD.FTZ R129, R129, R190 ;  /* 0x000000be81817221 */ /* 0x000fe40000010000 */
[----:B--2---:R-:W-:-:S05]  /*30b0*/  FMUL.FTZ R13, R208, R13 ;  /* 0x0000000dd00d7220 */ /* 0x004fca0000410000 */
[----:B------:R-:W-:-:S04]  /*30c0*/  FSEL R13, R13, RZ, P6 ;  /* 0x000000ff0d0d7208 */ /* 0x000fc80003000000 */
[----:B------:R-:W-:Y:S02]  /*30d0*/  F2FP.BF16.PACK_AB R13, RZ, R13 ;  /* 0x0000000dff0d723e */ /* 0x000fe400000010ff */
.L_x_6652:
[----:B------:R-:W-:Y:S05]  /*30e0*/  BSYNC B1 ;  /* 0x0000000000017941 */ /* 0x000fea0003800000 */
.L_x_6651:
        /* <DEDUP_REMOVED lines=14> */
.L_x_6654:
[----:B------:R-:W-:Y:S05]  /*31d0*/  BSYNC B1 ;  /* 0x0000000000017941 */ /* 0x000fea0003800000 */
.L_x_6653:
[----:B------:R-:W-:Y:S01]  /*31e0*/  BSSY B1, `(.L_x_6655) ;  /* 0x000000e000017945 */ /* 0x000fe20003800000 */
        /* <DEDUP_REMOVED lines=13> */
.L_x_6656:
[----:B------:R-:W-:Y:S05]  /*32c0*/  BSYNC B1 ;  /* 0x0000000000017941 */ /* 0x000fea0003800000 */
.L_x_6655:
        /* <DEDUP_REMOVED lines=14> */
.L_x_6658:
[----:B------:R-:W-:Y:S05]  /*33b0*/  BSYNC B1 ;  /* 0x0000000000017941 */ /* 0x000fea0003800000 */
.L_x_6657:
        /* <DEDUP_REMOVED lines=14> */
.L_x_6660:
[----:B------:R-:W-:Y:S05]  /*34a0*/  BSYNC B1 ;  /* 0x0000000000017941 */ /* 0x000fea0003800000 */
.L_x_6659:
        /* <DEDUP_REMOVED lines=15> */
.L_x_6662:
[----:B------:R-:W-:Y:S05]  /*35a0*/  BSYNC B1 ;  /* 0x0000000000017941 */ /* 0x000fea0003800000 */
.L_x_6661:
[----:B------:R-:W-:Y:S02]  /*35b0*/  IADD3 R0, R0, 0x100, RZ ;  /* 0x0000010000007810 */ /* 0x000fe40007ffe0ff */
[----:B------:R-:W-:Y:S02]  /*35c0*/  IADD3 R207, R207, 0x100, RZ ;  /* 0x00000100cfcf7810 */ /* 0x000fe40007ffe0ff */
.L_x_6642:
[----:B------:R-:W-:Y:S05]  /*35d0*/  BSYNC B0 ;  /* 0x0000000000007941 */ /* 0x000fea0003800000 */
.L_x_6641:
        /* <DEDUP_REMOVED lines=26> */
.L_x_6666:
[----:B------:R-:W-:Y:S05]  /*3780*/  BSYNC B1 ;  /* 0x0000000000017941 */ /* 0x000fea0003800000 */
.L_x_6665:
        /* <DEDUP_REMOVED lines=14> */
[----:B------:R-:W-:Y:S02]  /*3870*/  F2FP.BF16.PACK_AB R12, RZ, R12 ;  /* 0x0000000cff0c723e */ /* 0x000fe400000010ff */
.L_x_6668:
[----:B------:R-:W-:Y:S05]  /*3880*/  BSYNC B1 ;  /* 0x0000000000017941 */ /* 0x000fea0003800000 */
.L_x_6667:
        /* <DEDUP_REMOVED lines=11> */
.L_x_6670:
[----:B------:R-:W-:Y:S05]  /*3940*/  BSYNC B1 ;  /* 0x0000000000017941 */ /* 0x000fea0003800000 */
.L_x_6669:
        /* <DEDUP_REMOVED lines=12> */
[----:B------:R-:W-:Y:S02]  /*3a10*/  F2FP.BF16.PACK_AB R13, RZ, R13 ;  /* 0x0000000dff0d723e */ /* 0x000fe400000010ff */
.L_x_6672:
[----:B------:R-:W-:Y:S05]  /*3a20*/  BSYNC B1 ;  /* 0x0000000000017941 */ /* 0x000fea0003800000 */
.L_x_6671:
        /* <DEDUP_REMOVED lines=11> */
.L_x_6674:
[----:B------:R-:W-:Y:S05]  /*3ae0*/  BSYNC B1 ;  /* 0x0000000000017941 */ /* 0x000fea0003800000 */
.L_x_6673:
        /* <DEDUP_REMOVED lines=12> */
[----:B------:R-:W-:Y:S02]  /*3bb0*/  F2FP.BF16.PACK_AB R14, RZ, R14 ;  /* 0x0000000eff0e723e */ /* 0x000fe400000010ff */
.L_x_6676:
[----:B------:R-:W-:Y:S05]  /*3bc0*/  BSYNC B1 ;  /* 0x0000000000017941 */ /* 0x000fea0003800000 */
.L_x_6675:
        /* <DEDUP_REMOVED lines=11> */
.L_x_6678:
[----:B------:R-:W-:Y:S05]  /*3c80*/  BSYNC B1 ;  /* 0x0000000000017941 */ /* 0x000fea0003800000 */
.L_x_6677:
        /* <DEDUP_REMOVED lines=10> */
[----:B0-----:R-:W-:-:S03]  /*3d30*/  HFMA2.MMA R190, -RZ, RZ, 0, 0 ;  /* 0x00000000ffbe7435 */ /* 0x001fc600000001ff */
[----:B------:R-:W-:-:S08]  /*3d40*/  FMUL.FTZ R15, R15, c[0x0][0x1e8] ;  /* 0x00007a000f0f7a20 */ /* 0x000fd00000410000 */
[----:B------:R-:W-:-:S05]  /*3d50*/  @P5 PRMT R191, RZ, 0x7610, R250 ;  /* 0x00007610ffbf5816 */ /* 0x000fca00000000fa */
[-C--:B------:R-:W-:Y:S02]  /*3d60*/  @P5 FMUL.FTZ R190, R191, R15.reuse ;  /* 0x0000000fbfbe5220 */ /* 0x080fe40000410000 */
[----:B------:R-:W-:Y:S02]  /*3d70*/  FMUL.FTZ R15, R31, R15 ;  /* 0x0000000f1f0f7220 */ /* 0x000fe40000410000 */
[----:B------:R-:W-:-:S03]  /*3d80*/  FADD.FTZ R135, R135, R190 ;  /* 0x000000be87877221 */ /* 0x000fc60000010000 */
[----:B------:R-:W-:-:S04]  /*3d90*/  FSEL R15, R15, RZ, P5 ;  /* 0x000000ff0f0f7208 */ /* 0x000fc80002800000 */
[----:B------:R-:W-:Y:S02]  /*3da0*/  F2FP.BF16.PACK_AB R15, RZ, R15 ;  /* 0x0000000fff0f723e */ /* 0x000fe400000010ff */
.L_x_6680:
[----:B------:R-:W-:Y:S05]  /*3db0*/  BSYNC B1 ;  /* 0x0000000000017941 */ /* 0x000fea0003800000 */
.L_x_6679:
        /* <DEDUP_REMOVED lines=10> */
.L_x_6682:
[----:B------:R-:W-:Y:S05]  /*3e60*/  BSYNC B1 ;  /* 0x0000000000017941 */ /* 0x000fea0003800000 */
.L_x_6681:
[----:B------:R-:W-:Y:S02]  /*3e70*/  IADD3 R0, R0, 0x100, RZ ;  /* 0x0000010000007810 */ /* 0x000fe40007ffe0ff */
[----:B------:R-:W-:Y:S02]  /*3e80*/  IADD3 R207, R207, 0x100, RZ ;  /* 0x00000100cfcf7810 */ /* 0x000fe40007ffe0ff */
.L_x_6664:
[----:B------:R-:W-:Y:S05]  /*3e90*/  BSYNC B0 ;  /* 0x0000000000007941 */ /* 0x000fea0003800000 */
.L_x_6663:
[----:B------:R-:W-:Y:S01]  /*3ea0*/  ISETP.GE.U32.AND P5, PT, R4, 0x300, PT ;  /* 0x000003000400780c */ /* 0x000fe20003fa6070 */
[----:B------:R-:W-:-:S12]  /*3eb0*/  BSSY B0, `(.L_x_6683) ;  /* 0x000008a000007945 */ /* 0x000fd80003800000 */
        /* <DEDUP_REMOVED lines=24> */
.L_x_6686:
[----:B------:R-:W-:Y:S05]  /*4040*/  BSYNC B1 ;  /* 0x0000000000017941 */ /* 0x000fea0003800000 */
.L_x_6685:
        /* <DEDUP_REMOVED lines=15> */
.L_x_6688:
[----:B------:R-:W-:Y:S05]  /*4140*/  BSYNC B1 ;  /* 0x0000000000017941 */ /* 0x000fea0003800000 */
.L_x_6687:
        /* <DEDUP_REMOVED lines=11> */
.L_x_6690:
[----:B------:R-:W-:Y:S05]  /*4200*/  BSYNC B1 ;  /* 0x0000000000017941 */ /* 0x000fea0003800000 */
.L_x_6689:
        /* <DEDUP_REMOVED lines=13> */
.L_x_6692:
[----:B------:R-:W-:Y:S05]  /*42e0*/  BSYNC B1 ;  /* 0x0000000000017941 */ /* 0x000fea0003800000 */
.L_x_6691:
        /* <DEDUP_REMOVED lines=11> */
.L_x_6694:
[----:B------:R-:W-:Y:S05]  /*43a0*/  BSYNC B1 ;  /* 0x0000000000017941 */ /* 0x000fea0003800000 */
.L_x_6693:
        /* <DEDUP_REMOVED lines=13> */
.L_x_6696:
[----:B------:R-:W-:Y:S05]  /*4480*/  BSYNC B1 ;  /* 0x0000000000017941 */ /* 0x000fea0003800000 */
.L_x_6695:
        /* <DEDUP_REMOVED lines=11> */
.L_x_6698:
[----:B------:R-:W-:Y:S05]  /*4540*/  BSYNC B1 ;  /* 0x0000000000017941 */ /* 0x000fea0003800000 */
.L_x_6697:
        /* <DEDUP_REMOVED lines=13> */
[-C--:B------:R-:W-:Y:S02]  /*4620*/  @P5 FMUL.FTZ R190, R191, R15.reuse ;  /* 0x0000000fbfbe5220 */ /* 0x080fe40000410000 */
[----:B------:R-:W-:Y:S02]  /*4630*/  FMUL.FTZ R15, R39, R15 ;  /* 0x0000000f270f7220 */ /* 0x000fe40000410000 */
[----:B------:R-:W-:-:S03]  /*4640*/  FADD.FTZ R139, R139, R190 ;  /* 0x000000be8b8b7221 */ /* 0x000fc60000010000 */
[----:B------:R-:W-:-:S04]  /*4650*/  FSEL R15, R15, RZ, P5 ;  /* 0x000000ff0f0f7208 */ /* 0x000fc80002800000 */
[----:B------:R-:W-:Y:S02]  /*4660*/  F2FP.BF16.PACK_AB R15, RZ, R15 ;  /* 0x0000000fff0f723e */ /* 0x000fe400000010ff */
.L_x_6700:
[----:B------:R-:W-:Y:S05]  /*4670*/  BSYNC B1 ;  /* 0x0000000000017941 */ /* 0x000fea0003800000 */
.L_x_6699:
        /* <DEDUP_REMOVED lines=10> */
.L_x_6702:
[----:B------:R-:W-:Y:S05]  /*4720*/  BSYNC B1 ;  /* 0x0000000000017941 */ /* 0x000fea0003800000 */
.L_x_6701:
[----:B------:R-:W-:Y:S02]  /*4730*/  IADD3 R0, R0, 0x100, RZ ;  /* 0x0000010000007810 */ /* 0x000fe40007ffe0ff */
[----:B------:R-:W-:Y:S02]  /*4740*/  IADD3 R207, R207, 0x100, RZ ;  /* 0x00000100cfcf7810 */ /* 0x000fe40007ffe0ff */
.L_x_6684:
[----:B------:R-:W-:Y:S05]  /*4750*/  BSYNC B0 ;  /* 0x0000000000007941 */ /* 0x000fea0003800000 */
.L_x_6683:
        /* <DEDUP_REMOVED lines=25> */
.L_x_6706:
[----:B------:R-:W-:Y:S05]  /*48f0*/  BSYNC B1 ;  /* 0x0000000000017941 */ /* 0x000fea0003800000 */
.L_x_6705:
        /* <DEDUP_REMOVED lines=15> */
.L_x_6708:
[----:B------:R-:W-:Y:S05]  /*49f0*/  BSYNC B1 ;  /* 0x0000000000017941 */ /* 0x000fea0003800000 */
.L_x_6707:
        /* <DEDUP_REMOVED lines=11> */
.L_x_6710:
[----:B------:R-:W-:Y:S05]  /*4ab0*/  BSYNC B1 ;  /* 0x0000000000017941 */ /* 0x000fea0003800000 */
.L_x_6709:
        /* <DEDUP_REMOVED lines=13> */
.L_x_6712:
[----:B------:R-:W-:Y:S05]  /*4b90*/  BSYNC B1 ;  /* 0x0000000000017941 */ /* 0x000fea0003800000 */
.L_x_6711:
        /* <DEDUP_REMOVED lines=11> */
.L_x_6714:
[----:B------:R-:W-:Y:S05]  /*4c50*/  BSYNC B1 ;  /* 0x0000000000017941 */ /* 0x000fea0003800000 */
.L_x_6713:
        /* <DEDUP_REMOVED lines=13> */
.L_x_6716:
[----:B------:R-:W-:Y:S05]  /*4d30*/  BSYNC B1 ;  /* 0x0000000000017941 */ /* 0x000fea0003800000 */
.L_x_6715:
        /* <DEDUP_REMOVED lines=11> */
.L_x_6718:
[----:B------:R-:W-:Y:S05]  /*4df0*/  BSYNC B1 ;  /* 0x0000000000017941 */ /* 0x000fea0003800000 */
.L_x_6717:
        /* <DEDUP_REMOVED lines=18> */
.L_x_6720:
[----:B------:R-:W-:Y:S05]  /*4f20*/  BSYNC B1 ;  /* 0x0000000000017941 */ /* 0x000fea0003800000 */
.L_x_6719:
        /* <DEDUP_REMOVED lines=10> */
.L_x_6722:
[----:B------:R-:W-:Y:S05]  /*4fd0*/  BSYNC B1 ;  /* 0x0000000000017941 */ /* 0x000fea0003800000 */
.L_x_6721:
[----:B------:R-:W-:Y:S02]  /*4fe0*/  IADD3 R0, R0, 0x100, RZ ;  /* 0x0000010000007810 */ /* 0x000fe40007ffe0ff */
[----:B------:R-:W-:Y:S02]  /*4ff0*/  IADD3 R207, R207, 0x100, RZ ;  /* 0x00000100cfcf7810 */ /* 0x000fe40007ffe0ff */
.L_x_6704:
[----:B------:R-:W-:Y:S05]  /*5000*/  BSYNC B0 ;  /* 0x0000000000007941 */ /* 0x000fea0003800000 */
.L_x_6703:
        /* <DEDUP_REMOVED lines=25> */
.L_x_6726:
[----:B------:R-:W-:Y:S05]  /*51a0*/  BSYNC B1 ;  /* 0x0000000000017941 */ /* 0x000fea0003800000 */
.L_x_6725:
        /* <DEDUP_REMOVED lines=15> */
.L_x_6728:
[----:B------:R-:W-:Y:S05]  /*52a0*/  BSYNC B1 ;  /* 0x0000000000017941 */ /* 0x000fea0003800000 */
.L_x_6727:
        /* <DEDUP_REMOVED lines=11> */
.L_x_6730:
[----:B------:R-:W-:Y:S05]  /*5360*/  BSYNC B1 ;  /* 0x0000000000017941 */ /* 0x000fea0003800000 */
.L_x_6729:
        /* <DEDUP_REMOVED lines=13> */
.L_x_6732:
[----:B------:R-:W-:Y:S05]  /*5440*/  BSYNC B1 ;  /* 0x0000000000017941 */ /* 0x000fea0003800000 */
.L_x_6731:
        /* <DEDUP_REMOVED lines=11> */
.L_x_6734:
[----:B------:R-:W-:Y:S05]  /*5500*/  BSYNC B1 ;  /* 0x0000000000017941 */ /* 0x000fea0003800000 */
.L_x_6733:
        /* <DEDUP_REMOVED lines=13> */
.L_x_6736:
[----:B------:R-:W-:Y:S05]  /*55e0*/  BSYNC B1 ;  /* 0x0000000000017941 */ /* 0x000fea0003800000 */
.L_x_6735:
        /* <DEDUP_REMOVED lines=11> */
.L_x_6738:
[----:B------:R-:W-:Y:S05]  /*56a0*/  BSYNC B1 ;  /* 0x0000000000017941 */ /* 0x000fea0003800000 */
.L_x_6737:
        /* <DEDUP_REMOVED lines=18> */
.L_x_6740:
[----:B------:R-:W-:Y:S05]  /*57d0*/  BSYNC B1 ;  /* 0x0000000000017941 */ /* 0x000fea0003800000 */
.L_x_6739:
        /* <DEDUP_REMOVED lines=10> */
.L_x_6742:
[----:B------:R-:W-:Y:S05]  /*5880*/  BSYNC B1 ;  /* 0x0000000000017941 */ /* 0x000fea0003800000 */
.L_x_6741:
[----:B------:R-:W-:Y:S02]  /*5890*/  IADD3 R0, R0, 0x100, RZ ;  /* 0x0000010000007810 */ /* 0x000fe40007ffe0ff */
[----:B------:R-:W-:Y:S02]  /*58a0*/  IADD3 R207, R207, 0x100, RZ ;  /* 0x00000100cfcf7810 */ /* 0x000fe40007ffe0ff */
.L_x_6724:
[----:B------:R-:W-:Y:S05]  /*58b0*/  BSYNC B0 ;  /* 0x0000000000007941 */ /* 0x000fea0003800000 */
.L_x_6723:
        /* <DEDUP_REMOVED lines=25> */
.L_x_6746:
[----:B------:R-:W-:Y:S05]  /*5a50*/  BSYNC B1 ;  /* 0x0000000000017941 */ /* 0x000fea0003800000 */
.L_x_6745:
        /* <DEDUP_REMOVED lines=15> */
.L_x_6748:
[----:B------:R-:W-:Y:S05]  /*5b50*/  BSYNC B1 ;  /* 0x0000000000017941 */ /* 0x000fea0003800000 */
.L_x_6747:
        /* <DEDUP_REMOVED lines=11> */
.L_x_6750:
[----:B------:R-:W-:Y:S05]  /*5c10*/  BSYNC B1 ;  /* 0x0000000000017941 */ /* 0x000fea0003800000 */
.L_x_6749:
        /* <DEDUP_REMOVED lines=13> */
.L_x_6752:
[----:B------:R-:W-:Y:S05]  /*5cf0*/  BSYNC B1 ;  /* 0x0000000000017941 */ /* 0x000fea0003800000 */
.L_x_6751:
        /* <DEDUP_REMOVED lines=11> */
.L_x_6754:
[----:B------:R-:W-:Y:S05]  /*5db0*/  BSYNC B1 ;  /* 0x0000000000017941 */ /* 0x000fea0003800000 */
.L_x_6753:
        /* <DEDUP_REMOVED lines=13> */
.L_x_6756:
[----:B------:R-:W-:Y:S05]  /*5e90*/  BSYNC B1 ;  /* 0x0000000000017941 */ /* 0x000fea0003800000 */
.L_x_6755:
        /* <DEDUP_REMOVED lines=11> */
.L_x_6758:
[----:B------:R-:W-:Y:S05]  /*5f50*/  BSYNC B1 ;  /* 0x0000000000017941 */ /* 0x000fea0003800000 */
.L_x_6757:
        /* <DEDUP_REMOVED lines=18> */
.L_x_6760:
[----:B------:R-:W-:Y:S05]  /*6080*/  BSYNC B1 ;  /* 0x0000000000017941 */ /* 0x000fea0003800000 */
.L_x_6759:
        /* <DEDUP_REMOVED lines=10> */
.L_x_6762:
[----:B------:R-:W-:Y:S05]  /*6130*/  BSYNC B1 ;  /* 0x0000000000017941 */ /* 0x000fea0003800000 */
.L_x_6761:
[----:B------:R-:W-:Y:S02]  /*6140*/  IADD3 R0, R0, 0x100, RZ ;  /* 0x0000010000007810 */ /* 0x000fe40007ffe0ff */
[----:B------:R-:W-:Y:S02]  /*6150*/  IADD3 R207, R207, 0x100, RZ ;  /* 0x00000100cfcf7810 */ /* 0x000fe40007ffe0ff */
.L_x_6744:
[----:B------:R-:W-:Y:S05]  /*6160*/  BSYNC B0 ;  /* 0x0000000000007941 */ /* 0x000fea0003800000 */
.L_x_6743:
[----:B------:R-:W-:Y:S01]  /*6170*/  ISETP.GE.U32.AND P5, PT, R4, 0x700, PT ;  /* 0x000007000400780c */ /* 0x000fe20003fa6070 */
[----:B------:R-:W-:-:S12]  /*6180*/  BSSY B0, `(.L_x_6763) ;  /* 0x0000087000007945 */ /* 0x000fd80003800000 */
[----:B------:R-:W-:Y:S05]  /*6190*/  @!P5 BRA `(.L_x_6764) ;  /* 0x000008500000d947 */ /* 0x000fea0003800000 */
[----:B0-----:R-:W0:Y:S02]  /*61a0*/  LDC.U8 R190, c[0x0][0x1f0] ;  /* 0x00007c00ffbe7b82 */ /* 0x001e240000000000 */
[----:B0-----:R-:W-:Y:S02]  /*61b0*/  ISETP.NE.AND P5, PT, R190, RZ, PT ;  /* 0x000000ffbe00720c */ /* 0x001fe40003fa5270 */
[----:B------:R-:W-:Y:S02]  /*61c0*/  @P4 MOV R190, 0x8 ;  /* 0x0000000800be4802 */ /* 0x000fe40000000f00 */
[----:B------:R-:W-:-:S03]  /*61d0*/  FSEL R188, R188, RZ, !P5 ;  /* 0x000000ffbcbc7208 */ /* 0x000fc60006800000 */
        /* <DEDUP_REMOVED lines=16> */
.L_x_6766:
[----:B------:R-:W-:Y:S05]  /*62e0*/  BSYNC B1 ;  /* 0x0000000000017941 */ /* 0x000fea0003800000 */
.L_x_6765:
        /* <DEDUP_REMOVED lines=15> */
.L_x_6768:
[----:B------:R-:W-:Y:S05]  /*63e0*/  BSYNC B1 ;  /* 0x0000000000017941 */ /* 0x000fea0003800000 */
.L_x_6767:
        /* <DEDUP_REMOVED lines=11> */
.L_x_6770:
[----:B------:R-:W-:Y:S05]  /*64a0*/  BSYNC B1 ;  /* 0x0000000000017941 */ /* 0x000fea0003800000 */
.L_x_6769:
        /* <DEDUP_REMOVED lines=13> */
.L_x_6772:
[----:B------:R-:W-:Y:S05]  /*6580*/  BSYNC B1 ;  /* 0x0000000000017941 */ /* 0x000fea0003800000 */
.L_x_6771:
        /* <DEDUP_REMOVED lines=11> */
.L_x_6774:
[----:B------:R-:W-:Y:S05]  /*6640*/  BSYNC B1 ;  /* 0x0000000000017941 */ /* 0x000fea0003800000 */
.L_x_6773:
        /* <DEDUP_REMOVED lines=14> */
.L_x_6776:
[----:B------:R-:W-:Y:S05]  /*6730*/  BSYNC B1 ;  /* 0x0000000000017941 */ /* 0x000fea0003800000 */
.L_x_6775:
        /* <DEDUP_REMOVED lines=11> */
.L_x_6778:
[----:B------:R-:W-:Y:S05]  /*67f0*/  BSYNC B1 ;  /* 0x0000000000017941 */ /* 0x000fea0003800000 */
.L_x_6777:
[----:B------:R-:W-:Y:S01]  /*6800*/  ISETP.NE.U32.AND P3, PT, RZ, c[0x0][0x258], PT ;  /* 0x00009600ff007a0c */ /* 0x000fe20003f65070 */
[----:B------:R-:W-:Y:S01]  /*6810*/  BSSY B1, `(.L_x_6779) ;  /* 0x0000014000017945 */ /* 0x000fe20003800000 */
[----:B------:R-:W-:Y:S02]  /*6820*/  SEL R187, R190, R187, P5 ;  /* 0x000000bbbebb7207 */ /* 0x000fe40002800000 */
[----:B------:R-:W-:Y:S02]  /*6830*/  ISETP.NE.AND.EX P3, PT, RZ, c[0x0][0x25c], PT, P3 ;  /* 0x00009700ff007a0c */ /* 0x000fe40003f65330 */
[----:B------:R-:W-:-:S04]  /*6840*/  @P4 SHF.R.U32.HI R191, RZ, 0x10, R191 ;  /* 0x00000010ffbf4819 */ /* 0x000fc800000116bf */
[----:B------:R-:W-:-:S07]  /*6850*/  @P4 PRMT R250, R250, 0x5410, R191 ;  /* 0x00005410fafa4816 */ /* 0x000fce00000000bf */
[----:B------:R-:W-:-:S05]  /*6860*/  @P3 MOV R188, 0x10 ;  /* 0x0000001000bc3802 */ /* 0x000fca0000000f00 */
[----:B------:R-:W-:-:S05]  /*6870*/  @P3 IMAD.WIDE.U32 R188, R0, R188, c[0x0][0x258] ;  /* 0x0000960000bc3625 */ /* 0x000fca00078e00bc */
[----:B------:R0:W-:Y:S01]  /*6880*/  @P3 STG.E.128 [R188.64], R184 ;  /* 0x000000b8bc003986 */ /* 0x0001e2000c101d04 */
        /* <DEDUP_REMOVED lines=12> */
.L_x_6780:
[----:B------:R-:W-:Y:S05]  /*6950*/  BSYNC B1 ;  /* 0x0000000000017941 */ /* 0x000fea0003800000 */
.L_x_6779:
        /* <DEDUP_REMOVED lines=9> */
.L_x_6764:
[----:B------:R-:W-:Y:S05]  /*69f0*/  BSYNC B0 ;  /* 0x0000000000007941 */ /* 0x000fea0003800000 */
.L_x_6763:
[----:B------:R-:W2:Y:S01]  /*6a00*/  LDL.LU R0, [R1+0x8] ;  /* 0x0000080001007983 */ /* 0x000ea20000300800 */
[----:B------:R-:W-:Y:S02]  /*6a10*/  IADD3 R3, R3, c[0x0][0x160], RZ ;  /* 0x0000580003037a10 */ /* 0x000fe40007ffe0ff */
[----:B--2---:R-:W-:-:S04]  /*6a20*/  LOP3.LUT P3, RZ, R0, 0xff, RZ, 0xc0, !PT ;  /* 0x000000ff00ff7812 */ /* 0x004fc8000786c0ff */
[----:B------:R-:W-:Y:S02]  /*6a30*/  SEL R0, RZ, 0x1, P3 ;  /* 0x00000001ff007807 */ /* 0x000fe40001800000 */
[----:B------:R-:W-:-:S03]  /*6a40*/  ISETP.GE.AND P3, PT, R3, c[0x0][0x164], PT ;  /* 0x0000590003007a0c */ /* 0x000fc60003f66270 */
[----:B------:R1:W-:Y:S10]  /*6a50*/  STL.S16 [R1+0x8], R0 ;  /* 0x0000080001007387 */ /* 0x0003f40000100600 */
[----:B01---5:R-:W-:Y:S01]  /*6a60*/  @P3 CALL.REL.NOINC `(.L_x_6611) ;  /* 0x0000001000003944 */ /* 0x023fe20003c00000 */
[----:B------:R-:W-:Y:S05]  /*6a70*/  BRA `(.L_x_6781) ;  /* 0xffff9c7000007947 */ /* 0x000fea000383ffff */
.L_x_6611:
[----:B------:R-:W0:Y:S01]  /*6a80*/  S2UR UR6, SR_CTAID.X ;  /* 0x00000000000679c3 */ /* 0x000e220000002500 */
[----:B------:R-:W0:Y:S01]  /*6a90*/  S2R R2, SR_TID.X ;  /* 0x0000000000027919 */ /* 0x000e220000002100 */
[C---:B------:R-:W-:Y:S01]  /*6aa0*/  LOP3.LUT P5, RZ, R4.reuse, 0xffffff00, RZ, 0xc0, !PT ;  /* 0xffffff0004ff7812 */ /* 0x040fe200078ac0ff */
[----:B------:R-:W-:Y:S01]  /*6ab0*/  @P1 IMAD.MOV.U32 R5, RZ, RZ, 0x10 ;  /* 0x00000010ff051424 */ /* 0x000fe200078e00ff */
[----:B------:R-:W-:-:S02]  /*6ac0*/  ISETP.GE.U32.AND P4, PT, R4, 0x200, PT ;  /* 0x000002000400780c */ /* 0x000fc40003f86070 */
[----:B------:R-:W-:Y:S02]  /*6ad0*/  ISETP.GE.U32.AND P3, PT, R4, 0x300, PT ;  /* 0x000003000400780c */ /* 0x000fe40003f66070 */
[----:B-----5:R-:W-:Y:S02]  /*6ae0*/  @P0 MOV R27, 0x10 ;  /* 0x00000010001b0802 */ /* 0x020fe40000000f00 */
[----:B------:R-:W-:-:S05]  /*6af0*/  @P2 MOV R29, 0x10 ;  /* 0x00000010001d2802 */ /* 0x000fca0000000f00 */
        /* <DEDUP_REMOVED lines=59> */
.L_x_6639:
[----:B------:R-:W-:Y:S01]  /*6eb0*/  HFMA2.MMA R214, -RZ, RZ, 0, 1.847743988037109375e-06 ;  /* 0x0000001fffd67435 */ /* 0x000fe200000001ff */
[----:B------:R-:W-:Y:S01]  /*6ec0*/  MOV R189, R209 ;  /* 0x000000d100bd7202 */ /* 0x000fe20000000f00 */
[----:B------:R-:W-:Y:S01]  /*6ed0*/  IMAD.MOV.U32 R191, RZ, RZ, 0x10 ;  /* 0x00000010ffbf7424 */ /* 0x000fe200078e00ff */
[----:B------:R-:W-:Y:S01]  /*6ee0*/  MOV R188, 0x6f10 ;  /* 0x00006f1000bc7802 */ /* 0x000fe20000000f00 */
[----:B------:R-:W-:-:S02]  /*6ef0*/  IMAD.MOV.U32 R212, RZ, RZ, -0x1 ;  /* 0xffffffffffd47424 */ /* 0x000fc400078e00ff */
[----:B-----5:R-:W-:Y:S05]  /*6f00*/  CALL.REL.NOINC `($__internal_97_$__cuda_sm70_shflsync_down_p) ;  /* 0x0000046000007944 */ /* 0x020fea0003c00000 */
[----:B-1----:R-:W-:Y:S01]  /*6f10*/  MOV R190, R191 ;  /* 0x000000bf00be7202 */ /* 0x002fe20000000f00 */
[----:B------:R-:W-:Y:S05]  /*6f20*/  BRA `(.L_x_6782) ;  /* 0xffffb97000007947 */ /* 0x000fea000383ffff */
.L_x_6640:
[----:B------:R-:W-:Y:S01]  /*6f30*/  HFMA2.MMA R191, -RZ, RZ, 0, 9.5367431640625e-07 ;  /* 0x00000010ffbf7435 */ /* 0x000fe200000001ff */
[----:B------:R-:W-:Y:S01]  /*6f40*/  IMAD.MOV.U32 R189, RZ, RZ, R210 ;  /* 0x000000ffffbd7224 */ /* 0x000fe200078e00d2 */
[----:B------:R-:W-:Y:S01]  /*6f50*/  MOV R212, 0xffffffff ;  /* 0xffffffff00d47802 */ /* 0x000fe20000000f00 */
[----:B------:R-:W-:Y:S01]  /*6f60*/  IMAD.MOV.U32 R214, RZ, RZ, 0x1f ;  /* 0x0000001fffd67424 */ /* 0x000fe200078e00ff */
[----:B------:R-:W-:-:S02]  /*6f70*/  MOV R188, 0x6f90 ;  /* 0x00006f9000bc7802 */ /* 0x000fc40000000f00 */
[----:B01---5:R-:W-:Y:S05]  /*6f80*/  CALL.REL.NOINC `($__internal_97_$__cuda_sm70_shflsync_down_p) ;  /* 0x000003e000007944 */ /* 0x023fea0003c00000 */
[----:B------:R-:W-:Y:S01]  /*6f90*/  FADD.FTZ R209, R190, R209 ;  /* 0x000000d1bed17221 */ /* 0x000fe20000010000 */
[----:B------:R-:W-:Y:S01]  /*6fa0*/  HFMA2.MMA R214, -RZ, RZ, 0, 1.847743988037109375e-06 ;  /* 0x0000001fffd67435 */ /* 0x000fe200000001ff */
[----:B-1----:R-:W-:Y:S01]  /*6fb0*/  FADD.FTZ R190, R210, R191 ;  /* 0x000000bfd2be7221 */ /* 0x002fe20000010000 */
[----:B------:R-:W-:Y:S01]  /*6fc0*/  MOV R188, 0x7010 ;  /* 0x0000701000bc7802 */ /* 0x000fe20000000f00 */
[----:B------:R-:W-:Y:S01]  /*6fd0*/  IMAD.MOV.U32 R191, RZ, RZ, 0x8 ;  /* 0x00000008ffbf7424 */ /* 0x000fe200078e00ff */
[----:B------:R-:W-:Y:S01]  /*6fe0*/  MOV R189, R209 ;  /* 0x000000d100bd7202 */ /* 0x000fe20000000f00 */
[----:B------:R-:W-:-:S02]  /*6ff0*/  IMAD.MOV.U32 R212, RZ, RZ, -0x1 ;  /* 0xffffffffffd47424 */ /* 0x000fc400078e00ff */
[----:B------:R-:W-:Y:S05]  /*7000*/  CALL.REL.NOINC `($__internal_97_$__cuda_sm70_shflsync_down_p) ;  /* 0x0000036000007944 */ /* 0x000fea0003c00000 */
[----:B------:R-:W-:Y:S01]  /*7010*/  HFMA2.MMA R214, -RZ, RZ, 0, 1.847743988037109375e-06 ;  /* 0x0000001fffd67435 */ /* 0x000fe200000001ff */
[----:B-1----:R-:W-:Y:S01]  /*7020*/  IMAD.MOV.U32 R210, RZ, RZ, R191 ;  /* 0x000000ffffd27224 */ /* 0x002fe200078e00bf */
[----:B------:R-:W-:Y:S01]  /*7030*/  MOV R189, R190 ;  /* 0x000000be00bd7202 */ /* 0x000fe20000000f00 */
[----:B------:R-:W-:Y:S01]  /*7040*/  IMAD.MOV.U32 R191, RZ, RZ, 0x8 ;  /* 0x00000008ffbf7424 */ /* 0x000fe200078e00ff */
[----:B------:R-:W-:Y:S01]  /*7050*/  MOV R188, 0x7080 ;  /* 0x0000708000bc7802 */ /* 0x000fe20000000f00 */
[----:B------:R-:W-:-:S02]  /*7060*/  IMAD.MOV.U32 R212, RZ, RZ, -0x1 ;  /* 0xffffffffffd47424 */ /* 0x000fc400078e00ff */
[----:B------:R-:W-:Y:S05]  /*7070*/  CALL.REL.NOINC `($__internal_97_$__cuda_sm70_shflsync_down_p) ;  /* 0x000002f000007944 */ /* 0x000fea0003c00000 */
[----:B------:R-:W-:Y:S01]  /*7080*/  FADD.FTZ R209, R210, R209 ;  /* 0x000000d1d2d17221 */ /* 0x000fe20000010000 */
[----:B------:R-:W-:Y:S01]  /*7090*/  MOV R212, 0xffffffff ;  /* 0xffffffff00d47802 */ /* 0x000fe20000000f00 */
[----:B-1----:R-:W-:Y:S01]  /*70a0*/  FADD.FTZ R190, R190, R191 ;  /* 0x000000bfbebe7221 */ /* 0x002fe20000010000 */
[----:B------:R-:W-:Y:S01]  /*70b0*/  MOV R191, 0x4 ;  /* 0x0000000400bf7802 */ /* 0x000fe20000000f00 */
[----:B------:R-:W-:Y:S01]  /*70c0*/  IMAD.MOV.U32 R214, RZ, RZ, 0x1f ;  /* 0x0000001fffd67424 */ /* 0x000fe200078e00ff */
[----:B------:R-:W-:Y:S01]  /*70d0*/  MOV R188, 0x7100 ;  /* 0x0000710000bc7802 */ /* 0x000fe20000000f00 */
[----:B------:R-:W-:-:S02]  /*70e0*/  IMAD.MOV.U32 R189, RZ, RZ, R209 ;  /* 0x000000ffffbd7224 */ /* 0x000fc400078e00d1 */
[----:B------:R-:W-:Y:S05]  /*70f0*/  CALL.REL.NOINC `($__internal_97_$__cuda_sm70_shflsync_down_p) ;  /* 0x0000027000007944 */ /* 0x000fea0003c00000 */
[----:B-1----:R-:W-:Y:S01]  /*7100*/  MOV R210, R191 ;  /* 0x000000bf00d27202 */ /* 0x002fe20000000f00 */
[----:B------:R-:W-:Y:S01]  /*7110*/  HFMA2.MMA R191, -RZ, RZ, 0, 2.384185791015625e-07 ;  /* 0x00000004ffbf7435 */ /* 0x000fe200000001ff */
[----:B------:R-:W-:Y:S01]  /*7120*/  IMAD.MOV.U32 R189, RZ, RZ, R190 ;  /* 0x000000ffffbd7224 */ /* 0x000fe200078e00be */
[----:B------:R-:W-:Y:S01]  /*7130*/  MOV R212, 0xffffffff ;  /* 0xffffffff00d47802 */ /* 0x000fe20000000f00 */
[----:B------:R-:W-:Y:S01]  /*7140*/  IMAD.MOV.U32 R214, RZ, RZ, 0x1f ;  /* 0x0000001fffd67424 */ /* 0x000fe200078e00ff */
[----:B------:R-:W-:-:S02]  /*7150*/  MOV R188, 0x7170 ;  /* 0x0000717000bc7802 */ /* 0x000fc40000000f00 */
[----:B------:R-:W-:Y:S05]  /*7160*/  CALL.REL.NOINC `($__internal_97_$__cuda_sm70_shflsync_down_p) ;  /* 0x0000020000007944 */ /* 0x000fea0003c00000 */
        /* <DEDUP_REMOVED lines=24> */
[----:B------:R-:W-:Y:S01]  /*72f0*/  HFMA2.MMA R191, -RZ, RZ, 0, 5.9604644775390625e-08 ;  /* 0x00000001ffbf7435 */ /* 0x000fe200000001ff */
[----:B------:R-:W-:Y:S01]  /*7300*/  IMAD.MOV.U32 R189, RZ, RZ, R190 ;  /* 0x000000ffffbd7224 */ /* 0x000fe200078e00be */
[----:B------:R-:W-:Y:S01]  /*7310*/  MOV R212, 0xffffffff ;  /* 0xffffffff00d47802 */ /* 0x000fe20000000f00 */
[----:B------:R-:W-:Y:S01]  /*7320*/  IMAD.MOV.U32 R214, RZ, RZ, 0x1f ;  /* 0x0000001fffd67424 */ /* 0x000fe200078e00ff */
[----:B------:R-:W-:-:S02]  /*7330*/  MOV R188, 0x7350 ;  /* 0x0000735000bc7802 */ /* 0x000fc40000000f00 */
[----:B------:R-:W-:Y:S05]  /*7340*/  CALL.REL.NOINC `($__internal_97_$__cuda_sm70_shflsync_down_p) ;  /* 0x0000002000007944 */ /* 0x000fea0003c00000 */
[----:B-1----:R-:W-:Y:S01]  /*7350*/  IMAD.MOV.U32 R189, RZ, RZ, R191 ;  /* 0x000000ffffbd7224 */ /* 0x002fe200078e00bf */
[----:B------:R-:W-:Y:S05]  /*7360*/  BRA `(.L_x_6783) ;  /* 0xffffb65000007947 */ /* 0x000fea000383ffff */
        .weak           $__internal_97_$__cuda_sm70_shflsync_down_p
        .type           $__internal_97_$__cuda_sm70_shflsync_down_p,@function
        .size           $__internal_97_$__cuda_sm70_shflsync_down_p,(.L_x_12973 - $__internal_97_$__cuda_sm70_shflsync_down_p)
$__internal_97_$__cuda_sm70_shflsync_down_p:
[----:B------:R-:W-:Y:S04]  /*7370*/  WARPSYNC R212 ;  /* 0x000000d400007348 */ /* 0x000fe80003800000 */
[----:B------:R0:W1:Y:S02]  /*7380*/  SHFL.DOWN PT, R191, R189, R191, R214 ;  /* 0x080000bfbdbf7389 */ /* 0x00006400000e00d6 */
[----:B0-----:R-:W-:-:S06]  /*7390*/  HFMA2.MMA R189, -RZ, RZ, 0, 0 ;  /* 0x00000000ffbd7435 */ /* 0x001fcc00000001ff */
[----:B------:R-:W-:Y:S05]  /*73a0*/  RET.REL.NODEC R188 `(_ZN10layer_norm13ln_bwd_kernelINS_13Kernel_traitsIf13__nv_bfloat16fS2_fjLj7168ELj1ELj1ELj8ELj8ENS_18Kernel_traits_baseILj7168EfS2_fS2_fjLj256EEEEELb1ELb1ELb1ELb0EEEvNS_9BwdParamsE) ;  /* 0xffff8c50bc007950 */ /* 0x000fea0003c3ffff */
.L_x_6784:
        /* <DEDUP_REMOVED lines=13> */
.L_x_12973:


//--------------------- .text._ZN10layer_norm22ln_bwd_finalize_kernelINS_22Kernel_traits_finalizeILj7168Ef13__nv_bfloat16fS2_fjLb1ELj1024ELj4ENS_18Kernel_traits_baseILj7168EfS2_fS2_fjLj1024EEEEELb1ELb1EEEvNS_9BwdParamsE --------------------------
	.section	.text._ZN10layer_norm22ln_bwd_finalize_kernelINS_22Kernel_traits_finalizeILj7168Ef13__nv_bfloat16fS2_fjLb1ELj1024ELj4ENS_18Kernel_traits_baseILj7168EfS2_fS2_fjLj1024EEEEELb1ELb1EEEvNS_9BwdParamsE,"ax",@progbits
	.sectioninfo	@"SHI_REGISTERS=32"
	.align	128
        .global         _ZN10layer_norm22ln_bwd_finalize_kernelINS_22Kernel_traits_finalizeILj7168Ef13__nv_bfloat16fS2_fjLb1ELj1024ELj4ENS_18Kernel_traits_baseILj7168EfS2_fS2_fjLj1024EEEEELb1ELb1EEEvNS_9BwdParamsE
        .type           _ZN10layer_norm22ln_bwd_finalize_kernelINS_22Kernel_traits_finalizeILj7168Ef13__nv_bfloat16fS2_fjLb1ELj1024ELj4ENS_18Kernel_traits_baseILj7168EfS2_fS2_fjLj1024EEEEELb1ELb1EEEvNS_9BwdParamsE,@function
        .size           _ZN10layer_norm22ln_bwd_finalize_kernelINS_22Kernel_traits_finalizeILj7168Ef13__nv_bfloat16fS2_fjLb1ELj1024ELj4ENS_18Kernel_traits_baseILj7168EfS2_fS2_fjLj1024EEEEELb1ELb1EEEvNS_9BwdParamsE,(.L_x_12974 - _ZN10layer_norm22ln_bwd_finalize_kernelINS_22Kernel_traits_finalizeILj7168Ef13__nv_bfloat16fS2_fjLb1ELj1024ELj4ENS_18Kernel_traits_baseILj7168EfS2_fS2_fjLj1024EEEEELb1ELb1EEEvNS_9BwdParamsE)
        .other          _ZN10layer_norm22ln_bwd_finalize_kernelINS_22Kernel_traits_finalizeILj7168Ef13__nv_bfloat16fS2_fjLb1ELj1024ELj4ENS_18Kernel_traits_baseILj7168EfS2_fS2_fjLj1024EEEEELb1ELb1EEEvNS_9BwdParamsE,@"STO_CUDA_ENTRY STV_DEFAULT"
_ZN10layer_norm22ln_bwd_finalize_kernelINS_22Kernel_traits_finalizeILj7168Ef13__nv_bfloat16fS2_fjLb1ELj1024ELj4ENS_18Kernel_traits_baseILj7168EfS2_fS2_fjLj1024EEEEELb1ELb1EEEvNS_9BwdParamsE:
.text._ZN10layer_norm22ln_bwd_finalize_kernelINS_22Kernel_traits_finalizeILj7168Ef13__nv_bfloat16fS2_fjLb1ELj1024ELj4ENS_18Kernel_traits_baseILj7168EfS2_fS2_fjLj1024EEEEELb1ELb1EEEvNS_9BwdParamsE:
        /* <DEDUP_REMOVED lines=19> */
.L_x_6797:
        /* <DEDUP_REMOVED lines=32> */
.L_x_6789:
        /* <DEDUP_REMOVED lines=47> */
.L_x_6788:
[----:B------:R-:W-:Y:S05]  /*0620*/  BSYNC B1 ;  /* 0x0000000000017941 */ /* 0x000fea0003800000 */
.L_x_6787:
        /* <DEDUP_REMOVED lines=29> */
.L_x_6791:
[----:B------:R-:W-:Y:S05]  /*0800*/  BSYNC B1 ;  /* 0x0000000000017941 */ /* 0x000fea0003800000 */
.L_x_6790:
        /* <DEDUP_REMOVED lines=13> */
.L_x_6786:
[----:B------:R-:W-:Y:S05]  /*08e0*/  BSYNC B0 ;  /* 0x0000000000007941 */ /* 0x000fea0003800000 */
.L_x_6785:
        /* <DEDUP_REMOVED lines=12> */
.L_x_6798:
        /* <DEDUP_REMOVED lines=27> */
.L_x_6799:
        /* <DEDUP_REMOVED lines=9> */
.L_x_6792:
        /* <DEDUP_REMOVED lines=16> */
.L_x_6796:
[----:B------:R-:W-:Y:S05]  /*0cf0*/  BSYNC B0 ;  /* 0x0000000000007941 */ /* 0x000fea0003800000 */
.L_x_6795:
[C---:B------:R-:W-:Y:S02]  /*0d00*/  ISETP.GT.U32.AND P1, PT, R4.reuse, -0x1c01, PT ;  /* 0xffffe3ff0400780c */ /* 0x040fe40003f24070 */
[----:B------:R-:W-:-:S02]  /*0d10*/  IADD3 R4, R4, 0x1c00, RZ ;  /* 0x00001c0004047810 */ /* 0x000fc40007ffe0ff */
[----:B------:R-:W-:-:S09]  /*0d20*/  IADD3 R5, R5, 0xe00, RZ ;  /* 0x00000e0005057810 */ /* 0x000fd20007ffe0ff */
[----:B012---:R-:W-:Y:S05]  /*0d30*/  @P1 BRA `(.L_x_6797) ;  /* 0xfffff3f000001947 */ /* 0x007fea000383ffff */
[----:B------:R-:W-:Y:S05]  /*0d40*/  EXIT ;  /* 0x000000000000794d */ /* 0x000fea0003800000 */
.L_x_6793:
[----:B------:R-:W-:Y:S01]  /*0d50*/  HFMA2.MMA R14, -RZ, RZ, 0, 1.847743988037109375e-06 ;  /* 0x0000001fff0e7435 */ /* 0x000fe200000001ff */
[----:B---3--:R-:W-:Y:S01]  /*0d60*/  IMAD.MOV.U32 R18, RZ, RZ, R10 ;  /* 0x000000ffff127224 */ /* 0x008fe200078e000a */
[----:B------:R-:W-:Y:S01]  /*0d70*/  MOV R17, 0x1 ;  /* 0x0000000100117802 */ /* 0x000fe20000000f00 */
[----:B------:R-:W-:Y:S01]  /*0d80*/  IMAD.MOV.U32 R19, RZ, RZ, -0x1 ;  /* 0xffffffffff137424 */ /* 0x000fe200078e00ff */
[----:B------:R-:W-:Y:S02]  /*0d90*/  MOV R8, 0xdb0 ;  /* 0x00000db000087802 */ /* 0x000fe40000000f00 */
[----:B012---:R-:W-:Y:S05]  /*0da0*/  CALL.REL.NOINC `($__internal_98_$__cuda_sm70_shflsync_bfly_p) ;  /* 0x0000059000007944 */ /* 0x007fea0003c00000 */
[----:B01----:R-:W-:Y:S05]  /*0db0*/  BRA `(.L_x_6798) ;  /* 0xfffffbf000007947 */ /* 0x003fea000383ffff */
.L_x_6794:
[----:B------:R-:W-:Y:S01]  /*0dc0*/  HFMA2.MMA R14, -RZ, RZ, 0, 1.847743988037109375e-06 ;  /* 0x0000001fff0e7435 */ /* 0x000fe200000001ff */
[----:B------:R-:W-:Y:S01]  /*0dd0*/  MOV R17, 0x2 ;  /* 0x0000000200117802 */ /* 0x000fe20000000f00 */
[----:B------:R-:W-:Y:S01]  /*0de0*/  IMAD.MOV.U32 R19, RZ, RZ, -0x1 ;  /* 0xffffffffff137424 */ /* 0x000fe200078e00ff */
[----:B------:R-:W-:-:S03]  /*0df0*/  MOV R8, 0xe10 ;  /* 0x00000e1000087802 */ /* 0x000fc60000000f00 */
[----:B0123--:R-:W-:Y:S05]  /*0e00*/  CALL.REL.NOINC `($__internal_98_$__cuda_sm70_shflsync_bfly_p) ;  /* 0x0000053000007944 */ /* 0x00ffea0003c00000 */
[----:B01----:R-:W-:Y:S01]  /*0e10*/  FADD.FTZ R18, R18, R14 ;  /* 0x0000000e12127221 */ /* 0x003fe20000010000 */
[----:B------:R-:W-:Y:S01]  /*0e20*/  HFMA2.MMA R14, -RZ, RZ, 0, 1.847743988037109375e-06 ;  /* 0x0000001fff0e7435 */ /* 0x000fe200000001ff */
[----:B------:R-:W-:Y:S01]  /*0e30*/  MOV R17, 0x4 ;  /* 0x0000000400117802 */ /* 0x000fe20000000f00 */
[----:B------:R-:W-:Y:S01]  /*0e40*/  IMAD.MOV.U32 R19, RZ, RZ, -0x1 ;  /* 0xffffffffff137424 */ /* 0x000fe200078e00ff */
[----:B------:R-:W-:-:S03]  /*0e50*/  MOV R8, 0xe70 ;  /* 0x00000e7000087802 */ /* 0x000fc60000000f00 */
[----:B------:R-:W-:Y:S05]  /*0e60*/  CALL.REL.NOINC `($__internal_98_$__cuda_sm70_shflsync_bfly_p) ;  /* 0x000004d000007944 */ /* 0x000fea0003c00000 */
[----:B01----:R-:W-:Y:S01]  /*0e70*/  FADD.FTZ R18, R18, R14 ;  /* 0x0000000e12127221 */ /* 0x003fe20000010000 */
[----:B------:R-:W-:Y:S01]  /*0e80*/  HFMA2.MMA R14, -RZ, RZ, 0, 1.847743988037109375e-06 ;  /* 0x0000001fff0e7435 */ /* 0x000fe200000001ff */
[----:B------:R-:W-:-:S02]  /*0e90*/  MOV R17, 0x8 ;  /* 0x0000000800117802 */ /* 0x000fc40000000f00 */
[----:B------:R-:W-:Y:S02]  /*0ea0*/  MOV R19, 0xffffffff ;  /* 0xffffffff00137802 */ /* 0x000fe40000000f00 */
[----:B------:R-:W-:Y:S02]  /*0eb0*/  MOV R8, 0xed0 ;  /* 0x00000ed000087802 */ /* 0x000fe40000000f00 */
[----:B------:R-:W-:Y:S05]  /*0ec0*/  CALL.REL.NOINC `($__internal_98_$__cuda_sm70_shflsync_bfly_p) ;  /* 0x0000047000007944 */ /* 0x000fea0003c00000 */
[----:B-1----:R-:W-:Y:S01]  /*0ed0*/  FADD.FTZ R10, R18, R14 ;  /* 0x0000000e120a7221 */ /* 0x002fe20000010000 */
[----:B------:R-:W-:Y:S01]  /*0ee0*/  HFMA2.MMA R14, -RZ, RZ, 0, 1.847743988037109375e-06 ;  /* 0x0000001fff0e7435 */ /* 0x000fe200000001ff */
[----:B0-----:R-:W-:Y:S01]  /*0ef0*/  IMAD.MOV.U32 R17, RZ, RZ, 0x10 ;  /* 0x00000010ff117424 */ /* 0x001fe200078e00ff */
[----:B------:R-:W-:Y:S02]  /*0f00*/  MOV R19, 0xffffffff ;  /* 0xffffffff00137802 */ /* 0x000fe40000000f00 */
[----:B------:R-:W-:Y:S02]  /*0f10*/  MOV R18, R10 ;  /* 0x0000000a00127202 */ /* 0x000fe40000000f00 */
[----:B------:R-:W-:Y:S02]  /*0f20*/  MOV R8, 0xf40 ;  /* 0x00000f4000087802 */ /* 0x000fe40000000f00 */
[----:B------:R-:W-:Y:S05]  /*0f30*/  CALL.REL.NOINC `($__internal_98_$__cuda_sm70_shflsync_bfly_p) ;  /* 0x0000040000007944 */ /* 0x000fea0003c00000 */
[----:B0-----:R-:W-:Y:S01]  /*0f40*/  HFMA2.MMA R17, -RZ, RZ, 0, 5.9604644775390625e-08 ;  /* 0x00000001ff117435 */ /* 0x001fe200000001ff */
[----:B-1----:R-:W-:Y:S01]  /*0f50*/  IMAD.MOV.U32 R13, RZ, RZ, R14 ;  /* 0x000000ffff0d7224 */ /* 0x002fe200078e000e */
[----:B------:R-:W-:Y:S01]  /*0f60*/  MOV R18, R15 ;  /* 0x0000000f00127202 */ /* 0x000fe20000000f00 */
[----:B------:R-:W-:Y:S01]  /*0f70*/  IMAD.MOV.U32 R19, RZ, RZ, -0x1 ;  /* 0xffffffffff137424 */ /* 0x000fe200078e00ff */
[----:B------:R-:W-:-:S02]  /*0f80*/  MOV R14, 0x1f ;  /* 0x0000001f000e7802 */ /* 0x000fc40000000f00 */
[----:B------:R-:W-:Y:S02]  /*0f90*/  MOV R8, 0xfb0 ;  /* 0x00000fb000087802 */ /* 0x000fe40000000f00 */
[----:B------:R-:W-:Y:S05]  /*0fa0*/  CALL.REL.NOINC `($__internal_98_$__cuda_sm70_shflsync_bfly_p) ;  /* 0x0000039000007944 */ /* 0x000fea0003c00000 */
[----:B0-----:R-:W-:Y:S01]  /*0fb0*/  HFMA2.MMA R17, -RZ, RZ, 0, 1.1920928955078125e-07 ;  /* 0x00000002ff117435 */ /* 0x001fe200000001ff */
[----:B-1----:R-:W-:Y:S01]  /*0fc0*/  FADD.FTZ R18, R15, R14 ;  /* 0x0000000e0f127221 */ /* 0x002fe20000010000 */
[----:B------:R-:W-:Y:S02]  /*0fd0*/  MOV R14, 0x1f ;  /* 0x0000001f000e7802 */ /* 0x000fe40000000f00 */
[----:B------:R-:W-:Y:S02]  /*0fe0*/  MOV R19, 0xffffffff ;  /* 0xffffffff00137802 */ /* 0x000fe40000000f00 */
[----:B------:R-:W-:Y:S02]  /*0ff0*/  MOV R8, 0x1010 ;  /* 0x0000101000087802 */ /* 0x000fe40000000f00 */
[----:B------:R-:W-:Y:S05]  /*1000*/  CALL.REL.NOINC `($__internal_98_$__cuda_sm70_shflsync_bfly_p) ;  /* 0x0000033000007944 */ /* 0x000fea0003c00000 */
[----:B01----:R-:W-:Y:S01]  /*1010*/  FADD.FTZ R18, R18, R14 ;  /* 0x0000000e12127221 */ /* 0x003fe20000010000 */
[----:B------:R-:W-:Y:S01]  /*1020*/  HFMA2.MMA R14, -RZ, RZ, 0, 1.847743988037109375e-06 ;  /* 0x0000001fff0e7435 */ /* 0x000fe200000001ff */
[----:B------:R-:W-:Y:S01]  /*1030*/  IMAD.MOV.U32 R17, RZ, RZ, 0x4 ;  /* 0x00000004ff117424 */ /* 0x000fe200078e00ff */
[----:B------:R-:W-:Y:S02]  /*1040*/  MOV R19, 0xffffffff ;  /* 0xffffffff00137802 */ /* 0x000fe40000000f00 */
[----:B------:R-:W-:-:S02]  /*1050*/  MOV R8, 0x1070 ;  /* 0x0000107000087802 */ /* 0x000fc40000000f00 */
[----:B------:R-:W-:Y:S05]  /*1060*/  CALL.REL.NOINC `($__internal_98_$__cuda_sm70_shflsync_bfly_p) ;  /* 0x000002d000007944 */ /* 0x000fea0003c00000 */
[----:B0-----:R-:W-:Y:S01]  /*1070*/  HFMA2.MMA R17, -RZ, RZ, 0, 4.76837158203125e-07 ;  /* 0x00000008ff117435 */ /* 0x001fe200000001ff */
[----:B-1----:R-:W-:Y:S01]  /*1080*/  FADD.FTZ R18, R18, R14 ;  /* 0x0000000e12127221 */ /* 0x002fe20000010000 */
[----:B------:R-:W-:Y:S01]  /*1090*/  MOV R19, 0xffffffff ;  /* 0xffffffff00137802 */ /* 0x000fe20000000f00 */
[----:B------:R-:W-:Y:S01]  /*10a0*/  IMAD.MOV.U32 R14, RZ, RZ, 0x1f ;  /* 0x0000001fff0e7424 */ /* 0x000fe200078e00ff */
[----:B------:R-:W-:-:S02]  /*10b0*/  MOV R8, 0x10d0 ;  /* 0x000010d000087802 */ /* 0x000fc40000000f00 */
[----:B------:R-:W-:Y:S05]  /*10c0*/  CALL.REL.NOINC `($__internal_98_$__cuda_sm70_shflsync_bfly_p) ;  /* 0x0000027000007944 */ /* 0x000fea0003c00000 */
[----:B-1----:R-:W-:Y:S01]  /*10d0*/  FADD.FTZ R12, R18, R14 ;  /* 0x0000000e120c7221 */ /* 0x002fe20000010000 */
[----:B0-----:R-:W-:Y:S01]  /*10e0*/  HFMA2.MMA R17, -RZ, RZ, 0, 9.5367431640625e-07 ;  /* 0x00000010ff117435 */ /* 0x001fe200000001ff */
[----:B------:R-:W-:Y:S01]  /*10f0*/  MOV R14, 0x1f ;  /* 0x0000001f000e7802 */ /* 0x000fe20000000f00 */
[----:B------:R-:W-:Y:S01]  /*1100*/  IMAD.MOV.U32 R19, RZ, RZ, -0x1 ;  /* 0xffffffffff137424 */ /* 0x000fe200078e00ff */
[----:B------:R-:W-:-:S02]  /*1110*/  MOV R8, 0x1140 ;  /* 0x0000114000087802 */ /* 0x000fc40000000f00 */
[----:B------:R-:W-:Y:S02]  /*1120*/  MOV R18, R12 ;  /* 0x0000000c00127202 */ /* 0x000fe40000000f00 */
[----:B------:R-:W-:Y:S05]  /*1130*/  CALL.REL.NOINC `($__internal_98_$__cuda_sm70_shflsync_bfly_p) ;  /* 0x0000020000007944 */ /* 0x000fea0003c00000 */
[----:B-1----:R-:W-:Y:S01]  /*1140*/  MOV R15, R14 ;  /* 0x0000000e000f7202 */ /* 0x002fe20000000f00 */
[----:B------:R-:W-:Y:S01]  /*1150*/  HFMA2.MMA R14, -RZ, RZ, 0, 1.847743988037109375e-06 ;  /* 0x0000001fff0e7435 */ /* 0x000fe200000001ff */
[----:B0-----:R-:W-:Y:S01]  /*1160*/  MOV R18, R11 ;  /* 0x0000000b00127202 */ /* 0x001fe20000000f00 */
[----:B------:R-:W-:Y:S01]  /*1170*/  IMAD.MOV.U32 R17, RZ, RZ, 0x1 ;  /* 0x00000001ff117424 */ /* 0x000fe200078e00ff */
[----:B------:R-:W-:Y:S02]  /*1180*/  MOV R19, 0xffffffff ;  /* 0xffffffff00137802 */ /* 0x000fe40000000f00 */
[----:B------:R-:W-:Y:S02]  /*1190*/  MOV R8, 0x11b0 ;  /* 0x000011b000087802 */ /* 0x000fe40000000f00 */
[----:B------:R-:W-:Y:S05]  /*11a0*/  CALL.REL.NOINC `($__internal_98_$__cuda_sm70_shflsync_bfly_p) ;  /* 0x0000019000007944 */ /* 0x000fea0003c00000 */
[----:B0-----:R-:W-:Y:S01]  /*11b0*/  HFMA2.MMA R17, -RZ, RZ, 0, 1.1920928955078125e-07 ;  /* 0x00000002ff117435 */ /* 0x001fe200000001ff */
[----:B-1----:R-:W-:Y:S01]  /*11c0*/  FADD.FTZ R18, R11, R14 ;  /* 0x0000000e0b127221 */ /* 0x002fe20000010000 */
[----:B------:R-:W-:Y:S01]  /*11d0*/  MOV R19, 0xffffffff ;  /* 0xffffffff00137802 */ /* 0x000fe20000000f00 */
[----:B------:R-:W-:Y:S01]  /*11e0*/  IMAD.MOV.U32 R14, RZ, RZ, 0x1f ;  /* 0x0000001fff0e7424 */ /* 0x000fe200078e00ff */
[----:B------:R-:W-:-:S02]  /*11f0*/  MOV R8, 0x1210 ;  /* 0x0000121000087802 */ /* 0x000fc40000000f00 */
[----:B------:R-:W-:Y:S05]  /*1200*/  CALL.REL.NOINC `($__internal_98_$__cuda_sm70_shflsync_bfly_p) ;  /* 0x0000013000007944 */ /* 0x000fea0003c00000 */
[----:B0-----:R-:W-:Y:S01]  /*1210*/  HFMA2.MMA R17, -RZ, RZ, 0, 2.384185791015625e-07 ;  /* 0x00000004ff117435 */ /* 0x001fe200000001ff */
[----:B-1----:R-:W-:Y:S01]  /*1220*/  FADD.FTZ R18, R18, R14 ;  /* 0x0000000e12127221 */ /* 0x002fe20000010000 */
[----:B------:R-:W-:Y:S01]  /*1230*/  MOV R14, 0x1f ;  /* 0x0000001f000e7802 */ /* 0x000fe20000000f00 */
[----:B------:R-:W-:Y:S01]  /*1240*/  IMAD.MOV.U32 R19, RZ, RZ, -0x1 ;  /* 0xffffffffff137424 */ /* 0x000fe200078e00ff */
[----:B------:R-:W-:-:S02]  /*1250*/  MOV R8, 0x1270 ;  /* 0x0000127000087802 */ /* 0x000fc40000000f00 */
[----:B------:R-:W-:Y:S05]  /*1260*/  CALL.REL.NOINC `($__internal_98_$__cuda_sm70_shflsync_bfly_p) ;  /* 0x000000d000007944 */ /* 0x000fea0003c00000 */
[----:B0-----:R-:W-:Y:S01]  /*1270*/  HFMA2.MMA R17, -RZ, RZ, 0, 4.76837158203125e-07 ;  /* 0x00000008ff117435 */ /* 0x001fe200000001ff */
[----:B-1----:R-:W-:Y:S01]  /*1280*/  FADD.FTZ R18, R18, R14 ;  /* 0x0000000e12127221 */ /* 0x002fe20000010000 */
[----:B------:R-:W-:-:S02]  /*1290*/  MOV R14, 0x1f ;  /* 0x0000001f000e7802 */ /* 0x000fc40000000f00 */
[----:B------:R-:W-:Y:S02]  /*12a0*/  MOV R19, 0xffffffff ;  /* 0xffffffff00137802 */ /* 0x000fe40000000f00 */
[----:B------:R-:W-:Y:S02]  /*12b0*/  MOV R8, 0x12d0 ;  /* 0x000012d000087802 */ /* 0x000fe40000000f00 */
[----:B------:R-:W-:Y:S05]  /*12c0*/  CALL.REL.NOINC `($__internal_98_$__cuda_sm70_shflsync_bfly_p) ;  /* 0x0000007000007944 */ /* 0x000fea0003c00000 */
[----:B01----:R-:W-:Y:S01]  /*12d0*/  FADD.FTZ R18, R18, R14 ;  /* 0x0000000e12127221 */ /* 0x003fe20000010000 */
[----:B------:R-:W-:Y:S01]  /*12e0*/  HFMA2.MMA R14, -RZ, RZ, 0, 1.847743988037109375e-06 ;  /* 0x0000001fff0e7435 */ /* 0x000fe200000001ff */
[----:B------:R-:W-:Y:S01]  /*12f0*/  IMAD.MOV.U32 R17, RZ, RZ, 0x10 ;  /* 0x00000010ff117424 */ /* 0x000fe200078e00ff */
[----:B------:R-:W-:Y:S02]  /*1300*/  MOV R19, 0xffffffff ;  /* 0xffffffff00137802 */ /* 0x000fe40000000f00 */
[----:B------:R-:W-:Y:S02]  /*1310*/  MOV R8, 0x1330 ;  /* 0x0000133000087802 */ /* 0x000fe40000000f00 */
[----:B------:R-:W-:Y:S05]  /*1320*/  CALL.REL.NOINC `($__internal_98_$__cuda_sm70_shflsync_bfly_p) ;  /* 0x0000001000007944 */ /* 0x000fea0003c00000 */
[----:B01----:R-:W-:Y:S05]  /*1330*/  BRA `(.L_x_6799) ;  /* 0xfffff82000007947 */ /* 0x003fea000383ffff */
        .weak           $__internal_98_$__cuda_sm70_shflsync_bfly_p
        .type           $__internal_98_$__cuda_sm70_shflsync_bfly_p,@function
        .size           $__internal_98_$__cuda_sm70_shflsync_bfly_p,(.L_x_12974 - $__internal_98_$__cuda_sm70_shflsync_bfly_p)
$__internal_98_$__cuda_sm70_shflsync_bfly_p:
[----:B------:R-:W-:Y:S01]  /*1340*/  HFMA2.MMA R9, -RZ, RZ, 0, 0 ;  /* 0x00000000ff097435 */ /* 0x000fe200000001ff */
[----:B------:R-:W-:Y:S04]  /*1350*/  WARPSYNC R19 ;  /* 0x0000001300007348 */ /* 0x000fe80003800000 */
[----:B------:R0:W1:Y:S01]  /*1360*/  SHFL.BFLY PT, R14, R18, R17, R14 ;  /* 0x0c000011120e7389 */ /* 0x00006200000e000e */
[----:B------:R-:W-:Y:S05]  /*1370*/  RET.REL.NODEC R8 `(_ZN10layer_norm22ln_bwd_finalize_kernelINS_22Kernel_traits_finalizeILj7168Ef13__nv_bfloat16fS2_fjLb1ELj1024ELj4ENS_18Kernel_traits_baseILj7168EfS2_fS2_fjLj1024EEEEELb1ELb1EEEvNS_9BwdParamsE) ;  /* 0xffffec8008007950 */ /* 0x000fea0003c3ffff */
.L_x_6800:
        /* <DEDUP_REMOVED lines=16> */
.L_x_12974:


//--------------------- .text._ZN10layer_norm13ln_bwd_kernelINS_13Kernel_traitsIf13__nv_bfloat16fS2_fjLj7168ELj1ELj1ELj8ELj8ENS_18Kernel_traits_baseILj7168EfS2_fS2_fjLj256EEEEELb1ELb1ELb1ELb1EEEvNS_9BwdParamsE --------------------------
	.section	.text._ZN10layer_norm13ln_bwd_kernelINS_13Kernel_traitsIf13__nv_bfloat16fS2_fjLj7168ELj1ELj1ELj8ELj8ENS_18Kernel_traits_baseILj7168EfS2_fS2_fjLj256EEEEELb1ELb1ELb1ELb1EEEvNS_9BwdParamsE,"ax",@progbits
	.sectioninfo	@"SHI_REGISTERS=255"
	.align	128
        .global         _ZN10layer_norm13ln_bwd_kernelINS_13Kernel_traitsIf13__nv_bfloat16fS2_fjLj7168ELj1ELj1ELj8ELj8ENS_18Kernel_traits_baseILj7168EfS2_fS2_fjLj256EEEEELb1ELb1ELb1ELb1EEEvNS_9BwdParamsE
        .type           _ZN10layer_norm13ln_bwd_kernelINS_13Kernel_traitsIf13__nv_bfloat16fS2_fjLj7168ELj1ELj1ELj8ELj8ENS_18Kernel_traits_baseILj7168EfS2_fS2_fjLj256EEEEELb1ELb1ELb1ELb1EEEvNS_9BwdParamsE,@function
        .size           _ZN10layer_norm13ln_bwd_kernelINS_13Kernel_traitsIf13__nv_bfloat16fS2_fjLj7168ELj1ELj1ELj8ELj8ENS_18Kernel_traits_baseILj7168EfS2_fS2_fjLj256EEEEELb1ELb1ELb1ELb1EEEvNS_9BwdParamsE,(.L_x_12975 - _ZN10layer_norm13ln_bwd_kernelINS_13Kernel_traitsIf13__nv_bfloat16fS2_fjLj7168ELj1ELj1ELj8ELj8ENS_18Kernel_traits_baseILj7168EfS2_fS2_fjLj256EEEEELb1ELb1ELb1ELb1EEEvNS_9BwdParamsE)
        .other          _ZN10layer_norm13ln_bwd_kernelINS_13Kernel_traitsIf13__nv_bfloat16fS2_fjLj7168ELj1ELj1ELj8ELj8ENS_18Kernel_traits_baseILj7168EfS2_fS2_fjLj256EEEEELb1ELb1ELb1ELb1EEEvNS_9BwdParamsE,@"STO_CUDA_ENTRY STV_DEFAULT"
_ZN10layer_norm13ln_bwd_kernelINS_13Kernel_traitsIf13__nv_bfloat16fS2_fjLj7168ELj1ELj1ELj8ELj8ENS_18Kernel_traits_baseILj7168EfS2_fS2_fjLj256EEEEELb1ELb1ELb1ELb1EEEvNS_9BwdParamsE:
.text._ZN10layer_norm13ln_bwd_kernelINS_13Kernel_traitsIf13__nv_bfloat16fS2_fjLj7168ELj1ELj1ELj8ELj8ENS_18Kernel_traits_baseILj7168EfS2_fS2_fjLj256EEEEELb1ELb1ELb1ELb1EEEvNS_9BwdParamsE:
        /* <DEDUP_REMOVED lines=51> */
.L_x_6801:
[----:B------:R-:W-:-:S04]  /*0330*/  SHF.L.U32 R0, R0, 0x4, RZ ;  /* 0x0000000400007819 */ /* 0x000fc800000006ff */
[----:B------:R-:W-:-:S04]  /*0340*/  LOP3.LUT R0, R0, 0xff0, RZ, 0xc0, !PT ;  /* 0x00000ff000007812 */ /* 0x000fc800078ec0ff */
[C---:B------:R-:W-:Y:S02]  /*0350*/  IADD3 R4, P0, R0.reuse, c[0x0][0x1b0], RZ ;  /* 0x00006c0000047a10 */ /* 0x040fe40007f1e0ff */
[----:B------:R-:W-:-:S03]  /*0360*/  IADD3 R6, P1, R0, c[0x0][0x1c8], RZ ;  /* 0x0000720000067a10 */ /* 0x000fc60007f3e0ff */
[----:B------:R-:W-:Y:S01]  /*0370*/  IMAD.X R5, RZ, RZ, c[0x0][0x1b4], P0 ;  /* 0x00006d00ff057624 */ /* 0x000fe200000e06ff */
[----:B------:R-:W-:-:S04]  /*0380*/  IADD3.X R7, RZ, c[0x0][0x1cc], RZ, P1, !PT ;  /* 0x00007300ff077a10 */ /* 0x000fc80000ffe4ff */
[----:B------:R-:W2:Y:S04]  /*0390*/  LDG.E.128 R8, [R4.64] ;  /* 0x0000000404087981 */ /* 0x000ea8000c1e1d00 */
        /* <DEDUP_REMOVED lines=56> */
[----:B--2---:R0:W-:Y:S04]  /*0720*/  STL.64 [R1+0x10], R8 ;  /* 0x0000100801007387 */ /* 0x0041e80000100a00 */
[----:B------:R0:W-:Y:S04]  /*0730*/  STL.64 [R1+0x18], R10 ;  /* 0x0000180a01007387 */ /* 0x0001e80000100a00 */
[----:B------:R0:W-:Y:S02]  /*0740*/  STL.S16 [R1+0xc], R0 ;  /* 0x00000c0001007387 */ /* 0x0001e40000100600 */
.L_x_6946:
[----:B------:R-:W-:-:S04]  /*0750*/  IMAD.MOV.U32 R197, RZ, RZ, 0x4 ;  /* 0x00000004ffc57424 */ /* 0x000fc800078e00ff */
[----:B0-----:R-:W-:-:S05]  /*0760*/  IMAD.WIDE R6, R2, R197, c[0x0][0x1d8] ;  /* 0x0000760002067625 */ /* 0x001fca00078e02c5 */
[----:B------:R0:W2:Y:S01]  /*0770*/  LDG.E R0, [R6.64] ;  /* 0x0000000406007981 */ /* 0x0000a2000c1e1900 */
[----:B------:R-:W-:-:S05]  /*0780*/  IMAD.WIDE R188, R2, R197, c[0x0][0x1d0] ;  /* 0x0000740002bc7625 */ /* 0x000fca00078e02c5 */
[----:B-----5:R1:W5:Y:S04]  /*0790*/  LDG.E R221, [R188.64] ;  /* 0x00000004bcdd7981 */ /* 0x020368000c1e1900 */
[----:B------:R-:W3:Y:S01]  /*07a0*/  S2R R198, SR_TID.X ;  /* 0x0000000000c67919 */ /* 0x000ee20000002100 */
[C---:B------:R-:W-:Y:S02]  /*07b0*/  IMAD R190, R2.reuse, c[0x0][0x168], RZ ;  /* 0x00005a0002be7a24 */ /* 0x040fe400078e02ff */
[----:B0-----:R-:W-:-:S03]  /*07c0*/  IMAD.WIDE R6, R2, R197, c[0x0][0x1a8] ;  /* 0x00006a0002067625 */ /* 0x001fc600078e02c5 */
[----:B------:R-:W-:-:S03]  /*07d0*/  SHF.R.S32.HI R191, RZ, 0x1f, R190 ;  /* 0x0000001fffbf7819 */ /* 0x000fc600000114be */
[----:B------:R0:W5:Y:S01]  /*07e0*/  LDG.E R6, [R6.64] ;  /* 0x0000000406067981 */ /* 0x000162000c1e1900 */
        /* <DEDUP_REMOVED lines=19> */
[----:B------:R-:W-:Y:S01]  /*0920*/  @P0 IADD3 R190, R7, 0x500, RZ ;  /* 0x0000050007be0810 */ /* 0x000fe20007ffe0ff */
[----:B------:R0:W5:Y:S03]  /*0930*/  @P0 LDG.E.128 R160, [R202.64] ;  /* 0x00000004caa00981 */ /* 0x000166000c1e1d00 */
[----:B------:R-:W-:Y:S01]  /*0940*/  @P1 SHF.R.S32.HI R188, RZ, 0x1f, R0 ;  /* 0x0000001fffbc1819 */ /* 0x000fe20000011400 */
[----:B------:R1:W5:Y:S03]  /*0950*/  @P0 LDG.E.128 R164, [R200.64] ;  /* 0x00000004c8a40981 */ /* 0x000366000c1e1d00 */
[----:B------:R-:W-:Y:S01]  /*0960*/  @P1 LEA.HI R188, R188, R0, RZ, 0x2 ;  /* 0x00000000bcbc1211 */ /* 0x000fe200078f10ff */
[----:B------:R2:W5:Y:S01]  /*0970*/  @P0 LDG.E.128 R168, [R198.64] ;  /* 0x00000004c6a80981 */ /* 0x000562000c1e1d00 */
[----:B------:R-:W-:-:S02]  /*0980*/  MOV R0, RZ ;  /* 0x000000ff00007202 */ /* 0x000fc40000000f00 */
[----:B------:R-:W-:Y:S01]  /*0990*/  @P1 LEA.HI.SX32 R0, R188, R213, 0x1e ;  /* 0x000000d5bc001211 */ /* 0x000fe200078ff2ff */
[----:B------:R3:W5:Y:S01]  /*09a0*/  @P0 LDG.E.128 R156, [R216.64] ;  /* 0x00000004d89c0981 */ /* 0x000762000c1e1d00 */
[----:B------:R-:W-:-:S05]  /*09b0*/  @P0 IADD3 R188, R7, 0x400, RZ ;  /* 0x0000040007bc0810 */ /* 0x000fca0007ffe0ff */
[----:B------:R-:W-:-:S05]  /*09c0*/  @P0 IMAD.WIDE.U32 R188, R188, R212, c[0x0][0x218] ;  /* 0x00008600bcbc0625 */ /* 0x000fca00078e00d4 */
[----:B------:R4:W5:Y:S02]  /*09d0*/  @P0 LDG.E.128 R172, [R188.64] ;  /* 0x00000004bcac0981 */ /* 0x000964000c1e1d00 */
[----:B----4-:R-:W-:Y:S01]  /*09e0*/  @P0 IMAD.WIDE.U32 R188, R190, R212, c[0x0][0x218] ;  /* 0x00008600bebc0625 */ /* 0x010fe200078e00d4 */
[----:B------:R-:W-:-:S04]  /*09f0*/  @P0 IADD3 R190, R7, 0x600, RZ ;  /* 0x0000060007be0810 */ /* 0x000fc80007ffe0ff */
[----:B------:R4:W5:Y:S02]  /*0a00*/  @P0 LDG.E.128 R176, [R188.64] ;  /* 0x00000004bcb00981 */ /* 0x000964000c1e1d00 */
[----:B----4-:R-:W-:Y:S01]  /*0a10*/  @P0 IMAD.WIDE.U32 R188, R190, R212, c[0x0][0x218] ;  /* 0x00008600bebc0625 */ /* 0x010fe200078e00d4 */
[----:B------:R-:W-:-:S04]  /*0a20*/  IADD3 R190, R0, 0x100, RZ ;  /* 0x0000010000be7810 */ /* 0x000fc80007ffe0ff */
[----:B------:R4:W5:Y:S02]  /*0a30*/  @P0 LDG.E.128 R180, [R188.64] ;  /* 0x00000004bcb40981 */ /* 0x000964000c1e1d00 */
[----:B----4-:R-:W-:-:S05]  /*0a40*/  IMAD.WIDE.U32 R188, R0, R197, c[0x0][0x190] ;  /* 0x0000640000bc7625 */ /* 0x010fca00078e00c5 */
[----:B0-----:R0:W5:Y:S02]  /*0a50*/  LDG.E R202, [R188.64] ;  /* 0x00000004bcca7981 */ /* 0x001164000c1e1900 */
[----:B0-----:R-:W-:Y:S01]  /*0a60*/  IMAD.WIDE.U32 R188, R190, R197, c[0x0][0x190] ;  /* 0x00006400bebc7625 */ /* 0x001fe200078e00c5 */
[----:B------:R-:W-:-:S04]  /*0a70*/  IADD3 R190, R0, 0x200, RZ ;  /* 0x0000020000be7810 */ /* 0x000fc80007ffe0ff */
[----:B-1----:R0:W5:Y:S01]  /*0a80*/  LDG.E R201, [R188.64] ;  /* 0x00000004bcc97981 */ /* 0x002162000c1e1900 */
[----:B------:R-:W-:Y:S01]  /*0a90*/  IADD3 R191, R0, 0x400, RZ ;  /* 0x0000040000bf7810 */ /* 0x000fe20007ffe0ff */
[----:B0-----:R-:W-:Y:S01]  /*0aa0*/  IMAD.WIDE.U32 R188, R190, R197, c[0x0][0x190] ;  /* 0x00006400bebc7625 */ /* 0x001fe200078e00c5 */
[----:B------:R-:W-:-:S04]  /*0ab0*/  IADD3 R190, R0, 0x300, RZ ;  /* 0x0000030000be7810 */ /* 0x000fc80007ffe0ff */
[----:B------:R0:W5:Y:S02]  /*0ac0*/  LDG.E R200, [R188.64] ;  /* 0x00000004bcc87981 */ /* 0x000164000c1e1900 */
[-C--:B0-----:R-:W-:Y:S01]  /*0ad0*/  IMAD.WIDE.U32 R188, R190, R197.reuse, c[0x0][0x190] ;  /* 0x00006400bebc7625 */ /* 0x081fe200078e00c5 */
[C---:B------:R-:W-:Y:S02]  /*0ae0*/  IADD3 R190, R0.reuse, 0x500, RZ ;  /* 0x0000050000be7810 */ /* 0x040fe40007ffe0ff */
[----:B------:R-:W-:Y:S02]  /*0af0*/  IADD3 R0, R0, 0x600, RZ ;  /* 0x0000060000007810 */ /* 0x000fe40007ffe0ff */
[----:B--2---:R0:W5:Y:S03]  /*0b00*/  LDG.E R199, [R188.64] ;  /* 0x00000004bcc77981 */ /* 0x004166000c1e1900 */
[----:B------:R-:W-:-:S05]  /*0b10*/  IMAD.WIDE.U32 R212, R0, R197, c[0x0][0x190] ;  /* 0x0000640000d47625 */ /* 0x000fca00078e00c5 */
[----:B------:R3:W5:Y:S01]  /*0b20*/  LDG.E R0, [R212.64] ;  /* 0x00000004d4007981 */ /* 0x000762000c1e1900 */
[----:B0-----:R-:W-:-:S05]  /*0b30*/  IMAD.WIDE.U32 R188, R191, R197, c[0x0][0x190] ;  /* 0x00006400bfbc7625 */ /* 0x001fca00078e00c5 */
[----:B------:R3:W5:Y:S01]  /*0b40*/  LDG.E R198, [R188.64] ;  /* 0x00000004bcc67981 */ /* 0x000762000c1e1900 */
[----:B------:R-:W-:-:S05]  /*0b50*/  IMAD.WIDE.U32 R190, R190, R197, c[0x0][0x190] ;  /* 0x00006400bebe7625 */ /* 0x000fca00078e00c5 */
[----:B------:R0:W5:Y:S01]  /*0b60*/  LDG.E R197, [R190.64] ;  /* 0x00000004bec57981 */ /* 0x000162000c1e1900 */
[----:B------:R-:W-:Y:S01]  /*0b70*/  IMAD.MOV.U32 R203, RZ, RZ, RZ ;  /* 0x000000ffffcb7224 */ /* 0x000fe200078e00ff */
[----:B0-----:R-:W-:Y:S01]  /*0b80*/  HFMA2.MMA R191, -RZ, RZ, 0, 0 ;  /* 0x00000000ffbf7435 */ /* 0x001fe200000001ff */
[----:B------:R-:W-:Y:S05]  /*0b90*/  BRA `(.L_x_6805) ;  /* 0x0000164000007947 */ /* 0x000fea0003800000 */
.L_x_6804:
[----:B-1----:R-:W0:Y:S01]  /*0ba0*/  S2R R188, SR_TID.X ;  /* 0x0000000000bc7919 */ /* 0x002e220000002100 */
[----:B------:R-:W-:Y:S02]  /*0bb0*/  IADD3 R0, R0, -0x1, RZ ;  /* 0xffffffff00007810 */ /* 0x000fe40007ffe0ff */
[----:B------:R-:W-:-:S03]  /*0bc0*/  MOV R233, 0x8 ;  /* 0x0000000800e97802 */ /* 0x000fc60000000f00 */
[----:B------:R-:W-:Y:S01]  /*0bd0*/  IMAD R0, R0, c[0x0][0x168], RZ ;  /* 0x00005a0000007a24 */ /* 0x000fe200078e02ff */
[----:B------:R-:W-:-:S04]  /*0be0*/  HFMA2.MMA R240, -RZ, RZ, 0, 9.5367431640625e-07 ;  /* 0x00000010fff07435 */ /* 0x000fc800000001ff */
[----:B------:R-:W-:Y:S01]  /*0bf0*/  SHF.R.S32.HI R9, RZ, 0x1f, R0 ;  /* 0x0000001fff097819 */ /* 0x000fe20000011400 */
[----:B------:R-:W-:-:S03]  /*0c00*/  IMAD.MOV.U32 R239, RZ, RZ, 0x4 ;  /* 0x00000004ffef7424 */ /* 0x000fc600078e00ff */
[----:B------:R-:W-:Y:S01]  /*0c10*/  LEA.HI R9, R9, R0, RZ, 0x2 ;  /* 0x0000000009097211 */ /* 0x000fe200078f10ff */
[----:B------:R-:W-:Y:S01]  /*0c20*/  IMAD.WIDE R194, R2, R239, c[0x0][0x1a0] ;  /* 0x0000680002c27625 */ /* 0x000fe200078e02ef */
[----:B------:R-:W-:Y:S02]  /*0c30*/  IADD3 R236, R7, 0x400, RZ ;  /* 0x0000040007ec7810 */ /* 0x000fe40007ffe0ff */
[----:B0-----:R-:W-:-:S04]  /*0c40*/  LOP3.LUT R238, R188, 0xff, RZ, 0xc0, !PT ;  /* 0x000000ffbcee7812 */ /* 0x001fc800078ec0ff */
[----:B------:R-:W-:Y:S01]  /*0c50*/  LEA.HI.SX32 R232, R9, R238, 0x1e ;  /* 0x000000ee09e87211 */ /* 0x000fe200078ff2ff */
[CC--:B------:R-:W-:Y:S01]  /*0c60*/  IMAD.WIDE.U32 R12, R7.reuse, R240.reuse, c[0x0][0x188] ;  /* 0x00006200070c7625 */ /* 0x0c0fe200078e00f0 */
[----:B------:R-:W-:Y:S01]  /*0c70*/  IADD3 R218, R7, 0x500, RZ ;  /* 0x0000050007da7810 */ /* 0x000fe20007ffe0ff */
[----:B------:R0:W2:Y:S01]  /*0c80*/  LDG.E R9, [R194.64] ;  /* 0x00000004c2097981 */ /* 0x0000a2000c1e1900 */
[C---:B------:R-:W-:Y:S01]  /*0c90*/  IADD3 R224, R232.reuse, 0x200, RZ ;  /* 0x00000200e8e07810 */ /* 0x040fe20007ffe0ff */
[C---:B------:R-:W-:Y:S01]  /*0ca0*/  IMAD.WIDE.U32 R10, R232.reuse, R233, c[0x0][0x208] ;  /* 0x00008200e80a7625 */ /* 0x040fe200078e00e9 */
[C---:B------:R-:W-:Y:S01]  /*0cb0*/  IADD3 R222, R232.reuse, 0x100, RZ ;  /* 0x00000100e8de7810 */ /* 0x040fe20007ffe0ff */
[----:B------:R-:W3:Y:S01]  /*0cc0*/  LDG.E.128 R12, [R12.64] ;  /* 0x000000040c0c7981 */ /* 0x000ee2000c1e1d00 */
[C---:B------:R-:W-:Y:S01]  /*0cd0*/  IADD3 R226, R232.reuse, 0x300, RZ ;  /* 0x00000300e8e27810 */ /* 0x040fe20007ffe0ff */
[-C--:B------:R-:W-:Y:S01]  /*0ce0*/  IMAD.WIDE.U32 R16, R219, R240.reuse, c[0x0][0x188] ;  /* 0x00006200db107625 */ /* 0x080fe200078e00f0 */
[C---:B------:R-:W-:Y:S01]  /*0cf0*/  IADD3 R228, R232.reuse, 0x400, RZ ;  /* 0x00000400e8e47810 */ /* 0x040fe20007ffe0ff */
[----:B------:R-:W4:Y:S01]  /*0d00*/  LDG.E.64 R10, [R10.64] ;  /* 0x000000040a0a7981 */ /* 0x000f22000c1e1b00 */
[----:B------:R-:W-:Y:S01]  /*0d10*/  IADD3 R230, R232, 0x500, RZ ;  /* 0x00000500e8e67810 */ /* 0x000fe20007ffe0ff */
[-C--:B------:R-:W-:Y:S01]  /*0d20*/  IMAD.WIDE.U32 R196, R236, R240.reuse, c[0x0][0x188] ;  /* 0x00006200ecc47625 */ /* 0x080fe200078e00f0 */
[----:B------:R-:W-:Y:S01]  /*0d30*/  IADD3 R232, R232, 0x600, RZ ;  /* 0x00000600e8e87810 */ /* 0x000fe20007ffe0ff */
[----:B------:R-:W4:Y:S01]  /*0d40*/  LDG.E.128 R16, [R16.64] ;  /* 0x0000000410107981 */ /* 0x000f22000c1e1d00 */
[----:B------:R-:W-:Y:S01]  /*0d50*/  IADD3 R0, R7, 0x600, RZ ;  /* 0x0000060007007810 */ /* 0x000fe20007ffe0ff */
[----:B------:R-:W-:-:S02]  /*0d60*/  IMAD.WIDE.U32 R188, R234, R240, c[0x0][0x188] ;  /* 0x00006200eabc7625 */ /* 0x000fc400078e00f0 */
[----:B------:R1:W4:Y:S02]  /*0d70*/  LDG.E.128 R204, [R196.64] ;  /* 0x00000004c4cc7981 */ /* 0x000324000c1e1d00 */
[-C--:B------:R-:W-:Y:S02]  /*0d80*/  IMAD.WIDE.U32 R224, R224, R233.reuse, c[0x0][0x208] ;  /* 0x00008200e0e07625 */ /* 0x080fe400078e00e9 */
[----:B------:R-:W4:Y:S02]  /*0d90*/  LDG.E.128 R188, [R188.64] ;  /* 0x00000004bcbc7981 */ /* 0x000f24000c1e1d00 */
[----:B------:R-:W-:Y:S02]  /*0da0*/  IMAD.WIDE.U32 R192, R235, R240, c[0x0][0x188] ;  /* 0x00006200ebc07625 */ /* 0x000fe400078e00f0 */
[----:B------:R-:W4:Y:S02]  /*0db0*/  LDG.E.64 R224, [R224.64] ;  /* 0x00000004e0e07981 */ /* 0x000f24000c1e1b00 */
[----:B------:R-:W-:-:S02]  /*0dc0*/  IMAD.WIDE.U32 R222, R222, R233, c[0x0][0x208] ;  /* 0x00008200dede7625 */ /* 0x000fc400078e00e9 */
[----:B0-----:R-:W4:Y:S02]  /*0dd0*/  LDG.E.128 R192, [R192.64] ;  /* 0x00000004c0c07981 */ /* 0x001f24000c1e1d00 */
        /* <DEDUP_REMOVED lines=8> */
[----:B------:R-:W-:Y:S02]  /*0e60*/  IMAD.WIDE.U32 R232, R232, R233, c[0x0][0x208] ;  /* 0x00008200e8e87625 */ /* 0x000fe400078e00e9 */
[----:B------:R-:W4:Y:S02]  /*0e70*/  LDG.E.128 R208, [R208.64] ;  /* 0x00000004d0d07981 */ /* 0x000f24000c1e1d00 */
[----:B-1----:R-:W-:-:S02]  /*0e80*/  IMAD.WIDE.U32 R196, R0, R240, c[0x0][0x188] ;  /* 0x0000620000c47625 */ /* 0x002fc400078e00f0 */
[----:B------:R-:W4:Y:S04]  /*0e90*/  LDG.E.64 R232, [R232.64] ;  /* 0x00000004e8e87981 */ /* 0x000f28000c1e1b00 */
[----:B------:R0:W4:Y:S01]  /*0ea0*/  LDG.E.128 R212, [R196.64] ;  /* 0x00000004c4d47981 */ /* 0x000122000c1e1d00 */
[----:B-----5:R-:W-:-:S13]  /*0eb0*/  ISETP.GE.AND P1, PT, R221, 0x1, PT ;  /* 0x00000001dd00780c */ /* 0x020fda0003f26270 */
[----:B------:R-:W-:-:S05]  /*0ec0*/  @P1 IADD3 R220, R221, -0x1, RZ ;  /* 0xffffffffdddc1810 */ /* 0x000fca0007ffe0ff */
[----:B------:R-:W-:Y:S01]  /*0ed0*/  @P1 IMAD R220, R220, c[0x0][0x168], RZ ;  /* 0x00005a00dcdc1a24 */ /* 0x000fe200078e02ff */
[----:B------:R-:W-:-:S04]  /*0ee0*/  ISETP.NE.U32.AND P0, PT, RZ, c[0x0][0x218], PT ;  /* 0x00008600ff007a0c */ /* 0x000fc80003f05070 */
[----:B------:R-:W-:-:S04]  /*0ef0*/  @P1 SHF.R.S32.HI R237, RZ, 0x1f, R220 ;  /* 0x0000001fffed1819 */ /* 0x000fc800000114dc */
[----:B------:R-:W-:Y:S02]  /*0f00*/  @P1 LEA.HI R237, R237, R220, RZ, 0x2 ;  /* 0x000000dceded1211 */ /* 0x000fe400078f10ff */
[----:B------:R-:W-:Y:S02]  /*0f10*/  MOV R220, RZ ;  /* 0x000000ff00dc7202 */ /* 0x000fe40000000f00 */
[----:B------:R-:W-:Y:S02]  /*0f20*/  ISETP.NE.AND.EX P0, PT, RZ, c[0x0][0x21c], PT, P0 ;  /* 0x00008700ff007a0c */ /* 0x000fe40003f05300 */
[----:B------:R-:W-:-:S04]  /*0f30*/  @P1 LEA.HI.SX32 R220, R237, R238, 0x1e ;  /* 0x000000eeeddc1211 */ /* 0x000fc800078ff2ff */
[C---:B0-----:R-:W-:Y:S02]  /*0f40*/  IADD3 R196, R220.reuse, 0x100, RZ ;  /* 0x00000100dcc47810 */ /* 0x041fe40007ffe0ff */
[----:B------:R-:W-:-:S03]  /*0f50*/  IADD3 R237, R220, 0x200, RZ ;  /* 0x00000200dced7810 */ /* 0x000fc60007ffe0ff */
[-C--:B------:R-:W-:Y:S02]  /*0f60*/  IMAD.WIDE.U32 R196, R196, R239.reuse, c[0x0][0x190] ;  /* 0x00006400c4c47625 */ /* 0x080fe400078e00ef */
[----:B------:R0:W5:Y:S04]  /*0f70*/  @P0 LDG.E.128 R164, [R200.64] ;  /* 0x00000004c8a40981 */ /* 0x000168000c1e1d00 */
[----:B------:R1:W5:Y:S04]  /*0f80*/  @P0 LDG.E.128 R168, [R198.64] ;  /* 0x00000004c6a80981 */ /* 0x000368000c1e1d00 */
[----:B------:R1:W5:Y:S04]  /*0f90*/  @P0 LDG.E.128 R156, [R216.64] ;  /* 0x00000004d89c0981 */ /* 0x000368000c1e1d00 */
[----:B0-----:R0:W5:Y:S01]  /*0fa0*/  LDG.E R201, [R196.64] ;  /* 0x00000004c4c97981 */ /* 0x001162000c1e1900 */
[----:B-1----:R-:W-:-:S03]  /*0fb0*/  IMAD.WIDE.U32 R198, R237, R239, c[0x0][0x190] ;  /* 0x00006400edc67625 */ /* 0x002fc600078e00ef */
[----:B------:R1:W5:Y:S01]  /*0fc0*/  @P0 LDG.E.128 R160, [R202.64] ;  /* 0x00000004caa00981 */ /* 0x000362000c1e1d00 */
[C---:B------:R-:W-:Y:S02]  /*0fd0*/  IADD3 R216, R220.reuse, 0x300, RZ ;  /* 0x00000300dcd87810 */ /* 0x040fe40007ffe0ff */
[----:B------:R-:W-:Y:S01]  /*0fe0*/  IADD3 R217, R220, 0x400, RZ ;  /* 0x00000400dcd97810 */ /* 0x000fe20007ffe0ff */
[----:B------:R1:W5:Y:S01]  /*0ff0*/  LDG.E R200, [R198.64] ;  /* 0x00000004c6c87981 */ /* 0x000362000c1e1900 */
[----:B0-----:R-:W-:-:S05]  /*1000*/  @P0 IMAD.WIDE.U32 R196, R236, R240, c[0x0][0x218] ;  /* 0x00008600ecc40625 */ /* 0x001fca00078e00f0 */
[----:B------:R0:W5:Y:S01]  /*1010*/  @P0 LDG.E.128 R172, [R196.64] ;  /* 0x00000004c4ac0981 */ /* 0x000162000c1e1d00 */
[----:B------:R-:W-:-:S04]  /*1020*/  @P0 IMAD.WIDE.U32 R236, R0, R240, c[0x0][0x218] ;  /* 0x0000860000ec0625 */ /* 0x000fc800078e00f0 */
[-C--:B-1----:R-:W-:Y:S01]  /*1030*/  IMAD.WIDE.U32 R198, R216, R239.reuse, c[0x0][0x190] ;  /* 0x00006400d8c67625 */ /* 0x082fe200078e00ef */
[----:B------:R-:W-:Y:S01]  /*1040*/  IADD3 R238, R220, 0x600, RZ ;  /* 0x00000600dcee7810 */ /* 0x000fe20007ffe0ff */
[----:B------:R1:W5:Y:S02]  /*1050*/  @P0 LDG.E.128 R180, [R236.64] ;  /* 0x00000004ecb40981 */ /* 0x000364000c1e1d00 */
[-C--:B0-----:R-:W-:Y:S02]  /*1060*/  IMAD.WIDE.U32 R196, R217, R239.reuse, c[0x0][0x190] ;  /* 0x00006400d9c47625 */ /* 0x081fe400078e00ef */
[----:B------:R0:W5:Y:S02]  /*1070*/  LDG.E R199, [R198.64] ;  /* 0x00000004c6c77981 */ /* 0x000164000c1e1900 */
[----:B------:R-:W-:Y:S02]  /*1080*/  @P0 IMAD.WIDE.U32 R216, R218, R240, c[0x0][0x218] ;  /* 0x00008600dad80625 */ /* 0x000fe400078e00f0 */
[----:B------:R-:W1:Y:S02]  /*1090*/  LDC.U8 R240, c[0x0][0x1f0] ;  /* 0x00007c00fff07b82 */ /* 0x000e640000000000 */
[C---:B------:R-:W-:Y:S01]  /*10a0*/  IMAD.WIDE.U32 R202, R220.reuse, R239, c[0x0][0x190] ;  /* 0x00006400dcca7625 */ /* 0x040fe200078e00ef */
[----:B------:R1:W5:Y:S04]  /*10b0*/  @P0 LDG.E.128 R176, [R216.64] ;  /* 0x00000004d8b00981 */ /* 0x000368000c1e1d00 */
[----:B0-----:R0:W5:Y:S04]  /*10c0*/  LDG.E R198, [R196.64] ;  /* 0x00000004c4c67981 */ /* 0x001168000c1e1900 */
[----:B------:R0:W5:Y:S02]  /*10d0*/  LDG.E R202, [R202.64] ;  /* 0x00000004caca7981 */ /* 0x000164000c1e1900 */
[----:B0-----:R-:W-:-:S02]  /*10e0*/  IADD3 R203, R220, 0x500, RZ ;  /* 0x00000500dccb7810 */ /* 0x001fc40007ffe0ff */
[----:B-1----:R-:W-:-:S03]  /*10f0*/  ISETP.NE.AND P0, PT, R240, RZ, PT ;  /* 0x000000fff000720c */ /* 0x002fc60003f05270 */
[----:B------:R-:W-:-:S04]  /*1100*/  IMAD.WIDE.U32 R196, R203, R239, c[0x0][0x190] ;  /* 0x00006400cbc47625 */ /* 0x000fc800078e00ef */
[----:B------:R-:W-:Y:S02]  /*1110*/  IMAD.WIDE.U32 R238, R238, R239, c[0x0][0x190] ;  /* 0x00006400eeee7625 */ /* 0x000fe400078e00ef */
[----:B------:R0:W5:Y:S04]  /*1120*/  LDG.E R197, [R196.64] ;  /* 0x00000004c4c57981 */ /* 0x000168000c1e1900 */
[----:B------:R1:W5:Y:S01]  /*1130*/  LDG.E R0, [R238.64] ;  /* 0x00000004ee007981 */ /* 0x000362000c1e1900 */
[----:B--2---:R-:W-:-:S05]  /*1140*/  FSEL R9, R9, RZ, !P0 ;  /* 0x000000ff09097208 */ /* 0x004fca0004000000 */
[C---:B---3--:R-:W-:Y:S02]  /*1150*/  FADD.FTZ R218, -R9.reuse, R12 ;  /* 0x0000000c09da7221 */ /* 0x048fe40000010100 */
[----:B----4-:R-:W-:Y:S01]  /*1160*/  IMAD.MOV.U32 R241, RZ, RZ, R10 ;  /* 0x000000fffff17224 */ /* 0x010fe200078e000a */
[----:B------:R-:W-:Y:S01]  /*1170*/  SHF.R.U64 R236, R10, 0x10, R11 ;  /* 0x000000100aec7819 */ /* 0x000fe2000000120b */
[C---:B------:R-:W-:Y:S01]  /*1180*/  FADD.FTZ R10, -R9.reuse, R13 ;  /* 0x0000000d090a7221 */ /* 0x040fe20000010100 */
[----:B-1----:R-:W-:Y:S02]  /*1190*/  MOV R239, R11 ;  /* 0x0000000b00ef7202 */ /* 0x002fe40000000f00 */
[----:B------:R-:W-:Y:S01]  /*11a0*/  SHF.R.U32.HI R238, RZ, 0x10, R11 ;  /* 0x00000010ffee7819 */ /* 0x000fe2000001160b */
[C---:B------:R-:W-:Y:S02]  /*11b0*/  FADD.FTZ R11, -R9.reuse, R14 ;  /* 0x0000000e090b7221 */ /* 0x040fe40000010100 */
[----:B------:R-:W-:-:S02]  /*11c0*/  FADD.FTZ R12, -R9, R16 ;  /* 0x00000010090c7221 */ /* 0x000fc40000010100 */
[C---:B------:R-:W-:Y:S02]  /*11d0*/  FADD.FTZ R13, -R9.reuse, R17 ;  /* 0x00000011090d7221 */ /* 0x040fe40000010100 */
[C---:B------:R-:W-:Y:S02]  /*11e0*/  FADD.FTZ R14, -R9.reuse, R18 ;  /* 0x00000012090e7221 */ /* 0x040fe40000010100 */
[C---:B------:R-:W-:Y:S02]  /*11f0*/  FADD.FTZ R16, -R9.reuse, R188 ;  /* 0x000000bc09107221 */ /* 0x040fe40000010100 */
[C---:B------:R-:W-:Y:S01]  /*1200*/  FADD.FTZ R17, -R9.reuse, R189 ;  /* 0x000000bd09117221 */ /* 0x040fe20000010100 */
[----:B------:R-:W-:Y:S01]  /*1210*/  MOV R244, R224 ;  /* 0x000000e000f47202 */ /* 0x000fe20000000f00 */
[C---:B------:R-:W-:Y:S01]  /*1220*/  FADD.FTZ R18, -R9.reuse, R190 ;  /* 0x000000be09127221 */ /* 0x040fe20000010100 */
[----:B------:R-:W-:Y:S01]  /*1230*/  SHF.R.U64 R224, R224, 0x10, R225 ;  /* 0x00000010e0e07819 */ /* 0x000fe200000012e1 */
[C---:B------:R-:W-:Y:S01]  /*1240*/  FADD.FTZ R188, -R9.reuse, R192 ;  /* 0x000000c009bc7221 */ /* 0x040fe20000010100 */
[----:B------:R-:W-:Y:S01]  /*1250*/  MOV R248, R225 ;  /* 0x000000e100f87202 */ /* 0x000fe20000000f00 */
[C---:B------:R-:W-:Y:S01]  /*1260*/  FADD.FTZ R189, -R9.reuse, R193 ;  /* 0x000000c109bd7221 */ /* 0x040fe20000010100 */
[----:B------:R-:W-:Y:S01]  /*1270*/  SHF.R.U32.HI R246, RZ, 0x10, R225 ;  /* 0x00000010fff67819 */ /* 0x000fe200000116e1 */
[----:B------:R-:W-:-:S02]  /*1280*/  FADD.FTZ R190, -R9, R194 ;  /* 0x000000c209be7221 */ /* 0x000fc40000010100 */
[C---:B------:R-:W-:Y:S02]  /*1290*/  FADD.FTZ R192, -R9.reuse, R204 ;  /* 0x000000cc09c07221 */ /* 0x040fe40000010100 */
[C---:B------:R-:W-:Y:S02]  /*12a0*/  FADD.FTZ R193, -R9.reuse, R205 ;  /* 0x000000cd09c17221 */ /* 0x040fe40000010100 */
[C---:B------:R-:W-:Y:S02]  /*12b0*/  FADD.FTZ R194, -R9.reuse, R206 ;  /* 0x000000ce09c27221 */ /* 0x040fe40000010100 */
[C---:B0-----:R-:W-:Y:S02]  /*12c0*/  FADD.FTZ R196, -R9.reuse, R207 ;  /* 0x000000cf09c47221 */ /* 0x041fe40000010100 */
[C---:B------:R-:W-:Y:S01]  /*12d0*/  FADD.FTZ R15, -R9.reuse, R15 ;  /* 0x0000000f090f7221 */ /* 0x040fe20000010100 */
[----:B------:R-:W-:Y:S01]  /*12e0*/  MOV R225, R230 ;  /* 0x000000e600e17202 */ /* 0x000fe20000000f00 */
[C---:B------:R-:W-:Y:S01]  /*12f0*/  FADD.FTZ R19, -R9.reuse, R19 ;  /* 0x0000001309137221 */ /* 0x040fe20000010100 */
[----:B------:R-:W-:Y:S01]  /*1300*/  SHF.R.U64 R203, R230, 0x10, R231 ;  /* 0x00000010e6cb7819 */ /* 0x000fe200000012e7 */
[----:B------:R-:W-:-:S02]  /*1310*/  FADD.FTZ R191, -R9, R191 ;  /* 0x000000bf09bf7221 */ /* 0x000fc40000010100 */
[C---:B------:R-:W-:Y:S02]  /*1320*/  FADD.FTZ R204, -R9.reuse, R208 ;  /* 0x000000d009cc7221 */ /* 0x040fe40000010100 */
[C---:B------:R-:W-:Y:S01]  /*1330*/  FADD.FTZ R205, -R9.reuse, R209 ;  /* 0x000000d109cd7221 */ /* 0x040fe20000010100 */
[----:B------:R-:W-:Y:S01]  /*1340*/  SHF.R.U32.HI R230, RZ, 0x10, R233 ;  /* 0x00000010ffe67819 */ /* 0x000fe200000116e9 */
[C---:B------:R-:W-:Y:S02]  /*1350*/  FADD.FTZ R206, -R9.reuse, R210 ;  /* 0x000000d209ce7221 */ /* 0x040fe40000010100 */
[C---:B------:R-:W-:Y:S02]  /*1360*/  FADD.FTZ R195, -R9.reuse, R195 ;  /* 0x000000c309c37221 */ /* 0x040fe40000010100 */
[C---:B------:R-:W-:Y:S02]  /*1370*/  FADD.FTZ R207, -R9.reuse, R211 ;  /* 0x000000d309cf7221 */ /* 0x040fe40000010100 */
[----:B------:R-:W-:-:S02]  /*1380*/  FADD.FTZ R208, -R9, R212 ;  /* 0x000000d409d07221 */ /* 0x000fc40000010100 */
[C---:B------:R-:W-:Y:S02]  /*1390*/  FADD.FTZ R209, -R9.reuse, R213 ;  /* 0x000000d509d17221 */ /* 0x040fe40000010100 */
[C---:B------:R-:W-:Y:S02]  /*13a0*/  FADD.FTZ R210, -R9.reuse, R214 ;  /* 0x000000d609d27221 */ /* 0x040fe40000010100 */
[----:B------:R-:W-:Y:S02]  /*13b0*/  FADD.FTZ R215, -R9, R215 ;  /* 0x000000d709d77221 */ /* 0x000fe40000010100 */
[----:B------:R-:W-:Y:S01]  /*13c0*/  FMUL.FTZ R9, R6, R218 ;  /* 0x000000da06097220 */ /* 0x000fe20000410000 */
[--C-:B------:R-:W-:Y:S01]  /*13d0*/  SHF.R.U64 R216, R228, 0x10, R229.reuse ;  /* 0x00000010e4d87819 */ /* 0x100fe200000012e5 */
[C---:B------:R-:W-:Y:S01]  /*13e0*/  FMUL.FTZ R218, R6.reuse, R12 ;  /* 0x0000000c06da7220 */ /* 0x040fe20000410000 */
[--C-:B------:R-:W-:Y:S01]  /*13f0*/  SHF.R.U32.HI R252, RZ, 0x10, R229.reuse ;  /* 0x00000010fffc7819 */ /* 0x100fe200000116e5 */
[----:B------:R-:W-:Y:S01]  /*1400*/  IMAD.MOV.U32 R251, RZ, RZ, R229 ;  /* 0x000000fffffb7224 */ /* 0x000fe200078e00e5 */
[----:B------:R-:W-:Y:S01]  /*1410*/  MOV R229, R232 ;  /* 0x000000e800e57202 */ /* 0x000fe20000000f00 */
[----:B------:R-:W-:-:S02]  /*1420*/  FMUL.FTZ R12, R6, R16 ;  /* 0x00000010060c7220 */ /* 0x000fc40000410000 */
[C---:B------:R-:W-:Y:S01]  /*1430*/  FMUL.FTZ R16, R6.reuse, R188 ;  /* 0x000000bc06107220 */ /* 0x040fe20000410000 */
[----:B------:R-:W-:Y:S01]  /*1440*/  MOV R188, R230 ;  /* 0x000000e600bc7202 */ /* 0x000fe20000000f00 */
[----:B------:R-:W-:Y:S01]  /*1450*/  FMUL.FTZ R220, R6, R15 ;  /* 0x0000000f06dc7220 */ /* 0x000fe20000410000 */
[----:B------:R-:W2:Y:S01]  /*1460*/  LDL R230, [R1+0x10] ;  /* 0x0000100001e67983 */ /* 0x000ea20000100800 */
[----:B------:R-:W-:Y:S01]  /*1470*/  MOV R249, R228 ;  /* 0x000000e400f97202 */ /* 0x000fe20000000f00 */
[--C-:B------:R-:W-:Y:S01]  /*1480*/  IMAD.MOV.U32 R245, RZ, RZ, R223.reuse ;  /* 0x000000fffff57224 */ /* 0x100fe200078e00df */
[--C-:B------:R-:W-:Y:S01]  /*1490*/  SHF.R.U64 R237, R222, 0x10, R223.reuse ;  /* 0x00000010deed7819 */ /* 0x100fe200000012df */
[----:B------:R-:W-:Y:S01]  /*14a0*/  IMAD.MOV.U32 R247, RZ, RZ, R226 ;  /* 0x000000fffff77224 */ /* 0x000fe200078e00e2 */
[----:B------:R-:W-:Y:S01]  /*14b0*/  SHF.R.U32.HI R243, RZ, 0x10, R223 ;  /* 0x00000010fff37819 */ /* 0x000fe200000116df */
[----:B------:R-:W-:Y:S01]  /*14c0*/  FMUL.FTZ R15, R6, R191 ;  /* 0x000000bf060f7220 */ /* 0x000fe20000410000 */
[----:B------:R-:W-:Y:S01]  /*14d0*/  SHF.R.U64 R217, R226, 0x10, R227 ;  /* 0x00000010e2d97819 */ /* 0x000fe200000012e3 */
[C---:B------:R-:W-:Y:S01]  /*14e0*/  FMUL.FTZ R223, R6.reuse, R10 ;  /* 0x0000000a06df7220 */ /* 0x040fe20000410000 */
[----:B------:R-:W-:Y:S01]  /*14f0*/  SHF.R.U32.HI R228, RZ, 0x10, R231 ;  /* 0x00000010ffe47819 */ /* 0x000fe200000116e7 */
[----:B------:R-:W-:Y:S01]  /*1500*/  FMUL.FTZ R10, R6, R14 ;  /* 0x0000000e060a7220 */ /* 0x000fe20000410000 */
[----:B------:R-:W-:-:S02]  /*1510*/  MOV R250, R227 ;  /* 0x000000e300fa7202 */ /* 0x000fc40000000f00 */
[----:B------:R-:W-:Y:S02]  /*1520*/  SHF.R.U32.HI R226, RZ, 0x10, R227 ;  /* 0x00000010ffe27819 */ /* 0x000fe400000116e3 */
[----:B------:R-:W-:Y:S01]  /*1530*/  MOV R191, R229 ;  /* 0x000000e500bf7202 */ /* 0x000fe20000000f00 */
[C---:B------:R-:W-:Y:S01]  /*1540*/  FMUL.FTZ R14, R6.reuse, R18 ;  /* 0x00000012060e7220 */ /* 0x040fe20000410000 */
[----:B------:R-:W-:Y:S01]  /*1550*/  MOV R227, R231 ;  /* 0x000000e700e37202 */ /* 0x000fe20000000f00 */
[----:B------:R-:W3:Y:S01]  /*1560*/  LDL R229, [R1+0x14] ;  /* 0x0000140001e57983 */ /* 0x000ee20000100800 */
[C---:B------:R-:W-:Y:S02]  /*1570*/  FMUL.FTZ R18, R6.reuse, R190 ;  /* 0x000000be06127220 */ /* 0x040fe40000410000 */
[----:B------:R-:W-:Y:S01]  /*1580*/  IMAD.MOV.U32 R190, RZ, RZ, R228 ;  /* 0x000000ffffbe7224 */ /* 0x000fe200078e00e4 */
[----:B------:R-:W-:Y:S01]  /*1590*/  MOV R212, R227 ;  /* 0x000000e300d47202 */ /* 0x000fe20000000f00 */
[----:B------:R-:W4:Y:S04]  /*15a0*/  LDL R228, [R1+0x18] ;  /* 0x0000180001e47983 */ /* 0x000f280000100800 */
[----:B------:R-:W4:Y:S01]  /*15b0*/  LDL R227, [R1+0x1c] ;  /* 0x00001c0001e37983 */ /* 0x000f220000100800 */
[----:B------:R-:W-:Y:S01]  /*15c0*/  MOV R242, R222 ;  /* 0x000000de00f27202 */ /* 0x000fe20000000f00 */
[----:B------:R-:W-:-:S02]  /*15d0*/  FMUL.FTZ R222, R6, R11 ;  /* 0x0000000b06de7220 */ /* 0x000fc40000410000 */
[C---:B------:R-:W-:Y:S02]  /*15e0*/  FMUL.FTZ R11, R6.reuse, R19 ;  /* 0x00000013060b7220 */ /* 0x040fe40000410000 */
[C---:B------:R-:W-:Y:S02]  /*15f0*/  FMUL.FTZ R19, R6.reuse, R195 ;  /* 0x000000c306137220 */ /* 0x040fe40000410000 */
[----:B------:R-:W-:Y:S02]  /*1600*/  IMAD.MOV.U32 R231, RZ, RZ, R233 ;  /* 0x000000ffffe77224 */ /* 0x000fe400078e00e9 */
[C---:B------:R-:W-:Y:S02]  /*1610*/  FMUL.FTZ R195, R6.reuse, R196 ;  /* 0x000000c406c37220 */ /* 0x040fe40000410000 */
[C---:B------:R-:W-:Y:S01]  /*1620*/  FMUL.FTZ R196, R6.reuse, R204 ;  /* 0x000000cc06c47220 */ /* 0x040fe20000410000 */
[----:B------:R-:W-:Y:S01]  /*1630*/  PRMT R241, RZ, 0x5410, R241 ;  /* 0x00005410fff17816 */ /* 0x000fe200000000f1 */
[----:B------:R-:W-:-:S02]  /*1640*/  FMUL.FTZ R211, R6, R13 ;  /* 0x0000000d06d37220 */ /* 0x000fc40000410000 */
[C---:B------:R-:W-:Y:S02]  /*1650*/  FMUL.FTZ R204, R6.reuse, R205 ;  /* 0x000000cd06cc7220 */ /* 0x040fe40000410000 */
[C---:B------:R-:W-:Y:S02]  /*1660*/  FMUL.FTZ R13, R6.reuse, R17 ;  /* 0x00000011060d7220 */ /* 0x040fe40000410000 */
[C---:B------:R-:W-:Y:S02]  /*1670*/  FMUL.FTZ R205, R6.reuse, R206 ;  /* 0x000000ce06cd7220 */ /* 0x040fe40000410000 */
[C---:B------:R-:W-:Y:S01]  /*1680*/  FMUL.FTZ R17, R6.reuse, R189 ;  /* 0x000000bd06117220 */ /* 0x040fe20000410000 */
[----:B------:R-:W-:Y:S01]  /*1690*/  MOV R189, R231 ;  /* 0x000000e700bd7202 */ /* 0x000fe20000000f00 */
[----:B------:R-:W-:Y:S01]  /*16a0*/  FMUL.FTZ R206, R6, R207 ;  /* 0x000000cf06ce7220 */ /* 0x000fe20000410000 */
[----:B------:R-:W-:Y:S01]  /*16b0*/  SHF.R.U64 R240, R232, 0x10, R233 ;  /* 0x00000010e8f07819 */ /* 0x000fe200000012e9 */
[C---:B------:R-:W-:Y:S01]  /*16c0*/  FMUL.FTZ R207, R6.reuse, R208 ;  /* 0x000000d006cf7220 */ /* 0x040fe20000410000 */
[----:B------:R-:W-:Y:S01]  /*16d0*/  PRMT R231, RZ, 0x5410, R248 ;  /* 0x00005410ffe77816 */ /* 0x000fe200000000f8 */
[C---:B------:R-:W-:Y:S01]  /*16e0*/  FMUL.FTZ R208, R6.reuse, R209 ;  /* 0x000000d106d07220 */ /* 0x040fe20000410000 */
[----:B------:R-:W-:Y:S01]  /*16f0*/  PRMT R236, RZ, 0x5410, R236 ;  /* 0x00005410ffec7816 */ /* 0x000fe200000000ec */
[----:B------:R-:W-:Y:S01]  /*1700*/  FMUL.FTZ R209, R6, R210 ;  /* 0x000000d206d17220 */ /* 0x000fe20000410000 */
[----:B------:R-:W-:Y:S01]  /*1710*/  PRMT R232, RZ, 0x5410, R244 ;  /* 0x00005410ffe87816 */ /* 0x000fe200000000f4 */
[----:B------:R-:W-:Y:S01]  /*1720*/  FADD.FTZ R72, R72, R241 ;  /* 0x000000f148487221 */ /* 0x000fe20000010000 */
[----:B------:R-:W-:Y:S01]  /*1730*/  PRMT R239, RZ, 0x5410, R239 ;  /* 0x00005410ffef7816 */ /* 0x000fe200000000ef */
[----:B------:R-:W-:-:S02]  /*1740*/  FFMA.FTZ R100, R9, R241, R100 ;  /* 0x000000f109647223 */ /* 0x000fc40000010064 */
[----:B------:R-:W-:Y:S02]  /*1750*/  FADD.FTZ R66, R66, R231 ;  /* 0x000000e742427221 */ /* 0x000fe40000010000 */
[-C--:B------:R-:W-:Y:S02]  /*1760*/  FFMA.FTZ R94, R14, R231.reuse, R94 ;  /* 0x000000e70e5e7223 */ /* 0x080fe4000001005e */
[----:B------:R-:W-:Y:S01]  /*1770*/  FMUL.FTZ R244, R110, R231 ;  /* 0x000000e76ef47220 */ /* 0x000fe20000410000 */
[----:B------:R-:W-:Y:S01]  /*1780*/  PRMT R238, RZ, 0x5410, R238 ;  /* 0x00005410ffee7816 */ /* 0x000fe200000000ee */
[----:B------:R-:W-:Y:S02]  /*1790*/  FADD.FTZ R64, R64, R232 ;  /* 0x000000e840407221 */ /* 0x000fe40000010000 */
[----:B------:R-:W-:Y:S01]  /*17a0*/  FFMA.FTZ R92, R12, R232, R92 ;  /* 0x000000e80c5c7223 */ /* 0x000fe2000001005c */
[----:B------:R-:W-:Y:S01]  /*17b0*/  MOV R213, R225 ;  /* 0x000000e100d57202 */ /* 0x000fe20000000f00 */
[----:B------:R-:W-:Y:S01]  /*17c0*/  FMUL.FTZ R225, R6, R215 ;  /* 0x000000d706e17220 */ /* 0x000fe20000410000 */
[----:B------:R-:W-:Y:S01]  /*17d0*/  MOV R214, R252 ;  /* 0x000000fc00d67202 */ /* 0x000fe20000000f00 */
[----:B------:R-:W-:-:S02]  /*17e0*/  IMAD.MOV.U32 R215, RZ, RZ, R251 ;  /* 0x000000ffffd77224 */ /* 0x000fc400078e00fb */
[----:B------:R-:W-:Y:S02]  /*17f0*/  FADD.FTZ R73, R73, R236 ;  /* 0x000000ec49497221 */ /* 0x000fe40000010000 */
[----:B------:R-:W-:Y:S02]  /*1800*/  FFMA.FTZ R101, R223, R236, R101 ;  /* 0x000000ecdf657223 */ /* 0x000fe40000010065 */
[----:B------:R-:W-:Y:S02]  /*1810*/  FADD.FTZ R75, R75, R238 ;  /* 0x000000ee4b4b7221 */ /* 0x000fe40000010000 */
[----:B------:R-:W-:Y:S02]  /*1820*/  FFMA.FTZ R103, R220, R238, R103 ;  /* 0x000000eedc677223 */ /* 0x000fe40000010067 */
[----:B------:R-:W-:Y:S02]  /*1830*/  FADD.FTZ R74, R74, R239 ;  /* 0x000000ef4a4a7221 */ /* 0x000fe40000010000 */
[----:B------:R-:W-:Y:S01]  /*1840*/  FFMA.FTZ R102, R222, R239, R102 ;  /* 0x000000efde667223 */ /* 0x000fe20000010066 */
[----:B------:R-:W-:-:S02]  /*1850*/  PRMT R233, RZ, 0x5410, R224 ;  /* 0x00005410ffe97816 */ /* 0x000fc400000000e0 */
[----:B------:R-:W-:Y:S02]  /*1860*/  PRMT R224, RZ, 0x5410, R216 ;  /* 0x00005410ffe07816 */ /* 0x000fe400000000d8 */
[----:B------:R-:W-:Y:S02]  /*1870*/  PRMT R216, RZ, 0x5410, R215 ;  /* 0x00005410ffd87816 */ /* 0x000fe400000000d7 */
[----:B------:R-:W-:Y:S02]  /*1880*/  PRMT R215, RZ, 0x5410, R214 ;  /* 0x00005410ffd77816 */ /* 0x000fe400000000d6 */
[----:B------:R-:W-:Y:S02]  /*1890*/  PRMT R214, RZ, 0x5410, R203 ;  /* 0x00005410ffd67816 */ /* 0x000fe400000000cb */
[----:B------:R-:W-:Y:S02]  /*18a0*/  PRMT R203, RZ, 0x5410, R190 ;  /* 0x00005410ffcb7816 */ /* 0x000fe400000000be */
[----:B------:R-:W-:-:S02]  /*18b0*/  PRMT R226, RZ, 0x5410, R226 ;  /* 0x00005410ffe27816 */ /* 0x000fc400000000e2 */
[----:B------:R-:W-:-:S03]  /*18c0*/  PRMT R190, RZ, 0x5410, R240 ;  /* 0x00005410ffbe7816 */ /* 0x000fc600000000f0 */
[----:B------:R-:W-:Y:S02]  /*18d0*/  FADD.FTZ R63, R63, R226 ;  /* 0x000000e23f3f7221 */ /* 0x000fe40000010000 */
[----:B------:R-:W-:Y:S02]  /*18e0*/  FFMA.FTZ R91, R19, R226, R91 ;  /* 0x000000e2135b7223 */ /* 0x000fe4000001005b */
[C---:B------:R-:W-:Y:S02]  /*18f0*/  FMUL.FTZ R192, R6.reuse, R192 ;  /* 0x000000c006c07220 */ /* 0x040fe40000410000 */
[----:B------:R-:W-:Y:S02]  /*1900*/  FMUL.FTZ R193, R6, R193 ;  /* 0x000000c106c17220 */ /* 0x000fe40000410000 */
        /* <DEDUP_REMOVED lines=8> */
[----:B------:R-:W-:Y:S01]  /*1990*/  FFMA.FTZ R87, R195, R215, R87 ;  /* 0x000000d7c3577223 */ /* 0x000fe20000010057 */
[----:B------:R-:W-:Y:S01]  /*19a0*/  PRMT R213, RZ, 0x5410, R213 ;  /* 0x00005410ffd57816 */ /* 0x000fe200000000d5 */
[----:B------:R-:W-:-:S04]  /*19b0*/  FADD.FTZ R53, R53, R214 ;  /* 0x000000d635357221 */ /* 0x000fc80000010000 */
[----:B------:R-:W-:Y:S02]  /*19c0*/  FADD.FTZ R52, R52, R213 ;  /* 0x000000d534347221 */ /* 0x000fe40000010000 */
[----:B------:R-:W-:Y:S02]  /*19d0*/  FFMA.FTZ R80, R196, R213, R80 ;  /* 0x000000d5c4507223 */ /* 0x000fe40000010050 */
[----:B------:R-:W-:Y:S01]  /*19e0*/  FFMA.FTZ R81, R204, R214, R81 ;  /* 0x000000d6cc517223 */ /* 0x000fe20000010051 */
[----:B------:R-:W-:Y:S01]  /*19f0*/  PRMT R212, RZ, 0x5410, R212 ;  /* 0x00005410ffd47816 */ /* 0x000fe200000000d4 */
        /* <DEDUP_REMOVED lines=9> */
[----:B------:R-:W-:Y:S02]  /*1a90*/  PRMT R189, RZ, 0x5410, R189 ;  /* 0x00005410ffbd7816 */ /* 0x000fe400000000bd */
[----:B------:R-:W-:-:S03]  /*1aa0*/  PRMT R188, RZ, 0x5410, R188 ;  /* 0x00005410ffbc7816 */ /* 0x000fc600000000bc */
[----:B------:R-:W-:Y:S02]  /*1ab0*/  FADD.FTZ R50, R50, R189 ;  /* 0x000000bd32327221 */ /* 0x000fe40000010000 */
[----:B------:R-:W-:Y:S02]  /*1ac0*/  FFMA.FTZ R78, R209, R189, R78 ;  /* 0x000000bdd14e7223 */ /* 0x000fe4000001004e */
[----:B------:R-:W-:Y:S02]  /*1ad0*/  FADD.FTZ R51, R51, R188 ;  /* 0x000000bc33337221 */ /* 0x000fe40000010000 */
[----:B------:R-:W-:Y:S02]  /*1ae0*/  FFMA.FTZ R79, R225, R188, R79 ;  /* 0x000000bce14f7223 */ /* 0x000fe4000001004f */
[----:B--2---:R-:W-:Y:S01]  /*1af0*/  FMUL.FTZ R210, R230, R241 ;  /* 0x000000f1e6d27220 */ /* 0x004fe20000410000 */
[----:B------:R-:W-:Y:S01]  /*1b00*/  PRMT R230, RZ, 0x5410, R246 ;  /* 0x00005410ffe67816 */ /* 0x000fe200000000f6 */
[----:B------:R-:W-:-:S02]  /*1b10*/  FMUL.FTZ R246, R108, R232 ;  /* 0x000000e86cf67220 */ /* 0x000fc40000410000 */
[----:B------:R-:W-:Y:S02]  /*1b20*/  FADD.FTZ R231, RZ, R210 ;  /* 0x000000d2ffe77221 */ /* 0x000fe40000010000 */
[----:B------:R-:W-:Y:S02]  /*1b30*/  FFMA.FTZ R232, R9, R210, RZ ;  /* 0x000000d209e87223 */ /* 0x000fe400000100ff */
[----:B------:R-:W-:Y:S02]  /*1b40*/  FADD.FTZ R67, R67, R230 ;  /* 0x000000e643437221 */ /* 0x000fe40000010000 */
[----:B------:R-:W-:Y:S02]  /*1b50*/  FFMA.FTZ R95, R15, R230, R95 ;  /* 0x000000e60f5f7223 */ /* 0x000fe4000001005f */
[----:B---3--:R-:W-:Y:S01]  /*1b60*/  FMUL.FTZ R241, R229, R236 ;  /* 0x000000ece5f17220 */ /* 0x008fe20000410000 */
[----:B------:R-:W-:-:S03]  /*1b70*/  PRMT R236, RZ, 0x5410, R243 ;  /* 0x00005410ffec7816 */ /* 0x000fc600000000f3 */
[----:B------:R-:W-:Y:S02]  /*1b80*/  FADD.FTZ R231, R231, R241 ;  /* 0x000000f1e7e77221 */ /* 0x000fe40000010000 */
[----:B----4-:R-:W-:Y:S02]  /*1b90*/  FMUL.FTZ R252, R228, R239 ;  /* 0x000000efe4fc7220 */ /* 0x010fe40000410000 */
[----:B------:R-:W-:Y:S02]  /*1ba0*/  FFMA.FTZ R232, R223, R241, R232 ;  /* 0x000000f1dfe87223 */ /* 0x000fe400000100e8 */
[----:B------:R-:W-:Y:S01]  /*1bb0*/  FMUL.FTZ R251, R227, R238 ;  /* 0x000000eee3fb7220 */ /* 0x000fe20000410000 */
[----:B------:R-:W-:Y:S01]  /*1bc0*/  PRMT R238, RZ, 0x5410, R242 ;  /* 0x00005410ffee7816 */ /* 0x000fe200000000f2 */
        /* <DEDUP_REMOVED lines=10> */
[----:B------:R-:W-:Y:S01]  /*1c70*/  FADD.FTZ R230, R230, R250 ;  /* 0x000000fae6e67221 */ /* 0x000fe20000010000 */
[----:B------:R-:W-:Y:S02]  /*1c80*/  PRMT R237, RZ, 0x5410, R245 ;  /* 0x00005410ffed7816 */ /* 0x000fe400000000f5 */
[----:B------:R-:W-:Y:S01]  /*1c90*/  PRMT R217, RZ, 0x5410, R249 ;  /* 0x00005410ffd97816 */ /* 0x000fe200000000f9 */
[----:B------:R-:W-:-:S02]  /*1ca0*/  FMUL.FTZ R249, R105, R239 ;  /* 0x000000ef69f97220 */ /* 0x000fc40000410000 */
[----:B------:R-:W-:Y:S01]  /*1cb0*/  FFMA.FTZ R231, R218, R250, R231 ;  /* 0x000000fadae77223 */ /* 0x000fe200000100e7 */
[----:B------:R0:W-:Y:S01]  /*1cc0*/  STL [R1], R241 ;  /* 0x000000f101007387 */ /* 0x0001e20000100800 */
[----:B------:R-:W-:Y:S02]  /*1cd0*/  FADD.FTZ R60, R60, R228 ;  /* 0x000000e43c3c7221 */ /* 0x000fe40000010000 */
[-C--:B------:R-:W-:Y:S02]  /*1ce0*/  FFMA.FTZ R88, R16, R228.reuse, R88 ;  /* 0x000000e410587223 */ /* 0x080fe40000010058 */
[----:B------:R-:W-:Y:S02]  /*1cf0*/  FMUL.FTZ R242, R112, R228 ;  /* 0x000000e470f27220 */ /* 0x000fe40000410000 */
[----:B------:R-:W-:Y:S02]  /*1d00*/  FMUL.FTZ R248, R106, R237 ;  /* 0x000000ed6af87220 */ /* 0x000fe40000410000 */
[----:B------:R-:W-:-:S02]  /*1d10*/  FADD.FTZ R61, R61, R229 ;  /* 0x000000e53d3d7221 */ /* 0x000fc40000010000 */
[-C--:B------:R-:W-:Y:S02]  /*1d20*/  FFMA.FTZ R89, R17, R229.reuse, R89 ;  /* 0x000000e511597223 */ /* 0x080fe40000010059 */
[----:B0-----:R-:W-:Y:S02]  /*1d30*/  FMUL.FTZ R241, R113, R229 ;  /* 0x000000e571f17220 */ /* 0x001fe40000410000 */
        /* <DEDUP_REMOVED lines=74> */
.L_x_6805:
[----:B---3--:R-:W-:Y:S05]  /*21e0*/  BSYNC B0 ;  /* 0x0000000000007941 */ /* 0x008fea0003800000 */
.L_x_6803:
[----:B------:R-:W2:Y:S04]  /*21f0*/  LDL R189, [R1+0xc] ;  /* 0x00000c0001bd7983 */ /* 0x000ea80000100800 */
[----:B------:R-:W0:Y:S02]  /*2200*/  S2R R188, SR_TID.X ;  /* 0x0000000000bc7919 */ /* 0x000e240000002100 */
[----:B0-----:R-:W-:-:S02]  /*2210*/  SHF.R.U32.HI R214, RZ, 0x5, R188 ;  /* 0x00000005ffd67819 */ /* 0x001fc400000116bc */
[----:B------:R-:W-:Y:S02]  /*2220*/  LOP3.LUT P0, RZ, R188, 0x1f, RZ, 0xc0, !PT ;  /* 0x0000001fbcff7812 */ /* 0x000fe4000780c0ff */
[----:B------:R-:W-:Y:S02]  /*2230*/  LOP3.LUT R212, R214, 0x7fffff8, RZ, 0xc0, !PT ;  /* 0x07fffff8d6d47812 */ /* 0x000fe400078ec0ff */
[----:B--2---:R-:W-:-:S13]  /*2240*/  LOP3.LUT P1, RZ, R189, 0xff, RZ, 0xc0, !PT ;  /* 0x000000ffbdff7812 */ /* 0x004fda000782c0ff */
[----:B------:R-:W-:Y:S01]  /*2250*/  @!P1 IADD3 R212, R212, 0x8, RZ ;  /* 0x00000008d4d49810 */ /* 0x000fe20007ffe0ff */
[----:B------:R-:W-:Y:S05]  /*2260*/  BRA.DIV ~URZ, `(.L_x_6806) ;  /* 0x000043927f007947 */ /* 0x000fea000b800000 */
[----:B------:R0:W1:Y:S02]  /*2270*/  SHFL.DOWN PT, R213, R203, 0x10, 0x1f ;  /* 0x0a001f00cbd57f89 */ /* 0x00006400000e0000 */
.L_x_6947:
        /* <DEDUP_REMOVED lines=11> */
[----:B-1----:R-:W-:Y:S02]  /*2330*/  FADD.FTZ R191, R191, R189 ;  /* 0x000000bdbfbf7221 */ /* 0x002fe40000010000 */
[----:B------:R-:W1:Y:S02]  /*2340*/  SHFL.DOWN PT, R189, R188, 0x2, 0x1f ;  /* 0x08401f00bcbd7f89 */ /* 0x000e6400000e0000 */
[----:B01----:R-:W-:Y:S02]  /*2350*/  FADD.FTZ R203, R188, R189 ;  /* 0x000000bdbccb7221 */ /* 0x003fe40000010000 */
[----:B------:R-:W0:Y:S04]  /*2360*/  SHFL.DOWN PT, R188, R191, 0x2, 0x1f ;  /* 0x08401f00bfbc7f89 */ /* 0x000e2800000e0000 */
[----:B------:R1:W2:Y:S01]  /*2370*/  SHFL.DOWN PT, R213, R203, 0x1, 0x1f ;  /* 0x08201f00cbd57f89 */ /* 0x0002a200000e0000 */
[----:B0-----:R-:W-:-:S05]  /*2380*/  FADD.FTZ R191, R191, R188 ;  /* 0x000000bcbfbf7221 */ /* 0x001fca0000010000 */
[----:B------:R1:W0:Y:S02]  /*2390*/  SHFL.DOWN PT, R189, R191, 0x1, 0x1f ;  /* 0x08201f00bfbd7f89 */ /* 0x00022400000e0000 */
.L_x_6948:
[----:B--2---:R-:W-:Y:S01]  /*23a0*/  ISETP.GE.AND P5, PT, R221, 0x1, PT ;  /* 0x00000001dd00780c */ /* 0x004fe20003fa6270 */
[----:B------:R-:W-:Y:S01]  /*23b0*/  FADD.FTZ R188, R213, R203 ;  /* 0x000000cbd5bc7221 */ /* 0x000fe20000010000 */
[----:B------:R-:W-:Y:S01]  /*23c0*/  @!P0 LOP3.LUT R190, R214, 0x7, RZ, 0xc0, !PT ;  /* 0x00000007d6be8812 */ /* 0x000fe200078ec0ff */
[----:B0-----:R-:W-:Y:S01]  /*23d0*/  FADD.FTZ R189, R189, R191 ;  /* 0x000000bfbdbd7221 */ /* 0x001fe20000010000 */
[----:B------:R-:W0:Y:S01]  /*23e0*/  S2R R215, SR_TID.X ;  /* 0x0000000000d77919 */ /* 0x000e220000002100 */
[----:B------:R-:W-:Y:S01]  /*23f0*/  WARPSYNC 0xffffffff ;  /* 0xffffffff00007948 */ /* 0x000fe20003800000 */
[----:B------:R-:W-:Y:S01]  /*2400*/  @!P0 IADD3 R190, R212, R190, RZ ;  /* 0x000000bed4be8210 */ /* 0x000fe20007ffe0ff */
[----:B-1----:R-:W-:Y:S01]  /*2410*/  HFMA2.MMA R203, -RZ, RZ, 0, 0 ;  /* 0x00000000ffcb7435 */ /* 0x002fe200000001ff */
[----:B------:R-:W2:Y:S04]  /*2420*/  LDL.S16 R217, [R1+0x8] ;  /* 0x0000080001d97983 */ /* 0x000ea80000100600 */
[----:B------:R1:W-:Y:S04]  /*2430*/  @!P0 STS.64 [R190.X8+0x7000], R188 ;  /* 0x007000bcbe008388 */ /* 0x0003e80000008a00 */
[----:B------:R-:W3:Y:S01]  /*2440*/  LDL.S16 R216, [R1+0xa] ;  /* 0x00000a0001d87983 */ /* 0x000ee20000100600 */
[----:B-1----:R-:W-:-:S03]  /*2450*/  @P5 IADD3 R188, R221, -0x1, RZ ;  /* 0xffffffffddbc5810 */ /* 0x002fc60007ffe0ff */
[----:B------:R-:W4:Y:S02]  /*2460*/  LDL.S16 R221, [R1+0x6] ;  /* 0x0000060001dd7983 */ /* 0x000f240000100600 */
[----:B------:R-:W-:-:S05]  /*2470*/  @P5 IMAD R188, R188, c[0x0][0x168], RZ ;  /* 0x00005a00bcbc5a24 */ /* 0x000fca00078e02ff */
[----:B------:R-:W-:-:S04]  /*2480*/  @P5 SHF.R.S32.HI R189, RZ, 0x1f, R188 ;  /* 0x0000001fffbd5819 */ /* 0x000fc800000114bc */
[----:B------:R-:W-:Y:S02]  /*2490*/  @P5 LEA.HI R188, R189, R188, RZ, 0x2 ;  /* 0x000000bcbdbc5211 */ /* 0x000fe400078f10ff */
[----:B0-----:R-:W-:-:S04]  /*24a0*/  @P5 LOP3.LUT R189, R215, 0xff, RZ, 0xc0, !PT ;  /* 0x000000ffd7bd5812 */ /* 0x001fc800078ec0ff */
[----:B------:R-:W-:Y:S01]  /*24b0*/  @P5 LEA.HI.SX32 R203, R188, R189, 0x1e ;  /* 0x000000bdbccb5211 */ /* 0x000fe200078ff2ff */
[----:B------:R-:W-:Y:S06]  /*24c0*/  BAR.SYNC.DEFER_BLOCKING 0x0 ;  /* 0x0000000000007b1d */ /* 0x000fec0000010000 */
[----:B------:R-:W0:Y:S02]  /*24d0*/  LDS.128 R188, [R212.X8+0x7000] ;  /* 0x00700000d4bc7984 */ /* 0x000e240000008c00 */
        /* <DEDUP_REMOVED lines=16> */
[----:B------:R-:W-:Y:S01]  /*25e0*/  FADD.FTZ R212, R214, R189 ;  /* 0x000000bdd6d47221 */ /* 0x000fe20000010000 */
[----:B------:R-:W2:Y:S01]  /*25f0*/  LDL.S16 R213, [R1+0x4] ;  /* 0x0000040001d57983 */ /* 0x000ea20000100600 */
        /* <DEDUP_REMOVED lines=11> */
[----:B------:R-:W-:Y:S02]  /*26b0*/  @!P6 ISETP.NE.U32.AND P3, PT, RZ, c[0x0][0x218], PT ;  /* 0x00008600ff00ea0c */ /* 0x000fe40003f65070 */
[----:B------:R-:W-:Y:S01]  /*26c0*/  @!P6 ISETP.NE.AND.EX P2, PT, RZ, c[0x0][0x21c], PT, P2 ;  /* 0x00008700ff00ea0c */ /* 0x000fe20003f45320 */
[----:B------:R-:W-:Y:S01]  /*26d0*/  FMUL.FTZ R214, R191, c[0x0][0x1e0] ;  /* 0x00007800bfd67a20 */ /* 0x000fe20000410000 */
[----:B------:R-:W-:-:S02]  /*26e0*/  @!P6 ISETP.NE.AND.EX P0, PT, RZ, c[0x0][0x21c], PT, P0 ;  /* 0x00008700ff00ea0c */ /* 0x000fc40003f05300 */
[----:B------:R-:W-:Y:S02]  /*26f0*/  @!P6 ISETP.NE.AND.EX P1, PT, RZ, c[0x0][0x21c], PT, P1 ;  /* 0x00008700ff00ea0c */ /* 0x000fe40003f25310 */
[----:B------:R-:W-:Y:S02]  /*2700*/  @!P6 ISETP.NE.AND.EX P3, PT, RZ, c[0x0][0x21c], PT, P3 ;  /* 0x00008700ff00ea0c */ /* 0x000fe40003f65330 */
[----:B0-----:R-:W-:-:S04]  /*2710*/  ISETP.NE.AND P4, PT, R215, RZ, PT ;  /* 0x000000ffd700720c */ /* 0x001fc80003f85270 */
[----:B------:R-:W-:Y:S02]  /*2720*/  FSEL R215, R190, RZ, !P4 ;  /* 0x000000ffbed77208 */ /* 0x000fe40006000000 */
[C---:B--2---:R-:W-:Y:S02]  /*2730*/  @P5 PRMT R213, R188.reuse, 0x7610, R213 ;  /* 0x00007610bcd55816 */ /* 0x044fe400000000d5 */
[----:B------:R-:W-:Y:S02]  /*2740*/  @P5 SHF.R.U64 R188, R188, 0x10, R189 ;  /* 0x00000010bcbc5819 */ /* 0x000fe400000012bd */
[----:B------:R-:W-:Y:S02]  /*2750*/  @P5 PRMT R217, R189, 0x7610, R217 ;  /* 0x00007610bdd95816 */ /* 0x000fe400000000d9 */
[----:B------:R-:W-:Y:S02]  /*2760*/  @P5 SHF.R.U32.HI R189, RZ, 0x10, R189 ;  /* 0x00000010ffbd5819 */ /* 0x000fe400000116bd */
[----:B----4-:R-:W-:-:S02]  /*2770*/  @P5 PRMT R221, R188, 0x7610, R221 ;  /* 0x00007610bcdd5816 */ /* 0x010fc400000000dd */
[----:B---3--:R-:W-:Y:S01]  /*2780*/  @P5 PRMT R216, R189, 0x7610, R216 ;  /* 0x00007610bdd85816 */ /* 0x008fe200000000d8 */
[----:B------:R0:W-:Y:S04]  /*2790*/  @P5 STL.S16 [R1+0x4], R213 ;  /* 0x000004d501005387 */ /* 0x0001e80000100600 */
[----:B------:R0:W-:Y:S04]  /*27a0*/  @P5 STL.S16 [R1+0x6], R221 ;  /* 0x000006dd01005387 */ /* 0x0001e80000100600 */
[----:B------:R0:W-:Y:S04]  /*27b0*/  @P5 STL.S16 [R1+0x8], R217 ;  /* 0x000008d901005387 */ /* 0x0001e80000100600 */
[----:B------:R0:W-:Y:S01]  /*27c0*/  @P5 STL.S16 [R1+0xa], R216 ;  /* 0x00000ad801005387 */ /* 0x0001e20000100600 */
        /* <DEDUP_REMOVED lines=8> */
.L_x_6809:
[----:B------:R-:W-:Y:S05]  /*2850*/  BSYNC B0 ;  /* 0x0000000000007941 */ /* 0x000fea0003800000 */
.L_x_6808:
[----:B------:R-:W-:Y:S01]  /*2860*/  BSSY B0, `(.L_x_6810) ;  /* 0x000000c000007945 */ /* 0x000fe20003800000 */
[----:B------:R-:W-:Y:S05]  /*2870*/  @!P5 BRA `(.L_x_6811) ;  /* 0x000000a00000d947 */ /* 0x000fea0003800000 */
[----:B------:R-:W-:Y:S01]  /*2880*/  LOP3.LUT P2, RZ, R202, 0xff, RZ, 0xc0, !PT ;  /* 0x000000ffcaff7812 */ /* 0x000fe2000784c0ff */
        /* <DEDUP_REMOVED lines=8> */
[----:B------:R-:W-:Y:S02]  /*2910*/  F2FP.BF16.PACK_AB R5, RZ, R5 ;  /* 0x00000005ff05723e */ /* 0x000fe400000010ff */
.L_x_6811:
[----:B------:R-:W-:Y:S05]  /*2920*/  BSYNC B0 ;  /* 0x0000000000007941 */ /* 0x000fea0003800000 */
.L_x_6810:
[----:B------:R-:W-:Y:S01]  /*2930*/  BSSY B0, `(.L_x_6812) ;  /* 0x000000a000007945 */ /* 0x000fe20003800000 */
[----:B------:R-:W-:Y:S01]  /*2940*/  @!P6 FSEL R189, R157, RZ, P0 ;  /* 0x000000ff9dbde208 */ /* 0x000fe20000000000 */
[----:B------:R-:W-:Y:S05]  /*2950*/  @!P6 BRA `(.L_x_6813) ;  /* 0x000000700000e947 */ /* 0x000fea0003800000 */
[----:B------:R-:W2:Y:S01]  /*2960*/  LDL R190, [R1] ;  /* 0x0000000001be7983 */ /* 0x000ea20000100800 */
[----:B------:R-:W-:Y:S01]  /*2970*/  ISETP.NE.U32.AND P0, PT, RZ, c[0x0][0x218], PT ;  /* 0x00008600ff007a0c */ /* 0x000fe20003f05070 */
[----:B------:R-:W-:-:S03]  /*2980*/  FFMA.FTZ R189, R223, R214, R215 ;  /* 0x000000d6dfbd7223 */ /* 0x000fc600000100d7 */
[----:B------:R-:W-:Y:S01]  /*2990*/  ISETP.NE.AND.EX P0, PT, RZ, c[0x0][0x21c], PT, P0 ;  /* 0x00008700ff007a0c */ /* 0x000fe20003f05300 */
[----:B--2---:R-:W-:-:S04]  /*29a0*/  FADD.FTZ R189, R190, -R189 ;  /* 0x800000bdbebd7221 */ /* 0x004fc80000010000 */
[----:B------:R-:W-:-:S08]  /*29b0*/  FMUL.FTZ R189, R6, R189 ;  /* 0x000000bd06bd7220 */ /* 0x000fd00000410000 */
[----:B------:R-:W-:Y:S02]  /*29c0*/  @P0 FADD.FTZ R189, R157, R189 ;  /* 0x000000bd9dbd0221 */ /* 0x000fe40000010000 */
.L_x_6813:
[----:B------:R-:W-:Y:S05]  /*29d0*/  BSYNC B0 ;  /* 0x0000000000007941 */ /* 0x000fea0003800000 */
.L_x_6812:
[----:B------:R-:W-:Y:S01]  /*29e0*/  BSSY B0, `(.L_x_6814) ;  /* 0x000000c000007945 */ /* 0x000fe20003800000 */
[----:B------:R-:W-:Y:S05]  /*29f0*/  @!P5 BRA `(.L_x_6815) ;  /* 0x000000a00000d947 */ /* 0x000fea0003800000 */
[----:B------:R-:W-:Y:S01]  /*2a00*/  LOP3.LUT P0, RZ, R202, 0xff00, RZ, 0xc0, !PT ;  /* 0x0000ff00caff7812 */ /* 0x000fe2000780c0ff */
[----:B------:R-:W-:Y:S01]  /*2a10*/  FMUL.FTZ R3, R189, c[0x0][0x1ec] ;  /* 0x00007b00bd037a20 */ /* 0x000fe20000410000 */
[----:B------:R-:W-:-:S03]  /*2a20*/  HFMA2.MMA R190, -RZ, RZ, 0, 0 ;  /* 0x00000000ffbe7435 */ /* 0x000fc600000001ff */
[----:B------:R-:W-:-:S08]  /*2a30*/  FMUL.FTZ R3, R3, c[0x0][0x1e8] ;  /* 0x00007a0003037a20 */ /* 0x000fd00000410000 */
[----:B------:R-:W-:-:S05]  /*2a40*/  @P0 PRMT R191, RZ, 0x5410, R221 ;  /* 0x00005410ffbf0816 */ /* 0x000fca00000000dd */
[----:B------:R-:W-:Y:S02]  /*2a50*/  @P0 FMUL.FTZ R190, R3, R191 ;  /* 0x000000bf03be0220 */ /* 0x000fe40000410000 */
[----:B------:R-:W-:Y:S02]  /*2a60*/  FMUL.FTZ R3, R129, R3 ;  /* 0x0000000381037220 */ /* 0x000fe40000410000 */
[----:B------:R-:W-:-:S03]  /*2a70*/  FADD.FTZ R21, R21, R190 ;  /* 0x000000be15157221 */ /* 0x000fc60000010000 */
[----:B------:R-:W-:-:S04]  /*2a80*/  FSEL R3, R3, RZ, P0 ;  /* 0x000000ff03037208 */ /* 0x000fc80000000000 */
[----:B------:R-:W-:Y:S02]  /*2a90*/  F2FP.BF16.PACK_AB R3, RZ, R3 ;  /* 0x00000003ff03723e */ /* 0x000fe400000010ff */
.L_x_6815:
[----:B------:R-:W-:Y:S05]  /*2aa0*/  BSYNC B0 ;  /* 0x0000000000007941 */ /* 0x000fea0003800000 */
.L_x_6814:
        /* <DEDUP_REMOVED lines=9> */
.L_x_6817:
[----:B------:R-:W-:Y:S05]  /*2b40*/  BSYNC B0 ;  /* 0x0000000000007941 */ /* 0x000fea0003800000 */
.L_x_6816:
[----:B------:R-:W-:Y:S01]  /*2b50*/  BSSY B0, `(.L_x_6818) ;  /* 0x000000c000007945 */ /* 0x000fe20003800000 */
[----:B------:R-:W-:Y:S05]  /*2b60*/  @!P5 BRA `(.L_x_6819) ;  /* 0x000000a00000d947 */ /* 0x000fea0003800000 */
[----:B------:R-:W-:Y:S01]  /*2b70*/  LOP3.LUT P0, RZ, R202, 0xff0000, RZ, 0xc0, !PT ;  /* 0x00ff0000caff7812 */ /* 0x000fe2000780c0ff */
[----:B------:R-:W-:Y:S01]  /*2b80*/  FMUL.FTZ R8, R190, c[0x0][0x1ec] ;  /* 0x00007b00be087a20 */ /* 0x000fe20000410000 */
[----:B------:R-:W-:-:S03]  /*2b90*/  MOV R191, RZ ;  /* 0x000000ff00bf7202 */ /* 0x000fc60000000f00 */
[----:B------:R-:W-:-:S08]  /*2ba0*/  FMUL.FTZ R8, R8, c[0x0][0x1e8] ;  /* 0x00007a0008087a20 */ /* 0x000fd00000410000 */
[----:B------:R-:W-:-:S05]  /*2bb0*/  @P0 PRMT R212, RZ, 0x5410, R217 ;  /* 0x00005410ffd40816 */ /* 0x000fca00000000d9 */
[----:B------:R-:W-:Y:S02]  /*2bc0*/  @P0 FMUL.FTZ R191, R8, R212 ;  /* 0x000000d408bf0220 */ /* 0x000fe40000410000 */
[----:B------:R-:W-:Y:S02]  /*2bd0*/  FMUL.FTZ R8, R130, R8 ;  /* 0x0000000882087220 */ /* 0x000fe40000410000 */
[----:B------:R-:W-:-:S03]  /*2be0*/  FADD.FTZ R22, R22, R191 ;  /* 0x000000bf16167221 */ /* 0x000fc60000010000 */
[----:B------:R-:W-:-:S04]  /*2bf0*/  FSEL R8, R8, RZ, P0 ;  /* 0x000000ff08087208 */ /* 0x000fc80000000000 */
[----:B------:R-:W-:Y:S02]  /*2c00*/  F2FP.BF16.PACK_AB R8, RZ, R8 ;  /* 0x00000008ff08723e */ /* 0x000fe400000010ff */
.L_x_6819:
[----:B------:R-:W-:Y:S05]  /*2c10*/  BSYNC B0 ;  /* 0x0000000000007941 */ /* 0x000fea0003800000 */
.L_x_6818:
        /* <DEDUP_REMOVED lines=9> */
.L_x_6821:
[----:B------:R-:W-:Y:S05]  /*2cb0*/  BSYNC B0 ;  /* 0x0000000000007941 */ /* 0x000fea0003800000 */
.L_x_6820:
        /* <DEDUP_REMOVED lines=12> */
.L_x_6823:
[----:B------:R-:W-:Y:S05]  /*2d80*/  BSYNC B0 ;  /* 0x0000000000007941 */ /* 0x000fea0003800000 */
.L_x_6822:
        /* <DEDUP_REMOVED lines=13> */
[----:B0-----:R-:W-:Y:S01]  /*2e60*/  @P1 IMAD.WIDE.U32 R212, R7, R202, c[0x0][0x258] ;  /* 0x0000960007d41625 */ /* 0x001fe200078e00ca */
[----:B------:R-:W-:-:S04]  /*2e70*/  @!P6 ISETP.NE.AND.EX P3, PT, RZ, c[0x0][0x21c], PT, P3 ;  /* 0x00008700ff00ea0c */ /* 0x000fc80003f65330 */
        /* <DEDUP_REMOVED lines=10> */
.L_x_6825:
[----:B------:R-:W-:Y:S05]  /*2f20*/  BSYNC B0 ;  /* 0x0000000000007941 */ /* 0x000fea0003800000 */
.L_x_6824:
[----:B------:R-:W-:Y:S01]  /*2f30*/  BSSY B0, `(.L_x_6826) ;  /* 0x000000c000007945 */ /* 0x000fe20003800000 */
[----:B------:R-:W-:Y:S05]  /*2f40*/  @!P5 BRA `(.L_x_6827) ;  /* 0x000000a00000d947 */ /* 0x000fea0003800000 */
[----:B0-----:R-:W-:Y:S01]  /*2f50*/  HFMA2.MMA R189, -RZ, RZ, 0, 4.76837158203125e-07 ;  /* 0x00000008ffbd7435 */ /* 0x001fe200000001ff */
[----:B------:R-:W-:-:S09]  /*2f60*/  IADD3 R188, R203, 0x100, RZ ;  /* 0x00000100cbbc7810 */ /* 0x000fd20007ffe0ff */
[----:B------:R-:W-:-:S06]  /*2f70*/  IMAD.WIDE.U32 R188, R188, R189, c[0x0][0x170] ;  /* 0x00005c00bcbc7625 */ /* 0x000fcc00078e00bd */
[----:B------:R-:W2:Y:S02]  /*2f80*/  LDG.E.64 R188, [R188.64] ;  /* 0x00000004bcbc7981 */ /* 0x000ea4000c1e1b00 */
[--C-:B--2---:R-:W-:Y:S02]  /*2f90*/  SHF.R.U64 R190, R188, 0x10, R189.reuse ;  /* 0x00000010bcbe7819 */ /* 0x104fe400000012bd */
[----:B------:R0:W-:Y:S04]  /*2fa0*/  STL.S16 [R1+0x4], R188 ;  /* 0x000004bc01007387 */ /* 0x0001e80000100600 */
[----:B------:R1:W-:Y:S04]  /*2fb0*/  STL.S16 [R1+0x6], R190 ;  /* 0x000006be01007387 */ /* 0x0003e80000100600 */
[----:B------:R1:W-:Y:S01]  /*2fc0*/  STL.S16 [R1+0x8], R189 ;  /* 0x000008bd01007387 */ /* 0x0003e20000100600 */
[----:B0-----:R-:W-:-:S05]  /*2fd0*/  SHF.R.U32.HI R188, RZ, 0x10, R189 ;  /* 0x00000010ffbc7819 */ /* 0x001fca00000116bd */
[----:B------:R1:W-:Y:S02]  /*2fe0*/  STL.S16 [R1+0xa], R188 ;  /* 0x00000abc01007387 */ /* 0x0003e40000100600 */
.L_x_6827:
[----:B------:R-:W-:Y:S05]  /*2ff0*/  BSYNC B0 ;  /* 0x0000000000007941 */ /* 0x000fea0003800000 */
.L_x_6826:
[----:B------:R-:W-:Y:S01]  /*3000*/  BSSY B0, `(.L_x_6828) ;  /* 0x0000009000007945 */ /* 0x000fe20003800000 */
[----:B01----:R-:W-:Y:S01]  /*3010*/  @!P6 FSEL R188, R160, RZ, P3 ;  /* 0x000000ffa0bce208 */ /* 0x003fe20001800000 */
[----:B------:R-:W-:Y:S05]  /*3020*/  @!P6 BRA `(.L_x_6829) ;  /* 0x000000600000e947 */ /* 0x000fea0003800000 */
[----:B------:R-:W-:Y:S01]  /*3030*/  ISETP.NE.U32.AND P3, PT, RZ, c[0x0][0x218], PT ;  /* 0x00008600ff007a0c */ /* 0x000fe20003f65070 */
[----:B------:R-:W-:-:S03]  /*3040*/  FFMA.FTZ R188, R218, R214, R215 ;  /* 0x000000d6dabc7223 */ /* 0x000fc600000100d7 */
[----:B------:R-:W-:Y:S01]  /*3050*/  ISETP.NE.AND.EX P3, PT, RZ, c[0x0][0x21c], PT, P3 ;  /* 0x00008700ff007a0c */ /* 0x000fe20003f65330 */
[----:B------:R-:W-:-:S04]  /*3060*/  FADD.FTZ R188, R250, -R188 ;  /* 0x800000bcfabc7221 */ /* 0x000fc80000010000 */
[----:B------:R-:W-:-:S08]  /*3070*/  FMUL.FTZ R188, R6, R188 ;  /* 0x000000bc06bc7220 */ /* 0x000fd00000410000 */
[----:B------:R-:W-:Y:S02]  /*3080*/  @P3 FADD.FTZ R188, R160, R188 ;  /* 0x000000bca0bc3221 */ /* 0x000fe40000010000 */
.L_x_6829:
[----:B------:R-:W-:Y:S05]  /*3090*/  BSYNC B0 ;  /* 0x0000000000007941 */ /* 0x000fea0003800000 */
.L_x_6828:
[----:B------:R-:W-:Y:S01]  /*30a0*/  BSSY B0, `(.L_x_6830) ;  /* 0x000000e000007945 */ /* 0x000fe20003800000 */
[----:B------:R-:W-:Y:S05]  /*30b0*/  @!P5 BRA `(.L_x_6831) ;  /* 0x000000c00000d947 */ /* 0x000fea0003800000 */
[----:B------:R-:W2:Y:S01]  /*30c0*/  LDL.S16 R189, [R1+0x4] ;  /* 0x0000040001bd7983 */ /* 0x000ea20000100600 */
[----:B------:R-:W-:Y:S01]  /*30d0*/  LOP3.LUT P3, RZ, R201, 0xff, RZ, 0xc0, !PT ;  /* 0x000000ffc9ff7812 */ /* 0x000fe2000786c0ff */
[----:B------:R-:W-:-:S04]  /*30e0*/  FMUL.FTZ R5, R188, c[0x0][0x1ec] ;  /* 0x00007b00bc057a20 */ /* 0x000fc80000410000 */
[----:B------:R-:W-:Y:S01]  /*30f0*/  FMUL.FTZ R5, R5, c[0x0][0x1e8] ;  /* 0x00007a0005057a20 */ /* 0x000fe20000410000 */
[----:B--2---:R-:W-:Y:S02]  /*3100*/  PRMT R190, R189, 0x7610, R190 ;  /* 0x00007610bdbe7816 */ /* 0x004fe400000000be */
[----:B------:R-:W-:-:S05]  /*3110*/  MOV R189, RZ ;  /* 0x000000ff00bd7202 */ /* 0x000fca0000000f00 */
[----:B------:R-:W-:-:S05]  /*3120*/  @P3 PRMT R190, RZ, 0x5410, R190 ;  /* 0x00005410ffbe3816 */ /* 0x000fca00000000be */
[-C--:B------:R-:W-:Y:S02]  /*3130*/  @P3 FMUL.FTZ R189, R190, R5.reuse ;  /* 0x00000005bebd3220 */ /* 0x080fe40000410000 */
[----:B------:R-:W-:Y:S02]  /*3140*/  FMUL.FTZ R5, R132, R5 ;  /* 0x0000000584057220 */ /* 0x000fe40000410000 */
[----:B------:R-:W-:-:S03]  /*3150*/  FADD.FTZ R24, R24, R189 ;  /* 0x000000bd18187221 */ /* 0x000fc60000010000 */
[----:B------:R-:W-:-:S04]  /*3160*/  FSEL R5, R5, RZ, P3 ;  /* 0x000000ff05057208 */ /* 0x000fc80001800000 */
[----:B------:R-:W-:Y:S02]  /*3170*/  F2FP.BF16.PACK_AB R5, RZ, R5 ;  /* 0x00000005ff05723e */ /* 0x000fe400000010ff */
.L_x_6831:
[----:B------:R-:W-:Y:S05]  /*3180*/  BSYNC B0 ;  /* 0x0000000000007941 */ /* 0x000fea0003800000 */
.L_x_6830:
        /* <DEDUP_REMOVED lines=13> */
.L_x_6833:
[----:B------:R-:W-:Y:S05]  /*3260*/  BSYNC B0 ;  /* 0x0000000000007941 */ /* 0x000fea0003800000 */
.L_x_6832:
[----:B------:R-:W-:Y:S01]  /*3270*/  BSSY B0, `(.L_x_6834) ;  /* 0x000000e000007945 */ /* 0x000fe20003800000 */
[----:B------:R-:W-:Y:S05]  /*3280*/  @!P5 BRA `(.L_x_6835) ;  /* 0x000000c00000d947 */ /* 0x000fea0003800000 */
[----:B------:R-:W2:Y:S01]  /*3290*/  LDL.S16 R190, [R1+0x6] ;  /* 0x0000060001be7983 */ /* 0x000ea20000100600 */
[----:B------:R-:W-:Y:S01]  /*32a0*/  LOP3.LUT P3, RZ, R201, 0xff00, RZ, 0xc0, !PT ;  /* 0x0000ff00c9ff7812 */ /* 0x000fe2000786c0ff */
[----:B------:R-:W-:-:S04]  /*32b0*/  FMUL.FTZ R3, R189, c[0x0][0x1ec] ;  /* 0x00007b00bd037a20 */ /* 0x000fc80000410000 */
[----:B------:R-:W-:Y:S01]  /*32c0*/  FMUL.FTZ R3, R3, c[0x0][0x1e8] ;  /* 0x00007a0003037a20 */ /* 0x000fe20000410000 */
[----:B--2---:R-:W-:Y:S01]  /*32d0*/  PRMT R191, R190, 0x7610, R191 ;  /* 0x00007610bebf7816 */ /* 0x004fe200000000bf */
[----:B------:R-:W-:-:S06]  /*32e0*/  IMAD.MOV.U32 R190, RZ, RZ, RZ ;  /* 0x000000ffffbe7224 */ /* 0x000fcc00078e00ff */
[----:B------:R-:W-:-:S05]  /*32f0*/  @P3 PRMT R191, RZ, 0x5410, R191 ;  /* 0x00005410ffbf3816 */ /* 0x000fca00000000bf */
[-C--:B------:R-:W-:Y:S02]  /*3300*/  @P3 FMUL.FTZ R190, R191, R3.reuse ;  /* 0x00000003bfbe3220 */ /* 0x080fe40000410000 */
[----:B------:R-:W-:Y:S02]  /*3310*/  FMUL.FTZ R3, R133, R3 ;  /* 0x0000000385037220 */ /* 0x000fe40000410000 */
[----:B------:R-:W-:-:S03]  /*3320*/  FADD.FTZ R25, R25, R190 ;  /* 0x000000be19197221 */ /* 0x000fc60000010000 */
[----:B------:R-:W-:-:S04]  /*3330*/  FSEL R3, R3, RZ, P3 ;  /* 0x000000ff03037208 */ /* 0x000fc80001800000 */
[----:B------:R-:W-:Y:S02]  /*3340*/  F2FP.BF16.PACK_AB R3, RZ, R3 ;  /* 0x00000003ff03723e */ /* 0x000fe400000010ff */
.L_x_6835:
[----:B------:R-:W-:Y:S05]  /*3350*/  BSYNC B0 ;  /* 0x0000000000007941 */ /* 0x000fea0003800000 */
.L_x_6834:
        /* <DEDUP_REMOVED lines=9> */
.L_x_6837:
[----:B------:R-:W-:Y:S05]  /*33f0*/  BSYNC B0 ;  /* 0x0000000000007941 */ /* 0x000fea0003800000 */
.L_x_6836:
[----:B------:R-:W-:Y:S01]  /*3400*/  BSSY B0, `(.L_x_6838) ;  /* 0x000000e000007945 */ /* 0x000fe20003800000 */
[----:B------:R-:W-:Y:S05]  /*3410*/  @!P5 BRA `(.L_x_6839) ;  /* 0x000000c00000d947 */ /* 0x000fea0003800000 */
[----:B------:R-:W2:Y:S01]  /*3420*/  LDL.S16 R191, [R1+0x8] ;  /* 0x0000080001bf7983 */ /* 0x000ea20000100600 */
[----:B------:R-:W-:Y:S01]  /*3430*/  LOP3.LUT P3, RZ, R201, 0xff0000, RZ, 0xc0, !PT ;  /* 0x00ff0000c9ff7812 */ /* 0x000fe2000786c0ff */
[----:B------:R-:W-:-:S04]  /*3440*/  FMUL.FTZ R8, R190, c[0x0][0x1ec] ;  /* 0x00007b00be087a20 */ /* 0x000fc80000410000 */
[----:B------:R-:W-:Y:S01]  /*3450*/  FMUL.FTZ R8, R8, c[0x0][0x1e8] ;  /* 0x00007a0008087a20 */ /* 0x000fe20000410000 */
[----:B--2---:R-:W-:Y:S01]  /*3460*/  PRMT R202, R191, 0x7610, R202 ;  /* 0x00007610bfca7816 */ /* 0x004fe200000000ca */
[----:B------:R-:W-:-:S06]  /*3470*/  HFMA2.MMA R191, -RZ, RZ, 0, 0 ;  /* 0x00000000ffbf7435 */ /* 0x000fcc00000001ff */
[----:B------:R-:W-:-:S05]  /*3480*/  @P3 PRMT R202, RZ, 0x5410, R202 ;  /* 0x00005410ffca3816 */ /* 0x000fca00000000ca */
[-C--:B------:R-:W-:Y:S02]  /*3490*/  @P3 FMUL.FTZ R191, R202, R8.reuse ;  /* 0x00000008cabf3220 */ /* 0x080fe40000410000 */
[----:B------:R-:W-:Y:S02]  /*34a0*/  FMUL.FTZ R8, R134, R8 ;  /* 0x0000000886087220 */ /* 0x000fe40000410000 */
[----:B------:R-:W-:-:S03]  /*34b0*/  FADD.FTZ R26, R26, R191 ;  /* 0x000000bf1a1a7221 */ /* 0x000fc60000010000 */
[----:B------:R-:W-:-:S04]  /*34c0*/  FSEL R8, R8, RZ, P3 ;  /* 0x000000ff08087208 */ /* 0x000fc80001800000 */
[----:B------:R-:W-:Y:S02]  /*34d0*/  F2FP.BF16.PACK_AB R8, RZ, R8 ;  /* 0x00000008ff08723e */ /* 0x000fe400000010ff */
.L_x_6839:
[----:B------:R-:W-:Y:S05]  /*34e0*/  BSYNC B0 ;  /* 0x0000000000007941 */ /* 0x000fea0003800000 */
.L_x_6838:
        /* <DEDUP_REMOVED lines=9> */
.L_x_6841:
[----:B------:R-:W-:Y:S05]  /*3580*/  BSYNC B0 ;  /* 0x0000000000007941 */ /* 0x000fea0003800000 */
.L_x_6840:
[----:B------:R-:W-:Y:S01]  /*3590*/  BSSY B0, `(.L_x_6842) ;  /* 0x000000e000007945 */ /* 0x000fe20003800000 */
[----:B------:R-:W-:Y:S05]  /*35a0*/  @!P5 BRA `(.L_x_6843) ;  /* 0x000000c00000d947 */ /* 0x000fea0003800000 */
[----:B------:R-:W2:Y:S01]  /*35b0*/  LDL.S16 R212, [R1+0xa] ;  /* 0x00000a0001d47983 */ /* 0x000ea20000100600 */
[----:B------:R-:W-:Y:S01]  /*35c0*/  LOP3.LUT P2, RZ, R201, 0xff000000, RZ, 0xc0, !PT ;  /* 0xff000000c9ff7812 */ /* 0x000fe2000784c0ff */
[----:B------:R-:W-:Y:S01]  /*35d0*/  FMUL.FTZ R4, R191, c[0x0][0x1ec] ;  /* 0x00007b00bf047a20 */ /* 0x000fe20000410000 */
[----:B------:R-:W-:-:S03]  /*35e0*/  MOV R201, RZ ;  /* 0x000000ff00c97202 */ /* 0x000fc60000000f00 */
[----:B------:R-:W-:Y:S01]  /*35f0*/  FMUL.FTZ R4, R4, c[0x0][0x1e8] ;  /* 0x00007a0004047a20 */ /* 0x000fe20000410000 */
[----:B--2---:R-:W-:-:S07]  /*3600*/  PRMT R202, R212, 0x7610, R202 ;  /* 0x00007610d4ca7816 */ /* 0x004fce00000000ca */
[----:B------:R-:W-:-:S05]  /*3610*/  @P2 PRMT R202, RZ, 0x5410, R202 ;  /* 0x00005410ffca2816 */ /* 0x000fca00000000ca */
[-C--:B------:R-:W-:Y:S02]  /*3620*/  @P2 FMUL.FTZ R201, R202, R4.reuse ;  /* 0x00000004cac92220 */ /* 0x080fe40000410000 */
[----:B------:R-:W-:Y:S02]  /*3630*/  FMUL.FTZ R4, R135, R4 ;  /* 0x0000000487047220 */ /* 0x000fe40000410000 */
[----:B------:R-:W-:-:S03]  /*3640*/  FADD.FTZ R27, R27, R201 ;  /* 0x000000c91b1b7221 */ /* 0x000fc60000010000 */
[----:B------:R-:W-:-:S04]  /*3650*/  FSEL R4, R4, RZ, P2 ;  /* 0x000000ff04047208 */ /* 0x000fc80001000000 */
[----:B------:R-:W-:Y:S02]  /*3660*/  F2FP.BF16.PACK_AB R4, RZ, R4 ;  /* 0x00000004ff04723e */ /* 0x000fe400000010ff */
.L_x_6843:
[----:B------:R-:W-:Y:S05]  /*3670*/  BSYNC B0 ;  /* 0x0000000000007941 */ /* 0x000fea0003800000 */
.L_x_6842:
        /* <DEDUP_REMOVED lines=22> */
.L_x_6845:
[----:B------:R-:W-:Y:S05]  /*37e0*/  BSYNC B0 ;  /* 0x0000000000007941 */ /* 0x000fea0003800000 */
.L_x_6844:
[----:B------:R-:W-:Y:S01]  /*37f0*/  BSSY B0, `(.L_x_6846) ;  /* 0x000000c000007945 */ /* 0x000fe20003800000 */
[----:B------:R-:W-:Y:S01]  /*3800*/  IADD3 R202, R203, 0x200, RZ ;  /* 0x00000200cbca7810 */ /* 0x000fe20007ffe0ff */
[----:B------:R-:W-:Y:S05]  /*3810*/  @!P5 BRA `(.L_x_6847) ;  /* 0x000000900000d947 */ /* 0x000fea0003800000 */
[----:B0-----:R-:W-:-:S10]  /*3820*/  HFMA2.MMA R189, -RZ, RZ, 0, 4.76837158203125e-07 ;  /* 0x00000008ffbd7435 */ /* 0x001fd400000001ff */
        /* <DEDUP_REMOVED lines=8> */
.L_x_6847:
[----:B------:R-:W-:Y:S05]  /*38b0*/  BSYNC B0 ;  /* 0x0000000000007941 */ /* 0x000fea0003800000 */
.L_x_6846:
        /* <DEDUP_REMOVED lines=9> */
.L_x_6849:
[----:B------:R-:W-:Y:S05]  /*3950*/  BSYNC B0 ;  /* 0x0000000000007941 */ /* 0x000fea0003800000 */
.L_x_6848:
        /* <DEDUP_REMOVED lines=14> */
.L_x_6851:
[----:B------:R-:W-:Y:S05]  /*3a40*/  BSYNC B0 ;  /* 0x0000000000007941 */ /* 0x000fea0003800000 */
.L_x_6850:
        /* <DEDUP_REMOVED lines=13> */
.L_x_6853:
[----:B------:R-:W-:Y:S05]  /*3b20*/  BSYNC B0 ;  /* 0x0000000000007941 */ /* 0x000fea0003800000 */
.L_x_6852:
        /* <DEDUP_REMOVED lines=14> */
.L_x_6855:
[----:B------:R-:W-:Y:S05]  /*3c10*/  BSYNC B0 ;  /* 0x0000000000007941 */ /* 0x000fea0003800000 */
.L_x_6854:
        /* <DEDUP_REMOVED lines=9> */
.L_x_6857:
[----:B------:R-:W-:Y:S05]  /*3cb0*/  BSYNC B0 ;  /* 0x0000000000007941 */ /* 0x000fea0003800000 */
.L_x_6856:
        /* <DEDUP_REMOVED lines=14> */
.L_x_6859:
[----:B------:R-:W-:Y:S05]  /*3da0*/  BSYNC B0 ;  /* 0x0000000000007941 */ /* 0x000fea0003800000 */
.L_x_6858:
        /* <DEDUP_REMOVED lines=9> */
.L_x_6861:
[----:B------:R-:W-:Y:S05]  /*3e40*/  BSYNC B0 ;  /* 0x0000000000007941 */ /* 0x000fea0003800000 */
.L_x_6860:
        /* <DEDUP_REMOVED lines=14> */
.L_x_6863:
[----:B------:R-:W-:Y:S05]  /*3f30*/  BSYNC B0 ;  /* 0x0000000000007941 */ /* 0x000fea0003800000 */
.L_x_6862:
        /* <DEDUP_REMOVED lines=21> */
.L_x_6865:
[----:B------:R-:W-:Y:S05]  /*4090*/  BSYNC B0 ;  /* 0x0000000000007941 */ /* 0x000fea0003800000 */
.L_x_6864:
[----:B------:R-:W-:Y:S01]  /*40a0*/  BSSY B0, `(.L_x_6866) ;  /* 0x000000c000007945 */ /* 0x000fe20003800000 */
[----:B------:R-:W-:Y:S01]  /*40b0*/  IADD3 R202, R203, 0x300, RZ ;  /* 0x00000300cbca7810 */ /* 0x000fe20007ffe0ff */
[----:B------:R-:W-:Y:S05]  /*40c0*/  @!P5 BRA `(.L_x_6867) ;  /* 0x000000900000d947 */ /* 0x000fea0003800000 */
[----:B0-----:R-:W-:-:S04]  /*40d0*/  IMAD.MOV.U32 R189, RZ, RZ, 0x8 ;  /* 0x00000008ffbd7424 */ /* 0x001fc800078e00ff */
[----:B------:R-:W-:-:S06]  /*40e0*/  IMAD.WIDE.U32 R188, R202, R189, c[0x0][0x170] ;  /* 0x00005c00cabc7625 */ /* 0x000fcc00078e00bd */
[----:B------:R-:W2:Y:S02]  /*40f0*/  LDG.E.64 R188, [R188.64] ;  /* 0x00000004bcbc7981 */ /* 0x000ea4000c1e1b00 */
[--C-:B--2---:R-:W-:Y:S02]  /*4100*/  SHF.R.U64 R190, R188, 0x10, R189.reuse ;  /* 0x00000010bcbe7819 */ /* 0x104fe400000012bd */
[----:B------:R-:W-:Y:S04]  /*4110*/  STL.S16 [R1+0x4], R188 ;  /* 0x000004bc01007387 */ /* 0x000fe80000100600 */
[----:B------:R0:W-:Y:S04]  /*4120*/  STL.S16 [R1+0x6], R190 ;  /* 0x000006be01007387 */ /* 0x0001e80000100600 */
[----:B------:R1:W-:Y:S01]  /*4130*/  STL.S16 [R1+0x8], R189 ;  /* 0x000008bd01007387 */ /* 0x0003e20000100600 */
[----:B0-----:R-:W-:-:S05]  /*4140*/  SHF.R.U32.HI R190, RZ, 0x10, R189 ;  /* 0x00000010ffbe7819 */ /* 0x001fca00000116bd */
[----:B------:R1:W-:Y:S02]  /*4150*/  STL.S16 [R1+0xa], R190 ;  /* 0x00000abe01007387 */ /* 0x0003e40000100600 */
.L_x_6867:
[----:B------:R-:W-:Y:S05]  /*4160*/  BSYNC B0 ;  /* 0x0000000000007941 */ /* 0x000fea0003800000 */
.L_x_6866:
[----:B------:R-:W-:Y:S01]  /*4170*/  BSSY B0, `(.L_x_6868) ;  /* 0x0000009000007945 */ /* 0x000fe20003800000 */
[----:B0-----:R-:W-:Y:S01]  /*4180*/  @!P6 FSEL R188, R168, RZ, P3 ;  /* 0x000000ffa8bce208 */ /* 0x001fe20001800000 */
[----:B------:R-:W-:Y:S05]  /*4190*/  @!P6 BRA `(.L_x_6869) ;  /* 0x000000600000e947 */ /* 0x000fea0003800000 */
[----:B------:R-:W-:Y:S01]  /*41a0*/  ISETP.NE.U32.AND P3, PT, RZ, c[0x0][0x218], PT ;  /* 0x00008600ff007a0c */ /* 0x000fe20003f65070 */
[----:B-1----:R-:W-:-:S03]  /*41b0*/  FFMA.FTZ R189, R16, R214, R215 ;  /* 0x000000d610bd7223 */ /* 0x002fc600000100d7 */
[----:B------:R-:W-:Y:S01]  /*41c0*/  ISETP.NE.AND.EX P3, PT, RZ, c[0x0][0x21c], PT, P3 ;  /* 0x00008700ff007a0c */ /* 0x000fe20003f65330 */
[----:B------:R-:W-:-:S04]  /*41d0*/  FADD.FTZ R189, R242, -R189 ;  /* 0x800000bdf2bd7221 */ /* 0x000fc80000010000 */
[----:B------:R-:W-:-:S08]  /*41e0*/  FMUL.FTZ R188, R6, R189 ;  /* 0x000000bd06bc7220 */ /* 0x000fd00000410000 */
[----:B------:R-:W-:Y:S02]  /*41f0*/  @P3 FADD.FTZ R188, R168, R188 ;  /* 0x000000bca8bc3221 */ /* 0x000fe40000010000 */
.L_x_6869:
[----:B------:R-:W-:Y:S05]  /*4200*/  BSYNC B0 ;  /* 0x0000000000007941 */ /* 0x000fea0003800000 */
.L_x_6868:
[----:B------:R-:W-:Y:S01]  /*4210*/  BSSY B0, `(.L_x_6870) ;  /* 0x000000e000007945 */ /* 0x000fe20003800000 */
[----:B------:R-:W-:Y:S05]  /*4220*/  @!P5 BRA `(.L_x_6871) ;  /* 0x000000c00000d947 */ /* 0x000fea0003800000 */
[----:B-1----:R-:W2:Y:S01]  /*4230*/  LDL.S16 R189, [R1+0x4] ;  /* 0x0000040001bd7983 */ /* 0x002ea20000100600 */
        /* <DEDUP_REMOVED lines=11> */
.L_x_6871:
[----:B------:R-:W-:Y:S05]  /*42f0*/  BSYNC B0 ;  /* 0x0000000000007941 */ /* 0x000fea0003800000 */
.L_x_6870:
[----:B------:R-:W-:Y:S01]  /*4300*/  @!P6 ISETP.NE.U32.AND P3, PT, RZ, c[0x0][0x218], PT ;  /* 0x00008600ff00ea0c */ /* 0x000fe20003f65070 */
[----:B------:R-:W-:Y:S01]  /*4310*/  BSSY B0, `(.L_x_6872) ;  /* 0x000000c000007945 */ /* 0x000fe20003800000 */
[----:B------:R-:W-:Y:S02]  /*4320*/  @!P6 ISETP.NE.AND.EX P4, PT, RZ, c[0x0][0x21c], PT, P4 ;  /* 0x00008700ff00ea0c */ /* 0x000fe40003f85340 */
[----:B------:R-:W-:Y:S02]  /*4330*/  @!P6 ISETP.NE.AND.EX P3, PT, RZ, c[0x0][0x21c], PT, P3 ;  /* 0x00008700ff00ea0c */ /* 0x000fe40003f65330 */
[----:B------:R-:W-:Y:S02]  /*4340*/  @!P6 ISETP.NE.AND.EX P2, PT, RZ, c[0x0][0x21c], PT, P2 ;  /* 0x00008700ff00ea0c */ /* 0x000fe40003f45320 */
        /* <DEDUP_REMOVED lines=8> */
.L_x_6873:
[----:B------:R-:W-:Y:S05]  /*43d0*/  BSYNC B0 ;  /* 0x0000000000007941 */ /* 0x000fea0003800000 */
.L_x_6872:
        /* <DEDUP_REMOVED lines=14> */
.L_x_6875:
[----:B------:R-:W-:Y:S05]  /*44c0*/  BSYNC B0 ;  /* 0x0000000000007941 */ /* 0x000fea0003800000 */
.L_x_6874:
        /* <DEDUP_REMOVED lines=9> */
.L_x_6877:
[----:B------:R-:W-:Y:S05]  /*4560*/  BSYNC B0 ;  /* 0x0000000000007941 */ /* 0x000fea0003800000 */
.L_x_6876:
        /* <DEDUP_REMOVED lines=14> */
.L_x_6879:
[----:B------:R-:W-:Y:S05]  /*4650*/  BSYNC B0 ;  /* 0x0000000000007941 */ /* 0x000fea0003800000 */
.L_x_6878:
        /* <DEDUP_REMOVED lines=9> */
.L_x_6881:
[----:B------:R-:W-:Y:S05]  /*46f0*/  BSYNC B0 ;  /* 0x0000000000007941 */ /* 0x000fea0003800000 */
.L_x_6880:
[----:B------:R-:W-:Y:S01]  /*4700*/  BSSY B0, `(.L_x_6882) ;  /* 0x000000e000007945 */ /* 0x000fe20003800000 */
[----:B------:R-:W-:Y:S05]  /*4710*/  @!P5 BRA `(.L_x_6883) ;  /* 0x000000c00000d947 */ /* 0x000fea0003800000 */
[----:B------:R-:W2:Y:S01]  /*4720*/  LDL.S16 R201, [R1+0xa] ;  /* 0x00000a0001c97983 */ /* 0x000ea20000100600 */
[----:B------:R-:W-:Y:S01]  /*4730*/  LOP3.LUT P2, RZ, R199, 0xff000000, RZ, 0xc0, !PT ;  /* 0xff000000c7ff7812 */ /* 0x000fe2000784c0ff */
[----:B------:R-:W-:Y:S02]  /*4740*/  FMUL.FTZ R4, R191, c[0x0][0x1ec] ;  /* 0x00007b00bf047a20 */ /* 0x000fe40000410000 */
[----:B------:R-:W-:Y:S02]  /*4750*/  IMAD.MOV.U32 R199, RZ, RZ, RZ ;  /* 0x000000ffffc77224 */ /* 0x000fe400078e00ff */
        /* <DEDUP_REMOVED lines=8> */
.L_x_6883:
[----:B------:R-:W-:Y:S05]  /*47e0*/  BSYNC B0 ;  /* 0x0000000000007941 */ /* 0x000fea0003800000 */
.L_x_6882:
        /* <DEDUP_REMOVED lines=21> */
.L_x_6885:
[----:B------:R-:W-:Y:S05]  /*4940*/  BSYNC B0 ;  /* 0x0000000000007941 */ /* 0x000fea0003800000 */
.L_x_6884:
[----:B------:R-:W-:Y:S01]  /*4950*/  BSSY B0, `(.L_x_6886) ;  /* 0x000000c000007945 */ /* 0x000fe20003800000 */
[----:B0-----:R-:W-:Y:S01]  /*4960*/  IADD3 R200, R203, 0x400, RZ ;  /* 0x00000400cbc87810 */ /* 0x001fe20007ffe0ff */
[----:B------:R-:W-:Y:S05]  /*4970*/  @!P5 BRA `(.L_x_6887) ;  /* 0x000000900000d947 */ /* 0x000fea0003800000 */
[----:B------:R-:W-:-:S05]  /*4980*/  MOV R189, 0x8 ;  /* 0x0000000800bd7802 */ /* 0x000fca0000000f00 */
[----:B------:R-:W-:-:S06]  /*4990*/  IMAD.WIDE.U32 R188, R200, R189, c[0x0][0x170] ;  /* 0x00005c00c8bc7625 */ /* 0x000fcc00078e00bd */
[----:B------:R-:W2:Y:S02]  /*49a0*/  LDG.E.64 R188, [R188.64] ;  /* 0x00000004bcbc7981 */ /* 0x000ea4000c1e1b00 */
[--C-:B--2---:R-:W-:Y:S02]  /*49b0*/  SHF.R.U64 R191, R188, 0x10, R189.reuse ;  /* 0x00000010bcbf7819 */ /* 0x104fe400000012bd */
[----:B------:R0:W-:Y:S01]  /*49c0*/  STL.S16 [R1+0x4], R188 ;  /* 0x000004bc01007387 */ /* 0x0001e20000100600 */
[----:B------:R-:W-:-:S03]  /*49d0*/  SHF.R.U32.HI R190, RZ, 0x10, R189 ;  /* 0x00000010ffbe7819 */ /* 0x000fc600000116bd */
[----:B------:R0:W-:Y:S04]  /*49e0*/  STL.S16 [R1+0x8], R189 ;  /* 0x000008bd01007387 */ /* 0x0001e80000100600 */
[----:B------:R0:W-:Y:S04]  /*49f0*/  STL.S16 [R1+0x6], R191 ;  /* 0x000006bf01007387 */ /* 0x0001e80000100600 */
[----:B------:R0:W-:Y:S02]  /*4a00*/  STL.S16 [R1+0xa], R190 ;  /* 0x00000abe01007387 */ /* 0x0001e40000100600 */
.L_x_6887:
[----:B------:R-:W-:Y:S05]  /*4a10*/  BSYNC B0 ;  /* 0x0000000000007941 */ /* 0x000fea0003800000 */
.L_x_6886:
        /* <DEDUP_REMOVED lines=9> */
.L_x_6889:
[----:B------:R-:W-:Y:S05]  /*4ab0*/  BSYNC B0 ;  /* 0x0000000000007941 */ /* 0x000fea0003800000 */
.L_x_6888:
[----:B------:R-:W-:Y:S01]  /*4ac0*/  BSSY B0, `(.L_x_6890) ;  /* 0x000000f000007945 */ /* 0x000fe20003800000 */
[----:B------:R-:W-:Y:S05]  /*4ad0*/  @!P5 BRA `(.L_x_6891) ;  /* 0x000000d00000d947 */ /* 0x000fea0003800000 */
[----:B------:R-:W2:Y:S01]  /*4ae0*/  LDL.S16 R189, [R1+0x4] ;  /* 0x0000040001bd7983 */ /* 0x000ea20000100600 */
[----:B------:R-:W-:Y:S01]  /*4af0*/  LOP3.LUT P3, RZ, R198, 0xff, RZ, 0xc0, !PT ;  /* 0x000000ffc6ff7812 */ /* 0x000fe2000786c0ff */
[----:B------:R-:W-:Y:S01]  /*4b00*/  FMUL.FTZ R5, R188, c[0x0][0x1ec] ;  /* 0x00007b00bc057a20 */ /* 0x000fe20000410000 */
[----:B--2---:R-:W-:-:S03]  /*4b10*/  PRMT R190, R189, 0x7610, R190 ;  /* 0x00007610bdbe7816 */ /* 0x004fc600000000be */
        /* <DEDUP_REMOVED lines=9> */
.L_x_6891:
[----:B------:R-:W-:Y:S05]  /*4bb0*/  BSYNC B0 ;  /* 0x0000000000007941 */ /* 0x000fea0003800000 */
.L_x_6890:
        /* <DEDUP_REMOVED lines=13> */
.L_x_6893:
[----:B------:R-:W-:Y:S05]  /*4c90*/  BSYNC B0 ;  /* 0x0000000000007941 */ /* 0x000fea0003800000 */
.L_x_6892:
        /* <DEDUP_REMOVED lines=14> */
.L_x_6895:
[----:B------:R-:W-:Y:S05]  /*4d80*/  BSYNC B0 ;  /* 0x0000000000007941 */ /* 0x000fea0003800000 */
.L_x_6894:
        /* <DEDUP_REMOVED lines=9> */
.L_x_6897:
[----:B------:R-:W-:Y:S05]  /*4e20*/  BSYNC B0 ;  /* 0x0000000000007941 */ /* 0x000fea0003800000 */
.L_x_6896:
        /* <DEDUP_REMOVED lines=14> */
.L_x_6899:
[----:B------:R-:W-:Y:S05]  /*4f10*/  BSYNC B0 ;  /* 0x0000000000007941 */ /* 0x000fea0003800000 */
.L_x_6898:
        /* <DEDUP_REMOVED lines=9> */
.L_x_6901:
[----:B------:R-:W-:Y:S05]  /*4fb0*/  BSYNC B0 ;  /* 0x0000000000007941 */ /* 0x000fea0003800000 */
.L_x_6900:
[----:B------:R-:W-:Y:S01]  /*4fc0*/  BSSY B0, `(.L_x_6902) ;  /* 0x000000e000007945 */ /* 0x000fe20003800000 */
[----:B------:R-:W-:Y:S05]  /*4fd0*/  @!P5 BRA `(.L_x_6903) ;  /* 0x000000c00000d947 */ /* 0x000fea0003800000 */
[----:B------:R-:W2:Y:S01]  /*4fe0*/  LDL.S16 R201, [R1+0xa] ;  /* 0x00000a0001c97983 */ /* 0x000ea20000100600 */
[----:B------:R-:W-:Y:S01]  /*4ff0*/  LOP3.LUT P2, RZ, R198, 0xff000000, RZ, 0xc0, !PT ;  /* 0xff000000c6ff7812 */ /* 0x000fe2000784c0ff */
[----:B------:R-:W-:Y:S01]  /*5000*/  FMUL.FTZ R4, R191, c[0x0][0x1ec] ;  /* 0x00007b00bf047a20 */ /* 0x000fe20000410000 */
[----:B------:R-:W-:-:S03]  /*5010*/  HFMA2.MMA R198, -RZ, RZ, 0, 0 ;  /* 0x00000000ffc67435 */ /* 0x000fc600000001ff */
        /* <DEDUP_REMOVED lines=8> */
.L_x_6903:
[----:B------:R-:W-:Y:S05]  /*50a0*/  BSYNC B0 ;  /* 0x0000000000007941 */ /* 0x000fea0003800000 */
.L_x_6902:
        /* <DEDUP_REMOVED lines=22> */
.L_x_6905:
[----:B------:R-:W-:Y:S05]  /*5210*/  BSYNC B0 ;  /* 0x0000000000007941 */ /* 0x000fea0003800000 */
.L_x_6904:
[----:B------:R-:W-:Y:S01]  /*5220*/  BSSY B0, `(.L_x_6906) ;  /* 0x000000c000007945 */ /* 0x000fe20003800000 */
[----:B------:R-:W-:Y:S01]  /*5230*/  IADD3 R200, R203, 0x500, RZ ;  /* 0x00000500cbc87810 */ /* 0x000fe20007ffe0ff */
[----:B------:R-:W-:Y:S05]  /*5240*/  @!P5 BRA `(.L_x_6907) ;  /* 0x000000900000d947 */ /* 0x000fea0003800000 */
[----:B0-----:R-:W-:-:S10]  /*5250*/  HFMA2.MMA R189, -RZ, RZ, 0, 4.76837158203125e-07 ;  /* 0x00000008ffbd7435 */ /* 0x001fd400000001ff */
        /* <DEDUP_REMOVED lines=8> */
.L_x_6907:
[----:B------:R-:W-:Y:S05]  /*52e0*/  BSYNC B0 ;  /* 0x0000000000007941 */ /* 0x000fea0003800000 */
.L_x_6906:
        /* <DEDUP_REMOVED lines=9> */
.L_x_6909:
[----:B------:R-:W-:Y:S05]  /*5380*/  BSYNC B0 ;  /* 0x0000000000007941 */ /* 0x000fea0003800000 */
.L_x_6908:
[----:B------:R-:W-:Y:S01]  /*5390*/  BSSY B0, `(.L_x_6910) ;  /* 0x000000f000007945 */ /* 0x000fe20003800000 */
[----:B------:R-:W-:Y:S05]  /*53a0*/  @!P5 BRA `(.L_x_6911) ;  /* 0x000000d00000d947 */ /* 0x000fea0003800000 */
[----:B------:R-:W2:Y:S01]  /*53b0*/  LDL.S16 R189, [R1+0x4] ;  /* 0x0000040001bd7983 */ /* 0x000ea20000100600 */
[----:B------:R-:W-:Y:S01]  /*53c0*/  LOP3.LUT P3, RZ, R197, 0xff, RZ, 0xc0, !PT ;  /* 0x000000ffc5ff7812 */ /* 0x000fe2000786c0ff */
[----:B------:R-:W-:Y:S01]  /*53d0*/  FMUL.FTZ R5, R188, c[0x0][0x1ec] ;  /* 0x00007b00bc057a20 */ /* 0x000fe20000410000 */
[----:B--2---:R-:W-:-:S03]  /*53e0*/  PRMT R190, R189, 0x7610, R190 ;  /* 0x00007610bdbe7816 */ /* 0x004fc600000000be */
        /* <DEDUP_REMOVED lines=9> */
.L_x_6911:
[----:B------:R-:W-:Y:S05]  /*5480*/  BSYNC B0 ;  /* 0x0000000000007941 */ /* 0x000fea0003800000 */
.L_x_6910:
        /* <DEDUP_REMOVED lines=13> */
.L_x_6913:
[----:B------:R-:W-:Y:S05]  /*5560*/  BSYNC B0 ;  /* 0x0000000000007941 */ /* 0x000fea0003800000 */
.L_x_6912:
        /* <DEDUP_REMOVED lines=14> */
.L_x_6915:
[----:B------:R-:W-:Y:S05]  /*5650*/  BSYNC B0 ;  /* 0x0000000000007941 */ /* 0x000fea0003800000 */
.L_x_6914:
        /* <DEDUP_REMOVED lines=9> */
.L_x_6917:
[----:B------:R-:W-:Y:S05]  /*56f0*/  BSYNC B0 ;  /* 0x0000000000007941 */ /* 0x000fea0003800000 */
.L_x_6916:
        /* <DEDUP_REMOVED lines=14> */
.L_x_6919:
[----:B------:R-:W-:Y:S05]  /*57e0*/  BSYNC B0 ;  /* 0x0000000000007941 */ /* 0x000fea0003800000 */
.L_x_6918:
        /* <DEDUP_REMOVED lines=9> */
.L_x_6921:
[----:B------:R-:W-:Y:S05]  /*5880*/  BSYNC B0 ;  /* 0x0000000000007941 */ /* 0x000fea0003800000 */
.L_x_6920:
        /* <DEDUP_REMOVED lines=14> */
.L_x_6923:
[----:B------:R-:W-:Y:S05]  /*5970*/  BSYNC B0 ;  /* 0x0000000000007941 */ /* 0x000fea0003800000 */
.L_x_6922:
        /* <DEDUP_REMOVED lines=22> */
.L_x_6925:
[----:B------:R-:W-:Y:S05]  /*5ae0*/  BSYNC B0 ;  /* 0x0000000000007941 */ /* 0x000fea0003800000 */
.L_x_6924:
[----:B------:R-:W-:Y:S01]  /*5af0*/  BSSY B0, `(.L_x_6926) ;  /* 0x000000c000007945 */ /* 0x000fe20003800000 */
[----:B0-----:R-:W-:Y:S01]  /*5b00*/  IADD3 R190, R203, 0x600, RZ ;  /* 0x00000600cbbe7810 */ /* 0x001fe20007ffe0ff */
[----:B------:R-:W-:Y:S05]  /*5b10*/  @!P5 BRA `(.L_x_6927) ;  /* 0x000000900000d947 */ /* 0x000fea0003800000 */
[----:B------:R-:W-:-:S10]  /*5b20*/  HFMA2.MMA R189, -RZ, RZ, 0, 4.76837158203125e-07 ;  /* 0x00000008ffbd7435 */ /* 0x000fd400000001ff */
        /* <DEDUP_REMOVED lines=8> */
.L_x_6927:
[----:B------:R-:W-:Y:S05]  /*5bb0*/  BSYNC B0 ;  /* 0x0000000000007941 */ /* 0x000fea0003800000 */
.L_x_6926:
        /* <DEDUP_REMOVED lines=9> */
.L_x_6929:
[----:B------:R-:W-:Y:S05]  /*5c50*/  BSYNC B0 ;  /* 0x0000000000007941 */ /* 0x000fea0003800000 */
.L_x_6928:
        /* <DEDUP_REMOVED lines=15> */
.L_x_6931:
[----:B------:R-:W-:Y:S05]  /*5d50*/  BSYNC B0 ;  /* 0x0000000000007941 */ /* 0x000fea0003800000 */
.L_x_6930:
        /* <DEDUP_REMOVED lines=13> */
.L_x_6933:
[----:B------:R-:W-:Y:S05]  /*5e30*/  BSYNC B0 ;  /* 0x0000000000007941 */ /* 0x000fea0003800000 */
.L_x_6932:
        /* <DEDUP_REMOVED lines=14> */
.L_x_6935:
[----:B------:R-:W-:Y:S05]  /*5f20*/  BSYNC B0 ;  /* 0x0000000000007941 */ /* 0x000fea0003800000 */
.L_x_6934:
        /* <DEDUP_REMOVED lines=9> */
.L_x_6937:
[----:B------:R-:W-:Y:S05]  /*5fc0*/  BSYNC B0 ;  /* 0x0000000000007941 */ /* 0x000fea0003800000 */
.L_x_6936:
        /* <DEDUP_REMOVED lines=14> */
.L_x_6939:
[----:B------:R-:W-:Y:S05]  /*60b0*/  BSYNC B0 ;  /* 0x0000000000007941 */ /* 0x000fea0003800000 */
.L_x_6938:
        /* <DEDUP_REMOVED lines=9> */
.L_x_6941:
[----:B------:R-:W-:Y:S05]  /*6150*/  BSYNC B0 ;  /* 0x0000000000007941 */ /* 0x000fea0003800000 */
.L_x_6940:
[----:B------:R-:W-:Y:S01]  /*6160*/  @P1 IADD3 R7, R7, 0x600, RZ ;  /* 0x0000060007071810 */ /* 0x000fe20007ffe0ff */
[----:B------:R-:W-:Y:S01]  /*6170*/  BSSY B0, `(.L_x_6942) ;  /* 0x0000015000007945 */ /* 0x000fe20003800000 */
[----:B------:R-:W-:Y:S02]  /*6180*/  @P1 MOV R6, 0x10 ;  /* 0x0000001000061802 */ /* 0x000fe40000000f00 */
[----:B------:R-:W-:Y:S02]  /*6190*/  SEL R184, R189, R184, P0 ;  /* 0x000000b8bdb87207 */ /* 0x000fe40000000000 */
[----:B------:R-:W-:Y:S01]  /*61a0*/  SEL R185, R188, R185, P0 ;  /* 0x000000b9bcb97207 */ /* 0x000fe20000000000 */
[----:B------:R-:W-:Y:S01]  /*61b0*/  @P1 IMAD.WIDE.U32 R6, R7, R6, c[0x0][0x258] ;  /* 0x0000960007061625 */ /* 0x000fe200078e0006 */
[----:B------:R-:W-:Y:S02]  /*61c0*/  SEL R186, R191, R186, P0 ;  /* 0x000000babfba7207 */ /* 0x000fe40000000000 */
[----:B------:R-:W-:-:S05]  /*61d0*/  SEL R187, R198, R187, P0 ;  /* 0x000000bbc6bb7207 */ /* 0x000fca0000000000 */
[----:B------:R0:W-:Y:S01]  /*61e0*/  @P1 STG.E.128 [R6.64], R184 ;  /* 0x000000b806001986 */ /* 0x0001e2000c101d04 */
[----:B------:R-:W-:Y:S05]  /*61f0*/  @!P5 BRA `(.L_x_6943) ;  /* 0x000000c00000d947 */ /* 0x000fea0003800000 */
[----:B------:R-:W2:Y:S01]  /*6200*/  LDL.S16 R199, [R1+0xa] ;  /* 0x00000a0001c77983 */ /* 0x000ea20000100600 */
[----:B------:R-:W-:Y:S01]  /*6210*/  LOP3.LUT P0, RZ, R0, 0xff000000, RZ, 0xc0, !PT ;  /* 0xff00000000ff7812 */ /* 0x000fe2000780c0ff */
[----:B------:R-:W-:Y:S01]  /*6220*/  FMUL.FTZ R198, R198, c[0x0][0x1ec] ;  /* 0x00007b00c6c67a20 */ /* 0x000fe20000410000 */
[----:B------:R-:W-:-:S03]  /*6230*/  HFMA2.MMA R0, -RZ, RZ, 0, 0 ;  /* 0x00000000ff007435 */ /* 0x000fc600000001ff */
[----:B------:R-:W-:-:S04]  /*6240*/  FMUL.FTZ R198, R198, c[0x0][0x1e8] ;  /* 0x00007a00c6c67a20 */ /* 0x000fc80000410000 */
[----:B------:R-:W-:-:S05]  /*6250*/  FMUL.FTZ R4, R155, R198 ;  /* 0x000000c69b047220 */ /* 0x000fca0000410000 */
[----:B------:R-:W-:-:S04]  /*6260*/  FSEL R4, R4, RZ, P0 ;  /* 0x000000ff04047208 */ /* 0x000fc80000000000 */
[----:B------:R-:W-:Y:S02]  /*6270*/  F2FP.BF16.PACK_AB R4, RZ, R4 ;  /* 0x00000004ff04723e */ /* 0x000fe400000010ff */
[----:B--2---:R-:W-:-:S04]  /*6280*/  PRMT R197, R199, 0x7610, R197 ;  /* 0x00007610c7c57816 */ /* 0x004fc800000000c5 */
[----:B0-----:R-:W-:-:S05]  /*6290*/  @P0 PRMT R7, RZ, 0x5410, R197 ;  /* 0x00005410ff070816 */ /* 0x001fca00000000c5 */
[----:B------:R-:W-:-:S04]  /*62a0*/  @P0 FMUL.FTZ R0, R7, R198 ;  /* 0x000000c607000220 */ /* 0x000fc80000410000 */
[----:B------:R-:W-:Y:S02]  /*62b0*/  FADD.FTZ R47, R47, R0 ;  /* 0x000000002f2f7221 */ /* 0x000fe40000010000 */
.L_x_6943:
[----:B------:R-:W-:Y:S05]  /*62c0*/  BSYNC B0 ;  /* 0x0000000000007941 */ /* 0x000fea0003800000 */
.L_x_6942:
        /* <DEDUP_REMOVED lines=10> */
.L_x_6945:
[----:B------:R-:W-:Y:S05]  /*6370*/  BSYNC B0 ;  /* 0x0000000000007941 */ /* 0x000fea0003800000 */
.L_x_6944:
[----:B------:R-:W2:Y:S01]  /*6380*/  LDL.LU R0, [R1+0xc] ;  /* 0x00000c0001007983 */ /* 0x000ea20000300800 */
[----:B------:R-:W-:-:S04]  /*6390*/  IADD3 R2, R2, c[0x0][0x160], RZ ;  /* 0x0000580002027a10 */ /* 0x000fc80007ffe0ff */
[----:B------:R-:W-:Y:S02]  /*63a0*/  ISETP.GE.AND P0, PT, R2, c[0x0][0x164], PT ;  /* 0x0000590002007a0c */ /* 0x000fe40003f06270 */
[----:B--2---:R-:W-:-:S04]  /*63b0*/  LOP3.LUT P1, RZ, R0, 0xff, RZ, 0xc0, !PT ;  /* 0x000000ff00ff7812 */ /* 0x004fc8000782c0ff */
[----:B------:R-:W-:-:S05]  /*63c0*/  SEL R0, RZ, 0x1, P1 ;  /* 0x00000001ff007807 */ /* 0x000fca0000800000 */
[----:B------:R1:W-:Y:S02]  /*63d0*/  STL.S16 [R1+0xc], R0 ;  /* 0x00000c0001007387 */ /* 0x0003e40000100600 */
[----:B01----:R-:W-:Y:S01]  /*63e0*/  @P0 CALL.REL.NOINC `(.L_x_6802) ;  /* 0x0000001000000944 */ /* 0x003fe20003c00000 */
[----:B------:R-:W-:Y:S05]  /*63f0*/  BRA `(.L_x_6946) ;  /* 0xffffa35000007947 */ /* 0x000fea000383ffff */
.L_x_6802:
        /* <DEDUP_REMOVED lines=32> */
.L_x_6806:
[----:B------:R-:W-:Y:S01]  /*6600*/  HFMA2.MMA R190, -RZ, RZ, 0, 9.5367431640625e-07 ;  /* 0x00000010ffbe7435 */ /* 0x000fe200000001ff */
[----:B------:R-:W-:Y:S01]  /*6610*/  MOV R189, R203 ;  /* 0x000000cb00bd7202 */ /* 0x000fe20000000f00 */
[----:B------:R-:W-:Y:S01]  /*6620*/  IMAD.MOV.U32 R215, RZ, RZ, -0x1 ;  /* 0xffffffffffd77424 */ /* 0x000fe200078e00ff */
[----:B------:R-:W-:-:S02]  /*6630*/  MOV R216, 0x1f ;  /* 0x0000001f00d87802 */ /* 0x000fc40000000f00 */
[----:B------:R-:W-:Y:S02]  /*6640*/  MOV R188, 0x6660 ;  /* 0x0000666000bc7802 */ /* 0x000fe40000000f00 */
[----:B-----5:R-:W-:Y:S05]  /*6650*/  CALL.REL.NOINC `($__internal_99_$__cuda_sm70_shflsync_down_p) ;  /* 0x0000046000007944 */ /* 0x020fea0003c00000 */
[----:B-1----:R-:W-:Y:S01]  /*6660*/  MOV R213, R190 ;  /* 0x000000be00d57202 */ /* 0x002fe20000000f00 */
[----:B------:R-:W-:Y:S05]  /*6670*/  BRA `(.L_x_6947) ;  /* 0xffffbc0000007947 */ /* 0x000fea000383ffff */
.L_x_6807:
[----:B------:R-:W-:Y:S01]  /*6680*/  HFMA2.MMA R190, -RZ, RZ, 0, 9.5367431640625e-07 ;  /* 0x00000010ffbe7435 */ /* 0x000fe200000001ff */
[----:B------:R-:W-:Y:S01]  /*6690*/  MOV R189, R191 ;  /* 0x000000bf00bd7202 */ /* 0x000fe20000000f00 */
[----:B------:R-:W-:Y:S01]  /*66a0*/  IMAD.MOV.U32 R216, RZ, RZ, 0x1f ;  /* 0x0000001fffd87424 */ /* 0x000fe200078e00ff */
[----:B------:R-:W-:Y:S02]  /*66b0*/  MOV R215, 0xffffffff ;  /* 0xffffffff00d77802 */ /* 0x000fe40000000f00 */
[----:B------:R-:W-:Y:S02]  /*66c0*/  MOV R188, 0x66e0 ;  /* 0x000066e000bc7802 */ /* 0x000fe40000000f00 */
[----:B01---5:R-:W-:Y:S05]  /*66d0*/  CALL.REL.NOINC `($__internal_99_$__cuda_sm70_shflsync_down_p) ;  /* 0x000003e000007944 */ /* 0x023fea0003c00000 */
[----:B------:R-:W-:Y:S01]  /*66e0*/  FADD.FTZ R203, R213, R203 ;  /* 0x000000cbd5cb7221 */ /* 0x000fe20000010000 */
[----:B------:R-:W-:Y:S01]  /*66f0*/  MOV R216, 0x1f ;  /* 0x0000001f00d87802 */ /* 0x000fe20000000f00 */
[----:B-1----:R-:W-:Y:S01]  /*6700*/  FADD.FTZ R191, R191, R190 ;  /* 0x000000bebfbf7221 */ /* 0x002fe20000010000 */
[----:B------:R-:W-:Y:S01]  /*6710*/  HFMA2.MMA R190, -RZ, RZ, 0, 4.76837158203125e-07 ;  /* 0x00000008ffbe7435 */ /* 0x000fe200000001ff */
[----:B------:R-:W-:Y:S01]  /*6720*/  IMAD.MOV.U32 R215, RZ, RZ, -0x1 ;  /* 0xffffffffffd77424 */ /* 0x000fe200078e00ff */
[----:B------:R-:W-:-:S02]  /*6730*/  MOV R189, R203 ;  /* 0x000000cb00bd7202 */ /* 0x000fc40000000f00 */
[----:B------:R-:W-:Y:S02]  /*6740*/  MOV R188, 0x6760 ;  /* 0x0000676000bc7802 */ /* 0x000fe40000000f00 */
[----:B------:R-:W-:Y:S05]  /*6750*/  CALL.REL.NOINC `($__internal_99_$__cuda_sm70_shflsync_down_p) ;  /* 0x0000036000007944 */ /* 0x000fea0003c00000 */
[----:B------:R-:W-:Y:S01]  /*6760*/  HFMA2.MMA R216, -RZ, RZ, 0, 1.847743988037109375e-06 ;  /* 0x0000001fffd87435 */ /* 0x000fe200000001ff */
[----:B-1----:R-:W-:Y:S01]  /*6770*/  MOV R213, R190 ;  /* 0x000000be00d57202 */ /* 0x002fe20000000f00 */
[----:B------:R-:W-:Y:S01]  /*6780*/  IMAD.MOV.U32 R190, RZ, RZ, 0x8 ;  /* 0x00000008ffbe7424 */ /* 0x000fe200078e00ff */
[----:B------:R-:W-:Y:S02]  /*6790*/  MOV R189, R191 ;  /* 0x000000bf00bd7202 */ /* 0x000fe40000000f00 */
[----:B------:R-:W-:Y:S02]  /*67a0*/  MOV R215, 0xffffffff ;  /* 0xffffffff00d77802 */ /* 0x000fe40000000f00 */
[----:B------:R-:W-:Y:S02]  /*67b0*/  MOV R188, 0x67d0 ;  /* 0x000067d000bc7802 */ /* 0x000fe40000000f00 */
[----:B------:R-:W-:Y:S05]  /*67c0*/  CALL.REL.NOINC `($__internal_99_$__cuda_sm70_shflsync_down_p) ;  /* 0x000002f000007944 */ /* 0x000fea0003c00000 */
[----:B------:R-:W-:Y:S01]  /*67d0*/  FADD.FTZ R203, R213, R203 ;  /* 0x000000cbd5cb7221 */ /* 0x000fe20000010000 */
[----:B------:R-:W-:Y:S01]  /*67e0*/  MOV R215, 0xffffffff ;  /* 0xffffffff00d77802 */ /* 0x000fe20000000f00 */
[----:B-1----:R-:W-:Y:S01]  /*67f0*/  FADD.FTZ R191, R191, R190 ;  /* 0x000000bebfbf7221 */ /* 0x002fe20000010000 */
[----:B------:R-:W-:Y:S01]  /*6800*/  HFMA2.MMA R190, -RZ, RZ, 0, 2.384185791015625e-07 ;  /* 0x00000004ffbe7435 */ /* 0x000fe200000001ff */
[----:B------:R-:W-:Y:S01]  /*6810*/  IMAD.MOV.U32 R216, RZ, RZ, 0x1f ;  /* 0x0000001fffd87424 */ /* 0x000fe200078e00ff */
[----:B------:R-:W-:-:S02]  /*6820*/  MOV R189, R203 ;  /* 0x000000cb00bd7202 */ /* 0x000fc40000000f00 */
[----:B------:R-:W-:Y:S02]  /*6830*/  MOV R188, 0x6850 ;  /* 0x0000685000bc7802 */ /* 0x000fe40000000f00 */
[----:B------:R-:W-:Y:S05]  /*6840*/  CALL.REL.NOINC `($__internal_99_$__cuda_sm70_shflsync_down_p) ;  /* 0x0000027000007944 */ /* 0x000fea0003c00000 */
[----:B-1----:R-:W-:Y:S01]  /*6850*/  MOV R213, R190 ;  /* 0x000000be00d57202 */ /* 0x002fe20000000f00 */
[----:B------:R-:W-:Y:S01]  /*6860*/  HFMA2.MMA R190, -RZ, RZ, 0, 2.384185791015625e-07 ;  /* 0x00000004ffbe7435 */ /* 0x000fe200000001ff */
[----:B------:R-:W-:Y:S01]  /*6870*/  IMAD.MOV.U32 R189, RZ, RZ, R191 ;  /* 0x000000ffffbd7224 */ /* 0x000fe200078e00bf */
[----:B------:R-:W-:Y:S02]  /*6880*/  MOV R216, 0x1f ;  /* 0x0000001f00d87802 */ /* 0x000fe40000000f00 */
[----:B------:R-:W-:Y:S02]  /*6890*/  MOV R215, 0xffffffff ;  /* 0xffffffff00d77802 */ /* 0x000fe40000000f00 */
[----:B------:R-:W-:Y:S02]  /*68a0*/  MOV R188, 0x68c0 ;  /* 0x000068c000bc7802 */ /* 0x000fe40000000f00 */
[----:B------:R-:W-:Y:S05]  /*68b0*/  CALL.REL.NOINC `($__internal_99_$__cuda_sm70_shflsync_down_p) ;  /* 0x0000020000007944 */ /* 0x000fea0003c00000 */
[----:B------:R-:W-:Y:S01]  /*68c0*/  FADD.FTZ R203, R213, R203 ;  /* 0x000000cbd5cb7221 */ /* 0x000fe20000010000 */
[----:B------:R-:W-:Y:S01]  /*68d0*/  HFMA2.MMA R216, -RZ, RZ, 0, 1.847743988037109375e-06 ;  /* 0x0000001fffd87435 */ /* 0x000fe200000001ff */
[----:B-1----:R-:W-:Y:S01]  /*68e0*/  FADD.FTZ R191, R191, R190 ;  /* 0x000000bebfbf7221 */ /* 0x002fe20000010000 */
[----:B------:R-:W-:Y:S01]  /*68f0*/  MOV R215, 0xffffffff ;  /* 0xffffffff00d77802 */ /* 0x000fe20000000f00 */
[----:B------:R-:W-:Y:S01]  /*6900*/  IMAD.MOV.U32 R190, RZ, RZ, 0x2 ;  /* 0x00000002ffbe7424 */ /* 0x000fe200078e00ff */
[----:B------:R-:W-:-:S02]  /*6910*/  MOV R189, R203 ;  /* 0x000000cb00bd7202 */ /* 0x000fc40000000f00 */
[----:B------:R-:W-:Y:S02]  /*6920*/  MOV R188, 0x6940 ;  /* 0x0000694000bc7802 */ /* 0x000fe40000000f00 */
[----:B------:R-:W-:Y:S05]  /*6930*/  CALL.REL.NOINC `($__internal_99_$__cuda_sm70_shflsync_down_p) ;  /* 0x0000018000007944 */ /* 0x000fea0003c00000 */
[----:B-1----:R-:W-:Y:S01]  /*6940*/  IMAD.MOV.U32 R213, RZ, RZ, R190 ;  /* 0x000000ffffd57224 */ /* 0x002fe200078e00be */
[----:B------:R-:W-:Y:S01]  /*6950*/  HFMA2.MMA R190, -RZ, RZ, 0, 1.1920928955078125e-07 ;  /* 0x00000002ffbe7435 */ /* 0x000fe200000001ff */
[----:B------:R-:W-:Y:S01]  /*6960*/  MOV R189, R191 ;  /* 0x000000bf00bd7202 */ /* 0x000fe20000000f00 */
[----:B------:R-:W-:Y:S01]  /*6970*/  IMAD.MOV.U32 R215, RZ, RZ, -0x1 ;  /* 0xffffffffffd77424 */ /* 0x000fe200078e00ff */
[----:B------:R-:W-:Y:S02]  /*6980*/  MOV R216, 0x1f ;  /* 0x0000001f00d87802 */ /* 0x000fe40000000f00 */
[----:B------:R-:W-:Y:S02]  /*6990*/  MOV R188, 0x69b0 ;  /* 0x000069b000bc7802 */ /* 0x000fe40000000f00 */
[----:B------:R-:W-:Y:S05]  /*69a0*/  CALL.REL.NOINC `($__internal_99_$__cuda_sm70_shflsync_down_p) ;  /* 0x0000011000007944 */ /* 0x000fea0003c00000 */
[----:B------:R-:W-:Y:S01]  /*69b0*/  FADD.FTZ R203, R213, R203 ;  /* 0x000000cbd5cb7221 */ /* 0x000fe20000010000 */
[----:B------:R-:W-:Y:S01]  /*69c0*/  MOV R216, 0x1f ;  /* 0x0000001f00d87802 */ /* 0x000fe20000000f00 */
[----:B-1----:R-:W-:Y:S01]  /*69d0*/  FADD.FTZ R191, R191, R190 ;  /* 0x000000bebfbf7221 */ /* 0x002fe20000010000 */
[----:B------:R-:W-:Y:S01]  /*69e0*/  HFMA2.MMA R190, -RZ, RZ, 0, 5.9604644775390625e-08 ;  /* 0x00000001ffbe7435 */ /* 0x000fe200000001ff */
[----:B------:R-:W-:Y:S01]  /*69f0*/  MOV R215, 0xffffffff ;  /* 0xffffffff00d77802 */ /* 0x000fe20000000f00 */
[----:B------:R-:W-:Y:S01]  /*6a00*/  IMAD.MOV.U32 R189, RZ, RZ, R203 ;  /* 0x000000ffffbd7224 */ /* 0x000fe200078e00cb */
[----:B------:R-:W-:-:S03]  /*6a10*/  MOV R188, 0x6a30 ;  /* 0x00006a3000bc7802 */ /* 0x000fc60000000f00 */
[----:B------:R-:W-:Y:S05]  /*6a20*/  CALL.REL.NOINC `($__internal_99_$__cuda_sm70_shflsync_down_p) ;  /* 0x0000009000007944 */ /* 0x000fea0003c00000 */
[----:B-1----:R-:W-:Y:S01]  /*6a30*/  MOV R213, R190 ;  /* 0x000000be00d57202 */ /* 0x002fe20000000f00 */
[----:B------:R-:W-:Y:S01]  /*6a40*/  HFMA2.MMA R190, -RZ, RZ, 0, 5.9604644775390625e-08 ;  /* 0x00000001ffbe7435 */ /* 0x000fe200000001ff */
[----:B------:R-:W-:Y:S01]  /*6a50*/  MOV R189, R191 ;  /* 0x000000bf00bd7202 */ /* 0x000fe20000000f00 */
[----:B------:R-:W-:Y:S01]  /*6a60*/  IMAD.MOV.U32 R216, RZ, RZ, 0x1f ;  /* 0x0000001fffd87424 */ /* 0x000fe200078e00ff */
[----:B------:R-:W-:-:S02]  /*6a70*/  MOV R215, 0xffffffff ;  /* 0xffffffff00d77802 */ /* 0x000fc40000000f00 */
[----:B------:R-:W-:Y:S02]  /*6a80*/  MOV R188, 0x6aa0 ;  /* 0x00006aa000bc7802 */ /* 0x000fe40000000f00 */
[----:B------:R-:W-:Y:S05]  /*6a90*/  CALL.REL.NOINC `($__internal_99_$__cuda_sm70_shflsync_down_p) ;  /* 0x0000002000007944 */ /* 0x000fea0003c00000 */
[----:B-1----:R-:W-:Y:S01]  /*6aa0*/  MOV R189, R190 ;  /* 0x000000be00bd7202 */ /* 0x002fe20000000f00 */
[----:B------:R-:W-:Y:S05]  /*6ab0*/  BRA `(.L_x_6948) ;  /* 0xffffb8e000007947 */ /* 0x000fea000383ffff */
        .weak           $__internal_99_$__cuda_sm70_shflsync_down_p
        .type           $__internal_99_$__cuda_sm70_shflsync_down_p,@function
        .size           $__internal_99_$__cuda_sm70_shflsync_down_p,(.L_x_12975 - $__internal_99_$__cuda_sm70_shflsync_down_p)
$__internal_99_$__cuda_sm70_shflsync_down_p:
[----:B------:R-:W-:Y:S04]  /*6ac0*/  WARPSYNC R215 ;  /* 0x000000d700007348 */ /* 0x000fe80003800000 */
[----:B------:R0:W1:Y:S02]  /*6ad0*/  SHFL.DOWN PT, R190, R189, R190, R216 ;  /* 0x080000bebdbe7389 */ /* 0x00006400000e00d8 */
[----:B0-----:R-:W-:-:S06]  /*6ae0*/  HFMA2.MMA R189, -RZ, RZ, 0, 0 ;  /* 0x00000000ffbd7435 */ /* 0x001fcc00000001ff */
[----:B------:R-:W-:Y:S05]  /*6af0*/  RET.REL.NODEC R188 `(_ZN10layer_norm13ln_bwd_kernelINS_13Kernel_traitsIf13__nv_bfloat16fS2_fjLj7168ELj1ELj1ELj8ELj8ENS_18Kernel_traits_baseILj7168EfS2_fS2_fjLj256EEEEELb1ELb1ELb1ELb1EEEvNS_9BwdParamsE) ;  /* 0xffff9500bc007950 */ /* 0x000fea0003c3ffff */
.L_x_6949:
        /* <DEDUP_REMOVED lines=16> */
.L_x_12975:


//--------------------- .text._ZN10layer_norm13ln_bwd_kernelINS_13Kernel_traitsIf6__halfS2_S2_fjLj7168ELj1ELj1ELj8ELj8ENS_18Kernel_traits_baseILj7168EfS2_S2_S2_fjLj256EEEEELb0ELb0ELb0ELb0EEEvNS_9BwdParamsE --------------------------
	.section	.text._ZN10layer_norm13ln_bwd_kernelINS_13Kernel_traitsIf6__halfS2_S2_fjLj7168ELj1ELj1ELj8ELj8ENS_18Kernel_traits_baseILj7168EfS2_S2_S2_fjLj256EEEEELb0ELb0ELb0ELb0EEEvNS_9BwdParamsE,"ax",@progbits
	.sectioninfo	@"SHI_REGISTERS=190"
	.align	128
        .global         _ZN10layer_norm13ln_bwd_kernelINS_13Kernel_traitsIf6__halfS2_S2_fjLj7168ELj1ELj1ELj8ELj8ENS_18Kernel_traits_baseILj7168EfS2_S2_S2_fjLj256EEEEELb0ELb0ELb0ELb0EEEvNS_9BwdParamsE
        .type           _ZN10layer_norm13ln_bwd_kernelINS_13Kernel_traitsIf6__halfS2_S2_fjLj7168ELj1ELj1ELj8ELj8ENS_18Kernel_traits_baseILj7168EfS2_S2_S2_fjLj256EEEEELb0ELb0ELb0ELb0EEEvNS_9BwdParamsE,@function
        .size           _ZN10layer_norm13ln_bwd_kernelINS_13Kernel_traitsIf6__halfS2_S2_fjLj7168ELj1ELj1ELj8ELj8ENS_18Kernel_traits_baseILj7168EfS2_S2_S2_fjLj256EEEEELb0ELb0ELb0ELb0EEEvNS_9BwdParamsE,(.L_x_12976 - _ZN10layer_norm13ln_bwd_kernelINS_13Kernel_traitsIf6__halfS2_S2_fjLj7168ELj1ELj1ELj8ELj8ENS_18Kernel_traits_baseILj7168EfS2_S2_S2_fjLj256EEEEELb0ELb0ELb0ELb0EEEvNS_9BwdParamsE)
        .other          _ZN10layer_norm13ln_bwd_kernelINS_13Kernel_traitsIf6__halfS2_S2_fjLj7168ELj1ELj1ELj8ELj8ENS_18Kernel_traits_baseILj7168EfS2_S2_S2_fjLj256EEEEELb0ELb0ELb0ELb0EEEvNS_9BwdParamsE,@"STO_CUDA_ENTRY STV_DEFAULT"
_ZN10layer_norm13ln_bwd_kernelINS_13Kernel_traitsIf6__halfS2_S2_fjLj7168ELj1ELj1ELj8ELj8ENS_18Kernel_traits_baseILj7168EfS2_S2_S2_fjLj256EEEEELb0ELb0ELb0ELb0EEEvNS_9BwdParamsE:
.text._ZN10layer_norm13ln_bwd_kernelINS_13Kernel_traitsIf6__halfS2_S2_fjLj7168ELj1ELj1ELj8ELj8ENS_18Kernel_traits_baseILj7168EfS2_S2_S2_fjLj256EEEEELb0ELb0ELb0ELb0EEEvNS_9BwdParamsE:
        /* <DEDUP_REMOVED lines=14> */
[----:B------:R-:W-:-:S02]  /*00e0*/  ISETP.GE.U32.AND P3, PT, R0, 0x500, PT ;  /* 0x000005000000780c */ /* 0x000fc40003f66070 */
[C---:B------:R-:W-:Y:S02]  /*00f0*/  ISETP.GE.U32.AND P4, PT, R0.reuse, 0x600, PT ;  /* 0x000006000000780c */ /* 0x040fe40003f86070 */
[----:B------:R-:W-:Y:S02]  /*0100*/  @P6 MOV R3, 0x10 ;  /* 0x0000001000036802 */ /* 0x000fe40000000f00 */
[----:B------:R-:W-:Y:S01]  /*0110*/  @P0 MOV R7, 0x10 ;  /* 0x0000001000070802 */ /* 0x000fe20000000f00 */
[----:B------:R-:W0:Y:S01]  /*0120*/  S2UR UR6, SR_CTAID.X ;  /* 0x00000000000679c3 */ /* 0x000e220000002500 */
[----:B------:R-:W-:Y:S01]  /*0130*/  ISETP.GE.U32.AND P5, PT, R0, 0x700, PT ;  /* 0x000007000000780c */ /* 0x000fe20003fa6070 */
[C---:B------:R-:W-:Y:S01]  /*0140*/  @P6 IMAD.WIDE.U32 R2, R4.reuse, R3, c[0x0][0x1b0] ;  /* 0x00006c0004026625 */ /* 0x040fe200078e0003 */
[----:B------:R-:W-:Y:S02]  /*0150*/  @P6 LOP3.LUT R4, R4, 0x100, RZ, 0xfc, !PT ;  /* 0x0000010004046812 */ /* 0x000fe400078efcff */
[----:B------:R-:W-:-:S02]  /*0160*/  @P1 MOV R9, 0x10 ;  /* 0x0000001000091802 */ /* 0x000fc40000000f00 */
[----:B------:R1:W5:Y:S01]  /*0170*/  @P6 LDG.E.128 R84, [R2.64] ;  /* 0x0000000402546981 */ /* 0x000362000c1e1d00 */
[C---:B------:R-:W-:Y:S01]  /*0180*/  @P0 IMAD.WIDE.U32 R6, R4.reuse, R7, c[0x0][0x1b0] ;  /* 0x00006c0004060625 */ /* 0x040fe200078e0007 */
[----:B------:R-:W-:Y:S02]  /*0190*/  @P0 IADD3 R4, R4, 0x100, RZ ;  /* 0x0000010004040810 */ /* 0x000fe40007ffe0ff */
[----:B------:R-:W-:Y:S02]  /*01a0*/  @P2 MOV R11, 0x10 ;  /* 0x00000010000b2802 */ /* 0x000fe40000000f00 */
[----:B------:R-:W-:Y:S01]  /*01b0*/  @P3 MOV R13, 0x10 ;  /* 0x00000010000d3802 */ /* 0x000fe20000000f00 */
[C---:B------:R-:W-:Y:S01]  /*01c0*/  @P1 IMAD.WIDE.U32 R8, R4.reuse, R9, c[0x0][0x1b0] ;  /* 0x00006c0004081625 */ /* 0x040fe200078e0009 */
[----:B------:R-:W-:Y:S01]  /*01d0*/  @P1 IADD3 R4, R4, 0x100, RZ ;  /* 0x0000010004041810 */ /* 0x000fe20007ffe0ff */
[----:B------:R2:W5:Y:S01]  /*01e0*/  @P0 LDG.E.128 R80, [R6.64] ;  /* 0x0000000406500981 */ /* 0x000562000c1e1d00 */
[----:B------:R-:W-:-:S02]  /*01f0*/  @P4 MOV R15, 0x10 ;  /* 0x00000010000f4802 */ /* 0x000fc40000000f00 */
        /* <DEDUP_REMOVED lines=48> */
.L_x_6988:
        /* <DEDUP_REMOVED lines=23> */
[----:B--2---:R-:W-:Y:S02]  /*0670*/  MOV R91, RZ ;  /* 0x000000ff005b7202 */ /* 0x004fe40000000f00 */
[----:B------:R-:W-:Y:S01]  /*0680*/  MOV R92, RZ ;  /* 0x000000ff005c7202 */ /* 0x000fe20000000f00 */
[----:B---3--:R-:W-:Y:S01]  /*0690*/  @P5 HADD2.F32 R177, -RZ, R90.H0_H0 ;  /* 0x2000005affb15230 */ /* 0x008fe20000004100 */
[----:B------:R-:W-:Y:S01]  /*06a0*/  MOV R90, R178 ;  /* 0x000000b2005a7202 */ /* 0x000fe20000000f00 */
[----:B------:R-:W-:Y:S05]  /*06b0*/  @!P6 BRA `(.L_x_6952) ;  /* 0x000003800000e947 */ /* 0x000fea0003800000 */
[C---:B-1----:R-:W-:Y:S02]  /*06c0*/  LEA R94, P5, R178.reuse, c[0x0][0x188], 0x3 ;  /* 0x00006200b25e7a11 */ /* 0x042fe400078a18ff */
[----:B------:R-:W-:Y:S02]  /*06d0*/  MOV R91, 0x8 ;  /* 0x00000008005b7802 */ /* 0x000fe40000000f00 */
[----:B------:R-:W-:-:S02]  /*06e0*/  LEA.HI.X R95, R178, c[0x0][0x18c], RZ, 0x3, P5 ;  /* 0x00006300b25f7a11 */ /* 0x000fc400028f1cff */
[----:B------:R-:W-:Y:S01]  /*06f0*/  ISETP.NE.U32.AND P5, PT, RZ, c[0x0][0x218], PT ;  /* 0x00008600ff007a0c */ /* 0x000fe20003fa5070 */
[----:B------:R-:W-:-:S03]  /*0700*/  IMAD.WIDE.U32 R90, R178, R91, c[0x0][0x208] ;  /* 0x00008200b25a7625 */ /* 0x000fc600078e005b */
        /* <DEDUP_REMOVED lines=9> */
[----:B------:R-:W-:Y:S01]  /*07a0*/  SHF.R.U32.HI R122, RZ, 0x10, R95 ;  /* 0x00000010ff7a7819 */ /* 0x000fe2000001165f */
[----:B------:R-:W-:Y:S01]  /*07b0*/  HADD2.F32 R98, -RZ, R94.H0_H0 ;  /* 0x2000005eff627230 */ /* 0x000fe20000004100 */
[----:B---3--:R-:W-:Y:S01]  /*07c0*/  MOV R96, R90 ;  /* 0x0000005a00607202 */ /* 0x008fe20000000f00 */
[----:B------:R-:W-:Y:S01]  /*07d0*/  HADD2.F32 R100, -RZ, R100.H0_H0 ;  /* 0x20000064ff647230 */ /* 0x000fe20000004100 */
[--C-:B------:R-:W-:Y:S01]  /*07e0*/  SHF.R.U64 R99, R90, 0x10, R91.reuse ;  /* 0x000000105a637819 */ /* 0x100fe2000000125b */
[----:B------:R-:W-:Y:S01]  /*07f0*/  HADD2.F32 R122, -RZ, R122.H0_H0 ;  /* 0x2000007aff7a7230 */ /* 0x000fe20000004100 */
[--C-:B0-----:R-:W-:Y:S01]  /*0800*/  IMAD.MOV.U32 R92, RZ, RZ, R91.reuse ;  /* 0x000000ffff5c7224 */ /* 0x101fe200078e005b */
[----:B------:R-:W-:Y:S01]  /*0810*/  HADD2.F32 R102, -RZ, R95.H0_H0 ;  /* 0x2000005fff667230 */ /* 0x000fe20000004100 */
[----:B------:R-:W-:Y:S01]  /*0820*/  SHF.R.U32.HI R94, RZ, 0x10, R91 ;  /* 0x00000010ff5e7819 */ /* 0x000fe2000001165b */
[C---:B------:R-:W-:Y:S01]  /*0830*/  FADD.FTZ R100, -R97.reuse, R100 ;  /* 0x0000006461647221 */ /* 0x040fe20000010100 */
[----:B------:R-:W-:Y:S01]  /*0840*/  HADD2.F32 R91, -RZ, R96.H0_H0 ;  /* 0x20000060ff5b7230 */ /* 0x000fe20000004100 */
[C---:B------:R-:W-:Y:S01]  /*0850*/  FADD.FTZ R98, -R97.reuse, R98 ;  /* 0x0000006261627221 */ /* 0x040fe20000010100 */
[----:B------:R-:W-:Y:S01]  /*0860*/  HADD2.F32 R90, -RZ, R99.H0_H0 ;  /* 0x20000063ff5a7230 */ /* 0x000fe20000004100 */
[----:B------:R-:W-:-:S02]  /*0870*/  FADD.FTZ R128, -R97, R122 ;  /* 0x0000007a61807221 */ /* 0x000fc40000010100 */
[----:B------:R-:W-:Y:S02]  /*0880*/  FADD.FTZ R102, -R97, R102 ;  /* 0x0000006661667221 */ /* 0x000fe40000010100 */
[C---:B------:R-:W-:Y:S02]  /*0890*/  FMUL.FTZ R122, R179.reuse, R100 ;  /* 0x00000064b37a7220 */ /* 0x040fe40000410000 */
[----:B------:R-:W-:Y:S02]  /*08a0*/  FMUL.FTZ R121, R179, R98 ;  /* 0x00000062b3797220 */ /* 0x000fe40000410000 */
[----:B------:R-:W-:Y:S01]  /*08b0*/  FMUL.FTZ R124, R84, R91 ;  /* 0x0000005b547c7220 */ /* 0x000fe20000410000 */
[----:B------:R-:W-:Y:S01]  /*08c0*/  HADD2.F32 R93, -RZ, R92.H0_H0 ;  /* 0x2000005cff5d7230 */ /* 0x000fe20000004100 */
[----:B------:R-:W-:Y:S02]  /*08d0*/  FADD.FTZ R29, R29, R90 ;  /* 0x0000005a1d1d7221 */ /* 0x000fe40000010000 */
[----:B------:R-:W-:-:S02]  /*08e0*/  FFMA.FTZ R57, R122, R90, R57 ;  /* 0x0000005a7a397223 */ /* 0x000fc40000010039 */
[----:B------:R-:W-:Y:S02]  /*08f0*/  FMUL.FTZ R123, R85, R90 ;  /* 0x0000005a557b7220 */ /* 0x000fe40000410000 */
[----:B------:R-:W-:Y:S02]  /*0900*/  FMUL.FTZ R125, R179, R102 ;  /* 0x00000066b37d7220 */ /* 0x000fe40000410000 */
[----:B------:R-:W-:Y:S02]  /*0910*/  FADD.FTZ R28, R28, R91 ;  /* 0x0000005b1c1c7221 */ /* 0x000fe40000010000 */
[C---:B------:R-:W-:Y:S02]  /*0920*/  FFMA.FTZ R56, R121.reuse, R91, R56 ;  /* 0x0000005b79387223 */ /* 0x040fe40000010038 */
[----:B------:R-:W-:Y:S02]  /*0930*/  FADD.FTZ R90, RZ, R124 ;  /* 0x0000007cff5a7221 */ /* 0x000fe40000010000 */
[----:B------:R-:W-:Y:S01]  /*0940*/  FFMA.FTZ R91, R121, R124, RZ ;  /* 0x0000007c795b7223 */ /* 0x000fe200000100ff */
[----:B------:R-:W-:Y:S01]  /*0950*/  HADD2.F32 R94, -RZ, R94.H0_H0 ;  /* 0x2000005eff5e7230 */ /* 0x000fe20000004100 */
        /* <DEDUP_REMOVED lines=9> */
[----:B------:R-:W-:Y:S01]  /*09f0*/  IADD3 R90, R178, 0x100, RZ ;  /* 0x00000100b25a7810 */ /* 0x000fe20007ffe0ff */
[----:B------:R-:W-:Y:S02]  /*0a00*/  FADD.FTZ R91, R92, R127 ;  /* 0x0000007f5c5b7221 */ /* 0x000fe40000010000 */
[----:B------:R-:W-:Y:S02]  /*0a10*/  FADD.FTZ R31, R31, R94 ;  /* 0x0000005e1f1f7221 */ /* 0x000fe40000010000 */
[C---:B------:R-:W-:Y:S02]  /*0a20*/  FFMA.FTZ R59, R128.reuse, R94, R59 ;  /* 0x0000005e803b7223 */ /* 0x040fe4000001003b */
[----:B------:R-:W-:-:S02]  /*0a30*/  FFMA.FTZ R92, R128, R127, R93 ;  /* 0x0000007f805c7223 */ /* 0x000fc4000001005d */
.L_x_6952:
[----:B-1----:R-:W-:Y:S05]  /*0a40*/  BSYNC B0 ;  /* 0x0000000000007941 */ /* 0x002fea0003800000 */
.L_x_6951:
        /* <DEDUP_REMOVED lines=58> */
.L_x_6954:
[----:B------:R-:W-:Y:S05]  /*0df0*/  BSYNC B0 ;  /* 0x0000000000007941 */ /* 0x000fea0003800000 */
.L_x_6953:
        /* <DEDUP_REMOVED lines=16> */
[--C-:B--2---:R-:W-:Y:S01]  /*0f00*/  SHF.R.U64 R103, R98, 0x10, R99.reuse ;  /* 0x0000001062677819 */ /* 0x104fe20000001263 */
[----:B------:R-:W-:Y:S01]  /*0f10*/  HADD2.F32 R100, -RZ, R98.H0_H0 ;  /* 0x20000062ff647230 */ /* 0x000fe20000004100 */
[----:B------:R-:W-:Y:S02]  /*0f20*/  SHF.R.U32.HI R102, RZ, 0x10, R99 ;  /* 0x00000010ff667819 */ /* 0x000fe40000011663 */
[----:B---3--:R-:W-:Y:S01]  /*0f30*/  MOV R93, R94 ;  /* 0x0000005e005d7202 */ /* 0x008fe20000000f00 */
[----:B0-----:R-:W-:Y:S01]  /*0f40*/  HADD2.F32 R97, -RZ, R103.H0_H0 ;  /* 0x20000067ff617230 */ /* 0x001fe20000004100 */
[----:B------:R-:W-:Y:S01]  /*0f50*/  SHF.R.U64 R129, R94, 0x10, R95 ;  /* 0x000000105e817819 */ /* 0x000fe2000000125f */
[----:B------:R-:W-:-:S02]  /*0f60*/  FADD.FTZ R100, -R131, R100 ;  /* 0x0000006483647221 */ /* 0x000fc40000010100 */
[----:B------:R-:W-:Y:S01]  /*0f70*/  HADD2.F32 R93, -RZ, R93.H0_H0 ;  /* 0x2000005dff5d7230 */ /* 0x000fe20000004100 */
[----:B------:R-:W-:Y:S01]  /*0f80*/  FADD.FTZ R130, -R131, R97 ;  /* 0x0000006183827221 */ /* 0x000fe20000010100 */
[----:B------:R-:W-:Y:S01]  /*0f90*/  HADD2.F32 R101, -RZ, R99.H0_H0 ;  /* 0x20000063ff657230 */ /* 0x000fe20000004100 */
[----:B------:R-:W-:Y:S01]  /*0fa0*/  MOV R96, R95 ;  /* 0x0000005f00607202 */ /* 0x000fe20000000f00 */
[----:B------:R-:W-:Y:S01]  /*0fb0*/  HADD2.F32 R102, -RZ, R102.H0_H0 ;  /* 0x20000066ff667230 */ /* 0x000fe20000004100 */
[C---:B------:R-:W-:Y:S01]  /*0fc0*/  FMUL.FTZ R130, R179.reuse, R130 ;  /* 0x00000082b3827220 */ /* 0x040fe20000410000 */
[----:B------:R-:W-:Y:S01]  /*0fd0*/  HADD2.F32 R94, -RZ, R129.H0_H0 ;  /* 0x20000081ff5e7230 */ /* 0x000fe20000004100 */
[----:B------:R-:W-:Y:S02]  /*0fe0*/  FMUL.FTZ R129, R179, R100 ;  /* 0x00000064b3817220 */ /* 0x000fe40000410000 */
[----:B------:R-:W-:Y:S01]  /*0ff0*/  FMUL.FTZ R132, R76, R93 ;  /* 0x0000005d4c847220 */ /* 0x000fe20000410000 */
[----:B------:R-:W-:Y:S01]  /*1000*/  SHF.R.U32.HI R99, RZ, 0x10, R95 ;  /* 0x00000010ff637819 */ /* 0x000fe2000001165f */
[C---:B------:R-:W-:Y:S01]  /*1010*/  FADD.FTZ R98, -R131.reuse, R101 ;  /* 0x0000006583627221 */ /* 0x040fe20000010100 */
        /* <DEDUP_REMOVED lines=24> */
.L_x_6956:
[----:B------:R-:W-:Y:S05]  /*11a0*/  BSYNC B0 ;  /* 0x0000000000007941 */ /* 0x000fea0003800000 */
.L_x_6955:
        /* <DEDUP_REMOVED lines=26> */
[--C-:B------:R-:W-:Y:S01]  /*1350*/  IMAD.MOV.U32 R96, RZ, RZ, R95.reuse ;  /* 0x000000ffff607224 */ /* 0x100fe200078e005f */
        /* <DEDUP_REMOVED lines=31> */
.L_x_6958:
[----:B------:R-:W-:Y:S05]  /*1550*/  BSYNC B0 ;  /* 0x0000000000007941 */ /* 0x000fea0003800000 */
.L_x_6957:
        /* <DEDUP_REMOVED lines=58> */
.L_x_6960:
[----:B------:R-:W-:Y:S05]  /*1900*/  BSYNC B0 ;  /* 0x0000000000007941 */ /* 0x000fea0003800000 */
.L_x_6959:
        /* <DEDUP_REMOVED lines=58> */
.L_x_6962:
[----:B------:R-:W-:Y:S05]  /*1cb0*/  BSYNC B0 ;  /* 0x0000000000007941 */ /* 0x000fea0003800000 */
.L_x_6961:
        /* <DEDUP_REMOVED lines=16> */
[----:B--2---:R-:W-:Y:S02]  /*1dc0*/  MOV R89, R94 ;  /* 0x0000005e00597202 */ /* 0x004fe40000000f00 */
[----:B---3--:R-:W-:Y:S01]  /*1dd0*/  SHF.R.U64 R102, R98, 0x10, R99 ;  /* 0x0000001062667819 */ /* 0x008fe20000001263 */
[----:B------:R-:W-:Y:S01]  /*1de0*/  HADD2.F32 R93, -RZ, R98.H0_H0 ;  /* 0x20000062ff5d7230 */ /* 0x000fe20000004100 */
[----:B------:R-:W-:Y:S01]  /*1df0*/  SHF.R.U64 R103, R94, 0x10, R95 ;  /* 0x000000105e677819 */ /* 0x000fe2000000125f */
[----:B------:R-:W-:-:S02]  /*1e00*/  HADD2.F32 R89, -RZ, R89.H0_H0 ;  /* 0x20000059ff597230 */ /* 0x000fc40000004100 */
[----:B0-----:R-:W-:Y:S01]  /*1e10*/  HADD2.F32 R96, -RZ, R102.H0_H0 ;  /* 0x20000066ff607230 */ /* 0x001fe20000004100 */
[C---:B------:R-:W-:Y:S01]  /*1e20*/  FADD.FTZ R94, -R168.reuse, R93 ;  /* 0x0000005da85e7221 */ /* 0x040fe20000010100 */
[----:B------:R-:W-:Y:S01]  /*1e30*/  SHF.R.U32.HI R101, RZ, 0x10, R99 ;  /* 0x00000010ff657819 */ /* 0x000fe20000011663 */
[----:B------:R-:W-:Y:S01]  /*1e40*/  HADD2.F32 R100, -RZ, R99.H0_H0 ;  /* 0x20000063ff647230 */ /* 0x000fe20000004100 */
[----:B------:R-:W-:Y:S01]  /*1e50*/  MOV R90, R95 ;  /* 0x0000005f005a7202 */ /* 0x000fe20000000f00 */
[----:B------:R-:W-:Y:S01]  /*1e60*/  HADD2.F32 R98, -RZ, R103.H0_H0 ;  /* 0x20000067ff627230 */ /* 0x000fe20000004100 */
[----:B------:R-:W-:Y:S02]  /*1e70*/  FADD.FTZ R96, -R168, R96 ;  /* 0x00000060a8607221 */ /* 0x000fe40000010100 */
[C---:B------:R-:W-:Y:S02]  /*1e80*/  FMUL.FTZ R161, R179.reuse, R94 ;  /* 0x0000005eb3a17220 */ /* 0x040fe40000410000 */
[----:B------:R-:W-:Y:S01]  /*1e90*/  FMUL.FTZ R164, R60, R89 ;  /* 0x000000593ca47220 */ /* 0x000fe20000410000 */
[----:B------:R-:W-:Y:S01]  /*1ea0*/  SHF.R.U32.HI R99, RZ, 0x10, R95 ;  /* 0x00000010ff637819 */ /* 0x000fe2000001165f */
[----:B------:R-:W-:Y:S01]  /*1eb0*/  HADD2.F32 R97, -RZ, R101.H0_H0 ;  /* 0x20000065ff617230 */ /* 0x000fe20000004100 */
[----:B------:R-:W-:Y:S01]  /*1ec0*/  FADD.FTZ R100, -R168, R100 ;  /* 0x00000064a8647221 */ /* 0x000fe20000010100 */
[----:B------:R-:W-:Y:S01]  /*1ed0*/  HADD2.F32 R93, -RZ, R90.H0_H0 ;  /* 0x2000005aff5d7230 */ /* 0x000fe20000004100 */
[----:B------:R-:W-:-:S02]  /*1ee0*/  FMUL.FTZ R162, R179, R96 ;  /* 0x00000060b3a27220 */ /* 0x000fc40000410000 */
[----:B------:R-:W-:Y:S02]  /*1ef0*/  FMUL.FTZ R163, R61, R98 ;  /* 0x000000623da37220 */ /* 0x000fe40000410000 */
[----:B------:R-:W-:Y:S02]  /*1f00*/  FADD.FTZ R90, R91, R164 ;  /* 0x000000a45b5a7221 */ /* 0x000fe40000010000 */
[C---:B------:R-:W-:Y:S01]  /*1f10*/  FFMA.FTZ R92, R161.reuse, R164, R92 ;  /* 0x000000a4a15c7223 */ /* 0x040fe2000001005c */
[----:B------:R-:W-:Y:S01]  /*1f20*/  HADD2.F32 R94, -RZ, R99.H0_H0 ;  /* 0x20000063ff5e7230 */ /* 0x000fe20000004100 */
        /* <DEDUP_REMOVED lines=19> */
.L_x_6964:
[----:B------:R-:W-:Y:S05]  /*2060*/  BSYNC B0 ;  /* 0x0000000000007941 */ /* 0x000fea0003800000 */
.L_x_6963:
[----:B------:R-:W-:Y:S01]  /*2070*/  LOP3.LUT P5, RZ, R181, 0x1f, RZ, 0xc0, !PT ;  /* 0x0000001fb5ff7812 */ /* 0x000fe200078ac0ff */
[----:B------:R-:W-:Y:S10]  /*2080*/  BRA.DIV ~URZ, `(.L_x_6965) ;  /* 0x000024627f007947 */ /* 0x000ff4000b800000 */
[----:B------:R1:W2:Y:S02]  /*2090*/  SHFL.DOWN PT, R90, R91, 0x10, 0x1f ;  /* 0x0a001f005b5a7f89 */ /* 0x0002a400000e0000 */
.L_x_6989:
        /* <DEDUP_REMOVED lines=18> */
.L_x_6990:
        /* <DEDUP_REMOVED lines=44> */
[C---:B------:R-:W-:Y:S01]  /*2480*/  FMUL.FTZ R90, R179.reuse, R90 ;  /* 0x0000005ab35a7220 */ /* 0x040fe20000410000 */
[--C-:B------:R-:W-:Y:S01]  /*2490*/  @P5 SHF.R.U64 R93, R2, 0x10, R3.reuse ;  /* 0x00000010025d5819 */ /* 0x100fe20000001203 */
[C---:B------:R-:W-:Y:S01]  /*24a0*/  FMUL.FTZ R94, R179.reuse, R94 ;  /* 0x0000005eb35e7220 */ /* 0x040fe20000410000 */
[----:B------:R-:W-:Y:S01]  /*24b0*/  @P5 MOV R96, R3 ;  /* 0x0000000300605202 */ /* 0x000fe20000000f00 */
[----:B------:R-:W-:Y:S01]  /*24c0*/  @P5 HADD2.F32 R91, -RZ, R92.H0_H0 ;  /* 0x2000005cff5b5230 */ /* 0x000fe20000004100 */
[----:B------:R-:W-:Y:S01]  /*24d0*/  @P5 SHF.R.U32.HI R97, RZ, 0x10, R3 ;  /* 0x00000010ff615819 */ /* 0x000fe20000011603 */
[----:B------:R-:W-:Y:S01]  /*24e0*/  FADD.FTZ R92, R126, -R95 ;  /* 0x8000005f7e5c7221 */ /* 0x000fe20000010000 */
        /* <DEDUP_REMOVED lines=9> */
[----:B------:R-:W-:Y:S01]  /*2580*/  ISETP.NE.U32.AND P5, PT, RZ, c[0x0][0x258], PT ;  /* 0x00009600ff007a0c */ /* 0x000fe20003fa5070 */
[----:B------:R-:W-:-:S03]  /*2590*/  HFMA2.MMA R97, -RZ, RZ, 0, 4.76837158203125e-07 ;  /* 0x00000008ff617435 */ /* 0x000fc600000001ff */
[----:B------:R-:W-:-:S13]  /*25a0*/  ISETP.NE.AND.EX P5, PT, RZ, c[0x0][0x25c], PT, P5 ;  /* 0x00009700ff007a0c */ /* 0x000fda0003fa5350 */
[----:B------:R-:W-:Y:S02]  /*25b0*/  @P5 F2FP.PACK_AB R92, RZ, R94 ;  /* 0x0000005eff5c523e */ /* 0x000fe400000000ff */
[----:B------:R-:W-:Y:S02]  /*25c0*/  @P5 F2FP.PACK_AB R91, RZ, R90 ;  /* 0x0000005aff5b523e */ /* 0x000fe400000000ff */
[----:B------:R-:W-:Y:S01]  /*25d0*/  @P5 F2FP.PACK_AB R93, RZ, R96 ;  /* 0x00000060ff5d523e */ /* 0x000fe200000000ff */
[-C--:B------:R-:W-:Y:S01]  /*25e0*/  FMUL.FTZ R96, R96, R177.reuse ;  /* 0x000000b160607220 */ /* 0x080fe20000410000 */
[----:B------:R-:W-:Y:S01]  /*25f0*/  @P5 PRMT R183, R92, 0x7610, R183 ;  /* 0x000076105cb75816 */ /* 0x000fe200000000b7 */
[-C--:B------:R-:W-:Y:S01]  /*2600*/  FMUL.FTZ R92, R94, R177.reuse ;  /* 0x000000b15e5c7220 */ /* 0x080fe20000410000 */
[----:B------:R-:W-:Y:S01]  /*2610*/  @P5 F2FP.PACK_AB R95, RZ, R98 ;  /* 0x00000062ff5f523e */ /* 0x000fe200000000ff */
        /* <DEDUP_REMOVED lines=17> */
[----:B------:R-:W-:Y:S02]  /*2730*/  LOP3.LUT R94, R183, 0xffff, RZ, 0xc0, !PT ;  /* 0x0000ffffb75e7812 */ /* 0x000fe400078ec0ff */
[----:B------:R-:W-:Y:S02]  /*2740*/  PRMT R97, R119, 0x5410, R120 ;  /* 0x0000541077617816 */ /* 0x000fe40000000078 */
[----:B------:R-:W-:Y:S01]  /*2750*/  MOV R99, 0x8 ;  /* 0x0000000800637802 */ /* 0x000fe20000000f00 */
[----:B------:R-:W-:-:S05]  /*2760*/  IMAD.WIDE.U32 R94, R94, 0x10000, RZ ;  /* 0x000100005e5e7825 */ /* 0x000fca00078e00ff */
[----:B------:R-:W-:Y:S02]  /*2770*/  LOP3.LUT R97, R97, R95, RZ, 0xfc, !PT ;  /* 0x0000005f61617212 */ /* 0x000fe400078efcff */
[----:B------:R-:W-:Y:S01]  /*2780*/  LOP3.LUT R96, R94, 0xffff, R118, 0xf8, !PT ;  /* 0x0000ffff5e607812 */ /* 0x000fe200078ef876 */
[----:B------:R-:W-:-:S05]  /*2790*/  IMAD.WIDE.U32 R94, R178, R99, c[0x0][0x258] ;  /* 0x00009600b25e7625 */ /* 0x000fca00078e0063 */
[----:B------:R0:W-:Y:S02]  /*27a0*/  STG.E.64 [R94.64], R96 ;  /* 0x000000605e007986 */ /* 0x0001e4000c101b04 */
.L_x_6969:
[----:B------:R1:W-:Y:S01]  /*27b0*/  STG.E.64 [R92.64], R90 ;  /* 0x0000005a5c007986 */ /* 0x0003e2000c101b04 */
[----:B------:R-:W-:-:S03]  /*27c0*/  IADD3 R178, R178, 0x100, RZ ;  /* 0x00000100b2b27810 */ /* 0x000fc60007ffe0ff */
.L_x_6968:
[----:B------:R-:W-:Y:S05]  /*27d0*/  BSYNC B0 ;  /* 0x0000000000007941 */ /* 0x000fea0003800000 */
.L_x_6967:
[----:B------:R-:W-:Y:S01]  /*27e0*/  BSSY B0, `(.L_x_6970) ;  /* 0x0000043000007945 */ /* 0x000fe20003800000 */
        /* <DEDUP_REMOVED lines=64> */
.L_x_6972:
[----:B------:R1:W-:Y:S01]  /*2bf0*/  STG.E.64 [R92.64], R90 ;  /* 0x0000005a5c007986 */ /* 0x0003e2000c101b04 */
[----:B------:R-:W-:-:S03]  /*2c00*/  IADD3 R178, R178, 0x100, RZ ;  /* 0x00000100b2b27810 */ /* 0x000fc60007ffe0ff */
.L_x_6971:
[----:B------:R-:W-:Y:S05]  /*2c10*/  BSYNC B0 ;  /* 0x0000000000007941 */ /* 0x000fea0003800000 */
.L_x_6970:
        /* <DEDUP_REMOVED lines=65> */
.L_x_6975:
[----:B------:R1:W-:Y:S01]  /*3030*/  STG.E.64 [R92.64], R90 ;  /* 0x0000005a5c007986 */ /* 0x0003e2000c101b04 */
[----:B------:R-:W-:-:S03]  /*3040*/  IADD3 R178, R178, 0x100, RZ ;  /* 0x00000100b2b27810 */ /* 0x000fc60007ffe0ff */
.L_x_6974:
[----:B------:R-:W-:Y:S05]  /*3050*/  BSYNC B0 ;  /* 0x0000000000007941 */ /* 0x000fea0003800000 */
.L_x_6973:
        /* <DEDUP_REMOVED lines=65> */
.L_x_6978:
[----:B------:R1:W-:Y:S01]  /*3470*/  STG.E.64 [R92.64], R90 ;  /* 0x0000005a5c007986 */ /* 0x0003e2000c101b04 */
[----:B------:R-:W-:-:S03]  /*3480*/  IADD3 R178, R178, 0x100, RZ ;  /* 0x00000100b2b27810 */ /* 0x000fc60007ffe0ff */
.L_x_6977:
[----:B------:R-:W-:Y:S05]  /*3490*/  BSYNC B0 ;  /* 0x0000000000007941 */ /* 0x000fea0003800000 */
.L_x_6976:
        /* <DEDUP_REMOVED lines=65> */
.L_x_6981:
[----:B------:R1:W-:Y:S01]  /*38b0*/  STG.E.64 [R92.64], R90 ;  /* 0x0000005a5c007986 */ /* 0x0003e2000c101b04 */
[----:B------:R-:W-:-:S03]  /*38c0*/  IADD3 R178, R178, 0x100, RZ ;  /* 0x00000100b2b27810 */ /* 0x000fc60007ffe0ff */
.L_x_6980:
[----:B------:R-:W-:Y:S05]  /*38d0*/  BSYNC B0 ;  /* 0x0000000000007941 */ /* 0x000fea0003800000 */
.L_x_6979:
        /* <DEDUP_REMOVED lines=65> */
.L_x_6984:
[----:B------:R1:W-:Y:S01]  /*3cf0*/  STG.E.64 [R92.64], R90 ;  /* 0x0000005a5c007986 */ /* 0x0003e2000c101b04 */
[----:B------:R-:W-:-:S03]  /*3d00*/  IADD3 R178, R178, 0x100, RZ ;  /* 0x00000100b2b27810 */ /* 0x000fc60007ffe0ff */
.L_x_6983:
[----:B------:R-:W-:Y:S05]  /*3d10*/  BSYNC B0 ;  /* 0x0000000000007941 */ /* 0x000fea0003800000 */
.L_x_6982:
        /* <DEDUP_REMOVED lines=54> */
[----:B--2---:R-:W-:Y:S02]  /*4080*/  LOP3.LUT R91, R89, R91, R92, 0xfe, !PT ;  /* 0x0000005b595b7212 */ /* 0x004fe400078efe5c */
[----:B0-----:R-:W-:Y:S01]  /*4090*/  LOP3.LUT R90, R88, R177, RZ, 0xfc, !PT ;  /* 0x000000b1585a7212 */ /* 0x001fe200078efcff */
[----:B------:R-:W-:Y:S01]  /*40a0*/  IMAD.WIDE.U32 R88, R178, R93, c[0x0][0x248] ;  /* 0x00009200b2587625 */ /* 0x000fe200078e005d */
[----:B------:R-:W-:Y:S05]  /*40b0*/  @!P5 BRA `(.L_x_6987) ;  /* 0x000000800000d947 */ /* 0x000fea0003800000 */
[----:B------:R-:W-:Y:S02]  /*40c0*/  LOP3.LUT R92, R183, 0xffff, RZ, 0xc0, !PT ;  /* 0x0000ffffb75c7812 */ /* 0x000fe400078ec0ff */
[----:B------:R-:W-:Y:S02]  /*40d0*/  MOV R179, 0x8 ;  /* 0x0000000800b37802 */ /* 0x000fe40000000f00 */
[----:B------:R-:W-:Y:S01]  /*40e0*/  PRMT R95, R119, 0x5410, R120 ;  /* 0x00005410775f7816 */ /* 0x000fe20000000078 */
[----:B------:R-:W-:-:S04]  /*40f0*/  IMAD.WIDE.U32 R92, R92, 0x10000, RZ ;  /* 0x000100005c5c7825 */ /* 0x000fc800078e00ff */
[----:B------:R-:W-:Y:S01]  /*4100*/  IMAD.WIDE.U32 R178, R178, R179, c[0x0][0x258] ;  /* 0x00009600b2b27625 */ /* 0x000fe200078e00b3 */
[----:B------:R-:W-:Y:S02]  /*4110*/  LOP3.LUT R93, R95, R93, RZ, 0xfc, !PT ;  /* 0x0000005d5f5d7212 */ /* 0x000fe400078efcff */
[----:B------:R-:W-:-:S05]  /*4120*/  LOP3.LUT R92, R92, 0xffff, R118, 0xf8, !PT ;  /* 0x0000ffff5c5c7812 */ /* 0x000fca00078ef876 */
[----:B------:R0:W-:Y:S02]  /*4130*/  STG.E.64 [R178.64], R92 ;  /* 0x0000005cb2007986 */ /* 0x0001e4000c101b04 */
.L_x_6987:
[----:B------:R1:W-:Y:S02]  /*4140*/  STG.E.64 [R88.64], R90 ;  /* 0x0000005a58007986 */ /* 0x0003e4000c101b04 */
.L_x_6986:
[----:B------:R-:W-:Y:S05]  /*4150*/  BSYNC B0 ;  /* 0x0000000000007941 */ /* 0x000fea0003800000 */
.L_x_6985:
[----:B------:R-:W-:Y:S02]  /*4160*/  LOP3.LUT P5, RZ, R117, 0xff, RZ, 0xc0, !PT ;  /* 0x000000ff75ff7812 */ /* 0x000fe400078ac0ff */
[----:B------:R-:W-:Y:S02]  /*4170*/  IADD3 R116, R116, c[0x0][0x160], RZ ;  /* 0x0000580074747a10 */ /* 0x000fe40007ffe0ff */
[----:B------:R-:W-:Y:S02]  /*4180*/  SEL R117, RZ, 0x1, P5 ;  /* 0x00000001ff757807 */ /* 0x000fe40002800000 */
[----:B------:R-:W-:-:S13]  /*4190*/  ISETP.GE.AND P5, PT, R116, c[0x0][0x164], PT ;  /* 0x0000590074007a0c */ /* 0x000fda0003fa6270 */
[----:B01----:R-:W-:Y:S01]  /*41a0*/  @P5 CALL.REL.NOINC `(.L_x_6950) ;  /* 0x0000001000005944 */ /* 0x003fe20003c00000 */
[----:B------:R-:W-:Y:S05]  /*41b0*/  BRA `(.L_x_6988) ;  /* 0xffffc34000007947 */ /* 0x000fea000383ffff */
.L_x_6950:
[----:B------:R-:W0:Y:S01]  /*41c0*/  S2UR UR6, SR_CTAID.X ;  /* 0x00000000000679c3 */ /* 0x000e220000002500 */
        /* <DEDUP_REMOVED lines=50> */
.L_x_6965:
[----:B------:R-:W-:Y:S01]  /*44f0*/  HFMA2.MMA R98, -RZ, RZ, 0, 9.5367431640625e-07 ;  /* 0x00000010ff627435 */ /* 0x000fe200000001ff */
[----:B------:R-:W-:Y:S02]  /*4500*/  MOV R93, R91 ;  /* 0x0000005b005d7202 */ /* 0x000fe40000000f00 */
[----:B------:R-:W-:Y:S02]  /*4510*/  MOV R97, 0x1f ;  /* 0x0000001f00617802 */ /* 0x000fe40000000f00 */
[----:B------:R-:W-:-:S02]  /*4520*/  MOV R100, 0xffffffff ;  /* 0xffffffff00647802 */ /* 0x000fc40000000f00 */
[----:B------:R-:W-:Y:S02]  /*4530*/  MOV R94, 0x4550 ;  /* 0x00004550005e7802 */ /* 0x000fe40000000f00 */
[----:B0----5:R-:W-:Y:S05]  /*4540*/  CALL.REL.NOINC `($__internal_100_$__cuda_sm70_shflsync_down_p) ;  /* 0x0000046000007944 */ /* 0x021fea0003c00000 */
[----:B-1----:R-:W-:Y:S01]  /*4550*/  MOV R90, R93 ;  /* 0x0000005d005a7202 */ /* 0x002fe20000000f00 */
[----:B0-----:R-:W-:Y:S05]  /*4560*/  BRA `(.L_x_6989) ;  /* 0xffffdb3000007947 */ /* 0x001fea000383ffff */
.L_x_6966:
[----:B------:R-:W-:Y:S01]  /*4570*/  HFMA2.MMA R98, -RZ, RZ, 0, 9.5367431640625e-07 ;  /* 0x00000010ff627435 */ /* 0x000fe200000001ff */
[----:B------:R-:W-:Y:S01]  /*4580*/  MOV R93, R92 ;  /* 0x0000005c005d7202 */ /* 0x000fe20000000f00 */
[----:B------:R-:W-:Y:S01]  /*4590*/  IMAD.MOV.U32 R97, RZ, RZ, 0x1f ;  /* 0x0000001fff617424 */ /* 0x000fe200078e00ff */
[----:B------:R-:W-:Y:S02]  /*45a0*/  MOV R100, 0xffffffff ;  /* 0xffffffff00647802 */ /* 0x000fe40000000f00 */
[----:B------:R-:W-:Y:S02]  /*45b0*/  MOV R94, 0x45d0 ;  /* 0x000045d0005e7802 */ /* 0x000fe40000000f00 */
[----:B012--5:R-:W-:Y:S05]  /*45c0*/  CALL.REL.NOINC `($__internal_100_$__cuda_sm70_shflsync_down_p) ;  /* 0x000003e000007944 */ /* 0x027fea0003c00000 */
[----:B------:R-:W-:Y:S01]  /*45d0*/  FADD.FTZ R90, R90, R91 ;  /* 0x0000005b5a5a7221 */ /* 0x000fe20000010000 */
[----:B0-----:R-:W-:Y:S01]  /*45e0*/  HFMA2.MMA R98, -RZ, RZ, 0, 4.76837158203125e-07 ;  /* 0x00000008ff627435 */ /* 0x001fe200000001ff */
[----:B-1----:R-:W-:Y:S01]  /*45f0*/  FADD.FTZ R92, R92, R93 ;  /* 0x0000005d5c5c7221 */ /* 0x002fe20000010000 */
[----:B------:R-:W-:Y:S02]  /*4600*/  MOV R97, 0x1f ;  /* 0x0000001f00617802 */ /* 0x000fe40000000f00 */
[----:B------:R-:W-:-:S02]  /*4610*/  MOV R100, 0xffffffff ;  /* 0xffffffff00647802 */ /* 0x000fc40000000f00 */
[----:B------:R-:W-:Y:S02]  /*4620*/  MOV R93, R90 ;  /* 0x0000005a005d7202 */ /* 0x000fe40000000f00 */
[----:B------:R-:W-:Y:S02]  /*4630*/  MOV R94, 0x4650 ;  /* 0x00004650005e7802 */ /* 0x000fe40000000f00 */
[----:B------:R-:W-:Y:S05]  /*4640*/  CALL.REL.NOINC `($__internal_100_$__cuda_sm70_shflsync_down_p) ;  /* 0x0000036000007944 */ /* 0x000fea0003c00000 */
[----:B0-----:R-:W-:Y:S01]  /*4650*/  HFMA2.MMA R98, -RZ, RZ, 0, 4.76837158203125e-07 ;  /* 0x00000008ff627435 */ /* 0x001fe200000001ff */
[----:B-1----:R-:W-:Y:S01]  /*4660*/  MOV R89, R93 ;  /* 0x0000005d00597202 */ /* 0x002fe20000000f00 */
[----:B------:R-:W-:Y:S01]  /*4670*/  IMAD.MOV.U32 R100, RZ, RZ, -0x1 ;  /* 0xffffffffff647424 */ /* 0x000fe200078e00ff */
[----:B------:R-:W-:Y:S02]  /*4680*/  MOV R93, R92 ;  /* 0x0000005c005d7202 */ /* 0x000fe40000000f00 */
[----:B------:R-:W-:Y:S02]  /*4690*/  MOV R97, 0x1f ;  /* 0x0000001f00617802 */ /* 0x000fe40000000f00 */
[----:B------:R-:W-:Y:S02]  /*46a0*/  MOV R94, 0x46c0 ;  /* 0x000046c0005e7802 */ /* 0x000fe40000000f00 */
[----:B------:R-:W-:Y:S05]  /*46b0*/  CALL.REL.NOINC `($__internal_100_$__cuda_sm70_shflsync_down_p) ;  /* 0x000002f000007944 */ /* 0x000fea0003c00000 */
[----:B------:R-:W-:Y:S01]  /*46c0*/  FADD.FTZ R90, R89, R90 ;  /* 0x0000005a595a7221 */ /* 0x000fe20000010000 */
[----:B0-----:R-:W-:Y:S01]  /*46d0*/  HFMA2.MMA R98, -RZ, RZ, 0, 2.384185791015625e-07 ;  /* 0x00000004ff627435 */ /* 0x001fe200000001ff */
[----:B-1----:R-:W-:Y:S01]  /*46e0*/  FADD.FTZ R92, R92, R93 ;  /* 0x0000005d5c5c7221 */ /* 0x002fe20000010000 */
[----:B------:R-:W-:-:S02]  /*46f0*/  MOV R97, 0x1f ;  /* 0x0000001f00617802 */ /* 0x000fc40000000f00 */
[----:B------:R-:W-:Y:S02]  /*4700*/  MOV R100, 0xffffffff ;  /* 0xffffffff00647802 */ /* 0x000fe40000000f00 */
[----:B------:R-:W-:Y:S02]  /*4710*/  MOV R93, R90 ;  /* 0x0000005a005d7202 */ /* 0x000fe40000000f00 */
[----:B------:R-:W-:Y:S02]  /*4720*/  MOV R94, 0x4740 ;  /* 0x00004740005e7802 */ /* 0x000fe40000000f00 */
[----:B------:R-:W-:Y:S05]  /*4730*/  CALL.REL.NOINC `($__internal_100_$__cuda_sm70_shflsync_down_p) ;  /* 0x0000027000007944 */ /* 0x000fea0003c00000 */
[----:B0-----:R-:W-:Y:S01]  /*4740*/  HFMA2.MMA R98, -RZ, RZ, 0, 2.384185791015625e-07 ;  /* 0x00000004ff627435 */ /* 0x001fe200000001ff */
[----:B-1----:R-:W-:Y:S02]  /*4750*/  MOV R89, R93 ;  /* 0x0000005d00597202 */ /* 0x002fe40000000f00 */
[----:B------:R-:W-:Y:S02]  /*4760*/  MOV R93, R92 ;  /* 0x0000005c005d7202 */ /* 0x000fe40000000f00 */
[----:B------:R-:W-:Y:S02]  /*4770*/  MOV R97, 0x1f ;  /* 0x0000001f00617802 */ /* 0x000fe40000000f00 */
[----:B------:R-:W-:-:S02]  /*4780*/  MOV R100, 0xffffffff ;  /* 0xffffffff00647802 */ /* 0x000fc40000000f00 */
[----:B------:R-:W-:Y:S02]  /*4790*/  MOV R94, 0x47b0 ;  /* 0x000047b0005e7802 */ /* 0x000fe40000000f00 */
[----:B------:R-:W-:Y:S05]  /*47a0*/  CALL.REL.NOINC `($__internal_100_$__cuda_sm70_shflsync_down_p) ;  /* 0x0000020000007944 */ /* 0x000fea0003c00000 */
[----:B------:R-:W-:Y:S01]  /*47b0*/  FADD.FTZ R90, R89, R90 ;  /* 0x0000005a595a7221 */ /* 0x000fe20000010000 */
[----:B0-----:R-:W-:Y:S01]  /*47c0*/  HFMA2.MMA R97, -RZ, RZ, 0, 1.847743988037109375e-06 ;  /* 0x0000001fff617435 */ /* 0x001fe200000001ff */
[----:B-1----:R-:W-:Y:S01]  /*47d0*/  FADD.FTZ R96, R92, R93 ;  /* 0x0000005d5c607221 */ /* 0x002fe20000010000 */
[----:B------:R-:W-:Y:S01]  /*47e0*/  MOV R100, 0xffffffff ;  /* 0xffffffff00647802 */ /* 0x000fe20000000f00 */
[----:B------:R-:W-:Y:S01]  /*47f0*/  IMAD.MOV.U32 R98, RZ, RZ, 0x2 ;  /* 0x00000002ff627424 */ /* 0x000fe200078e00ff */
[----:B------:R-:W-:Y:S02]  /*4800*/  MOV R93, R90 ;  /* 0x0000005a005d7202 */ /* 0x000fe40000000f00 */
[----:B------:R-:W-:Y:S02]  /*4810*/  MOV R94, 0x4830 ;  /* 0x00004830005e7802 */ /* 0x000fe40000000f00 */
[----:B------:R-:W-:Y:S05]  /*4820*/  CALL.REL.NOINC `($__internal_100_$__cuda_sm70_shflsync_down_p) ;  /* 0x0000018000007944 */ /* 0x000fea0003c00000 */
[----:B0-----:R-:W-:Y:S01]  /*4830*/  HFMA2.MMA R98, -RZ, RZ, 0, 1.1920928955078125e-07 ;  /* 0x00000002ff627435 */ /* 0x001fe200000001ff */
[----:B-1----:R-:W-:Y:S02]  /*4840*/  MOV R89, R93 ;  /* 0x0000005d00597202 */ /* 0x002fe40000000f00 */
[----:B------:R-:W-:-:S02]  /*4850*/  MOV R93, R96 ;  /* 0x00000060005d7202 */ /* 0x000fc40000000f00 */
[----:B------:R-:W-:Y:S02]  /*4860*/  MOV R97, 0x1f ;  /* 0x0000001f00617802 */ /* 0x000fe40000000f00 */
[----:B------:R-:W-:Y:S02]  /*4870*/  MOV R100, 0xffffffff ;  /* 0xffffffff00647802 */ /* 0x000fe40000000f00 */
[----:B------:R-:W-:Y:S02]  /*4880*/  MOV R94, 0x48a0 ;  /* 0x000048a0005e7802 */ /* 0x000fe40000000f00 */
[----:B------:R-:W-:Y:S05]  /*4890*/  CALL.REL.NOINC `($__internal_100_$__cuda_sm70_shflsync_down_p) ;  /* 0x0000011000007944 */ /* 0x000fea0003c00000 */
[----:B------:R-:W-:Y:S01]  /*48a0*/  FADD.FTZ R92, R89, R90 ;  /* 0x0000005a595c7221 */ /* 0x000fe20000010000 */
[----:B0-----:R-:W-:Y:S01]  /*48b0*/  HFMA2.MMA R98, -RZ, RZ, 0, 5.9604644775390625e-08 ;  /* 0x00000001ff627435 */ /* 0x001fe200000001ff */
[----:B-1----:R-:W-:Y:S01]  /*48c0*/  FADD.FTZ R96, R96, R93 ;  /* 0x0000005d60607221 */ /* 0x002fe20000010000 */
[----:B------:R-:W-:Y:S01]  /*48d0*/  MOV R100, 0xffffffff ;  /* 0xffffffff00647802 */ /* 0x000fe20000000f00 */
[----:B------:R-:W-:Y:S01]  /*48e0*/  IMAD.MOV.U32 R97, RZ, RZ, 0x1f ;  /* 0x0000001fff617424 */ /* 0x000fe200078e00ff */
[----:B------:R-:W-:Y:S02]  /*48f0*/  MOV R93, R92 ;  /* 0x0000005c005d7202 */ /* 0x000fe40000000f00 */
[----:B------:R-:W-:-:S02]  /*4900*/  MOV R94, 0x4920 ;  /* 0x00004920005e7802 */ /* 0x000fc40000000f00 */
[----:B------:R-:W-:Y:S05]  /*4910*/  CALL.REL.NOINC `($__internal_100_$__cuda_sm70_shflsync_down_p) ;  /* 0x0000009000007944 */ /* 0x000fea0003c00000 */
[----:B0-----:R-:W-:Y:S01]  /*4920*/  HFMA2.MMA R98, -RZ, RZ, 0, 5.9604644775390625e-08 ;  /* 0x00000001ff627435 */ /* 0x001fe200000001ff */
[----:B-1----:R-:W-:-:S02]  /*4930*/  MOV R89, R93 ;  /* 0x0000005d00597202 */ /* 0x002fc40000000f00 */
[----:B------:R-:W-:Y:S02]  /*4940*/  MOV R93, R96 ;  /* 0x00000060005d7202 */ /* 0x000fe40000000f00 */
[----:B------:R-:W-:Y:S02]  /*4950*/  MOV R97, 0x1f ;  /* 0x0000001f00617802 */ /* 0x000fe40000000f00 */
[----:B------:R-:W-:Y:S02]  /*4960*/  MOV R100, 0xffffffff ;  /* 0xffffffff00647802 */ /* 0x000fe40000000f00 */
[----:B------:R-:W-:Y:S02]  /*4970*/  MOV R94, 0x4990 ;  /* 0x00004990005e7802 */ /* 0x000fe40000000f00 */
[----:B------:R-:W-:Y:S05]  /*4980*/  CALL.REL.NOINC `($__internal_100_$__cuda_sm70_shflsync_down_p) ;  /* 0x0000002000007944 */ /* 0x000fea0003c00000 */
[----:B-1----:R-:W-:Y:S01]  /*4990*/  MOV R95, R93 ;  /* 0x0000005d005f7202 */ /* 0x002fe20000000f00 */
[----:B0-----:R-:W-:Y:S05]  /*49a0*/  BRA `(.L_x_6990) ;  /* 0xffffd81000007947 */ /* 0x001fea000383ffff */
        .weak           $__internal_100_$__cuda_sm70_shflsync_down_p
        .type           $__internal_100_$__cuda_sm70_shflsync_down_p,@function
        .size           $__internal_100_$__cuda_sm70_shflsync_down_p,(.L_x_12976 - $__internal_100_$__cuda_sm70_shflsync_down_p)
$__internal_100_$__cuda_sm70_shflsync_down_p:
[----:B------:R-:W-:Y:S01]  /*49b0*/  HFMA2.MMA R95, -RZ, RZ, 0, 0 ;  /* 0x00000000ff5f7435 */ /* 0x000fe200000001ff */
[----:B------:R-:W-:Y:S04]  /*49c0*/  WARPSYNC R100 ;  /* 0x0000006400007348 */ /* 0x000fe80003800000 */
[----:B------:R0:W1:Y:S01]  /*49d0*/  SHFL.DOWN PT, R93, R93, R98, R97 ;  /* 0x080000625d5d7389 */ /* 0x00006200000e0061 */
[----:B------:R-:W-:Y:S05]  /*49e0*/  RET.REL.NODEC R94 `(_ZN10layer_norm13ln_bwd_kernelINS_13Kernel_traitsIf6__halfS2_S2_fjLj7168ELj1ELj1ELj8ELj8ENS_18Kernel_traits_baseILj7168EfS2_S2_S2_fjLj256EEEEELb0ELb0ELb0ELb0EEEvNS_9BwdParamsE) ;  /* 0xffffb6105e007950 */ /* 0x000fea0003c3ffff */
.L_x_6991:
        /* <DEDUP_REMOVED lines=9> */
.L_x_12976:


//--------------------- .text._ZN10layer_norm13ln_bwd_kernelINS_13Kernel_traitsIf6__halfS2_S2_fjLj7168ELj1ELj1ELj8ELj8ENS_18Kernel_traits_baseILj7168EfS2_S2_S2_fjLj256EEEEELb0ELb0ELb0ELb1EEEvNS_9BwdParamsE --------------------------
	.section	.text._ZN10layer_norm13ln_bwd_kernelINS_13Kernel_traitsIf6__halfS2_S2_fjLj7168ELj1ELj1ELj8ELj8ENS_18Kernel_traits_baseILj7168EfS2_S2_S2_fjLj256EEEEELb0ELb0ELb0ELb1EEEvNS_9BwdParamsE,"ax",@progbits
	.sectioninfo	@"SHI_REGISTERS=208"
	.align	128
        .global         _ZN10layer_norm13ln_bwd_kernelINS_13Kernel_traitsIf6__halfS2_S2_fjLj7168ELj1ELj1ELj8ELj8ENS_18Kernel_traits_baseILj7168EfS2_S2_S2_fjLj256EEEEELb0ELb0ELb0ELb1EEEvNS_9BwdParamsE
        .type           _ZN10layer_norm13ln_bwd_kernelINS_13Kernel_traitsIf6__halfS2_S2_fjLj7168ELj1ELj1ELj8ELj8ENS_18Kernel_traits_baseILj7168EfS2_S2_S2_fjLj256EEEEELb0ELb0ELb0ELb1EEEvNS_9BwdParamsE,@function
        .size           _ZN10layer_norm13ln_bwd_kernelINS_13Kernel_traitsIf6__halfS2_S2_fjLj7168ELj1ELj1ELj8ELj8ENS_18Kernel_traits_baseILj7168EfS2_S2_S2_fjLj256EEEEELb0ELb0ELb0ELb1EEEvNS_9BwdParamsE,(.L_x_12977 - _ZN10layer_norm13ln_bwd_kernelINS_13Kernel_traitsIf6__halfS2_S2_fjLj7168ELj1ELj1ELj8ELj8ENS_18Kernel_traits_baseILj7168EfS2_S2_S2_fjLj256EEEEELb0ELb0ELb0ELb1EEEvNS_9BwdParamsE)
        .other          _ZN10layer_norm13ln_bwd_kernelINS_13Kernel_traitsIf6__halfS2_S2_fjLj7168ELj1ELj1ELj8ELj8ENS_18Kernel_traits_baseILj7168EfS2_S2_S2_fjLj256EEEEELb0ELb0ELb0ELb1EEEvNS_9BwdParamsE,@"STO_CUDA_ENTRY STV_DEFAULT"
_ZN10layer_norm13ln_bwd_kernelINS_13Kernel_traitsIf6__halfS2_S2_fjLj7168ELj1ELj1ELj8ELj8ENS_18Kernel_traits_baseILj7168EfS2_S2_S2_fjLj256EEEEELb0ELb0ELb0ELb1EEEvNS_9BwdParamsE:
.text._ZN10layer_norm13ln_bwd_kernelINS_13Kernel_traitsIf6__halfS2_S2_fjLj7168ELj1ELj1ELj8ELj8ENS_18Kernel_traits_baseILj7168EfS2_S2_S2_fjLj256EEEEELb0ELb0ELb0ELb1EEEvNS_9BwdParamsE:
        /* <DEDUP_REMOVED lines=37> */
.L_x_6992:
        /* <DEDUP_REMOVED lines=41> */
.L_x_7004:
        /* <DEDUP_REMOVED lines=9> */
[----:B------:R-:W-:Y:S02]  /*0570*/  @P1 LEA R32, P0, R131, c[0x0][0x1c0], 0x1 ;  /* 0x0000700083201a11 */ /* 0x000fe400078008ff */
[C---:B------:R-:W-:Y:S02]  /*0580*/  SHF.L.U32 R139, R153.reuse, 0x3, RZ ;  /* 0x00000003998b7819 */ /* 0x040fe400000006ff */
[C---:B------:R-:W-:Y:S02]  /*0590*/  IADD3 R159, R153.reuse, 0x100, RZ ;  /* 0x00000100999f7810 */ /* 0x040fe40007ffe0ff */
[----:B------:R-:W-:Y:S02]  /*05a0*/  IADD3 R161, R153, 0x200, RZ ;  /* 0x0000020099a17810 */ /* 0x000fe40007ffe0ff */
[----:B------:R-:W-:Y:S02]  /*05b0*/  @P1 LEA.HI.X R33, R131, c[0x0][0x1c4], R34, 0x1, P0 ;  /* 0x0000710083211a11 */ /* 0x000fe400000f0c22 */
[----:B------:R-:W-:-:S02]  /*05c0*/  SHF.R.U32.HI R137, RZ, 0x1d, R153 ;  /* 0x0000001dff897819 */ /* 0x000fc40000011699 */
[----:B------:R-:W-:Y:S01]  /*05d0*/  IADD3 R36, P0, R139, c[0x0][0x188], RZ ;  /* 0x000062008b247a10 */ /* 0x000fe20007f1e0ff */
[----:B------:R0:W2:Y:S01]  /*05e0*/  @P1 LDG.E.U16 R166, [R32.64] ;  /* 0x0000000420a61981 */ /* 0x0000a2000c1e1500 */
[----:B------:R-:W-:Y:S02]  /*05f0*/  SHF.L.U32 R138, R159, 0x3, RZ ;  /* 0x000000039f8a7819 */ /* 0x000fe400000006ff */
[----:B------:R-:W-:Y:S02]  /*0600*/  IADD3 R163, R153, 0x300, RZ ;  /* 0x0000030099a37810 */ /* 0x000fe40007ffe0ff */
[----:B------:R-:W-:Y:S02]  /*0610*/  SHF.L.U32 R71, R161, 0x3, RZ ;  /* 0x00000003a1477819 */ /* 0x000fe400000006ff */
[----:B------:R-:W-:Y:S02]  /*0620*/  IADD3 R165, R153, 0x400, RZ ;  /* 0x0000040099a57810 */ /* 0x000fe40007ffe0ff */
[----:B------:R-:W-:-:S02]  /*0630*/  IADD3.X R37, R137, c[0x0][0x18c], RZ, P0, !PT ;  /* 0x0000630089257a10 */ /* 0x000fc400007fe4ff */
[----:B------:R-:W-:Y:S02]  /*0640*/  SHF.R.U32.HI R72, RZ, 0x1d, R159 ;  /* 0x0000001dff487819 */ /* 0x000fe4000001169f */
[----:B------:R-:W-:Y:S02]  /*0650*/  IADD3 R38, P0, R138, c[0x0][0x188], RZ ;  /* 0x000062008a267a10 */ /* 0x000fe40007f1e0ff */
[----:B------:R-:W-:Y:S01]  /*0660*/  SHF.R.U32.HI R70, RZ, 0x1d, R161 ;  /* 0x0000001dff467819 */ /* 0x000fe200000116a1 */
[----:B------:R-:W3:Y:S01]  /*0670*/  LDG.E.64 R36, [R36.64] ;  /* 0x0000000424247981 */ /* 0x000ee2000c1e1b00 */
[----:B------:R-:W-:Y:S02]  /*0680*/  SHF.L.U32 R69, R163, 0x3, RZ ;  /* 0x00000003a3457819 */ /* 0x000fe400000006ff */
[----:B------:R-:W-:Y:S02]  /*0690*/  IADD3 R34, P2, R71, c[0x0][0x188], RZ ;  /* 0x0000620047227a10 */ /* 0x000fe40007f5e0ff */
[----:B------:R-:W-:-:S02]  /*06a0*/  IADD3 R167, R153, 0x500, RZ ;  /* 0x0000050099a77810 */ /* 0x000fc40007ffe0ff */
[----:B------:R-:W-:Y:S02]  /*06b0*/  SHF.L.U32 R67, R165, 0x3, RZ ;  /* 0x00000003a5437819 */ /* 0x000fe400000006ff */
[----:B------:R-:W-:Y:S02]  /*06c0*/  MOV R46, 0x8 ;  /* 0x00000008002e7802 */ /* 0x000fe40000000f00 */
[----:B------:R-:W-:Y:S02]  /*06d0*/  IADD3 R169, R153, 0x600, RZ ;  /* 0x0000060099a97810 */ /* 0x000fe40007ffe0ff */
[----:B------:R-:W-:Y:S02]  /*06e0*/  IADD3.X R39, R72, c[0x0][0x18c], RZ, P0, !PT ;  /* 0x0000630048277a10 */ /* 0x000fe400007fe4ff */
[----:B------:R-:W-:Y:S02]  /*06f0*/  SHF.R.U32.HI R68, RZ, 0x1d, R163 ;  /* 0x0000001dff447819 */ /* 0x000fe400000116a3 */
[----:B------:R-:W-:-:S02]  /*0700*/  IADD3.X R35, R70, c[0x0][0x18c], RZ, P2, !PT ;  /* 0x0000630046237a10 */ /* 0x000fc400017fe4ff */
[----:B------:R-:W-:Y:S02]  /*0710*/  SHF.R.U32.HI R66, RZ, 0x1d, R165 ;  /* 0x0000001dff427819 */ /* 0x000fe400000116a5 */
[----:B------:R-:W-:Y:S01]  /*0720*/  SHF.L.U32 R65, R167, 0x3, RZ ;  /* 0x00000003a7417819 */ /* 0x000fe200000006ff */
[-C--:B------:R-:W-:Y:S01]  /*0730*/  IMAD.WIDE.U32 R142, R165, R46.reuse, c[0x0][0x208] ;  /* 0x00008200a58e7625 */ /* 0x080fe200078e002e */
[----:B0-----:R-:W-:Y:S01]  /*0740*/  IADD3 R32, P0, R69, c[0x0][0x188], RZ ;  /* 0x0000620045207a10 */ /* 0x001fe20007f1e0ff */
[----:B------:R-:W4:Y:S01]  /*0750*/  LDG.E.64 R38, [R38.64] ;  /* 0x0000000426267981 */ /* 0x000f22000c1e1b00 */
[----:B------:R-:W-:Y:S01]  /*0760*/  IADD3 R42, P2, R67, c[0x0][0x188], RZ ;  /* 0x00006200432a7a10 */ /* 0x000fe20007f5e0ff */
[----:B------:R-:W-:Y:S01]  /*0770*/  IMAD.WIDE.U32 R150, R153, R46, c[0x0][0x208] ;  /* 0x0000820099967625 */ /* 0x000fe200078e002e */
[----:B------:R-:W-:Y:S01]  /*0780*/  SHF.L.U32 R63, R169, 0x3, RZ ;  /* 0x00000003a93f7819 */ /* 0x000fe200000006ff */
[----:B------:R-:W3:Y:S01]  /*0790*/  LDG.E.64 R142, [R142.64] ;  /* 0x000000048e8e7981 */ /* 0x000ee2000c1e1b00 */
[----:B------:R-:W-:-:S02]  /*07a0*/  IADD3.X R33, R68, c[0x0][0x18c], RZ, P0, !PT ;  /* 0x0000630044217a10 */ /* 0x000fc400007fe4ff */
[----:B------:R-:W-:Y:S01]  /*07b0*/  SHF.R.U32.HI R64, RZ, 0x1d, R167 ;  /* 0x0000001dff407819 */ /* 0x000fe200000116a7 */
        /* <DEDUP_REMOVED lines=10> */
[----:B------:R-:W4:Y:S02]  /*0860*/  LDG.E.64 R146, [R146.64] ;  /* 0x0000000492927981 */ /* 0x000f24000c1e1b00 */
[-C--:B------:R-:W-:Y:S01]  /*0870*/  IMAD.WIDE.U32 R60, R167, R46.reuse, c[0x0][0x208] ;  /* 0x00008200a73c7625 */ /* 0x080fe200078e002e */
[----:B------:R-:W-:Y:S01]  /*0880*/  IADD3.X R41, R62, c[0x0][0x18c], RZ, P2, !PT ;  /* 0x000063003e297a10 */ /* 0x000fe200017fe4ff */
[----:B------:R-:W4:Y:S02]  /*0890*/  LDG.E.64 R144, [R144.64] ;  /* 0x0000000490907981 */ /* 0x000f24000c1e1b00 */
[----:B------:R-:W-:-:S02]  /*08a0*/  IMAD.WIDE.U32 R46, R169, R46, c[0x0][0x208] ;  /* 0x00008200a92e7625 */ /* 0x000fc400078e002e */
[----:B------:R-:W4:Y:S02]  /*08b0*/  LDG.E.64 R60, [R60.64] ;  /* 0x000000043c3c7981 */ /* 0x000f24000c1e1b00 */
[CC--:B------:R-:W-:Y:S02]  /*08c0*/  IMAD.WIDE R154, R131.reuse, R140.reuse, c[0x0][0x1a0] ;  /* 0x00006800839a7625 */ /* 0x0c0fe400078e028c */
[----:B------:R-:W4:Y:S04]  /*08d0*/  LDG.E.64 R46, [R46.64] ;  /* 0x000000042e2e7981 */ /* 0x000f28000c1e1b00 */
[----:B------:R-:W4:Y:S04]  /*08e0*/  LDG.E.64 R44, [R44.64] ;  /* 0x000000042c2c7981 */ /* 0x000f28000c1e1b00 */
[----:B------:R0:W4:Y:S04]  /*08f0*/  LDG.E R184, [R154.64] ;  /* 0x000000049ab87981 */ /* 0x000128000c1e1900 */
[----:B------:R-:W4:Y:S04]  /*0900*/  LDG.E.64 R40, [R40.64] ;  /* 0x0000000428287981 */ /* 0x000f28000c1e1b00 */
[----:B------:R-:W4:Y:S04]  /*0910*/  LDG.E.64 R148, [R148.64] ;  /* 0x0000000494947981 */ /* 0x000f28000c1e1b00 */
[----:B------:R-:W4:Y:S04]  /*0920*/  LDG.E.64 R34, [R34.64] ;  /* 0x0000000422227981 */ /* 0x000f28000c1e1b00 */
[----:B------:R-:W4:Y:S01]  /*0930*/  LDG.E.64 R42, [R42.64] ;  /* 0x000000042a2a7981 */ /* 0x000f22000c1e1b00 */
[----:B------:R-:W-:-:S06]  /*0940*/  IMAD.WIDE R140, R131, R140, c[0x0][0x1a8] ;  /* 0x00006a00838c7625 */ /* 0x000fcc00078e028c */
[----:B------:R1:W4:Y:S01]  /*0950*/  LDG.E R140, [R140.64] ;  /* 0x000000048c8c7981 */ /* 0x000322000c1e1900 */
[----:B------:R-:W-:-:S04]  /*0960*/  ISETP.NE.U32.AND P0, PT, RZ, c[0x0][0x218], PT ;  /* 0x00008600ff007a0c */ /* 0x000fc80003f05070 */
[----:B------:R-:W-:-:S13]  /*0970*/  ISETP.NE.AND.EX P0, PT, RZ, c[0x0][0x21c], PT, P0 ;  /* 0x00008700ff007a0c */ /* 0x000fda0003f05300 */
[----:B------:R-:W-:Y:S02]  /*0980*/  @P0 LEA R156, P2, R153, c[0x0][0x218], 0x3 ;  /* 0x00008600999c0a11 */ /* 0x000fe400078418ff */
[----:B------:R-:W-:Y:S02]  /*0990*/  @P0 LEA R152, P3, R161, c[0x0][0x218], 0x3 ;  /* 0x00008600a1980a11 */ /* 0x000fe400078618ff */
[----:B------:R-:W-:Y:S02]  /*09a0*/  @P0 LEA.HI.X R157, R153, c[0x0][0x21c], RZ, 0x3, P2 ;  /* 0x00008700999d0a11 */ /* 0x000fe400010f1cff */
[----:B------:R-:W-:Y:S02]  /*09b0*/  @P0 LEA R158, P2, R159, c[0x0][0x218], 0x3 ;  /* 0x000086009f9e0a11 */ /* 0x000fe400078418ff */
[----:B0-----:R-:W-:Y:S01]  /*09c0*/  @P0 LEA R154, P4, R163, c[0x0][0x218], 0x3 ;  /* 0x00008600a39a0a11 */ /* 0x001fe200078818ff */
[----:B-----5:R3:W5:Y:S01]  /*09d0*/  @P0 LDG.E.64 R2, [R156.64] ;  /* 0x000000049c020981 */ /* 0x020762000c1e1b00 */
[----:B------:R-:W-:-:S02]  /*09e0*/  @P0 LEA.HI.X R159, R159, c[0x0][0x21c], RZ, 0x3, P2 ;  /* 0x000087009f9f0a11 */ /* 0x000fc400010f1cff */
[----:B------:R-:W-:Y:S02]  /*09f0*/  @P0 LEA.HI.X R153, R161, c[0x0][0x21c], RZ, 0x3, P3 ;  /* 0x00008700a1990a11 */ /* 0x000fe400018f1cff */
[----:B------:R-:W-:Y:S01]  /*0a00*/  @P0 LEA R160, P2, R165, c[0x0][0x218], 0x3 ;  /* 0x00008600a5a00a11 */ /* 0x000fe200078418ff */
[----:B------:R-:W-:Y:S01]  /*0a10*/  ULDC.U8 UR6, c[0x0][0x1f0] ;  /* 0x00007c0000067ab9 */ /* 0x000fe20000000000 */
[----:B------:R-:W-:Y:S01]  /*0a20*/  @P0 LEA.HI.X R155, R163, c[0x0][0x21c], RZ, 0x3, P4 ;  /* 0x00008700a39b0a11 */ /* 0x000fe200020f1cff */
[----:B------:R0:W5:Y:S01]  /*0a30*/  @P0 LDG.E.64 R50, [R152.64] ;  /* 0x0000000498320981 */ /* 0x000162000c1e1b00 */
[----:B------:R-:W-:Y:S02]  /*0a40*/  @P0 LEA R162, P3, R167, c[0x0][0x218], 0x3 ;  /* 0x00008600a7a20a11 */ /* 0x000fe400078618ff */
[----:B------:R-:W-:Y:S01]  /*0a50*/  @P0 LEA R164, P4, R169, c[0x0][0x218], 0x3 ;  /* 0x00008600a9a40a11 */ /* 0x000fe200078818ff */
[----:B------:R0:W5:Y:S01]  /*0a60*/  @P0 LDG.E.64 R52, [R154.64] ;  /* 0x000000049a340981 */ /* 0x000162000c1e1b00 */
[----:B------:R-:W-:-:S02]  /*0a70*/  @P0 LEA.HI.X R161, R165, c[0x0][0x21c], RZ, 0x3, P2 ;  /* 0x00008700a5a10a11 */ /* 0x000fc400010f1cff */
[----:B------:R-:W-:Y:S01]  /*0a80*/  @P0 LEA.HI.X R163, R167, c[0x0][0x21c], RZ, 0x3, P3 ;  /* 0x00008700a7a30a11 */ /* 0x000fe200018f1cff */
[----:B------:R0:W5:Y:S01]  /*0a90*/  @P0 LDG.E.64 R48, [R158.64] ;  /* 0x000000049e300981 */ /* 0x000162000c1e1b00 */
[----:B------:R-:W-:Y:S02]  /*0aa0*/  MOV R0, 0x3f800000 ;  /* 0x3f80000000007802 */ /* 0x000fe40000000f00 */
[----:B------:R-:W-:Y:S01]  /*0ab0*/  @P0 LEA.HI.X R165, R169, c[0x0][0x21c], RZ, 0x3, P4 ;  /* 0x00008700a9a50a11 */ /* 0x000fe200020f1cff */
[----:B------:R0:W5:Y:S04]  /*0ac0*/  @P0 LDG.E.64 R54, [R160.64] ;  /* 0x00000004a0360981 */ /* 0x000168000c1e1b00 */
[----:B------:R0:W5:Y:S04]  /*0ad0*/  @P0 LDG.E.64 R56, [R162.64] ;  /* 0x00000004a2380981 */ /* 0x000168000c1e1b00 */
[----:B------:R0:W5:Y:S01]  /*0ae0*/  @P0 LDG.E.64 R58, [R164.64] ;  /* 0x00000004a43a0981 */ /* 0x000162000c1e1b00 */
[----:B------:R-:W-:-:S02]  /*0af0*/  SHF.R.U32.HI R186, RZ, 0x8, R132 ;  /* 0x00000008ffba7819 */ /* 0x000fc40000011684 */
[----:B------:R-:W-:Y:S01]  /*0b00*/  LOP3.LUT P2, RZ, R73, 0xff, RZ, 0xc0, !PT ;  /* 0x000000ff49ff7812 */ /* 0x000fe2000784c0ff */
[----:B--2---:R-:W-:Y:S01]  /*0b10*/  @P1 HADD2.F32 R0, -RZ, R166.H0_H0 ;  /* 0x200000a6ff001230 */ /* 0x004fe20000004100 */
[----:B------:R-:W-:Y:S02]  /*0b20*/  ISETP.NE.AND P1, PT, RZ, UR6, PT ;  /* 0x00000006ff007c0c */ /* 0x000fe4000bf25270 */
[--C-:B---3--:R-:W-:Y:S02]  /*0b30*/  SHF.R.U64 R156, R142, 0x10, R143.reuse ;  /* 0x000000108e9c7819 */ /* 0x108fe4000000128f */
[----:B0-----:R-:W-:Y:S02]  /*0b40*/  MOV R154, R143 ;  /* 0x0000008f009a7202 */ /* 0x001fe40000000f00 */
[----:B------:R-:W-:Y:S02]  /*0b50*/  SHF.R.U32.HI R155, RZ, 0x10, R143 ;  /* 0x00000010ff9b7819 */ /* 0x000fe4000001168f */
[----:B------:R-:W-:-:S02]  /*0b60*/  SHF.R.U32.HI R143, RZ, 0x10, R37 ;  /* 0x00000010ff8f7819 */ /* 0x000fc40000011625 */
[----:B----4-:R-:W-:Y:S02]  /*0b70*/  MOV R178, R150 ;  /* 0x0000009600b27202 */ /* 0x010fe40000000f00 */
[--C-:B------:R-:W-:Y:S01]  /*0b80*/  SHF.R.U64 R176, R150, 0x10, R151.reuse ;  /* 0x0000001096b07819 */ /* 0x100fe20000001297 */
[----:B------:R-:W-:Y:S01]  /*0b90*/  HADD2.F32 R175, -RZ, R33.H0_H0 ;  /* 0x20000021ffaf7230 */ /* 0x000fe20000004100 */
[----:B-1----:R-:W-:Y:S02]  /*0ba0*/  MOV R141, R151 ;  /* 0x00000097008d7202 */ /* 0x002fe40000000f00 */
[----:B------:R-:W-:Y:S02]  /*0bb0*/  SHF.R.U32.HI R174, RZ, 0x10, R151 ;  /* 0x00000010ffae7819 */ /* 0x000fe40000011697 */
[----:B------:R-:W-:Y:S02]  /*0bc0*/  MOV R157, R142 ;  /* 0x0000008e009d7202 */ /* 0x000fe40000000f00 */
[----:B------:R-:W-:-:S02]  /*0bd0*/  MOV R162, R144 ;  /* 0x0000009000a27202 */ /* 0x000fc40000000f00 */
[----:B------:R-:W-:Y:S02]  /*0be0*/  SHF.R.U64 R160, R144, 0x10, R145 ;  /* 0x0000001090a07819 */ /* 0x000fe40000001291 */
[----:B------:R-:W-:Y:S02]  /*0bf0*/  MOV R153, R60 ;  /* 0x0000003c00997202 */ /* 0x000fe40000000f00 */
[----:B------:R-:W-:Y:S01]  /*0c00*/  SHF.R.U64 R152, R60, 0x10, R61 ;  /* 0x000000103c987819 */ /* 0x000fe2000000123d */
[----:B------:R-:W-:Y:S01]  /*0c10*/  HADD2.F32 R187, -RZ, R39.H0_H0 ;  /* 0x20000027ffbb7230 */ /* 0x000fe20000004100 */
[----:B------:R-:W-:Y:S02]  /*0c20*/  MOV R158, R145 ;  /* 0x00000091009e7202 */ /* 0x000fe40000000f00 */
[----:B------:R-:W-:Y:S02]  /*0c30*/  SHF.R.U32.HI R159, RZ, 0x10, R145 ;  /* 0x00000010ff9f7819 */ /* 0x000fe40000011691 */
[----:B------:R-:W-:-:S02]  /*0c40*/  MOV R150, R61 ;  /* 0x0000003d00967202 */ /* 0x000fc40000000f00 */
[----:B------:R-:W-:Y:S02]  /*0c50*/  SHF.R.U32.HI R151, RZ, 0x10, R61 ;  /* 0x00000010ff977819 */ /* 0x000fe4000001163d */
[--C-:B------:R-:W-:Y:S02]  /*0c60*/  SHF.R.U64 R181, R46, 0x10, R47.reuse ;  /* 0x000000102eb57819 */ /* 0x100fe4000000122f */
[----:B------:R-:W-:Y:S02]  /*0c70*/  MOV R60, R47 ;  /* 0x0000002f003c7202 */ /* 0x000fe40000000f00 */
[----:B------:R-:W-:Y:S01]  /*0c80*/  SHF.R.U32.HI R177, RZ, 0x10, R47 ;  /* 0x00000010ffb17819 */ /* 0x000fe2000001162f */
[----:B------:R-:W-:Y:S01]  /*0c90*/  HADD2.F32 R47, -RZ, R44.H0_H0 ;  /* 0x2000002cff2f7230 */ /* 0x000fe20000004100 */
[--C-:B------:R-:W-:Y:S02]  /*0ca0*/  SHF.R.U64 R144, R32, 0x10, R33.reuse ;  /* 0x0000001020907819 */ /* 0x100fe40000001221 */
[----:B------:R-:W-:Y:S01]  /*0cb0*/  SHF.R.U32.HI R142, RZ, 0x10, R33 ;  /* 0x00000010ff8e7819 */ /* 0x000fe20000011621 */
[----:B------:R-:W-:Y:S01]  /*0cc0*/  HADD2.F32 R33, -RZ, R143.H0_H0 ;  /* 0x2000008fff217230 */ /* 0x000fe20000004100 */
[----:B------:R-:W-:Y:S01]  /*0cd0*/  SHF.R.U64 R145, R36, 0x10, R37 ;  /* 0x0000001024917819 */ /* 0x000fe20000001225 */
[----:B------:R-:W-:Y:S01]  /*0ce0*/  HADD2.F32 R37, -RZ, R37.H0_H0 ;  /* 0x20000025ff257230 */ /* 0x000fe20000004100 */
[----:B------:R-:W-:-:S02]  /*0cf0*/  SHF.R.U64 R182, R38, 0x10, R39 ;  /* 0x0000001026b67819 */ /* 0x000fc40000001227 */
[----:B------:R-:W-:Y:S01]  /*0d00*/  SHF.R.U32.HI R180, RZ, 0x10, R39 ;  /* 0x00000010ffb47819 */ /* 0x000fe20000011627 */
[----:B------:R-:W-:Y:S01]  /*0d10*/  HADD2.F32 R39, -RZ, R40.H0_H0 ;  /* 0x20000028ff277230 */ /* 0x000fe20000004100 */
[----:B------:R-:W-:Y:S02]  /*0d20*/  SHF.R.U64 R61, R44, 0x10, R45 ;  /* 0x000000102c3d7819 */ /* 0x000fe4000000122d */
[----:B------:R-:W-:Y:S01]  /*0d30*/  FSEL R184, R184, RZ, !P1 ;  /* 0x000000ffb8b87208 */ /* 0x000fe20004800000 */
[----:B------:R-:W-:Y:S01]  /*0d40*/  HADD2.F32 R179, -RZ, R42.H0_H0 ;  /* 0x2000002affb37230 */ /* 0x000fe20000004100 */
[----:B------:R-:W-:Y:S02]  /*0d50*/  MOV R166, R146 ;  /* 0x0000009200a67202 */ /* 0x000fe40000000f00 */
[----:B------:R-:W-:Y:S02]  /*0d60*/  SHF.R.U64 R164, R146, 0x10, R147 ;  /* 0x0000001092a47819 */ /* 0x000fe40000001293 */
[----:B------:R-:W-:Y:S01]  /*0d70*/  SHF.R.U64 R44, R40, 0x10, R41 ;  /* 0x00000010282c7819 */ /* 0x000fe20000001229 */
[----:B------:R-:W-:Y:S01]  /*0d80*/  HADD2.F32 R40, -RZ, R41.H0_H0 ;  /* 0x20000029ff287230 */ /* 0x000fe20000004100 */
[----:B------:R-:W-:-:S02]  /*0d90*/  MOV R172, R148 ;  /* 0x0000009400ac7202 */ /* 0x000fc40000000f00 */
[----:B------:R-:W-:Y:S02]  /*0da0*/  SHF.R.U64 R168, R148, 0x10, R149 ;  /* 0x0000001094a87819 */ /* 0x000fe40000001295 */
[----:B------:R-:W-:Y:S02]  /*0db0*/  SHF.R.U32.HI R146, RZ, 0x10, R35 ;  /* 0x00000010ff927819 */ /* 0x000fe40000011623 */
[----:B------:R-:W-:Y:S01]  /*0dc0*/  SHF.R.U64 R183, R42, 0x10, R43 ;  /* 0x000000102ab77819 */ /* 0x000fe2000000122b */
[----:B------:R-:W-:Y:S01]  /*0dd0*/  HADD2.F32 R38, -RZ, R38.H0_H0 ;  /* 0x20000026ff267230 */ /* 0x000fe20000004100 */
[----:B------:R-:W-:Y:S02]  /*0de0*/  SHF.R.U64 R148, R34, 0x10, R35 ;  /* 0x0000001022947819 */ /* 0x000fe40000001223 */
[----:B------:R-:W-:Y:S01]  /*0df0*/  SHF.R.U32.HI R42, RZ, 0x10, R41 ;  /* 0x00000010ff2a7819 */ /* 0x000fe20000011629 */
[C---:B------:R-:W-:Y:S01]  /*0e00*/  FADD.FTZ R191, -R184.reuse, R33 ;  /* 0x00000021b8bf7221 */ /* 0x040fe20000010100 */
[----:B------:R-:W-:Y:S01]  /*0e10*/  MOV R163, R147 ;  /* 0x0000009300a37202 */ /* 0x000fe20000000f00 */
[----:B------:R-:W-:Y:S01]  /*0e20*/  HADD2.F32 R173, -RZ, R35.H0_H0 ;  /* 0x20000023ffad7230 */ /* 0x000fe20000004100 */
[----:B------:R-:W-:Y:S01]  /*0e30*/  SHF.R.U32.HI R165, RZ, 0x10, R147 ;  /* 0x00000010ffa57819 */ /* 0x000fe20000011693 */
[C---:B------:R-:W-:Y:S01]  /*0e40*/  FADD.FTZ R147, -R184.reuse, R37 ;  /* 0x00000025b8937221 */ /* 0x040fe20000010100 */
[----:B------:R-:W-:Y:S01]  /*0e50*/  MOV R167, R149 ;  /* 0x0000009500a77202 */ /* 0x000fe20000000f00 */
[----:B------:R-:W-:Y:S01]  /*0e60*/  HADD2.F32 R33, -RZ, R180.H0_H0 ;  /* 0x200000b4ff217230 */ /* 0x000fe20000004100 */
[C---:B------:R-:W-:Y:S01]  /*0e70*/  FADD.FTZ R37, -R184.reuse, R40 ;  /* 0x00000028b8257221 */ /* 0x040fe20000010100 */
[----:B------:R-:W-:Y:S01]  /*0e80*/  HADD2.F32 R185, -RZ, R34.H0_H0 ;  /* 0x20000022ffb97230 */ /* 0x000fe20000004100 */
[C---:B------:R-:W-:Y:S01]  /*0e90*/  FADD.FTZ R187, -R184.reuse, R187 ;  /* 0x000000bbb8bb7221 */ /* 0x040fe20000010100 */
[----:B------:R-:W-:Y:S01]  /*0ea0*/  HADD2.F32 R35, -RZ, R146.H0_H0 ;  /* 0x20000092ff237230 */ /* 0x000fe20000004100 */
[----:B------:R-:W-:Y:S01]  /*0eb0*/  SHF.R.U32.HI R170, RZ, 0x10, R149 ;  /* 0x00000010ffaa7819 */ /* 0x000fe20000011695 */
[----:B------:R-:W-:Y:S01]  /*0ec0*/  HADD2.F32 R161, -RZ, R32.H0_H0 ;  /* 0x20000020ffa17230 */ /* 0x000fe20000004100 */
[----:B------:R-:W-:Y:S01]  /*0ed0*/  FADD.FTZ R193, -R184, R38 ;  /* 0x00000026b8c17221 */ /* 0x000fe20000010100 */
[----:B------:R-:W-:-:S02]  /*0ee0*/  HADD2.F32 R34, -RZ, R148.H0_H0 ;  /* 0x20000094ff227230 */ /* 0x000fc40000004100 */
[----:B------:R-:W-:Y:S02]  /*0ef0*/  HADD2.F32 R40, -RZ, R42.H0_H0 ;  /* 0x2000002aff287230 */ /* 0x000fe40000004100 */
[----:B------:R-:W-:Y:S02]  /*0f00*/  HADD2.F32 R36, -RZ, R36.H0_H0 ;  /* 0x20000024ff247230 */ /* 0x000fe40000004100 */
[----:B------:R-:W-:Y:S01]  /*0f10*/  HADD2.F32 R32, -RZ, R145.H0_H0 ;  /* 0x20000091ff207230 */ /* 0x000fe20000004100 */
[C---:B------:R-:W-:Y:S01]  /*0f20*/  FADD.FTZ R197, -R184.reuse, R33 ;  /* 0x00000021b8c57221 */ /* 0x040fe20000010100 */
[----:B------:R-:W-:Y:S01]  /*0f30*/  HADD2.F32 R38, -RZ, R142.H0_H0 ;  /* 0x2000008eff267230 */ /* 0x000fe20000004100 */
[----:B------:R-:W-:Y:S01]  /*0f40*/  FADD.FTZ R201, -R184, R35 ;  /* 0x00000023b8c97221 */ /* 0x000fe20000010100 */
[----:B------:R-:W-:Y:S02]  /*0f50*/  HADD2.F32 R167, -RZ, R167.H0_H0 ;  /* 0x200000a7ffa77230 */ /* 0x000fe40000004100 */
[----:B------:R-:W-:Y:S01]  /*0f60*/  HADD2.F32 R42, -RZ, R160.H0_H0 ;  /* 0x200000a0ff2a7230 */ /* 0x000fe20000004100 */
[----:B------:R-:W-:Y:S01]  /*0f70*/  FMUL.FTZ R160, R140, R187 ;  /* 0x000000bb8ca07220 */ /* 0x000fe20000410000 */
[----:B------:R-:W-:Y:S01]  /*0f80*/  HADD2.F32 R178, -RZ, R178.H0_H0 ;  /* 0x200000b2ffb27230 */ /* 0x000fe20000004100 */
[----:B------:R-:W-:Y:S01]  /*0f90*/  FADD.FTZ R199, -R184, R34 ;  /* 0x00000022b8c77221 */ /* 0x000fe20000010100 */
[----:B------:R-:W-:Y:S01]  /*0fa0*/  SHF.L.U32 R33, R186, 0x3, RZ ;  /* 0x00000003ba217819 */ /* 0x000fe200000006ff */
        /* <DEDUP_REMOVED lines=9> */
[----:B------:R-:W-:Y:S01]  /*1040*/  HADD2.F32 R189, -RZ, R176.H0_H0 ;  /* 0x200000b0ffbd7230 */ /* 0x000fe20000004100 */
[----:B------:R-:W-:Y:S01]  /*1050*/  FADD.FTZ R109, R167, R109 ;  /* 0x0000006da76d7221 */ /* 0x000fe20000010000 */
[----:B------:R-:W-:Y:S01]  /*1060*/  HADD2.F32 R38, -RZ, R164.H0_H0 ;  /* 0x200000a4ff267230 */ /* 0x000fe20000004100 */
[----:B------:R-:W-:-:S02]  /*1070*/  FFMA.FTZ R81, R160, R167, R81 ;  /* 0x000000a7a0517223 */ /* 0x000fc40000010051 */
[----:B------:R-:W-:Y:S01]  /*1080*/  FMUL.FTZ R151, R26, R167 ;  /* 0x000000a71a977220 */ /* 0x000fe20000410000 */
[----:B------:R-:W-:Y:S01]  /*1090*/  HADD2.F32 R144, -RZ, R141.H0_H0 ;  /* 0x2000008dff907230 */ /* 0x000fe20000004100 */
        /* <DEDUP_REMOVED lines=9> */
[-C--:B------:R-:W-:Y:S02]  /*1130*/  FFMA.FTZ R80, R163, R170.reuse, R80 ;  /* 0x000000aaa3507223 */ /* 0x080fe40000010050 */
[----:B------:R-:W-:Y:S02]  /*1140*/  FMUL.FTZ R153, R27, R170 ;  /* 0x000000aa1b997220 */ /* 0x000fe40000410000 */
[----:B------:R-:W-:Y:S02]  /*1150*/  FADD.FTZ R203, -R184, R36 ;  /* 0x00000024b8cb7221 */ /* 0x000fe40000010100 */
[C---:B------:R-:W-:Y:S02]  /*1160*/  FMUL.FTZ R147, R140.reuse, R147 ;  /* 0x000000938c937220 */ /* 0x040fe40000410000 */
[----:B------:R-:W-:Y:S02]  /*1170*/  FMUL.FTZ R170, R140, R201 ;  /* 0x000000c98caa7220 */ /* 0x000fe40000410000 */
[----:B------:R-:W-:-:S02]  /*1180*/  FMUL.FTZ R143, R29, R189 ;  /* 0x000000bd1d8f7220 */ /* 0x000fc40000410000 */
[----:B------:R-:W-:Y:S02]  /*1190*/  FADD.FTZ R36, RZ, R142 ;  /* 0x0000008eff247221 */ /* 0x000fe40000010000 */
[----:B------:R-:W-:Y:S02]  /*11a0*/  FADD.FTZ R110, R38, R110 ;  /* 0x0000006e266e7221 */ /* 0x000fe40000010000 */
[-C--:B------:R-:W-:Y:S02]  /*11b0*/  FFMA.FTZ R82, R167, R38.reuse, R82 ;  /* 0x00000026a7527223 */ /* 0x080fe40000010052 */
[----:B------:R-:W-:Y:S02]  /*11c0*/  FMUL.FTZ R156, R21, R38 ;  /* 0x00000026159c7220 */ /* 0x000fe40000410000 */
[----:B------:R-:W-:Y:S02]  /*11d0*/  FADD.FTZ R102, R189, R102 ;  /* 0x00000066bd667221 */ /* 0x000fe40000010000 */
[----:B------:R-:W-:Y:S01]  /*11e0*/  FFMA.FTZ R74, R146, R189, R74 ;  /* 0x000000bd924a7223 */ /* 0x000fe2000001004a */
[----:B------:R-:W-:Y:S01]  /*11f0*/  HADD2.F32 R189, -RZ, R159.H0_H0 ;  /* 0x2000009fffbd7230 */ /* 0x000fe20000004100 */
[----:B------:R-:W-:-:S02]  /*1200*/  FFMA.FTZ R38, R145, R142, RZ ;  /* 0x0000008e91267223 */ /* 0x000fc400000100ff */
[----:B------:R-:W-:Y:S02]  /*1210*/  FADD.FTZ R105, R144, R105 ;  /* 0x0000006990697221 */ /* 0x000fe40000010000 */
[----:B------:R-:W-:Y:S02]  /*1220*/  FMUL.FTZ R148, R140, R191 ;  /* 0x000000bf8c947220 */ /* 0x000fe40000410000 */
[----:B------:R-:W-:Y:S02]  /*1230*/  FFMA.FTZ R77, R147, R144, R77 ;  /* 0x00000090934d7223 */ /* 0x000fe4000001004d */
[----:B------:R-:W-:Y:S02]  /*1240*/  FADD.FTZ R112, R165, R112 ;  /* 0x00000070a5707221 */ /* 0x000fe40000010000 */
[-C--:B------:R-:W-:Y:S02]  /*1250*/  FFMA.FTZ R84, R170, R165.reuse, R84 ;  /* 0x000000a5aa547223 */ /* 0x080fe40000010054 */
[----:B------:R-:W-:-:S02]  /*1260*/  FMUL.FTZ R159, R23, R165 ;  /* 0x000000a5179f7220 */ /* 0x000fc40000410000 */
[----:B------:R-:W-:Y:S02]  /*1270*/  FMUL.FTZ R144, R30, R144 ;  /* 0x000000901e907220 */ /* 0x000fe40000410000 */
[----:B------:R-:W-:Y:S01]  /*1280*/  FADD.FTZ R165, R36, R143 ;  /* 0x0000008f24a57221 */ /* 0x000fe20000010000 */
[----:B------:R-:W-:Y:S01]  /*1290*/  MOV R149, R46 ;  /* 0x0000002e00957202 */ /* 0x000fe20000000f00 */
[----:B------:R-:W-:Y:S01]  /*12a0*/  FFMA.FTZ R38, R146, R143, R38 ;  /* 0x0000008f92267223 */ /* 0x000fe20000010026 */
[----:B------:R-:W-:Y:S01]  /*12b0*/  HADD2.F32 R172, -RZ, R172.H0_H0 ;  /* 0x200000acffac7230 */ /* 0x000fe20000004100 */
[----:B------:R-:W-:Y:S01]  /*12c0*/  FADD.FTZ R104, R141, R104 ;  /* 0x000000688d687221 */ /* 0x000fe20000010000 */
[----:B------:R-:W-:Y:S01]  /*12d0*/  HADD2.F32 R32, -RZ, R182.H0_H0 ;  /* 0x200000b6ff207230 */ /* 0x000fe20000004100 */
[-C--:B------:R-:W-:Y:S02]  /*12e0*/  FFMA.FTZ R76, R148, R141.reuse, R76 ;  /* 0x0000008d944c7223 */ /* 0x080fe4000001004c */
[----:B------:R-:W-:-:S02]  /*12f0*/  FMUL.FTZ R141, R31, R141 ;  /* 0x0000008d1f8d7220 */ /* 0x000fc40000410000 */
[----:B------:R-:W-:Y:S01]  /*1300*/  FADD.FTZ R36, R165, R144 ;  /* 0x00000090a5247221 */ /* 0x000fe20000010000 */
[----:B------:R-:W-:Y:S01]  /*1310*/  SHF.R.U32.HI R46, RZ, 0x10, R45 ;  /* 0x00000010ff2e7819 */ /* 0x000fe2000001162d */
[----:B------:R-:W-:Y:S01]  /*1320*/  FFMA.FTZ R38, R147, R144, R38 ;  /* 0x0000009093267223 */ /* 0x000fe20000010026 */
[----:B------:R-:W-:Y:S01]  /*1330*/  HADD2.F32 R168, -RZ, R168.H0_H0 ;  /* 0x200000a8ffa87230 */ /* 0x000fe20000004100 */
[----:B------:R-:W-:Y:S01]  /*1340*/  FADD.FTZ R185, -R184, R185 ;  /* 0x000000b9b8b97221 */ /* 0x000fe20000010100 */
[----:B------:R-:W-:Y:S01]  /*1350*/  HADD2.F32 R34, -RZ, R149.H0_H0 ;  /* 0x20000095ff227230 */ /* 0x000fe20000004100 */
[----:B------:R-:W-:Y:S01]  /*1360*/  FMUL.FTZ R149, R24, R172 ;  /* 0x000000ac18957220 */ /* 0x000fe20000410000 */
[----:B------:R-:W-:Y:S01]  /*1370*/  HADD2.F32 R191, -RZ, R152.H0_H0 ;  /* 0x20000098ffbf7230 */ /* 0x000fe20000004100 */
[----:B------:R-:W-:Y:S01]  /*1380*/  FADD.FTZ R36, R36, R141 ;  /* 0x0000008d24247221 */ /* 0x000fe20000010000 */
[----:B------:R-:W-:Y:S01]  /*1390*/  SHF.R.U32.HI R171, RZ, 0x10, R43 ;  /* 0x00000010ffab7819 */ /* 0x000fe2000001162b */
[----:B------:R-:W-:Y:S01]  /*13a0*/  HADD2.F32 R169, -RZ, R43.H0_H0 ;  /* 0x2000002bffa97230 */ /* 0x000fe20000004100 */
[----:B------:R-:W-:Y:S01]  /*13b0*/  FADD.FTZ R195, -R184, R32 ;  /* 0x00000020b8c37221 */ /* 0x000fe20000010100 */
[----:B------:R-:W-:Y:S01]  /*13c0*/  HADD2.F32 R43, -RZ, R45.H0_H0 ;  /* 0x2000002dff2b7230 */ /* 0x000fe20000004100 */
[----:B------:R-:W-:-:S02]  /*13d0*/  FMUL.FTZ R152, R140, R193 ;  /* 0x000000c18c987220 */ /* 0x000fc40000410000 */
[----:B------:R-:W-:Y:S01]  /*13e0*/  FFMA.FTZ R38, R148, R141, R38 ;  /* 0x0000008d94267223 */ /* 0x000fe20000010026 */
[----:B------:R-:W-:Y:S01]  /*13f0*/  HADD2.F32 R45, -RZ, R46.H0_H0 ;  /* 0x2000002eff2d7230 */ /* 0x000fe20000004100 */
[----:B------:R-:W-:Y:S01]  /*1400*/  FMUL.FTZ R164, R140, R185 ;  /* 0x000000b98ca47220 */ /* 0x000fe20000410000 */
[----:B------:R-:W-:Y:S01]  /*1410*/  HADD2.F32 R182, -RZ, R150.H0_H0 ;  /* 0x20000096ffb67230 */ /* 0x000fe20000004100 */
[----:B------:R-:W-:Y:S01]  /*1420*/  FMUL.FTZ R150, R25, R168 ;  /* 0x000000a819967220 */ /* 0x000fe20000410000 */
[----:B------:R-:W-:Y:S01]  /*1430*/  HADD2.F32 R46, -RZ, R157.H0_H0 ;  /* 0x2000009dff2e7230 */ /* 0x000fe20000004100 */
[----:B------:R-:W-:Y:S02]  /*1440*/  FADD.FTZ R185, R36, R149 ;  /* 0x0000009524b97221 */ /* 0x000fe40000010000 */
[----:B------:R-:W-:Y:S02]  /*1450*/  FMUL.FTZ R157, R140, R195 ;  /* 0x000000c38c9d7220 */ /* 0x000fe40000410000 */
[----:B------:R-:W-:-:S02]  /*1460*/  FFMA.FTZ R36, R152, R149, R38 ;  /* 0x0000009598247223 */ /* 0x000fc40000010026 */
        /* <DEDUP_REMOVED lines=9> */
[----:B------:R-:W-:Y:S02]  /*1500*/  FFMA.FTZ R36, R163, R153, R36 ;  /* 0x00000099a3247223 */ /* 0x000fe40000010024 */
[----:B------:R-:W-:Y:S02]  /*1510*/  FADD.FTZ R171, -R184, R171 ;  /* 0x000000abb8ab7221 */ /* 0x000fe40000010100 */
[----:B------:R-:W-:Y:S01]  /*1520*/  FADD.FTZ R187, R38, R155 ;  /* 0x0000009b26bb7221 */ /* 0x000fe20000010000 */
[----:B------:R-:W-:Y:S01]  /*1530*/  HADD2.F32 R41, -RZ, R44.H0_H0 ;  /* 0x2000002cff297230 */ /* 0x000fe20000004100 */
[----:B------:R-:W-:Y:S02]  /*1540*/  FADD.FTZ R173, -R184, R173 ;  /* 0x000000adb8ad7221 */ /* 0x000fe40000010100 */
[----:B------:R-:W-:Y:S01]  /*1550*/  FFMA.FTZ R36, R164, R155, R36 ;  /* 0x0000009ba4247223 */ /* 0x000fe20000010024 */
[----:B------:R-:W-:Y:S01]  /*1560*/  HADD2.F32 R44, -RZ, R158.H0_H0 ;  /* 0x2000009eff2c7230 */ /* 0x000fe20000004100 */
[----:B------:R-:W-:-:S02]  /*1570*/  FADD.FTZ R106, R168, R106 ;  /* 0x0000006aa86a7221 */ /* 0x000fc40000010000 */
[----:B------:R-:W-:Y:S02]  /*1580*/  FFMA.FTZ R78, R157, R168, R78 ;  /* 0x000000a89d4e7223 */ /* 0x000fe4000001004e */
[----:B------:R-:W-:Y:S02]  /*1590*/  FMUL.FTZ R158, R22, R40 ;  /* 0x00000028169e7220 */ /* 0x000fe40000410000 */
[C---:B------:R-:W-:Y:S02]  /*15a0*/  FMUL.FTZ R185, R140.reuse, R171 ;  /* 0x000000ab8cb97220 */ /* 0x040fe40000410000 */
[----:B------:R-:W-:Y:S02]  /*15b0*/  FADD.FTZ R187, R187, R156 ;  /* 0x0000009cbbbb7221 */ /* 0x000fe40000010000 */
[----:B------:R-:W-:Y:S02]  /*15c0*/  FMUL.FTZ R168, R140, R173 ;  /* 0x000000ad8ca87220 */ /* 0x000fe40000410000 */
[----:B------:R-:W-:Y:S01]  /*15d0*/  FFMA.FTZ R171, R167, R156, R36 ;  /* 0x0000009ca7ab7223 */ /* 0x000fe20000010024 */
[----:B------:R-:W-:Y:S01]  /*15e0*/  HADD2.F32 R162, -RZ, R162.H0_H0 ;  /* 0x200000a2ffa27230 */ /* 0x000fe20000004100 */
[----:B------:R-:W-:-:S02]  /*15f0*/  FADD.FTZ R161, -R184, R161 ;  /* 0x000000a1b8a17221 */ /* 0x000fc40000010100 */
[----:B------:R-:W-:Y:S02]  /*1600*/  FADD.FTZ R36, R187, R158 ;  /* 0x0000009ebb247221 */ /* 0x000fe40000010000 */
[----:B------:R-:W-:Y:S02]  /*1610*/  FFMA.FTZ R38, R168, R158, R171 ;  /* 0x0000009ea8267223 */ /* 0x000fe400000100ab */
[----:B------:R-:W-:Y:S02]  /*1620*/  FADD.FTZ R107, R172, R107 ;  /* 0x0000006bac6b7221 */ /* 0x000fe40000010000 */
[----:B------:R-:W-:Y:S02]  /*1630*/  FFMA.FTZ R79, R152, R172, R79 ;  /* 0x000000ac984f7223 */ /* 0x000fe4000001004f */
[----:B------:R-:W-:Y:S02]  /*1640*/  FADD.FTZ R47, -R184, R47 ;  /* 0x0000002fb82f7221 */ /* 0x000fe40000010100 */
[----:B------:R-:W-:-:S02]  /*1650*/  FMUL.FTZ R172, R140, R161 ;  /* 0x000000a18cac7220 */ /* 0x000fc40000410000 */
[-C--:B------:R-:W-:Y:S02]  /*1660*/  FMUL.FTZ R161, R16, R162.reuse ;  /* 0x000000a210a17220 */ /* 0x080fe40000410000 */
[----:B------:R-:W-:Y:S02]  /*1670*/  FADD.FTZ R36, R36, R159 ;  /* 0x0000009f24247221 */ /* 0x000fe40000010000 */
[----:B------:R-:W-:Y:S02]  /*1680*/  FFMA.FTZ R38, R170, R159, R38 ;  /* 0x0000009faa267223 */ /* 0x000fe40000010026 */
[----:B------:R-:W-:Y:S02]  /*1690*/  FMUL.FTZ R188, R140, R47 ;  /* 0x0000002f8cbc7220 */ /* 0x000fe40000410000 */
[----:B------:R-:W-:Y:S02]  /*16a0*/  FADD.FTZ R115, R162, R115 ;  /* 0x00000073a2737221 */ /* 0x000fe40000010000 */
[----:B------:R-:W-:-:S02]  /*16b0*/  FFMA.FTZ R87, R172, R162, R87 ;  /* 0x000000a2ac577223 */ /* 0x000fc40000010057 */
[----:B------:R-:W-:Y:S02]  /*16c0*/  FADD.FTZ R47, R36, R161 ;  /* 0x000000a1242f7221 */ /* 0x000fe40000010000 */
[----:B------:R-:W-:Y:S02]  /*16d0*/  FADD.FTZ R175, -R184, R175 ;  /* 0x000000afb8af7221 */ /* 0x000fe40000010100 */
[----:B------:R-:W-:Y:S02]  /*16e0*/  FMUL.FTZ R173, R140, R203 ;  /* 0x000000cb8cad7220 */ /* 0x000fe40000410000 */
[----:B------:R-:W-:Y:S02]  /*16f0*/  FMUL.FTZ R162, R17, R42 ;  /* 0x0000002a11a27220 */ /* 0x000fe40000410000 */
[----:B------:R-:W-:Y:S01]  /*1700*/  FFMA.FTZ R36, R172, R161, R38 ;  /* 0x000000a1ac247223 */ /* 0x000fe20000010026 */
[----:B------:R-:W-:Y:S01]  /*1710*/  HADD2.F32 R183, -RZ, R183.H0_H0 ;  /* 0x200000b7ffb77230 */ /* 0x000fe20000004100 */
[----:B------:R-:W-:-:S02]  /*1720*/  FADD.FTZ R103, R178, R103 ;  /* 0x00000067b2677221 */ /* 0x000fc40000010000 */
[----:B------:R-:W-:Y:S01]  /*1730*/  FFMA.FTZ R75, R145, R178, R75 ;  /* 0x000000b2914b7223 */ /* 0x000fe2000001004b */
[----:B------:R-:W-:Y:S01]  /*1740*/  HADD2.F32 R178, -RZ, R154.H0_H0 ;  /* 0x2000009affb27230 */ /* 0x000fe20000004100 */
[----:B------:R-:W-:Y:S02]  /*1750*/  FMUL.FTZ R175, R140, R175 ;  /* 0x000000af8caf7220 */ /* 0x000fe40000410000 */
[----:B------:R-:W-:Y:S02]  /*1760*/  FMUL.FTZ R154, R18, R44 ;  /* 0x0000002c129a7220 */ /* 0x000fe40000410000 */
[----:B------:R-:W-:Y:S02]  /*1770*/  FADD.FTZ R47, R47, R162 ;  /* 0x000000a22f2f7221 */ /* 0x000fe40000010000 */
[----:B------:R-:W-:Y:S02]  /*1780*/  FFMA.FTZ R36, R173, R162, R36 ;  /* 0x000000a2ad247223 */ /* 0x000fe40000010024 */
[----:B------:R-:W-:-:S02]  /*1790*/  FADD.FTZ R43, -R184, R43 ;  /* 0x0000002bb82b7221 */ /* 0x000fc40000010100 */
[C---:B------:R-:W-:Y:S02]  /*17a0*/  FADD.FTZ R183, -R184.reuse, R183 ;  /* 0x000000b7b8b77221 */ /* 0x040fe40000010100 */
[----:B------:R-:W-:Y:S02]  /*17b0*/  FADD.FTZ R179, -R184, R179 ;  /* 0x000000b3b8b37221 */ /* 0x000fe40000010100 */
[----:B------:R-:W-:Y:S02]  /*17c0*/  FMUL.FTZ R176, R140, R205 ;  /* 0x000000cd8cb07220 */ /* 0x000fe40000410000 */
[----:B------:R-:W-:Y:S02]  /*17d0*/  FMUL.FTZ R165, R19, R189 ;  /* 0x000000bd13a57220 */ /* 0x000fe40000410000 */
[----:B------:R-:W-:Y:S02]  /*17e0*/  FADD.FTZ R38, R47, R154 ;  /* 0x0000009a2f267221 */ /* 0x000fe40000010000 */
[----:B------:R-:W-:-:S02]  /*17f0*/  FFMA.FTZ R36, R175, R154, R36 ;  /* 0x0000009aaf247223 */ /* 0x000fc40000010024 */
[----:B------:R-:W-:Y:S02]  /*1800*/  FADD.FTZ R111, R166, R111 ;  /* 0x0000006fa66f7221 */ /* 0x000fe40000010000 */
[----:B------:R-:W-:Y:S02]  /*1810*/  FFMA.FTZ R83, R164, R166, R83 ;  /* 0x000000a6a4537223 */ /* 0x000fe40000010053 */
[C---:B------:R-:W-:Y:S02]  /*1820*/  FMUL.FTZ R183, R140.reuse, R183 ;  /* 0x000000b78cb77220 */ /* 0x040fe40000410000 */
[C---:B------:R-:W-:Y:S01]  /*1830*/  FMUL.FTZ R192, R140.reuse, R43 ;  /* 0x0000002b8cc07220 */ /* 0x040fe20000410000 */
[----:B------:R-:W-:Y:S01]  /*1840*/  HADD2.F32 R61, -RZ, R61.H0_H0 ;  /* 0x2000003dff3d7230 */ /* 0x000fe20000004100 */
[----:B------:R-:W-:Y:S02]  /*1850*/  FMUL.FTZ R179, R140, R179 ;  /* 0x000000b38cb37220 */ /* 0x000fe40000410000 */
[----:B------:R-:W-:-:S02]  /*1860*/  FMUL.FTZ R166, R12, R46 ;  /* 0x0000002e0ca67220 */ /* 0x000fc40000410000 */
[----:B------:R-:W-:Y:S02]  /*1870*/  FADD.FTZ R43, R38, R165 ;  /* 0x000000a5262b7221 */ /* 0x000fe40000010000 */
[----:B------:R-:W-:Y:S02]  /*1880*/  FFMA.FTZ R36, R176, R165, R36 ;  /* 0x000000a5b0247223 */ /* 0x000fe40000010024 */
[----:B------:R-:W-:Y:S02]  /*1890*/  FADD.FTZ R169, -R184, R169 ;  /* 0x000000a9b8a97221 */ /* 0x000fe40000010100 */
[----:B------:R-:W-:Y:S02]  /*18a0*/  FADD.FTZ R118, R174, R118 ;  /* 0x00000076ae767221 */ /* 0x000fe40000010000 */
[-C--:B------:R-:W-:Y:S02]  /*18b0*/  FFMA.FTZ R90, R183, R174.reuse, R90 ;  /* 0x000000aeb75a7223 */ /* 0x080fe4000001005a */
[----:B------:R-:W-:-:S02]  /*18c0*/  FMUL.FTZ R174, R13, R174 ;  /* 0x000000ae0dae7220 */ /* 0x000fc40000410000 */
[----:B------:R-:W-:Y:S02]  /*18d0*/  FADD.FTZ R43, R43, R166 ;  /* 0x000000a62b2b7221 */ /* 0x000fe40000010000 */
[----:B------:R-:W-:Y:S02]  /*18e0*/  FFMA.FTZ R36, R179, R166, R36 ;  /* 0x000000a6b3247223 */ /* 0x000fe40000010024 */
[C---:B------:R-:W-:Y:S02]  /*18f0*/  FADD.FTZ R39, -R184.reuse, R39 ;  /* 0x00000027b8277221 */ /* 0x040fe40000010100 */
[C---:B------:R-:W-:Y:S02]  /*1900*/  FADD.FTZ R61, -R184.reuse, R61 ;  /* 0x0000003db83d7221 */ /* 0x040fe40000010100 */
[C---:B------:R-:W-:Y:S02]  /*1910*/  FADD.FTZ R45, -R184.reuse, R45 ;  /* 0x0000002db82d7221 */ /* 0x040fe40000010100 */
[----:B------:R-:W-:-:S02]  /*1920*/  FADD.FTZ R41, -R184, R41 ;  /* 0x00000029b8297221 */ /* 0x000fc40000010100 */
        /* <DEDUP_REMOVED lines=58> */
[----:B------:R-:W-:Y:S01]  /*1cd0*/  LOP3.LUT P1, RZ, R132, 0x1f, RZ, 0xc0, !PT ;  /* 0x0000001f84ff7812 */ /* 0x000fe2000782c0ff */
[----:B------:R-:W-:Y:S01]  /*1ce0*/  FADD.FTZ R113, R40, R113 ;  /* 0x0000007128717221 */ /* 0x000fe20000010000 */
[----:B------:R-:W-:Y:S01]  /*1cf0*/  SEL R200, R130, R33, !P2 ;  /* 0x0000002182c87207 */ /* 0x000fe20005000000 */
        /* <DEDUP_REMOVED lines=15> */
.L_x_7005:
        /* <DEDUP_REMOVED lines=18> */
.L_x_7006:
        /* <DEDUP_REMOVED lines=10> */
[----:B------:R-:W-:-:S04]  /*1fb0*/  ISETP.NE.U32.AND P1, PT, RZ, c[0x0][0x258], PT ;  /* 0x00009600ff007a0c */ /* 0x000fc80003f25070 */
[----:B------:R-:W-:Y:S02]  /*1fc0*/  ISETP.NE.AND.EX P1, PT, RZ, c[0x0][0x25c], PT, P1 ;  /* 0x00009700ff007a0c */ /* 0x000fe40003f25310 */
[----:B-1---5:R-:W-:-:S05]  /*1fd0*/  @P0 MOV R60, R53 ;  /* 0x00000035003c0202 */ /* 0x022fca0000000f00 */
[----:B------:R-:W-:Y:S01]  /*1fe0*/  @P0 HADD2.F32 R60, -RZ, R60.H0_H0 ;  /* 0x2000003cff3c0230 */ /* 0x000fe20000004100 */
[----:B------:R-:W1:Y:S04]  /*1ff0*/  LDS.128 R32, [R200.X8+0x7000] ;  /* 0x00700000c8207984 */ /* 0x000e680000008c00 */
[----:B0-----:R-:W0:Y:S04]  /*2000*/  LDS.128 R36, [R200.X8+0x7010] ;  /* 0x00701000c8247984 */ /* 0x001e280000008c00 */
[----:B------:R-:W2:Y:S04]  /*2010*/  LDS.128 R40, [R200.X8+0x7020] ;  /* 0x00702000c8287984 */ /* 0x000ea80000008c00 */
[----:B------:R-:W3:Y:S01]  /*2020*/  LDS.128 R44, [R200.X8+0x7030] ;  /* 0x00703000c82c7984 */ /* 0x000ee20000008c00 */
[----:B-1----:R-:W-:-:S02]  /*2030*/  FADD.FTZ R197, RZ, R32 ;  /* 0x00000020ffc57221 */ /* 0x002fc40000010000 */
[----:B------:R-:W-:Y:S02]  /*2040*/  FADD.FTZ R32, RZ, R33 ;  /* 0x00000021ff207221 */ /* 0x000fe40000010000 */
[----:B------:R-:W-:Y:S01]  /*2050*/  FADD.FTZ R197, R34, R197 ;  /* 0x000000c522c57221 */ /* 0x000fe20000010000 */
[----:B------:R-:W-:Y:S01]  /*2060*/  @P0 SHF.R.U64 R34, R2, 0x10, R3 ;  /* 0x0000001002220819 */ /* 0x000fe20000001203 */
[----:B------:R-:W-:Y:S02]  /*2070*/  FADD.FTZ R32, R35, R32 ;  /* 0x0000002023207221 */ /* 0x000fe40000010000 */
[----:B0-----:R-:W-:Y:S02]  /*2080*/  FADD.FTZ R197, R197, R36 ;  /* 0x00000024c5c57221 */ /* 0x001fe40000010000 */
[----:B------:R-:W-:Y:S02]  /*2090*/  FADD.FTZ R32, R32, R37 ;  /* 0x0000002520207221 */ /* 0x000fe40000010000 */
[----:B------:R-:W-:Y:S01]  /*20a0*/  FADD.FTZ R197, R38, R197 ;  /* 0x000000c526c57221 */ /* 0x000fe20000010000 */
[----:B------:R-:W-:Y:S01]  /*20b0*/  @P0 SHF.R.U64 R38, R48, 0x10, R49 ;  /* 0x0000001030260819 */ /* 0x000fe20000001231 */
[----:B------:R-:W-:-:S02]  /*20c0*/  FADD.FTZ R32, R39, R32 ;  /* 0x0000002027207221 */ /* 0x000fc40000010000 */
[----:B--2---:R-:W-:Y:S01]  /*20d0*/  FADD.FTZ R197, R197, R40 ;  /* 0x00000028c5c57221 */ /* 0x004fe20000010000 */
[----:B------:R-:W-:Y:S01]  /*20e0*/  @P0 SHF.R.U32.HI R40, RZ, 0x10, R49 ;  /* 0x00000010ff280819 */ /* 0x000fe20000011631 */
[----:B------:R-:W-:Y:S02]  /*20f0*/  FADD.FTZ R32, R32, R41 ;  /* 0x0000002920207221 */ /* 0x000fe40000010000 */
[----:B------:R-:W-:Y:S02]  /*2100*/  FADD.FTZ R197, R42, R197 ;  /* 0x000000c52ac57221 */ /* 0x000fe40000010000 */
[----:B------:R-:W-:Y:S02]  /*2110*/  FADD.FTZ R32, R43, R32 ;  /* 0x000000202b207221 */ /* 0x000fe40000010000 */
[----:B---3--:R-:W-:Y:S01]  /*2120*/  FADD.FTZ R197, R197, R44 ;  /* 0x0000002cc5c57221 */ /* 0x008fe20000010000 */
[----:B------:R-:W-:Y:S01]  /*2130*/  @P0 MOV R44, R52 ;  /* 0x00000034002c0202 */ /* 0x000fe20000000f00 */
[----:B------:R-:W-:-:S02]  /*2140*/  FADD.FTZ R32, R32, R45 ;  /* 0x0000002d20207221 */ /* 0x000fc40000010000 */
[----:B------:R-:W-:Y:S02]  /*2150*/  FADD.FTZ R46, R46, R197 ;  /* 0x000000c52e2e7221 */ /* 0x000fe40000010000 */
[----:B------:R-:W-:Y:S01]  /*2160*/  FADD.FTZ R32, R47, R32 ;  /* 0x000000202f207221 */ /* 0x000fe20000010000 */
[----:B------:R-:W-:Y:S01]  /*2170*/  @P0 HADD2.F32 R44, -RZ, R44.H0_H0 ;  /* 0x2000002cff2c0230 */ /* 0x000fe20000004100 */
[----:B------:R-:W-:Y:S02]  /*2180*/  FMUL.FTZ R46, R46, c[0x0][0x1e0] ;  /* 0x000078002e2e7a20 */ /* 0x000fe40000410000 */
[----:B------:R-:W-:Y:S02]  /*2190*/  FMUL.FTZ R33, R32, c[0x0][0x1e0] ;  /* 0x0000780020217a20 */ /* 0x000fe40000410000 */
[----:B------:R-:W-:Y:S01]  /*21a0*/  @P0 IMAD.MOV.U32 R32, RZ, RZ, R2 ;  /* 0x000000ffff200224 */ /* 0x000fe200078e0002 */
[----:B------:R-:W-:-:S04]  /*21b0*/  FSEL R46, R46, RZ, !P2 ;  /* 0x000000ff2e2e7208 */ /* 0x000fc80005000000 */
[----:B------:R-:W-:Y:S01]  /*21c0*/  @P0 HADD2.F32 R32, -RZ, R32.H0_H0 ;  /* 0x20000020ff200230 */ /* 0x000fe20000004100 */
[-CC-:B------:R-:W-:Y:S02]  /*21d0*/  FFMA.FTZ R145, R145, R33.reuse, R46.reuse ;  /* 0x0000002191917223 */ /* 0x180fe4000001002e */
[-CC-:B------:R-:W-:Y:S02]  /*21e0*/  FFMA.FTZ R37, R157, R33.reuse, R46.reuse ;  /* 0x000000219d257223 */ /* 0x180fe4000001002e */
[----:B------:R-:W-:Y:S01]  /*21f0*/  FADD.FTZ R145, R142, -R145 ;  /* 0x800000918e917221 */ /* 0x000fe20000010000 */
[----:B------:R-:W-:Y:S01]  /*2200*/  @P0 SHF.R.U32.HI R142, RZ, 0x10, R53 ;  /* 0x00000010ff8e0819 */ /* 0x000fe20000011635 */
        /* <DEDUP_REMOVED lines=26> */
[----:B------:R-:W-:Y:S01]  /*23b0*/  @P0 SHF.R.U32.HI R46, RZ, 0x10, R51 ;  /* 0x00000010ff2e0819 */ /* 0x000fe20000011633 */
[----:B------:R-:W-:-:S02]  /*23c0*/  FMUL.FTZ R33, R140, R145 ;  /* 0x000000918c217220 */ /* 0x000fc40000410000 */
[----:B------:R-:W-:Y:S01]  /*23d0*/  FADD.FTZ R147, R144, -R147 ;  /* 0x8000009390937221 */ /* 0x000fe20000010000 */
[----:B------:R-:W-:Y:S01]  /*23e0*/  @P0 SHF.R.U64 R144, R54, 0x10, R55 ;  /* 0x0000001036900819 */ /* 0x000fe20000001237 */
[----:B------:R-:W-:Y:S01]  /*23f0*/  @P0 FADD.FTZ R33, R33, R32 ;  /* 0x0000002021210221 */ /* 0x000fe20000010000 */
[----:B------:R-:W-:Y:S01]  /*2400*/  @P0 HADD2.F32 R32, -RZ, R34.H0_H0 ;  /* 0x20000022ff200230 */ /* 0x000fe20000004100 */
[----:B------:R-:W-:Y:S01]  /*2410*/  @P0 MOV R34, R3 ;  /* 0x0000000300220202 */ /* 0x000fe20000000f00 */
[----:B------:R-:W-:Y:S01]  /*2420*/  FADD.FTZ R145, R153, -R36 ;  /* 0x8000002499917221 */ /* 0x000fe20000010000 */
[----:B------:R-:W-:Y:S01]  /*2430*/  @P0 SHF.R.U32.HI R36, RZ, 0x10, R3 ;  /* 0x00000010ff240819 */ /* 0x000fe20000011603 */
[----:B------:R-:W-:Y:S02]  /*2440*/  FMUL.FTZ R39, R140, R147 ;  /* 0x000000938c277220 */ /* 0x000fe40000410000 */
[----:B------:R-:W-:Y:S01]  /*2450*/  @P0 HADD2.F32 R34, -RZ, R34.H0_H0 ;  /* 0x20000022ff220230 */ /* 0x000fe20000004100 */
[----:B------:R-:W-:-:S02]  /*2460*/  FADD.FTZ R47, R149, -R152 ;  /* 0x80000098952f7221 */ /* 0x000fc40000010000 */
[----:B------:R-:W-:Y:S02]  /*2470*/  FADD.FTZ R45, R141, -R148 ;  /* 0x800000948d2d7221 */ /* 0x000fe40000010000 */
[----:B------:R-:W-:Y:S01]  /*2480*/  @P0 FADD.FTZ R39, R39, R34 ;  /* 0x0000002227270221 */ /* 0x000fe20000010000 */
[----:B------:R-:W-:Y:S01]  /*2490*/  @P0 HADD2.F32 R34, -RZ, R36.H0_H0 ;  /* 0x20000024ff220230 */ /* 0x000fe20000004100 */
[----:B------:R-:W-:Y:S01]  /*24a0*/  @P0 MOV R36, R48 ;  /* 0x0000003000240202 */ /* 0x000fe20000000f00 */
[----:B------:R-:W-:Y:S02]  /*24b0*/  FMUL.FTZ R47, R140, R47 ;  /* 0x0000002f8c2f7220 */ /* 0x000fe40000410000 */
[----:B------:R-:W-:Y:S02]  /*24c0*/  FADD.FTZ R141, R151, -R160 ;  /* 0x800000a0978d7221 */ /* 0x000fe40000010000 */
[----:B------:R-:W-:Y:S01]  /*24d0*/  @P0 HADD2.F32 R36, -RZ, R36.H0_H0 ;  /* 0x20000024ff240230 */ /* 0x000fe20000004100 */
[----:B------:R-:W-:-:S02]  /*24e0*/  FADD.FTZ R35, R143, -R146 ;  /* 0x800000928f237221 */ /* 0x000fc40000010000 */
[----:B------:R-:W-:Y:S02]  /*24f0*/  FMUL.FTZ R141, R140, R141 ;  /* 0x0000008d8c8d7220 */ /* 0x000fe40000410000 */
[----:B------:R-:W-:Y:S01]  /*2500*/  @P0 FADD.FTZ R47, R47, R36 ;  /* 0x000000242f2f0221 */ /* 0x000fe20000010000 */
[----:B------:R-:W-:Y:S01]  /*2510*/  @P0 HADD2.F32 R36, -RZ, R38.H0_H0 ;  /* 0x20000026ff240230 */ /* 0x000fe20000004100 */
[----:B------:R-:W-:Y:S01]  /*2520*/  @P0 MOV R38, R49 ;  /* 0x0000003100260202 */ /* 0x000fe20000000f00 */
[----:B------:R-:W-:Y:S02]  /*2530*/  FADD.FTZ R143, R155, -R164 ;  /* 0x800000a49b8f7221 */ /* 0x000fe40000010000 */
[----:B------:R-:W-:Y:S01]  /*2540*/  FADD.FTZ R177, R171, -R42 ;  /* 0x8000002aabb17221 */ /* 0x000fe20000010000 */
[----:B------:R-:W-:Y:S01]  /*2550*/  @P0 SHF.R.U64 R42, R50, 0x10, R51 ;  /* 0x00000010322a0819 */ /* 0x000fe20000001233 */
[----:B------:R-:W-:Y:S01]  /*2560*/  @P0 HADD2.F32 R38, -RZ, R38.H0_H0 ;  /* 0x20000026ff260230 */ /* 0x000fe20000004100 */
[----:B------:R-:W-:-:S02]  /*2570*/  FMUL.FTZ R143, R140, R143 ;  /* 0x0000008f8c8f7220 */ /* 0x000fc40000410000 */
        /* <DEDUP_REMOVED lines=8> */
[----:B------:R-:W-:Y:S02]  /*2600*/  FADD.FTZ R151, R159, -R170 ;  /* 0x800000aa9f977221 */ /* 0x000fe40000010000 */
[----:B------:R-:W-:Y:S01]  /*2610*/  @P0 FADD.FTZ R143, R143, R40 ;  /* 0x000000288f8f0221 */ /* 0x000fe20000010000 */
[----:B------:R-:W-:Y:S01]  /*2620*/  @P0 HADD2.F32 R40, -RZ, R42.H0_H0 ;  /* 0x2000002aff280230 */ /* 0x000fe20000004100 */
[----:B------:R-:W-:Y:S01]  /*2630*/  @P0 MOV R42, R51 ;  /* 0x00000033002a0202 */ /* 0x000fe20000000f00 */
[----:B------:R-:W-:Y:S02]  /*2640*/  FADD.FTZ R153, R161, -R172 ;  /* 0x800000aca1997221 */ /* 0x000fe40000010000 */
[C---:B------:R-:W-:Y:S02]  /*2650*/  FMUL.FTZ R159, R140.reuse, R173 ;  /* 0x000000ad8c9f7220 */ /* 0x040fe40000410000 */
[----:B------:R-:W-:Y:S01]  /*2660*/  @P0 HADD2.F32 R42, -RZ, R42.H0_H0 ;  /* 0x2000002aff2a0230 */ /* 0x000fe20000004100 */
[----:B------:R-:W-:-:S02]  /*2670*/  FMUL.FTZ R161, R140, R175 ;  /* 0x000000af8ca17220 */ /* 0x000fc40000410000 */
[----:B------:R-:W-:Y:S02]  /*2680*/  FADD.FTZ R165, R165, -R176 ;  /* 0x800000b0a5a57221 */ /* 0x000fe40000010000 */
[----:B------:R-:W-:Y:S01]  /*2690*/  @P0 FADD.FTZ R149, R149, R42 ;  /* 0x0000002a95950221 */ /* 0x000fe20000010000 */
[----:B------:R-:W-:Y:S01]  /*26a0*/  @P0 HADD2.F32 R42, -RZ, R46.H0_H0 ;  /* 0x2000002eff2a0230 */ /* 0x000fe20000004100 */
[----:B------:R-:W-:Y:S01]  /*26b0*/  @P0 SHF.R.U64 R46, R52, 0x10, R53 ;  /* 0x00000010342e0819 */ /* 0x000fe20000001235 */
[----:B------:R-:W-:Y:S02]  /*26c0*/  FADD.FTZ R155, R166, -R179 ;  /* 0x800000b3a69b7221 */ /* 0x000fe40000010000 */
[----:B------:R-:W-:Y:S01]  /*26d0*/  @P0 FADD.FTZ R161, R161, R60 ;  /* 0x0000003ca1a10221 */ /* 0x000fe20000010000 */
[----:B------:R-:W-:Y:S01]  /*26e0*/  @P0 MOV R60, R54 ;  /* 0x00000036003c0202 */ /* 0x000fe20000000f00 */
[----:B------:R-:W-:Y:S01]  /*26f0*/  @P0 HADD2.F32 R46, -RZ, R46.H0_H0 ;  /* 0x2000002eff2e0230 */ /* 0x000fe20000004100 */
[----:B------:R-:W-:-:S02]  /*2700*/  FMUL.FTZ R179, R140, R165 ;  /* 0x000000a58cb37220 */ /* 0x000fc40000410000 */
[C---:B------:R-:W-:Y:S02]  /*2710*/  FMUL.FTZ R153, R140.reuse, R153 ;  /* 0x000000998c997220 */ /* 0x040fe40000410000 */
[----:B------:R-:W-:Y:S01]  /*2720*/  @P0 FADD.FTZ R159, R159, R46 ;  /* 0x0000002e9f9f0221 */ /* 0x000fe20000010000 */
[----:B------:R-:W-:Y:S01]  /*2730*/  @P0 HADD2.F32 R46, -RZ, R142.H0_H0 ;  /* 0x2000008eff2e0230 */ /* 0x000fe20000004100 */
[----:B------:R-:W-:Y:S01]  /*2740*/  FADD.FTZ R185, R169, -R184 ;  /* 0x800000b8a9b97221 */ /* 0x000fe20000010000 */
[----:B------:R-:W-:Y:S01]  /*2750*/  @P0 MOV R142, R55 ;  /* 0x00000037008e0202 */ /* 0x000fe20000000f00 */
[----:B------:R-:W-:Y:S02]  /*2760*/  FMUL.FTZ R151, R140, R151 ;  /* 0x000000978c977220 */ /* 0x000fe40000410000 */
[----:B------:R-:W-:Y:S01]  /*2770*/  @P0 FADD.FTZ R179, R179, R46 ;  /* 0x0000002eb3b30221 */ /* 0x000fe20000010000 */
[----:B------:R-:W-:Y:S01]  /*2780*/  @P0 HADD2.F32 R46, -RZ, R60.H0_H0 ;  /* 0x2000003cff2e0230 */ /* 0x000fe20000004100 */
[----:B------:R-:W-:Y:S01]  /*2790*/  FADD.FTZ R163, R174, -R183 ;  /* 0x800000b7aea37221 */ /* 0x000fe20000010000 */
[----:B------:R-:W-:Y:S01]  /*27a0*/  @P0 HADD2.F32 R60, -RZ, R144.H0_H0 ;  /* 0x20000090ff3c0230 */ /* 0x000fe20000004100 */
[----:B------:R-:W-:Y:S01]  /*27b0*/  FMUL.FTZ R169, R140, R155 ;  /* 0x0000009b8ca97220 */ /* 0x000fe20000410000 */
[----:B------:R-:W-:Y:S01]  /*27c0*/  @P0 SHF.R.U32.HI R144, RZ, 0x10, R55 ;  /* 0x00000010ff900819 */ /* 0x000fe20000011637 */
[----:B------:R-:W-:-:S02]  /*27d0*/  @P0 FADD.FTZ R153, R153, R44 ;  /* 0x0000002c99990221 */ /* 0x000fc40000010000 */
[----:B------:R-:W-:Y:S02]  /*27e0*/  @P0 FADD.FTZ R151, R151, R42 ;  /* 0x0000002a97970221 */ /* 0x000fe40000010000 */
[C---:B------:R-:W-:Y:S02]  /*27f0*/  FMUL.FTZ R171, R140.reuse, R163 ;  /* 0x000000a38cab7220 */ /* 0x040fe40000410000 */
[----:B------:R-:W-:Y:S01]  /*2800*/  @P0 FADD.FTZ R169, R169, R46 ;  /* 0x0000002ea9a90221 */ /* 0x000fe20000010000 */
[----:B------:R-:W-:Y:S01]  /*2810*/  @P0 HADD2.F32 R46, -RZ, R142.H0_H0 ;  /* 0x2000008eff2e0230 */ /* 0x000fe20000004100 */
[C---:B------:R-:W-:Y:S01]  /*2820*/  FMUL.FTZ R35, R140.reuse, R35 ;  /* 0x000000238c237220 */ /* 0x040fe20000410000 */
[----:B------:R-:W-:Y:S01]  /*2830*/  @P0 SHF.R.U32.HI R142, RZ, 0x10, R57 ;  /* 0x00000010ff8e0819 */ /* 0x000fe20000011639 */
[----:B------:R-:W-:Y:S02]  /*2840*/  FMUL.FTZ R45, R140, R45 ;  /* 0x0000002d8c2d7220 */ /* 0x000fe40000410000 */
[----:B------:R-:W-:-:S02]  /*2850*/  FMUL.FTZ R44, R153, R0 ;  /* 0x00000000992c7220 */ /* 0x000fc40000410000 */
[----:B------:R-:W-:Y:S01]  /*2860*/  FADD.FTZ R61, R150, -R37 ;  /* 0x80000025963d7221 */ /* 0x000fe20000010000 */
[----:B------:R-:W-:Y:S01]  /*2870*/  @P0 HADD2.F32 R142, -RZ, R142.H0_H0 ;  /* 0x2000008eff8e0230 */ /* 0x000fe20000004100 */
[----:B------:R-:W-:Y:S01]  /*2880*/  FMUL.FTZ R185, R140, R185 ;  /* 0x000000b98cb97220 */ /* 0x000fe20000410000 */
[----:B------:R0:W-:Y:S01]  /*2890*/  F2F.F16.F32 R205, R44 ;  /* 0x0000002c00cd7304 */ /* 0x0001e20000200800 */
[----:B------:R-:W-:Y:S02]  /*28a0*/  FMUL.FTZ R42, R151, R0 ;  /* 0x00000000972a7220 */ /* 0x000fe40000410000 */
[----:B------:R-:W-:Y:S01]  /*28b0*/  @P0 FADD.FTZ R171, R171, R60 ;  /* 0x0000003cabab0221 */ /* 0x000fe20000010000 */
[----:B------:R-:W-:Y:S01]  /*28c0*/  @P0 HADD2.F32 R60, -RZ, R144.H0_H0 ;  /* 0x20000090ff3c0230 */ /* 0x000fe20000004100 */
[----:B------:R-:W-:Y:S02]  /*28d0*/  @P0 FADD.FTZ R35, R35, R32 ;  /* 0x0000002023230221 */ /* 0x000fe40000010000 */
[----:B------:R-:W-:Y:S01]  /*28e0*/  @P0 FADD.FTZ R45, R45, R34 ;  /* 0x000000222d2d0221 */ /* 0x000fe20000010000 */
[----:B------:R1:W-:Y:S01]  /*28f0*/  F2F.F16.F32 R146, R42 ;  /* 0x0000002a00927304 */ /* 0x0003e20000200800 */
[----:B------:R-:W-:-:S02]  /*2900*/  FADD.FTZ R203, R181, -R196 ;  /* 0x800000c4b5cb7221 */ /* 0x000fc40000010000 */
[C---:B------:R-:W-:Y:S02]  /*2910*/  FMUL.FTZ R61, R140.reuse, R61 ;  /* 0x0000003d8c3d7220 */ /* 0x040fe40000410000 */
[----:B0-----:R-:W-:Y:S02]  /*2920*/  FMUL.FTZ R44, R161, R0 ;  /* 0x00000000a12c7220 */ /* 0x001fe40000410000 */
[C---:B------:R-:W-:Y:S02]  /*2930*/  FMUL.FTZ R181, R140.reuse, R177 ;  /* 0x000000b18cb57220 */ /* 0x040fe40000410000 */
[----:B------:R-:W-:Y:S01]  /*2940*/  @P0 FADD.FTZ R185, R185, R46 ;  /* 0x0000002eb9b90221 */ /* 0x000fe20000010000 */
[----:B------:R-:W-:Y:S01]  /*2950*/  @P0 MOV R46, R56 ;  /* 0x00000038002e0202 */ /* 0x000fe20000000f00 */
[----:B------:R-:W-:Y:S01]  /*2960*/  FMUL.FTZ R145, R140, R145 ;  /* 0x000000918c917220 */ /* 0x000fe20000410000 */
[----:B------:R0:W-:Y:S01]  /*2970*/  F2F.F16.F32 R150, R44 ;  /* 0x0000002c00967304 */ /* 0x0001e20000200800 */
[----:B------:R-:W-:-:S02]  /*2980*/  FADD.FTZ R167, R156, -R167 ;  /* 0x800000a79ca77221 */ /* 0x000fc40000010000 */
[-C--:B-1----:R-:W-:Y:S01]  /*2990*/  FMUL.FTZ R42, R159, R0.reuse ;  /* 0x000000009f2a7220 */ /* 0x082fe20000410000 */
[----:B------:R-:W-:Y:S01]  /*29a0*/  @P0 HADD2.F32 R46, -RZ, R46.H0_H0 ;  /* 0x2000002eff2e0230 */ /* 0x000fe20000004100 */
[-C--:B------:R-:W-:Y:S01]  /*29b0*/  FMUL.FTZ R32, R35, R0.reuse ;  /* 0x0000000023207220 */ /* 0x080fe20000410000 */
[----:B------:R-:W-:Y:S01]  /*29c0*/  @P1 F2FP.PACK_AB R35, RZ, R35 ;  /* 0x00000023ff23123e */ /* 0x000fe200000000ff */
[----:B------:R-:W-:Y:S01]  /*29d0*/  FMUL.FTZ R34, R45, R0 ;  /* 0x000000002d227220 */ /* 0x000fe20000410000 */
[----:B------:R1:W-:Y:S01]  /*29e0*/  F2F.F16.F32 R148, R42 ;  /* 0x0000002a00947304 */ /* 0x0003e20000200800 */
[----:B------:R-:W-:Y:S01]  /*29f0*/  FADD.FTZ R197, R178, -R197 ;  /* 0x800000c5b2c57221 */ /* 0x000fe20000010000 */
[----:B------:R-:W-:Y:S01]  /*2a00*/  @P1 PRMT R134, R35, 0x7610, R134 ;  /* 0x0000761023861816 */ /* 0x000fe20000000086 */
[----:B------:R-:W-:Y:S01]  /*2a10*/  FADD.FTZ R193, R186, -R193 ;  /* 0x800000c1bac17221 */ /* 0x000fe20000010000 */
[----:B------:R-:W-:Y:S01]  /*2a20*/  @P1 F2FP.PACK_AB R45, RZ, R45 ;  /* 0x0000002dff2d123e */ /* 0x000fe200000000ff */
[----:B------:R-:W-:-:S02]  /*2a30*/  @P0 FADD.FTZ R61, R61, R36 ;  /* 0x000000243d3d0221 */ /* 0x000fc40000010000 */
[----:B------:R-:W-:Y:S01]  /*2a40*/  @P0 FADD.FTZ R181, R181, R60 ;  /* 0x0000003cb5b50221 */ /* 0x000fe20000010000 */
[----:B------:R-:W-:Y:S01]  /*2a50*/  @P0 SHF.R.U64 R60, R56, 0x10, R57 ;  /* 0x00000010383c0819 */ /* 0x000fe20000001239 */
[----:B------:R-:W-:Y:S01]  /*2a60*/  @P0 FADD.FTZ R145, R145, R38 ;  /* 0x0000002691910221 */ /* 0x000fe20000010000 */
[----:B------:R-:W2:Y:S01]  /*2a70*/  F2F.F16.F32 R32, R32 ;  /* 0x0000002000207304 */ /* 0x000ea20000200800 */
[-C--:B0-----:R-:W-:Y:S01]  /*2a80*/  FMUL.FTZ R44, R169, R0.reuse ;  /* 0x00000000a92c7220 */ /* 0x081fe20000410000 */
[----:B------:R-:W-:Y:S01]  /*2a90*/  @P1 PRMT R136, R45, 0x7610, R136 ;  /* 0x000076102d881816 */ /* 0x000fe20000000088 */
[----:B------:R-:W-:Y:S01]  /*2aa0*/  FMUL.FTZ R147, R140, R167 ;  /* 0x000000a78c937220 */ /* 0x000fe20000410000 */
[----:B------:R-:W-:Y:S01]  /*2ab0*/  @P0 HADD2.F32 R60, -RZ, R60.H0_H0 ;  /* 0x2000003cff3c0230 */ /* 0x000fe20000004100 */
[----:B------:R-:W-:Y:S02]  /*2ac0*/  FADD.FTZ R199, R180, -R189 ;  /* 0x800000bdb4c77221 */ /* 0x000fe40000010000 */
[----:B------:R-:W-:Y:S01]  /*2ad0*/  FADD.FTZ R157, R182, -R157 ;  /* 0x8000009db69d7221 */ /* 0x000fe20000010000 */
[----:B------:R-:W-:Y:S01]  /*2ae0*/  F2F.F16.F32 R34, R34 ;  /* 0x0000002200227304 */ /* 0x000fe20000200800 */
[----:B-1----:R-:W-:-:S02]  /*2af0*/  FMUL.FTZ R42, R179, R0 ;  /* 0x00000000b32a7220 */ /* 0x002fc40000410000 */
[----:B------:R-:W-:Y:S02]  /*2b00*/  FMUL.FTZ R167, R140, R197 ;  /* 0x000000c58ca77220 */ /* 0x000fe40000410000 */
[-C--:B------:R-:W-:Y:S02]  /*2b10*/  FMUL.FTZ R41, R39, R0.reuse ;  /* 0x0000000027297220 */ /* 0x080fe40000410000 */
[----:B------:R-:W-:Y:S01]  /*2b20*/  FMUL.FTZ R36, R61, R0 ;  /* 0x000000003d247220 */ /* 0x000fe20000410000 */
[----:B------:R-:W-:Y:S01]  /*2b30*/  F2F.F16.F32 R144, R42 ;  /* 0x0000002a00907304 */ /* 0x000fe20000200800 */
[----:B------:R-:W-:Y:S02]  /*2b40*/  FADD.FTZ R201, R187, -R194 ;  /* 0x800000c2bbc97221 */ /* 0x000fe40000010000 */
[----:B------:R-:W-:Y:S02]  /*2b50*/  FADD.FTZ R191, R191, -R198 ;  /* 0x800000c6bfbf7221 */ /* 0x000fe40000010000 */
[----:B------:R-:W-:-:S02]  /*2b60*/  FADD.FTZ R195, R190, -R195 ;  /* 0x800000c3bec37221 */ /* 0x000fc40000010000 */
[C---:B------:R-:W-:Y:S01]  /*2b70*/  FMUL.FTZ R175, R140.reuse, R193 ;  /* 0x000000c18caf7220 */ /* 0x040fe20000410000 */
[----:B------:R-:W-:Y:S01]  /*2b80*/  F2F.F16.F32 R41, R41 ;  /* 0x0000002900297304 */ /* 0x000fe20000200800 */
[----:B------:R-:W-:Y:S02]  /*2b90*/  FMUL.FTZ R38, R145, R0 ;  /* 0x0000000091267220 */ /* 0x000fe40000410000 */
[----:B------:R-:W-:Y:S02]  /*2ba0*/  @P0 FADD.FTZ R147, R147, R40 ;  /* 0x0000002893930221 */ /* 0x000fe40000010000 */
[C---:B------:R-:W-:Y:S02]  /*2bb0*/  FMUL.FTZ R173, R140.reuse, R199 ;  /* 0x000000c78cad7220 */ /* 0x040fe40000410000 */
[C---:B------:R-:W-:Y:S01]  /*2bc0*/  FMUL.FTZ R177, R140.reuse, R157 ;  /* 0x0000009d8cb17220 */ /* 0x040fe20000410000 */
[----:B------:R0:W-:Y:S01]  /*2bd0*/  F2F.F16.F32 R193, R44 ;  /* 0x0000002c00c17304 */ /* 0x0001e20000200800 */
[----:B------:R-:W-:Y:S01]  /*2be0*/  @P0 FADD.FTZ R167, R167, R46 ;  /* 0x0000002ea7a70221 */ /* 0x000fe20000010000 */
[----:B------:R-:W-:Y:S01]  /*2bf0*/  @P0 MOV R46, R58 ;  /* 0x0000003a002e0202 */ /* 0x000fe20000000f00 */
[----:B------:R-:W-:-:S02]  /*2c00*/  FMUL.FTZ R155, R140, R201 ;  /* 0x000000c98c9b7220 */ /* 0x000fc40000410000 */
[C---:B------:R-:W-:Y:S02]  /*2c10*/  FMUL.FTZ R157, R140.reuse, R203 ;  /* 0x000000cb8c9d7220 */ /* 0x040fe40000410000 */
[C---:B------:R-:W-:Y:S01]  /*2c20*/  FMUL.FTZ R163, R140.reuse, R191 ;  /* 0x000000bf8ca37220 */ /* 0x040fe20000410000 */
[----:B------:R-:W-:Y:S01]  /*2c30*/  F2F.F16.F32 R36, R36 ;  /* 0x0000002400247304 */ /* 0x000fe20000200800 */
[-C--:B0-----:R-:W-:Y:S01]  /*2c40*/  FMUL.FTZ R44, R185, R0.reuse ;  /* 0x00000000b92c7220 */ /* 0x081fe20000410000 */
[----:B------:R-:W-:Y:S01]  /*2c50*/  @P0 HADD2.F32 R46, -RZ, R46.H0_H0 ;  /* 0x2000002eff2e0230 */ /* 0x000fe20000004100 */
[----:B------:R-:W-:Y:S01]  /*2c60*/  FMUL.FTZ R165, R140, R195 ;  /* 0x000000c38ca57220 */ /* 0x000fe20000410000 */
[----:B------:R-:W-:Y:S01]  /*2c70*/  @P0 MOV R140, R57 ;  /* 0x00000039008c0202 */ /* 0x000fe20000000f00 */
[-C--:B------:R-:W-:Y:S02]  /*2c80*/  FMUL.FTZ R42, R171, R0.reuse ;  /* 0x00000000ab2a7220 */ /* 0x080fe40000410000 */
[-C--:B------:R-:W-:Y:S01]  /*2c90*/  FMUL.FTZ R37, R33, R0.reuse ;  /* 0x0000000021257220 */ /* 0x080fe20000410000 */
[----:B------:R0:W-:Y:S01]  /*2ca0*/  F2F.F16.F32 R154, R44 ;  /* 0x0000002c009a7304 */ /* 0x0001e20000200800 */
[-C--:B------:R-:W-:Y:S01]  /*2cb0*/  FMUL.FTZ R183, R141, R0.reuse ;  /* 0x000000008db77220 */ /* 0x080fe20000410000 */
[----:B------:R-:W-:Y:S01]  /*2cc0*/  @P0 HADD2.F32 R140, -RZ, R140.H0_H0 ;  /* 0x2000008cff8c0230 */ /* 0x000fe20000004100 */
[-C--:B------:R-:W-:Y:S01]  /*2cd0*/  FMUL.FTZ R40, R147, R0.reuse ;  /* 0x0000000093287220 */ /* 0x080fe20000410000 */
[----:B------:R-:W-:Y:S01]  /*2ce0*/  @P1 F2FP.PACK_AB R33, RZ, R33 ;  /* 0x00000021ff21123e */ /* 0x000fe200000000ff */
[----:B------:R-:W-:Y:S01]  /*2cf0*/  @P0 FADD.FTZ R173, R173, R60 ;  /* 0x0000003cadad0221 */ /* 0x000fe20000010000 */
[----:B------:R-:W-:Y:S01]  /*2d00*/  @P0 SHF.R.U64 R60, R58, 0x10, R59 ;  /* 0x000000103a3c0819 */ /* 0x000fe2000000123b */
[-C--:B------:R-:W-:Y:S01]  /*2d10*/  FMUL.FTZ R43, R47, R0.reuse ;  /* 0x000000002f2b7220 */ /* 0x080fe20000410000 */
[----:B------:R-:W1:Y:S01]  /*2d20*/  F2F.F16.F32 R38, R38 ;  /* 0x0000002600267304 */ /* 0x000e620000200800 */
[-C--:B0-----:R-:W-:Y:S01]  /*2d30*/  FMUL.FTZ R44, R167, R0.reuse ;  /* 0x00000000a72c7220 */ /* 0x081fe20000410000 */
[----:B------:R-:W-:Y:S01]  /*2d40*/  @P1 PRMT R133, R33, 0x7610, R133 ;  /* 0x0000761021851816 */ /* 0x000fe20000000085 */
[-C--:B------:R-:W-:Y:S01]  /*2d50*/  FMUL.FTZ R187, R149, R0.reuse ;  /* 0x0000000095bb7220 */ /* 0x080fe20000410000 */
[----:B------:R-:W-:Y:S01]  /*2d60*/  @P0 HADD2.F32 R60, -RZ, R60.H0_H0 ;  /* 0x2000003cff3c0230 */ /* 0x000fe20000004100 */
[----:B------:R-:W-:Y:S01]  /*2d70*/  @P0 FADD.FTZ R175, R175, R142 ;  /* 0x0000008eafaf0221 */ /* 0x000fe20000010000 */
[----:B------:R-:W-:Y:S01]  /*2d80*/  @P0 SHF.R.U32.HI R142, RZ, 0x10, R59 ;  /* 0x00000010ff8e0819 */ /* 0x000fe2000001163b */
[----:B------:R-:W-:Y:S01]  /*2d90*/  @P0 FADD.FTZ R177, R177, R140 ;  /* 0x0000008cb1b10221 */ /* 0x000fe20000010000 */
[----:B------:R0:W-:Y:S01]  /*2da0*/  F2F.F16.F32 R152, R42 ;  /* 0x0000002a00987304 */ /* 0x0001e20000200800 */
[----:B------:R-:W-:Y:S01]  /*2db0*/  FMUL.FTZ R189, R143, R0 ;  /* 0x000000008fbd7220 */ /* 0x000fe20000410000 */
[----:B------:R-:W-:Y:S01]  /*2dc0*/  @P0 MOV R140, R59 ;  /* 0x0000003b008c0202 */ /* 0x000fe20000000f00 */
[----:B------:R-:W-:Y:S01]  /*2dd0*/  @P0 FADD.FTZ R155, R155, R46 ;  /* 0x0000002e9b9b0221 */ /* 0x000fe20000010000 */
[----:B------:R-:W-:Y:S01]  /*2de0*/  @P0 HADD2.F32 R142, -RZ, R142.H0_H0 ;  /* 0x2000008eff8e0230 */ /* 0x000fe20000004100 */
[----:B--2---:R-:W-:-:S02]  /*2df0*/  IMAD.WIDE.U32 R32, R32, 0x10000, RZ ;  /* 0x0001000020207825 */ /* 0x004fc400078e00ff */
[----:B------:R-:W-:Y:S01]  /*2e00*/  @P0 HADD2.F32 R140, -RZ, R140.H0_H0 ;  /* 0x2000008cff8c0230 */ /* 0x000fe20000004100 */
[----:B------:R-:W2:Y:S01]  /*2e10*/  F2F.F16.F32 R37, R37 ;  /* 0x0000002500257304 */ /* 0x000ea20000200800 */
[----:B0-----:R-:W-:Y:S01]  /*2e20*/  FMUL.FTZ R42, R181, R0 ;  /* 0x00000000b52a7220 */ /* 0x001fe20000410000 */
[----:B-1----:R-:W-:Y:S01]  /*2e30*/  SHF.L.U32 R38, R38, 0x10, RZ ;  /* 0x0000001026267819 */ /* 0x002fe200000006ff */
[----:B------:R-:W-:Y:S02]  /*2e40*/  @P0 FADD.FTZ R157, R157, R60 ;  /* 0x0000003c9d9d0221 */ /* 0x000fe40000010000 */
[----:B------:R-:W-:Y:S02]  /*2e50*/  @P0 FADD.FTZ R163, R163, R140 ;  /* 0x0000008ca3a30221 */ /* 0x000fe40000010000 */
[----:B------:R-:W-:Y:S01]  /*2e60*/  @P0 FADD.FTZ R165, R165, R142 ;  /* 0x0000008ea5a50221 */ /* 0x000fe20000010000 */
[----:B------:R-:W0:Y:S08]  /*2e70*/  F2F.F16.F32 R183, R183 ;  /* 0x000000b700b77304 */ /* 0x000e300000200800 */
[----:B------:R1:W-:Y:S01]  /*2e80*/  F2F.F16.F32 R191, R44 ;  /* 0x0000002c00bf7304 */ /* 0x0003e20000200800 */
[----:B--2---:R-:W-:-:S07]  /*2e90*/  LOP3.LUT R32, R32, R37, RZ, 0xfc, !PT ;  /* 0x0000002520207212 */ /* 0x004fce00078efcff */
[----:B------:R-:W2:Y:S01]  /*2ea0*/  F2F.F16.F32 R40, R40 ;  /* 0x0000002800287304 */ /* 0x000ea20000200800 */
[----:B-1----:R-:W-:Y:S01]  /*2eb0*/  @P1 F2FP.PACK_AB R44, RZ, R39 ;  /* 0x00000027ff2c123e */ /* 0x002fe200000000ff */
[----:B------:R-:W-:-:S03]  /*2ec0*/  FMUL.FTZ R39, R175, R0 ;  /* 0x00000000af277220 */ /* 0x000fc60000410000 */
[----:B------:R-:W-:Y:S02]  /*2ed0*/  @P1 PRMT R135, R44, 0x7610, R135 ;  /* 0x000076102c871816 */ /* 0x000fe40000000087 */
[----:B------:R-:W-:Y:S01]  /*2ee0*/  SHF.L.U32 R44, R34, 0x10, RZ ;  /* 0x00000010222c7819 */ /* 0x000fe200000006ff */
[----:B------:R1:W3:Y:S01]  /*2ef0*/  F2F.F16.F32 R156, R42 ;  /* 0x0000002a009c7304 */ /* 0x0002e20000200800 */
[----:B------:R-:W-:Y:S02]  /*2f00*/  IMAD.WIDE.U32 R34, R36, 0x10000, RZ ;  /* 0x0001000024227825 */ /* 0x000fe400078e00ff */
[----:B------:R-:W-:Y:S02]  /*2f10*/  LOP3.LUT R33, R33, R44, R41, 0xfe, !PT ;  /* 0x0000002c21217212 */ /* 0x000fe400078efe29 */
[----:B------:R-:W-:Y:S02]  /*2f20*/  SHF.L.U32 R41, R144, 0x10, RZ ;  /* 0x0000001090297819 */ /* 0x000fe400000006ff */
[----:B0-----:R-:W-:Y:S01]  /*2f30*/  LOP3.LUT R35, R35, R38, R183, 0xfe, !PT ;  /* 0x0000002623237212 */ /* 0x001fe200078efeb7 */
[----:B------:R-:W0:Y:S01]  /*2f40*/  F2F.F16.F32 R43, R43 ;  /* 0x0000002b002b7304 */ /* 0x000e220000200800 */
[----:B-1----:R-:W-:-:S02]  /*2f50*/  FMUL.FTZ R42, R173, R0 ;  /* 0x00000000ad2a7220 */ /* 0x002fc40000410000 */
[----:B--2---:R-:W-:Y:S01]  /*2f60*/  IMAD.WIDE.U32 R36, R40, 0x10000, RZ ;  /* 0x0001000028247825 */ /* 0x004fe200078e00ff */
[----:B------:R-:W-:-:S04]  /*2f70*/  SHF.L.U32 R40, R146, 0x10, RZ ;  /* 0x0000001092287819 */ /* 0x000fc800000006ff */
[----:B------:R-:W1:Y:S01]  /*2f80*/  F2F.F16.F32 R187, R187 ;  /* 0x000000bb00bb7304 */ /* 0x000e620000200800 */
[----:B---3--:R-:W-:-:S07]  /*2f90*/  SHF.L.U32 R183, R156, 0x10, RZ ;  /* 0x000000109cb77819 */ /* 0x008fce00000006ff */
[----:B------:R2:W-:Y:S01]  /*2fa0*/  F2F.F16.F32 R46, R42 ;  /* 0x0000002a002e7304 */ /* 0x0005e20000200800 */
[----:B0-----:R-:W-:-:S07]  /*2fb0*/  LOP3.LUT R34, R34, R43, RZ, 0xfc, !PT ;  /* 0x0000002b22227212 */ /* 0x001fce00078efcff */
[----:B------:R0:W3:Y:S01]  /*2fc0*/  F2F.F16.F32 R60, R39 ;  /* 0x00000027003c7304 */ /* 0x0000e20000200800 */
[----:B--2---:R-:W-:Y:S01]  /*2fd0*/  FMUL.FTZ R42, R177, R0 ;  /* 0x00000000b12a7220 */ /* 0x004fe20000410000 */
[----:B-1----:R-:W-:-:S06]  /*2fe0*/  LOP3.LUT R37, R37, R40, R187, 0xfe, !PT ;  /* 0x0000002825257212 */ /* 0x002fcc00078efebb */
[----:B------:R-:W1:Y:S01]  /*2ff0*/  F2F.F16.F32 R189, R189 ;  /* 0x000000bd00bd7304 */ /* 0x000e620000200800 */
[----:B0-----:R-:W-:-:S05]  /*3000*/  IMAD.WIDE.U32 R38, R148, 0x10000, RZ ;  /* 0x0001000094267825 */ /* 0x001fca00078e00ff */
[----:B------:R-:W-:Y:S01]  /*3010*/  LOP3.LUT R39, R39, R41, R150, 0xfe, !PT ;  /* 0x0000002927277212 */ /* 0x000fe200078efe96 */
[----:B------:R-:W-:Y:S01]  /*3020*/  IMAD.WIDE.U32 R40, R152, 0x10000, RZ ;  /* 0x0001000098287825 */ /* 0x000fe200078e00ff */
[----:B------:R0:W2:Y:S01]  /*3030*/  F2F.F16.F32 R44, R42 ;  /* 0x0000002a002c7304 */ /* 0x0000a20000200800 */
[----:B---3--:R-:W-:Y:S02]  /*3040*/  SHF.L.U32 R187, R60, 0x10, RZ ;  /* 0x000000103cbb7819 */ /* 0x008fe400000006ff */
[----:B------:R-:W-:Y:S02]  /*3050*/  LOP3.LUT R38, R38, R205, RZ, 0xfc, !PT ;  /* 0x000000cd26267212 */ /* 0x000fe400078efcff */
[----:B------:R-:W-:Y:S02]  /*3060*/  LOP3.LUT R41, R41, R183, R154, 0xfe, !PT ;  /* 0x000000b729297212 */ /* 0x000fe400078efe9a */
[----:B------:R-:W-:Y:S01]  /*3070*/  LOP3.LUT R40, R40, R193, RZ, 0xfc, !PT ;  /* 0x000000c128287212 */ /* 0x000fe200078efcff */
[----:B0-----:R-:W-:Y:S01]  /*3080*/  IMAD.WIDE.U32 R42, R46, 0x10000, RZ ;  /* 0x000100002e2a7825 */ /* 0x001fe200078e00ff */
[----:B-1----:R-:W-:-:S02]  /*3090*/  LOP3.LUT R36, R36, R189, RZ, 0xfc, !PT ;  /* 0x000000bd24247212 */ /* 0x002fc400078efcff */
[----:B------:R-:W-:Y:S02]  /*30a0*/  @P1 F2FP.PACK_AB R60, RZ, R47 ;  /* 0x0000002fff3c123e */ /* 0x000fe400000000ff */
[----:B------:R-:W-:Y:S02]  /*30b0*/  LOP3.LUT R42, R42, R191, RZ, 0xfc, !PT ;  /* 0x000000bf2a2a7212 */ /* 0x000fe400078efcff */
[----:B--2---:R-:W-:Y:S01]  /*30c0*/  LOP3.LUT R43, R43, R187, R44, 0xfe, !PT ;  /* 0x000000bb2b2b7212 */ /* 0x004fe200078efe2c */
        /* <DEDUP_REMOVED lines=9> */
.L_x_6996:
[----:B0-----:R-:W-:Y:S02]  /*3160*/  IADD3 R44, P0, R139, c[0x0][0x248], RZ ;  /* 0x000092008b2c7a10 */ /* 0x001fe40007f1e0ff */
[----:B------:R-:W-:Y:S02]  /*3170*/  @P1 F2FP.PACK_AB R61, RZ, R61 ;  /* 0x0000003dff3d123e */ /* 0x000fe400000000ff */
[----:B------:R-:W-:Y:S02]  /*3180*/  IADD3.X R45, R137, c[0x0][0x24c], RZ, P0, !PT ;  /* 0x00009300892d7a10 */ /* 0x000fe400007fe4ff */
[----:B------:R-:W-:Y:S02]  /*3190*/  @P1 F2FP.PACK_AB R141, RZ, R141 ;  /* 0x0000008dff8d123e */ /* 0x000fe400000000ff */
[----:B------:R-:W-:Y:S01]  /*31a0*/  @P1 F2FP.PACK_AB R145, RZ, R145 ;  /* 0x00000091ff91123e */ /* 0x000fe200000000ff */
        /* <DEDUP_REMOVED lines=16> */
.L_x_6997:
[----:B------:R1:W-:Y:S01]  /*32b0*/  STG.E.64 [R46.64], R34 ;  /* 0x000000222e007986 */ /* 0x0003e2000c101b04 */
[----:B------:R-:W-:Y:S02]  /*32c0*/  @P1 F2FP.PACK_AB R143, RZ, R143 ;  /* 0x0000008fff8f123e */ /* 0x000fe400000000ff */
[----:B------:R-:W-:Y:S02]  /*32d0*/  @P1 F2FP.PACK_AB R147, RZ, R147 ;  /* 0x00000093ff93123e */ /* 0x000fe400000000ff */
[----:B------:R-:W-:Y:S02]  /*32e0*/  @P1 F2FP.PACK_AB R149, RZ, R149 ;  /* 0x00000095ff95123e */ /* 0x000fe400000000ff */
[----:B0-----:R-:W-:Y:S02]  /*32f0*/  IADD3 R32, P0, R71, c[0x0][0x248], RZ ;  /* 0x0000920047207a10 */ /* 0x001fe40007f1e0ff */
[----:B------:R-:W-:Y:S02]  /*3300*/  @P1 F2FP.PACK_AB R151, RZ, R151 ;  /* 0x00000097ff97123e */ /* 0x000fe400000000ff */
        /* <DEDUP_REMOVED lines=14> */
.L_x_6998:
[----:B-1----:R1:W-:Y:S01]  /*33f0*/  STG.E.64 [R32.64], R36 ;  /* 0x0000002420007986 */ /* 0x0023e2000c101b04 */
        /* <DEDUP_REMOVED lines=19> */
.L_x_6999:
[----:B-1----:R1:W-:Y:S01]  /*3530*/  STG.E.64 [R34.64], R38 ;  /* 0x0000002622007986 */ /* 0x0023e2000c101b04 */
[-C--:B0-----:R-:W-:Y:S01]  /*3540*/  FMUL.FTZ R32, R155, R0.reuse ;  /* 0x000000009b207220 */ /* 0x081fe20000410000 */
[----:B------:R-:W-:Y:S01]  /*3550*/  @P1 F2FP.PACK_AB R169, RZ, R169 ;  /* 0x000000a9ffa9123e */ /* 0x000fe200000000ff */
[----:B------:R-:W-:Y:S01]  /*3560*/  FMUL.FTZ R44, R157, R0 ;  /* 0x000000009d2c7220 */ /* 0x000fe20000410000 */
[----:B------:R-:W-:Y:S01]  /*3570*/  @P1 F2FP.PACK_AB R171, RZ, R171 ;  /* 0x000000abffab123e */ /* 0x000fe200000000ff */
[----:B------:R1:W0:Y:S01]  /*3580*/  F2F.F16.F32 R45, R32 ;  /* 0x00000020002d7304 */ /* 0x0002220000200800 */
[----:B------:R-:W-:Y:S02]  /*3590*/  @P1 F2FP.PACK_AB R185, RZ, R185 ;  /* 0x000000b9ffb9123e */ /* 0x000fe400000000ff */
[----:B------:R-:W-:Y:S02]  /*35a0*/  IADD3 R36, P0, R67, c[0x0][0x248], RZ ;  /* 0x0000920043247a10 */ /* 0x000fe40007f1e0ff */
[----:B------:R-:W-:-:S02]  /*35b0*/  @P1 F2FP.PACK_AB R181, RZ, R181 ;  /* 0x000000b5ffb5123e */ /* 0x000fc400000000ff */
[----:B------:R-:W-:Y:S02]  /*35c0*/  @P1 PRMT R133, R169, 0x7610, R133 ;  /* 0x00007610a9851816 */ /* 0x000fe40000000085 */
[----:B------:R-:W-:Y:S02]  /*35d0*/  @P1 PRMT R134, R171, 0x7610, R134 ;  /* 0x00007610ab861816 */ /* 0x000fe40000000086 */
[----:B------:R-:W-:Y:S02]  /*35e0*/  @P1 PRMT R135, R185, 0x7610, R135 ;  /* 0x00007610b9871816 */ /* 0x000fe40000000087 */
[----:B------:R-:W-:Y:S02]  /*35f0*/  IADD3.X R37, R66, c[0x0][0x24c], RZ, P0, !PT ;  /* 0x0000930042257a10 */ /* 0x000fe400007fe4ff */
[----:B------:R-:W-:Y:S01]  /*3600*/  @P1 PRMT R136, R181, 0x7610, R136 ;  /* 0x00007610b5881816 */ /* 0x000fe20000000088 */
[----:B------:R-:W-:Y:S05]  /*3610*/  @!P1 BRA `(.L_x_7000) ;  /* 0x0000008000009947 */ /* 0x000fea0003800000 */
[----:B01----:R-:W-:Y:S02]  /*3620*/  LOP3.LUT R34, R134, 0xffff, RZ, 0xc0, !PT ;  /* 0x0000ffff86227812 */ /* 0x003fe400078ec0ff */
[----:B------:R-:W-:-:S02]  /*3630*/  IADD3 R32, P0, R67, c[0x0][0x258], RZ ;  /* 0x0000960043207a10 */ /* 0x000fc40007f1e0ff */
[----:B------:R-:W-:Y:S01]  /*3640*/  PRMT R39, R135, 0x5410, R136 ;  /* 0x0000541087277816 */ /* 0x000fe20000000088 */
[----:B------:R-:W-:Y:S01]  /*3650*/  IMAD.WIDE.U32 R34, R34, 0x10000, RZ ;  /* 0x0001000022227825 */ /* 0x000fe200078e00ff */
[----:B------:R-:W-:-:S04]  /*3660*/  IADD3.X R33, R66, c[0x0][0x25c], RZ, P0, !PT ;  /* 0x0000970042217a10 */ /* 0x000fc800007fe4ff */
[----:B------:R-:W-:Y:S02]  /*3670*/  LOP3.LUT R35, R39, R35, RZ, 0xfc, !PT ;  /* 0x0000002327237212 */ /* 0x000fe400078efcff */
[----:B------:R-:W-:-:S05]  /*3680*/  LOP3.LUT R34, R34, 0xffff, R133, 0xf8, !PT ;  /* 0x0000ffff22227812 */ /* 0x000fca00078ef885 */
[----:B------:R0:W-:Y:S02]  /*3690*/  STG.E.64 [R32.64], R34 ;  /* 0x0000002220007986 */ /* 0x0001e4000c101b04 */
.L_x_7000:
[----:B01----:R0:W-:Y:S01]  /*36a0*/  STG.E.64 [R36.64], R40 ;  /* 0x0000002824007986 */ /* 0x0031e2000c101b04 */
[----:B------:R-:W1:Y:S01]  /*36b0*/  F2F.F16.F32 R44, R44 ;  /* 0x0000002c002c7304 */ /* 0x000e620000200800 */
[----:B------:R-:W-:Y:S02]  /*36c0*/  @P1 F2FP.PACK_AB R167, RZ, R167 ;  /* 0x000000a7ffa7123e */ /* 0x000fe400000000ff */
[----:B------:R-:W-:Y:S02]  /*36d0*/  @P1 F2FP.PACK_AB R173, RZ, R173 ;  /* 0x000000adffad123e */ /* 0x000fe400000000ff */
        /* <DEDUP_REMOVED lines=17> */
.L_x_7001:
[----:B01----:R0:W-:Y:S01]  /*37f0*/  STG.E.64 [R34.64], R42 ;  /* 0x0000002a22007986 */ /* 0x0031e2000c101b04 */
[-C--:B------:R-:W-:Y:S01]  /*3800*/  FMUL.FTZ R32, R163, R0.reuse ;  /* 0x00000000a3207220 */ /* 0x080fe20000410000 */
[----:B------:R-:W-:Y:S01]  /*3810*/  @P1 F2FP.PACK_AB R155, RZ, R155 ;  /* 0x0000009bff9b123e */ /* 0x000fe200000000ff */
[----:B------:R-:W-:Y:S01]  /*3820*/  FMUL.FTZ R0, R165, R0 ;  /* 0x00000000a5007220 */ /* 0x000fe20000410000 */
[----:B------:R-:W-:Y:S01]  /*3830*/  @P1 F2FP.PACK_AB R157, RZ, R157 ;  /* 0x0000009dff9d123e */ /* 0x000fe200000000ff */
[----:B------:R0:W1:Y:S01]  /*3840*/  F2F.F16.F32 R36, R32 ;  /* 0x0000002000247304 */ /* 0x0000620000200800 */
[----:B------:R-:W-:Y:S02]  /*3850*/  @P1 F2FP.PACK_AB R163, RZ, R163 ;  /* 0x000000a3ffa3123e */ /* 0x000fe400000000ff */
[----:B------:R-:W-:Y:S02]  /*3860*/  @P1 F2FP.PACK_AB R165, RZ, R165 ;  /* 0x000000a5ffa5123e */ /* 0x000fe400000000ff */
[----:B------:R-:W-:-:S02]  /*3870*/  @P1 PRMT R133, R155, 0x7610, R133 ;  /* 0x000076109b851816 */ /* 0x000fc40000000085 */
[----:B------:R-:W-:Y:S01]  /*3880*/  @P1 PRMT R134, R157, 0x7610, R134 ;  /* 0x000076109d861816 */ /* 0x000fe20000000086 */
[----:B------:R-:W2:Y:S01]  /*3890*/  F2F.F16.F32 R0, R0 ;  /* 0x0000000000007304 */ /* 0x000ea20000200800 */
[----:B------:R-:W-:Y:S02]  /*38a0*/  @P1 PRMT R135, R163, 0x7610, R135 ;  /* 0x00007610a3871816 */ /* 0x000fe40000000087 */
[----:B------:R-:W-:Y:S01]  /*38b0*/  @P1 PRMT R136, R165, 0x7610, R136 ;  /* 0x00007610a5881816 */ /* 0x000fe20000000088 */
[----:B------:R-:W-:Y:S05]  /*38c0*/  @!P1 BRA `(.L_x_7002) ;  /* 0x0000008000009947 */ /* 0x000fea0003800000 */
[----:B0-----:R-:W-:Y:S02]  /*38d0*/  LOP3.LUT R34, R134, 0xffff, RZ, 0xc0, !PT ;  /* 0x0000ffff86227812 */ /* 0x001fe400078ec0ff */
[----:B------:R-:W-:Y:S02]  /*38e0*/  IADD3 R32, P0, R63, c[0x0][0x258], RZ ;  /* 0x000096003f207a10 */ /* 0x000fe40007f1e0ff */
[----:B------:R-:W-:Y:S01]  /*38f0*/  PRMT R37, R135, 0x5410, R136 ;  /* 0x0000541087257816 */ /* 0x000fe20000000088 */
[----:B------:R-:W-:Y:S01]  /*3900*/  IMAD.WIDE.U32 R34, R34, 0x10000, RZ ;  /* 0x0001000022227825 */ /* 0x000fe200078e00ff */
[----:B------:R-:W-:-:S04]  /*3910*/  IADD3.X R33, R62, c[0x0][0x25c], RZ, P0, !PT ;  /* 0x000097003e217a10 */ /* 0x000fc800007fe4ff */
[----:B------:R-:W-:Y:S02]  /*3920*/  LOP3.LUT R35, R37, R35, RZ, 0xfc, !PT ;  /* 0x0000002325237212 */ /* 0x000fe400078efcff */
[----:B------:R-:W-:-:S05]  /*3930*/  LOP3.LUT R34, R34, 0xffff, R133, 0xf8, !PT ;  /* 0x0000ffff22227812 */ /* 0x000fca00078ef885 */
[----:B------:R0:W-:Y:S02]  /*3940*/  STG.E.64 [R32.64], R34 ;  /* 0x0000002220007986 */ /* 0x0001e4000c101b04 */
.L_x_7002:
[----:B0-----:R-:W-:Y:S01]  /*3950*/  IMAD.WIDE.U32 R32, R44, 0x10000, RZ ;  /* 0x000100002c207825 */ /* 0x001fe200078e00ff */
[----:B--2---:R-:W-:Y:S02]  /*3960*/  SHF.L.U32 R35, R0, 0x10, RZ ;  /* 0x0000001000237819 */ /* 0x004fe400000006ff */
[----:B------:R-:W-:Y:S02]  /*3970*/  IADD3 R34, P0, R63, c[0x0][0x248], RZ ;  /* 0x000092003f227a10 */ /* 0x000fe40007f1e0ff */
[----:B-1----:R-:W-:Y:S02]  /*3980*/  LOP3.LUT R33, R33, R35, R36, 0xfe, !PT ;  /* 0x0000002321217212 */ /* 0x002fe400078efe24 */
        /* <DEDUP_REMOVED lines=9> */
.L_x_7003:
        /* <DEDUP_REMOVED lines=56> */
.L_x_6993:
        /* <DEDUP_REMOVED lines=23> */
.L_x_6994:
[----:B------:R-:W-:Y:S01]  /*3f10*/  HFMA2.MMA R36, -RZ, RZ, 0, 9.5367431640625e-07 ;  /* 0x00000010ff247435 */ /* 0x000fe200000001ff */
[----:B------:R-:W-:-:S02]  /*3f20*/  MOV R35, R37 ;  /* 0x0000002500237202 */ /* 0x000fc40000000f00 */
[----:B------:R-:W-:Y:S02]  /*3f30*/  MOV R38, 0x1f ;  /* 0x0000001f00267802 */ /* 0x000fe40000000f00 */
[----:B------:R-:W-:Y:S02]  /*3f40*/  MOV R41, 0xffffffff ;  /* 0xffffffff00297802 */ /* 0x000fe40000000f00 */
[----:B------:R-:W-:Y:S02]  /*3f50*/  MOV R32, 0x3f70 ;  /* 0x00003f7000207802 */ /* 0x000fe40000000f00 */
[----:B-----5:R-:W-:Y:S05]  /*3f60*/  CALL.REL.NOINC `($__internal_101_$__cuda_sm70_shflsync_down_p) ;  /* 0x0000046000007944 */ /* 0x020fea0003c00000 */
[----:B-1----:R-:W-:Y:S01]  /*3f70*/  MOV R34, R35 ;  /* 0x0000002300227202 */ /* 0x002fe20000000f00 */
[----:B0-----:R-:W-:Y:S05]  /*3f80*/  BRA `(.L_x_7005) ;  /* 0xffffde6000007947 */ /* 0x001fea000383ffff */
.L_x_6995:
[----:B------:R-:W-:Y:S01]  /*3f90*/  HFMA2.MMA R36, -RZ, RZ, 0, 9.5367431640625e-07 ;  /* 0x00000010ff247435 */ /* 0x000fe200000001ff */
[----:B------:R-:W-:Y:S02]  /*3fa0*/  MOV R35, R39 ;  /* 0x0000002700237202 */ /* 0x000fe40000000f00 */
[----:B------:R-:W-:Y:S02]  /*3fb0*/  MOV R38, 0x1f ;  /* 0x0000001f00267802 */ /* 0x000fe40000000f00 */
[----:B------:R-:W-:-:S02]  /*3fc0*/  MOV R41, 0xffffffff ;  /* 0xffffffff00297802 */ /* 0x000fc40000000f00 */
[----:B------:R-:W-:Y:S02]  /*3fd0*/  MOV R32, 0x3ff0 ;  /* 0x00003ff000207802 */ /* 0x000fe40000000f00 */
[----:B01---5:R-:W-:Y:S05]  /*3fe0*/  CALL.REL.NOINC `($__internal_101_$__cuda_sm70_shflsync_down_p) ;  /* 0x000003e000007944 */ /* 0x023fea0003c00000 */
[----:B------:R-:W-:Y:S01]  /*3ff0*/  FADD.FTZ R37, R37, R34 ;  /* 0x0000002225257221 */ /* 0x000fe20000010000 */
[----:B0-----:R-:W-:Y:S01]  /*4000*/  HFMA2.MMA R36, -RZ, RZ, 0, 4.76837158203125e-07 ;  /* 0x00000008ff247435 */ /* 0x001fe200000001ff */
[----:B-1----:R-:W-:Y:S01]  /*4010*/  FADD.FTZ R40, R39, R35 ;  /* 0x0000002327287221 */ /* 0x002fe20000010000 */
[----:B------:R-:W-:Y:S02]  /*4020*/  MOV R38, 0x1f ;  /* 0x0000001f00267802 */ /* 0x000fe40000000f00 */
[----:B------:R-:W-:Y:S02]  /*4030*/  MOV R41, 0xffffffff ;  /* 0xffffffff00297802 */ /* 0x000fe40000000f00 */
[----:B------:R-:W-:Y:S02]  /*4040*/  MOV R35, R37 ;  /* 0x0000002500237202 */ /* 0x000fe40000000f00 */
[----:B------:R-:W-:Y:S02]  /*4050*/  MOV R32, 0x4070 ;  /* 0x0000407000207802 */ /* 0x000fe40000000f00 */
[----:B------:R-:W-:Y:S05]  /*4060*/  CALL.REL.NOINC `($__internal_101_$__cuda_sm70_shflsync_down_p) ;  /* 0x0000036000007944 */ /* 0x000fea0003c00000 */
[----:B0-----:R-:W-:Y:S01]  /*4070*/  HFMA2.MMA R36, -RZ, RZ, 0, 4.76837158203125e-07 ;  /* 0x00000008ff247435 */ /* 0x001fe200000001ff */
[----:B-1----:R-:W-:-:S02]  /*4080*/  MOV R34, R35 ;  /* 0x0000002300227202 */ /* 0x002fc40000000f00 */
[----:B------:R-:W-:Y:S02]  /*4090*/  MOV R35, R40 ;  /* 0x0000002800237202 */ /* 0x000fe40000000f00 */
[----:B------:R-:W-:Y:S02]  /*40a0*/  MOV R38, 0x1f ;  /* 0x0000001f00267802 */ /* 0x000fe40000000f00 */
[----:B------:R-:W-:Y:S02]  /*40b0*/  MOV R41, 0xffffffff ;  /* 0xffffffff00297802 */ /* 0x000fe40000000f00 */
[----:B------:R-:W-:Y:S02]  /*40c0*/  MOV R32, 0x40e0 ;  /* 0x000040e000207802 */ /* 0x000fe40000000f00 */
[----:B------:R-:W-:Y:S05]  /*40d0*/  CALL.REL.NOINC `($__internal_101_$__cuda_sm70_shflsync_down_p) ;  /* 0x000002f000007944 */ /* 0x000fea0003c00000 */
[----:B------:R-:W-:Y:S01]  /*40e0*/  FADD.FTZ R37, R34, R37 ;  /* 0x0000002522257221 */ /* 0x000fe20000010000 */
[----:B0-----:R-:W-:Y:S01]  /*40f0*/  HFMA2.MMA R36, -RZ, RZ, 0, 2.384185791015625e-07 ;  /* 0x00000004ff247435 */ /* 0x001fe200000001ff */
[----:B-1----:R-:W-:Y:S01]  /*4100*/  FADD.FTZ R40, R40, R35 ;  /* 0x0000002328287221 */ /* 0x002fe20000010000 */
[----:B------:R-:W-:Y:S02]  /*4110*/  MOV R38, 0x1f ;  /* 0x0000001f00267802 */ /* 0x000fe40000000f00 */
[----:B------:R-:W-:-:S02]  /*4120*/  MOV R41, 0xffffffff ;  /* 0xffffffff00297802 */ /* 0x000fc40000000f00 */
[----:B------:R-:W-:Y:S02]  /*4130*/  MOV R35, R37 ;  /* 0x0000002500237202 */ /* 0x000fe40000000f00 */
[----:B------:R-:W-:Y:S02]  /*4140*/  MOV R32, 0x4160 ;  /* 0x0000416000207802 */ /* 0x000fe40000000f00 */
[----:B------:R-:W-:Y:S05]  /*4150*/  CALL.REL.NOINC `($__internal_101_$__cuda_sm70_shflsync_down_p) ;  /* 0x0000027000007944 */ /* 0x000fea0003c00000 */
[----:B0-----:R-:W-:Y:S01]  /*4160*/  HFMA2.MMA R36, -RZ, RZ, 0, 2.384185791015625e-07 ;  /* 0x00000004ff247435 */ /* 0x001fe200000001ff */
[----:B-1----:R-:W-:Y:S01]  /*4170*/  IMAD.MOV.U32 R34, RZ, RZ, R35 ;  /* 0x000000ffff227224 */ /* 0x002fe200078e0023 */
[----:B------:R-:W-:Y:S02]  /*4180*/  MOV R35, R40 ;  /* 0x0000002800237202 */ /* 0x000fe40000000f00 */
[----:B------:R-:W-:Y:S02]  /*4190*/  MOV R38, 0x1f ;  /* 0x0000001f00267802 */ /* 0x000fe40000000f00 */
[----:B------:R-:W-:Y:S02]  /*41a0*/  MOV R41, 0xffffffff ;  /* 0xffffffff00297802 */ /* 0x000fe40000000f00 */
[----:B------:R-:W-:-:S02]  /*41b0*/  MOV R32, 0x41d0 ;  /* 0x000041d000207802 */ /* 0x000fc40000000f00 */
[----:B------:R-:W-:Y:S05]  /*41c0*/  CALL.REL.NOINC `($__internal_101_$__cuda_sm70_shflsync_down_p) ;  /* 0x0000020000007944 */ /* 0x000fea0003c00000 */
[----:B------:R-:W-:Y:S01]  /*41d0*/  FADD.FTZ R37, R34, R37 ;  /* 0x0000002522257221 */ /* 0x000fe20000010000 */
[----:B0-----:R-:W-:Y:S01]  /*41e0*/  HFMA2.MMA R36, -RZ, RZ, 0, 1.1920928955078125e-07 ;  /* 0x00000002ff247435 */ /* 0x001fe200000001ff */
[----:B-1----:R-:W-:Y:S01]  /*41f0*/  FADD.FTZ R40, R40, R35 ;  /* 0x0000002328287221 */ /* 0x002fe20000010000 */
[----:B------:R-:W-:-:S02]  /*4200*/  MOV R38, 0x1f ;  /* 0x0000001f00267802 */ /* 0x000fc40000000f00 */
[----:B------:R-:W-:Y:S02]  /*4210*/  MOV R41, 0xffffffff ;  /* 0xffffffff00297802 */ /* 0x000fe40000000f00 */
[----:B------:R-:W-:Y:S02]  /*4220*/  MOV R35, R37 ;  /* 0x0000002500237202 */ /* 0x000fe40000000f00 */
[----:B------:R-:W-:Y:S02]  /*4230*/  MOV R32, 0x4250 ;  /* 0x0000425000207802 */ /* 0x000fe40000000f00 */
[----:B------:R-:W-:Y:S05]  /*4240*/  CALL.REL.NOINC `($__internal_101_$__cuda_sm70_shflsync_down_p) ;  /* 0x0000018000007944 */ /* 0x000fea0003c00000 */
[----:B0-----:R-:W-:Y:S01]  /*4250*/  HFMA2.MMA R36, -RZ, RZ, 0, 1.1920928955078125e-07 ;  /* 0x00000002ff247435 */ /* 0x001fe200000001ff */
[----:B-1----:R-:W-:Y:S02]  /*4260*/  MOV R34, R35 ;  /* 0x0000002300227202 */ /* 0x002fe40000000f00 */
[----:B------:R-:W-:Y:S02]  /*4270*/  MOV R35, R40 ;  /* 0x0000002800237202 */ /* 0x000fe40000000f00 */
[----:B------:R-:W-:Y:S02]  /*4280*/  MOV R38, 0x1f ;  /* 0x0000001f00267802 */ /* 0x000fe40000000f00 */
[----:B------:R-:W-:-:S02]  /*4290*/  MOV R41, 0xffffffff ;  /* 0xffffffff00297802 */ /* 0x000fc40000000f00 */
[----:B------:R-:W-:Y:S02]  /*42a0*/  MOV R32, 0x42c0 ;  /* 0x000042c000207802 */ /* 0x000fe40000000f00 */
[----:B------:R-:W-:Y:S05]  /*42b0*/  CALL.REL.NOINC `($__internal_101_$__cuda_sm70_shflsync_down_p) ;  /* 0x0000011000007944 */ /* 0x000fea0003c00000 */
[----:B------:R-:W-:Y:S01]  /*42c0*/  FADD.FTZ R37, R34, R37 ;  /* 0x0000002522257221 */ /* 0x000fe20000010000 */
[----:B0-----:R-:W-:Y:S01]  /*42d0*/  HFMA2.MMA R36, -RZ, RZ, 0, 5.9604644775390625e-08 ;  /* 0x00000001ff247435 */ /* 0x001fe200000001ff */
[----:B-1----:R-:W-:Y:S01]  /*42e0*/  FADD.FTZ R39, R40, R35 ;  /* 0x0000002328277221 */ /* 0x002fe20000010000 */
[----:B------:R-:W-:Y:S02]  /*42f0*/  MOV R38, 0x1f ;  /* 0x0000001f00267802 */ /* 0x000fe40000000f00 */
[----:B------:R-:W-:Y:S02]  /*4300*/  MOV R41, 0xffffffff ;  /* 0xffffffff00297802 */ /* 0x000fe40000000f00 */
[----:B------:R-:W-:Y:S02]  /*4310*/  MOV R35, R37 ;  /* 0x0000002500237202 */ /* 0x000fe40000000f00 */
[----:B------:R-:W-:Y:S02]  /*4320*/  MOV R32, 0x4340 ;  /* 0x0000434000207802 */ /* 0x000fe40000000f00 */
[----:B------:R-:W-:Y:S05]  /*4330*/  CALL.REL.NOINC `($__internal_101_$__cuda_sm70_shflsync_down_p) ;  /* 0x0000009000007944 */ /* 0x000fea0003c00000 */
[----:B0-----:R-:W-:Y:S01]  /*4340*/  HFMA2.MMA R36, -RZ, RZ, 0, 5.9604644775390625e-08 ;  /* 0x00000001ff247435 */ /* 0x001fe200000001ff */
[----:B-1----:R-:W-:-:S02]  /*4350*/  MOV R60, R35 ;  /* 0x00000023003c7202 */ /* 0x002fc40000000f00 */
[----:B------:R-:W-:Y:S02]  /*4360*/  MOV R35, R39 ;  /* 0x0000002700237202 */ /* 0x000fe40000000f00 */
[----:B------:R-:W-:Y:S02]  /*4370*/  MOV R38, 0x1f ;  /* 0x0000001f00267802 */ /* 0x000fe40000000f00 */
[----:B------:R-:W-:Y:S02]  /*4380*/  MOV R41, 0xffffffff ;  /* 0xffffffff00297802 */ /* 0x000fe40000000f00 */
[----:B------:R-:W-:Y:S02]  /*4390*/  MOV R32, 0x43b0 ;  /* 0x000043b000207802 */ /* 0x000fe40000000f00 */
[----:B------:R-:W-:Y:S05]  /*43a0*/  CALL.REL.NOINC `($__internal_101_$__cuda_sm70_shflsync_down_p) ;  /* 0x0000002000007944 */ /* 0x000fea0003c00000 */
[----:B-1----:R-:W-:Y:S01]  /*43b0*/  MOV R32, R35 ;  /* 0x0000002300207202 */ /* 0x002fe20000000f00 */
[----:B0-----:R-:W-:Y:S05]  /*43c0*/  BRA `(.L_x_7006) ;  /* 0xffffdb4000007947 */ /* 0x001fea000383ffff */
        .weak           $__internal_101_$__cuda_sm70_shflsync_down_p
        .type           $__internal_101_$__cuda_sm70_shflsync_down_p,@function
        .size           $__internal_101_$__cuda_sm70_shflsync_down_p,(.L_x_12977 - $__internal_101_$__cuda_sm70_shflsync_down_p)
$__internal_101_$__cuda_sm70_shflsync_down_p:
[----:B------:R-:W-:Y:S01]  /*43d0*/  HFMA2.MMA R33, -RZ, RZ, 0, 0 ;  /* 0x00000000ff217435 */ /* 0x000fe200000001ff */
[----:B------:R-:W-:Y:S04]  /*43e0*/  WARPSYNC R41 ;  /* 0x0000002900007348 */ /* 0x000fe80003800000 */
[----:B------:R0:W1:Y:S01]  /*43f0*/  SHFL.DOWN PT, R35, R35, R36, R38 ;  /* 0x0800002423237389 */ /* 0x00006200000e0026 */
[----:B------:R-:W-:Y:S05]  /*4400*/  RET.REL.NODEC R32 `(_ZN10layer_norm13ln_bwd_kernelINS_13Kernel_traitsIf6__halfS2_S2_fjLj7168ELj1ELj1ELj8ELj8ENS_18Kernel_traits_baseILj7168EfS2_S2_S2_fjLj256EEEEELb0ELb0ELb0ELb1EEEvNS_9BwdParamsE) ;  /* 0xffffbbf020007950 */ /* 0x000fea0003c3ffff */
.L_x_7007:
        /* <DEDUP_REMOVED lines=15> */
.L_x_12977:


//--------------------- .text._ZN10layer_norm13ln_bwd_kernelINS_13Kernel_traitsIf6__halfS2_S2_fjLj7168ELj1ELj1ELj8ELj8ENS_18Kernel_traits_baseILj7168EfS2_S2_S2_fjLj256EEEEELb0ELb0ELb1ELb0EEEvNS_9BwdParamsE --------------------------
	.section	.text._ZN10layer_norm13ln_bwd_kernelINS_13Kernel_traitsIf6__halfS2_S2_fjLj7168ELj1ELj1ELj8ELj8ENS_18Kernel_traits_baseILj7168EfS2_S2_S2_fjLj256EEEEELb0ELb0ELb1ELb0EEEvNS_9BwdParamsE,"ax",@progbits
	.sectioninfo	@"SHI_REGISTERS=194"
	.align	128
        .global         _ZN10layer_norm13ln_bwd_kernelINS_13Kernel_traitsIf6__halfS2_S2_fjLj7168ELj1ELj1ELj8ELj8ENS_18Kernel_traits_baseILj7168EfS2_S2_S2_fjLj256EEEEELb0ELb0ELb1ELb0EEEvNS_9BwdParamsE
        .type           _ZN10layer_norm13ln_bwd_kernelINS_13Kernel_traitsIf6__halfS2_S2_fjLj7168ELj1ELj1ELj8ELj8ENS_18Kernel_traits_baseILj7168EfS2_S2_S2_fjLj256EEEEELb0ELb0ELb1ELb0EEEvNS_9BwdParamsE,@function
        .size           _ZN10layer_norm13ln_bwd_kernelINS_13Kernel_traitsIf6__halfS2_S2_fjLj7168ELj1ELj1ELj8ELj8ENS_18Kernel_traits_baseILj7168EfS2_S2_S2_fjLj256EEEEELb0ELb0ELb1ELb0EEEvNS_9BwdParamsE,(.L_x_12978 - _ZN10layer_norm13ln_bwd_kernelINS_13Kernel_traitsIf6__halfS2_S2_fjLj7168ELj1ELj1ELj8ELj8ENS_18Kernel_traits_baseILj7168EfS2_S2_S2_fjLj256EEEEELb0ELb0ELb1ELb0EEEvNS_9BwdParamsE)
        .other          _ZN10layer_norm13ln_bwd_kernelINS_13Kernel_traitsIf6__halfS2_S2_fjLj7168ELj1ELj1ELj8ELj8ENS_18Kernel_traits_baseILj7168EfS2_S2_S2_fjLj256EEEEELb0ELb0ELb1ELb0EEEvNS_9BwdParamsE,@"STO_CUDA_ENTRY STV_DEFAULT"
_ZN10layer_norm13ln_bwd_kernelINS_13Kernel_traitsIf6__halfS2_S2_fjLj7168ELj1ELj1ELj8ELj8ENS_18Kernel_traits_baseILj7168EfS2_S2_S2_fjLj256EEEEELb0ELb0ELb1ELb0EEEvNS_9BwdParamsE:
.text._ZN10layer_norm13ln_bwd_kernelINS_13Kernel_traitsIf6__halfS2_S2_fjLj7168ELj1ELj1ELj8ELj8ENS_18Kernel_traits_baseILj7168EfS2_S2_S2_fjLj256EEEEELb0ELb0ELb1ELb0EEEvNS_9BwdParamsE:
        /* <DEDUP_REMOVED lines=15> */
[C---:B------:R-:W-:Y:S02]  /*00f0*/  ISETP.GE.U32.AND P3, PT, R0.reuse, 0x400, PT ;  /* 0x000004000000780c */ /* 0x040fe40003f66070 */
[----:B------:R-:W-:Y:S01]  /*0100*/  @P6 MOV R3, 0x10 ;  /* 0x0000001000036802 */ /* 0x000fe20000000f00 */
[----:B------:R-:W-:Y:S01]  /*0110*/  @P5 IMAD.MOV.U32 R7, RZ, RZ, 0x10 ;  /* 0x00000010ff075424 */ /* 0x000fe200078e00ff */
[----:B------:R-:W-:Y:S02]  /*0120*/  ISETP.GE.U32.AND P0, PT, R0, 0x500, PT ;  /* 0x000005000000780c */ /* 0x000fe40003f06070 */
[----:B------:R-:W-:Y:S01]  /*0130*/  @P4 MOV R9, 0x10 ;  /* 0x0000001000094802 */ /* 0x000fe20000000f00 */
[C---:B------:R-:W-:Y:S01]  /*0140*/  @P6 IMAD.WIDE.U32 R2, R4.reuse, R3, c[0x0][0x1b0] ;  /* 0x00006c0004026625 */ /* 0x040fe200078e0003 */
[----:B------:R-:W-:Y:S01]  /*0150*/  @P6 LOP3.LUT R4, R4, 0x100, RZ, 0xfc, !PT ;  /* 0x0000010004046812 */ /* 0x000fe200078efcff */
[----:B------:R-:W0:Y:S01]  /*0160*/  S2UR UR6, SR_CTAID.X ;  /* 0x00000000000679c3 */ /* 0x000e220000002500 */
[----:B------:R-:W-:-:S02]  /*0170*/  ISETP.GE.U32.AND P1, PT, R0, 0x600, PT ;  /* 0x000006000000780c */ /* 0x000fc40003f26070 */
[----:B------:R1:W5:Y:S01]  /*0180*/  @P6 LDG.E.128 R84, [R2.64] ;  /* 0x0000000402546981 */ /* 0x000362000c1e1d00 */
[C---:B------:R-:W-:Y:S01]  /*0190*/  @P5 IMAD.WIDE.U32 R6, R4.reuse, R7, c[0x0][0x1b0] ;  /* 0x00006c0004065625 */ /* 0x040fe200078e0007 */
[----:B------:R-:W-:Y:S02]  /*01a0*/  @P5 IADD3 R4, R4, 0x100, RZ ;  /* 0x0000010004045810 */ /* 0x000fe40007ffe0ff */
[----:B------:R-:W-:Y:S01]  /*01b0*/  ISETP.GE.U32.AND P2, PT, R0, 0x700, PT ;  /* 0x000007000000780c */ /* 0x000fe20003f46070 */
[----:B------:R-:W-:Y:S01]  /*01c0*/  @P3 IMAD.MOV.U32 R11, RZ, RZ, 0x10 ;  /* 0x00000010ff0b3424 */ /* 0x000fe200078e00ff */
[----:B------:R-:W-:Y:S01]  /*01d0*/  @P0 MOV R13, 0x10 ;  /* 0x00000010000d0802 */ /* 0x000fe20000000f00 */
[C---:B------:R-:W-:Y:S01]  /*01e0*/  @P4 IMAD.WIDE.U32 R8, R4.reuse, R9, c[0x0][0x1b0] ;  /* 0x00006c0004084625 */ /* 0x040fe200078e0009 */
[----:B------:R-:W-:Y:S01]  /*01f0*/  @P4 IADD3 R4, R4, 0x100, RZ ;  /* 0x0000010004044810 */ /* 0x000fe20007ffe0ff */
[----:B------:R2:W5:Y:S01]  /*0200*/  @P5 LDG.E.128 R80, [R6.64] ;  /* 0x0000000406505981 */ /* 0x000562000c1e1d00 */
[----:B------:R-:W-:Y:S01]  /*0210*/  P2R R5, PR, RZ, 0x8 ;  /* 0x00000008ff057803 */ /* 0x000fe20000000000 */
[----:B------:R-:W-:Y:S01]  /*0220*/  @P1 IMAD.MOV.U32 R15, RZ, RZ, 0x10 ;  /* 0x00000010ff0f1424 */ /* 0x000fe200078e00ff */
[----:B------:R-:W-:Y:S01]  /*0230*/  P2R R5, PR, RZ, 0x4 ;  /* 0x00000004ff057803 */ /* 0x000fe20000000000 */
[C---:B------:R-:W-:Y:S01]  /*0240*/  @P3 IMAD.WIDE.U32 R10, R4.reuse, R11, c[0x0][0x1b0] ;  /* 0x00006c00040a3625 */ /* 0x040fe200078e000b */
[----:B------:R-:W-:Y:S01]  /*0250*/  @P3 IADD3 R4, R4, 0x100, RZ ;  /* 0x0000010004043810 */ /* 0x000fe20007ffe0ff */
[----:B------:R3:W5:Y:S02]  /*0260*/  @P4 LDG.E.128 R76, [R8.64] ;  /* 0x00000004084c4981 */ /* 0x000764000c1e1d00 */
[----:B------:R-:W-:-:S02]  /*0270*/  @P2 MOV R5, 0x10 ;  /* 0x0000001000052802 */ /* 0x000fc40000000f00 */
        /* <DEDUP_REMOVED lines=43> */
.L_x_7161:
[----:B------:R-:W-:-:S04]  /*0530*/  IMAD.MOV.U32 R97, RZ, RZ, 0x4 ;  /* 0x00000004ff617424 */ /* 0x000fc800078e00ff */
        /* <DEDUP_REMOVED lines=26> */
.L_x_7013:
[----:B------:R-:W-:Y:S02]  /*06e0*/  IADD3 R91, R119, 0x100, RZ ;  /* 0x00000100775b7810 */ /* 0x000fe40007ffe0ff */
.L_x_7012:
[----:B------:R-:W-:Y:S05]  /*06f0*/  BSYNC B1 ;  /* 0x0000000000017941 */ /* 0x000fea0003800000 */
.L_x_7011:
        /* <DEDUP_REMOVED lines=8> */
.L_x_7016:
[----:B------:R-:W-:Y:S02]  /*0780*/  IADD3 R91, R91, 0x100, RZ ;  /* 0x000001005b5b7810 */ /* 0x000fe40007ffe0ff */
.L_x_7015:
[----:B------:R-:W-:Y:S05]  /*0790*/  BSYNC B1 ;  /* 0x0000000000017941 */ /* 0x000fea0003800000 */
.L_x_7014:
        /* <DEDUP_REMOVED lines=8> */
.L_x_7019:
[----:B------:R-:W-:Y:S02]  /*0820*/  IADD3 R91, R91, 0x100, RZ ;  /* 0x000001005b5b7810 */ /* 0x000fe40007ffe0ff */
.L_x_7018:
[----:B------:R-:W-:Y:S05]  /*0830*/  BSYNC B1 ;  /* 0x0000000000017941 */ /* 0x000fea0003800000 */
.L_x_7017:
        /* <DEDUP_REMOVED lines=8> */
.L_x_7022:
[----:B------:R-:W-:Y:S02]  /*08c0*/  IADD3 R91, R91, 0x100, RZ ;  /* 0x000001005b5b7810 */ /* 0x000fe40007ffe0ff */
.L_x_7021:
[----:B------:R-:W-:Y:S05]  /*08d0*/  BSYNC B1 ;  /* 0x0000000000017941 */ /* 0x000fea0003800000 */
.L_x_7020:
[----:B------:R-:W-:Y:S01]  /*08e0*/  BSSY B1, `(.L_x_7023) ;  /* 0x0000008000017945 */ /* 0x000fe20003800000 */
[----:B------:R-:W-:Y:S05]  /*08f0*/  @!P0 BRA `(.L_x_7024) ;  /* 0x0000006000008947 */ /* 0x000fea0003800000 */
[----:B------:R-:W-:-:S04]  /*0900*/  ISETP.NE.U32.AND P3, PT, RZ, c[0x0][0x218], PT ;  /* 0x00008600ff007a0c */ /* 0x000fc80003f65070 */
[----:B------:R-:W-:-:S13]  /*0910*/  ISETP.NE.AND.EX P3, PT, RZ, c[0x0][0x21c], PT, P3 ;  /* 0x00008700ff007a0c */ /* 0x000fda0003f65330 */
[----:B------:R-:W-:Y:S05]  /*0920*/  @!P3 BRA `(.L_x_7025) ;  /* 0x000000200000b947 */ /* 0x000fea0003800000 */
[----:B------:R-:W-:-:S06]  /*0930*/  IMAD.WIDE.U32 R110, R91, R90, c[0x0][0x218] ;  /* 0x000086005b6e7625 */ /* 0x000fcc00078e005a */
[----:B------:R-:W5:Y:S02]  /*0940*/  LDG.E.64 R110, [R110.64] ;  /* 0x000000046e6e7981 */ /* 0x000f64000c1e1b00 */
.L_x_7025:
[----:B------:R-:W-:Y:S02]  /*0950*/  IADD3 R91, R91, 0x100, RZ ;  /* 0x000001005b5b7810 */ /* 0x000fe40007ffe0ff */
.L_x_7024:
[----:B------:R-:W-:Y:S05]  /*0960*/  BSYNC B1 ;  /* 0x0000000000017941 */ /* 0x000fea0003800000 */
.L_x_7023:
[----:B------:R-:W-:Y:S01]  /*0970*/  BSSY B1, `(.L_x_7026) ;  /* 0x0000008000017945 */ /* 0x000fe20003800000 */
[----:B------:R-:W-:Y:S05]  /*0980*/  @!P1 BRA `(.L_x_7027) ;  /* 0x0000006000009947 */ /* 0x000fea0003800000 */
[----:B------:R-:W-:-:S04]  /*0990*/  ISETP.NE.U32.AND P3, PT, RZ, c[0x0][0x218], PT ;  /* 0x00008600ff007a0c */ /* 0x000fc80003f65070 */
[----:B------:R-:W-:-:S13]  /*09a0*/  ISETP.NE.AND.EX P3, PT, RZ, c[0x0][0x21c], PT, P3 ;  /* 0x00008700ff007a0c */ /* 0x000fda0003f65330 */
[----:B------:R-:W-:Y:S05]  /*09b0*/  @!P3 BRA `(.L_x_7028) ;  /* 0x000000200000b947 */ /* 0x000fea0003800000 */
[----:B------:R-:W-:-:S06]  /*09c0*/  IMAD.WIDE.U32 R112, R91, R90, c[0x0][0x218] ;  /* 0x000086005b707625 */ /* 0x000fcc00078e005a */
[----:B------:R-:W5:Y:S02]  /*09d0*/  LDG.E.64 R112, [R112.64] ;  /* 0x0000000470707981 */ /* 0x000f64000c1e1b00 */
.L_x_7028:
[----:B------:R-:W-:Y:S02]  /*09e0*/  IADD3 R91, R91, 0x100, RZ ;  /* 0x000001005b5b7810 */ /* 0x000fe40007ffe0ff */
.L_x_7027:
[----:B------:R-:W-:Y:S05]  /*09f0*/  BSYNC B1 ;  /* 0x0000000000017941 */ /* 0x000fea0003800000 */
.L_x_7026:
[----:B------:R-:W-:Y:S01]  /*0a00*/  ISETP.NE.U32.AND P3, PT, RZ, c[0x0][0x218], PT ;  /* 0x00008600ff007a0c */ /* 0x000fe20003f65070 */
[----:B------:R-:W-:Y:S01]  /*0a10*/  IMAD.MOV.U32 R92, RZ, RZ, RZ ;  /* 0x000000ffff5c7224 */ /* 0x000fe200078e00ff */
[----:B------:R-:W-:Y:S02]  /*0a20*/  MOV R95, RZ ;  /* 0x000000ff005f7202 */ /* 0x000fe40000000f00 */
[----:B------:R-:W-:-:S04]  /*0a30*/  ISETP.NE.AND.EX P3, PT, RZ, c[0x0][0x21c], PT, P3 ;  /* 0x00008700ff007a0c */ /* 0x000fc80003f65330 */
[----:B------:R-:W-:-:S13]  /*0a40*/  ISETP.LT.U32.OR P3, PT, R0, 0x700, !P3 ;  /* 0x000007000000780c */ /* 0x000fda0005f61470 */
[----:B------:R-:W-:Y:S05]  /*0a50*/  @P3 BRA `(.L_x_7029) ;  /* 0x000019a000003947 */ /* 0x000fea0003800000 */
[----:B------:R-:W-:-:S05]  /*0a60*/  IMAD.WIDE.U32 R90, R91, R90, c[0x0][0x218] ;  /* 0x000086005b5a7625 */ /* 0x000fca00078e005a */
[----:B------:R2:W5:Y:S01]  /*0a70*/  LDG.E.64 R114, [R90.64] ;  /* 0x000000045a727981 */ /* 0x000562000c1e1b00 */
[----:B------:R-:W-:Y:S05]  /*0a80*/  BRA `(.L_x_7029) ;  /* 0x0000197000007947 */ /* 0x000fea0003800000 */
.L_x_7010:
[----:B---3--:R-:W-:Y:S01]  /*0a90*/  IADD3 R92, R98, -0x1, RZ ;  /* 0xffffffff625c7810 */ /* 0x008fe20007ffe0ff */
[----:B------:R-:W-:Y:S01]  /*0aa0*/  BSSY B1, `(.L_x_7030) ;  /* 0x000003f000017945 */ /* 0x000fe20003800000 */
[----:B------:R-:W-:Y:S01]  /*0ab0*/  LOP3.LUT P3, RZ, R0, 0xffffff00, RZ, 0xc0, !PT ;  /* 0xffffff0000ff7812 */ /* 0x000fe2000786c0ff */
[----:B------:R-:W-:Y:S01]  /*0ac0*/  HFMA2.MMA R95, -RZ, RZ, 0, 0 ;  /* 0x00000000ff5f7435 */ /* 0x000fe200000001ff */
[----:B------:R-:W-:Y:S01]  /*0ad0*/  MOV R97, R119 ;  /* 0x0000007700617202 */ /* 0x000fe20000000f00 */
[----:B------:R-:W-:-:S05]  /*0ae0*/  IMAD R92, R92, c[0x0][0x168], RZ ;  /* 0x00005a005c5c7a24 */ /* 0x000fca00078e02ff */
[----:B------:R-:W-:-:S04]  /*0af0*/  SHF.R.S32.HI R93, RZ, 0x1f, R92 ;  /* 0x0000001fff5d7819 */ /* 0x000fc8000001145c */
[----:B------:R-:W-:Y:S01]  /*0b00*/  LEA.HI R93, R93, R92, RZ, 0x2 ;  /* 0x0000005c5d5d7211 */ /* 0x000fe200078f10ff */
[----:B------:R-:W-:-:S03]  /*0b10*/  IMAD.MOV.U32 R92, RZ, RZ, RZ ;  /* 0x000000ffff5c7224 */ /* 0x000fc600078e00ff */
        /* <DEDUP_REMOVED lines=13> */
[----:B------:R-:W-:Y:S01]  /*0bf0*/  HADD2.F32 R99, -RZ, R96.H0_H0 ;  /* 0x20000060ff637230 */ /* 0x000fe20000004100 */
[----:B---3--:R-:W-:-:S03]  /*0c00*/  IMAD.MOV.U32 R92, RZ, RZ, R94 ;  /* 0x000000ffff5c7224 */ /* 0x008fc600078e005e */
[----:B0-----:R-:W-:Y:S01]  /*0c10*/  HADD2.F32 R89, -RZ, R100.H0_H0 ;  /* 0x20000064ff597230 */ /* 0x001fe20000004100 */
[--C-:B------:R-:W-:Y:S02]  /*0c20*/  SHF.R.U64 R102, R94, 0x10, R95.reuse ;  /* 0x000000105e667819 */ /* 0x100fe4000000125f */
[----:B------:R-:W-:Y:S02]  /*0c30*/  MOV R88, R95 ;  /* 0x0000005f00587202 */ /* 0x000fe40000000f00 */
[----:B------:R-:W-:Y:S01]  /*0c40*/  SHF.R.U32.HI R96, RZ, 0x10, R95 ;  /* 0x00000010ff607819 */ /* 0x000fe2000001165f */
[C---:B------:R-:W-:Y:S01]  /*0c50*/  FADD.FTZ R95, -R98.reuse, R89 ;  /* 0x00000059625f7221 */ /* 0x040fe20000010100 */
[----:B------:R-:W-:Y:S01]  /*0c60*/  HADD2.F32 R89, -RZ, R92.H0_H0 ;  /* 0x2000005cff597230 */ /* 0x000fe20000004100 */
[----:B------:R-:W-:Y:S01]  /*0c70*/  FADD.FTZ R99, -R98, R99 ;  /* 0x0000006362637221 */ /* 0x000fe20000010100 */
[----:B------:R-:W-:Y:S01]  /*0c80*/  SHF.R.U32.HI R103, RZ, 0x10, R97 ;  /* 0x00000010ff677819 */ /* 0x000fe20000011661 */
[----:B------:R-:W-:-:S02]  /*0c90*/  HADD2.F32 R101, -RZ, R97.H0_H0 ;  /* 0x20000061ff657230 */ /* 0x000fc40000004100 */
[----:B------:R-:W-:Y:S01]  /*0ca0*/  HADD2.F32 R92, -RZ, R102.H0_H0 ;  /* 0x20000066ff5c7230 */ /* 0x000fe20000004100 */
[----:B------:R-:W-:Y:S02]  /*0cb0*/  FMUL.FTZ R127, R118, R99 ;  /* 0x00000063767f7220 */ /* 0x000fe40000410000 */
[-C--:B------:R-:W-:Y:S01]  /*0cc0*/  FMUL.FTZ R128, R84, R89.reuse ;  /* 0x0000005954807220 */ /* 0x080fe20000410000 */
[----:B------:R-:W-:Y:S01]  /*0cd0*/  HADD2.F32 R103, -RZ, R103.H0_H0 ;  /* 0x20000067ff677230 */ /* 0x000fe20000004100 */
[----:B------:R-:W-:Y:S01]  /*0ce0*/  FADD.FTZ R28, R28, R89 ;  /* 0x000000591c1c7221 */ /* 0x000fe20000010000 */
[----:B------:R-:W-:Y:S01]  /*0cf0*/  HADD2.F32 R97, -RZ, R88.H0_H0 ;  /* 0x20000058ff617230 */ /* 0x000fe20000004100 */
[----:B------:R-:W-:Y:S02]  /*0d00*/  FFMA.FTZ R56, R127, R89, R56 ;  /* 0x000000597f387223 */ /* 0x000fe40000010038 */
[----:B------:R-:W-:Y:S02]  /*0d10*/  FADD.FTZ R101, -R98, R101 ;  /* 0x0000006562657221 */ /* 0x000fe40000010100 */
[----:B------:R-:W-:-:S02]  /*0d20*/  FMUL.FTZ R126, R118, R95 ;  /* 0x0000005f767e7220 */ /* 0x000fc40000410000 */
[----:B------:R-:W-:Y:S02]  /*0d30*/  FMUL.FTZ R131, R85, R92 ;  /* 0x0000005c55837220 */ /* 0x000fe40000410000 */
[----:B------:R-:W-:Y:S02]  /*0d40*/  FADD.FTZ R88, RZ, R128 ;  /* 0x00000080ff587221 */ /* 0x000fe40000010000 */
[----:B------:R-:W-:Y:S01]  /*0d50*/  FFMA.FTZ R89, R127, R128, RZ ;  /* 0x000000807f597223 */ /* 0x000fe200000100ff */
        /* <DEDUP_REMOVED lines=13> */
[----:B------:R-:W-:Y:S01]  /*0e30*/  FFMA.FTZ R58, R129, R97, R58 ;  /* 0x00000061813a7223 */ /* 0x000fe2000001003a */
[----:B------:R-:W-:Y:S01]  /*0e40*/  IADD3 R97, R119, 0x100, RZ ;  /* 0x0000010077617810 */ /* 0x000fe20007ffe0ff */
[----:B------:R-:W-:Y:S02]  /*0e50*/  FADD.FTZ R31, R31, R94 ;  /* 0x0000005e1f1f7221 */ /* 0x000fe40000010000 */
[----:B------:R-:W-:-:S02]  /*0e60*/  FFMA.FTZ R59, R132, R94, R59 ;  /* 0x0000005e843b7223 */ /* 0x000fc4000001003b */
[----:B------:R-:W-:Y:S02]  /*0e70*/  FADD.FTZ R95, R88, R133 ;  /* 0x00000085585f7221 */ /* 0x000fe40000010000 */
[----:B------:R-:W-:Y:S02]  /*0e80*/  FFMA.FTZ R92, R132, R133, R89 ;  /* 0x00000085845c7223 */ /* 0x000fe40000010059 */
.L_x_7031:
[----:B------:R-:W-:Y:S05]  /*0e90*/  BSYNC B1 ;  /* 0x0000000000017941 */ /* 0x000fea0003800000 */
.L_x_7030:
        /* <DEDUP_REMOVED lines=16> */
[----:B------:R-:W-:Y:S01]  /*0fa0*/  HADD2.F32 R102, -RZ, R98.H0_H0 ;  /* 0x20000062ff667230 */ /* 0x000fe20000004100 */
[----:B------:R-:W-:Y:S01]  /*0fb0*/  SHF.R.U32.HI R142, RZ, 0x10, R99 ;  /* 0x00000010ff8e7819 */ /* 0x000fe20000011663 */
[----:B---3--:R-:W-:Y:S02]  /*0fc0*/  IMAD.MOV.U32 R94, RZ, RZ, R88 ;  /* 0x000000ffff5e7224 */ /* 0x008fe400078e0058 */
[----:B0-----:R-:W-:Y:S01]  /*0fd0*/  HADD2.F32 R100, -RZ, R143.H0_H0 ;  /* 0x2000008fff647230 */ /* 0x001fe20000004100 */
[----:B------:R-:W-:Y:S01]  /*0fe0*/  SHF.R.U64 R144, R88, 0x10, R89 ;  /* 0x0000001058907819 */ /* 0x000fe20000001259 */
[----:B------:R-:W-:Y:S01]  /*0ff0*/  HADD2.F32 R103, -RZ, R99.H0_H0 ;  /* 0x20000063ff677230 */ /* 0x000fe20000004100 */
[----:B------:R-:W-:-:S02]  /*1000*/  MOV R96, R89 ;  /* 0x0000005900607202 */ /* 0x000fc40000000f00 */
[----:B------:R-:W-:Y:S01]  /*1010*/  SHF.R.U32.HI R98, RZ, 0x10, R89 ;  /* 0x00000010ff627819 */ /* 0x000fe20000011659 */
[C---:B------:R-:W-:Y:S01]  /*1020*/  FADD.FTZ R99, -R149.reuse, R100 ;  /* 0x0000006495637221 */ /* 0x040fe20000010100 */
[----:B------:R-:W-:Y:S01]  /*1030*/  HADD2.F32 R89, -RZ, R94.H0_H0 ;  /* 0x2000005eff597230 */ /* 0x000fe20000004100 */
[C---:B------:R-:W-:Y:S01]  /*1040*/  FADD.FTZ R143, -R149.reuse, R102 ;  /* 0x00000066958f7221 */ /* 0x040fe20000010100 */
[----:B------:R-:W-:Y:S01]  /*1050*/  HADD2.F32 R101, -RZ, R142.H0_H0 ;  /* 0x2000008eff657230 */ /* 0x000fe20000004100 */
[C---:B------:R-:W-:Y:S01]  /*1060*/  FMUL.FTZ R142, R118.reuse, R99 ;  /* 0x00000063768e7220 */ /* 0x040fe20000410000 */
[----:B------:R-:W-:Y:S01]  /*1070*/  HADD2.F32 R88, -RZ, R144.H0_H0 ;  /* 0x20000090ff587230 */ /* 0x000fe20000004100 */
[----:B------:R-:W-:Y:S02]  /*1080*/  FMUL.FTZ R143, R118, R143 ;  /* 0x0000008f768f7220 */ /* 0x000fe40000410000 */
[----:B------:R-:W-:Y:S02]  /*1090*/  FMUL.FTZ R144, R80, R89 ;  /* 0x0000005950907220 */ /* 0x000fe40000410000 */
[----:B------:R-:W-:-:S02]  /*10a0*/  FADD.FTZ R103, -R149, R103 ;  /* 0x0000006795677221 */ /* 0x000fc40000010100 */
[----:B------:R-:W-:Y:S01]  /*10b0*/  FADD.FTZ R149, -R149, R101 ;  /* 0x0000006595957221 */ /* 0x000fe20000010100 */
[----:B------:R-:W-:Y:S01]  /*10c0*/  HADD2.F32 R101, -RZ, R96.H0_H0 ;  /* 0x20000060ff657230 */ /* 0x000fe20000004100 */
        /* <DEDUP_REMOVED lines=22> */
.L_x_7033:
[----:B------:R-:W-:Y:S05]  /*1230*/  BSYNC B1 ;  /* 0x0000000000017941 */ /* 0x000fea0003800000 */
.L_x_7032:
        /* <DEDUP_REMOVED lines=20> */
[--C-:B------:R-:W-:Y:S01]  /*1380*/  SHF.R.U64 R102, R88, 0x10, R89.reuse ;  /* 0x0000001058667819 */ /* 0x100fe20000001259 */
[----:B------:R-:W-:Y:S01]  /*1390*/  HADD2.F32 R150, -RZ, R150.H0_H0 ;  /* 0x20000096ff967230 */ /* 0x000fe20000004100 */
[----:B------:R-:W-:Y:S01]  /*13a0*/  MOV R96, R89 ;  /* 0x0000005900607202 */ /* 0x000fe20000000f00 */
        /* <DEDUP_REMOVED lines=15> */
[----:B------:R-:W-:Y:S02]  /*14a0*/  FADD.FTZ R88, R95, R152 ;  /* 0x000000985f587221 */ /* 0x000fe40000010000 */
[C---:B------:R-:W-:Y:S01]  /*14b0*/  FFMA.FTZ R92, R151.reuse, R152, R92 ;  /* 0x00000098975c7223 */ /* 0x040fe2000001005c */
[----:B------:R-:W-:Y:S01]  /*14c0*/  HADD2.F32 R94, -RZ, R98.H0_H0 ;  /* 0x20000062ff5e7230 */ /* 0x000fe20000004100 */
        /* <DEDUP_REMOVED lines=16> */
.L_x_7035:
[----:B------:R-:W-:Y:S05]  /*15d0*/  BSYNC B1 ;  /* 0x0000000000017941 */ /* 0x000fea0003800000 */
.L_x_7034:
        /* <DEDUP_REMOVED lines=57> */
.L_x_7037:
[----:B------:R-:W-:Y:S05]  /*1970*/  BSYNC B1 ;  /* 0x0000000000017941 */ /* 0x000fea0003800000 */
.L_x_7036:
        /* <DEDUP_REMOVED lines=56> */
.L_x_7039:
[----:B------:R-:W-:Y:S05]  /*1d00*/  BSYNC B1 ;  /* 0x0000000000017941 */ /* 0x000fea0003800000 */
.L_x_7038:
        /* <DEDUP_REMOVED lines=56> */
.L_x_7041:
[----:B------:R-:W-:Y:S05]  /*2090*/  BSYNC B1 ;  /* 0x0000000000017941 */ /* 0x000fea0003800000 */
.L_x_7040:
[----:B------:R-:W-:-:S13]  /*20a0*/  ISETP.GE.U32.AND P3, PT, R0, 0x700, PT ;  /* 0x000007000000780c */ /* 0x000fda0003f66070 */
[----:B------:R-:W-:Y:S05]  /*20b0*/  @!P3 BRA `(.L_x_7029) ;  /* 0x000003400000b947 */ /* 0x000fea0003800000 */
[----:B0-----:R-:W-:-:S04]  /*20c0*/  ISETP.NE.AND P3, PT, R186, RZ, PT ;  /* 0x000000ffba00720c */ /* 0x001fc80003f65270 */
[----:B-----5:R-:W-:Y:S02]  /*20d0*/  FSEL R141, R91, RZ, !P3 ;  /* 0x000000ff5b8d7208 */ /* 0x020fe40005800000 */
[----:B------:R-:W-:-:S04]  /*20e0*/  ISETP.NE.U32.AND P3, PT, RZ, c[0x0][0x218], PT ;  /* 0x00008600ff007a0c */ /* 0x000fc80003f65070 */
[----:B------:R-:W-:Y:S01]  /*20f0*/  ISETP.NE.AND.EX P3, PT, RZ, c[0x0][0x21c], PT, P3 ;  /* 0x00008700ff007a0c */ /* 0x000fe20003f65330 */
[----:B------:R-:W-:-:S06]  /*2100*/  IMAD.WIDE.U32 R88, R93, R90, c[0x0][0x208] ;  /* 0x000082005d587625 */ /* 0x000fcc00078e005a */
[----:B------:R-:W2:Y:S06]  /*2110*/  LDG.E.64 R88, [R88.64] ;  /* 0x0000000458587981 */ /* 0x000eac000c1e1b00 */
[----:B------:R-:W-:-:S04]  /*2120*/  @P3 IMAD.WIDE.U32 R98, R97, R90, c[0x0][0x218] ;  /* 0x0000860061623625 */ /* 0x000fc800078e005a */
[----:B------:R-:W-:Y:S01]  /*2130*/  IMAD.WIDE.U32 R96, R97, R90, c[0x0][0x188] ;  /* 0x0000620061607625 */ /* 0x000fe200078e005a */
[----:B------:R0:W5:Y:S05]  /*2140*/  @P3 LDG.E.64 R114, [R98.64] ;  /* 0x0000000462723981 */ /* 0x00016a000c1e1b00 */
[----:B------:R-:W3:Y:S01]  /*2150*/  LDG.E.64 R96, [R96.64] ;  /* 0x0000000460607981 */ /* 0x000ee2000c1e1b00 */
[----:B--2---:R-:W-:Y:S01]  /*2160*/  IMAD.MOV.U32 R90, RZ, RZ, R88 ;  /* 0x000000ffff5a7224 */ /* 0x004fe200078e0058 */
[----:B------:R-:W-:Y:S02]  /*2170*/  SHF.R.U64 R102, R88, 0x10, R89 ;  /* 0x0000001058667819 */ /* 0x000fe40000001259 */
[----:B------:R-:W-:-:S02]  /*2180*/  MOV R91, R89 ;  /* 0x00000059005b7202 */ /* 0x000fc40000000f00 */
[----:B---3--:R-:W-:Y:S01]  /*2190*/  SHF.R.U64 R94, R96, 0x10, R97 ;  /* 0x00000010605e7819 */ /* 0x008fe20000001261 */
[----:B------:R-:W-:-:S04]  /*21a0*/  HADD2.F32 R93, -RZ, R96.H0_H0 ;  /* 0x20000060ff5d7230 */ /* 0x000fc80000004100 */
[----:B------:R-:W-:Y:S01]  /*21b0*/  HADD2.F32 R94, -RZ, R94.H0_H0 ;  /* 0x2000005eff5e7230 */ /* 0x000fe20000004100 */
[----:B------:R-:W-:Y:S01]  /*21c0*/  SHF.R.U32.HI R101, RZ, 0x10, R97 ;  /* 0x00000010ff657819 */ /* 0x000fe20000011661 */
[----:B------:R-:W-:Y:S01]  /*21d0*/  HADD2.F32 R100, -RZ, R97.H0_H0 ;  /* 0x20000061ff647230 */ /* 0x000fe20000004100 */
[----:B------:R-:W-:Y:S01]  /*21e0*/  SHF.R.U32.HI R96, RZ, 0x10, R89 ;  /* 0x00000010ff607819 */ /* 0x000fe20000011659 */
[----:B------:R-:W-:Y:S01]  /*21f0*/  HADD2.F32 R89, -RZ, R90.H0_H0 ;  /* 0x2000005aff597230 */ /* 0x000fe20000004100 */
[C---:B------:R-:W-:Y:S02]  /*2200*/  FADD.FTZ R97, -R141.reuse, R94 ;  /* 0x0000005e8d617221 */ /* 0x040fe40000010100 */
[----:B------:R-:W-:Y:S01]  /*2210*/  FADD.FTZ R93, -R141, R93 ;  /* 0x0000005d8d5d7221 */ /* 0x000fe20000010100 */
[----:B------:R-:W-:Y:S01]  /*2220*/  HADD2.F32 R88, -RZ, R102.H0_H0 ;  /* 0x20000066ff587230 */ /* 0x000fe20000004100 */
[C---:B------:R-:W-:Y:S02]  /*2230*/  FMUL.FTZ R134, R118.reuse, R97 ;  /* 0x0000006176867220 */ /* 0x040fe40000410000 */
[----:B------:R-:W-:-:S02]  /*2240*/  FMUL.FTZ R135, R118, R93 ;  /* 0x0000005d76877220 */ /* 0x000fc40000410000 */
[----:B------:R-:W-:Y:S01]  /*2250*/  FMUL.FTZ R136, R60, R89 ;  /* 0x000000593c887220 */ /* 0x000fe20000410000 */
[----:B0-----:R-:W-:Y:S01]  /*2260*/  HADD2.F32 R98, -RZ, R101.H0_H0 ;  /* 0x20000065ff627230 */ /* 0x001fe20000004100 */
[----:B------:R-:W-:Y:S01]  /*2270*/  FADD.FTZ R5, R5, R88 ;  /* 0x0000005805057221 */ /* 0x000fe20000010000 */
[----:B------:R-:W-:Y:S01]  /*2280*/  HADD2.F32 R91, -RZ, R91.H0_H0 ;  /* 0x2000005bff5b7230 */ /* 0x000fe20000004100 */
[-C--:B------:R-:W-:Y:S02]  /*2290*/  FFMA.FTZ R33, R134, R88.reuse, R33 ;  /* 0x0000005886217223 */ /* 0x080fe40000010021 */
[----:B------:R-:W-:Y:S02]  /*22a0*/  FMUL.FTZ R137, R61, R88 ;  /* 0x000000583d897220 */ /* 0x000fe40000410000 */
[----:B------:R-:W-:Y:S02]  /*22b0*/  FADD.FTZ R139, -R141, R100 ;  /* 0x000000648d8b7221 */ /* 0x000fe40000010100 */
[----:B------:R-:W-:-:S02]  /*22c0*/  FADD.FTZ R88, R95, R136 ;  /* 0x000000885f587221 */ /* 0x000fc40000010000 */
[C---:B------:R-:W-:Y:S01]  /*22d0*/  FFMA.FTZ R92, R135.reuse, R136, R92 ;  /* 0x00000088875c7223 */ /* 0x040fe2000001005c */
[----:B------:R-:W-:Y:S01]  /*22e0*/  HADD2.F32 R90, -RZ, R96.H0_H0 ;  /* 0x20000060ff5a7230 */ /* 0x000fe20000004100 */
[----:B------:R-:W-:Y:S02]  /*22f0*/  FADD.FTZ R4, R4, R89 ;  /* 0x0000005904047221 */ /* 0x000fe40000010000 */
[----:B------:R-:W-:Y:S02]  /*2300*/  FFMA.FTZ R32, R135, R89, R32 ;  /* 0x0000005987207223 */ /* 0x000fe40000010020 */
        /* <DEDUP_REMOVED lines=15> */
.L_x_7029:
[----:B------:R-:W-:Y:S05]  /*2400*/  BSYNC B0 ;  /* 0x0000000000007941 */ /* 0x000fea0003800000 */
.L_x_7009:
[----:B------:R-:W-:Y:S02]  /*2410*/  LOP3.LUT P3, RZ, R117, 0xff, RZ, 0xc0, !PT ;  /* 0x000000ff75ff7812 */ /* 0x000fe4000786c0ff */
[----:B--2---:R-:W-:-:S04]  /*2420*/  SHF.R.U32.HI R90, RZ, 0x5, R183 ;  /* 0x00000005ff5a7819 */ /* 0x004fc800000116b7 */
[----:B------:R-:W-:-:S07]  /*2430*/  LOP3.LUT R189, R90, 0x7fffff8, RZ, 0xc0, !PT ;  /* 0x07fffff85abd7812 */ /* 0x000fce00078ec0ff */
[----:B------:R-:W-:Y:S02]  /*2440*/  @!P3 IADD3 R189, R189, 0x8, RZ ;  /* 0x00000008bdbdb810 */ /* 0x000fe40007ffe0ff */
[----:B------:R-:W-:Y:S01]  /*2450*/  LOP3.LUT P3, RZ, R183, 0x1f, RZ, 0xc0, !PT ;  /* 0x0000001fb7ff7812 */ /* 0x000fe2000786c0ff */
[----:B------:R-:W-:Y:S10]  /*2460*/  BRA.DIV ~URZ, `(.L_x_7042) ;  /* 0x000037627f007947 */ /* 0x000ff4000b800000 */
[----:B------:R2:W3:Y:S02]  /*2470*/  SHFL.DOWN PT, R94, R95, 0x10, 0x1f ;  /* 0x0a001f005f5e7f89 */ /* 0x0004e400000e0000 */
.L_x_7162:
[----:B------:R-:W-:Y:S05]  /*2480*/  BRA.DIV ~URZ, `(.L_x_7043) ;  /* 0x000037c27f007947 */ /* 0x000fea000b800000 */
[----:B-1----:R-:W1:Y:S01]  /*2490*/  SHFL.DOWN PT, R89, R92, 0x10, 0x1f ;  /* 0x0a001f005c597f89 */ /* 0x002e6200000e0000 */
[----:B--23--:R-:W-:-:S05]  /*24a0*/  FADD.FTZ R95, R94, R95 ;  /* 0x0000005f5e5f7221 */ /* 0x00cfca0000010000 */
        /* <DEDUP_REMOVED lines=15> */
.L_x_7163:
        /* <DEDUP_REMOVED lines=13> */
[----:B--2---:R-:W2:Y:S04]  /*2670*/  LDS.128 R92, [R189.X8+0x7010] ;  /* 0x00701000bd5c7984 */ /* 0x004ea80000008c00 */
[----:B------:R-:W3:Y:S04]  /*2680*/  LDS.128 R96, [R189.X8+0x7020] ;  /* 0x00702000bd607984 */ /* 0x000ee80000008c00 */
[----:B------:R-:W4:Y:S01]  /*2690*/  LDS.128 R100, [R189.X8+0x7030] ;  /* 0x00703000bd647984 */ /* 0x000f220000008c00 */
[----:B-1----:R-:W-:-:S02]  /*26a0*/  FADD.FTZ R191, RZ, R88 ;  /* 0x00000058ffbf7221 */ /* 0x002fc40000010000 */
[----:B------:R-:W-:Y:S01]  /*26b0*/  FADD.FTZ R88, RZ, R89 ;  /* 0x00000059ff587221 */ /* 0x000fe20000010000 */
[----:B------:R-:W-:Y:S01]  /*26c0*/  @P3 SHF.R.S32.HI R89, RZ, 0x1f, R182 ;  /* 0x0000001fff593819 */ /* 0x000fe200000114b6 */
[----:B------:R-:W-:Y:S01]  /*26d0*/  FADD.FTZ R191, R90, R191 ;  /* 0x000000bf5abf7221 */ /* 0x000fe20000010000 */
[----:B------:R-:W-:Y:S01]  /*26e0*/  HFMA2.MMA R90, -RZ, RZ, 0, 0 ;  /* 0x00000000ff5a7435 */ /* 0x000fe200000001ff */
[----:B------:R-:W-:Y:S01]  /*26f0*/  FADD.FTZ R88, R91, R88 ;  /* 0x000000585b587221 */ /* 0x000fe20000010000 */
[----:B------:R-:W-:Y:S01]  /*2700*/  @P3 LEA.HI R89, R89, R182, RZ, 0x2 ;  /* 0x000000b659593211 */ /* 0x000fe200078f10ff */
[----:B--2---:R-:W-:Y:S01]  /*2710*/  FADD.FTZ R191, R191, R92 ;  /* 0x0000005cbfbf7221 */ /* 0x004fe20000010000 */
[----:B------:R-:W-:Y:S01]  /*2720*/  @P3 LOP3.LUT R92, R183, 0xff, RZ, 0xc0, !PT ;  /* 0x000000ffb75c3812 */ /* 0x000fe200078ec0ff */
[----:B------:R-:W-:Y:S02]  /*2730*/  FADD.FTZ R88, R88, R93 ;  /* 0x0000005d58587221 */ /* 0x000fe40000010000 */
[----:B------:R-:W-:Y:S01]  /*2740*/  FADD.FTZ R191, R94, R191 ;  /* 0x000000bf5ebf7221 */ /* 0x000fe20000010000 */
[----:B------:R-:W-:Y:S01]  /*2750*/  @P3 LEA.HI.SX32 R90, R89, R92, 0x1e ;  /* 0x0000005c595a3211 */ /* 0x000fe200078ff2ff */
[----:B------:R-:W-:-:S02]  /*2760*/  FADD.FTZ R88, R95, R88 ;  /* 0x000000585f587221 */ /* 0x000fc40000010000 */
[----:B---3--:R-:W-:Y:S02]  /*2770*/  FADD.FTZ R191, R191, R96 ;  /* 0x00000060bfbf7221 */ /* 0x008fe40000010000 */
[----:B------:R-:W-:Y:S02]  /*2780*/  FADD.FTZ R88, R88, R97 ;  /* 0x0000006158587221 */ /* 0x000fe40000010000 */
[----:B------:R-:W-:Y:S02]  /*2790*/  FADD.FTZ R191, R98, R191 ;  /* 0x000000bf62bf7221 */ /* 0x000fe40000010000 */
[----:B------:R-:W-:Y:S02]  /*27a0*/  FADD.FTZ R88, R99, R88 ;  /* 0x0000005863587221 */ /* 0x000fe40000010000 */
[----:B----4-:R-:W-:Y:S02]  /*27b0*/  FADD.FTZ R191, R191, R100 ;  /* 0x00000064bfbf7221 */ /* 0x010fe40000010000 */
[----:B------:R-:W-:-:S02]  /*27c0*/  FADD.FTZ R88, R88, R101 ;  /* 0x0000006558587221 */ /* 0x000fc40000010000 */
        /* <DEDUP_REMOVED lines=15> */
.L_x_7047:
        /* <DEDUP_REMOVED lines=11> */
.L_x_7048:
[----:B------:R-:W-:Y:S05]  /*2970*/  BSYNC B1 ;  /* 0x0000000000017941 */ /* 0x000fea0003800000 */
.L_x_7046:
        /* <DEDUP_REMOVED lines=14> */
.L_x_7050:
[----:B0-----:R-:W-:Y:S02]  /*2a60*/  ISETP.NE.AND P6, PT, R186, RZ, PT ;  /* 0x000000ffba00720c */ /* 0x001fe40003fc5270 */
[----:B------:R-:W-:Y:S02]  /*2a70*/  @P4 SHF.R.U64 R93, R2, 0x10, R3 ;  /* 0x00000010025d4819 */ /* 0x000fe40000001203 */
[----:B------:R-:W-:-:S05]  /*2a80*/  FSEL R89, R91, RZ, !P6 ;  /* 0x000000ff5b597208 */ /* 0x000fca0007000000 */
[----:B------:R-:W-:-:S04]  /*2a90*/  FFMA.FTZ R88, R126, R92, R89 ;  /* 0x0000005c7e587223 */ /* 0x000fc80000010059 */
[----:B------:R-:W-:Y:S01]  /*2aa0*/  FADD.FTZ R89, R131, -R88 ;  /* 0x8000005883597221 */ /* 0x000fe20000010000 */
[----:B------:R-:W-:-:S03]  /*2ab0*/  @P4 HADD2.F32 R88, -RZ, R93.H0_H0 ;  /* 0x2000005dff584230 */ /* 0x000fc60000004100 */
[----:B------:R-:W-:-:S04]  /*2ac0*/  FMUL.FTZ R89, R118, R89 ;  /* 0x0000005976597220 */ /* 0x000fc80000410000 */
[----:B------:R-:W-:Y:S02]  /*2ad0*/  @P4 FADD.FTZ R89, R89, R88 ;  /* 0x0000005859594221 */ /* 0x000fe40000010000 */
.L_x_7051:
[----:B------:R-:W-:Y:S05]  /*2ae0*/  BSYNC B1 ;  /* 0x0000000000017941 */ /* 0x000fea0003800000 */
.L_x_7049:
        /* <DEDUP_REMOVED lines=11> */
.L_x_7053:
[----:B0-----:R-:W-:Y:S01]  /*2ba0*/  ISETP.NE.AND P6, PT, R186, RZ, PT ;  /* 0x000000ffba00720c */ /* 0x001fe20003fc5270 */
[----:B------:R-:W-:-:S03]  /*2bb0*/  @P4 HADD2.F32 R88, -RZ, R3.H0_H0 ;  /* 0x20000003ff584230 */ /* 0x000fc60000004100 */
[----:B------:R-:W-:-:S05]  /*2bc0*/  FSEL R89, R91, RZ, !P6 ;  /* 0x000000ff5b597208 */ /* 0x000fca0007000000 */
[----:B------:R-:W-:-:S04]  /*2bd0*/  FFMA.FTZ R89, R129, R92, R89 ;  /* 0x0000005c81597223 */ /* 0x000fc80000010059 */
[----:B------:R-:W-:-:S04]  /*2be0*/  FADD.FTZ R89, R130, -R89 ;  /* 0x8000005982597221 */ /* 0x000fc80000010000 */
[----:B------:R-:W-:-:S04]  /*2bf0*/  FMUL.FTZ R89, R118, R89 ;  /* 0x0000005976597220 */ /* 0x000fc80000410000 */
[----:B------:R-:W-:Y:S02]  /*2c00*/  @P4 FADD.FTZ R89, R89, R88 ;  /* 0x0000005859594221 */ /* 0x000fe40000010000 */
.L_x_7054:
[----:B------:R-:W-:Y:S05]  /*2c10*/  BSYNC B1 ;  /* 0x0000000000017941 */ /* 0x000fea0003800000 */
.L_x_7052:
        /* <DEDUP_REMOVED lines=12> */
.L_x_7056:
[----:B0-----:R-:W-:Y:S02]  /*2ce0*/  ISETP.NE.AND P6, PT, R186, RZ, PT ;  /* 0x000000ffba00720c */ /* 0x001fe40003fc5270 */
[----:B------:R-:W-:Y:S02]  /*2cf0*/  @P4 SHF.R.U32.HI R93, RZ, 0x10, R3 ;  /* 0x00000010ff5d4819 */ /* 0x000fe40000011603 */
[----:B------:R-:W-:-:S05]  /*2d00*/  FSEL R89, R91, RZ, !P6 ;  /* 0x000000ff5b597208 */ /* 0x000fca0007000000 */
[----:B------:R-:W-:-:S04]  /*2d10*/  FFMA.FTZ R88, R132, R92, R89 ;  /* 0x0000005c84587223 */ /* 0x000fc80000010059 */
[----:B------:R-:W-:Y:S01]  /*2d20*/  FADD.FTZ R89, R133, -R88 ;  /* 0x8000005885597221 */ /* 0x000fe20000010000 */
[----:B------:R-:W-:-:S03]  /*2d30*/  @P4 HADD2.F32 R88, -RZ, R93.H0_H0 ;  /* 0x2000005dff584230 */ /* 0x000fc60000004100 */
[----:B------:R-:W-:-:S04]  /*2d40*/  FMUL.FTZ R89, R118, R89 ;  /* 0x0000005976597220 */ /* 0x000fc80000410000 */
[----:B------:R-:W-:Y:S02]  /*2d50*/  @P4 FADD.FTZ R89, R89, R88 ;  /* 0x0000005859594221 */ /* 0x000fe40000010000 */
.L_x_7057:
[----:B------:R-:W-:Y:S05]  /*2d60*/  BSYNC B1 ;  /* 0x0000000000017941 */ /* 0x000fea0003800000 */
.L_x_7055:
        /* <DEDUP_REMOVED lines=14> */
.L_x_7058:
[----:B------:R-:W-:Y:S01]  /*2e50*/  BSSY B1, `(.L_x_7059) ;  /* 0x000000a000017945 */ /* 0x000fe20003800000 */
[----:B------:R-:W-:Y:S05]  /*2e60*/  @!P3 BRA `(.L_x_7060) ;  /* 0x000000800000b947 */ /* 0x000fea0003800000 */
[----:B-1----:R-:W-:Y:S02]  /*2e70*/  LOP3.LUT R88, R188, 0xffff, RZ, 0xc0, !PT ;  /* 0x0000ffffbc587812 */ /* 0x002fe400078ec0ff */
[----:B------:R-:W-:Y:S02]  /*2e80*/  MOV R95, 0x8 ;  /* 0x00000008005f7802 */ /* 0x000fe40000000f00 */
[----:B------:R-:W-:Y:S01]  /*2e90*/  PRMT R93, R123, 0x5410, R124 ;  /* 0x000054107b5d7816 */ /* 0x000fe2000000007c */
[----:B------:R-:W-:-:S04]  /*2ea0*/  IMAD.WIDE.U32 R88, R88, 0x10000, RZ ;  /* 0x0001000058587825 */ /* 0x000fc800078e00ff */
[----:B------:R-:W-:Y:S01]  /*2eb0*/  IMAD.WIDE.U32 R94, R90, R95, c[0x0][0x248] ;  /* 0x000092005a5e7625 */ /* 0x000fe200078e005f */
[----:B------:R-:W-:Y:S02]  /*2ec0*/  LOP3.LUT R89, R93, R89, RZ, 0xfc, !PT ;  /* 0x000000595d597212 */ /* 0x000fe400078efcff */
[----:B------:R-:W-:-:S05]  /*2ed0*/  LOP3.LUT R88, R88, 0xffff, R120, 0xf8, !PT ;  /* 0x0000ffff58587812 */ /* 0x000fca00078ef878 */
[----:B------:R1:W-:Y:S02]  /*2ee0*/  STG.E.64 [R94.64], R88 ;  /* 0x000000585e007986 */ /* 0x0003e4000c101b04 */
.L_x_7060:
[----:B------:R-:W-:Y:S05]  /*2ef0*/  BSYNC B1 ;  /* 0x0000000000017941 */ /* 0x000fea0003800000 */
.L_x_7059:
[----:B------:R-:W-:Y:S02]  /*2f00*/  IADD3 R119, R119, 0x100, RZ ;  /* 0x0000010077777810 */ /* 0x000fe40007ffe0ff */
[----:B------:R-:W-:Y:S02]  /*2f10*/  IADD3 R90, R90, 0x100, RZ ;  /* 0x000001005a5a7810 */ /* 0x000fe40007ffe0ff */
.L_x_7045:
[----:B------:R-:W-:Y:S05]  /*2f20*/  BSYNC B0 ;  /* 0x0000000000007941 */ /* 0x000fea0003800000 */
.L_x_7044:
[----:B------:R-:W-:Y:S01]  /*2f30*/  ISETP.GE.U32.AND P4, PT, R0, 0x200, PT ;  /* 0x000002000000780c */ /* 0x000fe20003f86070 */
[----:B------:R-:W-:-:S12]  /*2f40*/  BSSY B0, `(.L_x_7061) ;  /* 0x000006c000007945 */ /* 0x000fd80003800000 */
[----:B------:R-:W-:Y:S05]  /*2f50*/  @!P4 BRA `(.L_x_7062) ;  /* 0x000006a00000c947 */ /* 0x000fea0003800000 */
[----:B0-----:R-:W-:Y:S01]  /*2f60*/  ISETP.NE.AND P4, PT, R186, RZ, PT ;  /* 0x000000ffba00720c */ /* 0x001fe20003f85270 */
[----:B------:R-:W-:Y:S03]  /*2f70*/  BSSY B1, `(.L_x_7063) ;  /* 0x0000014000017945 */ /* 0x000fe60003800000 */
[----:B------:R-:W-:Y:S01]  /*2f80*/  FSEL R93, R91, RZ, !P4 ;  /* 0x000000ff5b5d7208 */ /* 0x000fe20006000000 */
[----:B------:R-:W-:Y:S05]  /*2f90*/  @P2 BRA `(.L_x_7064) ;  /* 0x0000008000002947 */ /* 0x000fea0003800000 */
[----:B------:R-:W-:Y:S01]  /*2fa0*/  ULDC.64 UR6, c[0x0][0x218] ;  /* 0x0000860000067ab9 */ /* 0x000fe20000000a00 */
[----:B-1----:R-:W-:Y:S01]  /*2fb0*/  IMAD.MOV.U32 R89, RZ, RZ, RZ ;  /* 0x000000ffff597224 */ /* 0x002fe200078e00ff */
[----:B------:R-:W-:-:S04]  /*2fc0*/  UISETP.NE.U32.AND UP0, UPT, URZ, UR6, UPT ;  /* 0x000000063f00728c */ /* 0x000fc8000bf05070 */
[----:B------:R-:W-:-:S06]  /*2fd0*/  UISETP.NE.AND.EX UP0, UPT, URZ, UR7, UPT, UP0 ;  /* 0x000000073f00728c */ /* 0x000fcc000bf05300 */
[----:B------:R-:W-:-:S13]  /*2fe0*/  PLOP3.LUT P4, PT, PT, PT, UP0, 0x80, 0x0 ;  /* 0x000000000000781c */ /* 0x000fda0003f8f008 */
[----:B------:R-:W-:Y:S05]  /*2ff0*/  @!P4 BRA `(.L_x_7065) ;  /* 0x000000b00000c947 */ /* 0x000fea0003800000 */
[----:B------:R-:W-:Y:S01]  /*3000*/  HADD2.F32 R89, -RZ, R104.H0_H0 ;  /* 0x20000068ff597230 */ /* 0x000fe20000004100 */
[----:B------:R-:W-:Y:S05]  /*3010*/  BRA `(.L_x_7065) ;  /* 0x0000009000007947 */ /* 0x000fea0003800000 */
.L_x_7064:
[----:B------:R-:W-:Y:S01]  /*3020*/  ULDC.64 UR6, c[0x0][0x218] ;  /* 0x0000860000067ab9 */ /* 0x000fe20000000a00 */
[----:B-1----:R-:W-:Y:S01]  /*3030*/  FFMA.FTZ R89, R143, R92, R93 ;  /* 0x0000005c8f597223 */ /* 0x002fe2000001005d */
[----:B------:R-:W-:-:S03]  /*3040*/  UISETP.NE.U32.AND UP0, UPT, URZ, UR6, UPT ;  /* 0x000000063f00728c */ /* 0x000fc6000bf05070 */
[----:B------:R-:W-:Y:S01]  /*3050*/  FADD.FTZ R89, R144, -R89 ;  /* 0x8000005990597221 */ /* 0x000fe20000010000 */
[----:B------:R-:W-:-:S03]  /*3060*/  UISETP.NE.AND.EX UP0, UPT, URZ, UR7, UPT, UP0 ;  /* 0x000000073f00728c */ /* 0x000fc6000bf05300 */
[----:B------:R-:W-:-:S03]  /*3070*/  FMUL.FTZ R89, R118, R89 ;  /* 0x0000005976597220 */ /* 0x000fc60000410000 */
[----:B------:R-:W-:-:S13]  /*3080*/  PLOP3.LUT P4, PT, PT, PT, UP0, 0x80, 0x0 ;  /* 0x000000000000781c */ /* 0x000fda0003f8f008 */
[----:B------:R-:W-:-:S05]  /*3090*/  @P4 HADD2.F32 R88, -RZ, R104.H0_H0 ;  /* 0x20000068ff584230 */ /* 0x000fca0000004100 */
[----:B------:R-:W-:Y:S02]  /*30a0*/  @P4 FADD.FTZ R89, R89, R88 ;  /* 0x0000005859594221 */ /* 0x000fe40000010000 */
.L_x_7065:
[----:B------:R-:W-:Y:S05]  /*30b0*/  BSYNC B1 ;  /* 0x0000000000017941 */ /* 0x000fea0003800000 */
.L_x_7063:
        /* <DEDUP_REMOVED lines=14> */
.L_x_7067:
[----:B------:R-:W-:Y:S01]  /*31a0*/  FFMA.FTZ R88, R142, R92, R93 ;  /* 0x0000005c8e587223 */ /* 0x000fe2000001005d */
[----:B------:R-:W-:-:S03]  /*31b0*/  @P4 SHF.R.U64 R94, R104, 0x10, R105 ;  /* 0x00000010685e4819 */ /* 0x000fc60000001269 */
[----:B------:R-:W-:Y:S02]  /*31c0*/  FADD.FTZ R89, R147, -R88 ;  /* 0x8000005893597221 */ /* 0x000fe40000010000 */
[----:B------:R-:W-:Y:S02]  /*31d0*/  @P4 HADD2.F32 R94, -RZ, R94.H0_H0 ;  /* 0x2000005eff5e4230 */ /* 0x000fe40000004100 */
[----:B------:R-:W-:-:S04]  /*31e0*/  FMUL.FTZ R89, R118, R89 ;  /* 0x0000005976597220 */ /* 0x000fc80000410000 */
[----:B------:R-:W-:Y:S02]  /*31f0*/  @P4 FADD.FTZ R89, R89, R94 ;  /* 0x0000005e59594221 */ /* 0x000fe40000010000 */
.L_x_7068:
[----:B------:R-:W-:Y:S05]  /*3200*/  BSYNC B1 ;  /* 0x0000000000017941 */ /* 0x000fea0003800000 */
.L_x_7066:
        /* <DEDUP_REMOVED lines=11> */
.L_x_7070:
[----:B------:R-:W-:Y:S01]  /*32c0*/  FFMA.FTZ R89, R145, R92, R93 ;  /* 0x0000005c91597223 */ /* 0x000fe2000001005d */
[----:B------:R-:W-:-:S03]  /*32d0*/  @P4 HADD2.F32 R88, -RZ, R105.H0_H0 ;  /* 0x20000069ff584230 */ /* 0x000fc60000004100 */
[----:B------:R-:W-:-:S04]  /*32e0*/  FADD.FTZ R89, R146, -R89 ;  /* 0x8000005992597221 */ /* 0x000fc80000010000 */
[----:B------:R-:W-:-:S04]  /*32f0*/  FMUL.FTZ R89, R118, R89 ;  /* 0x0000005976597220 */ /* 0x000fc80000410000 */
[----:B------:R-:W-:Y:S02]  /*3300*/  @P4 FADD.FTZ R89, R89, R88 ;  /* 0x0000005859594221 */ /* 0x000fe40000010000 */
.L_x_7071:
[----:B------:R-:W-:Y:S05]  /*3310*/  BSYNC B1 ;  /* 0x0000000000017941 */ /* 0x000fea0003800000 */
.L_x_7069:
        /* <DEDUP_REMOVED lines=12> */
.L_x_7073:
[----:B------:R-:W-:Y:S01]  /*33e0*/  FFMA.FTZ R88, R148, R92, R93 ;  /* 0x0000005c94587223 */ /* 0x000fe2000001005d */
[----:B------:R-:W-:-:S03]  /*33f0*/  @P4 SHF.R.U32.HI R93, RZ, 0x10, R105 ;  /* 0x00000010ff5d4819 */ /* 0x000fc60000011669 */
[----:B------:R-:W-:Y:S02]  /*3400*/  FADD.FTZ R89, R149, -R88 ;  /* 0x8000005895597221 */ /* 0x000fe40000010000 */
[----:B------:R-:W-:Y:S02]  /*3410*/  @P4 HADD2.F32 R88, -RZ, R93.H0_H0 ;  /* 0x2000005dff584230 */ /* 0x000fe40000004100 */
[----:B------:R-:W-:-:S04]  /*3420*/  FMUL.FTZ R89, R118, R89 ;  /* 0x0000005976597220 */ /* 0x000fc80000410000 */
[----:B------:R-:W-:Y:S02]  /*3430*/  @P4 FADD.FTZ R89, R89, R88 ;  /* 0x0000005859594221 */ /* 0x000fe40000010000 */
.L_x_7074:
[----:B------:R-:W-:Y:S05]  /*3440*/  BSYNC B1 ;  /* 0x0000000000017941 */ /* 0x000fea0003800000 */
.L_x_7072:
        /* <DEDUP_REMOVED lines=14> */
.L_x_7075:
        /* <DEDUP_REMOVED lines=10> */
.L_x_7077:
[----:B------:R-:W-:Y:S05]  /*35d0*/  BSYNC B1 ;  /* 0x0000000000017941 */ /* 0x000fea0003800000 */
.L_x_7076:
[----:B------:R-:W-:Y:S02]  /*35e0*/  IADD3 R119, R119, 0x100, RZ ;  /* 0x0000010077777810 */ /* 0x000fe40007ffe0ff */
[----:B------:R-:W-:Y:S02]  /*35f0*/  IADD3 R90, R90, 0x100, RZ ;  /* 0x000001005a5a7810 */ /* 0x000fe40007ffe0ff */
.L_x_7062:
[----:B------:R-:W-:Y:S05]  /*3600*/  BSYNC B0 ;  /* 0x0000000000007941 */ /* 0x000fea0003800000 */
.L_x_7061:
        /* <DEDUP_REMOVED lines=15> */
.L_x_7081:
        /* <DEDUP_REMOVED lines=9> */
.L_x_7082:
[----:B------:R-:W-:Y:S05]  /*3790*/  BSYNC B1 ;  /* 0x0000000000017941 */ /* 0x000fea0003800000 */
.L_x_7080:
        /* <DEDUP_REMOVED lines=14> */
.L_x_7084:
[----:B------:R-:W-:Y:S01]  /*3880*/  FFMA.FTZ R88, R150, R92, R93 ;  /* 0x0000005c96587223 */ /* 0x000fe2000001005d */
[----:B------:R-:W-:-:S03]  /*3890*/  @P4 SHF.R.U64 R94, R106, 0x10, R107 ;  /* 0x000000106a5e4819 */ /* 0x000fc6000000126b */
[----:B------:R-:W-:Y:S02]  /*38a0*/  FADD.FTZ R89, R155, -R88 ;  /* 0x800000589b597221 */ /* 0x000fe40000010000 */
[----:B------:R-:W-:Y:S02]  /*38b0*/  @P4 HADD2.F32 R94, -RZ, R94.H0_H0 ;  /* 0x2000005eff5e4230 */ /* 0x000fe40000004100 */
[----:B------:R-:W-:-:S04]  /*38c0*/  FMUL.FTZ R89, R118, R89 ;  /* 0x0000005976597220 */ /* 0x000fc80000410000 */
[----:B------:R-:W-:Y:S02]  /*38d0*/  @P4 FADD.FTZ R89, R89, R94 ;  /* 0x0000005e59594221 */ /* 0x000fe40000010000 */
.L_x_7085:
[----:B------:R-:W-:Y:S05]  /*38e0*/  BSYNC B1 ;  /* 0x0000000000017941 */ /* 0x000fea0003800000 */
.L_x_7083:
        /* <DEDUP_REMOVED lines=11> */
.L_x_7087:
[----:B------:R-:W-:Y:S01]  /*39a0*/  FFMA.FTZ R89, R153, R92, R93 ;  /* 0x0000005c99597223 */ /* 0x000fe2000001005d */
[----:B------:R-:W-:-:S03]  /*39b0*/  @P4 HADD2.F32 R88, -RZ, R107.H0_H0 ;  /* 0x2000006bff584230 */ /* 0x000fc60000004100 */
[----:B------:R-:W-:-:S04]  /*39c0*/  FADD.FTZ R89, R154, -R89 ;  /* 0x800000599a597221 */ /* 0x000fc80000010000 */
[----:B------:R-:W-:-:S04]  /*39d0*/  FMUL.FTZ R89, R118, R89 ;  /* 0x0000005976597220 */ /* 0x000fc80000410000 */
[----:B------:R-:W-:Y:S02]  /*39e0*/  @P4 FADD.FTZ R89, R89, R88 ;  /* 0x0000005859594221 */ /* 0x000fe40000010000 */
.L_x_7088:
[----:B------:R-:W-:Y:S05]  /*39f0*/  BSYNC B1 ;  /* 0x0000000000017941 */ /* 0x000fea0003800000 */
.L_x_7086:
        /* <DEDUP_REMOVED lines=12> */
.L_x_7090:
[----:B------:R-:W-:Y:S01]  /*3ac0*/  FFMA.FTZ R88, R156, R92, R93 ;  /* 0x0000005c9c587223 */ /* 0x000fe2000001005d */
[----:B------:R-:W-:-:S03]  /*3ad0*/  @P4 SHF.R.U32.HI R93, RZ, 0x10, R107 ;  /* 0x00000010ff5d4819 */ /* 0x000fc6000001166b */
[----:B------:R-:W-:Y:S02]  /*3ae0*/  FADD.FTZ R89, R157, -R88 ;  /* 0x800000589d597221 */ /* 0x000fe40000010000 */
[----:B------:R-:W-:Y:S02]  /*3af0*/  @P4 HADD2.F32 R88, -RZ, R93.H0_H0 ;  /* 0x2000005dff584230 */ /* 0x000fe40000004100 */
[----:B------:R-:W-:-:S04]  /*3b00*/  FMUL.FTZ R89, R118, R89 ;  /* 0x0000005976597220 */ /* 0x000fc80000410000 */
[----:B------:R-:W-:Y:S02]  /*3b10*/  @P4 FADD.FTZ R89, R89, R88 ;  /* 0x0000005859594221 */ /* 0x000fe40000010000 */
.L_x_7091:
[----:B------:R-:W-:Y:S05]  /*3b20*/  BSYNC B1 ;  /* 0x0000000000017941 */ /* 0x000fea0003800000 */
.L_x_7089:
        /* <DEDUP_REMOVED lines=14> */
.L_x_7092:
[----:B------:R-:W-:Y:S01]  /*3c10*/  BSSY B1, `(.L_x_7093) ;  /* 0x000000a000017945 */ /* 0x000fe20003800000 */
        /* <DEDUP_REMOVED lines=9> */
.L_x_7094:
[----:B------:R-:W-:Y:S05]  /*3cb0*/  BSYNC B1 ;  /* 0x0000000000017941 */ /* 0x000fea0003800000 */
.L_x_7093:
[----:B------:R-:W-:Y:S02]  /*3cc0*/  IADD3 R119, R119, 0x100, RZ ;  /* 0x0000010077777810 */ /* 0x000fe40007ffe0ff */
[----:B------:R-:W-:Y:S02]  /*3cd0*/  IADD3 R90, R90, 0x100, RZ ;  /* 0x000001005a5a7810 */ /* 0x000fe40007ffe0ff */
.L_x_7079:
[----:B------:R-:W-:Y:S05]  /*3ce0*/  BSYNC B0 ;  /* 0x0000000000007941 */ /* 0x000fea0003800000 */
.L_x_7078:
        /* <DEDUP_REMOVED lines=15> */
.L_x_7098:
        /* <DEDUP_REMOVED lines=9> */
.L_x_7099:
[----:B------:R-:W-:Y:S05]  /*3e70*/  BSYNC B1 ;  /* 0x0000000000017941 */ /* 0x000fea0003800000 */
.L_x_7097:
        /* <DEDUP_REMOVED lines=14> */
.L_x_7101:
[----:B------:R-:W-:Y:S01]  /*3f60*/  FFMA.FTZ R88, R158, R92, R93 ;  /* 0x0000005c9e587223 */ /* 0x000fe2000001005d */
[----:B------:R-:W-:-:S03]  /*3f70*/  @P4 SHF.R.U64 R94, R108, 0x10, R109 ;  /* 0x000000106c5e4819 */ /* 0x000fc6000000126d */
[----:B------:R-:W-:Y:S02]  /*3f80*/  FADD.FTZ R89, R163, -R88 ;  /* 0x80000058a3597221 */ /* 0x000fe40000010000 */
[----:B------:R-:W-:Y:S02]  /*3f90*/  @P4 HADD2.F32 R94, -RZ, R94.H0_H0 ;  /* 0x2000005eff5e4230 */ /* 0x000fe40000004100 */
[----:B------:R-:W-:-:S04]  /*3fa0*/  FMUL.FTZ R89, R118, R89 ;  /* 0x0000005976597220 */ /* 0x000fc80000410000 */
[----:B------:R-:W-:Y:S02]  /*3fb0*/  @P4 FADD.FTZ R89, R89, R94 ;  /* 0x0000005e59594221 */ /* 0x000fe40000010000 */
.L_x_7102:
[----:B------:R-:W-:Y:S05]  /*3fc0*/  BSYNC B1 ;  /* 0x0000000000017941 */ /* 0x000fea0003800000 */
.L_x_7100:
        /* <DEDUP_REMOVED lines=11> */
.L_x_7104:
[----:B------:R-:W-:Y:S01]  /*4080*/  FFMA.FTZ R89, R161, R92, R93 ;  /* 0x0000005ca1597223 */ /* 0x000fe2000001005d */
[----:B------:R-:W-:-:S03]  /*4090*/  @P4 HADD2.F32 R88, -RZ, R109.H0_H0 ;  /* 0x2000006dff584230 */ /* 0x000fc60000004100 */
[----:B------:R-:W-:-:S04]  /*40a0*/  FADD.FTZ R89, R162, -R89 ;  /* 0x80000059a2597221 */ /* 0x000fc80000010000 */
[----:B------:R-:W-:-:S04]  /*40b0*/  FMUL.FTZ R89, R118, R89 ;  /* 0x0000005976597220 */ /* 0x000fc80000410000 */
[----:B------:R-:W-:Y:S02]  /*40c0*/  @P4 FADD.FTZ R89, R89, R88 ;  /* 0x0000005859594221 */ /* 0x000fe40000010000 */
.L_x_7105:
[----:B------:R-:W-:Y:S05]  /*40d0*/  BSYNC B1 ;  /* 0x0000000000017941 */ /* 0x000fea0003800000 */
.L_x_7103:
        /* <DEDUP_REMOVED lines=12> */
.L_x_7107:
[----:B------:R-:W-:Y:S01]  /*41a0*/  FFMA.FTZ R88, R164, R92, R93 ;  /* 0x0000005ca4587223 */ /* 0x000fe2000001005d */
[----:B------:R-:W-:-:S03]  /*41b0*/  @P4 SHF.R.U32.HI R93, RZ, 0x10, R109 ;  /* 0x00000010ff5d4819 */ /* 0x000fc6000001166d */
[----:B------:R-:W-:Y:S02]  /*41c0*/  FADD.FTZ R89, R165, -R88 ;  /* 0x80000058a5597221 */ /* 0x000fe40000010000 */
[----:B------:R-:W-:Y:S02]  /*41d0*/  @P4 HADD2.F32 R88, -RZ, R93.H0_H0 ;  /* 0x2000005dff584230 */ /* 0x000fe40000004100 */
[----:B------:R-:W-:-:S04]  /*41e0*/  FMUL.FTZ R89, R118, R89 ;  /* 0x0000005976597220 */ /* 0x000fc80000410000 */
[----:B------:R-:W-:Y:S02]  /*41f0*/  @P4 FADD.FTZ R89, R89, R88 ;  /* 0x0000005859594221 */ /* 0x000fe40000010000 */
.L_x_7108:
[----:B------:R-:W-:Y:S05]  /*4200*/  BSYNC B1 ;  /* 0x0000000000017941 */ /* 0x000fea0003800000 */
.L_x_7106:
        /* <DEDUP_REMOVED lines=14> */
.L_x_7109:
        /* <DEDUP_REMOVED lines=10> */
.L_x_7111:
[----:B------:R-:W-:Y:S05]  /*4390*/  BSYNC B1 ;  /* 0x0000000000017941 */ /* 0x000fea0003800000 */
.L_x_7110:
[----:B------:R-:W-:Y:S02]  /*43a0*/  IADD3 R119, R119, 0x100, RZ ;  /* 0x0000010077777810 */ /* 0x000fe40007ffe0ff */
[----:B------:R-:W-:Y:S02]  /*43b0*/  IADD3 R90, R90, 0x100, RZ ;  /* 0x000001005a5a7810 */ /* 0x000fe40007ffe0ff */
.L_x_7096:
[----:B------:R-:W-:Y:S05]  /*43c0*/  BSYNC B0 ;  /* 0x0000000000007941 */ /* 0x000fea0003800000 */
.L_x_7095:
[----:B------:R-:W-:Y:S01]  /*43d0*/  BSSY B0, `(.L_x_7112) ;  /* 0x000006c000007945 */ /* 0x000fe20003800000 */
        /* <DEDUP_REMOVED lines=13> */
.L_x_7115:
        /* <DEDUP_REMOVED lines=9> */
.L_x_7116:
[----:B------:R-:W-:Y:S05]  /*4540*/  BSYNC B1 ;  /* 0x0000000000017941 */ /* 0x000fea0003800000 */
.L_x_7114:
        /* <DEDUP_REMOVED lines=14> */
.L_x_7118:
[----:B------:R-:W-:Y:S01]  /*4630*/  FFMA.FTZ R88, R166, R92, R93 ;  /* 0x0000005ca6587223 */ /* 0x000fe2000001005d */
[----:B------:R-:W-:-:S03]  /*4640*/  @P4 SHF.R.U64 R94, R110, 0x10, R111 ;  /* 0x000000106e5e4819 */ /* 0x000fc6000000126f */
[----:B------:R-:W-:Y:S02]  /*4650*/  FADD.FTZ R89, R171, -R88 ;  /* 0x80000058ab597221 */ /* 0x000fe40000010000 */
[----:B------:R-:W-:Y:S02]  /*4660*/  @P4 HADD2.F32 R94, -RZ, R94.H0_H0 ;  /* 0x2000005eff5e4230 */ /* 0x000fe40000004100 */
[----:B------:R-:W-:-:S04]  /*4670*/  FMUL.FTZ R89, R118, R89 ;  /* 0x0000005976597220 */ /* 0x000fc80000410000 */
[----:B------:R-:W-:Y:S02]  /*4680*/  @P4 FADD.FTZ R89, R89, R94 ;  /* 0x0000005e59594221 */ /* 0x000fe40000010000 */
.L_x_7119:
[----:B------:R-:W-:Y:S05]  /*4690*/  BSYNC B1 ;  /* 0x0000000000017941 */ /* 0x000fea0003800000 */
.L_x_7117:
        /* <DEDUP_REMOVED lines=11> */
.L_x_7121:
[----:B------:R-:W-:Y:S01]  /*4750*/  FFMA.FTZ R89, R169, R92, R93 ;  /* 0x0000005ca9597223 */ /* 0x000fe2000001005d */
[----:B------:R-:W-:-:S03]  /*4760*/  @P4 HADD2.F32 R88, -RZ, R111.H0_H0 ;  /* 0x2000006fff584230 */ /* 0x000fc60000004100 */
[----:B------:R-:W-:-:S04]  /*4770*/  FADD.FTZ R89, R170, -R89 ;  /* 0x80000059aa597221 */ /* 0x000fc80000010000 */
[----:B------:R-:W-:-:S04]  /*4780*/  FMUL.FTZ R89, R118, R89 ;  /* 0x0000005976597220 */ /* 0x000fc80000410000 */
[----:B------:R-:W-:Y:S02]  /*4790*/  @P4 FADD.FTZ R89, R89, R88 ;  /* 0x0000005859594221 */ /* 0x000fe40000010000 */
.L_x_7122:
[----:B------:R-:W-:Y:S05]  /*47a0*/  BSYNC B1 ;  /* 0x0000000000017941 */ /* 0x000fea0003800000 */
.L_x_7120:
        /* <DEDUP_REMOVED lines=12> */
.L_x_7124:
[----:B------:R-:W-:Y:S01]  /*4870*/  FFMA.FTZ R88, R172, R92, R93 ;  /* 0x0000005cac587223 */ /* 0x000fe2000001005d */
[----:B------:R-:W-:-:S03]  /*4880*/  @P4 SHF.R.U32.HI R93, RZ, 0x10, R111 ;  /* 0x00000010ff5d4819 */ /* 0x000fc6000001166f */
[----:B------:R-:W-:Y:S02]  /*4890*/  FADD.FTZ R89, R173, -R88 ;  /* 0x80000058ad597221 */ /* 0x000fe40000010000 */
[----:B------:R-:W-:Y:S02]  /*48a0*/  @P4 HADD2.F32 R88, -RZ, R93.H0_H0 ;  /* 0x2000005dff584230 */ /* 0x000fe40000004100 */
[----:B------:R-:W-:-:S04]  /*48b0*/  FMUL.FTZ R89, R118, R89 ;  /* 0x0000005976597220 */ /* 0x000fc80000410000 */
[----:B------:R-:W-:Y:S02]  /*48c0*/  @P4 FADD.FTZ R89, R89, R88 ;  /* 0x0000005859594221 */ /* 0x000fe40000010000 */
.L_x_7125:
[----:B------:R-:W-:Y:S05]  /*48d0*/  BSYNC B1 ;  /* 0x0000000000017941 */ /* 0x000fea0003800000 */
.L_x_7123:
[----:B------:R-:W-:Y:S01]  /*48e0*/  @P3 FMUL.FTZ R88, R89, c[0x0][0x1ec] ;  /* 0x00007b0059583a20 */ /* 0x000fe20000410000 */
[----:B------:R-:W-:-:S04]  /*48f0*/  @P5 F2FP.PACK_AB R89, RZ, R89 ;  /* 0x00000059ff59523e */ /* 0x000fc800000000ff */
[----:B------:R-:W-:Y:S02]  /*4900*/  @P3 F2FP.PACK_AB R88, RZ, R88 ;  /* 0x00000058ff58323e */ /* 0x000fe400000000ff */
[----:B------:R-:W-:Y:S02]  /*4910*/  @P5 PRMT R125, R89, 0x7610, R125 ;  /* 0x00007610597d5816 */ /* 0x000fe4000000007d */
[----:B------:R-:W-:Y:S01]  /*4920*/  @P3 PRMT R124, R88, 0x7610, R124 ;  /* 0x00007610587c3816 */ /* 0x000fe2000000007c */
        /* <DEDUP_REMOVED lines=9> */
.L_x_7126:
        /* <DEDUP_REMOVED lines=10> */
.L_x_7128:
[----:B------:R-:W-:Y:S05]  /*4a60*/  BSYNC B1 ;  /* 0x0000000000017941 */ /* 0x000fea0003800000 */
.L_x_7127:
[----:B------:R-:W-:Y:S02]  /*4a70*/  IADD3 R119, R119, 0x100, RZ ;  /* 0x0000010077777810 */ /* 0x000fe40007ffe0ff */
[----:B------:R-:W-:Y:S02]  /*4a80*/  IADD3 R90, R90, 0x100, RZ ;  /* 0x000001005a5a7810 */ /* 0x000fe40007ffe0ff */
.L_x_7113:
[----:B------:R-:W-:Y:S05]  /*4a90*/  BSYNC B0 ;  /* 0x0000000000007941 */ /* 0x000fea0003800000 */
.L_x_7112:
[----:B------:R-:W-:Y:S01]  /*4aa0*/  BSSY B0, `(.L_x_7129) ;  /* 0x000006c000007945 */ /* 0x000fe20003800000 */
[----:B------:R-:W-:Y:S05]  /*4ab0*/  @!P1 BRA `(.L_x_7130) ;  /* 0x000006a000009947 */ /* 0x000fea0003800000 */
[----:B0-----:R-:W-:Y:S01]  /*4ac0*/  ISETP.NE.AND P4, PT, R186, RZ, PT ;  /* 0x000000ffba00720c */ /* 0x001fe20003f85270 */
[----:B------:R-:W-:Y:S03]  /*4ad0*/  BSSY B1, `(.L_x_7131) ;  /* 0x0000014000017945 */ /* 0x000fe60003800000 */
[----:B------:R-:W-:Y:S01]  /*4ae0*/  FSEL R93, R91, RZ, !P4 ;  /* 0x000000ff5b5d7208 */ /* 0x000fe20006000000 */
[----:B------:R-:W-:Y:S05]  /*4af0*/  @P2 BRA `(.L_x_7132) ;  /* 0x0000008000002947 */ /* 0x000fea0003800000 */
[----:B------:R-:W-:Y:S01]  /*4b00*/  ULDC.64 UR6, c[0x0][0x218] ;  /* 0x0000860000067ab9 */ /* 0x000fe20000000a00 */
[----:B-1----:R-:W-:Y:S01]  /*4b10*/  HFMA2.MMA R89, -RZ, RZ, 0, 0 ;  /* 0x00000000ff597435 */ /* 0x002fe200000001ff */
[----:B------:R-:W-:-:S04]  /*4b20*/  UISETP.NE.U32.AND UP0, UPT, URZ, UR6, UPT ;  /* 0x000000063f00728c */ /* 0x000fc8000bf05070 */
[----:B------:R-:W-:-:S06]  /*4b30*/  UISETP.NE.AND.EX UP0, UPT, URZ, UR7, UPT, UP0 ;  /* 0x000000073f00728c */ /* 0x000fcc000bf05300 */
[----:B------:R-:W-:-:S13]  /*4b40*/  PLOP3.LUT P4, PT, PT, PT, UP0, 0x80, 0x0 ;  /* 0x000000000000781c */ /* 0x000fda0003f8f008 */
[----:B------:R-:W-:Y:S05]  /*4b50*/  @!P4 BRA `(.L_x_7133) ;  /* 0x000000b00000c947 */ /* 0x000fea0003800000 */
[----:B------:R-:W-:Y:S01]  /*4b60*/  HADD2.F32 R89, -RZ, R112.H0_H0 ;  /* 0x20000070ff597230 */ /* 0x000fe20000004100 */
[----:B------:R-:W-:Y:S05]  /*4b70*/  BRA `(.L_x_7133) ;  /* 0x0000009000007947 */ /* 0x000fea0003800000 */
.L_x_7132:
        /* <DEDUP_REMOVED lines=9> */
.L_x_7133:
[----:B------:R-:W-:Y:S05]  /*4c10*/  BSYNC B1 ;  /* 0x0000000000017941 */ /* 0x000fea0003800000 */
.L_x_7131:
        /* <DEDUP_REMOVED lines=14> */
.L_x_7135:
[----:B------:R-:W-:Y:S01]  /*4d00*/  FFMA.FTZ R88, R174, R92, R93 ;  /* 0x0000005cae587223 */ /* 0x000fe2000001005d */
[----:B------:R-:W-:-:S03]  /*4d10*/  @P4 SHF.R.U64 R94, R112, 0x10, R113 ;  /* 0x00000010705e4819 */ /* 0x000fc60000001271 */
[----:B------:R-:W-:Y:S02]  /*4d20*/  FADD.FTZ R89, R179, -R88 ;  /* 0x80000058b3597221 */ /* 0x000fe40000010000 */
[----:B------:R-:W-:Y:S02]  /*4d30*/  @P4 HADD2.F32 R94, -RZ, R94.H0_H0 ;  /* 0x2000005eff5e4230 */ /* 0x000fe40000004100 */
[----:B------:R-:W-:-:S04]  /*4d40*/  FMUL.FTZ R89, R118, R89 ;  /* 0x0000005976597220 */ /* 0x000fc80000410000 */
[----:B------:R-:W-:Y:S02]  /*4d50*/  @P4 FADD.FTZ R89, R89, R94 ;  /* 0x0000005e59594221 */ /* 0x000fe40000010000 */
.L_x_7136:
[----:B------:R-:W-:Y:S05]  /*4d60*/  BSYNC B1 ;  /* 0x0000000000017941 */ /* 0x000fea0003800000 */
.L_x_7134:
        /* <DEDUP_REMOVED lines=11> */
.L_x_7138:
[----:B------:R-:W-:Y:S01]  /*4e20*/  FFMA.FTZ R89, R177, R92, R93 ;  /* 0x0000005cb1597223 */ /* 0x000fe2000001005d */
[----:B------:R-:W-:-:S03]  /*4e30*/  @P4 HADD2.F32 R88, -RZ, R113.H0_H0 ;  /* 0x20000071ff584230 */ /* 0x000fc60000004100 */
[----:B------:R-:W-:-:S04]  /*4e40*/  FADD.FTZ R89, R178, -R89 ;  /* 0x80000059b2597221 */ /* 0x000fc80000010000 */
[----:B------:R-:W-:-:S04]  /*4e50*/  FMUL.FTZ R89, R118, R89 ;  /* 0x0000005976597220 */ /* 0x000fc80000410000 */
[----:B------:R-:W-:Y:S02]  /*4e60*/  @P4 FADD.FTZ R89, R89, R88 ;  /* 0x0000005859594221 */ /* 0x000fe40000010000 */
.L_x_7139:
[----:B------:R-:W-:Y:S05]  /*4e70*/  BSYNC B1 ;  /* 0x0000000000017941 */ /* 0x000fea0003800000 */
.L_x_7137:
        /* <DEDUP_REMOVED lines=12> */
.L_x_7141:
[----:B------:R-:W-:Y:S01]  /*4f40*/  FFMA.FTZ R88, R180, R92, R93 ;  /* 0x0000005cb4587223 */ /* 0x000fe2000001005d */
[----:B------:R-:W-:-:S03]  /*4f50*/  @P4 SHF.R.U32.HI R93, RZ, 0x10, R113 ;  /* 0x00000010ff5d4819 */ /* 0x000fc60000011671 */
[----:B------:R-:W-:Y:S02]  /*4f60*/  FADD.FTZ R89, R181, -R88 ;  /* 0x80000058b5597221 */ /* 0x000fe40000010000 */
[----:B------:R-:W-:Y:S02]  /*4f70*/  @P4 HADD2.F32 R88, -RZ, R93.H0_H0 ;  /* 0x2000005dff584230 */ /* 0x000fe40000004100 */
[----:B------:R-:W-:-:S04]  /*4f80*/  FMUL.FTZ R89, R118, R89 ;  /* 0x0000005976597220 */ /* 0x000fc80000410000 */
[----:B------:R-:W-:Y:S02]  /*4f90*/  @P4 FADD.FTZ R89, R89, R88 ;  /* 0x0000005859594221 */ /* 0x000fe40000010000 */
.L_x_7142:
[----:B------:R-:W-:Y:S05]  /*4fa0*/  BSYNC B1 ;  /* 0x0000000000017941 */ /* 0x000fea0003800000 */
.L_x_7140:
        /* <DEDUP_REMOVED lines=14> */
.L_x_7143:
        /* <DEDUP_REMOVED lines=10> */
.L_x_7145:
[----:B------:R-:W-:Y:S05]  /*5130*/  BSYNC B1 ;  /* 0x0000000000017941 */ /* 0x000fea0003800000 */
.L_x_7144:
[----:B------:R-:W-:Y:S02]  /*5140*/  IADD3 R119, R119, 0x100, RZ ;  /* 0x0000010077777810 */ /* 0x000fe40007ffe0ff */
[----:B------:R-:W-:Y:S02]  /*5150*/  IADD3 R90, R90, 0x100, RZ ;  /* 0x000001005a5a7810 */ /* 0x000fe40007ffe0ff */
.L_x_7130:
[----:B------:R-:W-:Y:S05]  /*5160*/  BSYNC B0 ;  /* 0x0000000000007941 */ /* 0x000fea0003800000 */
.L_x_7129:
        /* <DEDUP_REMOVED lines=15> */
.L_x_7149:
        /* <DEDUP_REMOVED lines=9> */
.L_x_7150:
[----:B------:R-:W-:Y:S05]  /*52f0*/  BSYNC B1 ;  /* 0x0000000000017941 */ /* 0x000fea0003800000 */
.L_x_7148:
        /* <DEDUP_REMOVED lines=14> */
.L_x_7152:
[----:B------:R-:W-:Y:S01]  /*53e0*/  FFMA.FTZ R88, R134, R92, R91 ;  /* 0x0000005c86587223 */ /* 0x000fe2000001005b */
[----:B------:R-:W-:-:S03]  /*53f0*/  @P4 SHF.R.U64 R93, R114, 0x10, R115 ;  /* 0x00000010725d4819 */ /* 0x000fc60000001273 */
[----:B------:R-:W-:Y:S02]  /*5400*/  FADD.FTZ R89, R137, -R88 ;  /* 0x8000005889597221 */ /* 0x000fe40000010000 */
[----:B------:R-:W-:Y:S02]  /*5410*/  @P4 HADD2.F32 R88, -RZ, R93.H0_H0 ;  /* 0x2000005dff584230 */ /* 0x000fe40000004100 */
[----:B------:R-:W-:-:S04]  /*5420*/  FMUL.FTZ R89, R118, R89 ;  /* 0x0000005976597220 */ /* 0x000fc80000410000 */
[----:B------:R-:W-:Y:S02]  /*5430*/  @P4 FADD.FTZ R89, R89, R88 ;  /* 0x0000005859594221 */ /* 0x000fe40000010000 */
.L_x_7153:
[----:B------:R-:W-:Y:S05]  /*5440*/  BSYNC B1 ;  /* 0x0000000000017941 */ /* 0x000fea0003800000 */
.L_x_7151:
        /* <DEDUP_REMOVED lines=11> */
.L_x_7155:
[----:B------:R-:W-:Y:S01]  /*5500*/  FFMA.FTZ R89, R139, R92, R91 ;  /* 0x0000005c8b597223 */ /* 0x000fe2000001005b */
[----:B------:R-:W-:-:S03]  /*5510*/  @P4 HADD2.F32 R88, -RZ, R115.H0_H0 ;  /* 0x20000073ff584230 */ /* 0x000fc60000004100 */
[----:B------:R-:W-:-:S04]  /*5520*/  FADD.FTZ R89, R138, -R89 ;  /* 0x800000598a597221 */ /* 0x000fc80000010000 */
[----:B------:R-:W-:-:S04]  /*5530*/  FMUL.FTZ R89, R118, R89 ;  /* 0x0000005976597220 */ /* 0x000fc80000410000 */
[----:B------:R-:W-:Y:S02]  /*5540*/  @P4 FADD.FTZ R89, R89, R88 ;  /* 0x0000005859594221 */ /* 0x000fe40000010000 */
.L_x_7156:
[----:B------:R-:W-:Y:S05]  /*5550*/  BSYNC B1 ;  /* 0x0000000000017941 */ /* 0x000fea0003800000 */
.L_x_7154:
        /* <DEDUP_REMOVED lines=12> */
.L_x_7158:
[----:B------:R-:W-:Y:S01]  /*5620*/  FFMA.FTZ R89, R141, R92, R91 ;  /* 0x0000005c8d597223 */ /* 0x000fe2000001005b */
[----:B------:R-:W-:-:S03]  /*5630*/  @P4 SHF.R.U32.HI R88, RZ, 0x10, R115 ;  /* 0x00000010ff584819 */ /* 0x000fc60000011673 */
[----:B------:R-:W-:Y:S02]  /*5640*/  FADD.FTZ R89, R140, -R89 ;  /* 0x800000598c597221 */ /* 0x000fe40000010000 */
[----:B------:R-:W-:Y:S02]  /*5650*/  @P4 HADD2.F32 R88, -RZ, R88.H0_H0 ;  /* 0x20000058ff584230 */ /* 0x000fe40000004100 */
[----:B------:R-:W-:-:S04]  /*5660*/  FMUL.FTZ R89, R118, R89 ;  /* 0x0000005976597220 */ /* 0x000fc80000410000 */
[----:B------:R-:W-:Y:S02]  /*5670*/  @P4 FADD.FTZ R89, R89, R88 ;  /* 0x0000005859594221 */ /* 0x000fe40000010000 */
.L_x_7159:
[----:B------:R-:W-:Y:S05]  /*5680*/  BSYNC B1 ;  /* 0x0000000000017941 */ /* 0x000fea0003800000 */
.L_x_7157:
[----:B------:R-:W-:Y:S01]  /*5690*/  @P3 FMUL.FTZ R88, R89, c[0x0][0x1ec] ;  /* 0x00007b0059583a20 */ /* 0x000fe20000410000 */
[----:B------:R-:W-:-:S04]  /*56a0*/  @P5 F2FP.PACK_AB R89, RZ, R89 ;  /* 0x00000059ff59523e */ /* 0x000fc800000000ff */
[----:B------:R-:W-:Y:S02]  /*56b0*/  @P3 F2FP.PACK_AB R91, RZ, R88 ;  /* 0x00000058ff5b323e */ /* 0x000fe400000000ff */
[----:B------:R-:W-:Y:S01]  /*56c0*/  @P5 PRMT R125, R89, 0x7610, R125 ;  /* 0x00007610597d5816 */ /* 0x000fe2000000007d */
        /* <DEDUP_REMOVED lines=9> */
.L_x_7160:
        /* <DEDUP_REMOVED lines=10> */
.L_x_7147:
[----:B------:R-:W-:Y:S05]  /*5800*/  BSYNC B0 ;  /* 0x0000000000007941 */ /* 0x000fea0003800000 */
.L_x_7146:
[----:B------:R-:W-:Y:S02]  /*5810*/  LOP3.LUT P2, RZ, R117, 0xff, RZ, 0xc0, !PT ;  /* 0x000000ff75ff7812 */ /* 0x000fe4000784c0ff */
[----:B------:R-:W-:Y:S02]  /*5820*/  IADD3 R116, R116, c[0x0][0x160], RZ ;  /* 0x0000580074747a10 */ /* 0x000fe40007ffe0ff */
[----:B------:R-:W-:Y:S02]  /*5830*/  SEL R117, RZ, 0x1, P2 ;  /* 0x00000001ff757807 */ /* 0x000fe40001000000 */
[----:B------:R-:W-:-:S13]  /*5840*/  ISETP.GE.AND P2, PT, R116, c[0x0][0x164], PT ;  /* 0x0000590074007a0c */ /* 0x000fda0003f46270 */
[----:B01----:R-:W-:Y:S01]  /*5850*/  @P2 CALL.REL.NOINC `(.L_x_7008) ;  /* 0x0000001000002944 */ /* 0x003fe20003c00000 */
[----:B------:R-:W-:Y:S05]  /*5860*/  BRA `(.L_x_7161) ;  /* 0xffffacc000007947 */ /* 0x000fea000383ffff */
.L_x_7008:
[----:B------:R-:W0:Y:S01]  /*5870*/  S2UR UR6, SR_CTAID.X ;  /* 0x00000000000679c3 */ /* 0x000e220000002500 */
[----:B------:R-:W0:Y:S01]  /*5880*/  S2R R3, SR_TID.X ;  /* 0x0000000000037919 */ /* 0x000e220000002100 */
[C---:B------:R-:W-:Y:S01]  /*5890*/  LOP3.LUT P5, RZ, R0.reuse, 0xffffff00, RZ, 0xc0, !PT ;  /* 0xffffff0000ff7812 */ /* 0x040fe200078ac0ff */
[----:B-----5:R-:W-:Y:S01]  /*58a0*/  @P1 IMAD.MOV.U32 R79, RZ, RZ, 0x10 ;  /* 0x00000010ff4f1424 */ /* 0x020fe200078e00ff */
[C---:B------:R-:W-:Y:S02]  /*58b0*/  ISETP.GE.U32.AND P4, PT, R0.reuse, 0x200, PT ;  /* 0x000002000000780c */ /* 0x040fe40003f86070 */
[C---:B------:R-:W-:Y:S02]  /*58c0*/  ISETP.GE.U32.AND P3, PT, R0.reuse, 0x300, PT ;  /* 0x000003000000780c */ /* 0x040fe40003f66070 */
[----:B------:R-:W-:Y:S02]  /*58d0*/  ISETP.GE.U32.AND P2, PT, R0, 0x400, PT ;  /* 0x000004000000780c */ /* 0x000fe40003f46070 */
[----:B------:R-:W-:-:S05]  /*58e0*/  @P0 MOV R77, 0x10 ;  /* 0x00000010004d0802 */ /* 0x000fca0000000f00 */
[----:B------:R-:W-:Y:S02]  /*58f0*/  @P5 MOV R61, 0x10 ;  /* 0x00000010003d5802 */ /* 0x000fe40000000f00 */
        /* <DEDUP_REMOVED lines=45> */
.L_x_7042:
[----:B------:R-:W-:Y:S01]  /*5bd0*/  HFMA2.MMA R185, -RZ, RZ, 0, 1.847743988037109375e-06 ;  /* 0x0000001fffb97435 */ /* 0x000fe200000001ff */
[----:B------:R-:W-:Y:S01]  /*5be0*/  MOV R93, R95 ;  /* 0x0000005f005d7202 */ /* 0x000fe20000000f00 */
[----:B------:R-:W-:Y:S01]  /*5bf0*/  IMAD.MOV.U32 R98, RZ, RZ, 0x10 ;  /* 0x00000010ff627424 */ /* 0x000fe200078e00ff */
[----:B------:R-:W-:Y:S02]  /*5c00*/  MOV R100, 0xffffffff ;  /* 0xffffffff00647802 */ /* 0x000fe40000000f00 */
[----:B-1----:R-:W-:-:S02]  /*5c10*/  MOV R88, 0x5c30 ;  /* 0x00005c3000587802 */ /* 0x002fc40000000f00 */
[----:B0----5:R-:W-:Y:S05]  /*5c20*/  CALL.REL.NOINC `($__internal_102_$__cuda_sm70_shflsync_down_p) ;  /* 0x0000045000007944 */ /* 0x021fea0003c00000 */
[----:B-1----:R-:W-:Y:S01]  /*5c30*/  IMAD.MOV.U32 R94, RZ, RZ, R185 ;  /* 0x000000ffff5e7224 */ /* 0x002fe200078e00b9 */
[----:B0-----:R-:W-:Y:S05]  /*5c40*/  BRA `(.L_x_7162) ;  /* 0xffffc83000007947 */ /* 0x001fea000383ffff */
.L_x_7043:
[----:B------:R-:W-:Y:S01]  /*5c50*/  HFMA2.MMA R98, -RZ, RZ, 0, 9.5367431640625e-07 ;  /* 0x00000010ff627435 */ /* 0x000fe200000001ff */
[----:B------:R-:W-:Y:S01]  /*5c60*/  MOV R93, R92 ;  /* 0x0000005c005d7202 */ /* 0x000fe20000000f00 */
[----:B------:R-:W-:Y:S01]  /*5c70*/  IMAD.MOV.U32 R185, RZ, RZ, 0x1f ;  /* 0x0000001fffb97424 */ /* 0x000fe200078e00ff */
[----:B------:R-:W-:-:S02]  /*5c80*/  MOV R100, 0xffffffff ;  /* 0xffffffff00647802 */ /* 0x000fc40000000f00 */
[----:B-1----:R-:W-:Y:S02]  /*5c90*/  MOV R88, 0x5cb0 ;  /* 0x00005cb000587802 */ /* 0x002fe40000000f00 */
[----:B0-23-5:R-:W-:Y:S05]  /*5ca0*/  CALL.REL.NOINC `($__internal_102_$__cuda_sm70_shflsync_down_p) ;  /* 0x000003d000007944 */ /* 0x02dfea0003c00000 */
[----:B------:R-:W-:Y:S01]  /*5cb0*/  FADD.FTZ R94, R94, R95 ;  /* 0x0000005f5e5e7221 */ /* 0x000fe20000010000 */
[----:B0-----:R-:W-:Y:S01]  /*5cc0*/  HFMA2.MMA R98, -RZ, RZ, 0, 4.76837158203125e-07 ;  /* 0x00000008ff627435 */ /* 0x001fe200000001ff */
[----:B-1----:R-:W-:Y:S01]  /*5cd0*/  FADD.FTZ R92, R92, R185 ;  /* 0x000000b95c5c7221 */ /* 0x002fe20000010000 */
[----:B------:R-:W-:Y:S01]  /*5ce0*/  MOV R100, 0xffffffff ;  /* 0xffffffff00647802 */ /* 0x000fe20000000f00 */
[----:B------:R-:W-:Y:S01]  /*5cf0*/  IMAD.MOV.U32 R185, RZ, RZ, 0x1f ;  /* 0x0000001fffb97424 */ /* 0x000fe200078e00ff */
[----:B------:R-:W-:Y:S02]  /*5d00*/  MOV R93, R94 ;  /* 0x0000005e005d7202 */ /* 0x000fe40000000f00 */
[----:B------:R-:W-:Y:S02]  /*5d10*/  MOV R88, 0x5d30 ;  /* 0x00005d3000587802 */ /* 0x000fe40000000f00 */
[----:B------:R-:W-:Y:S05]  /*5d20*/  CALL.REL.NOINC `($__internal_102_$__cuda_sm70_shflsync_down_p) ;  /* 0x0000035000007944 */ /* 0x000fea0003c00000 */
[----:B0-----:R-:W-:Y:S01]  /*5d30*/  HFMA2.MMA R98, -RZ, RZ, 0, 4.76837158203125e-07 ;  /* 0x00000008ff627435 */ /* 0x001fe200000001ff */
[----:B-1----:R-:W-:Y:S01]  /*5d40*/  IMAD.MOV.U32 R91, RZ, RZ, R185 ;  /* 0x000000ffff5b7224 */ /* 0x002fe200078e00b9 */
[----:B------:R-:W-:Y:S01]  /*5d50*/  MOV R93, R92 ;  /* 0x0000005c005d7202 */ /* 0x000fe20000000f00 */
[----:B------:R-:W-:Y:S01]  /*5d60*/  IMAD.MOV.U32 R185, RZ, RZ, 0x1f ;  /* 0x0000001fffb97424 */ /* 0x000fe200078e00ff */
[----:B------:R-:W-:-:S02]  /*5d70*/  MOV R100, 0xffffffff ;  /* 0xffffffff00647802 */ /* 0x000fc40000000f00 */
[----:B------:R-:W-:Y:S02]  /*5d80*/  MOV R88, 0x5da0 ;  /* 0x00005da000587802 */ /* 0x000fe40000000f00 */
[----:B------:R-:W-:Y:S05]  /*5d90*/  CALL.REL.NOINC `($__internal_102_$__cuda_sm70_shflsync_down_p) ;  /* 0x000002e000007944 */ /* 0x000fea0003c00000 */
[----:B------:R-:W-:Y:S01]  /*5da0*/  FADD.FTZ R94, R91, R94 ;  /* 0x0000005e5b5e7221 */ /* 0x000fe20000010000 */
[----:B0-----:R-:W-:Y:S01]  /*5db0*/  HFMA2.MMA R98, -RZ, RZ, 0, 2.384185791015625e-07 ;  /* 0x00000004ff627435 */ /* 0x001fe200000001ff */
[----:B-1----:R-:W-:Y:S01]  /*5dc0*/  FADD.FTZ R92, R92, R185 ;  /* 0x000000b95c5c7221 */ /* 0x002fe20000010000 */
[----:B------:R-:W-:Y:S01]  /*5dd0*/  MOV R100, 0xffffffff ;  /* 0xffffffff00647802 */ /* 0x000fe20000000f00 */
[----:B------:R-:W-:Y:S01]  /*5de0*/  IMAD.MOV.U32 R185, RZ, RZ, 0x1f ;  /* 0x0000001fffb97424 */ /* 0x000fe200078e00ff */
[----:B------:R-:W-:Y:S02]  /*5df0*/  MOV R93, R94 ;  /* 0x0000005e005d7202 */ /* 0x000fe40000000f00 */
[----:B------:R-:W-:Y:S02]  /*5e00*/  MOV R88, 0x5e20 ;  /* 0x00005e2000587802 */ /* 0x000fe40000000f00 */
[----:B------:R-:W-:Y:S05]  /*5e10*/  CALL.REL.NOINC `($__internal_102_$__cuda_sm70_shflsync_down_p) ;  /* 0x0000026000007944 */ /* 0x000fea0003c00000 */
[----:B0-----:R-:W-:Y:S01]  /*5e20*/  HFMA2.MMA R98, -RZ, RZ, 0, 2.384185791015625e-07 ;  /* 0x00000004ff627435 */ /* 0x001fe200000001ff */
[----:B-1----:R-:W-:Y:S01]  /*5e30*/  IMAD.MOV.U32 R91, RZ, RZ, R185 ;  /* 0x000000ffff5b7224 */ /* 0x002fe200078e00b9 */
[----:B------:R-:W-:Y:S01]  /*5e40*/  MOV R93, R92 ;  /* 0x0000005c005d7202 */ /* 0x000fe20000000f00 */
[----:B------:R-:W-:Y:S01]  /*5e50*/  IMAD.MOV.U32 R185, RZ, RZ, 0x1f ;  /* 0x0000001fffb97424 */ /* 0x000fe200078e00ff */
[----:B------:R-:W-:-:S02]  /*5e60*/  MOV R100, 0xffffffff ;  /* 0xffffffff00647802 */ /* 0x000fc40000000f00 */
[----:B------:R-:W-:Y:S02]  /*5e70*/  MOV R88, 0x5e90 ;  /* 0x00005e9000587802 */ /* 0x000fe40000000f00 */
[----:B------:R-:W-:Y:S05]  /*5e80*/  CALL.REL.NOINC `($__internal_102_$__cuda_sm70_shflsync_down_p) ;  /* 0x000001f000007944 */ /* 0x000fea0003c00000 */
[----:B------:R-:W-:Y:S01]  /*5e90*/  FADD.FTZ R94, R91, R94 ;  /* 0x0000005e5b5e7221 */ /* 0x000fe20000010000 */
[----:B0-----:R-:W-:Y:S01]  /*5ea0*/  HFMA2.MMA R98, -RZ, RZ, 0, 1.1920928955078125e-07 ;  /* 0x00000002ff627435 */ /* 0x001fe200000001ff */
[----:B-1----:R-:W-:Y:S01]  /*5eb0*/  FADD.FTZ R96, R92, R185 ;  /* 0x000000b95c607221 */ /* 0x002fe20000010000 */
[----:B------:R-:W-:Y:S01]  /*5ec0*/  MOV R100, 0xffffffff ;  /* 0xffffffff00647802 */ /* 0x000fe20000000f00 */
[----:B------:R-:W-:Y:S01]  /*5ed0*/  IMAD.MOV.U32 R185, RZ, RZ, 0x1f ;  /* 0x0000001fffb97424 */ /* 0x000fe200078e00ff */
[----:B------:R-:W-:Y:S02]  /*5ee0*/  MOV R93, R94 ;  /* 0x0000005e005d7202 */ /* 0x000fe40000000f00 */
[----:B------:R-:W-:Y:S02]  /*5ef0*/  MOV R88, 0x5f10 ;  /* 0x00005f1000587802 */ /* 0x000fe40000000f00 */
[----:B------:R-:W-:Y:S05]  /*5f00*/  CALL.REL.NOINC `($__internal_102_$__cuda_sm70_shflsync_down_p) ;  /* 0x0000017000007944 */ /* 0x000fea0003c00000 */
[----:B0-----:R-:W-:Y:S01]  /*5f10*/  HFMA2.MMA R98, -RZ, RZ, 0, 1.1920928955078125e-07 ;  /* 0x00000002ff627435 */ /* 0x001fe200000001ff */
[----:B-1----:R-:W-:Y:S01]  /*5f20*/  IMAD.MOV.U32 R91, RZ, RZ, R185 ;  /* 0x000000ffff5b7224 */ /* 0x002fe200078e00b9 */
[----:B------:R-:W-:Y:S01]  /*5f30*/  MOV R93, R96 ;  /* 0x00000060005d7202 */ /* 0x000fe20000000f00 */
[----:B------:R-:W-:Y:S01]  /*5f40*/  IMAD.MOV.U32 R185, RZ, RZ, 0x1f ;  /* 0x0000001fffb97424 */ /* 0x000fe200078e00ff */
[----:B------:R-:W-:-:S02]  /*5f50*/  MOV R100, 0xffffffff ;  /* 0xffffffff00647802 */ /* 0x000fc40000000f00 */
[----:B------:R-:W-:Y:S02]  /*5f60*/  MOV R88, 0x5f80 ;  /* 0x00005f8000587802 */ /* 0x000fe40000000f00 */
[----:B------:R-:W-:Y:S05]  /*5f70*/  CALL.REL.NOINC `($__internal_102_$__cuda_sm70_shflsync_down_p) ;  /* 0x0000010000007944 */ /* 0x000fea0003c00000 */
[----:B------:R-:W-:Y:S01]  /*5f80*/  FADD.FTZ R92, R91, R94 ;  /* 0x0000005e5b5c7221 */ /* 0x000fe20000010000 */
[----:B0-----:R-:W-:Y:S01]  /*5f90*/  HFMA2.MMA R98, -RZ, RZ, 0, 5.9604644775390625e-08 ;  /* 0x00000001ff627435 */ /* 0x001fe200000001ff */
[----:B-1----:R-:W-:Y:S01]  /*5fa0*/  FADD.FTZ R96, R96, R185 ;  /* 0x000000b960607221 */ /* 0x002fe20000010000 */
[----:B------:R-:W-:Y:S01]  /*5fb0*/  MOV R100, 0xffffffff ;  /* 0xffffffff00647802 */ /* 0x000fe20000000f00 */
[----:B------:R-:W-:Y:S01]  /*5fc0*/  IMAD.MOV.U32 R185, RZ, RZ, 0x1f ;  /* 0x0000001fffb97424 */ /* 0x000fe200078e00ff */
[----:B------:R-:W-:Y:S02]  /*5fd0*/  MOV R93, R92 ;  /* 0x0000005c005d7202 */ /* 0x000fe40000000f00 */
[----:B------:R-:W-:Y:S02]  /*5fe0*/  MOV R88, 0x6000 ;  /* 0x0000600000587802 */ /* 0x000fe40000000f00 */
[----:B------:R-:W-:Y:S05]  /*5ff0*/  CALL.REL.NOINC `($__internal_102_$__cuda_sm70_shflsync_down_p) ;  /* 0x0000008000007944 */ /* 0x000fea0003c00000 */
[----:B0-----:R-:W-:Y:S01]  /*6000*/  HFMA2.MMA R98, -RZ, RZ, 0, 5.9604644775390625e-08 ;  /* 0x00000001ff627435 */ /* 0x001fe200000001ff */
[----:B-1----:R-:W-:Y:S01]  /*6010*/  IMAD.MOV.U32 R95, RZ, RZ, R185 ;  /* 0x000000ffff5f7224 */ /* 0x002fe200078e00b9 */
[----:B------:R-:W-:Y:S01]  /*6020*/  MOV R93, R96 ;  /* 0x00000060005d7202 */ /* 0x000fe20000000f00 */
[----:B------:R-:W-:Y:S01]  /*6030*/  IMAD.MOV.U32 R185, RZ, RZ, 0x1f ;  /* 0x0000001fffb97424 */ /* 0x000fe200078e00ff */
[----:B------:R-:W-:-:S02]  /*6040*/  MOV R100, 0xffffffff ;  /* 0xffffffff00647802 */ /* 0x000fc40000000f00 */
[----:B------:R-:W-:Y:S02]  /*6050*/  MOV R88, 0x6070 ;  /* 0x0000607000587802 */ /* 0x000fe40000000f00 */
[----:B------:R-:W-:Y:S05]  /*6060*/  CALL.REL.NOINC `($__internal_102_$__cuda_sm70_shflsync_down_p) ;  /* 0x0000001000007944 */ /* 0x000fea0003c00000 */
[----:B01----:R-:W-:Y:S05]  /*6070*/  BRA `(.L_x_7163) ;  /* 0xffffc52000007947 */ /* 0x003fea000383ffff */
        .weak           $__internal_102_$__cuda_sm70_shflsync_down_p
        .type           $__internal_102_$__cuda_sm70_shflsync_down_p,@function
        .size           $__internal_102_$__cuda_sm70_shflsync_down_p,(.L_x_12978 - $__internal_102_$__cuda_sm70_shflsync_down_p)
$__internal_102_$__cuda_sm70_shflsync_down_p:
[----:B------:R-:W-:Y:S01]  /*6080*/  HFMA2.MMA R89, -RZ, RZ, 0, 0 ;  /* 0x00000000ff597435 */ /* 0x000fe200000001ff */
[----:B------:R-:W-:Y:S04]  /*6090*/  WARPSYNC R100 ;  /* 0x0000006400007348 */ /* 0x000fe80003800000 */
[----:B------:R0:W1:Y:S01]  /*60a0*/  SHFL.DOWN PT, R185, R93, R98, R185 ;  /* 0x080000625db97389 */ /* 0x00006200000e00b9 */
[----:B------:R-:W-:Y:S05]  /*60b0*/  RET.REL.NODEC R88 `(_ZN10layer_norm13ln_bwd_kernelINS_13Kernel_traitsIf6__halfS2_S2_fjLj7168ELj1ELj1ELj8ELj8ENS_18Kernel_traits_baseILj7168EfS2_S2_S2_fjLj256EEEEELb0ELb0ELb1ELb0EEEvNS_9BwdParamsE) ;  /* 0xffff9f4058007950 */ /* 0x000fea0003c3ffff */
.L_x_7164:
        /* <DEDUP_REMOVED lines=12> */
.L_x_12978:


//--------------------- .text._ZN10layer_norm13ln_bwd_kernelINS_13Kernel_traitsIf6__halfS2_S2_fjLj7168ELj1ELj1ELj8ELj8ENS_18Kernel_traits_baseILj7168EfS2_S2_S2_fjLj256EEEEELb0ELb0ELb1ELb1EEEvNS_9BwdParamsE --------------------------
	.section	.text._ZN10layer_norm13ln_bwd_kernelINS_13Kernel_traitsIf6__halfS2_S2_fjLj7168ELj1ELj1ELj8ELj8ENS_18Kernel_traits_baseILj7168EfS2_S2_S2_fjLj256EEEEELb0ELb0ELb1ELb1EEEvNS_9BwdParamsE,"ax",@progbits
	.sectioninfo	@"SHI_REGISTERS=211"
	.align	128
        .global         _ZN10layer_norm13ln_bwd_kernelINS_13Kernel_traitsIf6__halfS2_S2_fjLj7168ELj1ELj1ELj8ELj8ENS_18Kernel_traits_baseILj7168EfS2_S2_S2_fjLj256EEEEELb0ELb0ELb1ELb1EEEvNS_9BwdParamsE
        .type           _ZN10layer_norm13ln_bwd_kernelINS_13Kernel_traitsIf6__halfS2_S2_fjLj7168ELj1ELj1ELj8ELj8ENS_18Kernel_traits_baseILj7168EfS2_S2_S2_fjLj256EEEEELb0ELb0ELb1ELb1EEEvNS_9BwdParamsE,@function
        .size           _ZN10layer_norm13ln_bwd_kernelINS_13Kernel_traitsIf6__halfS2_S2_fjLj7168ELj1ELj1ELj8ELj8ENS_18Kernel_traits_baseILj7168EfS2_S2_S2_fjLj256EEEEELb0ELb0ELb1ELb1EEEvNS_9BwdParamsE,(.L_x_12979 - _ZN10layer_norm13ln_bwd_kernelINS_13Kernel_traitsIf6__halfS2_S2_fjLj7168ELj1ELj1ELj8ELj8ENS_18Kernel_traits_baseILj7168EfS2_S2_S2_fjLj256EEEEELb0ELb0ELb1ELb1EEEvNS_9BwdParamsE)
        .other          _ZN10layer_norm13ln_bwd_kernelINS_13Kernel_traitsIf6__halfS2_S2_fjLj7168ELj1ELj1ELj8ELj8ENS_18Kernel_traits_baseILj7168EfS2_S2_S2_fjLj256EEEEELb0ELb0ELb1ELb1EEEvNS_9BwdParamsE,@"STO_CUDA_ENTRY STV_DEFAULT"
_ZN10layer_norm13ln_bwd_kernelINS_13Kernel_traitsIf6__halfS2_S2_fjLj7168ELj1ELj1ELj8ELj8ENS_18Kernel_traits_baseILj7168EfS2_S2_S2_fjLj256EEEEELb0ELb0ELb1ELb1EEEvNS_9BwdParamsE:
.text._ZN10layer_norm13ln_bwd_kernelINS_13Kernel_traitsIf6__halfS2_S2_fjLj7168ELj1ELj1ELj8ELj8ENS_18Kernel_traits_baseILj7168EfS2_S2_S2_fjLj256EEEEELb0ELb0ELb1ELb1EEEvNS_9BwdParamsE:
        /* <DEDUP_REMOVED lines=36> */
.L_x_7165:
        /* <DEDUP_REMOVED lines=41> */
.L_x_7277:
        /* <DEDUP_REMOVED lines=14> */
[----:B------:R-:W-:-:S02]  /*05b0*/  IADD3 R129, R120, 0x100, RZ ;  /* 0x0000010078817810 */ /* 0x000fc40007ffe0ff */
[C---:B------:R-:W-:Y:S02]  /*05c0*/  IADD3 R121, R120.reuse, 0x200, RZ ;  /* 0x0000020078797810 */ /* 0x040fe40007ffe0ff */
[----:B------:R-:W-:Y:S01]  /*05d0*/  IADD3 R122, R120, 0x300, RZ ;  /* 0x00000300787a7810 */ /* 0x000fe20007ffe0ff */
[----:B------:R-:W-:-:S04]  /*05e0*/  IMAD.WIDE.U32 R94, R129, R96, c[0x0][0x218] ;  /* 0x00008600815e7625 */ /* 0x000fc800078e0060 */
[----:B---3--:R-:W-:-:S04]  /*05f0*/  IMAD.WIDE.U32 R92, R120, R96, c[0x0][0x218] ;  /* 0x00008600785c7625 */ /* 0x008fc800078e0060 */
[----:B0-----:R-:W-:-:S04]  /*0600*/  IMAD.WIDE.U32 R90, R121, R96, c[0x0][0x218] ;  /* 0x00008600795a7625 */ /* 0x001fc800078e0060 */
[----:B-1----:R-:W-:Y:S01]  /*0610*/  IMAD.WIDE.U32 R88, R122, R96, c[0x0][0x218] ;  /* 0x000086007a587625 */ /* 0x002fe200078e0060 */
        /* <DEDUP_REMOVED lines=20> */
[----:B------:R-:W-:-:S02]  /*0760*/  MOV R98, RZ ;  /* 0x000000ff00627202 */ /* 0x000fc40000000f00 */
[----:B------:R-:W-:Y:S01]  /*0770*/  MOV R97, RZ ;  /* 0x000000ff00617202 */ /* 0x000fe20000000f00 */
[----:B------:R-:W-:Y:S05]  /*0780*/  BRA `(.L_x_7169) ;  /* 0x0000160000007947 */ /* 0x000fea0003800000 */
.L_x_7168:
        /* <DEDUP_REMOVED lines=11> */
[----:B------:R0:W2:Y:S01]  /*0840*/  LDG.E.64 R148, [R98.64] ;  /* 0x0000000462947981 */ /* 0x0000a2000c1e1b00 */
[----:B------:R-:W-:Y:S01]  /*0850*/  IADD3 R141, R139, 0x500, RZ ;  /* 0x000005008b8d7810 */ /* 0x000fe20007ffe0ff */
[-C--:B------:R-:W-:Y:S01]  /*0860*/  IMAD.WIDE.U32 R132, R133, R96.reuse, c[0x0][0x208] ;  /* 0x0000820085847625 */ /* 0x080fe200078e0060 */
[----:B------:R-:W-:Y:S01]  /*0870*/  IADD3 R139, R139, 0x600, RZ ;  /* 0x000006008b8b7810 */ /* 0x000fe20007ffe0ff */
[----:B------:R1:W3:Y:S01]  /*0880*/  LDG.E.64 R152, [R102.64] ;  /* 0x0000000466987981 */ /* 0x0002e2000c1e1b00 */
[----:B------:R-:W-:Y:S01]  /*0890*/  IADD3 R145, R120, 0x400, RZ ;  /* 0x0000040078917810 */ /* 0x000fe20007ffe0ff */
[----:B------:R-:W-:-:S02]  /*08a0*/  IMAD.WIDE.U32 R100, R101, R96, c[0x0][0x208] ;  /* 0x0000820065647625 */ /* 0x000fc400078e0060 */
[----:B------:R4:W3:Y:S02]  /*08b0*/  LDG.E.64 R162, [R132.64] ;  /* 0x0000000484a27981 */ /* 0x0008e4000c1e1b00 */
[-C--:B0-----:R-:W-:Y:S02]  /*08c0*/  IMAD.WIDE.U32 R98, R120, R96.reuse, c[0x0][0x188] ;  /* 0x0000620078627625 */ /* 0x081fe400078e0060 */
[----:B------:R0:W3:Y:S02]  /*08d0*/  LDG.E.64 R150, [R100.64] ;  /* 0x0000000464967981 */ /* 0x0000e4000c1e1b00 */
[-C--:B------:R-:W-:Y:S02]  /*08e0*/  IMAD.WIDE.U32 R130, R131, R96.reuse, c[0x0][0x208] ;  /* 0x0000820083827625 */ /* 0x080fe400078e0060 */
[----:B------:R-:W3:Y:S02]  /*08f0*/  LDG.E.64 R98, [R98.64] ;  /* 0x0000000462627981 */ /* 0x000ee4000c1e1b00 */
[----:B------:R-:W-:-:S02]  /*0900*/  IMAD.WIDE.U32 R138, R139, R96, c[0x0][0x208] ;  /* 0x000082008b8a7625 */ /* 0x000fc400078e0060 */
[----:B------:R0:W3:Y:S02]  /*0910*/  LDG.E.64 R154, [R130.64] ;  /* 0x00000004829a7981 */ /* 0x0000e4000c1e1b00 */
[-C--:B-1----:R-:W-:Y:S01]  /*0920*/  IMAD.WIDE.U32 R102, R121, R96.reuse, c[0x0][0x188] ;  /* 0x0000620079667625 */ /* 0x082fe200078e0060 */
[----:B------:R-:W-:Y:S01]  /*0930*/  IADD3 R147, R120, 0x500, RZ ;  /* 0x0000050078937810 */ /* 0x000fe20007ffe0ff */
[----:B------:R-:W3:Y:S02]  /*0940*/  LDG.E.64 R138, [R138.64] ;  /* 0x000000048a8a7981 */ /* 0x000ee4000c1e1b00 */
[----:B----4-:R-:W-:Y:S02]  /*0950*/  IMAD.WIDE.U32 R132, R145, R96, c[0x0][0x188] ;  /* 0x0000620091847625 */ /* 0x010fe400078e0060 */
[----:B------:R-:W4:Y:S02]  /*0960*/  LDG.E.64 R102, [R102.64] ;  /* 0x0000000466667981 */ /* 0x000f24000c1e1b00 */
[----:B------:R-:W-:-:S02]  /*0970*/  IMAD.WIDE R142, R116, R97, c[0x0][0x1a0] ;  /* 0x00006800748e7625 */ /* 0x000fc400078e0261 */
[----:B------:R-:W4:Y:S02]  /*0980*/  LDG.E.64 R132, [R132.64] ;  /* 0x0000000484847981 */ /* 0x000f24000c1e1b00 */
[-C--:B0-----:R-:W-:Y:S02]  /*0990*/  IMAD.WIDE.U32 R100, R129, R96.reuse, c[0x0][0x188] ;  /* 0x0000620081647625 */ /* 0x081fe400078e0060 */
[----:B------:R-:W4:Y:S02]  /*09a0*/  LDG.E R182, [R142.64] ;  /* 0x000000048eb67981 */ /* 0x000f24000c1e1900 */
[-C--:B------:R-:W-:Y:S02]  /*09b0*/  IMAD.WIDE.U32 R130, R122, R96.reuse, c[0x0][0x188] ;  /* 0x000062007a827625 */ /* 0x080fe400078e0060 */
[----:B------:R-:W4:Y:S02]  /*09c0*/  LDG.E.64 R100, [R100.64] ;  /* 0x0000000464647981 */ /* 0x000f24000c1e1b00 */
[----:B------:R-:W-:-:S02]  /*09d0*/  IMAD.WIDE.U32 R140, R141, R96, c[0x0][0x208] ;  /* 0x000082008d8c7625 */ /* 0x000fc400078e0060 */
[----:B------:R-:W4:Y:S02]  /*09e0*/  LDG.E.64 R130, [R130.64] ;  /* 0x0000000482827981 */ /* 0x000f24000c1e1b00 */
[----:B------:R-:W-:Y:S02]  /*09f0*/  IMAD.WIDE.U32 R134, R147, R96, c[0x0][0x188] ;  /* 0x0000620093867625 */ /* 0x000fe400078e0060 */
[----:B------:R-:W4:Y:S01]  /*0a00*/  LDG.E.64 R140, [R140.64] ;  /* 0x000000048c8c7981 */ /* 0x000f22000c1e1b00 */
[----:B------:R-:W-:-:S03]  /*0a10*/  IADD3 R157, R120, 0x600, RZ ;  /* 0x00000600789d7810 */ /* 0x000fc60007ffe0ff */
[----:B------:R-:W4:Y:S02]  /*0a20*/  LDG.E.64 R134, [R134.64] ;  /* 0x0000000486867981 */ /* 0x000f24000c1e1b00 */
[----:B------:R-:W-:-:S06]  /*0a30*/  IMAD.WIDE.U32 R136, R157, R96, c[0x0][0x188] ;  /* 0x000062009d887625 */ /* 0x000fcc00078e0060 */
        /* <DEDUP_REMOVED lines=15> */
[----:B------:R-:W-:Y:S02]  /*0b30*/  SHF.R.U64 R158, R148, 0x10, R149 ;  /* 0x00000010949e7819 */ /* 0x000fe40000001295 */
[----:B---3--:R-:W-:Y:S02]  /*0b40*/  MOV R96, R162 ;  /* 0x000000a200607202 */ /* 0x008fe40000000f00 */
[----:B0-----:R-:W-:Y:S02]  /*0b50*/  SHF.R.U64 R91, R162, 0x10, R163 ;  /* 0x00000010a25b7819 */ /* 0x001fe400000012a3 */
[--C-:B------:R-:W-:Y:S02]  /*0b60*/  SHF.R.U64 R181, R98, 0x10, R99.reuse ;  /* 0x0000001062b57819 */ /* 0x100fe40000001263 */
[----:B------:R-:W-:-:S02]  /*0b70*/  SHF.R.U32.HI R180, RZ, 0x10, R99 ;  /* 0x00000010ffb47819 */ /* 0x000fc40000011663 */
[----:B------:R-:W-:Y:S02]  /*0b80*/  MOV R168, R154 ;  /* 0x0000009a00a87202 */ /* 0x000fe40000000f00 */
[----:B------:R-:W-:Y:S02]  /*0b90*/  SHF.R.U64 R165, R154, 0x10, R155 ;  /* 0x000000109aa57819 */ /* 0x000fe4000000129b */
[----:B------:R-:W-:Y:S02]  /*0ba0*/  MOV R162, R138 ;  /* 0x0000008a00a27202 */ /* 0x000fe40000000f00 */
[----:B-1----:R-:W-:Y:S01]  /*0bb0*/  SHF.R.U64 R94, R138, 0x10, R139 ;  /* 0x000000108a5e7819 */ /* 0x002fe2000000128b */
[----:B------:R-:W-:Y:S01]  /*0bc0*/  HADD2.F32 R138, -RZ, R99.H0_H0 ;  /* 0x20000063ff8a7230 */ /* 0x000fe20000004100 */
[----:B----4-:R-:W-:Y:S01]  /*0bd0*/  SHF.R.U64 R154, R102, 0x10, R103 ;  /* 0x00000010669a7819 */ /* 0x010fe20000001267 */
[----:B------:R-:W-:Y:S01]  /*0be0*/  HADD2.F32 R99, -RZ, R181.H0_H0 ;  /* 0x200000b5ff637230 */ /* 0x000fe20000004100 */
[----:B------:R-:W-:-:S02]  /*0bf0*/  SHF.R.U64 R175, R132, 0x10, R133 ;  /* 0x0000001084af7819 */ /* 0x000fc40000001285 */
[----:B------:R-:W-:Y:S01]  /*0c00*/  FSEL R208, R182, RZ, !P0 ;  /* 0x000000ffb6d07208 */ /* 0x000fe20004000000 */
[----:B------:R-:W-:Y:S01]  /*0c10*/  HADD2.F32 R98, -RZ, R98.H0_H0 ;  /* 0x20000062ff627230 */ /* 0x000fe20000004100 */
[--C-:B------:R-:W-:Y:S02]  /*0c20*/  SHF.R.U64 R179, R100, 0x10, R101.reuse ;  /* 0x0000001064b37819 */ /* 0x100fe40000001265 */
[----:B------:R-:W-:Y:S02]  /*0c30*/  SHF.R.U32.HI R177, RZ, 0x10, R101 ;  /* 0x00000010ffb17819 */ /* 0x000fe40000011665 */
[--C-:B------:R-:W-:Y:S01]  /*0c40*/  SHF.R.U64 R148, R130, 0x10, R131.reuse ;  /* 0x0000001082947819 */ /* 0x100fe20000001283 */
[----:B------:R-:W-:Y:S01]  /*0c50*/  HADD2.F32 R144, -RZ, R131.H0_H0 ;  /* 0x20000083ff907230 */ /* 0x000fe20000004100 */
[----:B------:R-:W-:Y:S01]  /*0c60*/  SHF.R.U32.HI R146, RZ, 0x10, R131 ;  /* 0x00000010ff927819 */ /* 0x000fe20000011683 */
[----:B------:R-:W-:Y:S01]  /*0c70*/  HADD2.F32 R131, -RZ, R154.H0_H0 ;  /* 0x2000009aff837230 */ /* 0x000fe20000004100 */
[----:B------:R-:W-:Y:S01]  /*0c80*/  FADD.FTZ R154, -R208, R99 ;  /* 0x00000063d09a7221 */ /* 0x000fe20000010100 */
[----:B------:R-:W-:Y:S01]  /*0c90*/  MOV R176, R150 ;  /* 0x0000009600b07202 */ /* 0x000fe20000000f00 */
[----:B------:R-:W-:Y:S01]  /*0ca0*/  HADD2.F32 R99, -RZ, R175.H0_H0 ;  /* 0x200000afff637230 */ /* 0x000fe20000004100 */
[----:B------:R-:W-:Y:S01]  /*0cb0*/  SHF.R.U64 R174, R150, 0x10, R151 ;  /* 0x0000001096ae7819 */ /* 0x000fe20000001297 */
[----:B------:R-:W-:Y:S01]  /*0cc0*/  HADD2.F32 R142, -RZ, R103.H0_H0 ;  /* 0x20000067ff8e7230 */ /* 0x000fe20000004100 */
[----:B------:R-:W-:-:S02]  /*0cd0*/  MOV R92, R140 ;  /* 0x0000008c005c7202 */ /* 0x000fc40000000f00 */
[----:B------:R-:W-:Y:S01]  /*0ce0*/  SHF.R.U64 R88, R140, 0x10, R141 ;  /* 0x000000108c587819 */ /* 0x000fe2000000128d */
[----:B------:R-:W-:Y:S01]  /*0cf0*/  HADD2.F32 R140, -RZ, R101.H0_H0 ;  /* 0x20000065ff8c7230 */ /* 0x000fe20000004100 */
[----:B------:R-:W-:Y:S01]  /*0d00*/  SHF.R.U32.HI R150, RZ, 0x10, R103 ;  /* 0x00000010ff967819 */ /* 0x000fe20000011667 */
[----:B------:R-:W-:Y:S01]  /*0d10*/  HADD2.F32 R101, -RZ, R179.H0_H0 ;  /* 0x200000b3ff657230 */ /* 0x000fe20000004100 */
[----:B------:R-:W-:Y:S01]  /*0d20*/  SHF.R.U32.HI R161, RZ, 0x10, R133 ;  /* 0x00000010ffa17819 */ /* 0x000fe20000011685 */
[----:B------:R-:W-:Y:S01]  /*0d30*/  HADD2.F32 R103, -RZ, R177.H0_H0 ;  /* 0x200000b1ff677230 */ /* 0x000fe20000004100 */
[----:B------:R-:W-:Y:S01]  /*0d40*/  SHF.R.U64 R157, R134, 0x10, R135 ;  /* 0x00000010869d7819 */ /* 0x000fe20000001287 */
        /* <DEDUP_REMOVED lines=11> */
[----:B------:R-:W-:Y:S01]  /*0e00*/  MOV R159, R149 ;  /* 0x00000095009f7202 */ /* 0x000fe20000000f00 */
[----:B------:R-:W-:Y:S01]  /*0e10*/  HADD2.F32 R103, -RZ, R157.H0_H0 ;  /* 0x2000009dff677230 */ /* 0x000fe20000004100 */
[----:B------:R-:W-:Y:S01]  /*0e20*/  MOV R89, R163 ;  /* 0x000000a300597202 */ /* 0x000fe20000000f00 */
[----:B-----5:R-:W-:Y:S01]  /*0e30*/  FMUL.FTZ R157, R119, R98 ;  /* 0x00000062779d7220 */ /* 0x020fe20000410000 */
[----:B------:R-:W-:Y:S01]  /*0e40*/  HADD2.F32 R158, -RZ, R158.H0_H0 ;  /* 0x2000009eff9e7230 */ /* 0x000fe20000004100 */
[----:B------:R-:W-:Y:S01]  /*0e50*/  SHF.R.U32.HI R90, RZ, 0x10, R163 ;  /* 0x00000010ff5a7819 */ /* 0x000fe200000116a3 */
[----:B------:R-:W-:Y:S01]  /*0e60*/  HADD2.F32 R98, -RZ, R156.H0_H0 ;  /* 0x2000009cff627230 */ /* 0x000fe20000004100 */
[----:B------:R-:W-:Y:S01]  /*0e70*/  FMUL.FTZ R156, R28, R99 ;  /* 0x000000631c9c7220 */ /* 0x000fe20000410000 */
[----:B------:R-:W-:Y:S01]  /*0e80*/  MOV R97, R155 ;  /* 0x0000009b00617202 */ /* 0x000fe20000000f00 */
[----:B------:R-:W-:Y:S01]  /*0e90*/  FADD.FTZ R192, -R208, R101 ;  /* 0x00000065d0c07221 */ /* 0x000fe20000010100 */
[----:B------:R-:W-:Y:S01]  /*0ea0*/  SHF.R.U32.HI R164, RZ, 0x10, R155 ;  /* 0x00000010ffa47819 */ /* 0x000fe2000001169b */
[----:B------:R-:W-:Y:S01]  /*0eb0*/  HADD2.F32 R179, -RZ, R92.H0_H0 ;  /* 0x2000005cffb37230 */ /* 0x000fe20000004100 */
[----:B------:R-:W-:-:S02]  /*0ec0*/  MOV R163, R139 ;  /* 0x0000008b00a37202 */ /* 0x000fc40000000f00 */
[----:B------:R-:W-:Y:S01]  /*0ed0*/  SHF.R.U32.HI R166, RZ, 0x10, R139 ;  /* 0x00000010ffa67819 */ /* 0x000fe2000001168b */
[----:B------:R-:W-:Y:S01]  /*0ee0*/  HADD2.F32 R139, -RZ, R100.H0_H0 ;  /* 0x20000064ff8b7230 */ /* 0x000fe20000004100 */
[----:B------:R-:W-:Y:S01]  /*0ef0*/  SHF.R.U32.HI R155, RZ, 0x10, R135 ;  /* 0x00000010ff9b7819 */ /* 0x000fe20000011687 */
[----:B------:R-:W-:Y:S01]  /*0f00*/  HADD2.F32 R100, -RZ, R180.H0_H0 ;  /* 0x200000b4ff647230 */ /* 0x000fe20000004100 */
[----:B------:R-:W-:Y:S01]  /*0f10*/  MOV R171, R151 ;  /* 0x0000009700ab7202 */ /* 0x000fe20000000f00 */
[----:B------:R-:W-:Y:S01]  /*0f20*/  FMUL.FTZ R154, R119, R154 ;  /* 0x0000009a779a7220 */ /* 0x000fe20000410000 */
[----:B------:R-:W-:Y:S01]  /*0f30*/  SHF.R.U32.HI R173, RZ, 0x10, R151 ;  /* 0x00000010ffad7819 */ /* 0x000fe20000011697 */
[----:B------:R-:W-:Y:S01]  /*0f40*/  HADD2.F32 R101, -RZ, R159.H0_H0 ;  /* 0x2000009fff657230 */ /* 0x000fe20000004100 */
[----:B------:R-:W-:Y:S01]  /*0f50*/  FADD.FTZ R138, -R208, R138 ;  /* 0x0000008ad08a7221 */ /* 0x000fe20000010100 */
[----:B------:R-:W-:Y:S01]  /*0f60*/  HADD2.F32 R177, -RZ, R89.H0_H0 ;  /* 0x20000059ffb17230 */ /* 0x000fe20000004100 */
[----:B------:R-:W-:Y:S01]  /*0f70*/  FMUL.FTZ R159, R29, R158 ;  /* 0x0000009e1d9f7220 */ /* 0x000fe20000410000 */
[----:B------:R-:W-:Y:S01]  /*0f80*/  HADD2.F32 R92, -RZ, R88.H0_H0 ;  /* 0x20000058ff5c7230 */ /* 0x000fe20000004100 */
[----:B------:R-:W-:Y:S01]  /*0f90*/  FADD.FTZ R88, RZ, R156 ;  /* 0x0000009cff587221 */ /* 0x000fe20000010000 */
[----:B------:R-:W-:Y:S01]  /*0fa0*/  HADD2.F32 R151, -RZ, R135.H0_H0 ;  /* 0x20000087ff977230 */ /* 0x000fe20000004100 */
[----:B------:R-:W-:Y:S01]  /*0fb0*/  FFMA.FTZ R89, R157, R156, RZ ;  /* 0x0000009c9d597223 */ /* 0x000fe200000100ff */
[----:B------:R-:W-:Y:S01]  /*0fc0*/  MOV R172, R152 ;  /* 0x0000009800ac7202 */ /* 0x000fe20000000f00 */
[----:B------:R-:W-:Y:S01]  /*0fd0*/  HADD2.F32 R135, -RZ, R146.H0_H0 ;  /* 0x20000092ff877230 */ /* 0x000fe20000004100 */
[----:B------:R-:W-:Y:S01]  /*0fe0*/  SHF.R.U64 R170, R152, 0x10, R153 ;  /* 0x0000001098aa7819 */ /* 0x000fe20000001299 */
[----:B------:R-:W-:Y:S01]  /*0ff0*/  HADD2.F32 R152, -RZ, R136.H0_H0 ;  /* 0x20000088ff987230 */ /* 0x000fe20000004100 */
[----:B------:R-:W-:Y:S01]  /*1000*/  MOV R93, R141 ;  /* 0x0000008d005d7202 */ /* 0x000fe20000000f00 */
[----:B------:R-:W-:Y:S01]  /*1010*/  FADD.FTZ R146, -R208, R131 ;  /* 0x00000083d0927221 */ /* 0x000fe20000010100 */
[----:B------:R-:W-:Y:S01]  /*1020*/  SHF.R.U32.HI R95, RZ, 0x10, R141 ;  /* 0x00000010ff5f7819 */ /* 0x000fe2000001168d */
[----:B------:R-:W-:Y:S01]  /*1030*/  HADD2.F32 R175, -RZ, R96.H0_H0 ;  /* 0x20000060ffaf7230 */ /* 0x000fe20000004100 */
[----:B------:R-:W-:Y:S01]  /*1040*/  FADD.FTZ R85, R85, R158 ;  /* 0x0000009e55557221 */ /* 0x000fe20000010000 */
[----:B------:R-:W-:Y:S01]  /*1050*/  HADD2.F32 R141, -RZ, R102.H0_H0 ;  /* 0x20000066ff8d7230 */ /* 0x000fe20000004100 */
[----:B------:R-:W-:Y:S01]  /*1060*/  FFMA.FTZ R33, R154, R158, R33 ;  /* 0x0000009e9a217223 */ /* 0x000fe20000010021 */
[----:B------:R-:W-:Y:S01]  /*1070*/  HADD2.F32 R131, -RZ, R155.H0_H0 ;  /* 0x2000009bff837230 */ /* 0x000fe20000004100 */
[----:B------:R-:W-:Y:S01]  /*1080*/  FADD.FTZ R100, -R208, R100 ;  /* 0x00000064d0647221 */ /* 0x000fe20000010100 */
[----:B------:R-:W-:Y:S01]  /*1090*/  HADD2.F32 R96, -RZ, R91.H0_H0 ;  /* 0x2000005bff607230 */ /* 0x000fe20000004100 */
[----:B------:R-:W-:Y:S01]  /*10a0*/  FMUL.FTZ R155, R119, R138 ;  /* 0x0000008a779b7220 */ /* 0x000fe20000410000 */
[----:B------:R-:W-:Y:S01]  /*10b0*/  MOV R167, R153 ;  /* 0x0000009900a77202 */ /* 0x000fe20000000f00 */
[----:B------:R-:W-:Y:S01]  /*10c0*/  FMUL.FTZ R158, R30, R101 ;  /* 0x000000651e9e7220 */ /* 0x000fe20000410000 */
[----:B------:R-:W-:Y:S01]  /*10d0*/  SHF.R.U32.HI R169, RZ, 0x10, R153 ;  /* 0x00000010ffa97819 */ /* 0x000fe20000011699 */
[----:B------:R-:W-:-:S02]  /*10e0*/  FADD.FTZ R91, R88, R159 ;  /* 0x0000009f585b7221 */ /* 0x000fc40000010000 */
[----:B------:R-:W-:Y:S01]  /*10f0*/  FFMA.FTZ R89, R154, R159, R89 ;  /* 0x0000009f9a597223 */ /* 0x000fe20000010059 */
[----:B------:R-:W-:Y:S01]  /*1100*/  SHF.R.U64 R153, R136, 0x10, R137 ;  /* 0x0000001088997819 */ /* 0x000fe20000001289 */
[----:B------:R-:W-:Y:S01]  /*1110*/  FADD.FTZ R182, -R208, R145 ;  /* 0x00000091d0b67221 */ /* 0x000fe20000010100 */
[----:B------:R-:W-:Y:S01]  /*1120*/  HADD2.F32 R143, -RZ, R130.H0_H0 ;  /* 0x20000082ff8f7230 */ /* 0x000fe20000004100 */
[----:B------:R-:W-:Y:S02]  /*1130*/  FADD.FTZ R84, R84, R99 ;  /* 0x0000006354547221 */ /* 0x000fe40000010000 */
[----:B------:R-:W-:Y:S01]  /*1140*/  FFMA.FTZ R32, R157, R99, R32 ;  /* 0x000000639d207223 */ /* 0x000fe20000010020 */
[----:B------:R-:W-:Y:S01]  /*1150*/  HADD2.F32 R99, -RZ, R176.H0_H0 ;  /* 0x200000b0ff637230 */ /* 0x000fe20000004100 */
[C---:B------:R-:W-:Y:S02]  /*1160*/  FADD.FTZ R202, -R208.reuse, R152 ;  /* 0x00000098d0ca7221 */ /* 0x040fe40000010100 */
[----:B------:R-:W-:-:S02]  /*1170*/  FADD.FTZ R102, -R208, R139 ;  /* 0x0000008bd0667221 */ /* 0x000fc40000010100 */
[C---:B------:R-:W-:Y:S02]  /*1180*/  FADD.FTZ R130, -R208.reuse, R141 ;  /* 0x0000008dd0827221 */ /* 0x040fe40000010100 */
[----:B------:R-:W-:Y:S02]  /*1190*/  FMUL.FTZ R152, R119, R100 ;  /* 0x0000006477987220 */ /* 0x000fe40000410000 */
[----:B------:R-:W-:Y:S02]  /*11a0*/  FMUL.FTZ R161, R31, R98 ;  /* 0x000000621fa17220 */ /* 0x000fe40000410000 */
[----:B------:R-:W-:Y:S02]  /*11b0*/  FADD.FTZ R88, R91, R158 ;  /* 0x0000009e5b587221 */ /* 0x000fe40000010000 */
[----:B------:R-:W-:Y:S02]  /*11c0*/  FFMA.FTZ R89, R155, R158, R89 ;  /* 0x0000009e9b597223 */ /* 0x000fe40000010059 */
[C---:B------:R-:W-:Y:S01]  /*11d0*/  FMUL.FTZ R141, R119.reuse, R182 ;  /* 0x000000b6778d7220 */ /* 0x040fe20000410000 */
[----:B------:R-:W-:Y:S01]  /*11e0*/  HADD2.F32 R182, -RZ, R95.H0_H0 ;  /* 0x2000005fffb67230 */ /* 0x000fe20000004100 */
[----:B------:R-:W-:Y:S01]  /*11f0*/  FADD.FTZ R136, -R208, R133 ;  /* 0x00000085d0887221 */ /* 0x000fe20000010100 */
[----:B------:R-:W-:Y:S01]  /*1200*/  HADD2.F32 R133, -RZ, R153.H0_H0 ;  /* 0x20000099ff857230 */ /* 0x000fe20000004100 */
[----:B------:R-:W-:Y:S01]  /*1210*/  FMUL.FTZ R153, R119, R102 ;  /* 0x0000006677997220 */ /* 0x000fe20000410000 */
        /* <DEDUP_REMOVED lines=16> */
[----:B------:R-:W-:Y:S02]  /*1320*/  FADD.FTZ R198, -R208, R151 ;  /* 0x00000097d0c67221 */ /* 0x000fe40000010100 */
[----:B------:R-:W-:Y:S02]  /*1330*/  FMUL.FTZ R151, R119, R140 ;  /* 0x0000008c77977220 */ /* 0x000fe40000410000 */
[----:B------:R-:W-:Y:S02]  /*1340*/  FMUL.FTZ R164, R26, R171 ;  /* 0x000000ab1aa47220 */ /* 0x000fe40000410000 */
[----:B------:R-:W-:Y:S02]  /*1350*/  FADD.FTZ R91, R88, R163 ;  /* 0x000000a3585b7221 */ /* 0x000fe40000010000 */
[----:B------:R-:W-:Y:S01]  /*1360*/  FFMA.FTZ R89, R150, R163, R89 ;  /* 0x000000a396597223 */ /* 0x000fe20000010059 */
[----:B------:R-:W-:Y:S01]  /*1370*/  HADD2.F32 R149, -RZ, R134.H0_H0 ;  /* 0x20000086ff957230 */ /* 0x000fe20000004100 */
[----:B------:R-:W-:Y:S01]  /*1380*/  FADD.FTZ R190, -R208, R147 ;  /* 0x00000093d0be7221 */ /* 0x000fe20000010100 */
[----:B------:R-:W-:Y:S01]  /*1390*/  HADD2.F32 R102, -RZ, R165.H0_H0 ;  /* 0x200000a5ff667230 */ /* 0x000fe20000004100 */
[----:B------:R-:W-:-:S02]  /*13a0*/  FADD.FTZ R86, R86, R101 ;  /* 0x0000006556567221 */ /* 0x000fc40000010000 */
[----:B------:R-:W-:Y:S01]  /*13b0*/  FFMA.FTZ R34, R155, R101, R34 ;  /* 0x000000659b227223 */ /* 0x000fe20000010022 */
[----:B------:R-:W-:Y:S01]  /*13c0*/  HADD2.F32 R101, -RZ, R172.H0_H0 ;  /* 0x200000acff657230 */ /* 0x000fe20000004100 */
[----:B------:R-:W-:Y:S02]  /*13d0*/  FMUL.FTZ R148, R119, R148 ;  /* 0x0000009477947220 */ /* 0x000fe40000410000 */
[----:B------:R-:W-:Y:S02]  /*13e0*/  FMUL.FTZ R165, R27, R98 ;  /* 0x000000621ba57220 */ /* 0x000fe40000410000 */
[----:B------:R-:W-:Y:S02]  /*13f0*/  FADD.FTZ R88, R91, R164 ;  /* 0x000000a45b587221 */ /* 0x000fe40000010000 */
[----:B------:R-:W-:Y:S01]  /*1400*/  FFMA.FTZ R89, R151, R164, R89 ;  /* 0x000000a497597223 */ /* 0x000fe20000010059 */
[----:B------:R-:W-:Y:S01]  /*1410*/  HADD2.F32 R170, -RZ, R170.H0_H0 ;  /* 0x200000aaffaa7230 */ /* 0x000fe20000004100 */
[----:B------:R-:W-:Y:S01]  /*1420*/  FMUL.FTZ R139, R119, R190 ;  /* 0x000000be778b7220 */ /* 0x000fe20000410000 */
[----:B------:R-:W-:Y:S01]  /*1430*/  HADD2.F32 R190, -RZ, R166.H0_H0 ;  /* 0x200000a6ffbe7230 */ /* 0x000fe20000004100 */
[----:B------:R-:W-:-:S02]  /*1440*/  FADD.FTZ R194, -R208, R149 ;  /* 0x00000095d0c27221 */ /* 0x000fc40000010100 */
[----:B------:R-:W-:Y:S02]  /*1450*/  FMUL.FTZ R149, R119, R130 ;  /* 0x0000008277957220 */ /* 0x000fe40000410000 */
[----:B------:R-:W-:Y:S02]  /*1460*/  FMUL.FTZ R166, R20, R101 ;  /* 0x0000006514a67220 */ /* 0x000fe40000410000 */
[----:B------:R-:W-:Y:S02]  /*1470*/  FADD.FTZ R91, R88, R165 ;  /* 0x000000a5585b7221 */ /* 0x000fe40000010000 */
[----:B------:R-:W-:Y:S02]  /*1480*/  FFMA.FTZ R89, R148, R165, R89 ;  /* 0x000000a594597223 */ /* 0x000fe40000010059 */
[C---:B------:R-:W-:Y:S01]  /*1490*/  FADD.FTZ R196, -R208.reuse, R103 ;  /* 0x00000067d0c47221 */ /* 0x040fe20000010100 */
[----:B------:R-:W-:Y:S01]  /*14a0*/  HADD2.F32 R103, -RZ, R167.H0_H0 ;  /* 0x200000a7ff677230 */ /* 0x000fe20000004100 */
[----:B------:R-:W-:-:S02]  /*14b0*/  FADD.FTZ R142, -R208, R142 ;  /* 0x0000008ed08e7221 */ /* 0x000fc40000010100 */
[----:B------:R-:W-:Y:S02]  /*14c0*/  FMUL.FTZ R146, R119, R146 ;  /* 0x0000009277927220 */ /* 0x000fe40000410000 */
[----:B------:R-:W-:Y:S02]  /*14d0*/  FMUL.FTZ R167, R21, R170 ;  /* 0x000000aa15a77220 */ /* 0x000fe40000410000 */
[----:B------:R-:W-:Y:S02]  /*14e0*/  FADD.FTZ R88, R91, R166 ;  /* 0x000000a65b587221 */ /* 0x000fe40000010000 */
[----:B------:R-:W-:Y:S01]  /*14f0*/  FFMA.FTZ R89, R149, R166, R89 ;  /* 0x000000a695597223 */ /* 0x000fe20000010059 */
[----:B------:R-:W-:Y:S01]  /*1500*/  HADD2.F32 R100, -RZ, R169.H0_H0 ;  /* 0x200000a9ff647230 */ /* 0x000fe20000004100 */
[C---:B------:R-:W-:Y:S01]  /*1510*/  FADD.FTZ R144, -R208.reuse, R144 ;  /* 0x00000090d0907221 */ /* 0x040fe20000010100 */
[----:B------:R-:W-:Y:S01]  /*1520*/  HADD2.F32 R173, -RZ, R168.H0_H0 ;  /* 0x200000a8ffad7230 */ /* 0x000fe20000004100 */
[----:B------:R-:W-:-:S02]  /*1530*/  FADD.FTZ R132, -R208, R132 ;  /* 0x00000084d0847221 */ /* 0x000fc40000010100 */
[C---:B------:R-:W-:Y:S02]  /*1540*/  FMUL.FTZ R147, R119.reuse, R142 ;  /* 0x0000008e77937220 */ /* 0x040fe40000410000 */
[----:B------:R-:W-:Y:S02]  /*1550*/  FMUL.FTZ R168, R22, R103 ;  /* 0x0000006716a87220 */ /* 0x000fe40000410000 */
[----:B------:R-:W-:Y:S02]  /*1560*/  FADD.FTZ R91, R88, R167 ;  /* 0x000000a7585b7221 */ /* 0x000fe40000010000 */
[----:B------:R-:W-:Y:S02]  /*1570*/  FFMA.FTZ R89, R146, R167, R89 ;  /* 0x000000a792597223 */ /* 0x000fe40000010059 */
[----:B------:R-:W-:Y:S02]  /*1580*/  FADD.FTZ R134, -R208, R143 ;  /* 0x0000008fd0867221 */ /* 0x000fe40000010100 */
        /* <DEDUP_REMOVED lines=39> */
[----:B------:R-:W-:Y:S01]  /*1800*/  HADD2.F32 R90, -RZ, R90.H0_H0 ;  /* 0x2000005aff5a7230 */ /* 0x000fe20000004100 */
[----:B------:R-:W-:Y:S01]  /*1810*/  FADD.FTZ R75, R75, R176 ;  /* 0x000000b04b4b7221 */ /* 0x000fe20000010000 */
[----:B------:R-:W-:Y:S01]  /*1820*/  SHF.R.U32.HI R186, RZ, 0x10, R137 ;  /* 0x00000010ffba7819 */ /* 0x000fe20000011689 */
[----:B------:R-:W-:Y:S01]  /*1830*/  FFMA.FTZ R47, R140, R176, R47 ;  /* 0x000000b08c2f7223 */ /* 0x000fe2000001002f */
[----:B------:R-:W-:Y:S01]  /*1840*/  HADD2.F32 R137, -RZ, R137.H0_H0 ;  /* 0x20000089ff897230 */ /* 0x000fe20000004100 */
        /* <DEDUP_REMOVED lines=9> */
[----:B------:R-:W-:Y:S02]  /*18e0*/  FADD.FTZ R206, -R208, R137 ;  /* 0x00000089d0ce7221 */ /* 0x000fe40000010100 */
        /* <DEDUP_REMOVED lines=11> */
[----:B------:R-:W-:-:S02]  /*19a0*/  FADD.FTZ R200, -R208, R131 ;  /* 0x00000083d0c87221 */ /* 0x000fc40000010100 */
        /* <DEDUP_REMOVED lines=9> */
[----:B------:R-:W-:Y:S02]  /*1a40*/  FADD.FTZ R204, -R208, R133 ;  /* 0x00000085d0cc7221 */ /* 0x000fe40000010100 */
[----:B------:R-:W-:Y:S02]  /*1a50*/  FADD.FTZ R67, R67, R182 ;  /* 0x000000b643437221 */ /* 0x000fe40000010000 */
[----:B------:R-:W-:Y:S02]  /*1a60*/  FFMA.FTZ R55, R132, R182, R55 ;  /* 0x000000b684377223 */ /* 0x000fe40000010037 */
        /* <DEDUP_REMOVED lines=50> */
.L_x_7169:
[----:B0-----:R-:W-:Y:S05]  /*1d90*/  BSYNC B0 ;  /* 0x0000000000007941 */ /* 0x001fea0003800000 */
.L_x_7167:
[----:B------:R-:W-:Y:S02]  /*1da0*/  LOP3.LUT P2, RZ, R118, 0xff, RZ, 0xc0, !PT ;  /* 0x000000ff76ff7812 */ /* 0x000fe4000784c0ff */
[----:B------:R-:W-:-:S02]  /*1db0*/  SHF.R.U32.HI R90, RZ, 0x5, R0 ;  /* 0x00000005ff5a7819 */ /* 0x000fc40000011600 */
[----:B------:R-:W-:Y:S02]  /*1dc0*/  LOP3.LUT P0, RZ, R0, 0x1f, RZ, 0xc0, !PT ;  /* 0x0000001f00ff7812 */ /* 0x000fe4000780c0ff */
[----:B------:R-:W-:-:S07]  /*1dd0*/  LOP3.LUT R189, R90, 0x7fffff8, RZ, 0xc0, !PT ;  /* 0x07fffff85abd7812 */ /* 0x000fce00078ec0ff */
[----:B------:R-:W-:Y:S01]  /*1de0*/  @!P2 IADD3 R189, R189, 0x8, RZ ;  /* 0x00000008bdbda810 */ /* 0x000fe20007ffe0ff */
[----:B------:R-:W-:Y:S05]  /*1df0*/  BRA.DIV ~URZ, `(.L_x_7170) ;  /* 0x00002ee27f007947 */ /* 0x000fea000b800000 */
[----:B------:R0:W1:Y:S02]  /*1e00*/  SHFL.DOWN PT, R92, R97, 0x10, 0x1f ;  /* 0x0a001f00615c7f89 */ /* 0x00006400000e0000 */
.L_x_7278:
        /* <DEDUP_REMOVED lines=18> */
.L_x_7279:
        /* <DEDUP_REMOVED lines=49> */
.L_x_7173:
        /* <DEDUP_REMOVED lines=9> */
.L_x_7174:
[----:B------:R-:W-:Y:S05]  /*22d0*/  BSYNC B0 ;  /* 0x0000000000007941 */ /* 0x000fea0003800000 */
.L_x_7172:
        /* <DEDUP_REMOVED lines=14> */
.L_x_7176:
[----:B------:R-:W-:Y:S01]  /*23c0*/  FFMA.FTZ R88, R154, R94, R93 ;  /* 0x0000005e9a587223 */ /* 0x000fe2000001005d */
[----:B------:R-:W-:-:S03]  /*23d0*/  @P3 SHF.R.U64 R89, R108, 0x10, R109 ;  /* 0x000000106c593819 */ /* 0x000fc6000000126d */
[----:B------:R-:W-:Y:S02]  /*23e0*/  FADD.FTZ R88, R159, -R88 ;  /* 0x800000589f587221 */ /* 0x000fe40000010000 */
[----:B------:R-:W-:Y:S02]  /*23f0*/  @P3 HADD2.F32 R89, -RZ, R89.H0_H0 ;  /* 0x20000059ff593230 */ /* 0x000fe40000004100 */
[----:B------:R-:W-:-:S04]  /*2400*/  FMUL.FTZ R88, R119, R88 ;  /* 0x0000005877587220 */ /* 0x000fc80000410000 */
[----:B------:R-:W-:Y:S02]  /*2410*/  @P3 FADD.FTZ R88, R88, R89 ;  /* 0x0000005958583221 */ /* 0x000fe40000010000 */
.L_x_7177:
[----:B------:R-:W-:Y:S05]  /*2420*/  BSYNC B0 ;  /* 0x0000000000007941 */ /* 0x000fea0003800000 */
.L_x_7175:
        /* <DEDUP_REMOVED lines=11> */
.L_x_7179:
[----:B------:R-:W-:-:S04]  /*24e0*/  FFMA.FTZ R89, R155, R94, R93 ;  /* 0x0000005e9b597223 */ /* 0x000fc8000001005d */
[----:B------:R-:W-:Y:S01]  /*24f0*/  FADD.FTZ R88, R158, -R89 ;  /* 0x800000599e587221 */ /* 0x000fe20000010000 */
[----:B------:R-:W-:-:S03]  /*2500*/  @P3 HADD2.F32 R89, -RZ, R109.H0_H0 ;  /* 0x2000006dff593230 */ /* 0x000fc60000004100 */
[----:B------:R-:W-:-:S04]  /*2510*/  FMUL.FTZ R88, R119, R88 ;  /* 0x0000005877587220 */ /* 0x000fc80000410000 */
[----:B------:R-:W-:Y:S02]  /*2520*/  @P3 FADD.FTZ R88, R88, R89 ;  /* 0x0000005958583221 */ /* 0x000fe40000010000 */
.L_x_7180:
[----:B------:R-:W-:Y:S05]  /*2530*/  BSYNC B0 ;  /* 0x0000000000007941 */ /* 0x000fea0003800000 */
.L_x_7178:
        /* <DEDUP_REMOVED lines=12> */
.L_x_7182:
[----:B------:R-:W-:Y:S01]  /*2600*/  FFMA.FTZ R88, R152, R94, R93 ;  /* 0x0000005e98587223 */ /* 0x000fe2000001005d */
[----:B------:R-:W-:-:S03]  /*2610*/  @P3 SHF.R.U32.HI R89, RZ, 0x10, R109 ;  /* 0x00000010ff593819 */ /* 0x000fc6000001166d */
[----:B------:R-:W-:Y:S02]  /*2620*/  FADD.FTZ R88, R161, -R88 ;  /* 0x80000058a1587221 */ /* 0x000fe40000010000 */
[----:B------:R-:W-:Y:S02]  /*2630*/  @P3 HADD2.F32 R89, -RZ, R89.H0_H0 ;  /* 0x20000059ff593230 */ /* 0x000fe40000004100 */
[----:B------:R-:W-:-:S04]  /*2640*/  FMUL.FTZ R88, R119, R88 ;  /* 0x0000005877587220 */ /* 0x000fc80000410000 */
[----:B------:R-:W-:Y:S02]  /*2650*/  @P3 FADD.FTZ R88, R88, R89 ;  /* 0x0000005958583221 */ /* 0x000fe40000010000 */
.L_x_7183:
[----:B------:R-:W-:Y:S05]  /*2660*/  BSYNC B0 ;  /* 0x0000000000007941 */ /* 0x000fea0003800000 */
.L_x_7181:
        /* <DEDUP_REMOVED lines=14> */
.L_x_7184:
        /* <DEDUP_REMOVED lines=10> */
.L_x_7186:
[----:B------:R-:W-:Y:S05]  /*27f0*/  BSYNC B0 ;  /* 0x0000000000007941 */ /* 0x000fea0003800000 */
.L_x_7185:
[----:B------:R-:W-:Y:S01]  /*2800*/  BSSY B0, `(.L_x_7187) ;  /* 0x000000b000007945 */ /* 0x000fe20003800000 */
[----:B------:R-:W-:Y:S05]  /*2810*/  @P1 BRA `(.L_x_7188) ;  /* 0x0000004000001947 */ /* 0x000fea0003800000 */
[----:B0-----:R-:W-:Y:S01]  /*2820*/  HFMA2.MMA R88, -RZ, RZ, 0, 0 ;  /* 0x00000000ff587435 */ /* 0x001fe200000001ff */
[----:B------:R-:W-:Y:S05]  /*2830*/  @!P3 BRA `(.L_x_7189) ;  /* 0x000000700000b947 */ /* 0x000fea0003800000 */
[----:B------:R-:W-:Y:S01]  /*2840*/  HADD2.F32 R88, -RZ, R106.H0_H0 ;  /* 0x2000006aff587230 */ /* 0x000fe20000004100 */
[----:B------:R-:W-:Y:S05]  /*2850*/  BRA `(.L_x_7189) ;  /* 0x0000005000007947 */ /* 0x000fea0003800000 */
.L_x_7188:
[----:B0-----:R-:W-:-:S04]  /*2860*/  FFMA.FTZ R89, R153, R94, R93 ;  /* 0x0000005e99597223 */ /* 0x001fc8000001005d */
[----:B------:R-:W-:Y:S01]  /*2870*/  FADD.FTZ R88, R162, -R89 ;  /* 0x80000059a2587221 */ /* 0x000fe20000010000 */
[----:B------:R-:W-:-:S03]  /*2880*/  @P3 HADD2.F32 R89, -RZ, R106.H0_H0 ;  /* 0x2000006aff593230 */ /* 0x000fc60000004100 */
[----:B------:R-:W-:-:S04]  /*2890*/  FMUL.FTZ R88, R119, R88 ;  /* 0x0000005877587220 */ /* 0x000fc80000410000 */
[----:B------:R-:W-:Y:S02]  /*28a0*/  @P3 FADD.FTZ R88, R88, R89 ;  /* 0x0000005958583221 */ /* 0x000fe40000010000 */
.L_x_7189:
[----:B------:R-:W-:Y:S05]  /*28b0*/  BSYNC B0 ;  /* 0x0000000000007941 */ /* 0x000fea0003800000 */
.L_x_7187:
        /* <DEDUP_REMOVED lines=12> */
.L_x_7191:
[----:B------:R-:W-:Y:S01]  /*2980*/  FFMA.FTZ R88, R150, R94, R93 ;  /* 0x0000005e96587223 */ /* 0x000fe2000001005d */
[----:B------:R-:W-:-:S03]  /*2990*/  @P3 SHF.R.U64 R89, R106, 0x10, R107 ;  /* 0x000000106a593819 */ /* 0x000fc6000000126b */
[----:B------:R-:W-:Y:S02]  /*29a0*/  FADD.FTZ R88, R163, -R88 ;  /* 0x80000058a3587221 */ /* 0x000fe40000010000 */
[----:B------:R-:W-:Y:S02]  /*29b0*/  @P3 HADD2.F32 R89, -RZ, R89.H0_H0 ;  /* 0x20000059ff593230 */ /* 0x000fe40000004100 */
[----:B------:R-:W-:-:S04]  /*29c0*/  FMUL.FTZ R88, R119, R88 ;  /* 0x0000005877587220 */ /* 0x000fc80000410000 */
[----:B------:R-:W-:Y:S02]  /*29d0*/  @P3 FADD.FTZ R88, R88, R89 ;  /* 0x0000005958583221 */ /* 0x000fe40000010000 */
.L_x_7192:
[----:B------:R-:W-:Y:S05]  /*29e0*/  BSYNC B0 ;  /* 0x0000000000007941 */ /* 0x000fea0003800000 */
.L_x_7190:
        /* <DEDUP_REMOVED lines=11> */
.L_x_7194:
[----:B------:R-:W-:-:S04]  /*2aa0*/  FFMA.FTZ R89, R151, R94, R93 ;  /* 0x0000005e97597223 */ /* 0x000fc8000001005d */
[----:B------:R-:W-:Y:S01]  /*2ab0*/  FADD.FTZ R88, R164, -R89 ;  /* 0x80000059a4587221 */ /* 0x000fe20000010000 */
[----:B------:R-:W-:-:S03]  /*2ac0*/  @P3 HADD2.F32 R89, -RZ, R107.H0_H0 ;  /* 0x2000006bff593230 */ /* 0x000fc60000004100 */
[----:B------:R-:W-:-:S04]  /*2ad0*/  FMUL.FTZ R88, R119, R88 ;  /* 0x0000005877587220 */ /* 0x000fc80000410000 */
[----:B------:R-:W-:Y:S02]  /*2ae0*/  @P3 FADD.FTZ R88, R88, R89 ;  /* 0x0000005958583221 */ /* 0x000fe40000010000 */
.L_x_7195:
[----:B------:R-:W-:Y:S05]  /*2af0*/  BSYNC B0 ;  /* 0x0000000000007941 */ /* 0x000fea0003800000 */
.L_x_7193:
        /* <DEDUP_REMOVED lines=12> */
.L_x_7197:
[----:B------:R-:W-:Y:S01]  /*2bc0*/  FFMA.FTZ R88, R148, R94, R93 ;  /* 0x0000005e94587223 */ /* 0x000fe2000001005d */
[----:B------:R-:W-:-:S03]  /*2bd0*/  @P3 SHF.R.U32.HI R89, RZ, 0x10, R107 ;  /* 0x00000010ff593819 */ /* 0x000fc6000001166b */
[----:B------:R-:W-:Y:S02]  /*2be0*/  FADD.FTZ R88, R165, -R88 ;  /* 0x80000058a5587221 */ /* 0x000fe40000010000 */
[----:B------:R-:W-:Y:S02]  /*2bf0*/  @P3 HADD2.F32 R89, -RZ, R89.H0_H0 ;  /* 0x20000059ff593230 */ /* 0x000fe40000004100 */
[----:B------:R-:W-:-:S04]  /*2c00*/  FMUL.FTZ R88, R119, R88 ;  /* 0x0000005877587220 */ /* 0x000fc80000410000 */
[----:B------:R-:W-:Y:S02]  /*2c10*/  @P3 FADD.FTZ R88, R88, R89 ;  /* 0x0000005958583221 */ /* 0x000fe40000010000 */
.L_x_7198:
[----:B------:R-:W-:Y:S05]  /*2c20*/  BSYNC B0 ;  /* 0x0000000000007941 */ /* 0x000fea0003800000 */
.L_x_7196:
        /* <DEDUP_REMOVED lines=14> */
.L_x_7199:
        /* <DEDUP_REMOVED lines=11> */
.L_x_7201:
[----:B------:R-:W-:Y:S05]  /*2dc0*/  BSYNC B0 ;  /* 0x0000000000007941 */ /* 0x000fea0003800000 */
.L_x_7200:
[----:B------:R-:W-:Y:S01]  /*2dd0*/  BSSY B0, `(.L_x_7202) ;  /* 0x000000b000007945 */ /* 0x000fe20003800000 */
[----:B------:R-:W-:Y:S05]  /*2de0*/  @P1 BRA `(.L_x_7203) ;  /* 0x0000004000001947 */ /* 0x000fea0003800000 */
[----:B0-----:R-:W-:Y:S01]  /*2df0*/  HFMA2.MMA R88, -RZ, RZ, 0, 0 ;  /* 0x00000000ff587435 */ /* 0x001fe200000001ff */
[----:B------:R-:W-:Y:S05]  /*2e00*/  @!P3 BRA `(.L_x_7204) ;  /* 0x000000700000b947 */ /* 0x000fea0003800000 */
[----:B------:R-:W-:Y:S01]  /*2e10*/  HADD2.F32 R88, -RZ, R104.H0_H0 ;  /* 0x20000068ff587230 */ /* 0x000fe20000004100 */
[----:B------:R-:W-:Y:S05]  /*2e20*/  BRA `(.L_x_7204) ;  /* 0x0000005000007947 */ /* 0x000fea0003800000 */
.L_x_7203:
[----:B0-----:R-:W-:-:S04]  /*2e30*/  FFMA.FTZ R89, R149, R94, R93 ;  /* 0x0000005e95597223 */ /* 0x001fc8000001005d */
[----:B------:R-:W-:Y:S01]  /*2e40*/  FADD.FTZ R88, R166, -R89 ;  /* 0x80000059a6587221 */ /* 0x000fe20000010000 */
[----:B------:R-:W-:-:S03]  /*2e50*/  @P3 HADD2.F32 R89, -RZ, R104.H0_H0 ;  /* 0x20000068ff593230 */ /* 0x000fc60000004100 */
[----:B------:R-:W-:-:S04]  /*2e60*/  FMUL.FTZ R88, R119, R88 ;  /* 0x0000005877587220 */ /* 0x000fc80000410000 */
[----:B------:R-:W-:Y:S02]  /*2e70*/  @P3 FADD.FTZ R88, R88, R89 ;  /* 0x0000005958583221 */ /* 0x000fe40000010000 */
.L_x_7204:
[----:B------:R-:W-:Y:S05]  /*2e80*/  BSYNC B0 ;  /* 0x0000000000007941 */ /* 0x000fea0003800000 */
.L_x_7202:
        /* <DEDUP_REMOVED lines=12> */
.L_x_7206:
[----:B------:R-:W-:Y:S01]  /*2f50*/  FFMA.FTZ R88, R146, R94, R93 ;  /* 0x0000005e92587223 */ /* 0x000fe2000001005d */
[----:B------:R-:W-:-:S03]  /*2f60*/  @P3 SHF.R.U64 R89, R104, 0x10, R105 ;  /* 0x0000001068593819 */ /* 0x000fc60000001269 */
[----:B------:R-:W-:Y:S02]  /*2f70*/  FADD.FTZ R88, R167, -R88 ;  /* 0x80000058a7587221 */ /* 0x000fe40000010000 */
[----:B------:R-:W-:Y:S02]  /*2f80*/  @P3 HADD2.F32 R89, -RZ, R89.H0_H0 ;  /* 0x20000059ff593230 */ /* 0x000fe40000004100 */
[----:B------:R-:W-:-:S04]  /*2f90*/  FMUL.FTZ R88, R119, R88 ;  /* 0x0000005877587220 */ /* 0x000fc80000410000 */
[----:B------:R-:W-:Y:S02]  /*2fa0*/  @P3 FADD.FTZ R88, R88, R89 ;  /* 0x0000005958583221 */ /* 0x000fe40000010000 */
.L_x_7207:
[----:B------:R-:W-:Y:S05]  /*2fb0*/  BSYNC B0 ;  /* 0x0000000000007941 */ /* 0x000fea0003800000 */
.L_x_7205:
        /* <DEDUP_REMOVED lines=11> */
.L_x_7209:
[----:B------:R-:W-:-:S04]  /*3070*/  FFMA.FTZ R89, R147, R94, R93 ;  /* 0x0000005e93597223 */ /* 0x000fc8000001005d */
[----:B------:R-:W-:Y:S01]  /*3080*/  FADD.FTZ R88, R168, -R89 ;  /* 0x80000059a8587221 */ /* 0x000fe20000010000 */
[----:B------:R-:W-:-:S03]  /*3090*/  @P3 HADD2.F32 R89, -RZ, R105.H0_H0 ;  /* 0x20000069ff593230 */ /* 0x000fc60000004100 */
[----:B------:R-:W-:-:S04]  /*30a0*/  FMUL.FTZ R88, R119, R88 ;  /* 0x0000005877587220 */ /* 0x000fc80000410000 */
[----:B------:R-:W-:Y:S02]  /*30b0*/  @P3 FADD.FTZ R88, R88, R89 ;  /* 0x0000005958583221 */ /* 0x000fe40000010000 */
.L_x_7210:
[----:B------:R-:W-:Y:S05]  /*30c0*/  BSYNC B0 ;  /* 0x0000000000007941 */ /* 0x000fea0003800000 */
.L_x_7208:
        /* <DEDUP_REMOVED lines=12> */
.L_x_7212:
[----:B------:R-:W-:Y:S01]  /*3190*/  FFMA.FTZ R88, R144, R94, R93 ;  /* 0x0000005e90587223 */ /* 0x000fe2000001005d */
[----:B------:R-:W-:-:S03]  /*31a0*/  @P3 SHF.R.U32.HI R89, RZ, 0x10, R105 ;  /* 0x00000010ff593819 */ /* 0x000fc60000011669 */
[----:B------:R-:W-:Y:S02]  /*31b0*/  FADD.FTZ R88, R169, -R88 ;  /* 0x80000058a9587221 */ /* 0x000fe40000010000 */
[----:B------:R-:W-:Y:S02]  /*31c0*/  @P3 HADD2.F32 R89, -RZ, R89.H0_H0 ;  /* 0x20000059ff593230 */ /* 0x000fe40000004100 */
[----:B------:R-:W-:-:S04]  /*31d0*/  FMUL.FTZ R88, R119, R88 ;  /* 0x0000005877587220 */ /* 0x000fc80000410000 */
[----:B------:R-:W-:Y:S02]  /*31e0*/  @P3 FADD.FTZ R88, R88, R89 ;  /* 0x0000005958583221 */ /* 0x000fe40000010000 */
.L_x_7213:
[----:B------:R-:W-:Y:S05]  /*31f0*/  BSYNC B0 ;  /* 0x0000000000007941 */ /* 0x000fea0003800000 */
.L_x_7211:
        /* <DEDUP_REMOVED lines=14> */
.L_x_7214:
        /* <DEDUP_REMOVED lines=11> */
.L_x_7216:
[----:B------:R-:W-:Y:S05]  /*3390*/  BSYNC B0 ;  /* 0x0000000000007941 */ /* 0x000fea0003800000 */
.L_x_7215:
[----:B------:R-:W-:Y:S01]  /*33a0*/  BSSY B0, `(.L_x_7217) ;  /* 0x000000b000007945 */ /* 0x000fe20003800000 */
[----:B------:R-:W-:Y:S05]  /*33b0*/  @P1 BRA `(.L_x_7218) ;  /* 0x0000004000001947 */ /* 0x000fea0003800000 */
[----:B0-----:R-:W-:Y:S01]  /*33c0*/  HFMA2.MMA R88, -RZ, RZ, 0, 0 ;  /* 0x00000000ff587435 */ /* 0x001fe200000001ff */
[----:B------:R-:W-:Y:S05]  /*33d0*/  @!P3 BRA `(.L_x_7219) ;  /* 0x000000700000b947 */ /* 0x000fea0003800000 */
[----:B------:R-:W-:Y:S01]  /*33e0*/  HADD2.F32 R88, -RZ, R2.H0_H0 ;  /* 0x20000002ff587230 */ /* 0x000fe20000004100 */
[----:B------:R-:W-:Y:S05]  /*33f0*/  BRA `(.L_x_7219) ;  /* 0x0000005000007947 */ /* 0x000fea0003800000 */
.L_x_7218:
[----:B0-----:R-:W-:-:S04]  /*3400*/  FFMA.FTZ R89, R145, R94, R93 ;  /* 0x0000005e91597223 */ /* 0x001fc8000001005d */
[----:B------:R-:W-:Y:S01]  /*3410*/  FADD.FTZ R88, R170, -R89 ;  /* 0x80000059aa587221 */ /* 0x000fe20000010000 */
[----:B------:R-:W-:-:S03]  /*3420*/  @P3 HADD2.F32 R89, -RZ, R2.H0_H0 ;  /* 0x20000002ff593230 */ /* 0x000fc60000004100 */
[----:B------:R-:W-:-:S04]  /*3430*/  FMUL.FTZ R88, R119, R88 ;  /* 0x0000005877587220 */ /* 0x000fc80000410000 */
[----:B------:R-:W-:Y:S02]  /*3440*/  @P3 FADD.FTZ R88, R88, R89 ;  /* 0x0000005958583221 */ /* 0x000fe40000010000 */
.L_x_7219:
[----:B------:R-:W-:Y:S05]  /*3450*/  BSYNC B0 ;  /* 0x0000000000007941 */ /* 0x000fea0003800000 */
.L_x_7217:
        /* <DEDUP_REMOVED lines=12> */
.L_x_7221:
[----:B------:R-:W-:Y:S01]  /*3520*/  FFMA.FTZ R88, R142, R94, R93 ;  /* 0x0000005e8e587223 */ /* 0x000fe2000001005d */
[----:B------:R-:W-:-:S03]  /*3530*/  @P3 SHF.R.U64 R89, R2, 0x10, R3 ;  /* 0x0000001002593819 */ /* 0x000fc60000001203 */
[----:B------:R-:W-:Y:S02]  /*3540*/  FADD.FTZ R88, R171, -R88 ;  /* 0x80000058ab587221 */ /* 0x000fe40000010000 */
[----:B------:R-:W-:Y:S02]  /*3550*/  @P3 HADD2.F32 R89, -RZ, R89.H0_H0 ;  /* 0x20000059ff593230 */ /* 0x000fe40000004100 */
[----:B------:R-:W-:-:S04]  /*3560*/  FMUL.FTZ R88, R119, R88 ;  /* 0x0000005877587220 */ /* 0x000fc80000410000 */
[----:B------:R-:W-:Y:S02]  /*3570*/  @P3 FADD.FTZ R88, R88, R89 ;  /* 0x0000005958583221 */ /* 0x000fe40000010000 */
.L_x_7222:
[----:B------:R-:W-:Y:S05]  /*3580*/  BSYNC B0 ;  /* 0x0000000000007941 */ /* 0x000fea0003800000 */
.L_x_7220:
        /* <DEDUP_REMOVED lines=11> */
.L_x_7224:
[----:B------:R-:W-:-:S04]  /*3640*/  FFMA.FTZ R89, R143, R94, R93 ;  /* 0x0000005e8f597223 */ /* 0x000fc8000001005d */
[----:B------:R-:W-:Y:S01]  /*3650*/  FADD.FTZ R88, R172, -R89 ;  /* 0x80000059ac587221 */ /* 0x000fe20000010000 */
[----:B------:R-:W-:-:S03]  /*3660*/  @P3 HADD2.F32 R89, -RZ, R3.H0_H0 ;  /* 0x20000003ff593230 */ /* 0x000fc60000004100 */
[----:B------:R-:W-:-:S04]  /*3670*/  FMUL.FTZ R88, R119, R88 ;  /* 0x0000005877587220 */ /* 0x000fc80000410000 */
[----:B------:R-:W-:Y:S02]  /*3680*/  @P3 FADD.FTZ R88, R88, R89 ;  /* 0x0000005958583221 */ /* 0x000fe40000010000 */
.L_x_7225:
[----:B------:R-:W-:Y:S05]  /*3690*/  BSYNC B0 ;  /* 0x0000000000007941 */ /* 0x000fea0003800000 */
.L_x_7223:
        /* <DEDUP_REMOVED lines=12> */
.L_x_7227:
[----:B------:R-:W-:Y:S01]  /*3760*/  FFMA.FTZ R88, R140, R94, R93 ;  /* 0x0000005e8c587223 */ /* 0x000fe2000001005d */
[----:B------:R-:W-:-:S03]  /*3770*/  @P3 SHF.R.U32.HI R89, RZ, 0x10, R3 ;  /* 0x00000010ff593819 */ /* 0x000fc60000011603 */
[----:B------:R-:W-:Y:S02]  /*3780*/  FADD.FTZ R88, R173, -R88 ;  /* 0x80000058ad587221 */ /* 0x000fe40000010000 */
[----:B------:R-:W-:Y:S02]  /*3790*/  @P3 HADD2.F32 R89, -RZ, R89.H0_H0 ;  /* 0x20000059ff593230 */ /* 0x000fe40000004100 */
[----:B------:R-:W-:-:S04]  /*37a0*/  FMUL.FTZ R88, R119, R88 ;  /* 0x0000005877587220 */ /* 0x000fc80000410000 */
[----:B------:R-:W-:Y:S02]  /*37b0*/  @P3 FADD.FTZ R88, R88, R89 ;  /* 0x0000005958583221 */ /* 0x000fe40000010000 */
.L_x_7228:
[----:B------:R-:W-:Y:S05]  /*37c0*/  BSYNC B0 ;  /* 0x0000000000007941 */ /* 0x000fea0003800000 */
.L_x_7226:
        /* <DEDUP_REMOVED lines=14> */
.L_x_7229:
        /* <DEDUP_REMOVED lines=11> */
.L_x_7231:
[----:B------:R-:W-:Y:S05]  /*3960*/  BSYNC B0 ;  /* 0x0000000000007941 */ /* 0x000fea0003800000 */
.L_x_7230:
[----:B------:R-:W-:Y:S01]  /*3970*/  BSSY B0, `(.L_x_7232) ;  /* 0x000000b000007945 */ /* 0x000fe20003800000 */
[----:B------:R-:W-:Y:S05]  /*3980*/  @P1 BRA `(.L_x_7233) ;  /* 0x0000004000001947 */ /* 0x000fea0003800000 */
[----:B0-----:R-:W-:Y:S01]  /*3990*/  HFMA2.MMA R88, -RZ, RZ, 0, 0 ;  /* 0x00000000ff587435 */ /* 0x001fe200000001ff */
[----:B------:R-:W-:Y:S05]  /*39a0*/  @!P3 BRA `(.L_x_7234) ;  /* 0x000000700000b947 */ /* 0x000fea0003800000 */
[----:B------:R-:W-:Y:S01]  /*39b0*/  HADD2.F32 R88, -RZ, R110.H0_H0 ;  /* 0x2000006eff587230 */ /* 0x000fe20000004100 */
[----:B------:R-:W-:Y:S05]  /*39c0*/  BRA `(.L_x_7234) ;  /* 0x0000005000007947 */ /* 0x000fea0003800000 */
.L_x_7233:
[----:B0-----:R-:W-:-:S04]  /*39d0*/  FFMA.FTZ R89, R141, R94, R93 ;  /* 0x0000005e8d597223 */ /* 0x001fc8000001005d */
[----:B------:R-:W-:Y:S01]  /*39e0*/  FADD.FTZ R88, R174, -R89 ;  /* 0x80000059ae587221 */ /* 0x000fe20000010000 */
[----:B------:R-:W-:-:S03]  /*39f0*/  @P3 HADD2.F32 R89, -RZ, R110.H0_H0 ;  /* 0x2000006eff593230 */ /* 0x000fc60000004100 */
[----:B------:R-:W-:-:S04]  /*3a00*/  FMUL.FTZ R88, R119, R88 ;  /* 0x0000005877587220 */ /* 0x000fc80000410000 */
[----:B------:R-:W-:Y:S02]  /*3a10*/  @P3 FADD.FTZ R88, R88, R89 ;  /* 0x0000005958583221 */ /* 0x000fe40000010000 */
.L_x_7234:
[----:B------:R-:W-:Y:S05]  /*3a20*/  BSYNC B0 ;  /* 0x0000000000007941 */ /* 0x000fea0003800000 */
.L_x_7232:
        /* <DEDUP_REMOVED lines=12> */
.L_x_7236:
[----:B------:R-:W-:Y:S01]  /*3af0*/  FFMA.FTZ R88, R138, R94, R93 ;  /* 0x0000005e8a587223 */ /* 0x000fe2000001005d */
[----:B------:R-:W-:-:S03]  /*3b00*/  @P3 SHF.R.U64 R89, R110, 0x10, R111 ;  /* 0x000000106e593819 */ /* 0x000fc6000000126f */
[----:B------:R-:W-:Y:S02]  /*3b10*/  FADD.FTZ R88, R175, -R88 ;  /* 0x80000058af587221 */ /* 0x000fe40000010000 */
[----:B------:R-:W-:Y:S02]  /*3b20*/  @P3 HADD2.F32 R89, -RZ, R89.H0_H0 ;  /* 0x20000059ff593230 */ /* 0x000fe40000004100 */
[----:B------:R-:W-:-:S04]  /*3b30*/  FMUL.FTZ R88, R119, R88 ;  /* 0x0000005877587220 */ /* 0x000fc80000410000 */
[----:B------:R-:W-:Y:S02]  /*3b40*/  @P3 FADD.FTZ R88, R88, R89 ;  /* 0x0000005958583221 */ /* 0x000fe40000010000 */
.L_x_7237:
[----:B------:R-:W-:Y:S05]  /*3b50*/  BSYNC B0 ;  /* 0x0000000000007941 */ /* 0x000fea0003800000 */
.L_x_7235:
        /* <DEDUP_REMOVED lines=11> */
.L_x_7239:
[----:B------:R-:W-:-:S04]  /*3c10*/  FFMA.FTZ R89, R139, R94, R93 ;  /* 0x0000005e8b597223 */ /* 0x000fc8000001005d */
[----:B------:R-:W-:Y:S01]  /*3c20*/  FADD.FTZ R88, R176, -R89 ;  /* 0x80000059b0587221 */ /* 0x000fe20000010000 */
[----:B------:R-:W-:-:S03]  /*3c30*/  @P3 HADD2.F32 R89, -RZ, R111.H0_H0 ;  /* 0x2000006fff593230 */ /* 0x000fc60000004100 */
[----:B------:R-:W-:-:S04]  /*3c40*/  FMUL.FTZ R88, R119, R88 ;  /* 0x0000005877587220 */ /* 0x000fc80000410000 */
[----:B------:R-:W-:Y:S02]  /*3c50*/  @P3 FADD.FTZ R88, R88, R89 ;  /* 0x0000005958583221 */ /* 0x000fe40000010000 */
.L_x_7240:
[----:B------:R-:W-:Y:S05]  /*3c60*/  BSYNC B0 ;  /* 0x0000000000007941 */ /* 0x000fea0003800000 */
.L_x_7238:
        /* <DEDUP_REMOVED lines=12> */
.L_x_7242:
[----:B------:R-:W-:Y:S01]  /*3d30*/  FFMA.FTZ R88, R136, R94, R93 ;  /* 0x0000005e88587223 */ /* 0x000fe2000001005d */
[----:B------:R-:W-:-:S03]  /*3d40*/  @P3 SHF.R.U32.HI R89, RZ, 0x10, R111 ;  /* 0x00000010ff593819 */ /* 0x000fc6000001166f */
[----:B------:R-:W-:Y:S02]  /*3d50*/  FADD.FTZ R88, R177, -R88 ;  /* 0x80000058b1587221 */ /* 0x000fe40000010000 */
[----:B------:R-:W-:Y:S02]  /*3d60*/  @P3 HADD2.F32 R89, -RZ, R89.H0_H0 ;  /* 0x20000059ff593230 */ /* 0x000fe40000004100 */
[----:B------:R-:W-:-:S04]  /*3d70*/  FMUL.FTZ R88, R119, R88 ;  /* 0x0000005877587220 */ /* 0x000fc80000410000 */
[----:B------:R-:W-:Y:S02]  /*3d80*/  @P3 FADD.FTZ R88, R88, R89 ;  /* 0x0000005958583221 */ /* 0x000fe40000010000 */
.L_x_7243:
[----:B------:R-:W-:Y:S05]  /*3d90*/  BSYNC B0 ;  /* 0x0000000000007941 */ /* 0x000fea0003800000 */
.L_x_7241:
        /* <DEDUP_REMOVED lines=15> */
.L_x_7244:
        /* <DEDUP_REMOVED lines=11> */
.L_x_7246:
[----:B------:R-:W-:Y:S05]  /*3f40*/  BSYNC B0 ;  /* 0x0000000000007941 */ /* 0x000fea0003800000 */
.L_x_7245:
[----:B------:R-:W-:Y:S01]  /*3f50*/  BSSY B0, `(.L_x_7247) ;  /* 0x000000b000007945 */ /* 0x000fe20003800000 */
[----:B------:R-:W-:Y:S05]  /*3f60*/  @P1 BRA `(.L_x_7248) ;  /* 0x0000004000001947 */ /* 0x000fea0003800000 */
[----:B0-----:R-:W-:Y:S01]  /*3f70*/  HFMA2.MMA R88, -RZ, RZ, 0, 0 ;  /* 0x00000000ff587435 */ /* 0x001fe200000001ff */
[----:B------:R-:W-:Y:S05]  /*3f80*/  @!P3 BRA `(.L_x_7249) ;  /* 0x000000700000b947 */ /* 0x000fea0003800000 */
[----:B------:R-:W-:Y:S01]  /*3f90*/  HADD2.F32 R88, -RZ, R112.H0_H0 ;  /* 0x20000070ff587230 */ /* 0x000fe20000004100 */
[----:B------:R-:W-:Y:S05]  /*3fa0*/  BRA `(.L_x_7249) ;  /* 0x0000005000007947 */ /* 0x000fea0003800000 */
.L_x_7248:
[----:B0-----:R-:W-:-:S04]  /*3fb0*/  FFMA.FTZ R89, R137, R94, R93 ;  /* 0x0000005e89597223 */ /* 0x001fc8000001005d */
[----:B------:R-:W-:Y:S01]  /*3fc0*/  FADD.FTZ R88, R178, -R89 ;  /* 0x80000059b2587221 */ /* 0x000fe20000010000 */
[----:B------:R-:W-:-:S03]  /*3fd0*/  @P3 HADD2.F32 R89, -RZ, R112.H0_H0 ;  /* 0x20000070ff593230 */ /* 0x000fc60000004100 */
[----:B------:R-:W-:-:S04]  /*3fe0*/  FMUL.FTZ R88, R119, R88 ;  /* 0x0000005877587220 */ /* 0x000fc80000410000 */
[----:B------:R-:W-:Y:S02]  /*3ff0*/  @P3 FADD.FTZ R88, R88, R89 ;  /* 0x0000005958583221 */ /* 0x000fe40000010000 */
.L_x_7249:
[----:B------:R-:W-:Y:S05]  /*4000*/  BSYNC B0 ;  /* 0x0000000000007941 */ /* 0x000fea0003800000 */
.L_x_7247:
        /* <DEDUP_REMOVED lines=12> */
.L_x_7251:
[----:B------:R-:W-:Y:S01]  /*40d0*/  FFMA.FTZ R88, R134, R94, R93 ;  /* 0x0000005e86587223 */ /* 0x000fe2000001005d */
[----:B------:R-:W-:-:S03]  /*40e0*/  @P3 SHF.R.U64 R89, R112, 0x10, R113 ;  /* 0x0000001070593819 */ /* 0x000fc60000001271 */
[----:B------:R-:W-:Y:S02]  /*40f0*/  FADD.FTZ R88, R179, -R88 ;  /* 0x80000058b3587221 */ /* 0x000fe40000010000 */
[----:B------:R-:W-:Y:S02]  /*4100*/  @P3 HADD2.F32 R89, -RZ, R89.H0_H0 ;  /* 0x20000059ff593230 */ /* 0x000fe40000004100 */
[----:B------:R-:W-:-:S04]  /*4110*/  FMUL.FTZ R88, R119, R88 ;  /* 0x0000005877587220 */ /* 0x000fc80000410000 */
[----:B------:R-:W-:Y:S02]  /*4120*/  @P3 FADD.FTZ R88, R88, R89 ;  /* 0x0000005958583221 */ /* 0x000fe40000010000 */
.L_x_7252:
[----:B------:R-:W-:Y:S05]  /*4130*/  BSYNC B0 ;  /* 0x0000000000007941 */ /* 0x000fea0003800000 */
.L_x_7250:
        /* <DEDUP_REMOVED lines=11> */
.L_x_7254:
[----:B------:R-:W-:-:S04]  /*41f0*/  FFMA.FTZ R89, R135, R94, R93 ;  /* 0x0000005e87597223 */ /* 0x000fc8000001005d */
[----:B------:R-:W-:Y:S01]  /*4200*/  FADD.FTZ R88, R180, -R89 ;  /* 0x80000059b4587221 */ /* 0x000fe20000010000 */
[----:B------:R-:W-:-:S03]  /*4210*/  @P3 HADD2.F32 R89, -RZ, R113.H0_H0 ;  /* 0x20000071ff593230 */ /* 0x000fc60000004100 */
[----:B------:R-:W-:-:S04]  /*4220*/  FMUL.FTZ R88, R119, R88 ;  /* 0x0000005877587220 */ /* 0x000fc80000410000 */
[----:B------:R-:W-:Y:S02]  /*4230*/  @P3 FADD.FTZ R88, R88, R89 ;  /* 0x0000005958583221 */ /* 0x000fe40000010000 */
.L_x_7255:
[----:B------:R-:W-:Y:S05]  /*4240*/  BSYNC B0 ;  /* 0x0000000000007941 */ /* 0x000fea0003800000 */
.L_x_7253:
        /* <DEDUP_REMOVED lines=12> */
.L_x_7257:
[----:B------:R-:W-:Y:S01]  /*4310*/  FFMA.FTZ R88, R132, R94, R93 ;  /* 0x0000005e84587223 */ /* 0x000fe2000001005d */
[----:B------:R-:W-:-:S03]  /*4320*/  @P3 SHF.R.U32.HI R89, RZ, 0x10, R113 ;  /* 0x00000010ff593819 */ /* 0x000fc60000011671 */
[----:B------:R-:W-:Y:S02]  /*4330*/  FADD.FTZ R88, R181, -R88 ;  /* 0x80000058b5587221 */ /* 0x000fe40000010000 */
[----:B------:R-:W-:Y:S02]  /*4340*/  @P3 HADD2.F32 R89, -RZ, R89.H0_H0 ;  /* 0x20000059ff593230 */ /* 0x000fe40000004100 */
[----:B------:R-:W-:-:S04]  /*4350*/  FMUL.FTZ R88, R119, R88 ;  /* 0x0000005877587220 */ /* 0x000fc80000410000 */
[----:B------:R-:W-:Y:S02]  /*4360*/  @P3 FADD.FTZ R88, R88, R89 ;  /* 0x0000005958583221 */ /* 0x000fe40000010000 */
.L_x_7258:
[----:B------:R-:W-:Y:S05]  /*4370*/  BSYNC B0 ;  /* 0x0000000000007941 */ /* 0x000fea0003800000 */
.L_x_7256:
        /* <DEDUP_REMOVED lines=15> */
.L_x_7259:
        /* <DEDUP_REMOVED lines=11> */
.L_x_7261:
[----:B------:R-:W-:Y:S05]  /*4520*/  BSYNC B0 ;  /* 0x0000000000007941 */ /* 0x000fea0003800000 */
.L_x_7260:
[----:B------:R-:W-:Y:S01]  /*4530*/  BSSY B0, `(.L_x_7262) ;  /* 0x000000b000007945 */ /* 0x000fe20003800000 */
[----:B------:R-:W-:Y:S05]  /*4540*/  @P1 BRA `(.L_x_7263) ;  /* 0x0000004000001947 */ /* 0x000fea0003800000 */
[----:B0-----:R-:W-:Y:S01]  /*4550*/  HFMA2.MMA R88, -RZ, RZ, 0, 0 ;  /* 0x00000000ff587435 */ /* 0x001fe200000001ff */
[----:B------:R-:W-:Y:S05]  /*4560*/  @!P3 BRA `(.L_x_7264) ;  /* 0x000000700000b947 */ /* 0x000fea0003800000 */
[----:B------:R-:W-:Y:S01]  /*4570*/  HADD2.F32 R88, -RZ, R114.H0_H0 ;  /* 0x20000072ff587230 */ /* 0x000fe20000004100 */
[----:B------:R-:W-:Y:S05]  /*4580*/  BRA `(.L_x_7264) ;  /* 0x0000005000007947 */ /* 0x000fea0003800000 */
.L_x_7263:
[----:B0-----:R-:W-:-:S04]  /*4590*/  FFMA.FTZ R89, R133, R94, R93 ;  /* 0x0000005e85597223 */ /* 0x001fc8000001005d */
[----:B------:R-:W-:Y:S01]  /*45a0*/  FADD.FTZ R88, R182, -R89 ;  /* 0x80000059b6587221 */ /* 0x000fe20000010000 */
[----:B------:R-:W-:-:S03]  /*45b0*/  @P3 HADD2.F32 R89, -RZ, R114.H0_H0 ;  /* 0x20000072ff593230 */ /* 0x000fc60000004100 */
[----:B------:R-:W-:-:S04]  /*45c0*/  FMUL.FTZ R88, R119, R88 ;  /* 0x0000005877587220 */ /* 0x000fc80000410000 */
[----:B------:R-:W-:Y:S02]  /*45d0*/  @P3 FADD.FTZ R88, R88, R89 ;  /* 0x0000005958583221 */ /* 0x000fe40000010000 */
.L_x_7264:
[----:B------:R-:W-:Y:S05]  /*45e0*/  BSYNC B0 ;  /* 0x0000000000007941 */ /* 0x000fea0003800000 */
.L_x_7262:
        /* <DEDUP_REMOVED lines=12> */
.L_x_7266:
[----:B------:R-:W-:Y:S01]  /*46b0*/  FFMA.FTZ R88, R130, R94, R93 ;  /* 0x0000005e82587223 */ /* 0x000fe2000001005d */
[----:B------:R-:W-:-:S03]  /*46c0*/  @P3 SHF.R.U64 R89, R114, 0x10, R115 ;  /* 0x0000001072593819 */ /* 0x000fc60000001273 */
[----:B------:R-:W-:Y:S02]  /*46d0*/  FADD.FTZ R88, R183, -R88 ;  /* 0x80000058b7587221 */ /* 0x000fe40000010000 */
[----:B------:R-:W-:Y:S02]  /*46e0*/  @P3 HADD2.F32 R89, -RZ, R89.H0_H0 ;  /* 0x20000059ff593230 */ /* 0x000fe40000004100 */
[----:B------:R-:W-:-:S04]  /*46f0*/  FMUL.FTZ R88, R119, R88 ;  /* 0x0000005877587220 */ /* 0x000fc80000410000 */
[----:B------:R-:W-:Y:S02]  /*4700*/  @P3 FADD.FTZ R88, R88, R89 ;  /* 0x0000005958583221 */ /* 0x000fe40000010000 */
.L_x_7267:
[----:B------:R-:W-:Y:S05]  /*4710*/  BSYNC B0 ;  /* 0x0000000000007941 */ /* 0x000fea0003800000 */
.L_x_7265:
        /* <DEDUP_REMOVED lines=11> */
.L_x_7269:
[----:B------:R-:W-:-:S04]  /*47d0*/  FFMA.FTZ R89, R131, R94, R93 ;  /* 0x0000005e83597223 */ /* 0x000fc8000001005d */
[----:B------:R-:W-:Y:S01]  /*47e0*/  FADD.FTZ R88, R184, -R89 ;  /* 0x80000059b8587221 */ /* 0x000fe20000010000 */
[----:B------:R-:W-:-:S03]  /*47f0*/  @P3 HADD2.F32 R89, -RZ, R115.H0_H0 ;  /* 0x20000073ff593230 */ /* 0x000fc60000004100 */
[----:B------:R-:W-:-:S04]  /*4800*/  FMUL.FTZ R88, R119, R88 ;  /* 0x0000005877587220 */ /* 0x000fc80000410000 */
[----:B------:R-:W-:Y:S02]  /*4810*/  @P3 FADD.FTZ R88, R88, R89 ;  /* 0x0000005958583221 */ /* 0x000fe40000010000 */
.L_x_7270:
[----:B------:R-:W-:Y:S05]  /*4820*/  BSYNC B0 ;  /* 0x0000000000007941 */ /* 0x000fea0003800000 */
.L_x_7268:
        /* <DEDUP_REMOVED lines=12> */
.L_x_7272:
[----:B------:R-:W-:Y:S01]  /*48f0*/  FFMA.FTZ R94, R186, R94, R93 ;  /* 0x0000005eba5e7223 */ /* 0x000fe2000001005d */
[----:B------:R-:W-:-:S03]  /*4900*/  @P3 SHF.R.U32.HI R88, RZ, 0x10, R115 ;  /* 0x00000010ff583819 */ /* 0x000fc60000011673 */
[----:B------:R-:W-:Y:S02]  /*4910*/  FADD.FTZ R94, R185, -R94 ;  /* 0x8000005eb95e7221 */ /* 0x000fe40000010000 */
[----:B------:R-:W-:Y:S02]  /*4920*/  @P3 HADD2.F32 R89, -RZ, R88.H0_H0 ;  /* 0x20000058ff593230 */ /* 0x000fe40000004100 */
[----:B------:R-:W-:-:S04]  /*4930*/  FMUL.FTZ R94, R119, R94 ;  /* 0x0000005e775e7220 */ /* 0x000fc80000410000 */
[----:B------:R-:W-:Y:S02]  /*4940*/  @P3 FADD.FTZ R94, R94, R89 ;  /* 0x000000595e5e3221 */ /* 0x000fe40000010000 */
.L_x_7273:
[----:B------:R-:W-:Y:S05]  /*4950*/  BSYNC B0 ;  /* 0x0000000000007941 */ /* 0x000fea0003800000 */
.L_x_7271:
        /* <DEDUP_REMOVED lines=14> */
.L_x_7274:
[----:B------:R-:W-:Y:S01]  /*4a40*/  BSSY B0, `(.L_x_7275) ;  /* 0x000000c000007945 */ /* 0x000fe20003800000 */
[----:B------:R-:W-:Y:S01]  /*4a50*/  @P2 PRMT R127, R95, 0x7610, R127 ;  /* 0x000076105f7f2816 */ /* 0x000fe2000000007f */
[----:B------:R-:W-:Y:S05]  /*4a60*/  @!P2 BRA `(.L_x_7276) ;  /* 0x000000900000a947 */ /* 0x000fea0003800000 */
[----:B0-----:R-:W-:Y:S02]  /*4a70*/  LOP3.LUT R88, R188, 0xffff, RZ, 0xc0, !PT ;  /* 0x0000ffffbc587812 */ /* 0x001fe400078ec0ff */
[----:B------:R-:W-:Y:S02]  /*4a80*/  IADD3 R92, R92, 0x600, RZ ;  /* 0x000006005c5c7810 */ /* 0x000fe40007ffe0ff */
[----:B------:R-:W-:Y:S01]  /*4a90*/  PRMT R91, R124, 0x5410, R127 ;  /* 0x000054107c5b7816 */ /* 0x000fe2000000007f */
[----:B------:R-:W-:Y:S01]  /*4aa0*/  IMAD.WIDE.U32 R88, R88, 0x10000, RZ ;  /* 0x0001000058587825 */ /* 0x000fe200078e00ff */
[----:B------:R-:W-:-:S04]  /*4ab0*/  MOV R93, 0x8 ;  /* 0x00000008005d7802 */ /* 0x000fc80000000f00 */
[----:B------:R-:W-:Y:S02]  /*4ac0*/  LOP3.LUT R91, R91, R89, RZ, 0xfc, !PT ;  /* 0x000000595b5b7212 */ /* 0x000fe400078efcff */
[----:B------:R-:W-:Y:S01]  /*4ad0*/  LOP3.LUT R90, R88, 0xffff, R125, 0xf8, !PT ;  /* 0x0000ffff585a7812 */ /* 0x000fe200078ef87d */
[----:B------:R-:W-:-:S05]  /*4ae0*/  IMAD.WIDE.U32 R88, R92, R93, c[0x0][0x248] ;  /* 0x000092005c587625 */ /* 0x000fca00078e005d */
[----:B------:R0:W-:Y:S02]  /*4af0*/  STG.E.64 [R88.64], R90 ;  /* 0x0000005a58007986 */ /* 0x0001e4000c101b04 */
.L_x_7276:
[----:B------:R-:W-:Y:S05]  /*4b00*/  BSYNC B0 ;  /* 0x0000000000007941 */ /* 0x000fea0003800000 */
.L_x_7275:
[----:B------:R-:W-:Y:S02]  /*4b10*/  IADD3 R116, R116, c[0x0][0x160], RZ ;  /* 0x0000580074747a10 */ /* 0x000fe40007ffe0ff */
[----:B------:R-:W-:Y:S02]  /*4b20*/  LOP3.LUT P1, RZ, R118, 0xff, RZ, 0xc0, !PT ;  /* 0x000000ff76ff7812 */ /* 0x000fe4000782c0ff */
[----:B------:R-:W-:Y:S02]  /*4b30*/  ISETP.GE.AND P0, PT, R116, c[0x0][0x164], PT ;  /* 0x0000590074007a0c */ /* 0x000fe40003f06270 */
[----:B------:R-:W-:-:S11]  /*4b40*/  SEL R118, RZ, 0x1, P1 ;  /* 0x00000001ff767807 */ /* 0x000fd60000800000 */
[----:B0-----:R-:W-:Y:S01]  /*4b50*/  @P0 CALL.REL.NOINC `(.L_x_7166) ;  /* 0x0000001000000944 */ /* 0x001fe20003c00000 */
[----:B------:R-:W-:Y:S05]  /*4b60*/  BRA `(.L_x_7277) ;  /* 0xffffb96000007947 */ /* 0x000fea000383ffff */
.L_x_7166:
        /* <DEDUP_REMOVED lines=23> */
.L_x_7170:
[----:B------:R-:W-:Y:S01]  /*4ce0*/  HFMA2.MMA R100, -RZ, RZ, 0, 9.5367431640625e-07 ;  /* 0x00000010ff647435 */ /* 0x000fe200000001ff */
[----:B------:R-:W-:-:S02]  /*4cf0*/  MOV R93, R97 ;  /* 0x00000061005d7202 */ /* 0x000fc40000000f00 */
[----:B------:R-:W-:Y:S02]  /*4d00*/  MOV R191, 0x1f ;  /* 0x0000001f00bf7802 */ /* 0x000fe40000000f00 */
[----:B------:R-:W-:Y:S02]  /*4d10*/  MOV R102, 0xffffffff ;  /* 0xffffffff00667802 */ /* 0x000fe40000000f00 */
[----:B------:R-:W-:Y:S02]  /*4d20*/  MOV R88, 0x4d40 ;  /* 0x00004d4000587802 */ /* 0x000fe40000000f00 */
[----:B-----5:R-:W-:Y:S05]  /*4d30*/  CALL.REL.NOINC `($__internal_103_$__cuda_sm70_shflsync_down_p) ;  /* 0x0000045000007944 */ /* 0x020fea0003c00000 */
[----:B-1----:R-:W-:Y:S01]  /*4d40*/  MOV R92, R191 ;  /* 0x000000bf005c7202 */ /* 0x002fe20000000f00 */
[----:B0-----:R-:W-:Y:S05]  /*4d50*/  BRA `(.L_x_7278) ;  /* 0xffffd0b000007947 */ /* 0x001fea000383ffff */
.L_x_7171:
[----:B------:R-:W-:Y:S01]  /*4d60*/  HFMA2.MMA R100, -RZ, RZ, 0, 9.5367431640625e-07 ;  /* 0x00000010ff647435 */ /* 0x000fe200000001ff */
[----:B------:R-:W-:Y:S02]  /*4d70*/  MOV R93, R98 ;  /* 0x00000062005d7202 */ /* 0x000fe40000000f00 */
[----:B------:R-:W-:Y:S02]  /*4d80*/  MOV R191, 0x1f ;  /* 0x0000001f00bf7802 */ /* 0x000fe40000000f00 */
[----:B------:R-:W-:-:S02]  /*4d90*/  MOV R102, 0xffffffff ;  /* 0xffffffff00667802 */ /* 0x000fc40000000f00 */
[----:B------:R-:W-:Y:S02]  /*4da0*/  MOV R88, 0x4dc0 ;  /* 0x00004dc000587802 */ /* 0x000fe40000000f00 */
[----:B01---5:R-:W-:Y:S05]  /*4db0*/  CALL.REL.NOINC `($__internal_103_$__cuda_sm70_shflsync_down_p) ;  /* 0x000003d000007944 */ /* 0x023fea0003c00000 */
[----:B------:R-:W-:Y:S01]  /*4dc0*/  FADD.FTZ R92, R92, R97 ;  /* 0x000000615c5c7221 */ /* 0x000fe20000010000 */
[----:B0-----:R-:W-:Y:S01]  /*4dd0*/  HFMA2.MMA R100, -RZ, RZ, 0, 4.76837158203125e-07 ;  /* 0x00000008ff647435 */ /* 0x001fe200000001ff */
[----:B-1----:R-:W-:Y:S01]  /*4de0*/  FADD.FTZ R98, R98, R191 ;  /* 0x000000bf62627221 */ /* 0x002fe20000010000 */
[----:B------:R-:W-:Y:S02]  /*4df0*/  MOV R191, 0x1f ;  /* 0x0000001f00bf7802 */ /* 0x000fe40000000f00 */
[----:B------:R-:W-:Y:S02]  /*4e00*/  MOV R102, 0xffffffff ;  /* 0xffffffff00667802 */ /* 0x000fe40000000f00 */
[----:B------:R-:W-:Y:S02]  /*4e10*/  MOV R93, R92 ;  /* 0x0000005c005d7202 */ /* 0x000fe40000000f00 */
[----:B------:R-:W-:Y:S02]  /*4e20*/  MOV R88, 0x4e40 ;  /* 0x00004e4000587802 */ /* 0x000fe40000000f00 */
[----:B------:R-:W-:Y:S05]  /*4e30*/  CALL.REL.NOINC `($__internal_103_$__cuda_sm70_shflsync_down_p) ;  /* 0x0000035000007944 */ /* 0x000fea0003c00000 */
[----:B0-----:R-:W-:Y:S01]  /*4e40*/  HFMA2.MMA R100, -RZ, RZ, 0, 4.76837158203125e-07 ;  /* 0x00000008ff647435 */ /* 0x001fe200000001ff */
[----:B-1----:R-:W-:-:S02]  /*4e50*/  MOV R91, R191 ;  /* 0x000000bf005b7202 */ /* 0x002fc40000000f00 */
[----:B------:R-:W-:Y:S02]  /*4e60*/  MOV R93, R98 ;  /* 0x00000062005d7202 */ /* 0x000fe40000000f00 */
[----:B------:R-:W-:Y:S02]  /*4e70*/  MOV R191, 0x1f ;  /* 0x0000001f00bf7802 */ /* 0x000fe40000000f00 */
[----:B------:R-:W-:Y:S02]  /*4e80*/  MOV R102, 0xffffffff ;  /* 0xffffffff00667802 */ /* 0x000fe40000000f00 */
[----:B------:R-:W-:Y:S02]  /*4e90*/  MOV R88, 0x4eb0 ;  /* 0x00004eb000587802 */ /* 0x000fe40000000f00 */
[----:B------:R-:W-:Y:S05]  /*4ea0*/  CALL.REL.NOINC `($__internal_103_$__cuda_sm70_shflsync_down_p) ;  /* 0x000002e000007944 */ /* 0x000fea0003c00000 */
[----:B------:R-:W-:Y:S01]  /*4eb0*/  FADD.FTZ R92, R91, R92 ;  /* 0x0000005c5b5c7221 */ /* 0x000fe20000010000 */
[----:B0-----:R-:W-:Y:S01]  /*4ec0*/  HFMA2.MMA R100, -RZ, RZ, 0, 2.384185791015625e-07 ;  /* 0x00000004ff647435 */ /* 0x001fe200000001ff */
[----:B-1----:R-:W-:Y:S01]  /*4ed0*/  FADD.FTZ R98, R98, R191 ;  /* 0x000000bf62627221 */ /* 0x002fe20000010000 */
[----:B------:R-:W-:Y:S02]  /*4ee0*/  MOV R191, 0x1f ;  /* 0x0000001f00bf7802 */ /* 0x000fe40000000f00 */
[----:B------:R-:W-:-:S02]  /*4ef0*/  MOV R102, 0xffffffff ;  /* 0xffffffff00667802 */ /* 0x000fc40000000f00 */
[----:B------:R-:W-:Y:S02]  /*4f00*/  MOV R93, R92 ;  /* 0x0000005c005d7202 */ /* 0x000fe40000000f00 */
[----:B------:R-:W-:Y:S02]  /*4f10*/  MOV R88, 0x4f30 ;  /* 0x00004f3000587802 */ /* 0x000fe40000000f00 */
[----:B------:R-:W-:Y:S05]  /*4f20*/  CALL.REL.NOINC `($__internal_103_$__cuda_sm70_shflsync_down_p) ;  /* 0x0000026000007944 */ /* 0x000fea0003c00000 */
[----:B0-----:R-:W-:Y:S01]  /*4f30*/  HFMA2.MMA R100, -RZ, RZ, 0, 2.384185791015625e-07 ;  /* 0x00000004ff647435 */ /* 0x001fe200000001ff */
[----:B-1----:R-:W-:Y:S02]  /*4f40*/  MOV R91, R191 ;  /* 0x000000bf005b7202 */ /* 0x002fe40000000f00 */
[----:B------:R-:W-:Y:S02]  /*4f50*/  MOV R93, R98 ;  /* 0x00000062005d7202 */ /* 0x000fe40000000f00 */
[----:B------:R-:W-:Y:S02]  /*4f60*/  MOV R191, 0x1f ;  /* 0x0000001f00bf7802 */ /* 0x000fe40000000f00 */
[----:B------:R-:W-:Y:S02]  /*4f70*/  MOV R102, 0xffffffff ;  /* 0xffffffff00667802 */ /* 0x000fe40000000f00 */
[----:B------:R-:W-:-:S02]  /*4f80*/  MOV R88, 0x4fa0 ;  /* 0x00004fa000587802 */ /* 0x000fc40000000f00 */
[----:B------:R-:W-:Y:S05]  /*4f90*/  CALL.REL.NOINC `($__internal_103_$__cuda_sm70_shflsync_down_p) ;  /* 0x000001f000007944 */ /* 0x000fea0003c00000 */
[----:B------:R-:W-:Y:S01]  /*4fa0*/  FADD.FTZ R92, R91, R92 ;  /* 0x0000005c5b5c7221 */ /* 0x000fe20000010000 */
[----:B0-----:R-:W-:Y:S01]  /*4fb0*/  HFMA2.MMA R100, -RZ, RZ, 0, 1.1920928955078125e-07 ;  /* 0x00000002ff647435 */ /* 0x001fe200000001ff */
[----:B-1----:R-:W-:Y:S01]  /*4fc0*/  FADD.FTZ R96, R98, R191 ;  /* 0x000000bf62607221 */ /* 0x002fe20000010000 */
[----:B------:R-:W-:-:S02]  /*4fd0*/  MOV R191, 0x1f ;  /* 0x0000001f00bf7802 */ /* 0x000fc40000000f00 */
[----:B------:R-:W-:Y:S02]  /*4fe0*/  MOV R102, 0xffffffff ;  /* 0xffffffff00667802 */ /* 0x000fe40000000f00 */
[----:B------:R-:W-:Y:S02]  /*4ff0*/  MOV R93, R92 ;  /* 0x0000005c005d7202 */ /* 0x000fe40000000f00 */
[----:B------:R-:W-:Y:S02]  /*5000*/  MOV R88, 0x5020 ;  /* 0x0000502000587802 */ /* 0x000fe40000000f00 */
[----:B------:R-:W-:Y:S05]  /*5010*/  CALL.REL.NOINC `($__internal_103_$__cuda_sm70_shflsync_down_p) ;  /* 0x0000017000007944 */ /* 0x000fea0003c00000 */
[----:B0-----:R-:W-:Y:S01]  /*5020*/  HFMA2.MMA R100, -RZ, RZ, 0, 1.1920928955078125e-07 ;  /* 0x00000002ff647435 */ /* 0x001fe200000001ff */
[----:B-1----:R-:W-:Y:S02]  /*5030*/  MOV R91, R191 ;  /* 0x000000bf005b7202 */ /* 0x002fe40000000f00 */
[----:B------:R-:W-:Y:S02]  /*5040*/  MOV R93, R96 ;  /* 0x00000060005d7202 */ /* 0x000fe40000000f00 */
[----:B------:R-:W-:Y:S02]  /*5050*/  MOV R191, 0x1f ;  /* 0x0000001f00bf7802 */ /* 0x000fe40000000f00 */
[----:B------:R-:W-:-:S02]  /*5060*/  MOV R102, 0xffffffff ;  /* 0xffffffff00667802 */ /* 0x000fc40000000f00 */
[----:B------:R-:W-:Y:S02]  /*5070*/  MOV R88, 0x5090 ;  /* 0x0000509000587802 */ /* 0x000fe40000000f00 */
[----:B------:R-:W-:Y:S05]  /*5080*/  CALL.REL.NOINC `($__internal_103_$__cuda_sm70_shflsync_down_p) ;  /* 0x0000010000007944 */ /* 0x000fea0003c00000 */
[----:B------:R-:W-:Y:S01]  /*5090*/  FADD.FTZ R94, R91, R92 ;  /* 0x0000005c5b5e7221 */ /* 0x000fe20000010000 */
[----:B0-----:R-:W-:Y:S01]  /*50a0*/  HFMA2.MMA R100, -RZ, RZ, 0, 5.9604644775390625e-08 ;  /* 0x00000001ff647435 */ /* 0x001fe200000001ff */
[----:B-1----:R-:W-:Y:S01]  /*50b0*/  FADD.FTZ R96, R96, R191 ;  /* 0x000000bf60607221 */ /* 0x002fe20000010000 */
[----:B------:R-:W-:Y:S02]  /*50c0*/  MOV R191, 0x1f ;  /* 0x0000001f00bf7802 */ /* 0x000fe40000000f00 */
[----:B------:R-:W-:Y:S02]  /*50d0*/  MOV R102, 0xffffffff ;  /* 0xffffffff00667802 */ /* 0x000fe40000000f00 */
[----:B------:R-:W-:Y:S02]  /*50e0*/  MOV R93, R94 ;  /* 0x0000005e005d7202 */ /* 0x000fe40000000f00 */
[----:B------:R-:W-:Y:S02]  /*50f0*/  MOV R88, 0x5110 ;  /* 0x0000511000587802 */ /* 0x000fe40000000f00 */
[----:B------:R-:W-:Y:S05]  /*5100*/  CALL.REL.NOINC `($__internal_103_$__cuda_sm70_shflsync_down_p) ;  /* 0x0000008000007944 */ /* 0x000fea0003c00000 */
[----:B0-----:R-:W-:Y:S01]  /*5110*/  HFMA2.MMA R100, -RZ, RZ, 0, 5.9604644775390625e-08 ;  /* 0x00000001ff647435 */ /* 0x001fe200000001ff */
[----:B-1----:R-:W-:-:S02]  /*5120*/  MOV R95, R191 ;  /* 0x000000bf005f7202 */ /* 0x002fc40000000f00 */
[----:B------:R-:W-:Y:S02]  /*5130*/  MOV R93, R96 ;  /* 0x00000060005d7202 */ /* 0x000fe40000000f00 */
[----:B------:R-:W-:Y:S02]  /*5140*/  MOV R191, 0x1f ;  /* 0x0000001f00bf7802 */ /* 0x000fe40000000f00 */
[----:B------:R-:W-:Y:S02]  /*5150*/  MOV R102, 0xffffffff ;  /* 0xffffffff00667802 */ /* 0x000fe40000000f00 */
[----:B------:R-:W-:Y:S02]  /*5160*/  MOV R88, 0x5180 ;  /* 0x0000518000587802 */ /* 0x000fe40000000f00 */
[----:B------:R-:W-:Y:S05]  /*5170*/  CALL.REL.NOINC `($__internal_103_$__cuda_sm70_shflsync_down_p) ;  /* 0x0000001000007944 */ /* 0x000fea0003c00000 */
[----:B01----:R-:W-:Y:S05]  /*5180*/  BRA `(.L_x_7279) ;  /* 0xffffcda000007947 */ /* 0x003fea000383ffff */
        .weak           $__internal_103_$__cuda_sm70_shflsync_down_p
        .type           $__internal_103_$__cuda_sm70_shflsync_down_p,@function
        .size           $__internal_103_$__cuda_sm70_shflsync_down_p,(.L_x_12979 - $__internal_103_$__cuda_sm70_shflsync_down_p)
$__internal_103_$__cuda_sm70_shflsync_down_p:
[----:B------:R-:W-:Y:S01]  /*5190*/  HFMA2.MMA R89, -RZ, RZ, 0, 0 ;  /* 0x00000000ff597435 */ /* 0x000fe200000001ff */
[----:B------:R-:W-:Y:S04]  /*51a0*/  WARPSYNC R102 ;  /* 0x0000006600007348 */ /* 0x000fe80003800000 */
[----:B------:R0:W1:Y:S01]  /*51b0*/  SHFL.DOWN PT, R191, R93, R100, R191 ;  /* 0x080000645dbf7389 */ /* 0x00006200000e00bf */
[----:B------:R-:W-:Y:S05]  /*51c0*/  RET.REL.NODEC R88 `(_ZN10layer_norm13ln_bwd_kernelINS_13Kernel_traitsIf6__halfS2_S2_fjLj7168ELj1ELj1ELj8ELj8ENS_18Kernel_traits_baseILj7168EfS2_S2_S2_fjLj256EEEEELb0ELb0ELb1ELb1EEEvNS_9BwdParamsE) ;  /* 0xffffae3058007950 */ /* 0x000fea0003c3ffff */
.L_x_7280:
        /* <DEDUP_REMOVED lines=11> */
.L_x_12979:


//--------------------- .text._ZN10layer_norm13ln_bwd_kernelINS_13Kernel_traitsIf6__halfS2_S2_fjLj7168ELj1ELj1ELj8ELj8ENS_18Kernel_traits_baseILj7168EfS2_S2_S2_fjLj256EEEEELb0ELb1ELb0ELb0EEEvNS_9BwdParamsE --------------------------
	.section	.text._ZN10layer_norm13ln_bwd_kernelINS_13Kernel_traitsIf6__halfS2_S2_fjLj7168ELj1ELj1ELj8ELj8ENS_18Kernel_traits_baseILj7168EfS2_S2_S2_fjLj256EEEEELb0ELb1ELb0ELb0EEEvNS_9BwdParamsE,"ax",@progbits
	.sectioninfo	@"SHI_REGISTERS=248"
	.align	128
        .global         _ZN10layer_norm13ln_bwd_kernelINS_13Kernel_traitsIf6__halfS2_S2_fjLj7168ELj1ELj1ELj8ELj8ENS_18Kernel_traits_baseILj7168EfS2_S2_S2_fjLj256EEEEELb0ELb1ELb0ELb0EEEvNS_9BwdParamsE
        .type           _ZN10layer_norm13ln_bwd_kernelINS_13Kernel_traitsIf6__halfS2_S2_fjLj7168ELj1ELj1ELj8ELj8ENS_18Kernel_traits_baseILj7168EfS2_S2_S2_fjLj256EEEEELb0ELb1ELb0ELb0EEEvNS_9BwdParamsE,@function
        .size           _ZN10layer_norm13ln_bwd_kernelINS_13Kernel_traitsIf6__halfS2_S2_fjLj7168ELj1ELj1ELj8ELj8ENS_18Kernel_traits_baseILj7168EfS2_S2_S2_fjLj256EEEEELb0ELb1ELb0ELb0EEEvNS_9BwdParamsE,(.L_x_12980 - _ZN10layer_norm13ln_bwd_kernelINS_13Kernel_traitsIf6__halfS2_S2_fjLj7168ELj1ELj1ELj8ELj8ENS_18Kernel_traits_baseILj7168EfS2_S2_S2_fjLj256EEEEELb0ELb1ELb0ELb0EEEvNS_9BwdParamsE)
        .other          _ZN10layer_norm13ln_bwd_kernelINS_13Kernel_traitsIf6__halfS2_S2_fjLj7168ELj1ELj1ELj8ELj8ENS_18Kernel_traits_baseILj7168EfS2_S2_S2_fjLj256EEEEELb0ELb1ELb0ELb0EEEvNS_9BwdParamsE,@"STO_CUDA_ENTRY STV_DEFAULT"
_ZN10layer_norm13ln_bwd_kernelINS_13Kernel_traitsIf6__halfS2_S2_fjLj7168ELj1ELj1ELj8ELj8ENS_18Kernel_traits_baseILj7168EfS2_S2_S2_fjLj256EEEEELb0ELb1ELb0ELb0EEEvNS_9BwdParamsE:
.text._ZN10layer_norm13ln_bwd_kernelINS_13Kernel_traitsIf6__halfS2_S2_fjLj7168ELj1ELj1ELj8ELj8ENS_18Kernel_traits_baseILj7168EfS2_S2_S2_fjLj256EEEEELb0ELb1ELb0ELb0EEEvNS_9BwdParamsE:
        /* <DEDUP_REMOVED lines=20> */
[----:B------:R-:W-:Y:S02]  /*0140*/  P2R R19, PR, RZ, 0x20 ;  /* 0x00000020ff137803 */ /* 0x000fe40000000000 */
[----:B------:R-:W-:Y:S01]  /*0150*/  @P2 MOV R18, 0x10 ;  /* 0x0000001000122802 */ /* 0x000fe20000000f00 */
[C---:B------:R-:W-:Y:S01]  /*0160*/  @P6 IMAD.WIDE.U32 R4, R9.reuse, R4, c[0x0][0x1c8] ;  /* 0x0000720009046625 */ /* 0x040fe200078e0004 */
[----:B------:R-:W-:Y:S01]  /*0170*/  @P6 LOP3.LUT R9, R9, 0x100, RZ, 0xfc, !PT ;  /* 0x0000010009096812 */ /* 0x000fe200078efcff */
[----:B------:R-:W0:Y:S01]  /*0180*/  S2UR UR6, SR_CTAID.X ;  /* 0x00000000000679c3 */ /* 0x000e220000002500 */
[----:B------:R-:W-:Y:S01]  /*0190*/  @P3 MOV R22, 0x10 ;  /* 0x0000001000163802 */ /* 0x000fe20000000f00 */
[----:B------:R1:W5:Y:S01]  /*01a0*/  @P6 LDG.E.128 R160, [R2.64] ;  /* 0x0000000402a06981 */ /* 0x000362000c1e1d00 */
[----:B------:R-:W-:Y:S01]  /*01b0*/  ISETP.GE.U32.AND P4, PT, R0, 0x600, PT ;  /* 0x000006000000780c */ /* 0x000fe20003f86070 */
        /* <DEDUP_REMOVED lines=78> */
[----:B------:R-:W-:Y:S01]  /*06a0*/  HFMA2.MMA R5, -RZ, RZ, 0, 5.9604644775390625e-08 ;  /* 0x00000001ff057435 */ /* 0x000fe200000001ff */
[----:B------:R-:W-:-:S06]  /*06b0*/  MOV R105, RZ ;  /* 0x000000ff00697202 */ /* 0x000fcc0000000f00 */
.L_x_7319:
        /* <DEDUP_REMOVED lines=22> */
[----:B------:R-:W-:Y:S02]  /*0820*/  LEA.HI.SX32 R2, R2, R169, 0x1e ;  /* 0x000000a902027211 */ /* 0x000fe400078ff2ff */
[----:B------:R-:W-:Y:S02]  /*0830*/  MOV R169, RZ ;  /* 0x000000ff00a97202 */ /* 0x000fe40000000f00 */
[----:B------:R-:W-:Y:S01]  /*0840*/  MOV R170, RZ ;  /* 0x000000ff00aa7202 */ /* 0x000fe20000000f00 */
[----:B--2---:R-:W-:Y:S01]  /*0850*/  @P5 HADD2.F32 R4, -RZ, R172.H0_H0 ;  /* 0x200000acff045230 */ /* 0x004fe20000004100 */
[----:B------:R-:W-:Y:S01]  /*0860*/  MOV R172, R2 ;  /* 0x0000000200ac7202 */ /* 0x000fe20000000f00 */
[----:B------:R-:W-:Y:S05]  /*0870*/  @!P6 BRA `(.L_x_7283) ;  /* 0x000003800000e947 */ /* 0x000fea0003800000 */
[----:B-1----:R-:W-:Y:S01]  /*0880*/  HFMA2.MMA R167, -RZ, RZ, 0, 4.76837158203125e-07 ;  /* 0x00000008ffa77435 */ /* 0x002fe200000001ff */
        /* <DEDUP_REMOVED lines=12> */
[----:B0-----:R-:W-:Y:S02]  /*0950*/  IADD3 R172, R2, 0x100, RZ ;  /* 0x0000010002ac7810 */ /* 0x001fe40007ffe0ff */
[----:B--2---:R-:W-:Y:S01]  /*0960*/  SHF.R.U64 R176, R164, 0x10, R165 ;  /* 0x00000010a4b07819 */ /* 0x004fe200000012a5 */
[----:B------:R-:W-:Y:S01]  /*0970*/  HADD2.F32 R175, -RZ, R164.H0_H0 ;  /* 0x200000a4ffaf7230 */ /* 0x000fe20000004100 */
[----:B---3--:R-:W-:Y:S01]  /*0980*/  MOV R169, R166 ;  /* 0x000000a600a97202 */ /* 0x008fe20000000f00 */
[----:B------:R-:W-:Y:S01]  /*0990*/  HADD2.F32 R177, -RZ, R165.H0_H0 ;  /* 0x200000a5ffb17230 */ /* 0x000fe20000004100 */
[----:B------:R-:W-:Y:S01]  /*09a0*/  SHF.R.U64 R178, R166, 0x10, R167 ;  /* 0x00000010a6b27819 */ /* 0x000fe200000012a7 */
[----:B------:R-:W-:Y:S01]  /*09b0*/  HADD2.F32 R173, -RZ, R176.H0_H0 ;  /* 0x200000b0ffad7230 */ /* 0x000fe20000004100 */
[----:B------:R-:W-:Y:S01]  /*09c0*/  FADD.FTZ R164, -R174, R175 ;  /* 0x000000afaea47221 */ /* 0x000fe20000010100 */
[----:B------:R-:W-:Y:S01]  /*09d0*/  HADD2.F32 R169, -RZ, R169.H0_H0 ;  /* 0x200000a9ffa97230 */ /* 0x000fe20000004100 */
[----:B------:R-:W-:-:S02]  /*09e0*/  SHF.R.U32.HI R179, RZ, 0x10, R165 ;  /* 0x00000010ffb37819 */ /* 0x000fc400000116a5 */
[----:B------:R-:W-:Y:S01]  /*09f0*/  MOV R170, R167 ;  /* 0x000000a700aa7202 */ /* 0x000fe20000000f00 */
[C---:B------:R-:W-:Y:S01]  /*0a00*/  FADD.FTZ R236, -R174.reuse, R177 ;  /* 0x000000b1aeec7221 */ /* 0x040fe20000010100 */
[----:B------:R-:W-:Y:S01]  /*0a10*/  SHF.R.U32.HI R165, RZ, 0x10, R167 ;  /* 0x00000010ffa57819 */ /* 0x000fe200000116a7 */
[----:B------:R-:W-:Y:S01]  /*0a20*/  HADD2.F32 R166, -RZ, R178.H0_H0 ;  /* 0x200000b2ffa67230 */ /* 0x000fe20000004100 */
[----:B------:R-:W-:Y:S02]  /*0a30*/  FADD.FTZ R240, -R174, R173 ;  /* 0x000000adaef07221 */ /* 0x000fe40000010100 */
[C---:B------:R-:W-:Y:S02]  /*0a40*/  FMUL.FTZ R239, R3.reuse, R164 ;  /* 0x000000a403ef7220 */ /* 0x040fe40000410000 */
[----:B------:R-:W-:Y:S01]  /*0a50*/  FMUL.FTZ R238, R160, R169 ;  /* 0x000000a9a0ee7220 */ /* 0x000fe20000410000 */
[----:B------:R-:W-:Y:S01]  /*0a60*/  HADD2.F32 R179, -RZ, R179.H0_H0 ;  /* 0x200000b3ffb37230 */ /* 0x000fe20000004100 */
[C---:B------:R-:W-:Y:S01]  /*0a70*/  FMUL.FTZ R236, R3.reuse, R236 ;  /* 0x000000ec03ec7220 */ /* 0x040fe20000410000 */
[----:B------:R-:W-:Y:S01]  /*0a80*/  HADD2.F32 R235, -RZ, R170.H0_H0 ;  /* 0x200000aaffeb7230 */ /* 0x000fe20000004100 */
[----:B------:R-:W-:Y:S01]  /*0a90*/  FMUL.FTZ R240, R3, R240 ;  /* 0x000000f003f07220 */ /* 0x000fe20000410000 */
[----:B------:R-:W-:Y:S01]  /*0aa0*/  HADD2.F32 R170, -RZ, R165.H0_H0 ;  /* 0x200000a5ffaa7230 */ /* 0x000fe20000004100 */
[----:B------:R-:W-:-:S02]  /*0ab0*/  FMUL.FTZ R237, R161, R166 ;  /* 0x000000a6a1ed7220 */ /* 0x000fc40000410000 */
[----:B------:R-:W-:Y:S02]  /*0ac0*/  FADD.FTZ R164, RZ, R238 ;  /* 0x000000eeffa47221 */ /* 0x000fe40000010000 */
[----:B------:R-:W-:Y:S02]  /*0ad0*/  FFMA.FTZ R165, R239, R238, RZ ;  /* 0x000000eeefa57223 */ /* 0x000fe400000100ff */
[----:B------:R-:W-:Y:S02]  /*0ae0*/  FADD.FTZ R234, -R174, R179 ;  /* 0x000000b3aeea7221 */ /* 0x000fe40000010100 */
        /* <DEDUP_REMOVED lines=17> */
.L_x_7283:
[----:B-1----:R-:W-:Y:S05]  /*0c00*/  BSYNC B0 ;  /* 0x0000000000007941 */ /* 0x002fea0003800000 */
.L_x_7282:
        /* <DEDUP_REMOVED lines=58> */
.L_x_7285:
[----:B------:R-:W-:Y:S05]  /*0fb0*/  BSYNC B0 ;  /* 0x0000000000007941 */ /* 0x000fea0003800000 */
.L_x_7284:
        /* <DEDUP_REMOVED lines=58> */
.L_x_7287:
[----:B------:R-:W-:Y:S05]  /*1360*/  BSYNC B0 ;  /* 0x0000000000007941 */ /* 0x000fea0003800000 */
.L_x_7286:
        /* <DEDUP_REMOVED lines=58> */
.L_x_7289:
[----:B------:R-:W-:Y:S05]  /*1710*/  BSYNC B0 ;  /* 0x0000000000007941 */ /* 0x000fea0003800000 */
.L_x_7288:
        /* <DEDUP_REMOVED lines=58> */
.L_x_7291:
[----:B------:R-:W-:Y:S05]  /*1ac0*/  BSYNC B0 ;  /* 0x0000000000007941 */ /* 0x000fea0003800000 */
.L_x_7290:
        /* <DEDUP_REMOVED lines=28> */
[----:B------:R-:W-:Y:S01]  /*1c90*/  FADD.FTZ R174, -R180, R174 ;  /* 0x000000aeb4ae7221 */ /* 0x000fe20000010100 */
[----:B------:R-:W-:Y:S01]  /*1ca0*/  HADD2.F32 R164, -RZ, R178.H0_H0 ;  /* 0x200000b2ffa47230 */ /* 0x000fe20000004100 */
[----:B------:R-:W-:-:S02]  /*1cb0*/  FMUL.FTZ R184, R3, R184 ;  /* 0x000000b803b87220 */ /* 0x000fc40000410000 */
[----:B------:R-:W-:Y:S02]  /*1cc0*/  FMUL.FTZ R183, R3, R22 ;  /* 0x0000001603b77220 */ /* 0x000fe40000410000 */
[----:B------:R-:W-:Y:S01]  /*1cd0*/  FMUL.FTZ R182, R120, R21 ;  /* 0x0000001578b67220 */ /* 0x000fe20000410000 */
[----:B------:R-:W-:Y:S01]  /*1ce0*/  SHF.R.U32.HI R177, RZ, 0x10, R165 ;  /* 0x00000010ffb17819 */ /* 0x000fe200000116a5 */
[----:B------:R-:W-:Y:S01]  /*1cf0*/  FADD.FTZ R176, -R180, R175 ;  /* 0x000000afb4b07221 */ /* 0x000fe20000010100 */
[----:B------:R-:W-:Y:S01]  /*1d00*/  HADD2.F32 R23, -RZ, R166.H0_H0 ;  /* 0x200000a6ff177230 */ /* 0x000fe20000004100 */
[----:B------:R-:W-:Y:S02]  /*1d10*/  FADD.FTZ R57, R57, R164 ;  /* 0x000000a439397221 */ /* 0x000fe40000010000 */
[-C--:B------:R-:W-:Y:S02]  /*1d20*/  FFMA.FTZ R85, R184, R164.reuse, R85 ;  /* 0x000000a4b8557223 */ /* 0x080fe40000010055 */
[----:B------:R-:W-:-:S02]  /*1d30*/  FMUL.FTZ R181, R121, R164 ;  /* 0x000000a479b57220 */ /* 0x000fc40000410000 */
        /* <DEDUP_REMOVED lines=19> */
.L_x_7293:
[----:B------:R-:W-:Y:S05]  /*1e70*/  BSYNC B0 ;  /* 0x0000000000007941 */ /* 0x000fea0003800000 */
.L_x_7292:
        /* <DEDUP_REMOVED lines=23> */
[----:B------:R-:W-:Y:S01]  /*1ff0*/  HADD2.F32 R13, -RZ, R13.H0_H0 ;  /* 0x2000000dff0d7230 */ /* 0x000fe20000004100 */
[----:B------:R-:W-:Y:S01]  /*2000*/  MOV R16, R19 ;  /* 0x0000001300107202 */ /* 0x000fe20000000f00 */
[C---:B------:R-:W-:Y:S01]  /*2010*/  FADD.FTZ R166, -R171.reuse, R164 ;  /* 0x000000a4aba67221 */ /* 0x040fe20000010100 */
[----:B------:R-:W-:Y:S01]  /*2020*/  SHF.R.U32.HI R165, RZ, 0x10, R15 ;  /* 0x00000010ffa57819 */ /* 0x000fe2000001160f */
[----:B------:R-:W-:Y:S01]  /*2030*/  FADD.FTZ R14, -R171, R17 ;  /* 0x00000011ab0e7221 */ /* 0x000fe20000010100 */
[----:B------:R-:W-:Y:S01]  /*2040*/  SHF.R.U32.HI R174, RZ, 0x10, R19 ;  /* 0x00000010ffae7819 */ /* 0x000fe20000011613 */
[----:B------:R-:W-:Y:S01]  /*2050*/  HADD2.F32 R164, -RZ, R167.H0_H0 ;  /* 0x200000a7ffa47230 */ /* 0x000fe20000004100 */
[C---:B------:R-:W-:Y:S02]  /*2060*/  FMUL.FTZ R19, R3.reuse, R20 ;  /* 0x0000001403137220 */ /* 0x040fe40000410000 */
[----:B------:R-:W-:Y:S01]  /*2070*/  FMUL.FTZ R18, R108, R13 ;  /* 0x0000000d6c127220 */ /* 0x000fe20000410000 */
[----:B------:R-:W-:Y:S01]  /*2080*/  HADD2.F32 R15, -RZ, R16.H0_H0 ;  /* 0x20000010ff0f7230 */ /* 0x000fe20000004100 */
[C---:B------:R-:W-:Y:S01]  /*2090*/  FMUL.FTZ R20, R3.reuse, R14 ;  /* 0x0000000e03147220 */ /* 0x040fe20000410000 */
[----:B------:R-:W-:Y:S01]  /*20a0*/  HADD2.F32 R165, -RZ, R165.H0_H0 ;  /* 0x200000a5ffa57230 */ /* 0x000fe20000004100 */
[----:B------:R-:W-:-:S02]  /*20b0*/  FMUL.FTZ R16, R3, R166 ;  /* 0x000000a603107220 */ /* 0x000fc40000410000 */
[----:B------:R-:W-:Y:S02]  /*20c0*/  FMUL.FTZ R17, R109, R164 ;  /* 0x000000a46d117220 */ /* 0x000fe40000410000 */
[----:B------:R-:W-:Y:S02]  /*20d0*/  FADD.FTZ R14, R169, R18 ;  /* 0x00000012a90e7221 */ /* 0x000fe40000010000 */
[----:B------:R-:W-:Y:S01]  /*20e0*/  FFMA.FTZ R170, R19, R18, R170 ;  /* 0x0000001213aa7223 */ /* 0x000fe200000100aa */
[----:B------:R-:W-:Y:S01]  /*20f0*/  HADD2.F32 R174, -RZ, R174.H0_H0 ;  /* 0x200000aeffae7230 */ /* 0x000fe20000004100 */
        /* <DEDUP_REMOVED lines=18> */
.L_x_7295:
[----:B------:R-:W-:Y:S05]  /*2220*/  BSYNC B0 ;  /* 0x0000000000007941 */ /* 0x000fea0003800000 */
.L_x_7294:
[----:B------:R-:W-:Y:S01]  /*2230*/  LOP3.LUT P5, RZ, R8, 0x1f, RZ, 0xc0, !PT ;  /* 0x0000001f08ff7812 */ /* 0x000fe200078ac0ff */
[----:B------:R-:W-:Y:S10]  /*2240*/  BRA.DIV ~URZ, `(.L_x_7296) ;  /* 0x00002c927f007947 */ /* 0x000ff4000b800000 */
[----:B------:R1:W2:Y:S02]  /*2250*/  SHFL.DOWN PT, R166, R169, 0x10, 0x1f ;  /* 0x0a001f00a9a67f89 */ /* 0x0002a400000e0000 */
.L_x_7320:
        /* <DEDUP_REMOVED lines=18> */
.L_x_7321:
[----:B------:R-:W-:Y:S01]  /*2380*/  @!P5 LOP3.LUT R168, R168, 0x7, RZ, 0xc0, !PT ;  /* 0x00000007a8a8d812 */ /* 0x000fe200078ec0ff */
[----:B---3--:R-:W-:Y:S01]  /*2390*/  FADD.FTZ R218, R171, R170 ;  /* 0x000000aaabda7221 */ /* 0x008fe20000010000 */
        /* <DEDUP_REMOVED lines=96> */
.L_x_7300:
        /* <DEDUP_REMOVED lines=14> */
.L_x_7299:
[----:B-1----:R-:W-:Y:S05]  /*2a80*/  BSYNC B0 ;  /* 0x0000000000007941 */ /* 0x002fea0003800000 */
.L_x_7298:
        /* <DEDUP_REMOVED lines=70> */
.L_x_7303:
        /* <DEDUP_REMOVED lines=14> */
.L_x_7302:
[----:B-1----:R-:W-:Y:S05]  /*2fd0*/  BSYNC B0 ;  /* 0x0000000000007941 */ /* 0x002fea0003800000 */
.L_x_7301:
[----:B------:R-:W-:Y:S01]  /*2fe0*/  BSSY B0, `(.L_x_7304) ;  /* 0x0000054000007945 */ /* 0x000fe20003800000 */
        /* <DEDUP_REMOVED lines=35> */
[----:B------:R-:W-:Y:S01]  /*3220*/  FMUL.FTZ R179, R241, R4 ;  /* 0x00000004f1b37220 */ /* 0x000fe20000410000 */
        /* <DEDUP_REMOVED lines=33> */
.L_x_7306:
        /* <DEDUP_REMOVED lines=14> */
.L_x_7305:
[----:B-1----:R-:W-:Y:S05]  /*3520*/  BSYNC B0 ;  /* 0x0000000000007941 */ /* 0x002fea0003800000 */
.L_x_7304:
        /* <DEDUP_REMOVED lines=70> */
.L_x_7309:
        /* <DEDUP_REMOVED lines=14> */
.L_x_7308:
[----:B-1----:R-:W-:Y:S05]  /*3a70*/  BSYNC B0 ;  /* 0x0000000000007941 */ /* 0x002fea0003800000 */
.L_x_7307:
        /* <DEDUP_REMOVED lines=70> */
.L_x_7312:
        /* <DEDUP_REMOVED lines=14> */
.L_x_7311:
[----:B-1----:R-:W-:Y:S05]  /*3fc0*/  BSYNC B0 ;  /* 0x0000000000007941 */ /* 0x002fea0003800000 */
.L_x_7310:
        /* <DEDUP_REMOVED lines=70> */
.L_x_7315:
        /* <DEDUP_REMOVED lines=14> */
.L_x_7314:
[----:B-1----:R-:W-:Y:S05]  /*4510*/  BSYNC B0 ;  /* 0x0000000000007941 */ /* 0x002fea0003800000 */
.L_x_7313:
        /* <DEDUP_REMOVED lines=15> */
[----:B------:R-:W-:Y:S01]  /*4610*/  @P5 SHF.R.U64 R169, R210, 0x10, R211 ;  /* 0x00000010d2a95819 */ /* 0x000fe200000012d3 */
        /* <DEDUP_REMOVED lines=25> */
[----:B------:R-:W-:Y:S01]  /*47b0*/  FMUL.FTZ R176, R115, R174 ;  /* 0x000000ae73b07220 */ /* 0x000fe20000410000 */
        /* <DEDUP_REMOVED lines=12> */
[----:B------:R-:W-:Y:S02]  /*4880*/  @P5 F2FP.PACK_AB R177, RZ, R177 ;  /* 0x000000b1ffb1523e */ /* 0x000fe400000000ff */
[----:B-1----:R-:W-:Y:S02]  /*4890*/  SHF.L.U32 R171, R176, 0x10, RZ ;  /* 0x00000010b0ab7819 */ /* 0x002fe400000006ff */
[----:B------:R-:W-:Y:S02]  /*48a0*/  @P5 F2FP.PACK_AB R3, RZ, R3 ;  /* 0x00000003ff03523e */ /* 0x000fe400000000ff */
[----:B------:R-:W-:-:S02]  /*48b0*/  @P5 PRMT R10, R178, 0x7610, R10 ;  /* 0x00007610b20a5816 */ /* 0x000fc4000000000a */
[----:B------:R-:W-:Y:S02]  /*48c0*/  @P5 PRMT R11, R177, 0x7610, R11 ;  /* 0x00007610b10b5816 */ /* 0x000fe4000000000b */
[----:B--2---:R-:W-:Y:S02]  /*48d0*/  LOP3.LUT R169, R169, R171, R170, 0xfe, !PT ;  /* 0x000000aba9a97212 */ /* 0x004fe400078efeaa */
[----:B---3--:R-:W-:Y:S02]  /*48e0*/  LOP3.LUT R168, R168, R179, RZ, 0xfc, !PT ;  /* 0x000000b3a8a87212 */ /* 0x008fe400078efcff */
[----:B------:R-:W-:Y:S01]  /*48f0*/  @P5 PRMT R12, R3, 0x7610, R12 ;  /* 0x00007610030c5816 */ /* 0x000fe2000000000c */
[----:B------:R-:W-:Y:S05]  /*4900*/  @!P5 BRA `(.L_x_7318) ;  /* 0x000000800000d947 */ /* 0x000fea0003800000 */
[C---:B------:R-:W-:Y:S02]  /*4910*/  LEA R170, P5, R2.reuse, c[0x0][0x258], 0x3 ;  /* 0x0000960002aa7a11 */ /* 0x040fe400078a18ff */
[----:B------:R-:W-:Y:S02]  /*4920*/  PRMT R177, R11, 0x5410, R12 ;  /* 0x000054100bb17816 */ /* 0x000fe4000000000c */
[----:B------:R-:W-:-:S02]  /*4930*/  LEA.HI.X R171, R2, c[0x0][0x25c], RZ, 0x3, P5 ;  /* 0x0000970002ab7a11 */ /* 0x000fc400028f1cff */
[----:B------:R-:W-:-:S05]  /*4940*/  LOP3.LUT R2, R10, 0xffff, RZ, 0xc0, !PT ;  /* 0x0000ffff0a027812 */ /* 0x000fca00078ec0ff */
[----:B------:R-:W-:-:S05]  /*4950*/  IMAD.WIDE.U32 R2, R2, 0x10000, RZ ;  /* 0x0001000002027825 */ /* 0x000fca00078e00ff */
[----:B------:R-:W-:Y:S02]  /*4960*/  LOP3.LUT R3, R177, R3, RZ, 0xfc, !PT ;  /* 0x00000003b1037212 */ /* 0x000fe400078efcff */
[----:B------:R-:W-:-:S05]  /*4970*/  LOP3.LUT R2, R2, 0xffff, R9, 0xf8, !PT ;  /* 0x0000ffff02027812 */ /* 0x000fca00078ef809 */
[----:B------:R0:W-:Y:S02]  /*4980*/  STG.E.64 [R170.64], R2 ;  /* 0x00000002aa007986 */ /* 0x0001e4000c101b04 */
.L_x_7318:
        /* <DEDUP_REMOVED lines=13> */
.L_x_7317:
[----:B-1----:R-:W-:Y:S05]  /*4a60*/  BSYNC B0 ;  /* 0x0000000000007941 */ /* 0x002fea0003800000 */
.L_x_7316:
[----:B------:R-:W-:Y:S02]  /*4a70*/  LOP3.LUT P5, RZ, R5, 0xff, RZ, 0xc0, !PT ;  /* 0x000000ff05ff7812 */ /* 0x000fe400078ac0ff */
[----:B------:R-:W-:Y:S02]  /*4a80*/  IADD3 R6, R6, c[0x0][0x160], RZ ;  /* 0x0000580006067a10 */ /* 0x000fe40007ffe0ff */
[----:B------:R-:W-:Y:S02]  /*4a90*/  SEL R5, RZ, 0x1, P5 ;  /* 0x00000001ff057807 */ /* 0x000fe40002800000 */
[----:B------:R-:W-:-:S13]  /*4aa0*/  ISETP.GE.AND P5, PT, R6, c[0x0][0x164], PT ;  /* 0x0000590006007a0c */ /* 0x000fda0003fa6270 */
[----:B0-----:R-:W-:Y:S01]  /*4ab0*/  @P5 CALL.REL.NOINC `(.L_x_7281) ;  /* 0x0000001000005944 */ /* 0x001fe20003c00000 */
[----:B------:R-:W-:Y:S05]  /*4ac0*/  BRA `(.L_x_7319) ;  /* 0xffffbbf000007947 */ /* 0x000fea000383ffff */
.L_x_7281:
[----:B---3--:R-:W0:Y:S01]  /*4ad0*/  S2UR UR6, SR_CTAID.X ;  /* 0x00000000000679c3 */ /* 0x008e220000002500 */
[----:B------:R-:W0:Y:S01]  /*4ae0*/  S2R R3, SR_TID.X ;  /* 0x0000000000037919 */ /* 0x000e220000002100 */
[----:B------:R-:W-:Y:S02]  /*4af0*/  LOP3.LUT P5, RZ, R0, 0xffffff00, RZ, 0xc0, !PT ;  /* 0xffffff0000ff7812 */ /* 0x000fe400078ac0ff */
[----:B------:R-:W-:Y:S02]  /*4b00*/  @P0 MOV R13, 0x10 ;  /* 0x00000010000d0802 */ /* 0x000fe40000000f00 */
[----:B------:R-:W-:Y:S02]  /*4b10*/  @P1 MOV R19, 0x10 ;  /* 0x0000001000131802 */ /* 0x000fe40000000f00 */
[----:B-----5:R-:W-:Y:S02]  /*4b20*/  @P2 MOV R109, 0x10 ;  /* 0x00000010006d2802 */ /* 0x020fe40000000f00 */
        /* <DEDUP_REMOVED lines=59> */
.L_x_7296:
[----:B------:R-:W-:Y:S01]  /*4ee0*/  HFMA2.MMA R174, -RZ, RZ, 0, 9.5367431640625e-07 ;  /* 0x00000010ffae7435 */ /* 0x000fe200000001ff */
[----:B------:R-:W-:-:S02]  /*4ef0*/  MOV R167, R169 ;  /* 0x000000a900a77202 */ /* 0x000fc40000000f00 */
[----:B------:R-:W-:Y:S02]  /*4f00*/  MOV R219, 0x1f ;  /* 0x0000001f00db7802 */ /* 0x000fe40000000f00 */
[----:B------:R-:W-:Y:S02]  /*4f10*/  MOV R176, 0xffffffff ;  /* 0xffffffff00b07802 */ /* 0x000fe40000000f00 */
[----:B------:R-:W-:Y:S02]  /*4f20*/  MOV R164, 0x4f40 ;  /* 0x00004f4000a47802 */ /* 0x000fe40000000f00 */
[----:B0----5:R-:W-:Y:S05]  /*4f30*/  CALL.REL.NOINC `($__internal_104_$__cuda_sm70_shflsync_down_p) ;  /* 0x0000045000007944 */ /* 0x021fea0003c00000 */
[----:B-1----:R-:W-:Y:S01]  /*4f40*/  MOV R166, R219 ;  /* 0x000000db00a67202 */ /* 0x002fe20000000f00 */
[----:B0-----:R-:W-:Y:S05]  /*4f50*/  BRA `(.L_x_7320) ;  /* 0xffffd30000007947 */ /* 0x001fea000383ffff */
.L_x_7297:
[----:B------:R-:W-:Y:S01]  /*4f60*/  HFMA2.MMA R174, -RZ, RZ, 0, 9.5367431640625e-07 ;  /* 0x00000010ffae7435 */ /* 0x000fe200000001ff */
[----:B------:R-:W-:Y:S02]  /*4f70*/  MOV R167, R170 ;  /* 0x000000aa00a77202 */ /* 0x000fe40000000f00 */
[----:B------:R-:W-:Y:S02]  /*4f80*/  MOV R219, 0x1f ;  /* 0x0000001f00db7802 */ /* 0x000fe40000000f00 */
[----:B------:R-:W-:-:S02]  /*4f90*/  MOV R176, 0xffffffff ;  /* 0xffffffff00b07802 */ /* 0x000fc40000000f00 */
[----:B------:R-:W-:Y:S02]  /*4fa0*/  MOV R164, 0x4fc0 ;  /* 0x00004fc000a47802 */ /* 0x000fe40000000f00 */
[----:B012--5:R-:W-:Y:S05]  /*4fb0*/  CALL.REL.NOINC `($__internal_104_$__cuda_sm70_shflsync_down_p) ;  /* 0x000003d000007944 */ /* 0x027fea0003c00000 */
[----:B------:R-:W-:Y:S01]  /*4fc0*/  FADD.FTZ R169, R166, R169 ;  /* 0x000000a9a6a97221 */ /* 0x000fe20000010000 */
[----:B0-----:R-:W-:Y:S01]  /*4fd0*/  HFMA2.MMA R174, -RZ, RZ, 0, 4.76837158203125e-07 ;  /* 0x00000008ffae7435 */ /* 0x001fe200000001ff */
[----:B-1----:R-:W-:Y:S01]  /*4fe0*/  FADD.FTZ R170, R170, R219 ;  /* 0x000000dbaaaa7221 */ /* 0x002fe20000010000 */
[----:B------:R-:W-:Y:S02]  /*4ff0*/  MOV R219, 0x1f ;  /* 0x0000001f00db7802 */ /* 0x000fe40000000f00 */
[----:B------:R-:W-:Y:S02]  /*5000*/  MOV R176, 0xffffffff ;  /* 0xffffffff00b07802 */ /* 0x000fe40000000f00 */
[----:B------:R-:W-:Y:S02]  /*5010*/  MOV R167, R169 ;  /* 0x000000a900a77202 */ /* 0x000fe40000000f00 */
[----:B------:R-:W-:Y:S02]  /*5020*/  MOV R164, 0x5040 ;  /* 0x0000504000a47802 */ /* 0x000fe40000000f00 */
[----:B------:R-:W-:Y:S05]  /*5030*/  CALL.REL.NOINC `($__internal_104_$__cuda_sm70_shflsync_down_p) ;  /* 0x0000035000007944 */ /* 0x000fea0003c00000 */
[----:B0-----:R-:W-:Y:S01]  /*5040*/  HFMA2.MMA R174, -RZ, RZ, 0, 4.76837158203125e-07 ;  /* 0x00000008ffae7435 */ /* 0x001fe200000001ff */
[----:B-1----:R-:W-:-:S02]  /*5050*/  MOV R166, R219 ;  /* 0x000000db00a67202 */ /* 0x002fc40000000f00 */
[----:B------:R-:W-:Y:S02]  /*5060*/  MOV R167, R170 ;  /* 0x000000aa00a77202 */ /* 0x000fe40000000f00 */
[----:B------:R-:W-:Y:S02]  /*5070*/  MOV R219, 0x1f ;  /* 0x0000001f00db7802 */ /* 0x000fe40000000f00 */
[----:B------:R-:W-:Y:S02]  /*5080*/  MOV R176, 0xffffffff ;  /* 0xffffffff00b07802 */ /* 0x000fe40000000f00 */
[----:B------:R-:W-:Y:S02]  /*5090*/  MOV R164, 0x50b0 ;  /* 0x000050b000a47802 */ /* 0x000fe40000000f00 */
[----:B------:R-:W-:Y:S05]  /*50a0*/  CALL.REL.NOINC `($__internal_104_$__cuda_sm70_shflsync_down_p) ;  /* 0x000002e000007944 */ /* 0x000fea0003c00000 */
[----:B------:R-:W-:Y:S01]  /*50b0*/  FADD.FTZ R169, R166, R169 ;  /* 0x000000a9a6a97221 */ /* 0x000fe20000010000 */
[----:B0-----:R-:W-:Y:S01]  /*50c0*/  HFMA2.MMA R174, -RZ, RZ, 0, 2.384185791015625e-07 ;  /* 0x00000004ffae7435 */ /* 0x001fe200000001ff */
[----:B-1----:R-:W-:Y:S01]  /*50d0*/  FADD.FTZ R170, R170, R219 ;  /* 0x000000dbaaaa7221 */ /* 0x002fe20000010000 */
[----:B------:R-:W-:Y:S02]  /*50e0*/  MOV R219, 0x1f ;  /* 0x0000001f00db7802 */ /* 0x000fe40000000f00 */
[----:B------:R-:W-:-:S02]  /*50f0*/  MOV R176, 0xffffffff ;  /* 0xffffffff00b07802 */ /* 0x000fc40000000f00 */
[----:B------:R-:W-:Y:S02]  /*5100*/  MOV R167, R169 ;  /* 0x000000a900a77202 */ /* 0x000fe40000000f00 */
[----:B------:R-:W-:Y:S02]  /*5110*/  MOV R164, 0x5130 ;  /* 0x0000513000a47802 */ /* 0x000fe40000000f00 */
[----:B------:R-:W-:Y:S05]  /*5120*/  CALL.REL.NOINC `($__internal_104_$__cuda_sm70_shflsync_down_p) ;  /* 0x0000026000007944 */ /* 0x000fea0003c00000 */
[----:B0-----:R-:W-:Y:S01]  /*5130*/  HFMA2.MMA R174, -RZ, RZ, 0, 2.384185791015625e-07 ;  /* 0x00000004ffae7435 */ /* 0x001fe200000001ff */
[----:B-1----:R-:W-:Y:S02]  /*5140*/  MOV R166, R219 ;  /* 0x000000db00a67202 */ /* 0x002fe40000000f00 */
[----:B------:R-:W-:Y:S02]  /*5150*/  MOV R167, R170 ;  /* 0x000000aa00a77202 */ /* 0x000fe40000000f00 */
[----:B------:R-:W-:Y:S02]  /*5160*/  MOV R219, 0x1f ;  /* 0x0000001f00db7802 */ /* 0x000fe40000000f00 */
[----:B------:R-:W-:Y:S02]  /*5170*/  MOV R176, 0xffffffff ;  /* 0xffffffff00b07802 */ /* 0x000fe40000000f00 */
[----:B------:R-:W-:-:S02]  /*5180*/  MOV R164, 0x51a0 ;  /* 0x000051a000a47802 */ /* 0x000fc40000000f00 */
[----:B------:R-:W-:Y:S05]  /*5190*/  CALL.REL.NOINC `($__internal_104_$__cuda_sm70_shflsync_down_p) ;  /* 0x000001f000007944 */ /* 0x000fea0003c00000 */
[----:B------:R-:W-:Y:S01]  /*51a0*/  FADD.FTZ R169, R166, R169 ;  /* 0x000000a9a6a97221 */ /* 0x000fe20000010000 */
[----:B0-----:R-:W-:Y:S01]  /*51b0*/  HFMA2.MMA R174, -RZ, RZ, 0, 1.1920928955078125e-07 ;  /* 0x00000002ffae7435 */ /* 0x001fe200000001ff */
[----:B-1----:R-:W-:Y:S01]  /*51c0*/  FADD.FTZ R172, R170, R219 ;  /* 0x000000dbaaac7221 */ /* 0x002fe20000010000 */
[----:B------:R-:W-:-:S02]  /*51d0*/  MOV R219, 0x1f ;  /* 0x0000001f00db7802 */ /* 0x000fc40000000f00 */
[----:B------:R-:W-:Y:S02]  /*51e0*/  MOV R176, 0xffffffff ;  /* 0xffffffff00b07802 */ /* 0x000fe40000000f00 */
[----:B------:R-:W-:Y:S02]  /*51f0*/  MOV R167, R169 ;  /* 0x000000a900a77202 */ /* 0x000fe40000000f00 */
[----:B------:R-:W-:Y:S02]  /*5200*/  MOV R164, 0x5220 ;  /* 0x0000522000a47802 */ /* 0x000fe40000000f00 */
[----:B------:R-:W-:Y:S05]  /*5210*/  CALL.REL.NOINC `($__internal_104_$__cuda_sm70_shflsync_down_p) ;  /* 0x0000017000007944 */ /* 0x000fea0003c00000 */
[----:B0-----:R-:W-:Y:S01]  /*5220*/  HFMA2.MMA R174, -RZ, RZ, 0, 1.1920928955078125e-07 ;  /* 0x00000002ffae7435 */ /* 0x001fe200000001ff */
[----:B-1----:R-:W-:Y:S02]  /*5230*/  MOV R166, R219 ;  /* 0x000000db00a67202 */ /* 0x002fe40000000f00 */
[----:B------:R-:W-:Y:S02]  /*5240*/  MOV R167, R172 ;  /* 0x000000ac00a77202 */ /* 0x000fe40000000f00 */
[----:B------:R-:W-:Y:S02]  /*5250*/  MOV R219, 0x1f ;  /* 0x0000001f00db7802 */ /* 0x000fe40000000f00 */
[----:B------:R-:W-:-:S02]  /*5260*/  MOV R176, 0xffffffff ;  /* 0xffffffff00b07802 */ /* 0x000fc40000000f00 */
[----:B------:R-:W-:Y:S02]  /*5270*/  MOV R164, 0x5290 ;  /* 0x0000529000a47802 */ /* 0x000fe40000000f00 */
[----:B------:R-:W-:Y:S05]  /*5280*/  CALL.REL.NOINC `($__internal_104_$__cuda_sm70_shflsync_down_p) ;  /* 0x0000010000007944 */ /* 0x000fea0003c00000 */
[----:B------:R-:W-:Y:S01]  /*5290*/  FADD.FTZ R170, R166, R169 ;  /* 0x000000a9a6aa7221 */ /* 0x000fe20000010000 */
[----:B0-----:R-:W-:Y:S01]  /*52a0*/  HFMA2.MMA R174, -RZ, RZ, 0, 5.9604644775390625e-08 ;  /* 0x00000001ffae7435 */ /* 0x001fe200000001ff */
[----:B-1----:R-:W-:Y:S01]  /*52b0*/  FADD.FTZ R172, R172, R219 ;  /* 0x000000dbacac7221 */ /* 0x002fe20000010000 */
[----:B------:R-:W-:Y:S02]  /*52c0*/  MOV R219, 0x1f ;  /* 0x0000001f00db7802 */ /* 0x000fe40000000f00 */
[----:B------:R-:W-:Y:S02]  /*52d0*/  MOV R176, 0xffffffff ;  /* 0xffffffff00b07802 */ /* 0x000fe40000000f00 */
[----:B------:R-:W-:Y:S02]  /*52e0*/  MOV R167, R170 ;  /* 0x000000aa00a77202 */ /* 0x000fe40000000f00 */
[----:B------:R-:W-:Y:S02]  /*52f0*/  MOV R164, 0x5310 ;  /* 0x0000531000a47802 */ /* 0x000fe40000000f00 */
[----:B------:R-:W-:Y:S05]  /*5300*/  CALL.REL.NOINC `($__internal_104_$__cuda_sm70_shflsync_down_p) ;  /* 0x0000008000007944 */ /* 0x000fea0003c00000 */
[----:B0-----:R-:W-:Y:S01]  /*5310*/  HFMA2.MMA R174, -RZ, RZ, 0, 5.9604644775390625e-08 ;  /* 0x00000001ffae7435 */ /* 0x001fe200000001ff */
[----:B-1----:R-:W-:-:S02]  /*5320*/  MOV R171, R219 ;  /* 0x000000db00ab7202 */ /* 0x002fc40000000f00 */
[----:B------:R-:W-:Y:S02]  /*5330*/  MOV R167, R172 ;  /* 0x000000ac00a77202 */ /* 0x000fe40000000f00 */
[----:B------:R-:W-:Y:S02]  /*5340*/  MOV R219, 0x1f ;  /* 0x0000001f00db7802 */ /* 0x000fe40000000f00 */
[----:B------:R-:W-:Y:S02]  /*5350*/  MOV R176, 0xffffffff ;  /* 0xffffffff00b07802 */ /* 0x000fe40000000f00 */
[----:B------:R-:W-:Y:S02]  /*5360*/  MOV R164, 0x5380 ;  /* 0x0000538000a47802 */ /* 0x000fe40000000f00 */
[----:B------:R-:W-:Y:S05]  /*5370*/  CALL.REL.NOINC `($__internal_104_$__cuda_sm70_shflsync_down_p) ;  /* 0x0000001000007944 */ /* 0x000fea0003c00000 */
[----:B01----:R-:W-:Y:S05]  /*5380*/  BRA `(.L_x_7321) ;  /* 0xffffcff000007947 */ /* 0x003fea000383ffff */
        .weak           $__internal_104_$__cuda_sm70_shflsync_down_p
        .type           $__internal_104_$__cuda_sm70_shflsync_down_p,@function
        .size           $__internal_104_$__cuda_sm70_shflsync_down_p,(.L_x_12980 - $__internal_104_$__cuda_sm70_shflsync_down_p)
$__internal_104_$__cuda_sm70_shflsync_down_p:
[----:B------:R-:W-:Y:S01]  /*5390*/  HFMA2.MMA R165, -RZ, RZ, 0, 0 ;  /* 0x00000000ffa57435 */ /* 0x000fe200000001ff */
[----:B------:R-:W-:Y:S04]  /*53a0*/  WARPSYNC R176 ;  /* 0x000000b000007348 */ /* 0x000fe80003800000 */
[----:B------:R0:W1:Y:S01]  /*53b0*/  SHFL.DOWN PT, R219, R167, R174, R219 ;  /* 0x080000aea7db7389 */ /* 0x00006200000e00db */
[----:B------:R-:W-:Y:S05]  /*53c0*/  RET.REL.NODEC R164 `(_ZN10layer_norm13ln_bwd_kernelINS_13Kernel_traitsIf6__halfS2_S2_fjLj7168ELj1ELj1ELj8ELj8ENS_18Kernel_traits_baseILj7168EfS2_S2_S2_fjLj256EEEEELb0ELb1ELb0ELb0EEEvNS_9BwdParamsE) ;  /* 0xffffac30a4007950 */ /* 0x000fea0003c3ffff */
.L_x_7322:
        /* <DEDUP_REMOVED lines=11> */
.L_x_12980:


//--------------------- .text._ZN10layer_norm13ln_bwd_kernelINS_13Kernel_traitsIf6__halfS2_S2_fjLj7168ELj1ELj1ELj8ELj8ENS_18Kernel_traits_baseILj7168EfS2_S2_S2_fjLj256EEEEELb0ELb1ELb0ELb1EEEvNS_9BwdParamsE --------------------------
	.section	.text._ZN10layer_norm13ln_bwd_kernelINS_13Kernel_traitsIf6__halfS2_S2_fjLj7168ELj1ELj1ELj8ELj8ENS_18Kernel_traits_baseILj7168EfS2_S2_S2_fjLj256EEEEELb0ELb1ELb0ELb1EEEvNS_9BwdParamsE,"ax",@progbits
	.sectioninfo	@"SHI_REGISTERS=255"
	.align	128
        .global         _ZN10layer_norm13ln_bwd_kernelINS_13Kernel_traitsIf6__halfS2_S2_fjLj7168ELj1ELj1ELj8ELj8ENS_18Kernel_traits_baseILj7168EfS2_S2_S2_fjLj256EEEEELb0ELb1ELb0ELb1EEEvNS_9BwdParamsE
        .type           _ZN10layer_norm13ln_bwd_kernelINS_13Kernel_traitsIf6__halfS2_S2_fjLj7168ELj1ELj1ELj8ELj8ENS_18Kernel_traits_baseILj7168EfS2_S2_S2_fjLj256EEEEELb0ELb1ELb0ELb1EEEvNS_9BwdParamsE,@function
        .size           _ZN10layer_norm13ln_bwd_kernelINS_13Kernel_traitsIf6__halfS2_S2_fjLj7168ELj1ELj1ELj8ELj8ENS_18Kernel_traits_baseILj7168EfS2_S2_S2_fjLj256EEEEELb0ELb1ELb0ELb1EEEvNS_9BwdParamsE,(.L_x_12981 - _ZN10layer_norm13ln_bwd_kernelINS_13Kernel_traitsIf6__halfS2_S2_fjLj7168ELj1ELj1ELj8ELj8ENS_18Kernel_traits_baseILj7168EfS2_S2_S2_fjLj256EEEEELb0ELb1ELb0ELb1EEEvNS_9BwdParamsE)
        .other          _ZN10layer_norm13ln_bwd_kernelINS_13Kernel_traitsIf6__halfS2_S2_fjLj7168ELj1ELj1ELj8ELj8ENS_18Kernel_traits_baseILj7168EfS2_S2_S2_fjLj256EEEEELb0ELb1ELb0ELb1EEEvNS_9BwdParamsE,@"STO_CUDA_ENTRY STV_DEFAULT"
_ZN10layer_norm13ln_bwd_kernelINS_13Kernel_traitsIf6__halfS2_S2_fjLj7168ELj1ELj1ELj8ELj8ENS_18Kernel_traits_baseILj7168EfS2_S2_S2_fjLj256EEEEELb0ELb1ELb0ELb1EEEvNS_9BwdParamsE:
.text._ZN10layer_norm13ln_bwd_kernelINS_13Kernel_traitsIf6__halfS2_S2_fjLj7168ELj1ELj1ELj8ELj8ENS_18Kernel_traits_baseILj7168EfS2_S2_S2_fjLj256EEEEELb0ELb1ELb0ELb1EEEvNS_9BwdParamsE:
        /* <DEDUP_REMOVED lines=50> */
.L_x_7323:
[----:B------:R-:W-:-:S04]  /*0320*/  SHF.L.U32 R0, R125, 0x4, RZ ;  /* 0x000000047d007819 */ /* 0x000fc800000006ff */
[----:B------:R-:W-:-:S04]  /*0330*/  LOP3.LUT R0, R0, 0xff0, RZ, 0xc0, !PT ;  /* 0x00000ff000007812 */ /* 0x000fc800078ec0ff */
        /* <DEDUP_REMOVED lines=60> */
[----:B0-----:R-:W-:Y:S01]  /*0700*/  CS2R R2, SRZ ;  /* 0x0000000000027805 */ /* 0x001fe2000001ff00 */
[----:B------:R-:W-:Y:S01]  /*0710*/  MOV R0, RZ ;  /* 0x000000ff00007202 */ /* 0x000fe20000000f00 */
[----:B-1----:R-:W-:-:S02]  /*0720*/  CS2R R4, SRZ ;  /* 0x0000000000047805 */ /* 0x002fc4000001ff00 */
.L_x_7329:
        /* <DEDUP_REMOVED lines=10> */
[C---:B------:R-:W-:Y:S02]  /*07d0*/  SHF.L.U32 R186, R217.reuse, 0x3, RZ ;  /* 0x00000003d9ba7819 */ /* 0x040fe400000006ff */
[----:B------:R-:W-:Y:S02]  /*07e0*/  @P0 LEA.HI.X R105, R188, c[0x0][0x1c4], R109, 0x1, P1 ;  /* 0x00007100bc690a11 */ /* 0x000fe400008f0c6d */
[----:B------:R-:W-:Y:S02]  /*07f0*/  IADD3 R213, R217, 0x100, RZ ;  /* 0x00000100d9d57810 */ /* 0x000fe40007ffe0ff */
[----:B------:R-:W-:Y:S01]  /*0800*/  SHF.R.U32.HI R185, RZ, 0x1d, R217 ;  /* 0x0000001dffb97819 */ /* 0x000fe200000116d9 */
[----:B------:R0:W2:Y:S01]  /*0810*/  @P0 LDG.E.U16 R193, [R104.64] ;  /* 0x0000000468c10981 */ /* 0x0000a2000c1e1500 */
[----:B------:R-:W-:Y:S01]  /*0820*/  SHF.L.U32 R184, R213, 0x3, RZ ;  /* 0x00000003d5b87819 */ /* 0x000fe200000006ff */
[C---:B------:R-:W-:Y:S01]  /*0830*/  IMAD.WIDE.U32 R204, R217.reuse, R118, c[0x0][0x208] ;  /* 0x00008200d9cc7625 */ /* 0x040fe200078e0076 */
[----:B------:R-:W-:-:S02]  /*0840*/  IADD3 R210, R217, 0x300, RZ ;  /* 0x00000300d9d27810 */ /* 0x000fc40007ffe0ff */
[----:B------:R-:W-:Y:S01]  /*0850*/  IADD3 R215, R217, 0x200, RZ ;  /* 0x00000200d9d77810 */ /* 0x000fe20007ffe0ff */
[----:B------:R-:W-:Y:S01]  /*0860*/  IMAD.WIDE.U32 R202, R213, R118, c[0x0][0x208] ;  /* 0x00008200d5ca7625 */ /* 0x000fe200078e0076 */
[C---:B------:R-:W-:Y:S01]  /*0870*/  IADD3 R171, R217.reuse, 0x500, RZ ;  /* 0x00000500d9ab7810 */ /* 0x040fe20007ffe0ff */
[----:B------:R-:W3:Y:S01]  /*0880*/  LDG.E.64 R204, [R204.64] ;  /* 0x00000004cccc7981 */ /* 0x000ee2000c1e1b00 */
[----:B------:R-:W-:Y:S02]  /*0890*/  IADD3 R211, R217, 0x400, RZ ;  /* 0x00000400d9d37810 */ /* 0x000fe40007ffe0ff */
[----:B0-----:R-:W-:Y:S02]  /*08a0*/  IADD3 R104, P1, R186, c[0x0][0x188], RZ ;  /* 0x00006200ba687a10 */ /* 0x001fe40007f3e0ff */
[----:B------:R-:W-:Y:S02]  /*08b0*/  SHF.R.U32.HI R183, RZ, 0x1d, R213 ;  /* 0x0000001dffb77819 */ /* 0x000fe400000116d5 */
[----:B------:R-:W-:-:S02]  /*08c0*/  SHF.L.U32 R180, R210, 0x3, RZ ;  /* 0x00000003d2b47819 */ /* 0x000fc400000006ff */
[----:B------:R-:W-:Y:S02]  /*08d0*/  SHF.L.U32 R182, R215, 0x3, RZ ;  /* 0x00000003d7b67819 */ /* 0x000fe400000006ff */
[----:B------:R-:W-:Y:S02]  /*08e0*/  SHF.R.U32.HI R179, RZ, 0x1d, R210 ;  /* 0x0000001dffb37819 */ /* 0x000fe400000116d2 */
[----:B------:R-:W-:Y:S02]  /*08f0*/  IADD3 R221, R217, 0x600, RZ ;  /* 0x00000600d9dd7810 */ /* 0x000fe40007ffe0ff */
[----:B------:R-:W-:Y:S02]  /*0900*/  SHF.R.U32.HI R181, RZ, 0x1d, R215 ;  /* 0x0000001dffb57819 */ /* 0x000fe400000116d7 */
[----:B------:R-:W-:Y:S01]  /*0910*/  MOV R209, 0x4 ;  /* 0x0000000400d17802 */ /* 0x000fe20000000f00 */
[----:B------:R-:W-:Y:S01]  /*0920*/  IMAD.WIDE.U32 R200, R215, R118, c[0x0][0x208] ;  /* 0x00008200d7c87625 */ /* 0x000fe200078e0076 */
[----:B------:R-:W-:Y:S01]  /*0930*/  IADD3.X R105, R185, c[0x0][0x18c], RZ, P1, !PT ;  /* 0x00006300b9697a10 */ /* 0x000fe20000ffe4ff */
[----:B------:R-:W4:Y:S01]  /*0940*/  LDG.E.64 R202, [R202.64] ;  /* 0x00000004caca7981 */ /* 0x000f22000c1e1b00 */
[----:B------:R-:W-:-:S02]  /*0950*/  IADD3 R106, P1, R184, c[0x0][0x188], RZ ;  /* 0x00006200b86a7a10 */ /* 0x000fc40007f3e0ff */
[----:B------:R-:W-:Y:S02]  /*0960*/  SHF.L.U32 R176, R171, 0x3, RZ ;  /* 0x00000003abb07819 */ /* 0x000fe400000006ff */
[----:B------:R-:W-:Y:S02]  /*0970*/  IADD3 R108, P2, R182, c[0x0][0x188], RZ ;  /* 0x00006200b66c7a10 */ /* 0x000fe40007f5e0ff */
[----:B------:R-:W-:Y:S02]  /*0980*/  SHF.L.U32 R178, R211, 0x3, RZ ;  /* 0x00000003d3b27819 */ /* 0x000fe400000006ff */
[----:B------:R-:W-:Y:S02]  /*0990*/  SHF.R.U32.HI R175, RZ, 0x1d, R171 ;  /* 0x0000001dffaf7819 */ /* 0x000fe400000116ab */
[----:B------:R-:W-:Y:S01]  /*09a0*/  SHF.L.U32 R174, R221, 0x3, RZ ;  /* 0x00000003ddae7819 */ /* 0x000fe200000006ff */
[----:B------:R-:W-:Y:S01]  /*09b0*/  IMAD.WIDE.U32 R194, R171, R118, c[0x0][0x208] ;  /* 0x00008200abc27625 */ /* 0x000fe200078e0076 */
[----:B------:R-:W-:Y:S01]  /*09c0*/  IADD3.X R107, R183, c[0x0][0x18c], RZ, P1, !PT ;  /* 0x00006300b76b7a10 */ /* 0x000fe20000ffe4ff */
[----:B------:R-:W4:Y:S01]  /*09d0*/  LDG.E.64 R200, [R200.64] ;  /* 0x00000004c8c87981 */ /* 0x000f22000c1e1b00 */
[----:B------:R-:W-:-:S02]  /*09e0*/  IADD3 R110, P1, R180, c[0x0][0x188], RZ ;  /* 0x00006200b46e7a10 */ /* 0x000fc40007f3e0ff */
[----:B------:R-:W-:Y:S02]  /*09f0*/  IADD3.X R109, R181, c[0x0][0x18c], RZ, P2, !PT ;  /* 0x00006300b56d7a10 */ /* 0x000fe400017fe4ff */
[----:B------:R-:W-:Y:S01]  /*0a00*/  SHF.R.U32.HI R177, RZ, 0x1d, R211 ;  /* 0x0000001dffb17819 */ /* 0x000fe200000116d3 */
[-C--:B------:R-:W-:Y:S01]  /*0a10*/  IMAD.WIDE.U32 R196, R211, R118.reuse, c[0x0][0x208] ;  /* 0x00008200d3c47625 */ /* 0x080fe200078e0076 */
[----:B------:R-:W-:Y:S01]  /*0a20*/  IADD3.X R111, R179, c[0x0][0x18c], RZ, P1, !PT ;  /* 0x00006300b36f7a10 */ /* 0x000fe20000ffe4ff */
[----:B------:R-:W4:Y:S01]  /*0a30*/  LDG.E.64 R194, [R194.64] ;  /* 0x00000004c2c27981 */ /* 0x000f22000c1e1b00 */
[----:B------:R-:W-:Y:S02]  /*0a40*/  IADD3 R114, P1, R176, c[0x0][0x188], RZ ;  /* 0x00006200b0727a10 */ /* 0x000fe40007f3e0ff */
[----:B------:R-:W-:Y:S02]  /*0a50*/  IADD3 R112, P2, R178, c[0x0][0x188], RZ ;  /* 0x00006200b2707a10 */ /* 0x000fe40007f5e0ff */
[----:B------:R-:W-:Y:S01]  /*0a60*/  SHF.R.U32.HI R173, RZ, 0x1d, R221 ;  /* 0x0000001dffad7819 */ /* 0x000fe200000116dd */
[----:B------:R-:W-:Y:S01]  /*0a70*/  IMAD.WIDE.U32 R198, R210, R118, c[0x0][0x208] ;  /* 0x00008200d2c67625 */ /* 0x000fe200078e0076 */
[----:B------:R-:W-:Y:S01]  /*0a80*/  IADD3.X R115, R175, c[0x0][0x18c], RZ, P1, !PT ;  /* 0x00006300af737a10 */ /* 0x000fe20000ffe4ff */
[----:B------:R-:W4:Y:S01]  /*0a90*/  LDG.E.64 R108, [R108.64] ;  /* 0x000000046c6c7981 */ /* 0x000f22000c1e1b00 */
[----:B------:R-:W-:-:S02]  /*0aa0*/  IADD3 R116, P1, R174, c[0x0][0x188], RZ ;  /* 0x00006200ae747a10 */ /* 0x000fc40007f3e0ff */
[----:B------:R-:W-:Y:S01]  /*0ab0*/  IADD3.X R113, R177, c[0x0][0x18c], RZ, P2, !PT ;  /* 0x00006300b1717a10 */ /* 0x000fe200017fe4ff */
[----:B------:R-:W-:Y:S01]  /*0ac0*/  IMAD.WIDE R206, R188, R209, c[0x0][0x1a0] ;  /* 0x00006800bcce7625 */ /* 0x000fe200078e02d1 */
[----:B------:R-:W-:Y:S01]  /*0ad0*/  IADD3.X R117, R173, c[0x0][0x18c], RZ, P1, !PT ;  /* 0x00006300ad757a10 */ /* 0x000fe20000ffe4ff */
[----:B------:R-:W4:Y:S04]  /*0ae0*/  LDG.E.64 R196, [R196.64] ;  /* 0x00000004c4c47981 */ /* 0x000f28000c1e1b00 */
[----:B------:R-:W4:Y:S01]  /*0af0*/  LDG.E.64 R110, [R110.64] ;  /* 0x000000046e6e7981 */ /* 0x000f22000c1e1b00 */
[----:B------:R-:W-:-:S03]  /*0b00*/  IMAD.WIDE.U32 R118, R221, R118, c[0x0][0x208] ;  /* 0x00008200dd767625 */ /* 0x000fc600078e0076 */
[----:B------:R-:W4:Y:S04]  /*0b10*/  LDG.E.64 R112, [R112.64] ;  /* 0x0000000470707981 */ /* 0x000f28000c1e1b00 */
[----:B------:R-:W4:Y:S04]  /*0b20*/  LDG.E.64 R198, [R198.64] ;  /* 0x00000004c6c67981 */ /* 0x000f28000c1e1b00 */
[----:B------:R-:W4:Y:S04]  /*0b30*/  LDG.E.64 R104, [R104.64] ;  /* 0x0000000468687981 */ /* 0x000f28000c1e1b00 */
[----:B------:R-:W4:Y:S04]  /*0b40*/  LDG.E.64 R106, [R106.64] ;  /* 0x000000046a6a7981 */ /* 0x000f28000c1e1b00 */
[----:B------:R-:W4:Y:S04]  /*0b50*/  LDG.E.64 R114, [R114.64] ;  /* 0x0000000472727981 */ /* 0x000f28000c1e1b00 */
[----:B------:R0:W4:Y:S04]  /*0b60*/  LDG.E R220, [R206.64] ;  /* 0x00000004cedc7981 */ /* 0x000128000c1e1900 */
        /* <DEDUP_REMOVED lines=18> */
[----:B-1----:R-:W-:Y:S02]  /*0c90*/  @P1 LEA R208, P3, R211, c[0x0][0x218], 0x3 ;  /* 0x00008600d3d01a11 */ /* 0x002fe400078618ff */
[----:B0-----:R-:W-:Y:S01]  /*0ca0*/  @P1 LEA R206, P5, R221, c[0x0][0x218], 0x3 ;  /* 0x00008600ddce1a11 */ /* 0x001fe200078a18ff */
[----:B------:R0:W5:Y:S01]  /*0cb0*/  @P1 LDG.E.64 R160, [R214.64] ;  /* 0x00000004d6a01981 */ /* 0x000162000c1e1b00 */
[----:B------:R-:W-:Y:S02]  /*0cc0*/  @P1 LEA R210, P4, R171, c[0x0][0x218], 0x3 ;  /* 0x00008600abd21a11 */ /* 0x000fe400078818ff */
        /* <DEDUP_REMOVED lines=11> */
[----:B---3--:R-:W-:Y:S02]  /*0d80*/  SHF.R.U64 R236, R204, 0x10, R205 ;  /* 0x00000010ccec7819 */ /* 0x008fe400000012cd */
[----:B------:R-:W-:-:S02]  /*0d90*/  MOV R238, R205 ;  /* 0x000000cd00ee7202 */ /* 0x000fc40000000f00 */
[----:B------:R-:W-:Y:S02]  /*0da0*/  SHF.R.U32.HI R193, RZ, 0x10, R205 ;  /* 0x00000010ffc17819 */ /* 0x000fe400000116cd */
[----:B------:R-:W-:Y:S01]  /*0db0*/  MOV R218, R204 ;  /* 0x000000cc00da7202 */ /* 0x000fe20000000f00 */
[----:B------:R-:W-:Y:S01]  /*0dc0*/  HADD2.F32 R236, -RZ, R236.H0_H0 ;  /* 0x200000ecffec7230 */ /* 0x000fe20000004100 */
[----:B----4-:R-:W-:Y:S02]  /*0dd0*/  MOV R230, R202 ;  /* 0x000000ca00e67202 */ /* 0x010fe40000000f00 */
[--C-:B------:R-:W-:Y:S02]  /*0de0*/  SHF.R.U64 R222, R202, 0x10, R203.reuse ;  /* 0x00000010cade7819 */ /* 0x100fe400000012cb */
[----:B------:R-:W-:Y:S02]  /*0df0*/  MOV R217, R203 ;  /* 0x000000cb00d97202 */ /* 0x000fe40000000f00 */
[----:B0-----:R-:W-:-:S02]  /*0e00*/  SHF.R.U32.HI R209, RZ, 0x10, R203 ;  /* 0x00000010ffd17819 */ /* 0x001fc400000116cb */
[----:B------:R-:W-:Y:S02]  /*0e10*/  MOV R234, R200 ;  /* 0x000000c800ea7202 */ /* 0x000fe40000000f00 */
[----:B------:R-:W-:Y:S02]  /*0e20*/  SHF.R.U64 R211, R200, 0x10, R201 ;  /* 0x00000010c8d37819 */ /* 0x000fe400000012c9 */
[----:B------:R-:W-:Y:S02]  /*0e30*/  MOV R207, R194 ;  /* 0x000000c200cf7202 */ /* 0x000fe40000000f00 */
[----:B------:R-:W-:Y:S02]  /*0e40*/  SHF.R.U64 R205, R194, 0x10, R195 ;  /* 0x00000010c2cd7819 */ /* 0x000fe400000012c3 */
[----:B------:R-:W-:Y:S02]  /*0e50*/  MOV R204, R195 ;  /* 0x000000c300cc7202 */ /* 0x000fe40000000f00 */
[----:B------:R-:W-:Y:S01]  /*0e60*/  SHF.R.U64 R194, R108, 0x10, R109 ;  /* 0x000000106cc27819 */ /* 0x000fe2000000126d */
[----:B------:R-:W-:Y:S01]  /*0e70*/  HADD2.F32 R210, -RZ, R108.H0_H0 ;  /* 0x2000006cffd27230 */ /* 0x000fe20000004100 */
[----:B------:R-:W-:Y:S01]  /*0e80*/  SHF.R.U32.HI R206, RZ, 0x10, R195 ;  /* 0x00000010ffce7819 */ /* 0x000fe200000116c3 */
[----:B------:R-:W-:Y:S01]  /*0e90*/  HADD2.F32 R214, -RZ, R109.H0_H0 ;  /* 0x2000006dffd67230 */ /* 0x000fe20000004100 */
[----:B------:R-:W-:-:S02]  /*0ea0*/  MOV R239, R196 ;  /* 0x000000c400ef7202 */ /* 0x000fc40000000f00 */
[----:B------:R-:W-:Y:S02]  /*0eb0*/  SHF.R.U64 R228, R196, 0x10, R197 ;  /* 0x00000010c4e47819 */ /* 0x000fe400000012c5 */
[----:B------:R-:W-:Y:S01]  /*0ec0*/  SHF.R.U64 R108, R110, 0x10, R111 ;  /* 0x000000106e6c7819 */ /* 0x000fe2000000126f */
[----:B------:R-:W-:Y:S01]  /*0ed0*/  HADD2.F32 R232, -RZ, R110.H0_H0 ;  /* 0x2000006effe87230 */ /* 0x000fe20000004100 */
[--C-:B------:R-:W-:Y:S01]  /*0ee0*/  SHF.R.U64 R110, R112, 0x10, R113.reuse ;  /* 0x00000010706e7819 */ /* 0x100fe20000001271 */
[----:B------:R-:W-:Y:S01]  /*0ef0*/  HADD2.F32 R196, -RZ, R112.H0_H0 ;  /* 0x20000070ffc47230 */ /* 0x000fe20000004100 */
[----:B------:R-:W-:Y:S01]  /*0f00*/  SHF.R.U32.HI R112, RZ, 0x10, R113 ;  /* 0x00000010ff707819 */ /* 0x000fe20000011671 */
[----:B------:R-:W-:Y:S01]  /*0f10*/  HADD2.F32 R200, -RZ, R113.H0_H0 ;  /* 0x20000071ffc87230 */ /* 0x000fe20000004100 */
[----:B------:R-:W-:Y:S02]  /*0f20*/  MOV R226, R198 ;  /* 0x000000c600e27202 */ /* 0x000fe40000000f00 */
[----:B------:R-:W-:Y:S01]  /*0f30*/  SHF.R.U64 R219, R198, 0x10, R199 ;  /* 0x00000010c6db7819 */ /* 0x000fe200000012c7 */
[----:B------:R-:W-:Y:S01]  /*0f40*/  HADD2.F32 R198, -RZ, R111.H0_H0 ;  /* 0x2000006fffc67230 */ /* 0x000fe20000004100 */
[--C-:B------:R-:W-:Y:S01]  /*0f50*/  SHF.R.U64 R224, R104, 0x10, R105.reuse ;  /* 0x0000001068e07819 */ /* 0x100fe20000001269 */
[----:B------:R-:W-:Y:S01]  /*0f60*/  HADD2.F32 R246, -RZ, R105.H0_H0 ;  /* 0x20000069fff67230 */ /* 0x000fe20000004100 */
[----:B------:R-:W-:-:S02]  /*0f70*/  SHF.R.U32.HI R248, RZ, 0x10, R105 ;  /* 0x00000010fff87819 */ /* 0x000fc40000011669 */
[--C-:B------:R-:W-:Y:S01]  /*0f80*/  SHF.R.U64 R242, R106, 0x10, R107.reuse ;  /* 0x000000106af27819 */ /* 0x100fe2000000126b */
[----:B------:R-:W-:Y:S01]  /*0f90*/  HADD2.F32 R250, -RZ, R106.H0_H0 ;  /* 0x2000006afffa7230 */ /* 0x000fe20000004100 */
[----:B------:R-:W-:Y:S02]  /*0fa0*/  SHF.R.U32.HI R244, RZ, 0x10, R107 ;  /* 0x00000010fff47819 */ /* 0x000fe4000001166b */
[----:B------:R-:W-:Y:S01]  /*0fb0*/  SHF.R.U32.HI R106, RZ, 0x10, R109 ;  /* 0x00000010ff6a7819 */ /* 0x000fe2000001166d */
[----:B-1----:R-:W-:Y:S01]  /*0fc0*/  HADD2.F32 R212, -RZ, R114.H0_H0 ;  /* 0x20000072ffd47230 */ /* 0x002fe20000004100 */
[----:B------:R-:W-:Y:S02]  /*0fd0*/  SHF.R.U64 R113, R114, 0x10, R115 ;  /* 0x0000001072717819 */ /* 0x000fe40000001273 */
[----:B------:R-:W-:Y:S02]  /*0fe0*/  FSEL R105, R220, RZ, !P0 ;  /* 0x000000ffdc697208 */ /* 0x000fe40004000000 */
[----:B------:R-:W-:-:S02]  /*0ff0*/  SHF.R.U32.HI R109, RZ, 0x10, R111 ;  /* 0x00000010ff6d7819 */ /* 0x000fc4000001166f */
[----:B------:R-:W-:Y:S01]  /*1000*/  SHF.R.U32.HI R114, RZ, 0x10, R115 ;  /* 0x00000010ff727819 */ /* 0x000fe20000011673 */
[----:B------:R-:W-:Y:S01]  /*1010*/  HADD2.F32 R220, -RZ, R116.H0_H0 ;  /* 0x20000074ffdc7230 */ /* 0x000fe20000004100 */
[--C-:B------:R-:W-:Y:S02]  /*1020*/  SHF.R.U64 R195, R116, 0x10, R117.reuse ;  /* 0x0000001074c37819 */ /* 0x100fe40000001275 */
[----:B------:R-:W-:Y:S01]  /*1030*/  SHF.R.U32.HI R116, RZ, 0x10, R117 ;  /* 0x00000010ff747819 */ /* 0x000fe20000011675 */
        /* <DEDUP_REMOVED lines=9> */
[----:B------:R-:W-:Y:S01]  /*10d0*/  SHF.R.U32.HI R215, RZ, 0x10, R201 ;  /* 0x00000010ffd77819 */ /* 0x000fe200000116c9 */
[----:B------:R-:W-:Y:S01]  /*10e0*/  HADD2.F32 R248, -RZ, R248.H0_H0 ;  /* 0x200000f8fff87230 */ /* 0x000fe20000004100 */
[----:B------:R-:W-:Y:S01]  /*10f0*/  MOV R203, R118 ;  /* 0x0000007600cb7202 */ /* 0x000fe20000000f00 */
[----:B------:R-:W-:Y:S01]  /*1100*/  HADD2.F32 R240, -RZ, R117.H0_H0 ;  /* 0x20000075fff07230 */ /* 0x000fe20000004100 */
[----:B------:R-:W-:Y:S01]  /*1110*/  SHF.R.U64 R202, R118, 0x10, R119 ;  /* 0x0000001076ca7819 */ /* 0x000fe20000001277 */
        /* <DEDUP_REMOVED lines=9> */
[----:B------:R-:W-:Y:S01]  /*11b0*/  HADD2.F32 R200, -RZ, R195.H0_H0 ;  /* 0x200000c3ffc87230 */ /* 0x000fe20000004100 */
[----:B------:R-:W-:Y:S01]  /*11c0*/  SHF.R.U32.HI R208, RZ, 0x10, R197 ;  /* 0x00000010ffd07819 */ /* 0x000fe200000116c5 */
[----:B------:R-:W-:Y:S01]  /*11d0*/  HADD2.F32 R116, -RZ, R116.H0_H0 ;  /* 0x20000074ff747230 */ /* 0x000fe20000004100 */
[----:B------:R-:W-:Y:S01]  /*11e0*/  MOV R201, R119 ;  /* 0x0000007700c97202 */ /* 0x000fe20000000f00 */
[C---:B------:R-:W-:Y:S01]  /*11f0*/  FADD.FTZ R241, -R105.reuse, R220 ;  /* 0x000000dc69f17221 */ /* 0x040fe20000010100 */
[----:B------:R-:W-:Y:S01]  /*1200*/  SHF.R.U32.HI R118, RZ, 0x10, R119 ;  /* 0x00000010ff767819 */ /* 0x000fe20000011677 */
[C---:B------:R-:W-:Y:S01]  /*1210*/  FADD.FTZ R119, -R105.reuse, R104 ;  /* 0x0000006869777221 */ /* 0x040fe20000010100 */
[----:B------:R-:W-:Y:S01]  /*1220*/  HADD2.F32 R195, -RZ, R218.H0_H0 ;  /* 0x200000daffc37230 */ /* 0x000fe20000004100 */
[----:B------:R-:W-:-:S02]  /*1230*/  FADD.FTZ R115, -R105, R224 ;  /* 0x000000e069737221 */ /* 0x000fc40000010100 */
[C---:B------:R-:W-:Y:S02]  /*1240*/  FADD.FTZ R251, -R105.reuse, R232 ;  /* 0x000000e869fb7221 */ /* 0x040fe40000010100 */
[C---:B------:R-:W-:Y:S02]  /*1250*/  FADD.FTZ R233, -R105.reuse, R212 ;  /* 0x000000d469e97221 */ /* 0x040fe40000010100 */
[C---:B------:R-:W-:Y:S02]  /*1260*/  FADD.FTZ R237, -R105.reuse, R216 ;  /* 0x000000d869ed7221 */ /* 0x040fe40000010100 */
        /* <DEDUP_REMOVED lines=19> */
[C---:B------:R-:W-:Y:S01]  /*13a0*/  FADD.FTZ R109, -R105.reuse, R200 ;  /* 0x000000c8696d7221 */ /* 0x040fe20000010100 */
[----:B------:R-:W-:Y:S01]  /*13b0*/  HADD2.F32 R199, -RZ, R193.H0_H0 ;  /* 0x200000c1ffc77230 */ /* 0x000fe20000004100 */
[----:B------:R-:W-:Y:S01]  /*13c0*/  FADD.FTZ R105, -R105, R116 ;  /* 0x0000007469697221 */ /* 0x000fe20000010100 */
[----:B------:R-:W-:Y:S01]  /*13d0*/  HADD2.F32 R116, -RZ, R209.H0_H0 ;  /* 0x200000d1ff747230 */ /* 0x000fe20000004100 */
[----:B------:R-:W-:Y:S01]  /*13e0*/  FMUL.FTZ R194, R172, R119 ;  /* 0x00000077acc27220 */ /* 0x000fe20000410000 */
[----:B------:R-:W-:Y:S01]  /*13f0*/  HADD2.F32 R112, -RZ, R208.H0_H0 ;  /* 0x200000d0ff707230 */ /* 0x000fe20000004100 */
[----:B------:R-:W-:Y:S01]  /*1400*/  FMUL.FTZ R193, R100, R195 ;  /* 0x000000c364c17220 */ /* 0x000fe20000410000 */
[----:B------:R-:W-:Y:S01]  /*1410*/  MOV R235, R197 ;  /* 0x000000c500eb7202 */ /* 0x000fe20000000f00 */
[----:B------:R-:W-:Y:S01]  /*1420*/  FMUL.FTZ R208, R172, R220 ;  /* 0x000000dcacd07220 */ /* 0x000fe20000410000 */
[----:B------:R-:W-:Y:S01]  /*1430*/  HADD2.F32 R197, -RZ, R238.H0_H0 ;  /* 0x200000eeffc57230 */ /* 0x000fe20000004100 */
[----:B------:R-:W-:Y:S01]  /*1440*/  FADD.FTZ R170, R195, R170 ;  /* 0x000000aac3aa7221 */ /* 0x000fe20000010000 */
[----:B------:R-:W-:Y:S01]  /*1450*/  HADD2.F32 R119, -RZ, R207.H0_H0 ;  /* 0x200000cfff777230 */ /* 0x000fe20000004100 */
        /* <DEDUP_REMOVED lines=29> */
[----:B------:R-:W-:Y:S01]  /*1630*/  FADD.FTZ R114, R114, R201 ;  /* 0x000000c972727221 */ /* 0x000fe20000010000 */
[----:B------:R-:W-:Y:S01]  /*1640*/  HADD2.F32 R111, -RZ, R203.H0_H0 ;  /* 0x200000cbff6f7230 */ /* 0x000fe20000004100 */
[----:B------:R-:W-:Y:S01]  /*1650*/  FMUL.FTZ R203, R97, R222 ;  /* 0x000000de61cb7220 */ /* 0x000fe20000410000 */
[----:B------:R-:W-:Y:S01]  /*1660*/  HADD2.F32 R115, -RZ, R204.H0_H0 ;  /* 0x200000ccff737230 */ /* 0x000fe20000004100 */
[----:B------:R-:W-:-:S02]  /*1670*/  FMUL.FTZ R204, R172, R232 ;  /* 0x000000e8accc7220 */ /* 0x000fc40000410000 */
[----:B------:R-:W-:Y:S01]  /*1680*/  FFMA.FTZ R116, R202, R201, R116 ;  /* 0x000000c9ca747223 */ /* 0x000fe20000010074 */
[----:B------:R-:W-:Y:S01]  /*1690*/  HADD2.F32 R110, -RZ, R205.H0_H0 ;  /* 0x200000cdff6e7230 */ /* 0x000fe20000004100 */
[----:B------:R-:W-:Y:S01]  /*16a0*/  FMUL.FTZ R205, R98, R218 ;  /* 0x000000da62cd7220 */ /* 0x000fe20000410000 */
[----:B------:R-:W-:Y:S01]  /*16b0*/  HADD2.F32 R108, -RZ, R206.H0_H0 ;  /* 0x200000ceff6c7230 */ /* 0x000fe20000004100 */
[----:B------:R-:W-:Y:S01]  /*16c0*/  FADD.FTZ R114, R114, R203 ;  /* 0x000000cb72727221 */ /* 0x000fe20000010000 */
[----:B------:R-:W-:Y:S01]  /*16d0*/  HADD2.F32 R209, -RZ, R234.H0_H0 ;  /* 0x200000eaffd17230 */ /* 0x000fe20000004100 */
[----:B------:R-:W-:Y:S02]  /*16e0*/  FMUL.FTZ R206, R172, R224 ;  /* 0x000000e0acce7220 */ /* 0x000fe40000410000 */
[----:B------:R-:W-:Y:S02]  /*16f0*/  FFMA.FTZ R116, R204, R203, R116 ;  /* 0x000000cbcc747223 */ /* 0x000fe40000010074 */
[----:B------:R-:W-:-:S02]  /*1700*/  FMUL.FTZ R210, R172, R210 ;  /* 0x000000d2acd27220 */ /* 0x000fc40000410000 */
[----:B------:R-:W-:Y:S01]  /*1710*/  FADD.FTZ R114, R114, R205 ;  /* 0x000000cd72727221 */ /* 0x000fe20000010000 */
[----:B------:R-:W-:Y:S01]  /*1720*/  HADD2.F32 R211, -RZ, R211.H0_H0 ;  /* 0x200000d3ffd37230 */ /* 0x000fe20000004100 */
[----:B------:R-:W-:Y:S02]  /*1730*/  FFMA.FTZ R116, R206, R205, R116 ;  /* 0x000000cdce747223 */ /* 0x000fe40000010074 */
[----:B------:R-:W-:Y:S02]  /*1740*/  FADD.FTZ R140, R209, R140 ;  /* 0x0000008cd18c7221 */ /* 0x000fe40000010000 */
[-C--:B------:R-:W-:Y:S02]  /*1750*/  FFMA.FTZ R141, R210, R209.reuse, R141 ;  /* 0x000000d1d28d7223 */ /* 0x080fe4000001008d */
[----:B------:R-:W-:Y:S02]  /*1760*/  FMUL.FTZ R212, R172, R212 ;  /* 0x000000d4acd47220 */ /* 0x000fe40000410000 */
[----:B------:R-:W-:-:S02]  /*1770*/  FMUL.FTZ R209, R92, R209 ;  /* 0x000000d15cd17220 */ /* 0x000fc40000410000 */
[----:B------:R-:W-:Y:S01]  /*1780*/  FADD.FTZ R114, R114, R207 ;  /* 0x000000cf72727221 */ /* 0x000fe20000010000 */
[----:B------:R-:W-:Y:S01]  /*1790*/  HADD2.F32 R213, -RZ, R213.H0_H0 ;  /* 0x200000d5ffd57230 */ /* 0x000fe20000004100 */
[----:B------:R-:W-:Y:S02]  /*17a0*/  FFMA.FTZ R116, R208, R207, R116 ;  /* 0x000000cfd0747223 */ /* 0x000fe40000010074 */
[----:B------:R-:W-:Y:S02]  /*17b0*/  FADD.FTZ R138, R211, R138 ;  /* 0x0000008ad38a7221 */ /* 0x000fe40000010000 */
[----:B------:R-:W-:Y:S02]  /*17c0*/  FMUL.FTZ R214, R172, R214 ;  /* 0x000000d6acd67220 */ /* 0x000fe40000410000 */
[-C--:B------:R-:W-:Y:S02]  /*17d0*/  FFMA.FTZ R139, R212, R211.reuse, R139 ;  /* 0x000000d3d48b7223 */ /* 0x080fe4000001008b */
        /* <DEDUP_REMOVED lines=39> */
[----:B------:R-:W-:Y:S01]  /*1a50*/  HADD2.F32 R223, -RZ, R223.H0_H0 ;  /* 0x200000dfffdf7230 */ /* 0x000fe20000004100 */
[----:B------:R-:W-:Y:S02]  /*1a60*/  FADD.FTZ R128, R221, R128 ;  /* 0x00000080dd807221 */ /* 0x000fe40000010000 */
[----:B------:R-:W-:-:S02]  /*1a70*/  FFMA.FTZ R129, R222, R221, R129 ;  /* 0x000000ddde817223 */ /* 0x000fc40000010081 */
[----:B------:R-:W-:Y:S01]  /*1a80*/  FMUL.FTZ R224, R172, R243 ;  /* 0x000000f3ace07220 */ /* 0x000fe20000410000 */
[----:B------:R-:W-:Y:S01]  /*1a90*/  HADD2.F32 R235, -RZ, R235.H0_H0 ;  /* 0x200000ebffeb7230 */ /* 0x000fe20000004100 */
        /* <DEDUP_REMOVED lines=87> */
.L_x_7330:
        /* <DEDUP_REMOVED lines=18> */
.L_x_7331:
        /* <DEDUP_REMOVED lines=32> */
[----:B------:R-:W-:Y:S01]  /*2330*/  FADD.FTZ R104, R104, R113 ;  /* 0x0000007168687221 */ /* 0x000fe20000010000 */
[----:B------:R-:W-:Y:S01]  /*2340*/  @P1 SHF.R.U64 R113, R156, 0x10, R157 ;  /* 0x000000109c711819 */ /* 0x000fe2000000129d */
[----:B------:R-:W-:Y:S02]  /*2350*/  FADD.FTZ R251, R114, R251 ;  /* 0x000000fb72fb7221 */ /* 0x000fe40000010000 */
[----:B------:R-:W-:Y:S01]  /*2360*/  FADD.FTZ R104, R115, R104 ;  /* 0x0000006873687221 */ /* 0x000fe20000010000 */
[----:B------:R-:W-:Y:S01]  /*2370*/  @P1 HADD2.F32 R115, -RZ, R106.H0_H0 ;  /* 0x2000006aff731230 */ /* 0x000fe20000004100 */
[----:B---3--:R-:W-:Y:S01]  /*2380*/  FADD.FTZ R251, R251, R116 ;  /* 0x00000074fbfb7221 */ /* 0x008fe20000010000 */
[----:B------:R-:W-:Y:S01]  /*2390*/  @P1 HADD2.F32 R113, -RZ, R113.H0_H0 ;  /* 0x20000071ff711230 */ /* 0x000fe20000004100 */
        /* <DEDUP_REMOVED lines=12> */
[----:B------:R-:W-:Y:S02]  /*2460*/  FFMA.FTZ R196, R196, R116, R117 ;  /* 0x00000074c4c47223 */ /* 0x000fe40000010075 */
[----:B------:R-:W-:Y:S02]  /*2470*/  FADD.FTZ R193, R193, -R194 ;  /* 0x800000c2c1c17221 */ /* 0x000fe40000010000 */
[----:B------:R-:W-:Y:S01]  /*2480*/  FADD.FTZ R195, R195, -R196 ;  /* 0x800000c4c3c37221 */ /* 0x000fe20000010000 */
[----:B------:R-:W-:Y:S01]  /*2490*/  @P1 MOV R196, R164 ;  /* 0x000000a400c41202 */ /* 0x000fe20000000f00 */
[----:B------:R-:W-:Y:S01]  /*24a0*/  FMUL.FTZ R104, R172, R193 ;  /* 0x000000c1ac687220 */ /* 0x000fe20000410000 */
[----:B------:R-:W-:Y:S01]  /*24b0*/  @P1 SHF.R.U32.HI R193, RZ, 0x10, R159 ;  /* 0x00000010ffc11819 */ /* 0x000fe2000001169f */
[----:B------:R-:W-:-:S02]  /*24c0*/  FFMA.FTZ R200, R200, R116, R117 ;  /* 0x00000074c8c87223 */ /* 0x000fc40000010075 */
[-CC-:B------:R-:W-:Y:S02]  /*24d0*/  FFMA.FTZ R198, R198, R116.reuse, R117.reuse ;  /* 0x00000074c6c67223 */ /* 0x180fe40000010075 */
[-C--:B------:R-:W-:Y:S02]  /*24e0*/  FFMA.FTZ R206, R206, R116.reuse, R117 ;  /* 0x00000074cece7223 */ /* 0x080fe40000010075 */
[----:B------:R-:W-:Y:S01]  /*24f0*/  @P1 FADD.FTZ R104, R104, R111 ;  /* 0x0000006f68681221 */ /* 0x000fe20000010000 */
[----:B------:R-:W-:Y:S01]  /*2500*/  @P1 SHF.R.U32.HI R111, RZ, 0x10, R157 ;  /* 0x00000010ff6f1819 */ /* 0x000fe2000001169d */
[----:B------:R-:W-:Y:S02]  /*2510*/  FMUL.FTZ R106, R172, R195 ;  /* 0x000000c3ac6a7220 */ /* 0x000fe40000410000 */
[----:B------:R-:W-:Y:S02]  /*2520*/  FADD.FTZ R107, R199, -R200 ;  /* 0x800000c8c76b7221 */ /* 0x000fe40000010000 */
[----:B------:R-:W-:Y:S01]  /*2530*/  FADD.FTZ R197, R197, -R198 ;  /* 0x800000c6c5c57221 */ /* 0x000fe20000010000 */
[----:B------:R-:W-:Y:S01]  /*2540*/  @P1 HADD2.F32 R111, -RZ, R111.H0_H0 ;  /* 0x2000006fff6f1230 */ /* 0x000fe20000004100 */
[----:B------:R-:W-:-:S02]  /*2550*/  FFMA.FTZ R208, R208, R116, R117 ;  /* 0x00000074d0d07223 */ /* 0x000fc40000010075 */
[----:B------:R-:W-:Y:S02]  /*2560*/  FADD.FTZ R205, R205, -R206 ;  /* 0x800000cecdcd7221 */ /* 0x000fe40000010000 */
[----:B------:R-:W-:Y:S01]  /*2570*/  @P1 FADD.FTZ R106, R106, R113 ;  /* 0x000000716a6a1221 */ /* 0x000fe20000010000 */
[----:B------:R-:W-:Y:S01]  /*2580*/  @P1 HADD2.F32 R113, -RZ, R110.H0_H0 ;  /* 0x2000006eff711230 */ /* 0x000fe20000004100 */
[C---:B------:R-:W-:Y:S01]  /*2590*/  FMUL.FTZ R110, R172.reuse, R107 ;  /* 0x0000006bac6e7220 */ /* 0x040fe20000410000 */
[----:B------:R-:W-:Y:S01]  /*25a0*/  @P1 HADD2.F32 R107, -RZ, R193.H0_H0 ;  /* 0x200000c1ff6b1230 */ /* 0x000fe20000004100 */
[----:B------:R-:W-:Y:S01]  /*25b0*/  FADD.FTZ R207, R207, -R208 ;  /* 0x800000d0cfcf7221 */ /* 0x000fe20000010000 */
[----:B------:R-:W-:Y:S01]  /*25c0*/  @P1 MOV R193, R163 ;  /* 0x000000a300c11202 */ /* 0x000fe20000000f00 */
[C---:B------:R-:W-:Y:S01]  /*25d0*/  FMUL.FTZ R108, R172.reuse, R197 ;  /* 0x000000c5ac6c7220 */ /* 0x040fe20000410000 */
[----:B------:R-:W-:Y:S01]  /*25e0*/  @P1 HADD2.F32 R197, -RZ, R196.H0_H0 ;  /* 0x200000c4ffc51230 */ /* 0x000fe20000004100 */
[----:B------:R-:W-:-:S02]  /*25f0*/  FMUL.FTZ R118, R172, R205 ;  /* 0x000000cdac767220 */ /* 0x000fc40000410000 */
[-CC-:B------:R-:W-:Y:S01]  /*2600*/  FFMA.FTZ R202, R202, R116.reuse, R117.reuse ;  /* 0x00000074caca7223 */ /* 0x180fe20000010075 */
[----:B------:R-:W-:Y:S01]  /*2610*/  @P1 HADD2.F32 R193, -RZ, R193.H0_H0 ;  /* 0x200000c1ffc11230 */ /* 0x000fe20000004100 */
[----:B------:R-:W-:Y:S02]  /*2620*/  FFMA.FTZ R204, R204, R116, R117 ;  /* 0x00000074cccc7223 */ /* 0x000fe40000010075 */
[----:B------:R-:W-:Y:S01]  /*2630*/  @P1 FADD.FTZ R110, R110, R111 ;  /* 0x0000006f6e6e1221 */ /* 0x000fe20000010000 */
[----:B------:R-:W-:Y:S01]  /*2640*/  @P1 MOV R111, R160 ;  /* 0x000000a0006f1202 */ /* 0x000fe20000000f00 */
[----:B------:R-:W-:Y:S01]  /*2650*/  @P1 FADD.FTZ R108, R108, R115 ;  /* 0x000000736c6c1221 */ /* 0x000fe20000010000 */
[----:B------:R-:W-:Y:S01]  /*2660*/  @P1 SHF.R.U64 R115, R158, 0x10, R159 ;  /* 0x000000109e731819 */ /* 0x000fe2000000129f */
[----:B------:R-:W-:Y:S01]  /*2670*/  @P1 FADD.FTZ R118, R118, R119 ;  /* 0x0000007776761221 */ /* 0x000fe20000010000 */
[----:B------:R-:W-:Y:S01]  /*2680*/  @P1 SHF.R.U64 R119, R160, 0x10, R161 ;  /* 0x00000010a0771819 */ /* 0x000fe200000012a1 */
[----:B------:R-:W-:-:S02]  /*2690*/  FMUL.FTZ R194, R172, R207 ;  /* 0x000000cfacc27220 */ /* 0x000fc40000410000 */
[----:B------:R-:W-:Y:S01]  /*26a0*/  FADD.FTZ R201, R201, -R202 ;  /* 0x800000cac9c97221 */ /* 0x000fe20000010000 */
[----:B------:R-:W-:Y:S01]  /*26b0*/  @P1 HADD2.F32 R115, -RZ, R115.H0_H0 ;  /* 0x20000073ff731230 */ /* 0x000fe20000004100 */
[----:B------:R-:W-:Y:S02]  /*26c0*/  FADD.FTZ R203, R203, -R204 ;  /* 0x800000cccbcb7221 */ /* 0x000fe40000010000 */
[-C--:B------:R-:W-:Y:S02]  /*26d0*/  FFMA.FTZ R210, R210, R116.reuse, R117 ;  /* 0x00000074d2d27223 */ /* 0x080fe40000010075 */
[----:B------:R-:W-:Y:S01]  /*26e0*/  @P1 FADD.FTZ R194, R194, R107 ;  /* 0x0000006bc2c21221 */ /* 0x000fe20000010000 */
[----:B------:R-:W-:Y:S01]  /*26f0*/  @P1 HADD2.F32 R107, -RZ, R111.H0_H0 ;  /* 0x2000006fff6b1230 */ /* 0x000fe20000004100 */
[-C--:B------:R-:W-:Y:S01]  /*2700*/  FFMA.FTZ R220, R220, R116.reuse, R117 ;  /* 0x00000074dcdc7223 */ /* 0x080fe20000010075 */
[----:B------:R-:W-:Y:S01]  /*2710*/  @P1 HADD2.F32 R111, -RZ, R119.H0_H0 ;  /* 0x20000077ff6f1230 */ /* 0x000fe20000004100 */
[----:B------:R-:W-:Y:S01]  /*2720*/  FMUL.FTZ R112, R172, R201 ;  /* 0x000000c9ac707220 */ /* 0x000fe20000410000 */
[----:B------:R-:W-:Y:S01]  /*2730*/  @P1 SHF.R.U64 R119, R162, 0x10, R163 ;  /* 0x00000010a2771819 */ /* 0x000fe200000012a3 */
[----:B------:R-:W-:Y:S01]  /*2740*/  FFMA.FTZ R212, R212, R116, R117 ;  /* 0x00000074d4d47223 */ /* 0x000fe20000010075 */
[----:B------:R-:W-:Y:S01]  /*2750*/  @P1 SHF.R.U64 R201, R164, 0x10, R165 ;  /* 0x00000010a4c91819 */ /* 0x000fe200000012a5 */
[----:B------:R-:W-:-:S02]  /*2760*/  FMUL.FTZ R114, R172, R203 ;  /* 0x000000cbac727220 */ /* 0x000fc40000410000 */
[----:B------:R-:W-:Y:S01]  /*2770*/  FADD.FTZ R209, R209, -R210 ;  /* 0x800000d2d1d17221 */ /* 0x000fe20000010000 */
[----:B------:R-:W-:Y:S01]  /*2780*/  @P1 HADD2.F32 R119, -RZ, R119.H0_H0 ;  /* 0x20000077ff771230 */ /* 0x000fe20000004100 */
[-CC-:B------:R-:W-:Y:S01]  /*2790*/  FFMA.FTZ R214, R214, R116.reuse, R117.reuse ;  /* 0x00000074d6d67223 */ /* 0x180fe20000010075 */
[----:B------:R-:W-:Y:S01]  /*27a0*/  @P1 HADD2.F32 R201, -RZ, R201.H0_H0 ;  /* 0x200000c9ffc91230 */ /* 0x000fe20000004100 */
[----:B------:R-:W-:Y:S02]  /*27b0*/  FFMA.FTZ R216, R216, R116, R117 ;  /* 0x00000074d8d87223 */ /* 0x000fe40000010075 */
[----:B------:R-:W-:Y:S02]  /*27c0*/  FADD.FTZ R219, R219, -R220 ;  /* 0x800000dcdbdb7221 */ /* 0x000fe40000010000 */
[----:B------:R-:W-:Y:S01]  /*27d0*/  @P1 FADD.FTZ R112, R112, R113 ;  /* 0x0000007170701221 */ /* 0x000fe20000010000 */
[----:B------:R-:W-:Y:S01]  /*27e0*/  @P1 MOV R113, R161 ;  /* 0x000000a100711202 */ /* 0x000fe20000000f00 */
[----:B------:R-:W-:-:S02]  /*27f0*/  FADD.FTZ R211, R211, -R212 ;  /* 0x800000d4d3d37221 */ /* 0x000fc40000010000 */
[----:B------:R-:W-:Y:S01]  /*2800*/  @P1 FADD.FTZ R114, R114, R115 ;  /* 0x0000007372721221 */ /* 0x000fe20000010000 */
[----:B------:R-:W-:Y:S01]  /*2810*/  @P1 SHF.R.U32.HI R115, RZ, 0x10, R161 ;  /* 0x00000010ff731819 */ /* 0x000fe200000116a1 */
[----:B------:R-:W-:Y:S01]  /*2820*/  FADD.FTZ R213, R213, -R214 ;  /* 0x800000d6d5d57221 */ /* 0x000fe20000010000 */
[----:B------:R-:W-:Y:S01]  /*2830*/  @P1 HADD2.F32 R113, -RZ, R113.H0_H0 ;  /* 0x20000071ff711230 */ /* 0x000fe20000004100 */
[----:B------:R-:W-:Y:S02]  /*2840*/  FADD.FTZ R215, R215, -R216 ;  /* 0x800000d8d7d77221 */ /* 0x000fe40000010000 */
[----:B------:R-:W-:Y:S02]  /*2850*/  FFMA.FTZ R222, R222, R116, R117 ;  /* 0x00000074dede7223 */ /* 0x000fe40000010075 */
[C---:B------:R-:W-:Y:S02]  /*2860*/  FMUL.FTZ R212, R172.reuse, R209 ;  /* 0x000000d1acd47220 */ /* 0x040fe40000410000 */
[----:B------:R-:W-:-:S02]  /*2870*/  FMUL.FTZ R216, R172, R219 ;  /* 0x000000dbacd87220 */ /* 0x000fc40000410000 */
[-CC-:B------:R-:W-:Y:S02]  /*2880*/  FFMA.FTZ R218, R218, R116.reuse, R117.reuse ;  /* 0x00000074dada7223 */ /* 0x180fe40000010075 */
[-C--:B------:R-:W-:Y:S02]  /*2890*/  FFMA.FTZ R224, R224, R116.reuse, R117 ;  /* 0x00000074e0e07223 */ /* 0x080fe40000010075 */
[----:B------:R-:W-:Y:S02]  /*28a0*/  FADD.FTZ R221, R221, -R222 ;  /* 0x800000dedddd7221 */ /* 0x000fe40000010000 */
[----:B------:R-:W-:Y:S02]  /*28b0*/  FMUL.FTZ R198, R172, R213 ;  /* 0x000000d5acc67220 */ /* 0x000fe40000410000 */
[----:B------:R-:W-:Y:S01]  /*28c0*/  @P1 FADD.FTZ R212, R212, R107 ;  /* 0x0000006bd4d41221 */ /* 0x000fe20000010000 */
[----:B------:R-:W-:Y:S01]  /*28d0*/  @P1 HADD2.F32 R107, -RZ, R115.H0_H0 ;  /* 0x20000073ff6b1230 */ /* 0x000fe20000004100 */
[----:B------:R-:W-:-:S02]  /*28e0*/  FFMA.FTZ R105, R225, R116, R117 ;  /* 0x00000074e1697223 */ /* 0x000fc40000010075 */
[----:B------:R-:W-:Y:S01]  /*28f0*/  @P1 FADD.FTZ R216, R216, R119 ;  /* 0x00000077d8d81221 */ /* 0x000fe20000010000 */
[----:B------:R-:W-:Y:S01]  /*2900*/  @P1 SHF.R.U32.HI R119, RZ, 0x10, R163 ;  /* 0x00000010ff771819 */ /* 0x000fe200000116a3 */
[----:B------:R-:W-:Y:S02]  /*2910*/  FMUL.FTZ R220, R172, R215 ;  /* 0x000000d7acdc7220 */ /* 0x000fe40000410000 */
[----:B------:R-:W-:Y:S02]  /*2920*/  FADD.FTZ R217, R217, -R218 ;  /* 0x800000dad9d97221 */ /* 0x000fe40000010000 */
[----:B------:R-:W-:Y:S01]  /*2930*/  FMUL.FTZ R206, R106, R171 ;  /* 0x000000ab6ace7220 */ /* 0x000fe20000410000 */
[----:B------:R-:W-:Y:S01]  /*2940*/  @P1 HADD2.F32 R119, -RZ, R119.H0_H0 ;  /* 0x20000077ff771230 */ /* 0x000fe20000004100 */
[----:B------:R-:W-:Y:S01]  /*2950*/  FADD.FTZ R223, R223, -R224 ;  /* 0x800000e0dfdf7221 */ /* 0x000fe20000010000 */
[----:B------:R-:W-:Y:S01]  /*2960*/  @P0 F2FP.PACK_AB R106, RZ, R106 ;  /* 0x0000006aff6a023e */ /* 0x000fe200000000ff */
[----:B------:R-:W-:Y:S01]  /*2970*/  @P1 FADD.FTZ R198, R198, R113 ;  /* 0x00000071c6c61221 */ /* 0x000fe20000010000 */
[----:B------:R-:W-:Y:S01]  /*2980*/  @P1 MOV R113, R162 ;  /* 0x000000a200711202 */ /* 0x000fe20000000f00 */
[----:B------:R-:W-:Y:S01]  /*2990*/  FMUL.FTZ R218, R172, R221 ;  /* 0x000000ddacda7220 */ /* 0x000fe20000410000 */
[----:B------:R-:W-:Y:S01]  /*29a0*/  @P0 PRMT R190, R106, 0x7610, R190 ;  /* 0x000076106abe0816 */ /* 0x000fe200000000be */
[----:B------:R-:W-:-:S02]  /*29b0*/  FADD.FTZ R105, R226, -R105 ;  /* 0x80000069e2697221 */ /* 0x000fc40000010000 */
[----:B------:R-:W-:Y:S01]  /*29c0*/  @P1 FADD.FTZ R220, R220, R107 ;  /* 0x0000006bdcdc1221 */ /* 0x000fe20000010000 */
[----:B------:R-:W-:Y:S01]  /*29d0*/  @P1 HADD2.F32 R115, -RZ, R113.H0_H0 ;  /* 0x20000071ff731230 */ /* 0x000fe20000004100 */
[----:B------:R-:W-:Y:S01]  /*29e0*/  FMUL.FTZ R202, R114, R171 ;  /* 0x000000ab72ca7220 */ /* 0x000fe20000410000 */
[----:B------:R-:W-:Y:S01]  /*29f0*/  @P0 LOP3.LUT R106, R190, 0xffff, RZ, 0xc0, !PT ;  /* 0x0000ffffbe6a0812 */ /* 0x000fe200078ec0ff */
[----:B------:R-:W-:Y:S01]  /*2a00*/  FMUL.FTZ R226, R172, R211 ;  /* 0x000000d3ace27220 */ /* 0x000fe20000410000 */
[----:B------:R-:W-:Y:S01]  /*2a10*/  @P0 F2FP.PACK_AB R114, RZ, R114 ;  /* 0x00000072ff72023e */ /* 0x000fe200000000ff */
[----:B------:R-:W-:Y:S02]  /*2a20*/  FMUL.FTZ R107, R73, R206 ;  /* 0x000000ce496b7220 */ /* 0x000fe40000410000 */
[-C--:B------:R-:W-:Y:S01]  /*2a30*/  FMUL.FTZ R200, R194, R171.reuse ;  /* 0x000000abc2c87220 */ /* 0x080fe20000410000 */
[----:B------:R-:W-:Y:S01]  /*2a40*/  @P0 PRMT R190, R114, 0x7610, R190 ;  /* 0x0000761072be0816 */ /* 0x000fe200000000be */
[----:B------:R-:W-:Y:S01]  /*2a50*/  FMUL.FTZ R207, R104, R171 ;  /* 0x000000ab68cf7220 */ /* 0x000fe20000410000 */
[----:B------:R-:W-:Y:S01]  /*2a60*/  @P0 IADD3 R114, P4, R186, c[0x0][0x258], RZ ;  /* 0x00009600ba720a10 */ /* 0x000fe20007f9e0ff */
[----:B------:R-:W-:Y:S01]  /*2a70*/  @P1 FADD.FTZ R218, R218, R193 ;  /* 0x000000c1dada1221 */ /* 0x000fe20000010000 */
[----:B------:R-:W0:Y:S01]  /*2a80*/  F2F.F16.F32 R107, R107 ;  /* 0x0000006b006b7304 */ /* 0x000e220000200800 */
[----:B------:R-:W-:Y:S01]  /*2a90*/  FMUL.FTZ R222, R172, R223 ;  /* 0x000000dfacde7220 */ /* 0x000fe20000410000 */
[----:B------:R-:W-:Y:S01]  /*2aa0*/  @P0 F2FP.PACK_AB R194, RZ, R194 ;  /* 0x000000c2ffc2023e */ /* 0x000fe200000000ff */
[----:B------:R-:W-:Y:S01]  /*2ab0*/  FMUL.FTZ R193, R118, R171 ;  /* 0x000000ab76c17220 */ /* 0x000fe20000410000 */
[----:B------:R-:W-:Y:S01]  /*2ac0*/  @P0 F2FP.PACK_AB R118, RZ, R118 ;  /* 0x00000076ff76023e */ /* 0x000fe200000000ff */
[----:B------:R-:W-:Y:S01]  /*2ad0*/  FMUL.FTZ R210, R172, R105 ;  /* 0x00000069acd27220 */ /* 0x000fe20000410000 */
[----:B------:R-:W-:Y:S01]  /*2ae0*/  @P0 F2FP.PACK_AB R105, RZ, R104 ;  /* 0x00000068ff69023e */ /* 0x000fe200000000ff */
[----:B------:R-:W-:-:S02]  /*2af0*/  FMUL.FTZ R195, R69, R202 ;  /* 0x000000ca45c37220 */ /* 0x000fc40000410000 */
[----:B------:R-:W-:Y:S01]  /*2b00*/  @P1 FADD.FTZ R226, R226, R111 ;  /* 0x0000006fe2e21221 */ /* 0x000fe20000010000 */
[----:B------:R-:W-:Y:S01]  /*2b10*/  @P0 PRMT R189, R105, 0x7610, R189 ;  /* 0x0000761069bd0816 */ /* 0x000fe200000000bd */
[----:B------:R-:W-:Y:S01]  /*2b20*/  FMUL.FTZ R214, R172, R217 ;  /* 0x000000d9acd67220 */ /* 0x000fe20000410000 */
[----:B------:R1:W2:Y:S01]  /*2b30*/  F2F.F16.F32 R208, R195 ;  /* 0x000000c300d07304 */ /* 0x0002a20000200800 */
[----:B------:R-:W-:Y:S01]  /*2b40*/  FMUL.FTZ R104, R71, R200 ;  /* 0x000000c847687220 */ /* 0x000fe20000410000 */
[----:B------:R-:W-:Y:S01]  /*2b50*/  @P0 F2FP.PACK_AB R105, RZ, R110 ;  /* 0x0000006eff69023e */ /* 0x000fe200000000ff */
[----:B------:R-:W-:Y:S02]  /*2b60*/  FMUL.FTZ R111, R72, R207 ;  /* 0x000000cf486f7220 */ /* 0x000fe40000410000 */
[----:B------:R-:W-:Y:S01]  /*2b70*/  FMUL.FTZ R204, R110, R171 ;  /* 0x000000ab6ecc7220 */ /* 0x000fe20000410000 */
[----:B------:R-:W-:Y:S01]  /*2b80*/  @P0 PRMT R192, R105, 0x7610, R192 ;  /* 0x0000761069c00816 */ /* 0x000fe200000000c0 */
[----:B------:R-:W-:Y:S01]  /*2b90*/  @P1 FADD.FTZ R222, R222, R119 ;  /* 0x00000077dede1221 */ /* 0x000fe20000010000 */
[----:B------:R2:W-:Y:S01]  /*2ba0*/  F2F.F16.F32 R196, R104 ;  /* 0x0000006800c47304 */ /* 0x0005e20000200800 */
[----:B------:R-:W-:-:S02]  /*2bb0*/  FMUL.FTZ R119, R70, R193 ;  /* 0x000000c146777220 */ /* 0x000fc40000410000 */
[----:B------:R-:W-:Y:S02]  /*2bc0*/  @P1 FADD.FTZ R214, R214, R115 ;  /* 0x00000073d6d61221 */ /* 0x000fe40000010000 */
[----:B------:R-:W-:Y:S02]  /*2bd0*/  FMUL.FTZ R115, R75, R204 ;  /* 0x000000cc4b737220 */ /* 0x000fe40000410000 */
[----:B------:R-:W-:Y:S01]  /*2be0*/  FMUL.FTZ R205, R108, R171 ;  /* 0x000000ab6ccd7220 */ /* 0x000fe20000410000 */
[----:B------:R-:W3:Y:S01]  /*2bf0*/  F2F.F16.F32 R111, R111 ;  /* 0x0000006f006f7304 */ /* 0x000ee20000200800 */
[----:B------:R-:W-:Y:S01]  /*2c00*/  FFMA.FTZ R109, R227, R116, R117 ;  /* 0x00000074e36d7223 */ /* 0x000fe20000010075 */
[----:B------:R-:W-:Y:S01]  /*2c10*/  @P0 F2FP.PACK_AB R108, RZ, R108 ;  /* 0x0000006cff6c023e */ /* 0x000fe200000000ff */
[----:B------:R-:W-:Y:S02]  /*2c20*/  FMUL.FTZ R113, R74, R205 ;  /* 0x000000cd4a717220 */ /* 0x000fe40000410000 */
[----:B------:R-:W-:Y:S01]  /*2c30*/  FMUL.FTZ R203, R112, R171 ;  /* 0x000000ab70cb7220 */ /* 0x000fe20000410000 */
[----:B------:R-:W-:Y:S01]  /*2c40*/  @P0 PRMT R191, R108, 0x7610, R191 ;  /* 0x000076106cbf0816 */ /* 0x000fe200000000bf */
[----:B------:R-:W-:Y:S01]  /*2c50*/  FADD.FTZ R109, R228, -R109 ;  /* 0x8000006de46d7221 */ /* 0x000fe20000010000 */
[----:B------:R-:W-:Y:S01]  /*2c60*/  F2F.F16.F32 R119, R119 ;  /* 0x0000007700777304 */ /* 0x000fe20000200800 */
[----:B------:R-:W-:Y:S01]  /*2c70*/  FMUL.FTZ R110, R68, R203 ;  /* 0x000000cb446e7220 */ /* 0x000fe20000410000 */
[--C-:B-1----:R-:W-:Y:S01]  /*2c80*/  @P0 PRMT R195, R191, 0x5410, R192.reuse ;  /* 0x00005410bfc30816 */ /* 0x102fe200000000c0 */
[----:B------:R-:W-:Y:S01]  /*2c90*/  FMUL.FTZ R224, R172, R109 ;  /* 0x0000006dace07220 */ /* 0x000fe20000410000 */
[----:B------:R-:W-:Y:S01]  /*2ca0*/  @P0 PRMT R191, R118, 0x7610, R191 ;  /* 0x0000761076bf0816 */ /* 0x000fe200000000bf */
[----:B------:R-:W-:Y:S01]  /*2cb0*/  @P1 FADD.FTZ R210, R210, R197 ;  /* 0x000000c5d2d21221 */ /* 0x000fe20000010000 */
[----:B------:R-:W-:Y:S01]  /*2cc0*/  @P0 PRMT R192, R194, 0x7610, R192 ;  /* 0x00007610c2c00816 */ /* 0x000fe200000000c0 */
[----:B0-----:R-:W-:Y:S01]  /*2cd0*/  IMAD.WIDE.U32 R108, R107, 0x10000, RZ ;  /* 0x000100006b6c7825 */ /* 0x001fe200078e00ff */
[----:B------:R-:W0:Y:S03]  /*2ce0*/  F2F.F16.F32 R115, R115 ;  /* 0x0000007300737304 */ /* 0x000e260000200800 */
[----:B--2---:R-:W-:Y:S01]  /*2cf0*/  IMAD.WIDE.U32 R104, R208, 0x10000, RZ ;  /* 0x00010000d0687825 */ /* 0x004fe200078e00ff */
[----:B---3--:R-:W-:-:S03]  /*2d00*/  LOP3.LUT R108, R108, R111, RZ, 0xfc, !PT ;  /* 0x0000006f6c6c7212 */ /* 0x008fc600078efcff */
[----:B------:R-:W-:Y:S01]  /*2d10*/  @P0 IMAD.WIDE.U32 R106, R106, 0x10000, RZ ;  /* 0x000100006a6a0825 */ /* 0x000fe200078e00ff */
[----:B------:R-:W1:Y:S03]  /*2d20*/  F2F.F16.F32 R113, R113 ;  /* 0x0000007100717304 */ /* 0x000e660000200800 */
[----:B------:R-:W-:Y:S01]  /*2d30*/  FMUL.FTZ R208, R220, R171 ;  /* 0x000000abdcd07220 */ /* 0x000fe20000410000 */
[----:B------:R-:W-:Y:S01]  /*2d40*/  @P0 LOP3.LUT R111, R195, R107, RZ, 0xfc, !PT ;  /* 0x0000006bc36f0212 */ /* 0x000fe200078efcff */
[----:B------:R-:W-:Y:S01]  /*2d50*/  FMUL.FTZ R209, R198, R171 ;  /* 0x000000abc6d17220 */ /* 0x000fe20000410000 */
[----:B------:R-:W-:Y:S01]  /*2d60*/  @P0 F2FP.PACK_AB R107, RZ, R112 ;  /* 0x00000070ff6b023e */ /* 0x000fe200000000ff */
[----:B------:R-:W-:Y:S01]  /*2d70*/  @P1 FADD.FTZ R224, R224, R201 ;  /* 0x000000c9e0e01221 */ /* 0x000fe20000010000 */
[----:B------:R2:W3:Y:S01]  /*2d80*/  F2F.F16.F32 R197, R110 ;  /* 0x0000006e00c57304 */ /* 0x0004e20000200800 */
[----:B------:R-:W-:Y:S01]  /*2d90*/  IADD3 R112, P3, R186, c[0x0][0x170], RZ ;  /* 0x00005c00ba707a10 */ /* 0x000fe20007f7e0ff */
[----:B0-----:R-:W-:-:S02]  /*2da0*/  IMAD.U32 R115, R115, 0x10000, RZ ;  /* 0x0001000073737824 */ /* 0x001fc400078e00ff */
[----:B------:R-:W-:Y:S02]  /*2db0*/  FMUL.FTZ R217, R66, R209 ;  /* 0x000000d142d97220 */ /* 0x000fe40000410000 */
[----:B------:R-:W-:Y:S01]  /*2dc0*/  FMUL.FTZ R201, R212, R171 ;  /* 0x000000abd4c97220 */ /* 0x000fe20000410000 */
[----:B-1----:R-:W-:Y:S01]  /*2dd0*/  LOP3.LUT R109, R109, R115, R113, 0xfe, !PT ;  /* 0x000000736d6d7212 */ /* 0x002fe200078efe71 */
[----:B------:R-:W-:Y:S01]  /*2de0*/  FFMA.FTZ R199, R229, R116, R117 ;  /* 0x00000074e5c77223 */ /* 0x000fe20000010075 */
[----:B--2---:R-:W-:Y:S01]  /*2df0*/  SHF.L.U32 R110, R196, 0x10, RZ ;  /* 0x00000010c46e7819 */ /* 0x004fe200000006ff */
[----:B------:R-:W-:Y:S01]  /*2e00*/  F2F.F16.F32 R217, R217 ;  /* 0x000000d900d97304 */ /* 0x000fe20000200800 */
[----:B------:R-:W-:Y:S01]  /*2e10*/  IADD3.X R113, R185, c[0x0][0x174], RZ, P3, !PT ;  /* 0x00005d00b9717a10 */ /* 0x000fe20001ffe4ff */
[----:B------:R-:W-:Y:S01]  /*2e20*/  FMUL.FTZ R213, R64, R201 ;  /* 0x000000c940d57220 */ /* 0x000fe20000410000 */
[----:B------:R-:W-:Y:S01]  /*2e30*/  LOP3.LUT R105, R105, R110, R119, 0xfe, !PT ;  /* 0x0000006e69697212 */ /* 0x000fe200078efe77 */
[----:B------:R-:W-:Y:S01]  /*2e40*/  FFMA.FTZ R232, R232, R116, R117 ;  /* 0x00000074e8e87223 */ /* 0x000fe20000010075 */
[----:B------:R-:W-:Y:S01]  /*2e50*/  @P0 LOP3.LUT R110, R106, 0xffff, R189, 0xf8, !PT ;  /* 0x0000ffff6a6e0812 */ /* 0x000fe200078ef8bd */
[----:B------:R-:W-:Y:S01]  /*2e60*/  FADD.FTZ R199, R230, -R199 ;  /* 0x800000c7e6c77221 */ /* 0x000fe20000010000 */
[----:B------:R-:W-:Y:S01]  /*2e70*/  IADD3 R106, P5, R186, c[0x0][0x248], RZ ;  /* 0x00009200ba6a7a10 */ /* 0x000fe20007fbe0ff */
[----:B------:R-:W-:Y:S01]  /*2e80*/  FMUL.FTZ R186, R226, R171 ;  /* 0x000000abe2ba7220 */ /* 0x000fe20000410000 */
[----:B------:R-:W-:Y:S01]  /*2e90*/  @P0 PRMT R189, R107, 0x7610, R189 ;  /* 0x000076106bbd0816 */ /* 0x000fe200000000bd */
[----:B------:R-:W2:Y:S01]  /*2ea0*/  LDG.E.64 R112, [R112.64] ;  /* 0x0000000470707981 */ /* 0x000ea2000c1e1b00 */
[----:B------:R-:W-:Y:S01]  /*2eb0*/  @P0 IADD3.X R115, R185, c[0x0][0x25c], RZ, P4, !PT ;  /* 0x00009700b9730a10 */ /* 0x000fe200027fe4ff */
[----:B------:R-:W-:Y:S01]  /*2ec0*/  FMUL.FTZ R215, R65, R186 ;  /* 0x000000ba41d77220 */ /* 0x000fe20000410000 */
[----:B------:R-:W-:Y:S01]  /*2ed0*/  IADD3.X R107, R185, c[0x0][0x24c], RZ, P5, !PT ;  /* 0x00009300b96b7a10 */ /* 0x000fe20002ffe4ff */
[----:B------:R-:W-:Y:S01]  /*2ee0*/  FMUL.FTZ R185, R67, R208 ;  /* 0x000000d043b97220 */ /* 0x000fe20000410000 */
[----:B------:R-:W-:Y:S01]  /*2ef0*/  @P0 LOP3.LUT R196, R190, 0xffff, RZ, 0xc0, !PT ;  /* 0x0000ffffbec40812 */ /* 0x000fe200078ec0ff */
[----:B------:R-:W-:Y:S01]  /*2f00*/  F2F.F16.F32 R213, R213 ;  /* 0x000000d500d57304 */ /* 0x000fe20000200800 */
[----:B------:R-:W-:Y:S01]  /*2f10*/  IADD3 R118, P3, R184, c[0x0][0x170], RZ ;  /* 0x00005c00b8767a10 */ /* 0x000fe20007f7e0ff */
[----:B------:R-:W-:Y:S01]  /*2f20*/  FADD.FTZ R231, R231, -R232 ;  /* 0x800000e8e7e77221 */ /* 0x000fe20000010000 */
[----:B---3--:R-:W-:-:S05]  /*2f30*/  LOP3.LUT R104, R104, R197, RZ, 0xfc, !PT ;  /* 0x000000c568687212 */ /* 0x008fca00078efcff */
[----:B------:R-:W-:Y:S01]  /*2f40*/  F2F.F16.F32 R215, R215 ;  /* 0x000000d700d77304 */ /* 0x000fe20000200800 */
[----:B------:R0:W-:Y:S01]  /*2f50*/  @P0 STG.E.64 [R114.64], R110 ;  /* 0x0000006e72000986 */ /* 0x0001e2000c101b04 */
[----:B------:R-:W-:-:S06]  /*2f60*/  IADD3.X R119, R183, c[0x0][0x174], RZ, P3, !PT ;  /* 0x00005d00b7777a10 */ /* 0x000fcc0001ffe4ff */
[----:B------:R-:W1:Y:S01]  /*2f70*/  F2F.F16.F32 R219, R185 ;  /* 0x000000b900db7304 */ /* 0x000e620000200800 */
[----:B------:R-:W-:Y:S01]  /*2f80*/  @P0 IMAD.WIDE.U32 R196, R196, 0x10000, RZ ;  /* 0x00010000c4c40825 */ /* 0x000fe200078e00ff */
[----:B------:R-:W-:Y:S02]  /*2f90*/  @P0 IADD3 R194, P3, R184, c[0x0][0x258], RZ ;  /* 0x00009600b8c20a10 */ /* 0x000fe40007f7e0ff */
[----:B0-----:R-:W-:Y:S02]  /*2fa0*/  @P0 PRMT R111, R191, 0x5410, R192 ;  /* 0x00005410bf6f0816 */ /* 0x001fe400000000c0 */
[----:B------:R-:W-:Y:S02]  /*2fb0*/  @P0 IADD3.X R195, R183, c[0x0][0x25c], RZ, P3, !PT ;  /* 0x00009700b7c30a10 */ /* 0x000fe40001ffe4ff */
[----:B------:R-:W-:Y:S02]  /*2fc0*/  @P0 LOP3.LUT R111, R111, R197, RZ, 0xfc, !PT ;  /* 0x000000c56f6f0212 */ /* 0x000fe400078efcff */
[----:B------:R-:W-:Y:S01]  /*2fd0*/  @P0 LOP3.LUT R110, R196, 0xffff, R189, 0xf8, !PT ;  /* 0x0000ffffc46e0812 */ /* 0x000fe200078ef8bd */
[----:B------:R0:W-:Y:S01]  /*2fe0*/  STG.E.64 [R106.64], R108 ;  /* 0x0000006c6a007986 */ /* 0x0001e2000c101b04 */
[----:B------:R-:W-:-:S02]  /*2ff0*/  @P1 MOV R197, R165 ;  /* 0x000000a500c51202 */ /* 0x000fc40000000f00 */
[----:B-1----:R-:W-:Y:S01]  /*3000*/  SHF.L.U32 R115, R219, 0x10, RZ ;  /* 0x00000010db737819 */ /* 0x002fe200000006ff */
[----:B------:R-:W-:Y:S02]  /*3010*/  FMUL.FTZ R232, R222, R171 ;  /* 0x000000abdee87220 */ /* 0x000fe40000410000 */
[----:B------:R-:W-:Y:S01]  /*3020*/  FMUL.FTZ R252, R172, R231 ;  /* 0x000000e7acfc7220 */ /* 0x000fe20000410000 */
[----:B0-----:R0:W3:Y:S01]  /*3030*/  LDG.E.64 R106, [R118.64] ;  /* 0x00000004766a7981 */ /* 0x0010e2000c1e1b00 */
[----:B------:R-:W-:-:S03]  /*3040*/  IMAD.WIDE.U32 R108, R215, 0x10000, RZ ;  /* 0x00010000d76c7825 */ /* 0x000fc600078e00ff */
[----:B------:R1:W-:Y:S02]  /*3050*/  @P0 STG.E.64 [R194.64], R110 ;  /* 0x0000006ec2000986 */ /* 0x0003e4000c101b04 */
[----:B------:R-:W-:Y:S01]  /*3060*/  LOP3.LUT R115, R109, R115, R217, 0xfe, !PT ;  /* 0x000000736d737212 */ /* 0x000fe200078efed9 */
[----:B------:R-:W-:Y:S01]  /*3070*/  @P1 HADD2.F32 R109, -RZ, R197.H0_H0 ;  /* 0x200000c5ff6d1230 */ /* 0x000fe20000004100 */
[----:B------:R-:W-:Y:S01]  /*3080*/  FMUL.FTZ R228, R216, R171 ;  /* 0x000000abd8e47220 */ /* 0x000fe20000410000 */
        /* <DEDUP_REMOVED lines=8> */
[----:B------:R-:W-:-:S02]  /*3110*/  FMUL.FTZ R215, R218, R171 ;  /* 0x000000abdad77220 */ /* 0x000fc40000410000 */
[-C--:B------:R-:W-:Y:S01]  /*3120*/  FMUL.FTZ R230, R252, R171.reuse ;  /* 0x000000abfce67220 */ /* 0x080fe20000410000 */
[----:B------:R-:W1:Y:S01]  /*3130*/  F2F.F16.F32 R109, R109 ;  /* 0x0000006d006d7304 */ /* 0x000e620000200800 */
[----:B------:R-:W-:Y:S01]  /*3140*/  FMUL.FTZ R250, R224, R171 ;  /* 0x000000abe0fa7220 */ /* 0x000fe20000410000 */
[----:B------:R-:W-:Y:S01]  /*3150*/  LOP3.LUT R114, R108, R213, RZ, 0xfc, !PT ;  /* 0x000000d56c727212 */ /* 0x000fe200078efcff */
[----:B------:R-:W-:Y:S02]  /*3160*/  FMUL.FTZ R185, R60, R211 ;  /* 0x000000d33cb97220 */ /* 0x000fe40000410000 */
[----:B------:R-:W-:Y:S02]  /*3170*/  FMUL.FTZ R108, R62, R215 ;  /* 0x000000d73e6c7220 */ /* 0x000fe40000410000 */
[----:B------:R-:W-:Y:S01]  /*3180*/  FMUL.FTZ R195, R59, R230 ;  /* 0x000000e63bc37220 */ /* 0x000fe20000410000 */
[----:B------:R-:W4:Y:S01]  /*3190*/  F2F.F16.F32 R196, R196 ;  /* 0x000000c400c47304 */ /* 0x000f220000200800 */
[----:B------:R-:W-:-:S02]  /*31a0*/  FMUL.FTZ R110, R57, R250 ;  /* 0x000000fa396e7220 */ /* 0x000fc40000410000 */
[----:B------:R-:W-:-:S05]  /*31b0*/  FMUL.FTZ R217, R194, R171 ;  /* 0x000000abc2d97220 */ /* 0x000fca0000410000 */
[----:B------:R-:W-:Y:S01]  /*31c0*/  F2F.F16.F32 R185, R185 ;  /* 0x000000b900b97304 */ /* 0x000fe20000200800 */
[----:B0-----:R-:W-:-:S07]  /*31d0*/  FMUL.FTZ R119, R58, R217 ;  /* 0x000000d93a777220 */ /* 0x001fce0000410000 */
        /* <DEDUP_REMOVED lines=12> */
[----:B------:R0:W4:Y:S01]  /*32a0*/  F2F.F16.F32 R199, R118 ;  /* 0x0000007600c77304 */ /* 0x0001220000200800 */
[----:B-1----:R-:W-:Y:S01]  /*32b0*/  SHF.L.U32 R119, R195, 0x10, RZ ;  /* 0x00000010c3777819 */ /* 0x002fe200000006ff */
[----:B------:R-:W-:Y:S02]  /*32c0*/  FFMA.FTZ R236, R236, R116, R117 ;  /* 0x00000074ecec7223 */ /* 0x000fe40000010075 */
[----:B------:R-:W-:Y:S01]  /*32d0*/  FADD.FTZ R233, R234, -R233 ;  /* 0x800000e9eae97221 */ /* 0x000fe20000010000 */
[----:B0-----:R-:W-:Y:S01]  /*32e0*/  @P1 MOV R118, R166 ;  /* 0x000000a600761202 */ /* 0x001fe20000000f00 */
[----:B------:R-:W-:Y:S01]  /*32f0*/  FADD.FTZ R235, R235, -R236 ;  /* 0x800000ecebeb7221 */ /* 0x000fe20000010000 */
[----:B----4-:R-:W-:Y:S01]  /*3300*/  LOP3.LUT R109, R109, R119, R221, 0xfe, !PT ;  /* 0x000000776d6d7212 */ /* 0x010fe200078efedd */
[----:B------:R-:W-:Y:S02]  /*3310*/  FMUL.FTZ R236, R172, R233 ;  /* 0x000000e9acec7220 */ /* 0x000fe40000410000 */
[----:B------:R-:W-:Y:S01]  /*3320*/  @P1 HADD2.F32 R119, -RZ, R118.H0_H0 ;  /* 0x20000076ff771230 */ /* 0x000fe20000004100 */
[----:B------:R-:W-:Y:S01]  /*3330*/  @P1 SHF.R.U64 R118, R166, 0x10, R167 ;  /* 0x00000010a6761819 */ /* 0x000fe200000012a7 */
[----:B------:R-:W-:-:S03]  /*3340*/  FFMA.FTZ R237, R237, R116, R117 ;  /* 0x00000074eded7223 */ /* 0x000fc60000010075 */
[----:B------:R-:W-:Y:S01]  /*3350*/  @P1 FADD.FTZ R236, R236, R119 ;  /* 0x00000077ecec1221 */ /* 0x000fe20000010000 */
[----:B------:R-:W-:Y:S01]  /*3360*/  @P1 HADD2.F32 R119, -RZ, R118.H0_H0 ;  /* 0x20000076ff771230 */ /* 0x000fe20000004100 */
[----:B------:R-:W-:Y:S01]  /*3370*/  FADD.FTZ R237, R238, -R237 ;  /* 0x800000edeeed7221 */ /* 0x000fe20000010000 */
[----:B------:R-:W-:Y:S01]  /*3380*/  @P1 MOV R118, R167 ;  /* 0x000000a700761202 */ /* 0x000fe20000000f00 */
[----:B------:R-:W-:Y:S02]  /*3390*/  FMUL.FTZ R238, R172, R235 ;  /* 0x000000ebacee7220 */ /* 0x000fe40000410000 */
[----:B------:R-:W-:Y:S02]  /*33a0*/  FFMA.FTZ R240, R240, R116, R117 ;  /* 0x00000074f0f07223 */ /* 0x000fe40000010075 */
[----:B------:R-:W-:Y:S01]  /*33b0*/  @P1 FADD.FTZ R238, R238, R119 ;  /* 0x00000077eeee1221 */ /* 0x000fe20000010000 */
[----:B------:R-:W-:Y:S01]  /*33c0*/  @P1 HADD2.F32 R119, -RZ, R118.H0_H0 ;  /* 0x20000076ff771230 */ /* 0x000fe20000004100 */
[----:B------:R-:W-:Y:S01]  /*33d0*/  @P1 SHF.R.U32.HI R118, RZ, 0x10, R167 ;  /* 0x00000010ff761819 */ /* 0x000fe200000116a7 */
[----:B------:R-:W-:-:S04]  /*33e0*/  FADD.FTZ R213, R239, -R240 ;  /* 0x800000f0efd57221 */ /* 0x000fc80000010000 */
[----:B------:R-:W-:Y:S01]  /*33f0*/  @P1 HADD2.F32 R118, -RZ, R118.H0_H0 ;  /* 0x20000076ff761230 */ /* 0x000fe20000004100 */
[C---:B------:R-:W-:Y:S02]  /*3400*/  FMUL.FTZ R213, R172.reuse, R213 ;  /* 0x000000d5acd57220 */ /* 0x040fe40000410000 */
[----:B------:R-:W-:Y:S02]  /*3410*/  FMUL.FTZ R240, R172, R237 ;  /* 0x000000edacf07220 */ /* 0x000fe40000410000 */
[----:B------:R-:W-:Y:S02]  /*3420*/  @P1 FADD.FTZ R213, R213, R118 ;  /* 0x00000076d5d51221 */ /* 0x000fe40000010000 */
[----:B------:R-:W-:Y:S01]  /*3430*/  @P1 FADD.FTZ R240, R240, R119 ;  /* 0x00000077f0f01221 */ /* 0x000fe20000010000 */
[----:B------:R-:W-:Y:S01]  /*3440*/  @P0 F2FP.PACK_AB R119, RZ, R226 ;  /* 0x000000e2ff77023e */ /* 0x000fe200000000ff */
[-C--:B------:R-:W-:Y:S02]  /*3450*/  FMUL.FTZ R226, R213, R171.reuse ;  /* 0x000000abd5e27220 */ /* 0x080fe40000410000 */
[----:B------:R-:W-:Y:S01]  /*3460*/  FMUL.FTZ R234, R238, R171 ;  /* 0x000000abeeea7220 */ /* 0x000fe20000410000 */
[----:B------:R-:W-:Y:S01]  /*3470*/  @P0 PRMT R190, R119, 0x7610, R190 ;  /* 0x0000761077be0816 */ /* 0x000fe200000000be */
[----:B------:R-:W-:-:S02]  /*3480*/  FMUL.FTZ R119, R55, R226 ;  /* 0x000000e237777220 */ /* 0x000fc40000410000 */
[----:B------:R-:W-:Y:S02]  /*3490*/  FMUL.FTZ R118, R53, R234 ;  /* 0x000000ea35767220 */ /* 0x000fe40000410000 */
[----:B------:R-:W-:Y:S01]  /*34a0*/  FMUL.FTZ R227, R240, R171 ;  /* 0x000000abf0e37220 */ /* 0x000fe20000410000 */
[----:B------:R-:W-:Y:S01]  /*34b0*/  @P0 F2FP.PACK_AB R185, RZ, R198 ;  /* 0x000000c6ffb9023e */ /* 0x000fe200000000ff */
[----:B------:R-:W-:Y:S08]  /*34c0*/  F2F.F16.F32 R119, R119 ;  /* 0x0000007700777304 */ /* 0x000ff00000200800 */
[----:B------:R0:W1:Y:S01]  /*34d0*/  F2F.F16.F32 R198, R118 ;  /* 0x0000007600c67304 */ /* 0x0000620000200800 */
[----:B------:R-:W-:Y:S01]  /*34e0*/  @P0 F2FP.PACK_AB R220, RZ, R220 ;  /* 0x000000dcffdc023e */ /* 0x000fe200000000ff */
[----:B0-----:R-:W-:-:S06]  /*34f0*/  FMUL.FTZ R118, R54, R227 ;  /* 0x000000e336767220 */ /* 0x001fcc0000410000 */
[----:B------:R0:W4:Y:S01]  /*3500*/  F2F.F16.F32 R195, R118 ;  /* 0x0000007600c37304 */ /* 0x0001220000200800 */
[----:B------:R-:W-:Y:S02]  /*3510*/  @P0 PRMT R191, R185, 0x7610, R191 ;  /* 0x00007610b9bf0816 */ /* 0x000fe400000000bf */
[----:B------:R-:W-:Y:S02]  /*3520*/  @P0 PRMT R192, R220, 0x7610, R192 ;  /* 0x00007610dcc00816 */ /* 0x000fe400000000c0 */
[----:B------:R-:W-:Y:S02]  /*3530*/  @P0 F2FP.PACK_AB R218, RZ, R218 ;  /* 0x000000daffda023e */ /* 0x000fe400000000ff */
[----:B------:R-:W-:Y:S02]  /*3540*/  @P0 F2FP.PACK_AB R222, RZ, R222 ;  /* 0x000000deffde023e */ /* 0x000fe400000000ff */
[----:B------:R-:W-:Y:S01]  /*3550*/  LOP3.LUT R108, R108, R199, RZ, 0xfc, !PT ;  /* 0x000000c76c6c7212 */ /* 0x000fe200078efcff */
[----:B-1----:R-:W-:Y:S01]  /*3560*/  IMAD.WIDE.U32 R198, R198, 0x10000, RZ ;  /* 0x00010000c6c67825 */ /* 0x002fe200078e00ff */
[----:B------:R-:W-:-:S02]  /*3570*/  @P0 LOP3.LUT R196, R190, 0xffff, RZ, 0xc0, !PT ;  /* 0x0000ffffbec40812 */ /* 0x000fc400078ec0ff */
[--C-:B------:R-:W-:Y:S02]  /*3580*/  @P0 PRMT R197, R191, 0x5410, R192.reuse ;  /* 0x00005410bfc50816 */ /* 0x100fe400000000c0 */
[----:B------:R-:W-:Y:S02]  /*3590*/  SHF.L.U32 R185, R119, 0x10, RZ ;  /* 0x0000001077b97819 */ /* 0x000fe400000006ff */
[----:B------:R-:W-:Y:S02]  /*35a0*/  @P0 PRMT R191, R218, 0x7610, R191 ;  /* 0x00007610dabf0816 */ /* 0x000fe400000000bf */
[----:B------:R-:W-:Y:S02]  /*35b0*/  @P0 PRMT R192, R222, 0x7610, R192 ;  /* 0x00007610dec00816 */ /* 0x000fe400000000c0 */
[----:B------:R-:W-:Y:S02]  /*35c0*/  @P0 F2FP.PACK_AB R212, RZ, R212 ;  /* 0x000000d4ffd4023e */ /* 0x000fe400000000ff */
[----:B------:R-:W-:-:S02]  /*35d0*/  @P0 F2FP.PACK_AB R194, RZ, R194 ;  /* 0x000000c2ffc2023e */ /* 0x000fc400000000ff */
[----:B------:R-:W-:Y:S02]  /*35e0*/  @P0 F2FP.PACK_AB R252, RZ, R252 ;  /* 0x000000fcfffc023e */ /* 0x000fe400000000ff */
[----:B------:R-:W-:Y:S01]  /*35f0*/  @P0 F2FP.PACK_AB R216, RZ, R216 ;  /* 0x000000d8ffd8023e */ /* 0x000fe200000000ff */
[----:B0-----:R-:W-:Y:S01]  /*3600*/  @P0 IMAD.WIDE.U32 R118, R196, 0x10000, RZ ;  /* 0x00010000c4760825 */ /* 0x001fe200078e00ff */
[----:B----4-:R-:W-:Y:S02]  /*3610*/  LOP3.LUT R185, R199, R185, R195, 0xfe, !PT ;  /* 0x000000b9c7b97212 */ /* 0x010fe400078efec3 */
[----:B------:R-:W-:Y:S02]  /*3620*/  @P0 PRMT R195, R191, 0x5410, R192 ;  /* 0x00005410bfc30816 */ /* 0x000fe400000000c0 */
[----:B------:R-:W-:Y:S02]  /*3630*/  @P0 PRMT R189, R212, 0x7610, R189 ;  /* 0x00007610d4bd0816 */ /* 0x000fe400000000bd */
[----:B------:R-:W-:-:S02]  /*3640*/  @P0 PRMT R191, R194, 0x7610, R191 ;  /* 0x00007610c2bf0816 */ /* 0x000fc400000000bf */
[----:B------:R-:W-:Y:S02]  /*3650*/  @P0 PRMT R192, R252, 0x7610, R192 ;  /* 0x00007610fcc00816 */ /* 0x000fe400000000c0 */
[----:B------:R-:W-:Y:S02]  /*3660*/  @P0 PRMT R190, R216, 0x7610, R190 ;  /* 0x00007610d8be0816 */ /* 0x000fe400000000be */
[----:B------:R-:W-:Y:S02]  /*3670*/  @P0 F2FP.PACK_AB R213, RZ, R213 ;  /* 0x000000d5ffd5023e */ /* 0x000fe400000000ff */
[----:B------:R-:W-:Y:S02]  /*3680*/  IADD3 R212, P4, R184, c[0x0][0x248], RZ ;  /* 0x00009200b8d47a10 */ /* 0x000fe40007f9e0ff */
[----:B------:R-:W-:Y:S02]  /*3690*/  IADD3 R220, P3, R182, c[0x0][0x170], RZ ;  /* 0x00005c00b6dc7a10 */ /* 0x000fe40007f7e0ff */
[----:B------:R-:W-:-:S02]  /*36a0*/  @P0 LOP3.LUT R196, R118, 0xffff, R189, 0xf8, !PT ;  /* 0x0000ffff76c40812 */ /* 0x000fc400078ef8bd */
[--C-:B------:R-:W-:Y:S02]  /*36b0*/  @P0 PRMT R199, R191, 0x5410, R192.reuse ;  /* 0x00005410bfc70816 */ /* 0x100fe400000000c0 */
[----:B------:R-:W-:Y:S02]  /*36c0*/  @P0 LOP3.LUT R118, R190, 0xffff, RZ, 0xc0, !PT ;  /* 0x0000ffffbe760812 */ /* 0x000fe400078ec0ff */
[----:B------:R-:W-:Y:S02]  /*36d0*/  @P0 PRMT R192, R213, 0x7610, R192 ;  /* 0x00007610d5c00816 */ /* 0x000fe400000000c0 */
[----:B------:R-:W-:Y:S02]  /*36e0*/  IADD3.X R213, R183, c[0x0][0x24c], RZ, P4, !PT ;  /* 0x00009300b7d57a10 */ /* 0x000fe400027fe4ff */
[----:B------:R-:W-:Y:S02]  /*36f0*/  IADD3.X R221, R181, c[0x0][0x174], RZ, P3, !PT ;  /* 0x00005d00b5dd7a10 */ /* 0x000fe40001ffe4ff */
[----:B------:R-:W-:-:S02]  /*3700*/  @P0 F2FP.PACK_AB R214, RZ, R214 ;  /* 0x000000d6ffd6023e */ /* 0x000fc400000000ff */
[----:B------:R-:W-:Y:S02]  /*3710*/  @P0 F2FP.PACK_AB R224, RZ, R224 ;  /* 0x000000e0ffe0023e */ /* 0x000fe400000000ff */
[----:B------:R-:W-:Y:S01]  /*3720*/  @P0 LOP3.LUT R197, R197, R119, RZ, 0xfc, !PT ;  /* 0x00000077c5c50212 */ /* 0x000fe200078efcff */
[----:B------:R-:W-:Y:S01]  /*3730*/  @P0 IMAD.WIDE.U32 R118, R118, 0x10000, RZ ;  /* 0x0001000076760825 */ /* 0x000fe200078e00ff */
[----:B------:R-:W-:Y:S01]  /*3740*/  @P0 PRMT R189, R214, 0x7610, R189 ;  /* 0x00007610d6bd0816 */ /* 0x000fe200000000bd */
[----:B------:R0:W-:Y:S01]  /*3750*/  STG.E.64 [R212.64], R104 ;  /* 0x00000068d4007986 */ /* 0x0001e2000c101b04 */
[----:B------:R-:W-:Y:S02]  /*3760*/  @P0 PRMT R190, R224, 0x7610, R190 ;  /* 0x00007610e0be0816 */ /* 0x000fe400000000be */
[----:B------:R-:W-:Y:S01]  /*3770*/  @P0 IADD3 R222, P5, R182, c[0x0][0x258], RZ ;  /* 0x00009600b6de0a10 */ /* 0x000fe20007fbe0ff */
[----:B------:R-:W4:Y:S01]  /*3780*/  LDG.E.64 R220, [R220.64] ;  /* 0x00000004dcdc7981 */ /* 0x000f22000c1e1b00 */
[----:B------:R-:W-:-:S02]  /*3790*/  @P0 F2FP.PACK_AB R238, RZ, R238 ;  /* 0x000000eeffee023e */ /* 0x000fc400000000ff */
[----:B------:R-:W-:Y:S02]  /*37a0*/  IADD3 R182, P4, R182, c[0x0][0x248], RZ ;  /* 0x00009200b6b67a10 */ /* 0x000fe40007f9e0ff */
[----:B------:R-:W-:Y:S02]  /*37b0*/  IADD3 R224, P3, R180, c[0x0][0x170], RZ ;  /* 0x00005c00b4e07a10 */ /* 0x000fe40007f7e0ff */
[----:B------:R-:W-:Y:S02]  /*37c0*/  @P0 LOP3.LUT R194, R118, 0xffff, R189, 0xf8, !PT ;  /* 0x0000ffff76c20812 */ /* 0x000fe400078ef8bd */
[----:B------:R-:W-:Y:S02]  /*37d0*/  @P0 LOP3.LUT R118, R190, 0xffff, RZ, 0xc0, !PT ;  /* 0x0000ffffbe760812 */ /* 0x000fe400078ec0ff */
[----:B------:R-:W-:Y:S02]  /*37e0*/  @P0 IADD3.X R223, R181, c[0x0][0x25c], RZ, P5, !PT ;  /* 0x00009700b5df0a10 */ /* 0x000fe40002ffe4ff */
[----:B------:R-:W-:-:S02]  /*37f0*/  @P0 PRMT R190, R238, 0x7610, R190 ;  /* 0x00007610eebe0816 */ /* 0x000fc400000000be */
[----:B------:R-:W-:Y:S02]  /*3800*/  IADD3.X R183, R181, c[0x0][0x24c], RZ, P4, !PT ;  /* 0x00009300b5b77a10 */ /* 0x000fe400027fe4ff */
[----:B------:R-:W-:Y:S02]  /*3810*/  IADD3.X R225, R179, c[0x0][0x174], RZ, P3, !PT ;  /* 0x00005d00b3e17a10 */ /* 0x000fe40001ffe4ff */
[C---:B------:R-:W-:Y:S02]  /*3820*/  @P0 IADD3 R238, P4, R180.reuse, c[0x0][0x258], RZ ;  /* 0x00009600b4ee0a10 */ /* 0x040fe40007f9e0ff */
[----:B------:R-:W-:Y:S01]  /*3830*/  IADD3 R180, P5, R180, c[0x0][0x248], RZ ;  /* 0x00009200b4b47a10 */ /* 0x000fe20007fbe0ff */
[----:B------:R-:W-:Y:S01]  /*3840*/  @P0 STG.E.64 [R222.64], R196 ;  /* 0x000000c4de000986 */ /* 0x000fe2000c101b04 */
[----:B------:R-:W-:Y:S01]  /*3850*/  @P0 LOP3.LUT R195, R195, R119, RZ, 0xfc, !PT ;  /* 0x00000077c3c30212 */ /* 0x000fe200078efcff */
[----:B------:R-:W-:Y:S01]  /*3860*/  @P0 IMAD.WIDE.U32 R118, R118, 0x10000, RZ ;  /* 0x0001000076760825 */ /* 0x000fe200078e00ff */
[----:B------:R-:W-:Y:S01]  /*3870*/  IADD3.X R181, R179, c[0x0][0x24c], RZ, P5, !PT ;  /* 0x00009300b3b57a10 */ /* 0x000fe20002ffe4ff */
[----:B------:R1:W-:Y:S01]  /*3880*/  STG.E.64 [R182.64], R114 ;  /* 0x00000072b6007986 */ /* 0x0003e2000c101b04 */
[----:B0-----:R-:W-:-:S03]  /*3890*/  IADD3 R104, P5, R178, c[0x0][0x170], RZ ;  /* 0x00005c00b2687a10 */ /* 0x001fc60007fbe0ff */
[----:B------:R-:W4:Y:S01]  /*38a0*/  LDG.E.64 R224, [R224.64] ;  /* 0x00000004e0e07981 */ /* 0x000f22000c1e1b00 */
[----:B------:R-:W-:Y:S01]  /*38b0*/  @P0 LOP3.LUT R119, R199, R119, RZ, 0xfc, !PT ;  /* 0x00000077c7770212 */ /* 0x000fe200078efcff */
[----:B------:R-:W-:Y:S01]  /*38c0*/  FMUL.FTZ R199, R236, R171 ;  /* 0x000000abecc77220 */ /* 0x000fe20000410000 */
[----:B------:R-:W-:Y:S02]  /*38d0*/  @P0 IADD3.X R239, R179, c[0x0][0x25c], RZ, P4, !PT ;  /* 0x00009700b3ef0a10 */ /* 0x000fe400027fe4ff */
[----:B------:R-:W-:Y:S02]  /*38e0*/  IADD3.X R105, R177, c[0x0][0x174], RZ, P5, !PT ;  /* 0x00005d00b1697a10 */ /* 0x000fe40002ffe4ff */
[----:B------:R-:W-:Y:S01]  /*38f0*/  @P0 F2FP.PACK_AB R210, RZ, R210 ;  /* 0x000000d2ffd2023e */ /* 0x000fe200000000ff */
[----:B------:R-:W-:Y:S01]  /*3900*/  @P0 STG.E.64 [R238.64], R194 ;  /* 0x000000c2ee000986 */ /* 0x000fe2000c101b04 */
[----:B-1----:R-:W-:-:S03]  /*3910*/  FMUL.FTZ R182, R52, R199 ;  /* 0x000000c734b67220 */ /* 0x002fc60000410000 */
[----:B------:R0:W-:Y:S01]  /*3920*/  STG.E.64 [R180.64], R110 ;  /* 0x0000006eb4007986 */ /* 0x0001e2000c101b04 */
[----:B------:R-:W-:Y:S02]  /*3930*/  @P0 PRMT R189, R210, 0x7610, R189 ;  /* 0x00007610d2bd0816 */ /* 0x000fe400000000bd */
[C---:B------:R-:W-:Y:S01]  /*3940*/  IADD3 R196, P3, R178.reuse, c[0x0][0x248], RZ ;  /* 0x00009200b2c47a10 */ /* 0x040fe20007f7e0ff */
[----:B------:R-:W4:Y:S01]  /*3950*/  LDG.E.64 R104, [R104.64] ;  /* 0x0000000468687981 */ /* 0x000f22000c1e1b00 */
[----:B------:R-:W-:Y:S02]  /*3960*/  @P0 IADD3 R212, P4, R178, c[0x0][0x258], RZ ;  /* 0x00009600b2d40a10 */ /* 0x000fe40007f9e0ff */
[----:B------:R-:W-:Y:S02]  /*3970*/  IADD3 R178, P5, R176, c[0x0][0x170], RZ ;  /* 0x00005c00b0b27a10 */ /* 0x000fe40007fbe0ff */
[----:B------:R-:W-:Y:S01]  /*3980*/  @P0 F2FP.PACK_AB R240, RZ, R240 ;  /* 0x000000f0fff0023e */ /* 0x000fe200000000ff */
[----:B0-----:R-:W0:Y:S01]  /*3990*/  F2F.F16.F32 R111, R182 ;  /* 0x000000b6006f7304 */ /* 0x001e220000200800 */
[----:B------:R-:W-:-:S02]  /*39a0*/  @P0 LOP3.LUT R118, R118, 0xffff, R189, 0xf8, !PT ;  /* 0x0000ffff76760812 */ /* 0x000fc400078ef8bd */
[C---:B------:R-:W-:Y:S02]  /*39b0*/  @P0 IADD3.X R213, R177.reuse, c[0x0][0x25c], RZ, P4, !PT ;  /* 0x00009700b1d50a10 */ /* 0x040fe400027fe4ff */
[----:B------:R-:W-:Y:S02]  /*39c0*/  IADD3.X R197, R177, c[0x0][0x24c], RZ, P3, !PT ;  /* 0x00009300b1c57a10 */ /* 0x000fe40001ffe4ff */
[----:B------:R-:W-:Y:S02]  /*39d0*/  IADD3.X R179, R175, c[0x0][0x174], RZ, P5, !PT ;  /* 0x00005d00afb37a10 */ /* 0x000fe40002ffe4ff */
[----:B------:R-:W-:Y:S01]  /*39e0*/  @P0 LOP3.LUT R114, R190, 0xffff, RZ, 0xc0, !PT ;  /* 0x0000ffffbe720812 */ /* 0x000fe200078ec0ff */
[----:B------:R-:W-:Y:S01]  /*39f0*/  @P0 STG.E.64 [R212.64], R118 ;  /* 0x00000076d4000986 */ /* 0x000fe2000c101b04 */
[----:B------:R-:W-:Y:S02]  /*3a00*/  @P0 PRMT R191, R240, 0x7610, R191 ;  /* 0x00007610f0bf0816 */ /* 0x000fe400000000bf */
[----:B------:R-:W-:Y:S01]  /*3a10*/  @P0 F2FP.PACK_AB R210, RZ, R236 ;  /* 0x000000ecffd2023e */ /* 0x000fe200000000ff */
[----:B------:R1:W-:Y:S01]  /*3a20*/  STG.E.64 [R196.64], R108 ;  /* 0x0000006cc4007986 */ /* 0x0003e2000c101b04 */
[----:B------:R-:W-:Y:S01]  /*3a30*/  IADD3 R110, P4, R176, c[0x0][0x248], RZ ;  /* 0x00009200b06e7a10 */ /* 0x000fe20007f9e0ff */
[----:B------:R-:W-:Y:S01]  /*3a40*/  @P0 IMAD.WIDE.U32 R114, R114, 0x10000, RZ ;  /* 0x0001000072720825 */ /* 0x000fe200078e00ff */
[----:B------:R-:W-:Y:S01]  /*3a50*/  @P0 PRMT R189, R210, 0x7610, R189 ;  /* 0x00007610d2bd0816 */ /* 0x000fe200000000bd */
[----:B------:R-:W4:Y:S01]  /*3a60*/  LDG.E.64 R178, [R178.64] ;  /* 0x00000004b2b27981 */ /* 0x000f22000c1e1b00 */
[----:B------:R-:W-:-:S02]  /*3a70*/  @P0 IADD3 R176, P3, R176, c[0x0][0x258], RZ ;  /* 0x00009600b0b00a10 */ /* 0x000fc40007f7e0ff */
[----:B------:R-:W-:Y:S02]  /*3a80*/  @P0 PRMT R181, R191, 0x5410, R192 ;  /* 0x00005410bfb50816 */ /* 0x000fe400000000c0 */
[----:B------:R-:W-:Y:S02]  /*3a90*/  IADD3 R180, P5, R174, c[0x0][0x170], RZ ;  /* 0x00005c00aeb47a10 */ /* 0x000fe40007fbe0ff */
[----:B------:R-:W-:Y:S02]  /*3aa0*/  @P0 IADD3.X R177, R175, c[0x0][0x25c], RZ, P3, !PT ;  /* 0x00009700afb10a10 */ /* 0x000fe40001ffe4ff */
[----:B------:R-:W-:Y:S02]  /*3ab0*/  @P0 LOP3.LUT R115, R181, R115, RZ, 0xfc, !PT ;  /* 0x00000073b5730212 */ /* 0x000fe400078efcff */
[----:B------:R-:W-:Y:S02]  /*3ac0*/  @P0 LOP3.LUT R114, R114, 0xffff, R189, 0xf8, !PT ;  /* 0x0000ffff72720812 */ /* 0x000fe400078ef8bd */
[----:B0-----:R-:W-:-:S02]  /*3ad0*/  LOP3.LUT R184, R198, R111, RZ, 0xfc, !PT ;  /* 0x0000006fc6b87212 */ /* 0x001fc400078efcff */
        /* <DEDUP_REMOVED lines=22> */
[----:B------:R-:W-:Y:S02]  /*3c40*/  @P1 FADD.FTZ R114, R114, R109 ;  /* 0x0000006d72721221 */ /* 0x000fe40000010000 */
[----:B------:R-:W-:-:S03]  /*3c50*/  @P1 FADD.FTZ R116, R116, R111 ;  /* 0x0000006f74741221 */ /* 0x000fc60000010000 */
[----:B------:R-:W-:Y:S02]  /*3c60*/  @P0 F2FP.PACK_AB R111, RZ, R114 ;  /* 0x00000072ff6f023e */ /* 0x000fe400000000ff */
[----:B------:R-:W-:Y:S02]  /*3c70*/  @P1 MOV R108, R168 ;  /* 0x000000a8006c1202 */ /* 0x000fe40000000f00 */
[----:B------:R-:W-:Y:S02]  /*3c80*/  @P0 PRMT R191, R111, 0x7610, R191 ;  /* 0x000076106fbf0816 */ /* 0x000fe400000000bf */
[----:B--2---:R-:W-:Y:S02]  /*3c90*/  MOV R111, R112 ;  /* 0x00000070006f7202 */ /* 0x004fe40000000f00 */
[----:B------:R-:W-:Y:S01]  /*3ca0*/  @P0 F2FP.PACK_AB R115, RZ, R116 ;  /* 0x00000074ff73023e */ /* 0x000fe200000000ff */
[----:B------:R-:W-:Y:S01]  /*3cb0*/  FADD.FTZ R241, R242, -R241 ;  /* 0x800000f1f2f17221 */ /* 0x000fe20000010000 */
[----:B------:R-:W-:-:S02]  /*3cc0*/  @P1 HADD2.F32 R109, -RZ, R108.H0_H0 ;  /* 0x2000006cff6d1230 */ /* 0x000fc40000004100 */
[----:B------:R-:W-:Y:S01]  /*3cd0*/  @P0 PRMT R192, R115, 0x7610, R192 ;  /* 0x0000761073c00816 */ /* 0x000fe200000000c0 */
[----:B------:R-:W-:Y:S01]  /*3ce0*/  HADD2.F32 R111, -RZ, R111.H0_H0 ;  /* 0x2000006fff6f7230 */ /* 0x000fe20000004100 */
[--C-:B------:R-:W-:Y:S01]  /*3cf0*/  SHF.R.U32.HI R115, RZ, 0x10, R113.reuse ;  /* 0x00000010ff737819 */ /* 0x100fe20000011671 */
[----:B------:R-:W-:Y:S01]  /*3d00*/  FMUL.FTZ R172, R172, R241 ;  /* 0x000000f1acac7220 */ /* 0x000fe20000410000 */
[----:B------:R-:W-:Y:S02]  /*3d10*/  SHF.R.U64 R112, R112, 0x10, R113 ;  /* 0x0000001070707819 */ /* 0x000fe40000001271 */
[----:B------:R-:W-:Y:S01]  /*3d20*/  FFMA.FTZ R26, R111, R207, R26 ;  /* 0x000000cf6f1a7223 */ /* 0x000fe2000001001a */
[----:B------:R-:W-:Y:S01]  /*3d30*/  HADD2.F32 R111, -RZ, R115.H0_H0 ;  /* 0x20000073ff6f7230 */ /* 0x000fe20000004100 */
[----:B------:R-:W-:Y:S01]  /*3d40*/  @P1 FADD.FTZ R172, R172, R109 ;  /* 0x0000006dacac1221 */ /* 0x000fe20000010000 */
[----:B---3--:R-:W-:Y:S01]  /*3d50*/  SHF.R.U64 R115, R106, 0x10, R107 ;  /* 0x000000106a737819 */ /* 0x008fe2000000126b */
[----:B------:R-:W-:Y:S01]  /*3d60*/  FMUL.FTZ R109, R114, R171 ;  /* 0x000000ab726d7220 */ /* 0x000fe20000410000 */
[----:B------:R-:W-:Y:S01]  /*3d70*/  MOV R114, R113 ;  /* 0x0000007100727202 */ /* 0x000fe20000000f00 */
[----:B------:R-:W-:Y:S01]  /*3d80*/  HADD2.F32 R112, -RZ, R112.H0_H0 ;  /* 0x20000070ff707230 */ /* 0x000fe20000004100 */
[----:B------:R-:W-:Y:S01]  /*3d90*/  MOV R113, R106 ;  /* 0x0000006a00717202 */ /* 0x000fe20000000f00 */
[----:B------:R-:W-:Y:S01]  /*3da0*/  FFMA.FTZ R27, R111, R204, R27 ;  /* 0x000000cc6f1b7223 */ /* 0x000fe2000001001b */
[----:B------:R-:W-:-:S02]  /*3db0*/  HADD2.F32 R111, -RZ, R115.H0_H0 ;  /* 0x20000073ff6f7230 */ /* 0x000fc40000004100 */
[----:B------:R-:W-:Y:S01]  /*3dc0*/  FFMA.FTZ R25, R112, R206, R25 ;  /* 0x000000ce70197223 */ /* 0x000fe20000010019 */
[----:B------:R-:W-:Y:S01]  /*3dd0*/  HADD2.F32 R106, -RZ, R113.H0_H0 ;  /* 0x20000071ff6a7230 */ /* 0x000fe20000004100 */
[----:B------:R-:W-:Y:S02]  /*3de0*/  MOV R112, R107 ;  /* 0x0000006b00707202 */ /* 0x000fe40000000f00 */
[----:B------:R-:W-:Y:S01]  /*3df0*/  SHF.R.U32.HI R113, RZ, 0x10, R107 ;  /* 0x00000010ff717819 */ /* 0x000fe2000001166b */
[----:B------:R-:W-:Y:S02]  /*3e00*/  FFMA.FTZ R29, R111, R202, R29 ;  /* 0x000000ca6f1d7223 */ /* 0x000fe4000001001d */
[----:B------:R-:W-:Y:S01]  /*3e10*/  FFMA.FTZ R30, R106, R203, R30 ;  /* 0x000000cb6a1e7223 */ /* 0x000fe2000001001e */
[----:B------:R-:W-:Y:S02]  /*3e20*/  HADD2.F32 R112, -RZ, R112.H0_H0 ;  /* 0x20000070ff707230 */ /* 0x000fe40000004100 */
[----:B------:R-:W-:-:S03]  /*3e30*/  HADD2.F32 R106, -RZ, R113.H0_H0 ;  /* 0x20000071ff6a7230 */ /* 0x000fc60000004100 */
[----:B------:R-:W-:Y:S02]  /*3e40*/  FFMA.FTZ R32, R112, R193, R32 ;  /* 0x000000c170207223 */ /* 0x000fe40000010020 */
[----:B------:R-:W-:Y:S01]  /*3e50*/  FFMA.FTZ R31, R106, R200, R31 ;  /* 0x000000c86a1f7223 */ /* 0x000fe2000001001f */
[----:B------:R-:W-:-:S04]  /*3e60*/  @P0 F2FP.PACK_AB R108, RZ, R110 ;  /* 0x0000006eff6c023e */ /* 0x000fc800000000ff */
[----:B------:R-:W-:Y:S01]  /*3e70*/  @P0 PRMT R190, R108, 0x7610, R190 ;  /* 0x000076106cbe0816 */ /* 0x000fe200000000be */
[-C--:B------:R-:W-:Y:S02]  /*3e80*/  FMUL.FTZ R108, R110, R171.reuse ;  /* 0x000000ab6e6c7220 */ /* 0x080fe40000410000 */
[-C--:B------:R-:W-:Y:S02]  /*3e90*/  FMUL.FTZ R110, R116, R171.reuse ;  /* 0x000000ab746e7220 */ /* 0x080fe40000410000 */
[----:B------:R-:W-:Y:S01]  /*3ea0*/  FMUL.FTZ R171, R172, R171 ;  /* 0x000000abacab7220 */ /* 0x000fe20000410000 */
[----:B------:R-:W-:-:S05]  /*3eb0*/  HADD2.F32 R114, -RZ, R114.H0_H0 ;  /* 0x20000072ff727230 */ /* 0x000fca0000004100 */
[----:B------:R-:W-:Y:S01]  /*3ec0*/  FFMA.FTZ R28, R114, R205, R28 ;  /* 0x000000cd721c7223 */ /* 0x000fe2000001001c */
[----:B------:R-:W-:-:S04]  /*3ed0*/  @P0 F2FP.PACK_AB R172, RZ, R172 ;  /* 0x000000acffac023e */ /* 0x000fc800000000ff */
[----:B------:R-:W-:Y:S02]  /*3ee0*/  @P0 PRMT R189, R172, 0x7610, R189 ;  /* 0x00007610acbd0816 */ /* 0x000fe400000000bd */
[----:B----4-:R-:W-:Y:S02]  /*3ef0*/  MOV R107, R220 ;  /* 0x000000dc006b7202 */ /* 0x010fe40000000f00 */
[----:B------:R-:W-:-:S03]  /*3f00*/  SHF.R.U64 R111, R220, 0x10, R221 ;  /* 0x00000010dc6f7819 */ /* 0x000fc600000012dd */
[----:B------:R-:W-:Y:S02]  /*3f10*/  HADD2.F32 R107, -RZ, R107.H0_H0 ;  /* 0x2000006bff6b7230 */ /* 0x000fe40000004100 */
[----:B------:R-:W-:Y:S01]  /*3f20*/  HADD2.F32 R111, -RZ, R111.H0_H0 ;  /* 0x2000006fff6f7230 */ /* 0x000fe20000004100 */
[----:B------:R-:W-:Y:S02]  /*3f30*/  MOV R112, R221 ;  /* 0x000000dd00707202 */ /* 0x000fe40000000f00 */
[----:B------:R-:W-:Y:S01]  /*3f40*/  FFMA.FTZ R34, R107, R201, R34 ;  /* 0x000000c96b227223 */ /* 0x000fe20000010022 */
[----:B------:R-:W-:Y:S01]  /*3f50*/  SHF.R.U32.HI R106, RZ, 0x10, R221 ;  /* 0x00000010ff6a7819 */ /* 0x000fe200000116dd */
[----:B------:R-:W-:Y:S01]  /*3f60*/  FFMA.FTZ R33, R111, R186, R33 ;  /* 0x000000ba6f217223 */ /* 0x000fe20000010021 */
[----:B------:R-:W-:-:S03]  /*3f70*/  HADD2.F32 R112, -RZ, R112.H0_H0 ;  /* 0x20000070ff707230 */ /* 0x000fc60000004100 */
[----:B------:R-:W-:Y:S02]  /*3f80*/  HADD2.F32 R106, -RZ, R106.H0_H0 ;  /* 0x2000006aff6a7230 */ /* 0x000fe40000004100 */
[----:B------:R-:W-:Y:S01]  /*3f90*/  FFMA.FTZ R36, R112, R209, R36 ;  /* 0x000000d170247223 */ /* 0x000fe20000010024 */
[----:B------:R-:W-:Y:S02]  /*3fa0*/  MOV R107, R224 ;  /* 0x000000e0006b7202 */ /* 0x000fe40000000f00 */
[----:B------:R-:W-:-:S03]  /*3fb0*/  SHF.R.U64 R111, R224, 0x10, R225 ;  /* 0x00000010e06f7819 */ /* 0x000fc600000012e1 */
[----:B------:R-:W-:Y:S01]  /*3fc0*/  HADD2.F32 R107, -RZ, R107.H0_H0 ;  /* 0x2000006bff6b7230 */ /* 0x000fe20000004100 */
[----:B------:R-:W-:Y:S01]  /*3fd0*/  MOV R113, R225 ;  /* 0x000000e100717202 */ /* 0x000fe20000000f00 */
[----:B------:R-:W-:Y:S01]  /*3fe0*/  HADD2.F32 R111, -RZ, R111.H0_H0 ;  /* 0x2000006fff6f7230 */ /* 0x000fe20000004100 */
[----:B------:R-:W-:Y:S01]  /*3ff0*/  SHF.R.U32.HI R224, RZ, 0x10, R225 ;  /* 0x00000010ffe07819 */ /* 0x000fe200000116e1 */
[----:B------:R-:W-:Y:S02]  /*4000*/  FFMA.FTZ R35, R106, R208, R35 ;  /* 0x000000d06a237223 */ /* 0x000fe40000010023 */
[----:B------:R-:W-:Y:S01]  /*4010*/  FFMA.FTZ R38, R107, R211, R38 ;  /* 0x000000d36b267223 */ /* 0x000fe20000010026 */
[----:B------:R-:W-:Y:S01]  /*4020*/  HADD2.F32 R112, -RZ, R113.H0_H0 ;  /* 0x20000071ff707230 */ /* 0x000fe20000004100 */
[----:B------:R-:W-:Y:S01]  /*4030*/  FFMA.FTZ R37, R111, R228, R37 ;  /* 0x000000e46f257223 */ /* 0x000fe20000010025 */
[----:B------:R-:W-:Y:S01]  /*4040*/  HADD2.F32 R106, -RZ, R224.H0_H0 ;  /* 0x200000e0ff6a7230 */ /* 0x000fe20000004100 */
[----:B------:R-:W-:-:S02]  /*4050*/  MOV R107, R104 ;  /* 0x00000068006b7202 */ /* 0x000fc40000000f00 */
[----:B------:R-:W-:Y:S02]  /*4060*/  SHF.R.U64 R113, R104, 0x10, R105 ;  /* 0x0000001068717819 */ /* 0x000fe40000001269 */
[----:B------:R-:W-:Y:S01]  /*4070*/  MOV R111, R105 ;  /* 0x00000069006f7202 */ /* 0x000fe20000000f00 */
[----:B------:R-:W-:Y:S01]  /*4080*/  HADD2.F32 R104, -RZ, R107.H0_H0 ;  /* 0x2000006bff687230 */ /* 0x000fe20000004100 */
[----:B------:R-:W-:Y:S01]  /*4090*/  FFMA.FTZ R39, R106, R232, R39 ;  /* 0x000000e86a277223 */ /* 0x000fe20000010027 */
[----:B------:R-:W-:Y:S01]  /*40a0*/  SHF.R.U32.HI R105, RZ, 0x10, R105 ;  /* 0x00000010ff697819 */ /* 0x000fe20000011669 */
[----:B------:R-:W-:Y:S02]  /*40b0*/  HADD2.F32 R106, -RZ, R113.H0_H0 ;  /* 0x20000071ff6a7230 */ /* 0x000fe40000004100 */
[----:B------:R-:W-:Y:S01]  /*40c0*/  HADD2.F32 R107, -RZ, R111.H0_H0 ;  /* 0x2000006fff6b7230 */ /* 0x000fe20000004100 */
[----:B------:R-:W-:Y:S02]  /*40d0*/  FFMA.FTZ R40, R112, R215, R40 ;  /* 0x000000d770287223 */ /* 0x000fe40000010028 */
[----:B------:R-:W-:Y:S01]  /*40e0*/  FFMA.FTZ R42, R104, R219, R42 ;  /* 0x000000db682a7223 */ /* 0x000fe2000001002a */
[----:B------:R-:W-:Y:S01]  /*40f0*/  HADD2.F32 R104, -RZ, R105.H0_H0 ;  /* 0x20000069ff687230 */ /* 0x000fe20000004100 */
[----:B------:R-:W-:-:S02]  /*4100*/  FMUL.FTZ R112, R48, R171 ;  /* 0x000000ab30707220 */ /* 0x000fc40000410000 */
[----:B------:R-:W-:Y:S02]  /*4110*/  FFMA.FTZ R41, R106, R250, R41 ;  /* 0x000000fa6a297223 */ /* 0x000fe40000010029 */
[----:B------:R-:W-:Y:S01]  /*4120*/  FFMA.FTZ R44, R107, R217, R44 ;  /* 0x000000d96b2c7223 */ /* 0x000fe2000001002c */
[----:B------:R0:W1:Y:S01]  /*4130*/  F2F.F16.F32 R115, R112 ;  /* 0x0000007000737304 */ /* 0x0000620000200800 */
[----:B------:R-:W-:Y:S02]  /*4140*/  FFMA.FTZ R43, R104, R230, R43 ;  /* 0x000000e6682b7223 */ /* 0x000fe4000001002b */
[----:B------:R-:W-:Y:S01]  /*4150*/  FMUL.FTZ R113, R51, R110 ;  /* 0x0000006e33717220 */ /* 0x000fe20000410000 */
[----:B------:R-:W-:Y:S02]  /*4160*/  MOV R105, R178 ;  /* 0x000000b200697202 */ /* 0x000fe40000000f00 */
[----:B------:R-:W-:Y:S02]  /*4170*/  SHF.R.U64 R107, R178, 0x10, R179 ;  /* 0x00000010b26b7819 */ /* 0x000fe400000012b3 */
[----:B------:R-:W-:Y:S01]  /*4180*/  MOV R106, R179 ;  /* 0x000000b3006a7202 */ /* 0x000fe20000000f00 */
[----:B0-----:R-:W-:Y:S01]  /*4190*/  FMUL.FTZ R112, R50, R109 ;  /* 0x0000006d32707220 */ /* 0x001fe20000410000 */
[----:B------:R-:W-:Y:S01]  /*41a0*/  HADD2.F32 R104, -RZ, R105.H0_H0 ;  /* 0x20000069ff687230 */ /* 0x000fe20000004100 */
[----:B------:R-:W-:Y:S01]  /*41b0*/  FMUL.FTZ R111, R49, R108 ;  /* 0x0000006c316f7220 */ /* 0x000fe20000410000 */
[----:B------:R-:W-:-:S02]  /*41c0*/  HADD2.F32 R105, -RZ, R107.H0_H0 ;  /* 0x2000006bff697230 */ /* 0x000fc40000004100 */
[----:B------:R-:W-:Y:S01]  /*41d0*/  HADD2.F32 R106, -RZ, R106.H0_H0 ;  /* 0x2000006aff6a7230 */ /* 0x000fe20000004100 */
[----:B------:R-:W0:Y:S01]  /*41e0*/  F2F.F16.F32 R112, R112 ;  /* 0x0000007000707304 */ /* 0x000e220000200800 */
[----:B------:R-:W-:Y:S01]  /*41f0*/  SHF.R.U32.HI R178, RZ, 0x10, R179 ;  /* 0x00000010ffb27819 */ /* 0x000fe200000116b3 */
[----:B------:R-:W-:Y:S02]  /*4200*/  FFMA.FTZ R45, R105, R234, R45 ;  /* 0x000000ea692d7223 */ /* 0x000fe4000001002d */
[----:B------:R-:W-:-:S04]  /*4210*/  FFMA.FTZ R120, R106, R227, R120 ;  /* 0x000000e36a787223 */ /* 0x000fc80000010078 */
[----:B------:R-:W2:Y:S01]  /*4220*/  F2F.F16.F32 R113, R113 ;  /* 0x0000007100717304 */ /* 0x000ea20000200800 */
[----:B------:R-:W-:Y:S01]  /*4230*/  FFMA.FTZ R46, R104, R199, R46 ;  /* 0x000000c7682e7223 */ /* 0x000fe2000001002e */
[----:B------:R-:W-:Y:S01]  /*4240*/  HADD2.F32 R104, -RZ, R178.H0_H0 ;  /* 0x200000b2ff687230 */ /* 0x000fe20000004100 */
[----:B------:R-:W-:-:S05]  /*4250*/  MOV R105, R180 ;  /* 0x000000b400697202 */ /* 0x000fca0000000f00 */
[----:B------:R3:W4:Y:S01]  /*4260*/  F2F.F16.F32 R114, R111 ;  /* 0x0000006f00727304 */ /* 0x0007220000200800 */
[--C-:B------:R-:W-:Y:S02]  /*4270*/  SHF.R.U64 R106, R180, 0x10, R181.reuse ;  /* 0x00000010b46a7819 */ /* 0x100fe400000012b5 */
[----:B------:R-:W-:Y:S01]  /*4280*/  MOV R107, R181 ;  /* 0x000000b5006b7202 */ /* 0x000fe20000000f00 */
[----:B------:R-:W-:Y:S01]  /*4290*/  HADD2.F32 R105, -RZ, R105.H0_H0 ;  /* 0x20000069ff697230 */ /* 0x000fe20000004100 */
[----:B---3--:R-:W-:Y:S01]  /*42a0*/  SHF.R.U32.HI R111, RZ, 0x10, R181 ;  /* 0x00000010ff6f7819 */ /* 0x008fe200000116b5 */
[----:B------:R-:W-:Y:S02]  /*42b0*/  HADD2.F32 R106, -RZ, R106.H0_H0 ;  /* 0x2000006aff6a7230 */ /* 0x000fe40000004100 */
[----:B------:R-:W-:Y:S02]  /*42c0*/  HADD2.F32 R107, -RZ, R107.H0_H0 ;  /* 0x2000006bff6b7230 */ /* 0x000fe40000004100 */
[----:B------:R-:W-:Y:S01]  /*42d0*/  HADD2.F32 R111, -RZ, R111.H0_H0 ;  /* 0x2000006fff6f7230 */ /* 0x000fe20000004100 */
[----:B------:R-:W-:-:S02]  /*42e0*/  FFMA.FTZ R47, R104, R226, R47 ;  /* 0x000000e2682f7223 */ /* 0x000fc4000001002f */
[----:B------:R-:W-:Y:S02]  /*42f0*/  FFMA.FTZ R122, R105, R171, R122 ;  /* 0x000000ab697a7223 */ /* 0x000fe4000001007a */
[----:B------:R-:W-:Y:S02]  /*4300*/  FFMA.FTZ R121, R106, R108, R121 ;  /* 0x0000006c6a797223 */ /* 0x000fe40000010079 */
        /* <DEDUP_REMOVED lines=11> */
.L_x_7327:
        /* <DEDUP_REMOVED lines=12> */
.L_x_7328:
        /* <DEDUP_REMOVED lines=62> */
.L_x_7324:
        /* <DEDUP_REMOVED lines=31> */
.L_x_7325:
[----:B------:R-:W-:Y:S01]  /*4a50*/  HFMA2.MMA R113, -RZ, RZ, 0, 9.5367431640625e-07 ;  /* 0x00000010ff717435 */ /* 0x000fe200000001ff */
[----:B------:R-:W-:-:S02]  /*4a60*/  MOV R106, R110 ;  /* 0x0000006e006a7202 */ /* 0x000fc40000000f00 */
[----:B------:R-:W-:Y:S02]  /*4a70*/  MOV R108, 0x1f ;  /* 0x0000001f006c7802 */ /* 0x000fe40000000f00 */
[----:B------:R-:W-:Y:S02]  /*4a80*/  MOV R115, 0xffffffff ;  /* 0xffffffff00737802 */ /* 0x000fe40000000f00 */
[----:B------:R-:W-:Y:S02]  /*4a90*/  MOV R104, 0x4ab0 ;  /* 0x00004ab000687802 */ /* 0x000fe40000000f00 */
[----:B-----5:R-:W-:Y:S05]  /*4aa0*/  CALL.REL.NOINC `($__internal_105_$__cuda_sm70_shflsync_down_p) ;  /* 0x0000046000007944 */ /* 0x020fea0003c00000 */
[----:B-1----:R-:W-:Y:S01]  /*4ab0*/  MOV R107, R106 ;  /* 0x0000006a006b7202 */ /* 0x002fe20000000f00 */
[----:B0-----:R-:W-:Y:S05]  /*4ac0*/  BRA `(.L_x_7330) ;  /* 0xffffd54000007947 */ /* 0x001fea000383ffff */
.L_x_7326:
[----:B------:R-:W-:Y:S01]  /*4ad0*/  HFMA2.MMA R113, -RZ, RZ, 0, 9.5367431640625e-07 ;  /* 0x00000010ff717435 */ /* 0x000fe200000001ff */
[----:B------:R-:W-:Y:S02]  /*4ae0*/  MOV R106, R109 ;  /* 0x0000006d006a7202 */ /* 0x000fe40000000f00 */
[----:B------:R-:W-:Y:S02]  /*4af0*/  MOV R108, 0x1f ;  /* 0x0000001f006c7802 */ /* 0x000fe40000000f00 */
[----:B------:R-:W-:-:S02]  /*4b00*/  MOV R115, 0xffffffff ;  /* 0xffffffff00737802 */ /* 0x000fc40000000f00 */
[----:B------:R-:W-:Y:S02]  /*4b10*/  MOV R104, 0x4b30 ;  /* 0x00004b3000687802 */ /* 0x000fe40000000f00 */
[----:B01---5:R-:W-:Y:S05]  /*4b20*/  CALL.REL.NOINC `($__internal_105_$__cuda_sm70_shflsync_down_p) ;  /* 0x000003e000007944 */ /* 0x023fea0003c00000 */
[----:B------:R-:W-:Y:S01]  /*4b30*/  FADD.FTZ R110, R110, R107 ;  /* 0x0000006b6e6e7221 */ /* 0x000fe20000010000 */
[----:B0-----:R-:W-:Y:S01]  /*4b40*/  HFMA2.MMA R113, -RZ, RZ, 0, 4.76837158203125e-07 ;  /* 0x00000008ff717435 */ /* 0x001fe200000001ff */
[----:B-1----:R-:W-:Y:S01]  /*4b50*/  FADD.FTZ R109, R109, R106 ;  /* 0x0000006a6d6d7221 */ /* 0x002fe20000010000 */
[----:B------:R-:W-:Y:S02]  /*4b60*/  MOV R108, 0x1f ;  /* 0x0000001f006c7802 */ /* 0x000fe40000000f00 */
[----:B------:R-:W-:Y:S02]  /*4b70*/  MOV R115, 0xffffffff ;  /* 0xffffffff00737802 */ /* 0x000fe40000000f00 */
[----:B------:R-:W-:Y:S02]  /*4b80*/  MOV R106, R110 ;  /* 0x0000006e006a7202 */ /* 0x000fe40000000f00 */
[----:B------:R-:W-:Y:S02]  /*4b90*/  MOV R104, 0x4bb0 ;  /* 0x00004bb000687802 */ /* 0x000fe40000000f00 */
[----:B------:R-:W-:Y:S05]  /*4ba0*/  CALL.REL.NOINC `($__internal_105_$__cuda_sm70_shflsync_down_p) ;  /* 0x0000036000007944 */ /* 0x000fea0003c00000 */
[----:B0-----:R-:W-:Y:S01]  /*4bb0*/  HFMA2.MMA R113, -RZ, RZ, 0, 4.76837158203125e-07 ;  /* 0x00000008ff717435 */ /* 0x001fe200000001ff */
[----:B-1----:R-:W-:Y:S01]  /*4bc0*/  IMAD.MOV.U32 R107, RZ, RZ, R106 ;  /* 0x000000ffff6b7224 */ /* 0x002fe200078e006a */
[----:B------:R-:W-:-:S02]  /*4bd0*/  MOV R106, R109 ;  /* 0x0000006d006a7202 */ /* 0x000fc40000000f00 */
[----:B------:R-:W-:Y:S02]  /*4be0*/  MOV R108, 0x1f ;  /* 0x0000001f006c7802 */ /* 0x000fe40000000f00 */
[----:B------:R-:W-:Y:S02]  /*4bf0*/  MOV R115, 0xffffffff ;  /* 0xffffffff00737802 */ /* 0x000fe40000000f00 */
[----:B------:R-:W-:Y:S02]  /*4c00*/  MOV R104, 0x4c20 ;  /* 0x00004c2000687802 */ /* 0x000fe40000000f00 */
[----:B------:R-:W-:Y:S05]  /*4c10*/  CALL.REL.NOINC `($__internal_105_$__cuda_sm70_shflsync_down_p) ;  /* 0x000002f000007944 */ /* 0x000fea0003c00000 */
[----:B------:R-:W-:Y:S01]  /*4c20*/  FADD.FTZ R110, R107, R110 ;  /* 0x0000006e6b6e7221 */ /* 0x000fe20000010000 */
[----:B0-----:R-:W-:Y:S01]  /*4c30*/  HFMA2.MMA R113, -RZ, RZ, 0, 2.384185791015625e-07 ;  /* 0x00000004ff717435 */ /* 0x001fe200000001ff */
[----:B-1----:R-:W-:Y:S01]  /*4c40*/  FADD.FTZ R109, R109, R106 ;  /* 0x0000006a6d6d7221 */ /* 0x002fe20000010000 */
[----:B------:R-:W-:Y:S02]  /*4c50*/  MOV R108, 0x1f ;  /* 0x0000001f006c7802 */ /* 0x000fe40000000f00 */
[----:B------:R-:W-:Y:S02]  /*4c60*/  MOV R115, 0xffffffff ;  /* 0xffffffff00737802 */ /* 0x000fe40000000f00 */
[----:B------:R-:W-:-:S02]  /*4c70*/  MOV R106, R110 ;  /* 0x0000006e006a7202 */ /* 0x000fc40000000f00 */
[----:B------:R-:W-:Y:S02]  /*4c80*/  MOV R104, 0x4ca0 ;  /* 0x00004ca000687802 */ /* 0x000fe40000000f00 */
[----:B------:R-:W-:Y:S05]  /*4c90*/  CALL.REL.NOINC `($__internal_105_$__cuda_sm70_shflsync_down_p) ;  /* 0x0000027000007944 */ /* 0x000fea0003c00000 */
[----:B0-----:R-:W-:Y:S01]  /*4ca0*/  HFMA2.MMA R113, -RZ, RZ, 0, 2.384185791015625e-07 ;  /* 0x00000004ff717435 */ /* 0x001fe200000001ff */
[----:B-1----:R-:W-:Y:S02]  /*4cb0*/  MOV R107, R106 ;  /* 0x0000006a006b7202 */ /* 0x002fe40000000f00 */
[----:B------:R-:W-:Y:S02]  /*4cc0*/  MOV R106, R109 ;  /* 0x0000006d006a7202 */ /* 0x000fe40000000f00 */
[----:B------:R-:W-:Y:S02]  /*4cd0*/  MOV R108, 0x1f ;  /* 0x0000001f006c7802 */ /* 0x000fe40000000f00 */
[----:B------:R-:W-:Y:S02]  /*4ce0*/  MOV R115, 0xffffffff ;  /* 0xffffffff00737802 */ /* 0x000fe40000000f00 */
[----:B------:R-:W-:Y:S02]  /*4cf0*/  MOV R104, 0x4d10 ;  /* 0x00004d1000687802 */ /* 0x000fe40000000f00 */
[----:B------:R-:W-:Y:S05]  /*4d00*/  CALL.REL.NOINC `($__internal_105_$__cuda_sm70_shflsync_down_p) ;  /* 0x0000020000007944 */ /* 0x000fea0003c00000 */
[----:B------:R-:W-:Y:S01]  /*4d10*/  FADD.FTZ R110, R107, R110 ;  /* 0x0000006e6b6e7221 */ /* 0x000fe20000010000 */
[----:B0-----:R-:W-:Y:S01]  /*4d20*/  HFMA2.MMA R113, -RZ, RZ, 0, 1.1920928955078125e-07 ;  /* 0x00000002ff717435 */ /* 0x001fe200000001ff */
[----:B-1----:R-:W-:Y:S01]  /*4d30*/  FADD.FTZ R111, R109, R106 ;  /* 0x0000006a6d6f7221 */ /* 0x002fe20000010000 */
[----:B------:R-:W-:-:S02]  /*4d40*/  MOV R108, 0x1f ;  /* 0x0000001f006c7802 */ /* 0x000fc40000000f00 */
[----:B------:R-:W-:Y:S02]  /*4d50*/  MOV R115, 0xffffffff ;  /* 0xffffffff00737802 */ /* 0x000fe40000000f00 */
[----:B------:R-:W-:Y:S02]  /*4d60*/  MOV R106, R110 ;  /* 0x0000006e006a7202 */ /* 0x000fe40000000f00 */
[----:B------:R-:W-:Y:S02]  /*4d70*/  MOV R104, 0x4d90 ;  /* 0x00004d9000687802 */ /* 0x000fe40000000f00 */
[----:B------:R-:W-:Y:S05]  /*4d80*/  CALL.REL.NOINC `($__internal_105_$__cuda_sm70_shflsync_down_p) ;  /* 0x0000018000007944 */ /* 0x000fea0003c00000 */
[----:B0-----:R-:W-:Y:S01]  /*4d90*/  HFMA2.MMA R113, -RZ, RZ, 0, 1.1920928955078125e-07 ;  /* 0x00000002ff717435 */ /* 0x001fe200000001ff */
[----:B-1----:R-:W-:Y:S02]  /*4da0*/  MOV R107, R106 ;  /* 0x0000006a006b7202 */ /* 0x002fe40000000f00 */
[----:B------:R-:W-:Y:S02]  /*4db0*/  MOV R106, R111 ;  /* 0x0000006f006a7202 */ /* 0x000fe40000000f00 */
[----:B------:R-:W-:Y:S02]  /*4dc0*/  MOV R108, 0x1f ;  /* 0x0000001f006c7802 */ /* 0x000fe40000000f00 */
[----:B------:R-:W-:-:S02]  /*4dd0*/  MOV R115, 0xffffffff ;  /* 0xffffffff00737802 */ /* 0x000fc40000000f00 */
[----:B------:R-:W-:Y:S02]  /*4de0*/  MOV R104, 0x4e00 ;  /* 0x00004e0000687802 */ /* 0x000fe40000000f00 */
[----:B------:R-:W-:Y:S05]  /*4df0*/  CALL.REL.NOINC `($__internal_105_$__cuda_sm70_shflsync_down_p) ;  /* 0x0000011000007944 */ /* 0x000fea0003c00000 */
[----:B------:R-:W-:Y:S01]  /*4e00*/  FADD.FTZ R109, R107, R110 ;  /* 0x0000006e6b6d7221 */ /* 0x000fe20000010000 */
[----:B0-----:R-:W-:Y:S01]  /*4e10*/  HFMA2.MMA R113, -RZ, RZ, 0, 5.9604644775390625e-08 ;  /* 0x00000001ff717435 */ /* 0x001fe200000001ff */
[----:B-1----:R-:W-:Y:S01]  /*4e20*/  FADD.FTZ R111, R111, R106 ;  /* 0x0000006a6f6f7221 */ /* 0x002fe20000010000 */
[----:B------:R-:W-:Y:S02]  /*4e30*/  MOV R108, 0x1f ;  /* 0x0000001f006c7802 */ /* 0x000fe40000000f00 */
[----:B------:R-:W-:Y:S02]  /*4e40*/  MOV R115, 0xffffffff ;  /* 0xffffffff00737802 */ /* 0x000fe40000000f00 */
[----:B------:R-:W-:Y:S02]  /*4e50*/  MOV R106, R109 ;  /* 0x0000006d006a7202 */ /* 0x000fe40000000f00 */
[----:B------:R-:W-:Y:S02]  /*4e60*/  MOV R104, 0x4e80 ;  /* 0x00004e8000687802 */ /* 0x000fe40000000f00 */
[----:B------:R-:W-:Y:S05]  /*4e70*/  CALL.REL.NOINC `($__internal_105_$__cuda_sm70_shflsync_down_p) ;  /* 0x0000009000007944 */ /* 0x000fea0003c00000 */
[----:B0-----:R-:W-:Y:S01]  /*4e80*/  HFMA2.MMA R113, -RZ, RZ, 0, 5.9604644775390625e-08 ;  /* 0x00000001ff717435 */ /* 0x001fe200000001ff */
[----:B-1----:R-:W-:-:S02]  /*4e90*/  MOV R116, R106 ;  /* 0x0000006a00747202 */ /* 0x002fc40000000f00 */
[----:B------:R-:W-:Y:S02]  /*4ea0*/  MOV R106, R111 ;  /* 0x0000006f006a7202 */ /* 0x000fe40000000f00 */
[----:B------:R-:W-:Y:S02]  /*4eb0*/  MOV R108, 0x1f ;  /* 0x0000001f006c7802 */ /* 0x000fe40000000f00 */
[----:B------:R-:W-:Y:S02]  /*4ec0*/  MOV R115, 0xffffffff ;  /* 0xffffffff00737802 */ /* 0x000fe40000000f00 */
[----:B------:R-:W-:Y:S02]  /*4ed0*/  MOV R104, 0x4ef0 ;  /* 0x00004ef000687802 */ /* 0x000fe40000000f00 */
[----:B------:R-:W-:Y:S05]  /*4ee0*/  CALL.REL.NOINC `($__internal_105_$__cuda_sm70_shflsync_down_p) ;  /* 0x0000002000007944 */ /* 0x000fea0003c00000 */
[----:B-1----:R-:W-:Y:S01]  /*4ef0*/  MOV R104, R106 ;  /* 0x0000006a00687202 */ /* 0x002fe20000000f00 */
[----:B0-----:R-:W-:Y:S05]  /*4f00*/  BRA `(.L_x_7331) ;  /* 0xffffd22000007947 */ /* 0x001fea000383ffff */
        .weak           $__internal_105_$__cuda_sm70_shflsync_down_p
        .type           $__internal_105_$__cuda_sm70_shflsync_down_p,@function
        .size           $__internal_105_$__cuda_sm70_shflsync_down_p,(.L_x_12981 - $__internal_105_$__cuda_sm70_shflsync_down_p)
$__internal_105_$__cuda_sm70_shflsync_down_p:
[----:B------:R-:W-:Y:S01]  /*4f10*/  HFMA2.MMA R105, -RZ, RZ, 0, 0 ;  /* 0x00000000ff697435 */ /* 0x000fe200000001ff */
[----:B------:R-:W-:Y:S04]  /*4f20*/  WARPSYNC R115 ;  /* 0x0000007300007348 */ /* 0x000fe80003800000 */
[----:B------:R0:W1:Y:S01]  /*4f30*/  SHFL.DOWN PT, R106, R106, R113, R108 ;  /* 0x080000716a6a7389 */ /* 0x00006200000e006c */
[----:B------:R-:W-:Y:S05]  /*4f40*/  RET.REL.NODEC R104 `(_ZN10layer_norm13ln_bwd_kernelINS_13Kernel_traitsIf6__halfS2_S2_fjLj7168ELj1ELj1ELj8ELj8ENS_18Kernel_traits_baseILj7168EfS2_S2_S2_fjLj256EEEEELb0ELb1ELb0ELb1EEEvNS_9BwdParamsE) ;  /* 0xffffb0b068007950 */ /* 0x000fea0003c3ffff */
.L_x_7332:
        /* <DEDUP_REMOVED lines=11> */
.L_x_12981:


//--------------------- .text._ZN10layer_norm13ln_bwd_kernelINS_13Kernel_traitsIf6__halfS2_S2_fjLj7168ELj1ELj1ELj8ELj8ENS_18Kernel_traits_baseILj7168EfS2_S2_S2_fjLj256EEEEELb0ELb1ELb1ELb0EEEvNS_9BwdParamsE --------------------------
	.section	.text._ZN10layer_norm13ln_bwd_kernelINS_13Kernel_traitsIf6__halfS2_S2_fjLj7168ELj1ELj1ELj8ELj8ENS_18Kernel_traits_baseILj7168EfS2_S2_S2_fjLj256EEEEELb0ELb1ELb1ELb0EEEvNS_9BwdParamsE,"ax",@progbits
	.sectioninfo	@"SHI_REGISTERS=250"
	.align	128
        .global         _ZN10layer_norm13ln_bwd_kernelINS_13Kernel_traitsIf6__halfS2_S2_fjLj7168ELj1ELj1ELj8ELj8ENS_18Kernel_traits_baseILj7168EfS2_S2_S2_fjLj256EEEEELb0ELb1ELb1ELb0EEEvNS_9BwdParamsE
        .type           _ZN10layer_norm13ln_bwd_kernelINS_13Kernel_traitsIf6__halfS2_S2_fjLj7168ELj1ELj1ELj8ELj8ENS_18Kernel_traits_baseILj7168EfS2_S2_S2_fjLj256EEEEELb0ELb1ELb1ELb0EEEvNS_9BwdParamsE,@function
        .size           _ZN10layer_norm13ln_bwd_kernelINS_13Kernel_traitsIf6__halfS2_S2_fjLj7168ELj1ELj1ELj8ELj8ENS_18Kernel_traits_baseILj7168EfS2_S2_S2_fjLj256EEEEELb0ELb1ELb1ELb0EEEvNS_9BwdParamsE,(.L_x_12982 - _ZN10layer_norm13ln_bwd_kernelINS_13Kernel_traitsIf6__halfS2_S2_fjLj7168ELj1ELj1ELj8ELj8ENS_18Kernel_traits_baseILj7168EfS2_S2_S2_fjLj256EEEEELb0ELb1ELb1ELb0EEEvNS_9BwdParamsE)
        .other          _ZN10layer_norm13ln_bwd_kernelINS_13Kernel_traitsIf6__halfS2_S2_fjLj7168ELj1ELj1ELj8ELj8ENS_18Kernel_traits_baseILj7168EfS2_S2_S2_fjLj256EEEEELb0ELb1ELb1ELb0EEEvNS_9BwdParamsE,@"STO_CUDA_ENTRY STV_DEFAULT"
_ZN10layer_norm13ln_bwd_kernelINS_13Kernel_traitsIf6__halfS2_S2_fjLj7168ELj1ELj1ELj8ELj8ENS_18Kernel_traits_baseILj7168EfS2_S2_S2_fjLj256EEEEELb0ELb1ELb1ELb0EEEvNS_9BwdParamsE:
.text._ZN10layer_norm13ln_bwd_kernelINS_13Kernel_traitsIf6__halfS2_S2_fjLj7168ELj1ELj1ELj8ELj8ENS_18Kernel_traits_baseILj7168EfS2_S2_S2_fjLj256EEEEELb0ELb1ELb1ELb0EEEvNS_9BwdParamsE:
[----:B------:R-:W-:Y:S02]  /*0000*/  MOV R1, c[0x0][0x28] ;  /* 0x00000a0000017a02 */ /* 0x000fe40000000f00 */
[----:B------:R-:W0:Y:S01]  /*0010*/  S2R R0, SR_TID.X ;  /* 0x0000000000007919 */ /* 0x000e220000002100 */
[----:B------:R-:W-:Y:S01]  /*0020*/  MOV R2, c[0x0][0x168] ;  /* 0x00005a0000027a02 */ /* 0x000fe20000000f00 */
[----:B------:R-:W-:Y:S01]  /*0030*/  ULDC.64 UR4, c[0x0][0x118] ;  /* 0x0000460000047ab9 */ /* 0x000fe20000000a00 */
[----:B------:R-:W-:Y:S02]  /*0040*/  LOP3.LUT R20, R20, 0xfffffff7, RZ, 0xc0, !PT ;  /* 0xfffffff714147812 */ /* 0x000fe400078ec0ff */
        /* <DEDUP_REMOVED lines=13> */
[----:B------:R-:W-:Y:S02]  /*0120*/  @P6 LOP3.LUT R20, R20, 0x8, RZ, 0xfc, !PT ;  /* 0x0000000814146812 */ /* 0x000fe400078efcff */
[----:B------:R-:W-:Y:S01]  /*0130*/  @P5 MOV R10, 0x10 ;  /* 0x00000010000a5802 */ /* 0x000fe20000000f00 */
        /* <DEDUP_REMOVED lines=8> */
[----:B------:R-:W-:Y:S02]  /*01c0*/  LOP3.LUT R20, R20, 0xfffffffd, RZ, 0xc0, !PT ;  /* 0xfffffffd14147812 */ /* 0x000fe400078ec0ff */
[----:B------:R-:W-:Y:S01]  /*01d0*/  @P0 MOV R22, 0x10 ;  /* 0x0000001000160802 */ /* 0x000fe20000000f00 */
[CC--:B------:R-:W-:Y:S01]  /*01e0*/  @P5 IMAD.WIDE.U32 R8, R3.reuse, R10.reuse, c[0x0][0x1b0] ;  /* 0x00006c0003085625 */ /* 0x0c0fe200078e000a */
[----:B------:R-:W-:Y:S01]  /*01f0*/  @P4 LOP3.LUT R20, R20, 0x2, RZ, 0xfc, !PT ;  /* 0x0000000214144812 */ /* 0x000fe200078efcff */
[----:B------:R1:W5:Y:S02]  /*0200*/  @P6 LDG.E.128 R28, [R4.64] ;  /* 0x00000004041c6981 */ /* 0x000364000c1e1d00 */
[C---:B------:R-:W-:Y:S01]  /*0210*/  @P5 IMAD.WIDE.U32 R10, R3.reuse, R10, c[0x0][0x1c8] ;  /* 0x00007200030a5625 */ /* 0x040fe200078e000a */
[----:B------:R-:W-:Y:S01]  /*0220*/  @P5 IADD3 R3, R3, 0x100, RZ ;  /* 0x0000010003035810 */ /* 0x000fe20007ffe0ff */
[----:B------:R2:W5:Y:S01]  /*0230*/  @P5 LDG.E.128 R36, [R8.64] ;  /* 0x0000000408245981 */ /* 0x000562000c1e1d00 */
[----:B------:R-:W-:-:S03]  /*0240*/  LOP3.LUT R20, R20, 0xfffffffe, RZ, 0xc0, !PT ;  /* 0xfffffffe14147812 */ /* 0x000fc600078ec0ff */
        /* <DEDUP_REMOVED lines=13> */
[----:B------:R-:W-:-:S03]  /*0320*/  @P1 MOV R26, 0x10 ;  /* 0x00000010001a1802 */ /* 0x000fc60000000f00 */
        /* <DEDUP_REMOVED lines=13> */
[----:B-1----:R-:W-:-:S05]  /*0400*/  @P2 IMAD.WIDE.U32 R4, R3, R84, c[0x0][0x1b0] ;  /* 0x00006c0003042625 */ /* 0x002fca00078e0054 */
[----:B------:R0:W5:Y:S01]  /*0410*/  @P2 LDG.E.128 R80, [R4.64] ;  /* 0x0000000404502981 */ /* 0x000162000c1e1d00 */
[----:B---3--:R-:W-:-:S05]  /*0420*/  @P2 IMAD.WIDE.U32 R6, R3, R84, c[0x0][0x1c8] ;  /* 0x0000720003062625 */ /* 0x008fca00078e0054 */
        /* <DEDUP_REMOVED lines=47> */
[----:B------:R-:W-:Y:S01]  /*0720*/  HFMA2.MMA R6, -RZ, RZ, 0, 5.9604644775390625e-08 ;  /* 0x00000001ff067435 */ /* 0x000fe200000001ff */
[----:B------:R-:W-:-:S06]  /*0730*/  MOV R85, RZ ;  /* 0x000000ff00557202 */ /* 0x000fcc0000000f00 */
.L_x_7500:
        /* <DEDUP_REMOVED lines=15> */
[----:B------:R-:W-:Y:S03]  /*0830*/  BSSY B0, `(.L_x_7334) ;  /* 0x00001df000007945 */ /* 0x000fe60003800000 */
[----:B------:R-:W-:Y:S01]  /*0840*/  MOV R8, R240 ;  /* 0x000000f000087202 */ /* 0x000fe20000000f00 */
        /* <DEDUP_REMOVED lines=11> */
.L_x_7338:
[----:B------:R-:W-:Y:S02]  /*0900*/  IADD3 R168, R8, 0x100, RZ ;  /* 0x0000010008a87810 */ /* 0x000fe40007ffe0ff */
.L_x_7337:
[----:B------:R-:W-:Y:S05]  /*0910*/  BSYNC B1 ;  /* 0x0000000000017941 */ /* 0x000fea0003800000 */
.L_x_7336:
        /* <DEDUP_REMOVED lines=8> */
.L_x_7341:
[----:B------:R-:W-:Y:S02]  /*09a0*/  IADD3 R168, R168, 0x100, RZ ;  /* 0x00000100a8a87810 */ /* 0x000fe40007ffe0ff */
.L_x_7340:
[----:B------:R-:W-:Y:S05]  /*09b0*/  BSYNC B1 ;  /* 0x0000000000017941 */ /* 0x000fea0003800000 */
.L_x_7339:
        /* <DEDUP_REMOVED lines=8> */
.L_x_7344:
[----:B------:R-:W-:Y:S02]  /*0a40*/  IADD3 R168, R168, 0x100, RZ ;  /* 0x00000100a8a87810 */ /* 0x000fe40007ffe0ff */
.L_x_7343:
[----:B------:R-:W-:Y:S05]  /*0a50*/  BSYNC B1 ;  /* 0x0000000000017941 */ /* 0x000fea0003800000 */
.L_x_7342:
        /* <DEDUP_REMOVED lines=8> */
.L_x_7347:
[----:B------:R-:W-:Y:S02]  /*0ae0*/  IADD3 R168, R168, 0x100, RZ ;  /* 0x00000100a8a87810 */ /* 0x000fe40007ffe0ff */
.L_x_7346:
[----:B------:R-:W-:Y:S05]  /*0af0*/  BSYNC B1 ;  /* 0x0000000000017941 */ /* 0x000fea0003800000 */
.L_x_7345:
[----:B------:R-:W-:Y:S01]  /*0b00*/  BSSY B1, `(.L_x_7348) ;  /* 0x0000008000017945 */ /* 0x000fe20003800000 */
[----:B------:R-:W-:Y:S05]  /*0b10*/  @!P0 BRA `(.L_x_7349) ;  /* 0x0000006000008947 */ /* 0x000fea0003800000 */
[----:B------:R-:W-:-:S04]  /*0b20*/  ISETP.NE.U32.AND P3, PT, RZ, c[0x0][0x218], PT ;  /* 0x00008600ff007a0c */ /* 0x000fc80003f65070 */
[----:B------:R-:W-:-:S13]  /*0b30*/  ISETP.NE.AND.EX P3, PT, RZ, c[0x0][0x21c], PT, P3 ;  /* 0x00008700ff007a0c */ /* 0x000fda0003f65330 */
[----:B------:R-:W-:Y:S05]  /*0b40*/  @!P3 BRA `(.L_x_7350) ;  /* 0x000000200000b947 */ /* 0x000fea0003800000 */
[----:B------:R-:W-:-:S06]  /*0b50*/  IMAD.WIDE.U32 R198, R168, R173, c[0x0][0x218] ;  /* 0x00008600a8c67625 */ /* 0x000fcc00078e00ad */
[----:B------:R-:W5:Y:S02]  /*0b60*/  LDG.E.64 R198, [R198.64] ;  /* 0x00000004c6c67981 */ /* 0x000f64000c1e1b00 */
.L_x_7350:
[----:B------:R-:W-:Y:S02]  /*0b70*/  IADD3 R168, R168, 0x100, RZ ;  /* 0x00000100a8a87810 */ /* 0x000fe40007ffe0ff */
.L_x_7349:
[----:B------:R-:W-:Y:S05]  /*0b80*/  BSYNC B1 ;  /* 0x0000000000017941 */ /* 0x000fea0003800000 */
.L_x_7348:
[----:B------:R-:W-:Y:S01]  /*0b90*/  BSSY B1, `(.L_x_7351) ;  /* 0x0000008000017945 */ /* 0x000fe20003800000 */
[----:B------:R-:W-:Y:S05]  /*0ba0*/  @!P1 BRA `(.L_x_7352) ;  /* 0x0000006000009947 */ /* 0x000fea0003800000 */
[----:B------:R-:W-:-:S04]  /*0bb0*/  ISETP.NE.U32.AND P3, PT, RZ, c[0x0][0x218], PT ;  /* 0x00008600ff007a0c */ /* 0x000fc80003f65070 */
[----:B------:R-:W-:-:S13]  /*0bc0*/  ISETP.NE.AND.EX P3, PT, RZ, c[0x0][0x21c], PT, P3 ;  /* 0x00008700ff007a0c */ /* 0x000fda0003f65330 */
[----:B------:R-:W-:Y:S05]  /*0bd0*/  @!P3 BRA `(.L_x_7353) ;  /* 0x000000200000b947 */ /* 0x000fea0003800000 */
[----:B------:R-:W-:-:S06]  /*0be0*/  IMAD.WIDE.U32 R196, R168, R173, c[0x0][0x218] ;  /* 0x00008600a8c47625 */ /* 0x000fcc00078e00ad */
[----:B------:R-:W5:Y:S02]  /*0bf0*/  LDG.E.64 R196, [R196.64] ;  /* 0x00000004c4c47981 */ /* 0x000f64000c1e1b00 */
.L_x_7353:
[----:B------:R-:W-:Y:S02]  /*0c00*/  IADD3 R168, R168, 0x100, RZ ;  /* 0x00000100a8a87810 */ /* 0x000fe40007ffe0ff */
.L_x_7352:
[----:B------:R-:W-:Y:S05]  /*0c10*/  BSYNC B1 ;  /* 0x0000000000017941 */ /* 0x000fea0003800000 */
.L_x_7351:
[----:B------:R-:W-:Y:S01]  /*0c20*/  ISETP.NE.U32.AND P3, PT, RZ, c[0x0][0x218], PT ;  /* 0x00008600ff007a0c */ /* 0x000fe20003f65070 */
[----:B------:R-:W-:Y:S01]  /*0c30*/  HFMA2.MMA R175, -RZ, RZ, 0, 0 ;  /* 0x00000000ffaf7435 */ /* 0x000fe200000001ff */
[----:B------:R-:W-:Y:S02]  /*0c40*/  MOV R172, RZ ;  /* 0x000000ff00ac7202 */ /* 0x000fe40000000f00 */
[----:B------:R-:W-:-:S04]  /*0c50*/  ISETP.NE.AND.EX P3, PT, RZ, c[0x0][0x21c], PT, P3 ;  /* 0x00008700ff007a0c */ /* 0x000fc80003f65330 */
[----:B------:R-:W-:-:S13]  /*0c60*/  ISETP.LT.U32.OR P3, PT, R2, 0x700, !P3 ;  /* 0x000007000200780c */ /* 0x000fda0005f61470 */
[----:B------:R-:W-:Y:S05]  /*0c70*/  @P3 BRA `(.L_x_7354) ;  /* 0x000019a000003947 */ /* 0x000fea0003800000 */
[----:B------:R-:W-:-:S06]  /*0c80*/  IMAD.WIDE.U32 R194, R168, R173, c[0x0][0x218] ;  /* 0x00008600a8c27625 */ /* 0x000fcc00078e00ad */
[----:B------:R-:W5:Y:S01]  /*0c90*/  LDG.E.64 R194, [R194.64] ;  /* 0x00000004c2c27981 */ /* 0x000f62000c1e1b00 */
[----:B------:R-:W-:Y:S05]  /*0ca0*/  BRA `(.L_x_7354) ;  /* 0x0000197000007947 */ /* 0x000fea0003800000 */
.L_x_7335:
[----:B---3--:R-:W-:Y:S01]  /*0cb0*/  IADD3 R168, R172, -0x1, RZ ;  /* 0xffffffffaca87810 */ /* 0x008fe20007ffe0ff */
        /* <DEDUP_REMOVED lines=22> */
[----:B---3--:R-:W-:-:S03]  /*0e20*/  IMAD.MOV.U32 R172, RZ, RZ, R178 ;  /* 0x000000ffffac7224 */ /* 0x008fc600078e00b2 */
[----:B------:R-:W-:Y:S01]  /*0e30*/  HADD2.F32 R214, -RZ, R214.H0_H0 ;  /* 0x200000d6ffd67230 */ /* 0x000fe20000004100 */
[----:B------:R-:W-:Y:S01]  /*0e40*/  SHF.R.U64 R236, R178, 0x10, R179 ;  /* 0x00000010b2ec7819 */ /* 0x000fe200000012b3 */
[----:B------:R-:W-:Y:S01]  /*0e50*/  HADD2.F32 R232, -RZ, R169.H0_H0 ;  /* 0x200000a9ffe87230 */ /* 0x000fe20000004100 */
[----:B------:R-:W-:Y:S01]  /*0e60*/  SHF.R.U32.HI R215, RZ, 0x10, R169 ;  /* 0x00000010ffd77819 */ /* 0x000fe200000116a9 */
[C---:B------:R-:W-:Y:S01]  /*0e70*/  FADD.FTZ R170, -R177.reuse, R170 ;  /* 0x000000aab1aa7221 */ /* 0x040fe20000010100 */
[----:B------:R-:W-:Y:S01]  /*0e80*/  HADD2.F32 R169, -RZ, R172.H0_H0 ;  /* 0x200000acffa97230 */ /* 0x000fe20000004100 */
[----:B------:R-:W-:Y:S01]  /*0e90*/  FADD.FTZ R214, -R177, R214 ;  /* 0x000000d6b1d67221 */ /* 0x000fe20000010100 */
[----:B------:R-:W-:Y:S01]  /*0ea0*/  MOV R175, R179 ;  /* 0x000000b300af7202 */ /* 0x000fe20000000f00 */
[----:B------:R-:W-:Y:S01]  /*0eb0*/  HADD2.F32 R236, -RZ, R236.H0_H0 ;  /* 0x200000ecffec7230 */ /* 0x000fe20000004100 */
[C---:B------:R-:W-:Y:S02]  /*0ec0*/  FMUL.FTZ R239, R7.reuse, R170 ;  /* 0x000000aa07ef7220 */ /* 0x040fe40000410000 */
[----:B------:R-:W-:-:S02]  /*0ed0*/  FMUL.FTZ R237, R7, R214 ;  /* 0x000000d607ed7220 */ /* 0x000fc40000410000 */
[-C--:B------:R-:W-:Y:S01]  /*0ee0*/  FMUL.FTZ R238, R28, R169.reuse ;  /* 0x000000a91cee7220 */ /* 0x080fe20000410000 */
[----:B------:R-:W-:Y:S01]  /*0ef0*/  SHF.R.U32.HI R233, RZ, 0x10, R179 ;  /* 0x00000010ffe97819 */ /* 0x000fe200000116b3 */
[----:B------:R-:W-:Y:S01]  /*0f00*/  HADD2.F32 R178, -RZ, R215.H0_H0 ;  /* 0x200000d7ffb27230 */ /* 0x000fe20000004100 */
[----:B------:R-:W-:Y:S01]  /*0f10*/  FADD.FTZ R112, R112, R169 ;  /* 0x000000a970707221 */ /* 0x000fe20000010000 */
[----:B------:R-:W-:Y:S01]  /*0f20*/  HADD2.F32 R175, -RZ, R175.H0_H0 ;  /* 0x200000afffaf7230 */ /* 0x000fe20000004100 */
[----:B------:R-:W-:Y:S02]  /*0f30*/  FFMA.FTZ R84, R239, R169, R84 ;  /* 0x000000a9ef547223 */ /* 0x000fe40000010054 */
[----:B------:R-:W-:Y:S02]  /*0f40*/  FADD.FTZ R113, R113, R236 ;  /* 0x000000ec71717221 */ /* 0x000fe40000010000 */
[----:B------:R-:W-:Y:S02]  /*0f50*/  FFMA.FTZ R85, R237, R236, R85 ;  /* 0x000000eced557223 */ /* 0x000fe40000010055 */
[----:B------:R-:W-:-:S02]  /*0f60*/  FADD.FTZ R232, -R177, R232 ;  /* 0x000000e8b1e87221 */ /* 0x000fc40000010100 */
        /* <DEDUP_REMOVED lines=20> */
.L_x_7356:
[----:B------:R-:W-:Y:S05]  /*10b0*/  BSYNC B1 ;  /* 0x0000000000017941 */ /* 0x000fea0003800000 */
.L_x_7355:
        /* <DEDUP_REMOVED lines=57> */
.L_x_7358:
[----:B------:R-:W-:Y:S05]  /*1450*/  BSYNC B1 ;  /* 0x0000000000017941 */ /* 0x000fea0003800000 */
.L_x_7357:
        /* <DEDUP_REMOVED lines=20> */
[C---:B------:R-:W-:Y:S01]  /*15a0*/  FADD.FTZ R24, -R170.reuse, R169 ;  /* 0x000000a9aa187221 */ /* 0x040fe20000010100 */
[----:B------:R-:W-:Y:S01]  /*15b0*/  SHF.R.U32.HI R182, RZ, 0x10, R25 ;  /* 0x00000010ffb67819 */ /* 0x000fe20000011619 */
[----:B------:R-:W-:Y:S01]  /*15c0*/  HADD2.F32 R171, -RZ, R171.H0_H0 ;  /* 0x200000abffab7230 */ /* 0x000fe20000004100 */
[----:B------:R-:W-:Y:S01]  /*15d0*/  FADD.FTZ R26, -R170, R181 ;  /* 0x000000b5aa1a7221 */ /* 0x000fe20000010100 */
[----:B------:R-:W-:Y:S01]  /*15e0*/  MOV R177, R27 ;  /* 0x0000001b00b17202 */ /* 0x000fe20000000f00 */
[----:B------:R-:W-:Y:S01]  /*15f0*/  HADD2.F32 R168, -RZ, R180.H0_H0 ;  /* 0x200000b4ffa87230 */ /* 0x000fe20000004100 */
[----:B------:R-:W-:Y:S01]  /*1600*/  SHF.R.U32.HI R179, RZ, 0x10, R27 ;  /* 0x00000010ffb37819 */ /* 0x000fe2000001161b */
[----:B------:R-:W-:Y:S01]  /*1610*/  HADD2.F32 R183, -RZ, R25.H0_H0 ;  /* 0x20000019ffb77230 */ /* 0x000fe20000004100 */
[C---:B------:R-:W-:Y:S01]  /*1620*/  FMUL.FTZ R26, R7.reuse, R26 ;  /* 0x0000001a071a7220 */ /* 0x040fe20000410000 */
[----:B------:R-:W-:Y:S01]  /*1630*/  HADD2.F32 R27, -RZ, R182.H0_H0 ;  /* 0x200000b6ff1b7230 */ /* 0x000fe20000004100 */
[----:B------:R-:W-:-:S02]  /*1640*/  FMUL.FTZ R24, R7, R24 ;  /* 0x0000001807187220 */ /* 0x000fc40000410000 */
[----:B------:R-:W-:Y:S01]  /*1650*/  FMUL.FTZ R25, R44, R171 ;  /* 0x000000ab2c197220 */ /* 0x000fe20000410000 */
[----:B------:R-:W-:Y:S01]  /*1660*/  HADD2.F32 R177, -RZ, R177.H0_H0 ;  /* 0x200000b1ffb17230 */ /* 0x000fe20000004100 */
[----:B------:R-:W-:Y:S02]  /*1670*/  FADD.FTZ R121, R121, R168 ;  /* 0x000000a879797221 */ /* 0x000fe40000010000 */
[-C--:B------:R-:W-:Y:S02]  /*1680*/  FFMA.FTZ R93, R26, R168.reuse, R93 ;  /* 0x000000a81a5d7223 */ /* 0x080fe4000001005d */
[----:B------:R-:W-:Y:S02]  /*1690*/  FMUL.FTZ R181, R45, R168 ;  /* 0x000000a82db57220 */ /* 0x000fe40000410000 */
[----:B------:R-:W-:Y:S02]  /*16a0*/  FADD.FTZ R182, -R170, R183 ;  /* 0x000000b7aab67221 */ /* 0x000fe40000010100 */
        /* <DEDUP_REMOVED lines=20> */
.L_x_7360:
[----:B------:R-:W-:Y:S05]  /*17f0*/  BSYNC B1 ;  /* 0x0000000000017941 */ /* 0x000fea0003800000 */
.L_x_7359:
        /* <DEDUP_REMOVED lines=20> */
[--C-:B------:R-:W-:Y:S01]  /*1940*/  IMAD.MOV.U32 R186, RZ, RZ, R171.reuse ;  /* 0x000000ffffba7224 */ /* 0x100fe200078e00ab */
[----:B------:R-:W-:Y:S01]  /*1950*/  HADD2.F32 R244, -RZ, R169.H0_H0 ;  /* 0x200000a9fff47230 */ /* 0x000fe20000004100 */
[C---:B------:R-:W-:Y:S01]  /*1960*/  FADD.FTZ R184, -R177.reuse, R184 ;  /* 0x000000b8b1b87221 */ /* 0x040fe20000010100 */
[----:B------:R-:W-:Y:S01]  /*1970*/  HADD2.F32 R179, -RZ, R179.H0_H0 ;  /* 0x200000b3ffb37230 */ /* 0x000fe20000004100 */
[----:B------:R-:W-:Y:S01]  /*1980*/  FADD.FTZ R214, -R177, R214 ;  /* 0x000000d6b1d67221 */ /* 0x000fe20000010100 */
[----:B------:R-:W-:Y:S01]  /*1990*/  SHF.R.U32.HI R187, RZ, 0x10, R171 ;  /* 0x00000010ffbb7819 */ /* 0x000fe200000116ab */
[----:B------:R-:W-:Y:S01]  /*19a0*/  HADD2.F32 R168, -RZ, R188.H0_H0 ;  /* 0x200000bcffa87230 */ /* 0x000fe20000004100 */
[----:B------:R-:W-:Y:S01]  /*19b0*/  SHF.R.U32.HI R190, RZ, 0x10, R169 ;  /* 0x00000010ffbe7819 */ /* 0x000fe200000116a9 */
[----:B------:R-:W-:Y:S01]  /*19c0*/  FMUL.FTZ R185, R7, R184 ;  /* 0x000000b807b97220 */ /* 0x000fe20000410000 */
[----:B------:R-:W-:Y:S01]  /*19d0*/  HADD2.F32 R169, -RZ, R186.H0_H0 ;  /* 0x200000baffa97230 */ /* 0x000fe20000004100 */
[----:B------:R-:W-:-:S02]  /*19e0*/  FADD.FTZ R244, -R177, R244 ;  /* 0x000000f4b1f47221 */ /* 0x000fc40000010100 */
[C---:B------:R-:W-:Y:S02]  /*19f0*/  FMUL.FTZ R184, R7.reuse, R214 ;  /* 0x000000d607b87220 */ /* 0x040fe40000410000 */
[----:B------:R-:W-:Y:S01]  /*1a00*/  FMUL.FTZ R186, R52, R179 ;  /* 0x000000b334ba7220 */ /* 0x000fe20000410000 */
[----:B------:R-:W-:Y:S01]  /*1a10*/  HADD2.F32 R170, -RZ, R187.H0_H0 ;  /* 0x200000bbffaa7230 */ /* 0x000fe20000004100 */
[----:B------:R-:W-:Y:S01]  /*1a20*/  FMUL.FTZ R187, R7, R244 ;  /* 0x000000f407bb7220 */ /* 0x000fe20000410000 */
[----:B------:R-:W-:Y:S01]  /*1a30*/  HADD2.F32 R190, -RZ, R190.H0_H0 ;  /* 0x200000beffbe7230 */ /* 0x000fe20000004100 */
        /* <DEDUP_REMOVED lines=21> */
.L_x_7362:
[----:B------:R-:W-:Y:S05]  /*1b90*/  BSYNC B1 ;  /* 0x0000000000017941 */ /* 0x000fea0003800000 */
.L_x_7361:
        /* <DEDUP_REMOVED lines=20> */
[----:B------:R-:W-:Y:S01]  /*1ce0*/  MOV R208, R171 ;  /* 0x000000ab00d07202 */ /* 0x000fe20000000f00 */
        /* <DEDUP_REMOVED lines=35> */
.L_x_7364:
[----:B------:R-:W-:Y:S05]  /*1f20*/  BSYNC B1 ;  /* 0x0000000000017941 */ /* 0x000fea0003800000 */
.L_x_7363:
        /* <DEDUP_REMOVED lines=20> */
[----:B------:R-:W-:Y:S01]  /*2070*/  SHF.R.U32.HI R218, RZ, 0x10, R171 ;  /* 0x00000010ffda7819 */ /* 0x000fe200000116ab */
[----:B------:R-:W-:Y:S01]  /*2080*/  HADD2.F32 R244, -RZ, R169.H0_H0 ;  /* 0x200000a9fff47230 */ /* 0x000fe20000004100 */
[C---:B------:R-:W-:Y:S01]  /*2090*/  FADD.FTZ R222, -R177.reuse, R222 ;  /* 0x000000deb1de7221 */ /* 0x040fe20000010100 */
[----:B------:R-:W-:Y:S01]  /*20a0*/  HADD2.F32 R179, -RZ, R179.H0_H0 ;  /* 0x200000b3ffb37230 */ /* 0x000fe20000004100 */
[----:B------:R-:W-:Y:S01]  /*20b0*/  SHF.R.U32.HI R220, RZ, 0x10, R169 ;  /* 0x00000010ffdc7819 */ /* 0x000fe200000116a9 */
[C---:B------:R-:W-:Y:S01]  /*20c0*/  FADD.FTZ R214, -R177.reuse, R214 ;  /* 0x000000d6b1d67221 */ /* 0x040fe20000010100 */
[----:B------:R-:W-:Y:S01]  /*20d0*/  HADD2.F32 R168, -RZ, R217.H0_H0 ;  /* 0x200000d9ffa87230 */ /* 0x000fe20000004100 */
[----:B------:R-:W-:Y:S01]  /*20e0*/  FADD.FTZ R244, -R177, R244 ;  /* 0x000000f4b1f47221 */ /* 0x000fe20000010100 */
[----:B------:R-:W-:Y:S01]  /*20f0*/  HADD2.F32 R169, -RZ, R216.H0_H0 ;  /* 0x200000d8ffa97230 */ /* 0x000fe20000004100 */
[C---:B------:R-:W-:Y:S01]  /*2100*/  FMUL.FTZ R216, R7.reuse, R222 ;  /* 0x000000de07d87220 */ /* 0x040fe20000410000 */
[----:B------:R-:W-:Y:S01]  /*2110*/  HADD2.F32 R170, -RZ, R218.H0_H0 ;  /* 0x200000daffaa7230 */ /* 0x000fe20000004100 */
[----:B------:R-:W-:Y:S01]  /*2120*/  FMUL.FTZ R217, R7, R214 ;  /* 0x000000d607d97220 */ /* 0x000fe20000410000 */
[----:B------:R-:W-:Y:S01]  /*2130*/  HADD2.F32 R220, -RZ, R220.H0_H0 ;  /* 0x200000dcffdc7230 */ /* 0x000fe20000004100 */
        /* <DEDUP_REMOVED lines=23> */
.L_x_7366:
[----:B------:R-:W-:Y:S05]  /*22b0*/  BSYNC B1 ;  /* 0x0000000000017941 */ /* 0x000fea0003800000 */
.L_x_7365:
        /* <DEDUP_REMOVED lines=12> */
[--C-:B--2---:R-:W-:Y:S01]  /*2380*/  SHF.R.U64 R171, R14, 0x10, R15.reuse ;  /* 0x000000100eab7819 */ /* 0x104fe2000000120f */
[----:B------:R-:W-:Y:S01]  /*2390*/  HADD2.F32 R18, -RZ, R14.H0_H0 ;  /* 0x2000000eff127230 */ /* 0x000fe20000004100 */
[----:B------:R-:W-:Y:S02]  /*23a0*/  SHF.R.U32.HI R170, RZ, 0x10, R15 ;  /* 0x00000010ffaa7819 */ /* 0x000fe4000001160f */
[----:B---3--:R-:W-:Y:S01]  /*23b0*/  MOV R11, R168 ;  /* 0x000000a8000b7202 */ /* 0x008fe20000000f00 */
[----:B------:R-:W-:Y:S01]  /*23c0*/  HADD2.F32 R20, -RZ, R15.H0_H0 ;  /* 0x2000000fff147230 */ /* 0x000fe20000004100 */
[----:B------:R-:W-:Y:S01]  /*23d0*/  SHF.R.U64 R173, R168, 0x10, R169 ;  /* 0x00000010a8ad7819 */ /* 0x000fe200000012a9 */
[----:B0-----:R-:W-:Y:S01]  /*23e0*/  HADD2.F32 R16, -RZ, R171.H0_H0 ;  /* 0x200000abff107230 */ /* 0x001fe20000004100 */
[C---:B------:R-:W-:Y:S01]  /*23f0*/  FADD.FTZ R18, -R177.reuse, R18 ;  /* 0x00000012b1127221 */ /* 0x040fe20000010100 */
[----:B------:R-:W-:Y:S01]  /*2400*/  HADD2.F32 R15, -RZ, R11.H0_H0 ;  /* 0x2000000bff0f7230 */ /* 0x000fe20000004100 */
[----:B------:R-:W-:Y:S01]  /*2410*/  MOV R13, R169 ;  /* 0x000000a9000d7202 */ /* 0x000fe20000000f00 */
[----:B------:R-:W-:Y:S01]  /*2420*/  HADD2.F32 R17, -RZ, R170.H0_H0 ;  /* 0x200000aaff117230 */ /* 0x000fe20000004100 */
[C---:B------:R-:W-:Y:S01]  /*2430*/  FADD.FTZ R168, -R177.reuse, R20 ;  /* 0x00000014b1a87221 */ /* 0x040fe20000010100 */
[----:B------:R-:W-:Y:S01]  /*2440*/  HADD2.F32 R20, -RZ, R173.H0_H0 ;  /* 0x200000adff147230 */ /* 0x000fe20000004100 */
[----:B------:R-:W-:-:S02]  /*2450*/  FADD.FTZ R16, -R177, R16 ;  /* 0x00000010b1107221 */ /* 0x000fc40000010100 */
[----:B------:R-:W-:Y:S02]  /*2460*/  FMUL.FTZ R11, R7, R18 ;  /* 0x00000012070b7220 */ /* 0x000fe40000410000 */
[----:B------:R-:W-:Y:S01]  /*2470*/  FMUL.FTZ R14, R80, R15 ;  /* 0x0000000f500e7220 */ /* 0x000fe20000410000 */
[----:B------:R-:W-:Y:S01]  /*2480*/  SHF.R.U32.HI R174, RZ, 0x10, R169 ;  /* 0x00000010ffae7819 */ /* 0x000fe200000116a9 */
[----:B------:R-:W-:Y:S01]  /*2490*/  FADD.FTZ R170, -R177, R17 ;  /* 0x00000011b1aa7221 */ /* 0x000fe20000010100 */
[----:B------:R-:W-:Y:S01]  /*24a0*/  HADD2.F32 R17, -RZ, R13.H0_H0 ;  /* 0x2000000dff117230 */ /* 0x000fe20000004100 */
[----:B------:R-:W-:Y:S02]  /*24b0*/  FMUL.FTZ R13, R7, R16 ;  /* 0x00000010070d7220 */ /* 0x000fe40000410000 */
[----:B------:R-:W-:Y:S02]  /*24c0*/  FMUL.FTZ R16, R81, R20 ;  /* 0x0000001451107220 */ /* 0x000fe40000410000 */
[----:B------:R-:W-:-:S02]  /*24d0*/  FADD.FTZ R175, R175, R14 ;  /* 0x0000000eafaf7221 */ /* 0x000fc40000010000 */
[C---:B------:R-:W-:Y:S01]  /*24e0*/  FFMA.FTZ R172, R11.reuse, R14, R172 ;  /* 0x0000000e0bac7223 */ /* 0x040fe200000100ac */
        /* <DEDUP_REMOVED lines=19> */
.L_x_7354:
[----:B------:R-:W-:Y:S05]  /*2620*/  BSYNC B0 ;  /* 0x0000000000007941 */ /* 0x000fea0003800000 */
.L_x_7334:
[----:B------:R-:W-:Y:S02]  /*2630*/  LOP3.LUT P3, RZ, R6, 0xff, RZ, 0xc0, !PT ;  /* 0x000000ff06ff7812 */ /* 0x000fe4000786c0ff */
[----:B-1----:R-:W-:-:S04]  /*2640*/  SHF.R.U32.HI R170, RZ, 0x5, R0 ;  /* 0x00000005ffaa7819 */ /* 0x002fc80000011600 */
[----:B------:R-:W-:-:S07]  /*2650*/  LOP3.LUT R244, R170, 0x7fffff8, RZ, 0xc0, !PT ;  /* 0x07fffff8aaf47812 */ /* 0x000fce00078ec0ff */
[----:B------:R-:W-:Y:S02]  /*2660*/  @!P3 IADD3 R244, R244, 0x8, RZ ;  /* 0x00000008f4f4b810 */ /* 0x000fe40007ffe0ff */
[----:B------:R-:W-:Y:S01]  /*2670*/  LOP3.LUT P3, RZ, R0, 0x1f, RZ, 0xc0, !PT ;  /* 0x0000001f00ff7812 */ /* 0x000fe2000786c0ff */
[----:B------:R-:W-:Y:S10]  /*2680*/  BRA.DIV ~URZ, `(.L_x_7367) ;  /* 0x000041e27f007947 */ /* 0x000ff4000b800000 */
[----:B------:R1:W2:Y:S02]  /*2690*/  SHFL.DOWN PT, R178, R175, 0x10, 0x1f ;  /* 0x0a001f00afb27f89 */ /* 0x0002a400000e0000 */
.L_x_7501:
        /* <DEDUP_REMOVED lines=18> */
.L_x_7502:
[----:B------:R-:W-:Y:S01]  /*27c0*/  @!P3 LOP3.LUT R169, R170, 0x7, RZ, 0xc0, !PT ;  /* 0x00000007aaa9b812 */ /* 0x000fe200078ec0ff */
[----:B---3--:R-:W-:Y:S01]  /*27d0*/  FADD.FTZ R214, R175, R172 ;  /* 0x000000acafd67221 */ /* 0x008fe20000010000 */
[----:B------:R-:W-:Y:S01]  /*27e0*/  WARPSYNC 0xffffffff ;  /* 0xffffffff00007948 */ /* 0x000fe20003800000 */
[----:B-12---:R-:W-:Y:S01]  /*27f0*/  FADD.FTZ R215, R176, R215 ;  /* 0x000000d7b0d77221 */ /* 0x006fe20000010000 */
        /* <DEDUP_REMOVED lines=29> */
[----:B-1----:R-:W-:-:S02]  /*29d0*/  FADD.FTZ R247, R247, R176 ;  /* 0x000000b0f7f77221 */ /* 0x002fc40000010000 */
        /* <DEDUP_REMOVED lines=15> */
.L_x_7372:
[----:B------:R-:W-:Y:S05]  /*2ad0*/  BSYNC B1 ;  /* 0x0000000000017941 */ /* 0x000fea0003800000 */
.L_x_7371:
        /* <DEDUP_REMOVED lines=10> */
.L_x_7374:
        /* <DEDUP_REMOVED lines=11> */
.L_x_7375:
[----:B------:R-:W-:Y:S05]  /*2c30*/  BSYNC B1 ;  /* 0x0000000000017941 */ /* 0x000fea0003800000 */
.L_x_7373:
        /* <DEDUP_REMOVED lines=17> */
.L_x_7377:
        /* <DEDUP_REMOVED lines=8> */
.L_x_7378:
[----:B------:R-:W-:Y:S05]  /*2dd0*/  BSYNC B1 ;  /* 0x0000000000017941 */ /* 0x000fea0003800000 */
.L_x_7376:
        /* <DEDUP_REMOVED lines=14> */
.L_x_7380:
[----:B0-----:R-:W-:-:S04]  /*2ec0*/  ISETP.NE.AND P6, PT, R4, RZ, PT ;  /* 0x000000ff0400720c */ /* 0x001fc80003fc5270 */
[----:B------:R-:W-:-:S05]  /*2ed0*/  FSEL R169, R173, RZ, !P6 ;  /* 0x000000ffada97208 */ /* 0x000fca0007000000 */
[----:B------:R-:W-:-:S04]  /*2ee0*/  FFMA.FTZ R169, R235, R174, R169 ;  /* 0x000000aeeba97223 */ /* 0x000fc800000100a9 */
[----:B------:R-:W-:Y:S01]  /*2ef0*/  FADD.FTZ R168, R234, -R169 ;  /* 0x800000a9eaa87221 */ /* 0x000fe20000010000 */
[----:B------:R-:W-:-:S03]  /*2f00*/  @P4 HADD2.F32 R169, -RZ, R207.H0_H0 ;  /* 0x200000cfffa94230 */ /* 0x000fc60000004100 */
[----:B------:R-:W-:-:S04]  /*2f10*/  FMUL.FTZ R168, R7, R168 ;  /* 0x000000a807a87220 */ /* 0x000fc80000410000 */
[----:B------:R-:W-:Y:S02]  /*2f20*/  @P4 FADD.FTZ R168, R168, R169 ;  /* 0x000000a9a8a84221 */ /* 0x000fe40000010000 */
.L_x_7381:
[----:B------:R-:W-:Y:S05]  /*2f30*/  BSYNC B1 ;  /* 0x0000000000017941 */ /* 0x000fea0003800000 */
.L_x_7379:
        /* <DEDUP_REMOVED lines=15> */
.L_x_7383:
        /* <DEDUP_REMOVED lines=8> */
.L_x_7384:
[----:B------:R-:W-:Y:S05]  /*30b0*/  BSYNC B1 ;  /* 0x0000000000017941 */ /* 0x000fea0003800000 */
.L_x_7382:
        /* <DEDUP_REMOVED lines=15> */
.L_x_7385:
[----:B------:R-:W-:Y:S01]  /*31b0*/  BSSY B1, `(.L_x_7386) ;  /* 0x000000c000017945 */ /* 0x000fe20003800000 */
[----:B------:R-:W-:Y:S01]  /*31c0*/  @P3 HADD2.F32 R175, -RZ, R243.H1_H1 ;  /* 0x300000f3ffaf3230 */ /* 0x000fe20000004100 */
[----:B------:R-:W-:Y:S01]  /*31d0*/  @P3 PRMT R10, R177, 0x7610, R10 ;  /* 0x00007610b10a3816 */ /* 0x000fe2000000000a */
[----:B------:R-:W-:Y:S05]  /*31e0*/  @!P3 BRA `(.L_x_7387) ;  /* 0x000000800000b947 */ /* 0x000fea0003800000 */
[----:B-1----:R-:W-:Y:S02]  /*31f0*/  LOP3.LUT R168, R23, 0xffff, RZ, 0xc0, !PT ;  /* 0x0000ffff17a87812 */ /* 0x002fe400078ec0ff */
[----:B------:R-:W-:-:S03]  /*3200*/  PRMT R171, R3, 0x5410, R10 ;  /* 0x0000541003ab7816 */ /* 0x000fc6000000000a */
[----:B------:R-:W-:-:S05]  /*3210*/  IMAD.WIDE.U32 R168, R168, 0x10000, RZ ;  /* 0x00010000a8a87825 */ /* 0x000fca00078e00ff */
[----:B------:R-:W-:Y:S02]  /*3220*/  LOP3.LUT R169, R171, R169, RZ, 0xfc, !PT ;  /* 0x000000a9aba97212 */ /* 0x000fe400078efcff */
[----:B------:R-:W-:Y:S02]  /*3230*/  MOV R171, 0x8 ;  /* 0x0000000800ab7802 */ /* 0x000fe40000000f00 */
[----:B------:R-:W-:-:S03]  /*3240*/  LOP3.LUT R168, R168, 0xffff, R21, 0xf8, !PT ;  /* 0x0000ffffa8a87812 */ /* 0x000fc600078ef815 */
[----:B------:R-:W-:-:S05]  /*3250*/  IMAD.WIDE.U32 R170, R172, R171, c[0x0][0x248] ;  /* 0x00009200acaa7625 */ /* 0x000fca00078e00ab */
[----:B------:R1:W-:Y:S02]  /*3260*/  STG.E.64 [R170.64], R168 ;  /* 0x000000a8aa007986 */ /* 0x0003e4000c101b04 */
.L_x_7387:
[----:B------:R-:W-:Y:S05]  /*3270*/  BSYNC B1 ;  /* 0x0000000000017941 */ /* 0x000fea0003800000 */
.L_x_7386:
[----:B------:R-:W-:Y:S01]  /*3280*/  @P3 FFMA.FTZ R143, R176, R175, R143 ;  /* 0x000000afb08f3223 */ /* 0x000fe2000001008f */
[----:B------:R-:W-:Y:S02]  /*3290*/  IADD3 R172, R172, 0x100, RZ ;  /* 0x00000100acac7810 */ /* 0x000fe40007ffe0ff */
.L_x_7370:
[----:B------:R-:W-:Y:S05]  /*32a0*/  BSYNC B0 ;  /* 0x0000000000007941 */ /* 0x000fea0003800000 */
.L_x_7369:
        /* <DEDUP_REMOVED lines=14> */
.L_x_7391:
[----:B------:R-:W-:Y:S05]  /*3390*/  BSYNC B1 ;  /* 0x0000000000017941 */ /* 0x000fea0003800000 */
.L_x_7390:
        /* <DEDUP_REMOVED lines=10> */
.L_x_7393:
        /* <DEDUP_REMOVED lines=9> */
.L_x_7394:
[----:B------:R-:W-:Y:S05]  /*34d0*/  BSYNC B1 ;  /* 0x0000000000017941 */ /* 0x000fea0003800000 */
.L_x_7392:
        /* <DEDUP_REMOVED lines=17> */
.L_x_7396:
[----:B------:R-:W-:Y:S01]  /*35f0*/  FFMA.FTZ R169, R229, R174, R170 ;  /* 0x000000aee5a97223 */ /* 0x000fe200000100aa */
[----:B------:R-:W-:-:S03]  /*3600*/  @P4 SHF.R.U64 R171, R204, 0x10, R205 ;  /* 0x00000010ccab4819 */ /* 0x000fc600000012cd */
[----:B------:R-:W-:Y:S02]  /*3610*/  FADD.FTZ R168, R228, -R169 ;  /* 0x800000a9e4a87221 */ /* 0x000fe40000010000 */
[----:B------:R-:W-:Y:S02]  /*3620*/  @P4 HADD2.F32 R171, -RZ, R171.H0_H0 ;  /* 0x200000abffab4230 */ /* 0x000fe40000004100 */
[----:B------:R-:W-:-:S04]  /*3630*/  FMUL.FTZ R168, R7, R168 ;  /* 0x000000a807a87220 */ /* 0x000fc80000410000 */
[----:B------:R-:W-:Y:S02]  /*3640*/  @P4 FADD.FTZ R168, R168, R171 ;  /* 0x000000aba8a84221 */ /* 0x000fe40000010000 */
.L_x_7397:
[----:B------:R-:W-:Y:S05]  /*3650*/  BSYNC B1 ;  /* 0x0000000000017941 */ /* 0x000fea0003800000 */
.L_x_7395:
        /* <DEDUP_REMOVED lines=14> */
.L_x_7399:
[----:B------:R-:W-:-:S04]  /*3740*/  FFMA.FTZ R169, R227, R174, R170 ;  /* 0x000000aee3a97223 */ /* 0x000fc800000100aa */
[----:B------:R-:W-:Y:S01]  /*3750*/  FADD.FTZ R168, R226, -R169 ;  /* 0x800000a9e2a87221 */ /* 0x000fe20000010000 */
[----:B------:R-:W-:-:S03]  /*3760*/  @P4 HADD2.F32 R169, -RZ, R205.H0_H0 ;  /* 0x200000cdffa94230 */ /* 0x000fc60000004100 */
[----:B------:R-:W-:-:S04]  /*3770*/  FMUL.FTZ R168, R7, R168 ;  /* 0x000000a807a87220 */ /* 0x000fc80000410000 */
[----:B------:R-:W-:Y:S02]  /*3780*/  @P4 FADD.FTZ R168, R168, R169 ;  /* 0x000000a9a8a84221 */ /* 0x000fe40000010000 */
.L_x_7400:
[----:B------:R-:W-:Y:S05]  /*3790*/  BSYNC B1 ;  /* 0x0000000000017941 */ /* 0x000fea0003800000 */
.L_x_7398:
        /* <DEDUP_REMOVED lines=15> */
.L_x_7402:
[----:B------:R-:W-:Y:S01]  /*3890*/  FFMA.FTZ R169, R225, R174, R170 ;  /* 0x000000aee1a97223 */ /* 0x000fe200000100aa */
[----:B------:R-:W-:-:S03]  /*38a0*/  @P4 SHF.R.U32.HI R170, RZ, 0x10, R205 ;  /* 0x00000010ffaa4819 */ /* 0x000fc600000116cd */
[----:B------:R-:W-:Y:S02]  /*38b0*/  FADD.FTZ R168, R224, -R169 ;  /* 0x800000a9e0a87221 */ /* 0x000fe40000010000 */
[----:B------:R-:W-:Y:S02]  /*38c0*/  @P4 HADD2.F32 R169, -RZ, R170.H0_H0 ;  /* 0x200000aaffa94230 */ /* 0x000fe40000004100 */
[----:B------:R-:W-:-:S04]  /*38d0*/  FMUL.FTZ R168, R7, R168 ;  /* 0x000000a807a87220 */ /* 0x000fc80000410000 */
[----:B------:R-:W-:Y:S02]  /*38e0*/  @P4 FADD.FTZ R168, R168, R169 ;  /* 0x000000a9a8a84221 */ /* 0x000fe40000010000 */
.L_x_7403:
[----:B------:R-:W-:Y:S05]  /*38f0*/  BSYNC B1 ;  /* 0x0000000000017941 */ /* 0x000fea0003800000 */
.L_x_7401:
        /* <DEDUP_REMOVED lines=17> */
.L_x_7404:
        /* <DEDUP_REMOVED lines=10> */
.L_x_7406:
[----:B------:R-:W-:Y:S05]  /*3ab0*/  BSYNC B1 ;  /* 0x0000000000017941 */ /* 0x000fea0003800000 */
.L_x_7405:
[----:B------:R-:W-:Y:S02]  /*3ac0*/  IADD3 R8, R8, 0x100, RZ ;  /* 0x0000010008087810 */ /* 0x000fe40007ffe0ff */
[----:B------:R-:W-:Y:S02]  /*3ad0*/  IADD3 R172, R172, 0x100, RZ ;  /* 0x00000100acac7810 */ /* 0x000fe40007ffe0ff */
.L_x_7389:
[----:B------:R-:W-:Y:S05]  /*3ae0*/  BSYNC B0 ;  /* 0x0000000000007941 */ /* 0x000fea0003800000 */
.L_x_7388:
        /* <DEDUP_REMOVED lines=14> */
.L_x_7410:
[----:B------:R-:W-:Y:S05]  /*3bd0*/  BSYNC B1 ;  /* 0x0000000000017941 */ /* 0x000fea0003800000 */
.L_x_7409:
        /* <DEDUP_REMOVED lines=10> */
.L_x_7412:
        /* <DEDUP_REMOVED lines=9> */
.L_x_7413:
[----:B------:R-:W-:Y:S05]  /*3d10*/  BSYNC B1 ;  /* 0x0000000000017941 */ /* 0x000fea0003800000 */
.L_x_7411:
        /* <DEDUP_REMOVED lines=17> */
.L_x_7415:
[----:B------:R-:W-:Y:S01]  /*3e30*/  FFMA.FTZ R168, R26, R174, R171 ;  /* 0x000000ae1aa87223 */ /* 0x000fe200000100ab */
[----:B------:R-:W-:-:S03]  /*3e40*/  @P4 SHF.R.U64 R169, R202, 0x10, R203 ;  /* 0x00000010caa94819 */ /* 0x000fc600000012cb */
[----:B------:R-:W-:Y:S02]  /*3e50*/  FADD.FTZ R168, R181, -R168 ;  /* 0x800000a8b5a87221 */ /* 0x000fe40000010000 */
[----:B------:R-:W-:Y:S02]  /*3e60*/  @P4 HADD2.F32 R169, -RZ, R169.H0_H0 ;  /* 0x200000a9ffa94230 */ /* 0x000fe40000004100 */
[----:B------:R-:W-:-:S04]  /*3e70*/  FMUL.FTZ R168, R7, R168 ;  /* 0x000000a807a87220 */ /* 0x000fc80000410000 */
[----:B------:R-:W-:Y:S02]  /*3e80*/  @P4 FADD.FTZ R168, R168, R169 ;  /* 0x000000a9a8a84221 */ /* 0x000fe40000010000 */
.L_x_7416:
[----:B------:R-:W-:Y:S05]  /*3e90*/  BSYNC B1 ;  /* 0x0000000000017941 */ /* 0x000fea0003800000 */
.L_x_7414:
        /* <DEDUP_REMOVED lines=14> */
.L_x_7418:
[----:B------:R-:W-:-:S04]  /*3f80*/  FFMA.FTZ R169, R27, R174, R171 ;  /* 0x000000ae1ba97223 */ /* 0x000fc800000100ab */
[----:B------:R-:W-:Y:S01]  /*3f90*/  FADD.FTZ R168, R180, -R169 ;  /* 0x800000a9b4a87221 */ /* 0x000fe20000010000 */
[----:B------:R-:W-:-:S03]  /*3fa0*/  @P4 HADD2.F32 R169, -RZ, R203.H0_H0 ;  /* 0x200000cbffa94230 */ /* 0x000fc60000004100 */
[----:B------:R-:W-:-:S04]  /*3fb0*/  FMUL.FTZ R168, R7, R168 ;  /* 0x000000a807a87220 */ /* 0x000fc80000410000 */
[----:B------:R-:W-:Y:S02]  /*3fc0*/  @P4 FADD.FTZ R168, R168, R169 ;  /* 0x000000a9a8a84221 */ /* 0x000fe40000010000 */
.L_x_7419:
[----:B------:R-:W-:Y:S05]  /*3fd0*/  BSYNC B1 ;  /* 0x0000000000017941 */ /* 0x000fea0003800000 */
.L_x_7417:
        /* <DEDUP_REMOVED lines=15> */
.L_x_7421:
[----:B------:R-:W-:Y:S01]  /*40d0*/  FFMA.FTZ R168, R182, R174, R171 ;  /* 0x000000aeb6a87223 */ /* 0x000fe200000100ab */
[----:B------:R-:W-:-:S03]  /*40e0*/  @P4 SHF.R.U32.HI R169, RZ, 0x10, R203 ;  /* 0x00000010ffa94819 */ /* 0x000fc600000116cb */
[----:B------:R-:W-:Y:S02]  /*40f0*/  FADD.FTZ R168, R183, -R168 ;  /* 0x800000a8b7a87221 */ /* 0x000fe40000010000 */
[----:B------:R-:W-:Y:S02]  /*4100*/  @P4 HADD2.F32 R169, -RZ, R169.H0_H0 ;  /* 0x200000a9ffa94230 */ /* 0x000fe40000004100 */
[----:B------:R-:W-:-:S04]  /*4110*/  FMUL.FTZ R168, R7, R168 ;  /* 0x000000a807a87220 */ /* 0x000fc80000410000 */
[----:B------:R-:W-:Y:S02]  /*4120*/  @P4 FADD.FTZ R168, R168, R169 ;  /* 0x000000a9a8a84221 */ /* 0x000fe40000010000 */
.L_x_7422:
[----:B------:R-:W-:Y:S05]  /*4130*/  BSYNC B1 ;  /* 0x0000000000017941 */ /* 0x000fea0003800000 */
.L_x_7420:
        /* <DEDUP_REMOVED lines=17> */
.L_x_7423:
        /* <DEDUP_REMOVED lines=10> */
.L_x_7425:
[----:B------:R-:W-:Y:S05]  /*42f0*/  BSYNC B1 ;  /* 0x0000000000017941 */ /* 0x000fea0003800000 */
.L_x_7424:
[----:B------:R-:W-:Y:S02]  /*4300*/  IADD3 R8, R8, 0x100, RZ ;  /* 0x0000010008087810 */ /* 0x000fe40007ffe0ff */
[----:B------:R-:W-:Y:S02]  /*4310*/  IADD3 R172, R172, 0x100, RZ ;  /* 0x00000100acac7810 */ /* 0x000fe40007ffe0ff */
.L_x_7408:
[----:B------:R-:W-:Y:S05]  /*4320*/  BSYNC B0 ;  /* 0x0000000000007941 */ /* 0x000fea0003800000 */
.L_x_7407:
[----:B------:R-:W-:Y:S01]  /*4330*/  ISETP.GE.U32.AND P4, PT, R2, 0x400, PT ;  /* 0x000004000200780c */ /* 0x000fe20003f86070 */
[----:B------:R-:W-:-:S12]  /*4340*/  BSSY B0, `(.L_x_7426) ;  /* 0x0000082000007945 */ /* 0x000fd80003800000 */
[----:B------:R-:W-:Y:S05]  /*4350*/  @!P4 BRA `(.L_x_7427) ;  /* 0x000008000000c947 */ /* 0x000fea0003800000 */
[----:B0-----:R-:W-:Y:S01]  /*4360*/  ISETP.NE.AND P4, PT, R4, RZ, PT ;  /* 0x000000ff0400720c */ /* 0x001fe20003f85270 */
[----:B------:R-:W-:Y:S03]  /*4370*/  BSSY B1, `(.L_x_7428) ;  /* 0x000000a000017945 */ /* 0x000fe60003800000 */
[----:B-1----:R-:W-:Y:S01]  /*4380*/  FSEL R171, R173, RZ, !P4 ;  /* 0x000000ffadab7208 */ /* 0x002fe20006000000 */
        /* <DEDUP_REMOVED lines=8> */
.L_x_7429:
[----:B------:R-:W-:Y:S05]  /*4410*/  BSYNC B1 ;  /* 0x0000000000017941 */ /* 0x000fea0003800000 */
.L_x_7428:
        /* <DEDUP_REMOVED lines=10> */
.L_x_7431:
        /* <DEDUP_REMOVED lines=9> */
.L_x_7432:
[----:B------:R-:W-:Y:S05]  /*4550*/  BSYNC B1 ;  /* 0x0000000000017941 */ /* 0x000fea0003800000 */
.L_x_7430:
        /* <DEDUP_REMOVED lines=17> */
.L_x_7434:
[----:B------:R-:W-:Y:S01]  /*4670*/  FFMA.FTZ R168, R184, R174, R171 ;  /* 0x000000aeb8a87223 */ /* 0x000fe200000100ab */
[----:B------:R-:W-:-:S03]  /*4680*/  @P4 SHF.R.U64 R169, R200, 0x10, R201 ;  /* 0x00000010c8a94819 */ /* 0x000fc600000012c9 */
[----:B------:R-:W-:Y:S02]  /*4690*/  FADD.FTZ R168, R189, -R168 ;  /* 0x800000a8bda87221 */ /* 0x000fe40000010000 */
[----:B------:R-:W-:Y:S02]  /*46a0*/  @P4 HADD2.F32 R169, -RZ, R169.H0_H0 ;  /* 0x200000a9ffa94230 */ /* 0x000fe40000004100 */
[----:B------:R-:W-:-:S04]  /*46b0*/  FMUL.FTZ R168, R7, R168 ;  /* 0x000000a807a87220 */ /* 0x000fc80000410000 */
[----:B------:R-:W-:Y:S02]  /*46c0*/  @P4 FADD.FTZ R168, R168, R169 ;  /* 0x000000a9a8a84221 */ /* 0x000fe40000010000 */
.L_x_7435:
[----:B------:R-:W-:Y:S05]  /*46d0*/  BSYNC B1 ;  /* 0x0000000000017941 */ /* 0x000fea0003800000 */
.L_x_7433:
        /* <DEDUP_REMOVED lines=14> */
.L_x_7437:
[----:B------:R-:W-:-:S04]  /*47c0*/  FFMA.FTZ R169, R187, R174, R171 ;  /* 0x000000aebba97223 */ /* 0x000fc800000100ab */
[----:B------:R-:W-:Y:S01]  /*47d0*/  FADD.FTZ R168, R188, -R169 ;  /* 0x800000a9bca87221 */ /* 0x000fe20000010000 */
[----:B------:R-:W-:-:S03]  /*47e0*/  @P4 HADD2.F32 R169, -RZ, R201.H0_H0 ;  /* 0x200000c9ffa94230 */ /* 0x000fc60000004100 */
[----:B------:R-:W-:-:S04]  /*47f0*/  FMUL.FTZ R168, R7, R168 ;  /* 0x000000a807a87220 */ /* 0x000fc80000410000 */
[----:B------:R-:W-:Y:S02]  /*4800*/  @P4 FADD.FTZ R168, R168, R169 ;  /* 0x000000a9a8a84221 */ /* 0x000fe40000010000 */
.L_x_7438:
[----:B------:R-:W-:Y:S05]  /*4810*/  BSYNC B1 ;  /* 0x0000000000017941 */ /* 0x000fea0003800000 */
.L_x_7436:
        /* <DEDUP_REMOVED lines=15> */
.L_x_7440:
[----:B------:R-:W-:Y:S01]  /*4910*/  FFMA.FTZ R168, R190, R174, R171 ;  /* 0x000000aebea87223 */ /* 0x000fe200000100ab */
[----:B------:R-:W-:-:S03]  /*4920*/  @P4 SHF.R.U32.HI R169, RZ, 0x10, R201 ;  /* 0x00000010ffa94819 */ /* 0x000fc600000116c9 */
[----:B------:R-:W-:Y:S02]  /*4930*/  FADD.FTZ R168, R191, -R168 ;  /* 0x800000a8bfa87221 */ /* 0x000fe40000010000 */
[----:B------:R-:W-:Y:S02]  /*4940*/  @P4 HADD2.F32 R169, -RZ, R169.H0_H0 ;  /* 0x200000a9ffa94230 */ /* 0x000fe40000004100 */
[----:B------:R-:W-:-:S04]  /*4950*/  FMUL.FTZ R168, R7, R168 ;  /* 0x000000a807a87220 */ /* 0x000fc80000410000 */
[----:B------:R-:W-:Y:S02]  /*4960*/  @P4 FADD.FTZ R168, R168, R169 ;  /* 0x000000a9a8a84221 */ /* 0x000fe40000010000 */
.L_x_7441:
[----:B------:R-:W-:Y:S05]  /*4970*/  BSYNC B1 ;  /* 0x0000000000017941 */ /* 0x000fea0003800000 */
.L_x_7439:
        /* <DEDUP_REMOVED lines=17> */
.L_x_7442:
        /* <DEDUP_REMOVED lines=10> */
.L_x_7444:
[----:B------:R-:W-:Y:S05]  /*4b30*/  BSYNC B1 ;  /* 0x0000000000017941 */ /* 0x000fea0003800000 */
.L_x_7443:
[----:B------:R-:W-:Y:S02]  /*4b40*/  IADD3 R8, R8, 0x100, RZ ;  /* 0x0000010008087810 */ /* 0x000fe40007ffe0ff */
[----:B------:R-:W-:Y:S02]  /*4b50*/  IADD3 R172, R172, 0x100, RZ ;  /* 0x00000100acac7810 */ /* 0x000fe40007ffe0ff */
.L_x_7427:
[----:B------:R-:W-:Y:S05]  /*4b60*/  BSYNC B0 ;  /* 0x0000000000007941 */ /* 0x000fea0003800000 */
.L_x_7426:
        /* <DEDUP_REMOVED lines=13> */
.L_x_7448:
[----:B------:R-:W-:Y:S05]  /*4c40*/  BSYNC B1 ;  /* 0x0000000000017941 */ /* 0x000fea0003800000 */
.L_x_7447:
        /* <DEDUP_REMOVED lines=10> */
.L_x_7450:
        /* <DEDUP_REMOVED lines=9> */
.L_x_7451:
[----:B------:R-:W-:Y:S05]  /*4d80*/  BSYNC B1 ;  /* 0x0000000000017941 */ /* 0x000fea0003800000 */
.L_x_7449:
        /* <DEDUP_REMOVED lines=17> */
.L_x_7453:
[----:B------:R-:W-:Y:S01]  /*4ea0*/  FFMA.FTZ R168, R192, R174, R171 ;  /* 0x000000aec0a87223 */ /* 0x000fe200000100ab */
[----:B------:R-:W-:-:S03]  /*4eb0*/  @P4 SHF.R.U64 R169, R198, 0x10, R199 ;  /* 0x00000010c6a94819 */ /* 0x000fc600000012c7 */
[----:B------:R-:W-:Y:S02]  /*4ec0*/  FADD.FTZ R168, R211, -R168 ;  /* 0x800000a8d3a87221 */ /* 0x000fe40000010000 */
[----:B------:R-:W-:Y:S02]  /*4ed0*/  @P4 HADD2.F32 R169, -RZ, R169.H0_H0 ;  /* 0x200000a9ffa94230 */ /* 0x000fe40000004100 */
[----:B------:R-:W-:-:S04]  /*4ee0*/  FMUL.FTZ R168, R7, R168 ;  /* 0x000000a807a87220 */ /* 0x000fc80000410000 */
[----:B------:R-:W-:Y:S02]  /*4ef0*/  @P4 FADD.FTZ R168, R168, R169 ;  /* 0x000000a9a8a84221 */ /* 0x000fe40000010000 */
.L_x_7454:
[----:B------:R-:W-:Y:S05]  /*4f00*/  BSYNC B1 ;  /* 0x0000000000017941 */ /* 0x000fea0003800000 */
.L_x_7452:
        /* <DEDUP_REMOVED lines=14> */
.L_x_7456:
[----:B------:R-:W-:-:S04]  /*4ff0*/  FFMA.FTZ R169, R209, R174, R171 ;  /* 0x000000aed1a97223 */ /* 0x000fc800000100ab */
[----:B------:R-:W-:Y:S01]  /*5000*/  FADD.FTZ R168, R210, -R169 ;  /* 0x800000a9d2a87221 */ /* 0x000fe20000010000 */
[----:B------:R-:W-:-:S03]  /*5010*/  @P4 HADD2.F32 R169, -RZ, R199.H0_H0 ;  /* 0x200000c7ffa94230 */ /* 0x000fc60000004100 */
[----:B------:R-:W-:-:S04]  /*5020*/  FMUL.FTZ R168, R7, R168 ;  /* 0x000000a807a87220 */ /* 0x000fc80000410000 */
[----:B------:R-:W-:Y:S02]  /*5030*/  @P4 FADD.FTZ R168, R168, R169 ;  /* 0x000000a9a8a84221 */ /* 0x000fe40000010000 */
.L_x_7457:
[----:B------:R-:W-:Y:S05]  /*5040*/  BSYNC B1 ;  /* 0x0000000000017941 */ /* 0x000fea0003800000 */
.L_x_7455:
        /* <DEDUP_REMOVED lines=15> */
.L_x_7459:
[----:B------:R-:W-:Y:S01]  /*5140*/  FFMA.FTZ R168, R212, R174, R171 ;  /* 0x000000aed4a87223 */ /* 0x000fe200000100ab */
[----:B------:R-:W-:-:S03]  /*5150*/  @P4 SHF.R.U32.HI R169, RZ, 0x10, R199 ;  /* 0x00000010ffa94819 */ /* 0x000fc600000116c7 */
[----:B------:R-:W-:Y:S02]  /*5160*/  FADD.FTZ R168, R213, -R168 ;  /* 0x800000a8d5a87221 */ /* 0x000fe40000010000 */
[----:B------:R-:W-:Y:S02]  /*5170*/  @P4 HADD2.F32 R169, -RZ, R169.H0_H0 ;  /* 0x200000a9ffa94230 */ /* 0x000fe40000004100 */
[----:B------:R-:W-:-:S04]  /*5180*/  FMUL.FTZ R168, R7, R168 ;  /* 0x000000a807a87220 */ /* 0x000fc80000410000 */
[----:B------:R-:W-:Y:S02]  /*5190*/  @P4 FADD.FTZ R168, R168, R169 ;  /* 0x000000a9a8a84221 */ /* 0x000fe40000010000 */
.L_x_7460:
[----:B------:R-:W-:Y:S05]  /*51a0*/  BSYNC B1 ;  /* 0x0000000000017941 */ /* 0x000fea0003800000 */
.L_x_7458:
        /* <DEDUP_REMOVED lines=17> */
.L_x_7461:
        /* <DEDUP_REMOVED lines=10> */
.L_x_7463:
[----:B------:R-:W-:Y:S05]  /*5360*/  BSYNC B1 ;  /* 0x0000000000017941 */ /* 0x000fea0003800000 */
.L_x_7462:
[----:B------:R-:W-:Y:S02]  /*5370*/  IADD3 R8, R8, 0x100, RZ ;  /* 0x0000010008087810 */ /* 0x000fe40007ffe0ff */
[----:B------:R-:W-:Y:S02]  /*5380*/  IADD3 R172, R172, 0x100, RZ ;  /* 0x00000100acac7810 */ /* 0x000fe40007ffe0ff */
.L_x_7446:
[----:B------:R-:W-:Y:S05]  /*5390*/  BSYNC B0 ;  /* 0x0000000000007941 */ /* 0x000fea0003800000 */
.L_x_7445:
        /* <DEDUP_REMOVED lines=13> */
.L_x_7467:
[----:B------:R-:W-:Y:S05]  /*5470*/  BSYNC B1 ;  /* 0x0000000000017941 */ /* 0x000fea0003800000 */
.L_x_7466:
        /* <DEDUP_REMOVED lines=10> */
.L_x_7469:
        /* <DEDUP_REMOVED lines=9> */
.L_x_7470:
[----:B------:R-:W-:Y:S05]  /*55b0*/  BSYNC B1 ;  /* 0x0000000000017941 */ /* 0x000fea0003800000 */
.L_x_7468:
        /* <DEDUP_REMOVED lines=17> */
.L_x_7472:
[----:B------:R-:W-:Y:S01]  /*56d0*/  FFMA.FTZ R168, R216, R174, R171 ;  /* 0x000000aed8a87223 */ /* 0x000fe200000100ab */
[----:B------:R-:W-:-:S03]  /*56e0*/  @P4 SHF.R.U64 R169, R196, 0x10, R197 ;  /* 0x00000010c4a94819 */ /* 0x000fc600000012c5 */
[----:B------:R-:W-:Y:S02]  /*56f0*/  FADD.FTZ R168, R221, -R168 ;  /* 0x800000a8dda87221 */ /* 0x000fe40000010000 */
[----:B------:R-:W-:Y:S02]  /*5700*/  @P4 HADD2.F32 R169, -RZ, R169.H0_H0 ;  /* 0x200000a9ffa94230 */ /* 0x000fe40000004100 */
[----:B------:R-:W-:-:S04]  /*5710*/  FMUL.FTZ R168, R7, R168 ;  /* 0x000000a807a87220 */ /* 0x000fc80000410000 */
[----:B------:R-:W-:Y:S02]  /*5720*/  @P4 FADD.FTZ R168, R168, R169 ;  /* 0x000000a9a8a84221 */ /* 0x000fe40000010000 */
.L_x_7473:
[----:B------:R-:W-:Y:S05]  /*5730*/  BSYNC B1 ;  /* 0x0000000000017941 */ /* 0x000fea0003800000 */
.L_x_7471:
        /* <DEDUP_REMOVED lines=14> */
.L_x_7475:
[----:B------:R-:W-:-:S04]  /*5820*/  FFMA.FTZ R169, R219, R174, R171 ;  /* 0x000000aedba97223 */ /* 0x000fc800000100ab */
[----:B------:R-:W-:Y:S01]  /*5830*/  FADD.FTZ R168, R220, -R169 ;  /* 0x800000a9dca87221 */ /* 0x000fe20000010000 */
[----:B------:R-:W-:-:S03]  /*5840*/  @P4 HADD2.F32 R169, -RZ, R197.H0_H0 ;  /* 0x200000c5ffa94230 */ /* 0x000fc60000004100 */
[----:B------:R-:W-:-:S04]  /*5850*/  FMUL.FTZ R168, R7, R168 ;  /* 0x000000a807a87220 */ /* 0x000fc80000410000 */
[----:B------:R-:W-:Y:S02]  /*5860*/  @P4 FADD.FTZ R168, R168, R169 ;  /* 0x000000a9a8a84221 */ /* 0x000fe40000010000 */
.L_x_7476:
[----:B------:R-:W-:Y:S05]  /*5870*/  BSYNC B1 ;  /* 0x0000000000017941 */ /* 0x000fea0003800000 */
.L_x_7474:
        /* <DEDUP_REMOVED lines=15> */
.L_x_7478:
[----:B------:R-:W-:Y:S01]  /*5970*/  FFMA.FTZ R168, R222, R174, R171 ;  /* 0x000000aedea87223 */ /* 0x000fe200000100ab */
[----:B------:R-:W-:-:S03]  /*5980*/  @P4 SHF.R.U32.HI R169, RZ, 0x10, R197 ;  /* 0x00000010ffa94819 */ /* 0x000fc600000116c5 */
[----:B------:R-:W-:Y:S02]  /*5990*/  FADD.FTZ R168, R223, -R168 ;  /* 0x800000a8dfa87221 */ /* 0x000fe40000010000 */
[----:B------:R-:W-:Y:S02]  /*59a0*/  @P4 HADD2.F32 R169, -RZ, R169.H0_H0 ;  /* 0x200000a9ffa94230 */ /* 0x000fe40000004100 */
[----:B------:R-:W-:-:S04]  /*59b0*/  FMUL.FTZ R168, R7, R168 ;  /* 0x000000a807a87220 */ /* 0x000fc80000410000 */
[----:B------:R-:W-:Y:S02]  /*59c0*/  @P4 FADD.FTZ R168, R168, R169 ;  /* 0x000000a9a8a84221 */ /* 0x000fe40000010000 */
.L_x_7479:
[----:B------:R-:W-:Y:S05]  /*59d0*/  BSYNC B1 ;  /* 0x0000000000017941 */ /* 0x000fea0003800000 */
.L_x_7477:
        /* <DEDUP_REMOVED lines=17> */
.L_x_7480:
        /* <DEDUP_REMOVED lines=10> */
.L_x_7482:
[----:B------:R-:W-:Y:S05]  /*5b90*/  BSYNC B1 ;  /* 0x0000000000017941 */ /* 0x000fea0003800000 */
.L_x_7481:
[----:B------:R-:W-:Y:S02]  /*5ba0*/  IADD3 R8, R8, 0x100, RZ ;  /* 0x0000010008087810 */ /* 0x000fe40007ffe0ff */
[----:B------:R-:W-:Y:S02]  /*5bb0*/  IADD3 R172, R172, 0x100, RZ ;  /* 0x00000100acac7810 */ /* 0x000fe40007ffe0ff */
.L_x_7465:
[----:B------:R-:W-:Y:S05]  /*5bc0*/  BSYNC B0 ;  /* 0x0000000000007941 */ /* 0x000fea0003800000 */
.L_x_7464:
[----:B------:R-:W-:Y:S01]  /*5bd0*/  ISETP.GE.U32.AND P4, PT, R2, 0x700, PT ;  /* 0x000007000200780c */ /* 0x000fe20003f86070 */
[----:B------:R-:W-:-:S12]  /*5be0*/  BSSY B0, `(.L_x_7483) ;  /* 0x000007e000007945 */ /* 0x000fd80003800000 */
[----:B------:R-:W-:Y:S05]  /*5bf0*/  @!P4 BRA `(.L_x_7484) ;  /* 0x000007c00000c947 */ /* 0x000fea0003800000 */
[----:B0-----:R-:W-:Y:S01]  /*5c00*/  ISETP.NE.AND P4, PT, R4, RZ, PT ;  /* 0x000000ff0400720c */ /* 0x001fe20003f85270 */
[----:B------:R-:W-:Y:S03]  /*5c10*/  BSSY B1, `(.L_x_7485) ;  /* 0x000000a000017945 */ /* 0x000fe60003800000 */
[----:B------:R-:W-:Y:S01]  /*5c20*/  FSEL R173, R173, RZ, !P4 ;  /* 0x000000ffadad7208 */ /* 0x000fe20006000000 */
[----:B------:R-:W-:Y:S05]  /*5c30*/  @!P3 BRA `(.L_x_7486) ;  /* 0x000000700000b947 */ /* 0x000fea0003800000 */
[----:B-1----:R-:W-:-:S10]  /*5c40*/  HFMA2.MMA R169, -RZ, RZ, 0, 4.76837158203125e-07 ;  /* 0x00000008ffa97435 */ /* 0x002fd400000001ff */
[----:B------:R-:W-:-:S06]  /*5c50*/  IMAD.WIDE.U32 R168, R172, R169, c[0x0][0x170] ;  /* 0x00005c00aca87625 */ /* 0x000fcc00078e00a9 */
[----:B------:R-:W2:Y:S02]  /*5c60*/  LDG.E.64 R168, [R168.64] ;  /* 0x00000004a8a87981 */ /* 0x000ea4000c1e1b00 */
[C-C-:B--2---:R-:W-:Y:S02]  /*5c70*/  SHF.R.U64 R243, R168.reuse, 0x10, R169.reuse ;  /* 0x00000010a8f37819 */ /* 0x144fe400000012a9 */
[--C-:B------:R-:W-:Y:S02]  /*5c80*/  SHF.R.U32.HI R170, RZ, 0x10, R169.reuse ;  /* 0x00000010ffaa7819 */ /* 0x100fe400000116a9 */
[----:B------:R-:W-:Y:S02]  /*5c90*/  PRMT R242, R168, 0x5410, R169 ;  /* 0x00005410a8f27816 */ /* 0x000fe400000000a9 */
[----:B------:R-:W-:Y:S02]  /*5ca0*/  PRMT R243, R243, 0x5410, R170 ;  /* 0x00005410f3f37816 */ /* 0x000fe400000000aa */
.L_x_7486:
[----:B------:R-:W-:Y:S05]  /*5cb0*/  BSYNC B1 ;  /* 0x0000000000017941 */ /* 0x000fea0003800000 */
.L_x_7485:
        /* <DEDUP_REMOVED lines=10> */
.L_x_7488:
        /* <DEDUP_REMOVED lines=9> */
.L_x_7489:
[----:B------:R-:W-:Y:S05]  /*5df0*/  BSYNC B1 ;  /* 0x0000000000017941 */ /* 0x000fea0003800000 */
.L_x_7487:
        /* <DEDUP_REMOVED lines=17> */
.L_x_7491:
[----:B------:R-:W-:Y:S01]  /*5f10*/  FFMA.FTZ R169, R13, R174, R173 ;  /* 0x000000ae0da97223 */ /* 0x000fe200000100ad */
[----:B------:R-:W-:-:S03]  /*5f20*/  @P4 SHF.R.U64 R170, R194, 0x10, R195 ;  /* 0x00000010c2aa4819 */ /* 0x000fc600000012c3 */
[----:B------:R-:W-:Y:S02]  /*5f30*/  FADD.FTZ R168, R16, -R169 ;  /* 0x800000a910a87221 */ /* 0x000fe40000010000 */
[----:B------:R-:W-:Y:S02]  /*5f40*/  @P4 HADD2.F32 R169, -RZ, R170.H0_H0 ;  /* 0x200000aaffa94230 */ /* 0x000fe40000004100 */
[----:B------:R-:W-:-:S04]  /*5f50*/  FMUL.FTZ R168, R7, R168 ;  /* 0x000000a807a87220 */ /* 0x000fc80000410000 */
[----:B------:R-:W-:Y:S02]  /*5f60*/  @P4 FADD.FTZ R168, R168, R169 ;  /* 0x000000a9a8a84221 */ /* 0x000fe40000010000 */
.L_x_7492:
[----:B------:R-:W-:Y:S05]  /*5f70*/  BSYNC B1 ;  /* 0x0000000000017941 */ /* 0x000fea0003800000 */
.L_x_7490:
        /* <DEDUP_REMOVED lines=14> */
.L_x_7494:
[----:B------:R-:W-:-:S04]  /*6060*/  FFMA.FTZ R169, R15, R174, R173 ;  /* 0x000000ae0fa97223 */ /* 0x000fc800000100ad */
[----:B------:R-:W-:Y:S01]  /*6070*/  FADD.FTZ R168, R18, -R169 ;  /* 0x800000a912a87221 */ /* 0x000fe20000010000 */
[----:B------:R-:W-:-:S03]  /*6080*/  @P4 HADD2.F32 R169, -RZ, R195.H0_H0 ;  /* 0x200000c3ffa94230 */ /* 0x000fc60000004100 */
[----:B------:R-:W-:-:S04]  /*6090*/  FMUL.FTZ R168, R7, R168 ;  /* 0x000000a807a87220 */ /* 0x000fc80000410000 */
[----:B------:R-:W-:Y:S02]  /*60a0*/  @P4 FADD.FTZ R168, R168, R169 ;  /* 0x000000a9a8a84221 */ /* 0x000fe40000010000 */
.L_x_7495:
[----:B------:R-:W-:Y:S05]  /*60b0*/  BSYNC B1 ;  /* 0x0000000000017941 */ /* 0x000fea0003800000 */
.L_x_7493:
        /* <DEDUP_REMOVED lines=15> */
.L_x_7497:
[----:B------:R-:W-:Y:S01]  /*61b0*/  FFMA.FTZ R174, R20, R174, R173 ;  /* 0x000000ae14ae7223 */ /* 0x000fe200000100ad */
[----:B------:R-:W-:-:S03]  /*61c0*/  @P4 SHF.R.U32.HI R168, RZ, 0x10, R195 ;  /* 0x00000010ffa84819 */ /* 0x000fc600000116c3 */
[----:B------:R-:W-:Y:S02]  /*61d0*/  FADD.FTZ R174, R17, -R174 ;  /* 0x800000ae11ae7221 */ /* 0x000fe40000010000 */
[----:B------:R-:W-:Y:S02]  /*61e0*/  @P4 HADD2.F32 R168, -RZ, R168.H0_H0 ;  /* 0x200000a8ffa84230 */ /* 0x000fe40000004100 */
[----:B------:R-:W-:-:S04]  /*61f0*/  FMUL.FTZ R7, R7, R174 ;  /* 0x000000ae07077220 */ /* 0x000fc80000410000 */
[----:B------:R-:W-:Y:S02]  /*6200*/  @P4 FADD.FTZ R7, R7, R168 ;  /* 0x000000a807074221 */ /* 0x000fe40000010000 */
.L_x_7498:
[----:B------:R-:W-:Y:S05]  /*6210*/  BSYNC B1 ;  /* 0x0000000000017941 */ /* 0x000fea0003800000 */
.L_x_7496:
        /* <DEDUP_REMOVED lines=15> */
.L_x_7499:
        /* <DEDUP_REMOVED lines=11> */
.L_x_7484:
[----:B------:R-:W-:Y:S05]  /*63c0*/  BSYNC B0 ;  /* 0x0000000000007941 */ /* 0x000fea0003800000 */
.L_x_7483:
[----:B------:R-:W-:Y:S02]  /*63d0*/  LOP3.LUT P2, RZ, R6, 0xff, RZ, 0xc0, !PT ;  /* 0x000000ff06ff7812 */ /* 0x000fe4000784c0ff */
[----:B------:R-:W-:Y:S02]  /*63e0*/  IADD3 R5, R5, c[0x0][0x160], RZ ;  /* 0x0000580005057a10 */ /* 0x000fe40007ffe0ff */
[----:B------:R-:W-:Y:S02]  /*63f0*/  SEL R6, RZ, 0x1, P2 ;  /* 0x00000001ff067807 */ /* 0x000fe40001000000 */
[----:B------:R-:W-:-:S13]  /*6400*/  ISETP.GE.AND P2, PT, R5, c[0x0][0x164], PT ;  /* 0x0000590005007a0c */ /* 0x000fda0003f46270 */
[----:B01----:R-:W-:Y:S01]  /*6410*/  @P2 CALL.REL.NOINC `(.L_x_7333) ;  /* 0x0000001000002944 */ /* 0x003fe20003c00000 */
[----:B------:R-:W-:Y:S05]  /*6420*/  BRA `(.L_x_7500) ;  /* 0xffffa31000007947 */ /* 0x000fea000383ffff */
.L_x_7333:
[----:B--2---:R-:W0:Y:S01]  /*6430*/  S2UR UR6, SR_CTAID.X ;  /* 0x00000000000679c3 */ /* 0x004e220000002500 */
[----:B------:R-:W0:Y:S01]  /*6440*/  S2R R3, SR_TID.X ;  /* 0x0000000000037919 */ /* 0x000e220000002100 */
[C---:B------:R-:W-:Y:S02]  /*6450*/  LOP3.LUT P5, RZ, R2.reuse, 0xffffff00, RZ, 0xc0, !PT ;  /* 0xffffff0002ff7812 */ /* 0x040fe400078ac0ff */
[C---:B------:R-:W-:Y:S02]  /*6460*/  ISETP.GE.U32.AND P4, PT, R2.reuse, 0x200, PT ;  /* 0x000002000200780c */ /* 0x040fe40003f86070 */
[C---:B------:R-:W-:Y:S02]  /*6470*/  ISETP.GE.U32.AND P3, PT, R2.reuse, 0x300, PT ;  /* 0x000003000200780c */ /* 0x040fe40003f66070 */
[----:B------:R-:W-:Y:S02]  /*6480*/  ISETP.GE.U32.AND P2, PT, R2, 0x400, PT ;  /* 0x000004000200780c */ /* 0x000fe40003f46070 */
[----:B-----5:R-:W-:-:S05]  /*6490*/  @P1 MOV R29, 0x10 ;  /* 0x00000010001d1802 */ /* 0x020fca0000000f00 */
[----:B------:R-:W-:Y:S02]  /*64a0*/  @P5 MOV R9, 0x10 ;  /* 0x0000001000095802 */ /* 0x000fe40000000f00 */
[----:B------:R-:W-:Y:S02]  /*64b0*/  @P4 MOV R15, 0x10 ;  /* 0x00000010000f4802 */ /* 0x000fe40000000f00 */
[----:B------:R-:W-:Y:S02]  /*64c0*/  @P3 IMAD.MOV.U32 R21, RZ, RZ, 0x10 ;  /* 0x00000010ff153424 */ /* 0x000fe400078e00ff */
[----:B------:R-:W-:Y:S02]  /*64d0*/  @P2 MOV R27, 0x10 ;  /* 0x00000010001b2802 */ /* 0x000fe40000000f00 */
[C---:B0-----:R-:W-:Y:S02]  /*64e0*/  LEA.HI R0, R3.reuse, UR6, RZ, 0x18 ;  /* 0x0000000603007c11 */ /* 0x041fe4000f8fc0ff */
[----:B------:R-:W-:-:S03]  /*64f0*/  LOP3.LUT R3, R3, 0xff, RZ, 0xc0, !PT ;  /* 0x000000ff03037812 */ /* 0x000fc600078ec0ff */
[----:B------:R-:W-:-:S05]  /*6500*/  IMAD R0, R0, c[0x0][0x168], RZ ;  /* 0x00005a0000007a24 */ /* 0x000fca00078e02ff */
[----:B------:R-:W-:Y:S02]  /*6510*/  LEA.HI R0, R0, R3, RZ, 0x1e ;  /* 0x0000000300007211 */ /* 0x000fe400078ff0ff */
[----:B------:R-:W-:-:S03]  /*6520*/  @P0 MOV R3, 0x10 ;  /* 0x0000001000030802 */ /* 0x000fc60000000f00 */
        /* <DEDUP_REMOVED lines=52> */
.L_x_7367:
[----:B------:R-:W-:Y:S01]  /*6870*/  HFMA2.MMA R173, -RZ, RZ, 0, 9.5367431640625e-07 ;  /* 0x00000010ffad7435 */ /* 0x000fe200000001ff */
[----:B-----5:R-:W-:Y:S01]  /*6880*/  MOV R176, R175 ;  /* 0x000000af00b07202 */ /* 0x020fe20000000f00 */
[----:B------:R-:W-:Y:S01]  /*6890*/  IMAD.MOV.U32 R171, RZ, RZ, -0x1 ;  /* 0xffffffffffab7424 */ /* 0x000fe200078e00ff */
[----:B------:R-:W-:-:S02]  /*68a0*/  MOV R174, 0x1f ;  /* 0x0000001f00ae7802 */ /* 0x000fc40000000f00 */
[----:B------:R-:W-:Y:S02]  /*68b0*/  MOV R168, 0x68d0 ;  /* 0x000068d000a87802 */ /* 0x000fe40000000f00 */
[----:B0-----:R-:W-:Y:S05]  /*68c0*/  CALL.REL.NOINC `($__internal_106_$__cuda_sm70_shflsync_down_p) ;  /* 0x0000046000007944 */ /* 0x001fea0003c00000 */
[----:B-1----:R-:W-:Y:S01]  /*68d0*/  MOV R178, R171 ;  /* 0x000000ab00b27202 */ /* 0x002fe20000000f00 */
[----:B0-----:R-:W-:Y:S05]  /*68e0*/  BRA `(.L_x_7501) ;  /* 0xffffbdb000007947 */ /* 0x001fea000383ffff */
.L_x_7368:
[----:B------:R-:W-:Y:S01]  /*68f0*/  HFMA2.MMA R173, -RZ, RZ, 0, 9.5367431640625e-07 ;  /* 0x00000010ffad7435 */ /* 0x000fe200000001ff */
[----:B-----5:R-:W-:Y:S01]  /*6900*/  MOV R176, R172 ;  /* 0x000000ac00b07202 */ /* 0x020fe20000000f00 */
[----:B------:R-:W-:Y:S01]  /*6910*/  IMAD.MOV.U32 R174, RZ, RZ, 0x1f ;  /* 0x0000001fffae7424 */ /* 0x000fe200078e00ff */
[----:B------:R-:W-:Y:S02]  /*6920*/  MOV R171, 0xffffffff ;  /* 0xffffffff00ab7802 */ /* 0x000fe40000000f00 */
[----:B------:R-:W-:Y:S02]  /*6930*/  MOV R168, 0x6950 ;  /* 0x0000695000a87802 */ /* 0x000fe40000000f00 */
[----:B012---:R-:W-:Y:S05]  /*6940*/  CALL.REL.NOINC `($__internal_106_$__cuda_sm70_shflsync_down_p) ;  /* 0x000003e000007944 */ /* 0x007fea0003c00000 */
[----:B------:R-:W-:Y:S01]  /*6950*/  FADD.FTZ R175, R178, R175 ;  /* 0x000000afb2af7221 */ /* 0x000fe20000010000 */
[----:B0-----:R-:W-:Y:S01]  /*6960*/  HFMA2.MMA R173, -RZ, RZ, 0, 4.76837158203125e-07 ;  /* 0x00000008ffad7435 */ /* 0x001fe200000001ff */
[----:B-1----:R-:W-:Y:S01]  /*6970*/  FADD.FTZ R178, R172, R171 ;  /* 0x000000abacb27221 */ /* 0x002fe20000010000 */
[----:B------:R-:W-:Y:S01]  /*6980*/  MOV R174, 0x1f ;  /* 0x0000001f00ae7802 */ /* 0x000fe20000000f00 */
[----:B------:R-:W-:Y:S01]  /*6990*/  IMAD.MOV.U32 R171, RZ, RZ, -0x1 ;  /* 0xffffffffffab7424 */ /* 0x000fe200078e00ff */
[----:B------:R-:W-:-:S02]  /*69a0*/  MOV R176, R175 ;  /* 0x000000af00b07202 */ /* 0x000fc40000000f00 */
[----:B------:R-:W-:Y:S02]  /*69b0*/  MOV R168, 0x69d0 ;  /* 0x000069d000a87802 */ /* 0x000fe40000000f00 */
[----:B------:R-:W-:Y:S05]  /*69c0*/  CALL.REL.NOINC `($__internal_106_$__cuda_sm70_shflsync_down_p) ;  /* 0x0000036000007944 */ /* 0x000fea0003c00000 */
[----:B0-----:R-:W-:Y:S01]  /*69d0*/  HFMA2.MMA R174, -RZ, RZ, 0, 1.847743988037109375e-06 ;  /* 0x0000001fffae7435 */ /* 0x001fe200000001ff */
[----:B-1----:R-:W-:Y:S01]  /*69e0*/  MOV R172, R171 ;  /* 0x000000ab00ac7202 */ /* 0x002fe20000000f00 */
[----:B------:R-:W-:Y:S01]  /*69f0*/  IMAD.MOV.U32 R173, RZ, RZ, 0x8 ;  /* 0x00000008ffad7424 */ /* 0x000fe200078e00ff */
[----:B------:R-:W-:Y:S02]  /*6a00*/  MOV R176, R178 ;  /* 0x000000b200b07202 */ /* 0x000fe40000000f00 */
[----:B------:R-:W-:Y:S02]  /*6a10*/  MOV R171, 0xffffffff ;  /* 0xffffffff00ab7802 */ /* 0x000fe40000000f00 */
[----:B------:R-:W-:Y:S02]  /*6a20*/  MOV R168, 0x6a40 ;  /* 0x00006a4000a87802 */ /* 0x000fe40000000f00 */
[----:B------:R-:W-:Y:S05]  /*6a30*/  CALL.REL.NOINC `($__internal_106_$__cuda_sm70_shflsync_down_p) ;  /* 0x000002f000007944 */ /* 0x000fea0003c00000 */
[----:B------:R-:W-:Y:S01]  /*6a40*/  FADD.FTZ R175, R172, R175 ;  /* 0x000000afacaf7221 */ /* 0x000fe20000010000 */
[----:B0-----:R-:W-:Y:S01]  /*6a50*/  HFMA2.MMA R173, -RZ, RZ, 0, 2.384185791015625e-07 ;  /* 0x00000004ffad7435 */ /* 0x001fe200000001ff */
[----:B-1----:R-:W-:Y:S01]  /*6a60*/  FADD.FTZ R178, R178, R171 ;  /* 0x000000abb2b27221 */ /* 0x002fe20000010000 */
[----:B------:R-:W-:Y:S01]  /*6a70*/  MOV R171, 0xffffffff ;  /* 0xffffffff00ab7802 */ /* 0x000fe20000000f00 */
[----:B------:R-:W-:Y:S01]  /*6a80*/  IMAD.MOV.U32 R174, RZ, RZ, 0x1f ;  /* 0x0000001fffae7424 */ /* 0x000fe200078e00ff */
[----:B------:R-:W-:-:S02]  /*6a90*/  MOV R176, R175 ;  /* 0x000000af00b07202 */ /* 0x000fc40000000f00 */
[----:B------:R-:W-:Y:S02]  /*6aa0*/  MOV R168, 0x6ac0 ;  /* 0x00006ac000a87802 */ /* 0x000fe40000000f00 */
[----:B------:R-:W-:Y:S05]  /*6ab0*/  CALL.REL.NOINC `($__internal_106_$__cuda_sm70_shflsync_down_p) ;  /* 0x0000027000007944 */ /* 0x000fea0003c00000 */
[----:B0-----:R-:W-:Y:S01]  /*6ac0*/  HFMA2.MMA R173, -RZ, RZ, 0, 2.384185791015625e-07 ;  /* 0x00000004ffad7435 */ /* 0x001fe200000001ff */
[----:B-1----:R-:W-:Y:S01]  /*6ad0*/  MOV R172, R171 ;  /* 0x000000ab00ac7202 */ /* 0x002fe20000000f00 */
[----:B------:R-:W-:Y:S01]  /*6ae0*/  IMAD.MOV.U32 R176, RZ, RZ, R178 ;  /* 0x000000ffffb07224 */ /* 0x000fe200078e00b2 */
[----:B------:R-:W-:Y:S02]  /*6af0*/  MOV R174, 0x1f ;  /* 0x0000001f00ae7802 */ /* 0x000fe40000000f00 */
[----:B------:R-:W-:Y:S02]  /*6b00*/  MOV R171, 0xffffffff ;  /* 0xffffffff00ab7802 */ /* 0x000fe40000000f00 */
[----:B------:R-:W-:Y:S02]  /*6b10*/  MOV R168, 0x6b30 ;  /* 0x00006b3000a87802 */ /* 0x000fe40000000f00 */
[----:B------:R-:W-:Y:S05]  /*6b20*/  CALL.REL.NOINC `($__internal_106_$__cuda_sm70_shflsync_down_p) ;  /* 0x0000020000007944 */ /* 0x000fea0003c00000 */
[----:B------:R-:W-:Y:S01]  /*6b30*/  FADD.FTZ R175, R172, R175 ;  /* 0x000000afacaf7221 */ /* 0x000fe20000010000 */
[----:B0-----:R-:W-:Y:S01]  /*6b40*/  HFMA2.MMA R174, -RZ, RZ, 0, 1.847743988037109375e-06 ;  /* 0x0000001fffae7435 */ /* 0x001fe200000001ff */
[----:B-1----:R-:W-:Y:S01]  /*6b50*/  FADD.FTZ R178, R178, R171 ;  /* 0x000000abb2b27221 */ /* 0x002fe20000010000 */
[----:B------:R-:W-:Y:S01]  /*6b60*/  MOV R171, 0xffffffff ;  /* 0xffffffff00ab7802 */ /* 0x000fe20000000f00 */
[----:B------:R-:W-:Y:S01]  /*6b70*/  IMAD.MOV.U32 R173, RZ, RZ, 0x2 ;  /* 0x00000002ffad7424 */ /* 0x000fe200078e00ff */
[----:B------:R-:W-:-:S02]  /*6b80*/  MOV R176, R175 ;  /* 0x000000af00b07202 */ /* 0x000fc40000000f00 */
[----:B------:R-:W-:Y:S02]  /*6b90*/  MOV R168, 0x6bb0 ;  /* 0x00006bb000a87802 */ /* 0x000fe40000000f00 */
[----:B------:R-:W-:Y:S05]  /*6ba0*/  CALL.REL.NOINC `($__internal_106_$__cuda_sm70_shflsync_down_p) ;  /* 0x0000018000007944 */ /* 0x000fea0003c00000 */
[----:B0-----:R-:W-:Y:S01]  /*6bb0*/  HFMA2.MMA R173, -RZ, RZ, 0, 1.1920928955078125e-07 ;  /* 0x00000002ffad7435 */ /* 0x001fe200000001ff */
[----:B-1----:R-:W-:Y:S01]  /*6bc0*/  IMAD.MOV.U32 R172, RZ, RZ, R171 ;  /* 0x000000ffffac7224 */ /* 0x002fe200078e00ab */
[----:B------:R-:W-:Y:S01]  /*6bd0*/  MOV R176, R178 ;  /* 0x000000b200b07202 */ /* 0x000fe20000000f00 */
[----:B------:R-:W-:Y:S01]  /*6be0*/  IMAD.MOV.U32 R171, RZ, RZ, -0x1 ;  /* 0xffffffffffab7424 */ /* 0x000fe200078e00ff */
[----:B------:R-:W-:Y:S02]  /*6bf0*/  MOV R174, 0x1f ;  /* 0x0000001f00ae7802 */ /* 0x000fe40000000f00 */
[----:B------:R-:W-:Y:S02]  /*6c00*/  MOV R168, 0x6c20 ;  /* 0x00006c2000a87802 */ /* 0x000fe40000000f00 */
[----:B------:R-:W-:Y:S05]  /*6c10*/  CALL.REL.NOINC `($__internal_106_$__cuda_sm70_shflsync_down_p) ;  /* 0x0000011000007944 */ /* 0x000fea0003c00000 */
[----:B------:R-:W-:Y:S01]  /*6c20*/  FADD.FTZ R172, R172, R175 ;  /* 0x000000afacac7221 */ /* 0x000fe20000010000 */
[----:B0-----:R-:W-:Y:S01]  /*6c30*/  HFMA2.MMA R173, -RZ, RZ, 0, 5.9604644775390625e-08 ;  /* 0x00000001ffad7435 */ /* 0x001fe200000001ff */
[----:B-1----:R-:W-:Y:S01]  /*6c40*/  FADD.FTZ R215, R178, R171 ;  /* 0x000000abb2d77221 */ /* 0x002fe20000010000 */
[----:B------:R-:W-:Y:S01]  /*6c50*/  MOV R174, 0x1f ;  /* 0x0000001f00ae7802 */ /* 0x000fe20000000f00 */
[----:B------:R-:W-:Y:S01]  /*6c60*/  IMAD.MOV.U32 R176, RZ, RZ, R172 ;  /* 0x000000ffffb07224 */ /* 0x000fe200078e00ac */
[----:B------:R-:W-:-:S02]  /*6c70*/  MOV R171, 0xffffffff ;  /* 0xffffffff00ab7802 */ /* 0x000fc40000000f00 */
[----:B------:R-:W-:Y:S02]  /*6c80*/  MOV R168, 0x6ca0 ;  /* 0x00006ca000a87802 */ /* 0x000fe40000000f00 */
[----:B------:R-:W-:Y:S05]  /*6c90*/  CALL.REL.NOINC `($__internal_106_$__cuda_sm70_shflsync_down_p) ;  /* 0x0000009000007944 */ /* 0x000fea0003c00000 */
[----:B0-----:R-:W-:Y:S01]  /*6ca0*/  HFMA2.MMA R173, -RZ, RZ, 0, 5.9604644775390625e-08 ;  /* 0x00000001ffad7435 */ /* 0x001fe200000001ff */
[----:B-1----:R-:W-:Y:S01]  /*6cb0*/  MOV R175, R171 ;  /* 0x000000ab00af7202 */ /* 0x002fe20000000f00 */
[----:B------:R-:W-:Y:S01]  /*6cc0*/  IMAD.MOV.U32 R174, RZ, RZ, 0x1f ;  /* 0x0000001fffae7424 */ /* 0x000fe200078e00ff */
[----:B------:R-:W-:Y:S02]  /*6cd0*/  MOV R176, R215 ;  /* 0x000000d700b07202 */ /* 0x000fe40000000f00 */
[----:B------:R-:W-:Y:S02]  /*6ce0*/  MOV R171, 0xffffffff ;  /* 0xffffffff00ab7802 */ /* 0x000fe40000000f00 */
[----:B------:R-:W-:Y:S02]  /*6cf0*/  MOV R168, 0x6d10 ;  /* 0x00006d1000a87802 */ /* 0x000fe40000000f00 */
[----:B------:R-:W-:Y:S05]  /*6d00*/  CALL.REL.NOINC `($__internal_106_$__cuda_sm70_shflsync_down_p) ;  /* 0x0000002000007944 */ /* 0x000fea0003c00000 */
[----:B01----:R-:W-:Y:S01]  /*6d10*/  MOV R176, R171 ;  /* 0x000000ab00b07202 */ /* 0x003fe20000000f00 */
[----:B------:R-:W-:Y:S05]  /*6d20*/  BRA `(.L_x_7502) ;  /* 0xffffba9000007947 */ /* 0x000fea000383ffff */
        .weak           $__internal_106_$__cuda_sm70_shflsync_down_p
        .type           $__internal_106_$__cuda_sm70_shflsync_down_p,@function
        .size           $__internal_106_$__cuda_sm70_shflsync_down_p,(.L_x_12982 - $__internal_106_$__cuda_sm70_shflsync_down_p)
$__internal_106_$__cuda_sm70_shflsync_down_p:
[----:B------:R-:W-:Y:S01]  /*6d30*/  HFMA2.MMA R169, -RZ, RZ, 0, 0 ;  /* 0x00000000ffa97435 */ /* 0x000fe200000001ff */
[----:B------:R-:W-:Y:S04]  /*6d40*/  WARPSYNC R171 ;  /* 0x000000ab00007348 */ /* 0x000fe80003800000 */
[----:B------:R0:W1:Y:S01]  /*6d50*/  SHFL.DOWN PT, R171, R176, R173, R174 ;  /* 0x080000adb0ab7389 */ /* 0x00006200000e00ae */
[----:B------:R-:W-:Y:S05]  /*6d60*/  RET.REL.NODEC R168 `(_ZN10layer_norm13ln_bwd_kernelINS_13Kernel_traitsIf6__halfS2_S2_fjLj7168ELj1ELj1ELj8ELj8ENS_18Kernel_traits_baseILj7168EfS2_S2_S2_fjLj256EEEEELb0ELb1ELb1ELb0EEEvNS_9BwdParamsE) ;  /* 0xffff9290a8007950 */ /* 0x000fea0003c3ffff */
.L_x_7503:
        /* <DEDUP_REMOVED lines=9> */
.L_x_12982:


//--------------------- .text._ZN10layer_norm13ln_bwd_kernelINS_13Kernel_traitsIf6__halfS2_S2_fjLj7168ELj1ELj1ELj8ELj8ENS_18Kernel_traits_baseILj7168EfS2_S2_S2_fjLj256EEEEELb0ELb1ELb1ELb1EEEvNS_9BwdParamsE --------------------------
	.section	.text._ZN10layer_norm13ln_bwd_kernelINS_13Kernel_traitsIf6__halfS2_S2_fjLj7168ELj1ELj1ELj8ELj8ENS_18Kernel_traits_baseILj7168EfS2_S2_S2_fjLj256EEEEELb0ELb1ELb1ELb1EEEvNS_9BwdParamsE,"ax",@progbits
	.sectioninfo	@"SHI_REGISTERS=255"
	.align	128
        .global         _ZN10layer_norm13ln_bwd_kernelINS_13Kernel_traitsIf6__halfS2_S2_fjLj7168ELj1ELj1ELj8ELj8ENS_18Kernel_traits_baseILj7168EfS2_S2_S2_fjLj256EEEEELb0ELb1ELb1ELb1EEEvNS_9BwdParamsE
        .type           _ZN10layer_norm13ln_bwd_kernelINS_13Kernel_traitsIf6__halfS2_S2_fjLj7168ELj1ELj1ELj8ELj8ENS_18Kernel_traits_baseILj7168EfS2_S2_S2_fjLj256EEEEELb0ELb1ELb1ELb1EEEvNS_9BwdParamsE,@function
        .size           _ZN10layer_norm13ln_bwd_kernelINS_13Kernel_traitsIf6__halfS2_S2_fjLj7168ELj1ELj1ELj8ELj8ENS_18Kernel_traits_baseILj7168EfS2_S2_S2_fjLj256EEEEELb0ELb1ELb1ELb1EEEvNS_9BwdParamsE,(.L_x_12983 - _ZN10layer_norm13ln_bwd_kernelINS_13Kernel_traitsIf6__halfS2_S2_fjLj7168ELj1ELj1ELj8ELj8ENS_18Kernel_traits_baseILj7168EfS2_S2_S2_fjLj256EEEEELb0ELb1ELb1ELb1EEEvNS_9BwdParamsE)
        .other          _ZN10layer_norm13ln_bwd_kernelINS_13Kernel_traitsIf6__halfS2_S2_fjLj7168ELj1ELj1ELj8ELj8ENS_18Kernel_traits_baseILj7168EfS2_S2_S2_fjLj256EEEEELb0ELb1ELb1ELb1EEEvNS_9BwdParamsE,@"STO_CUDA_ENTRY STV_DEFAULT"
_ZN10layer_norm13ln_bwd_kernelINS_13Kernel_traitsIf6__halfS2_S2_fjLj7168ELj1ELj1ELj8ELj8ENS_18Kernel_traits_baseILj7168EfS2_S2_S2_fjLj256EEEEELb0ELb1ELb1ELb1EEEvNS_9BwdParamsE:
.text._ZN10layer_norm13ln_bwd_kernelINS_13Kernel_traitsIf6__halfS2_S2_fjLj7168ELj1ELj1ELj8ELj8ENS_18Kernel_traits_baseILj7168EfS2_S2_S2_fjLj256EEEEELb0ELb1ELb1ELb1EEEvNS_9BwdParamsE:
        /* <DEDUP_REMOVED lines=50> */
.L_x_7504:
        /* <DEDUP_REMOVED lines=64> */
.L_x_7628:
        /* <DEDUP_REMOVED lines=44> */
.L_x_7507:
[----:B------:R-:W-:-:S05]  /*09e0*/  IADD3 R3, R175, -0x1, RZ ;  /* 0xffffffffaf037810 */ /* 0x000fca0007ffe0ff */
[----:B------:R-:W-:-:S05]  /*09f0*/  IMAD R3, R3, c[0x0][0x168], RZ ;  /* 0x00005a0003037a24 */ /* 0x000fca00078e02ff */
[----:B------:R-:W-:-:S04]  /*0a00*/  SHF.R.S32.HI R4, RZ, 0x1f, R3 ;  /* 0x0000001fff047819 */ /* 0x000fc80000011403 */
[----:B------:R-:W-:Y:S01]  /*0a10*/  LEA.HI R3, R4, R3, RZ, 0x2 ;  /* 0x0000000304037211 */ /* 0x000fe200078f10ff */
[----:B------:R-:W-:-:S03]  /*0a20*/  IMAD.WIDE.U32 R10, R233, R174, c[0x0][0x188] ;  /* 0x00006200e90a7625 */ /* 0x000fc600078e00ae */
[----:B------:R-:W-:Y:S01]  /*0a30*/  LEA.HI.SX32 R3, R3, R176, 0x1e ;  /* 0x000000b003037211 */ /* 0x000fe200078ff2ff */
[-C--:B------:R-:W-:Y:S01]  /*0a40*/  IMAD.WIDE.U32 R14, R247, R174.reuse, c[0x0][0x188] ;  /* 0x00006200f70e7625 */ /* 0x080fe200078e00ae */
[----:B------:R-:W-:Y:S01]  /*0a50*/  IADD3 R189, R233, 0x400, RZ ;  /* 0x00000400e9bd7810 */ /* 0x000fe20007ffe0ff */
[----:B------:R-:W2:Y:S01]  /*0a60*/  LDG.E.64 R10, [R10.64] ;  /* 0x000000040a0a7981 */ /* 0x000ea2000c1e1b00 */
[C---:B------:R-:W-:Y:S01]  /*0a70*/  IADD3 R183, R3.reuse, 0x100, RZ ;  /* 0x0000010003b77810 */ /* 0x040fe20007ffe0ff */
[CC--:B------:R-:W-:Y:S01]  /*0a80*/  IMAD.WIDE.U32 R186, R3.reuse, R174.reuse, c[0x0][0x208] ;  /* 0x0000820003ba7625 */ /* 0x0c0fe200078e00ae */
[C---:B------:R-:W-:Y:S01]  /*0a90*/  IADD3 R5, R3.reuse, 0x500, RZ ;  /* 0x0000050003057810 */ /* 0x040fe20007ffe0ff */
[----:B------:R-:W3:Y:S01]  /*0aa0*/  LDG.E.64 R14, [R14.64] ;  /* 0x000000040e0e7981 */ /* 0x000ee2000c1e1b00 */
[----:B------:R-:W-:Y:S01]  /*0ab0*/  IADD3 R21, R3, 0x600, RZ ;  /* 0x0000060003157810 */ /* 0x000fe20007ffe0ff */
[----:B------:R-:W-:Y:S01]  /*0ac0*/  IMAD.WIDE R178, R244, R173, c[0x0][0x1a0] ;  /* 0x00006800f4b27625 */ /* 0x000fe200078e02ad */
[C---:B------:R-:W-:Y:S01]  /*0ad0*/  IADD3 R191, R233.reuse, 0x500, RZ ;  /* 0x00000500e9bf7810 */ /* 0x040fe20007ffe0ff */
[----:B------:R-:W4:Y:S01]  /*0ae0*/  LDG.E.64 R186, [R186.64] ;  /* 0x00000004baba7981 */ /* 0x000f22000c1e1b00 */
[----:B------:R-:W-:Y:S01]  /*0af0*/  IADD3 R193, R233, 0x600, RZ ;  /* 0x00000600e9c17810 */ /* 0x000fe20007ffe0ff */
[----:B------:R-:W-:Y:S01]  /*0b00*/  IMAD.WIDE.U32 R182, R183, R174, c[0x0][0x208] ;  /* 0x00008200b7b67625 */ /* 0x000fe200078e00ae */
[----:B------:R-:W-:-:S02]  /*0b10*/  IADD3 R181, R3, 0x200, RZ ;  /* 0x0000020003b57810 */ /* 0x000fc40007ffe0ff */
[----:B------:R-:W-:Y:S01]  /*0b20*/  IADD3 R9, R3, 0x300, RZ ;  /* 0x0000030003097810 */ /* 0x000fe20007ffe0ff */
[-C--:B------:R-:W-:Y:S01]  /*0b30*/  IMAD.WIDE.U32 R4, R5, R174.reuse, c[0x0][0x208] ;  /* 0x0000820005047625 */ /* 0x080fe200078e00ae */
[----:B------:R-:W-:Y:S01]  /*0b40*/  IADD3 R7, R3, 0x400, RZ ;  /* 0x0000040003077810 */ /* 0x000fe20007ffe0ff */
        /* <DEDUP_REMOVED lines=34> */
[----:B--2---:R-:W-:Y:S01]  /*0d70*/  SHF.R.U64 R194, R10, 0x10, R11 ;  /* 0x000000100ac27819 */ /* 0x004fe2000000120b */
[----:B---3--:R-:W-:-:S04]  /*0d80*/  HADD2.F32 R222, -RZ, R15.H0_H0 ;  /* 0x2000000fffde7230 */ /* 0x008fc80000004100 */
[----:B------:R-:W-:Y:S01]  /*0d90*/  HADD2.F32 R194, -RZ, R194.H0_H0 ;  /* 0x200000c2ffc27230 */ /* 0x000fe20000004100 */
[--C-:B----4-:R-:W-:Y:S02]  /*0da0*/  SHF.R.U64 R175, R186, 0x10, R187.reuse ;  /* 0x00000010baaf7819 */ /* 0x110fe400000012bb */
[----:B0-----:R-:W-:Y:S02]  /*0db0*/  MOV R179, R187 ;  /* 0x000000bb00b37202 */ /* 0x001fe40000000f00 */
[----:B------:R-:W-:Y:S02]  /*0dc0*/  SHF.R.U32.HI R178, RZ, 0x10, R187 ;  /* 0x00000010ffb27819 */ /* 0x000fe400000116bb */
[----:B------:R-:W-:Y:S01]  /*0dd0*/  SHF.R.U32.HI R187, RZ, 0x10, R15 ;  /* 0x00000010ffbb7819 */ /* 0x000fe2000001160f */
[----:B------:R-:W-:Y:S01]  /*0de0*/  HADD2.F32 R232, -RZ, R10.H0_H0 ;  /* 0x2000000affe87230 */ /* 0x000fe20000004100 */
[----:B-1----:R-:W-:Y:S02]  /*0df0*/  MOV R170, R182 ;  /* 0x000000b600aa7202 */ /* 0x002fe40000000f00 */
[----:B------:R-:W-:-:S02]  /*0e00*/  FSEL R3, R3, RZ, !P0 ;  /* 0x000000ff03037208 */ /* 0x000fc40004000000 */
[--C-:B------:R-:W-:Y:S02]  /*0e10*/  SHF.R.U64 R169, R182, 0x10, R183.reuse ;  /* 0x00000010b6a97819 */ /* 0x100fe400000012b7 */
[----:B------:R-:W-:Y:S01]  /*0e20*/  MOV R171, R183 ;  /* 0x000000b700ab7202 */ /* 0x000fe20000000f00 */
[C---:B------:R-:W-:Y:S01]  /*0e30*/  FADD.FTZ R227, -R3.reuse, R222 ;  /* 0x000000de03e37221 */ /* 0x040fe20000010100 */
[----:B------:R-:W-:Y:S02]  /*0e40*/  SHF.R.U32.HI R166, RZ, 0x10, R183 ;  /* 0x00000010ffa67819 */ /* 0x000fe400000116b7 */
[----:B------:R-:W-:Y:S01]  /*0e50*/  MOV R182, R4 ;  /* 0x0000000400b67202 */ /* 0x000fe20000000f00 */
[----:B------:R-:W-:Y:S01]  /*0e60*/  HADD2.F32 R222, -RZ, R187.H0_H0 ;  /* 0x200000bbffde7230 */ /* 0x000fe20000004100 */
[--C-:B------:R-:W-:Y:S02]  /*0e70*/  SHF.R.U64 R4, R4, 0x10, R5.reuse ;  /* 0x0000001004047819 */ /* 0x100fe40000001205 */
[----:B------:R-:W-:Y:S01]  /*0e80*/  MOV R183, R5 ;  /* 0x0000000500b77202 */ /* 0x000fe20000000f00 */
[----:B------:R-:W-:Y:S01]  /*0e90*/  HADD2.F32 R214, -RZ, R12.H0_H0 ;  /* 0x2000000cffd67230 */ /* 0x000fe20000004100 */
[----:B------:R-:W-:Y:S01]  /*0ea0*/  SHF.R.U32.HI R210, RZ, 0x10, R5 ;  /* 0x00000010ffd27819 */ /* 0x000fe20000011605 */
[----:B------:R-:W-:Y:S01]  /*0eb0*/  FADD.FTZ R187, -R3, R194 ;  /* 0x000000c203bb7221 */ /* 0x000fe20000010100 */
[----:B------:R-:W-:Y:S01]  /*0ec0*/  MOV R211, R20 ;  /* 0x0000001400d37202 */ /* 0x000fe20000000f00 */
[----:B------:R-:W-:Y:S01]  /*0ed0*/  HADD2.F32 R192, -RZ, R16.H0_H0 ;  /* 0x20000010ffc07230 */ /* 0x000fe20000004100 */
[--C-:B------:R-:W-:Y:S01]  /*0ee0*/  SHF.R.U64 R5, R20, 0x10, R21.reuse ;  /* 0x0000001014057819 */ /* 0x100fe20000001215 */
[----:B------:R-:W-:Y:S01]  /*0ef0*/  HADD2.F32 R190, -RZ, R17.H0_H0 ;  /* 0x20000011ffbe7230 */ /* 0x000fe20000004100 */
[----:B------:R-:W-:Y:S01]  /*0f00*/  MOV R184, R186 ;  /* 0x000000ba00b87202 */ /* 0x000fe20000000f00 */
[----:B------:R-:W-:Y:S01]  /*0f10*/  HADD2.F32 R212, -RZ, R11.H0_H0 ;  /* 0x2000000bffd47230 */ /* 0x000fe20000004100 */
[----:B------:R-:W-:Y:S01]  /*0f20*/  MOV R220, R21 ;  /* 0x0000001500dc7202 */ /* 0x000fe20000000f00 */
[----:B------:R-:W-:Y:S01]  /*0f30*/  HADD2.F32 R216, -RZ, R13.H0_H0 ;  /* 0x2000000dffd87230 */ /* 0x000fe20000004100 */
[----:B------:R-:W-:Y:S01]  /*0f40*/  SHF.R.U32.HI R20, RZ, 0x10, R21 ;  /* 0x00000010ff147819 */ /* 0x000fe20000011615 */
[----:B------:R-:W-:Y:S01]  /*0f50*/  HADD2.F32 R218, -RZ, R14.H0_H0 ;  /* 0x2000000effda7230 */ /* 0x000fe20000004100 */
[----:B------:R-:W-:-:S02]  /*0f60*/  SHF.R.U64 R193, R12, 0x10, R13 ;  /* 0x000000100cc17819 */ /* 0x000fc4000000120d */
[----:B------:R-:W-:Y:S01]  /*0f70*/  SHF.R.U64 R185, R16, 0x10, R17 ;  /* 0x0000001010b97819 */ /* 0x000fe20000001211 */
[----:B------:R-:W-:Y:S01]  /*0f80*/  HADD2.F32 R16, -RZ, R19.H0_H0 ;  /* 0x20000013ff107230 */ /* 0x000fe20000004100 */
[----:B------:R-:W-:Y:S01]  /*0f90*/  SHF.R.U64 R10, R18, 0x10, R19 ;  /* 0x00000010120a7819 */ /* 0x000fe20000001213 */
[----:B------:R-:W-:Y:S01]  /*0fa0*/  HADD2.F32 R18, -RZ, R18.H0_H0 ;  /* 0x20000012ff127230 */ /* 0x000fe20000004100 */
[----:B------:R-:W-:Y:S01]  /*0fb0*/  SHF.R.U32.HI R195, RZ, 0x10, R11 ;  /* 0x00000010ffc37819 */ /* 0x000fe2000001160b */
[----:B------:R-:W-:Y:S01]  /*0fc0*/  FADD.FTZ R232, -R3, R232 ;  /* 0x000000e803e87221 */ /* 0x000fe20000010100 */
[----:B------:R-:W-:Y:S02]  /*0fd0*/  SHF.R.U32.HI R191, RZ, 0x10, R13 ;  /* 0x00000010ffbf7819 */ /* 0x000fe4000001160d */
[----:B------:R-:W-:Y:S02]  /*0fe0*/  SHF.R.U64 R189, R14, 0x10, R15 ;  /* 0x000000100ebd7819 */ /* 0x000fe4000000120f */
[----:B------:R-:W-:-:S02]  /*0ff0*/  SHF.R.U32.HI R21, RZ, 0x10, R17 ;  /* 0x00000010ff157819 */ /* 0x000fc40000011611 */
[----:B------:R-:W-:Y:S01]  /*1000*/  SHF.R.U64 R12, R22, 0x10, R23 ;  /* 0x00000010160c7819 */ /* 0x000fe20000001217 */
[----:B------:R-:W-:Y:S01]  /*1010*/  HADD2.F32 R22, -RZ, R22.H0_H0 ;  /* 0x20000016ff167230 */ /* 0x000fe20000004100 */
[----:B------:R-:W-:Y:S01]  /*1020*/  SHF.R.U32.HI R11, RZ, 0x10, R19 ;  /* 0x00000010ff0b7819 */ /* 0x000fe20000011613 */
[----:B------:R-:W-:Y:S01]  /*1030*/  HADD2.F32 R186, -RZ, R23.H0_H0 ;  /* 0x20000017ffba7230 */ /* 0x000fe20000004100 */
[----:B------:R-:W-:Y:S02]  /*1040*/  SHF.R.U32.HI R13, RZ, 0x10, R23 ;  /* 0x00000010ff0d7819 */ /* 0x000fe40000011617 */
[--C-:B------:R-:W-:Y:S01]  /*1050*/  SHF.R.U64 R14, R176, 0x10, R177.reuse ;  /* 0x00000010b00e7819 */ /* 0x100fe200000012b1 */
[C---:B------:R-:W-:Y:S01]  /*1060*/  FADD.FTZ R249, -R3.reuse, R214 ;  /* 0x000000d603f97221 */ /* 0x040fe20000010100 */
[----:B------:R-:W-:Y:S01]  /*1070*/  SHF.R.U32.HI R15, RZ, 0x10, R177 ;  /* 0x00000010ff0f7819 */ /* 0x000fe200000116b1 */
[C---:B------:R-:W-:Y:S01]  /*1080*/  FADD.FTZ R221, -R3.reuse, R192 ;  /* 0x000000c003dd7221 */ /* 0x040fe20000010100 */
[----:B------:R-:W-:Y:S01]  /*1090*/  HADD2.F32 R214, -RZ, R193.H0_H0 ;  /* 0x200000c1ffd67230 */ /* 0x000fe20000004100 */
[C---:B-----5:R-:W-:Y:S01]  /*10a0*/  FMUL.FTZ R224, R234.reuse, R187 ;  /* 0x000000bbeae07220 */ /* 0x060fe20000410000 */
        /* <DEDUP_REMOVED lines=13> */
[----:B------:R-:W-:Y:S01]  /*1180*/  FMUL.FTZ R232, R234, R232 ;  /* 0x000000e8eae87220 */ /* 0x000fe20000410000 */
[----:B------:R-:W-:Y:S01]  /*1190*/  HADD2.F32 R218, -RZ, R189.H0_H0 ;  /* 0x200000bdffda7230 */ /* 0x000fe20000004100 */
[C---:B------:R-:W-:Y:S01]  /*11a0*/  FADD.FTZ R21, -R3.reuse, R22 ;  /* 0x0000001603157221 */ /* 0x040fe20000010100 */
[----:B------:R-:W-:Y:S01]  /*11b0*/  HADD2.F32 R10, -RZ, R10.H0_H0 ;  /* 0x2000000aff0a7230 */ /* 0x000fe20000004100 */
[----:B------:R-:W-:Y:S01]  /*11c0*/  MOV R168, R180 ;  /* 0x000000b400a87202 */ /* 0x000fe20000000f00 */
[----:B------:R-:W-:Y:S01]  /*11d0*/  HADD2.F32 R16, -RZ, R11.H0_H0 ;  /* 0x2000000bff107230 */ /* 0x000fe20000004100 */
[----:B------:R-:W-:Y:S01]  /*11e0*/  SHF.R.U64 R165, R180, 0x10, R181 ;  /* 0x00000010b4a57819 */ /* 0x000fe200000012b5 */
[----:B------:R-:W-:Y:S01]  /*11f0*/  HADD2.F32 R12, -RZ, R12.H0_H0 ;  /* 0x2000000cff0c7230 */ /* 0x000fe20000004100 */
[----:B------:R-:W-:Y:S01]  /*1200*/  FADD.FTZ R195, -R3, R186 ;  /* 0x000000ba03c37221 */ /* 0x000fe20000010100 */
[----:B------:R-:W-:-:S02]  /*1210*/  HADD2.F32 R18, -RZ, R13.H0_H0 ;  /* 0x2000000dff127230 */ /* 0x000fc40000004100 */
[----:B------:R-:W-:Y:S01]  /*1220*/  HADD2.F32 R14, -RZ, R14.H0_H0 ;  /* 0x2000000eff0e7230 */ /* 0x000fe20000004100 */
[----:B------:R-:W-:Y:S01]  /*1230*/  MOV R167, R181 ;  /* 0x000000b500a77202 */ /* 0x000fe20000000f00 */
[----:B------:R-:W-:Y:S01]  /*1240*/  HADD2.F32 R22, -RZ, R15.H0_H0 ;  /* 0x2000000fff167230 */ /* 0x000fe20000004100 */
[----:B------:R-:W-:Y:S01]  /*1250*/  SHF.R.U32.HI R164, RZ, 0x10, R181 ;  /* 0x00000010ffa47819 */ /* 0x000fe200000116b5 */
[----:B------:R-:W-:Y:S01]  /*1260*/  HADD2.F32 R186, -RZ, R175.H0_H0 ;  /* 0x200000afffba7230 */ /* 0x000fe20000004100 */
[----:B------:R-:W-:Y:S01]  /*1270*/  MOV R180, R6 ;  /* 0x0000000600b47202 */ /* 0x000fe20000000f00 */
[C---:B------:R-:W-:Y:S01]  /*1280*/  FADD.FTZ R185, -R3.reuse, R214 ;  /* 0x000000d603b97221 */ /* 0x040fe20000010100 */
[----:B------:R-:W-:Y:S01]  /*1290*/  SHF.R.U64 R6, R6, 0x10, R7 ;  /* 0x0000001006067819 */ /* 0x000fe20000001207 */
[----:B------:R-:W-:Y:S01]  /*12a0*/  FADD.FTZ R23, -R3, R192 ;  /* 0x000000c003177221 */ /* 0x000fe20000010100 */
[----:B------:R-:W-:Y:S01]  /*12b0*/  MOV R181, R7 ;  /* 0x0000000700b57202 */ /* 0x000fe20000000f00 */
[----:B------:R-:W-:Y:S01]  /*12c0*/  FADD.FTZ R108, R108, R187 ;  /* 0x000000bb6c6c7221 */ /* 0x000fe20000010000 */
[----:B------:R-:W-:Y:S01]  /*12d0*/  SHF.R.U32.HI R7, RZ, 0x10, R7 ;  /* 0x00000010ff077819 */ /* 0x000fe20000011607 */
[----:B------:R-:W-:-:S02]  /*12e0*/  FFMA.FTZ R80, R232, R187, R80 ;  /* 0x000000bbe8507223 */ /* 0x000fc40000010050 */
[----:B------:R-:W-:Y:S01]  /*12f0*/  FMUL.FTZ R187, R76, R187 ;  /* 0x000000bb4cbb7220 */ /* 0x000fe20000410000 */
[----:B------:R-:W-:Y:S01]  /*1300*/  MOV R173, R8 ;  /* 0x0000000800ad7202 */ /* 0x000fe20000000f00 */
        /* <DEDUP_REMOVED lines=9> */
[C---:B------:R-:W-:Y:S02]  /*13a0*/  FADD.FTZ R191, -R3.reuse, R16 ;  /* 0x0000001003bf7221 */ /* 0x040fe40000010100 */
[C---:B------:R-:W-:Y:S02]  /*13b0*/  FADD.FTZ R13, -R3.reuse, R12 ;  /* 0x0000000c030d7221 */ /* 0x040fe40000010100 */
[----:B------:R-:W-:-:S02]  /*13c0*/  FADD.FTZ R189, -R3, R18 ;  /* 0x0000001203bd7221 */ /* 0x000fc40000010100 */
[C---:B------:R-:W-:Y:S01]  /*13d0*/  FADD.FTZ R11, -R3.reuse, R14 ;  /* 0x0000000e030b7221 */ /* 0x040fe20000010100 */
[--C-:B------:R-:W-:Y:S01]  /*13e0*/  SHF.R.U64 R8, R8, 0x10, R9.reuse ;  /* 0x0000001008087819 */ /* 0x100fe20000001209 */
[----:B------:R-:W-:Y:S01]  /*13f0*/  FADD.FTZ R3, -R3, R22 ;  /* 0x0000001603037221 */ /* 0x000fe20000010100 */
[----:B------:R-:W-:Y:S01]  /*1400*/  MOV R174, R9 ;  /* 0x0000000900ae7202 */ /* 0x000fe20000000f00 */
[C---:B------:R-:W-:Y:S01]  /*1410*/  FMUL.FTZ R222, R234.reuse, R185 ;  /* 0x000000b9eade7220 */ /* 0x040fe20000410000 */
[----:B------:R-:W-:Y:S01]  /*1420*/  HADD2.F32 R179, -RZ, R179.H0_H0 ;  /* 0x200000b3ffb37230 */ /* 0x000fe20000004100 */
[C---:B------:R-:W-:Y:S01]  /*1430*/  FMUL.FTZ R216, R234.reuse, R23 ;  /* 0x00000017ead87220 */ /* 0x040fe20000410000 */
[----:B------:R-:W-:Y:S01]  /*1440*/  HADD2.F32 R22, -RZ, R165.H0_H0 ;  /* 0x200000a5ff167230 */ /* 0x000fe20000004100 */
[----:B------:R-:W-:Y:S01]  /*1450*/  FMUL.FTZ R214, R234, R19 ;  /* 0x00000013ead67220 */ /* 0x000fe20000410000 */
[----:B------:R-:W-:Y:S01]  /*1460*/  SHF.R.U32.HI R9, RZ, 0x10, R9 ;  /* 0x00000010ff097819 */ /* 0x000fe20000011609 */
[----:B------:R-:W-:Y:S01]  /*1470*/  FADD.FTZ R109, R109, R186 ;  /* 0x000000ba6d6d7221 */ /* 0x000fe20000010000 */
[----:B------:R-:W-:Y:S01]  /*1480*/  HADD2.F32 R23, -RZ, R168.H0_H0 ;  /* 0x200000a8ff177230 */ /* 0x000fe20000004100 */
[-C--:B------:R-:W-:Y:S01]  /*1490*/  FFMA.FTZ R81, R224, R186.reuse, R81 ;  /* 0x000000bae0517223 */ /* 0x080fe20000010051 */
[----:B------:R-:W-:Y:S01]  /*14a0*/  HADD2.F32 R168, -RZ, R7.H0_H0 ;  /* 0x20000007ffa87230 */ /* 0x000fe20000004100 */
[----:B------:R-:W-:-:S02]  /*14b0*/  FMUL.FTZ R186, R77, R186 ;  /* 0x000000ba4dba7220 */ /* 0x000fc40000410000 */
[----:B------:R-:W-:Y:S02]  /*14c0*/  FADD.FTZ R19, RZ, R187 ;  /* 0x000000bbff137221 */ /* 0x000fe40000010000 */
[----:B------:R-:W-:Y:S01]  /*14d0*/  FFMA.FTZ R165, R232, R187, RZ ;  /* 0x000000bbe8a57223 */ /* 0x000fe200000100ff */
[----:B------:R-:W-:Y:S01]  /*14e0*/  HADD2.F32 R7, -RZ, R182.H0_H0 ;  /* 0x200000b6ff077230 */ /* 0x000fe20000004100 */
[C---:B------:R-:W-:Y:S01]  /*14f0*/  FMUL.FTZ R188, R234.reuse, R11 ;  /* 0x0000000beabc7220 */ /* 0x040fe20000410000 */
[----:B------:R-:W-:Y:S01]  /*1500*/  HADD2.F32 R11, -RZ, R170.H0_H0 ;  /* 0x200000aaff0b7230 */ /* 0x000fe20000004100 */
[----:B------:R-:W-:Y:S01]  /*1510*/  FMUL.FTZ R230, R234, R249 ;  /* 0x000000f9eae67220 */ /* 0x000fe20000410000 */
[----:B------:R-:W-:Y:S01]  /*1520*/  HADD2.F32 R178, -RZ, R178.H0_H0 ;  /* 0x200000b2ffb27230 */ /* 0x000fe20000004100 */
[----:B------:R-:W-:Y:S02]  /*1530*/  FADD.FTZ R113, R113, R10 ;  /* 0x0000000a71717221 */ /* 0x000fe40000010000 */
[----:B------:R-:W-:-:S02]  /*1540*/  FFMA.FTZ R85, R222, R10, R85 ;  /* 0x0000000ade557223 */ /* 0x000fc40000010055 */
[----:B------:R-:W-:Y:S01]  /*1550*/  FMUL.FTZ R182, R73, R10 ;  /* 0x0000000a49b67220 */ /* 0x000fe20000410000 */
[----:B------:R-:W-:Y:S01]  /*1560*/  HADD2.F32 R16, -RZ, R9.H0_H0 ;  /* 0x20000009ff107230 */ /* 0x000fe20000004100 */
        /* <DEDUP_REMOVED lines=13> */
[----:B------:R-:W-:Y:S01]  /*1640*/  FFMA.FTZ R14, R223, R184, R14 ;  /* 0x000000b8df0e7223 */ /* 0x000fe2000001000e */
[----:B------:R-:W-:Y:S01]  /*1650*/  HADD2.F32 R12, -RZ, R164.H0_H0 ;  /* 0x200000a4ff0c7230 */ /* 0x000fe20000004100 */
[----:B------:R-:W-:Y:S01]  /*1660*/  FMUL.FTZ R217, R234, R217 ;  /* 0x000000d9ead97220 */ /* 0x000fe20000410000 */
[----:B------:R-:W-:Y:S01]  /*1670*/  HADD2.F32 R171, -RZ, R171.H0_H0 ;  /* 0x200000abffab7230 */ /* 0x000fe20000004100 */
[----:B------:R-:W-:Y:S02]  /*1680*/  FADD.FTZ R11, R10, R183 ;  /* 0x000000b70a0b7221 */ /* 0x000fe40000010000 */
[----:B------:R-:W-:Y:S01]  /*1690*/  FFMA.FTZ R165, R230, R183, R14 ;  /* 0x000000b7e6a57223 */ /* 0x000fe2000001000e */
[----:B------:R-:W-:Y:S01]  /*16a0*/  HADD2.F32 R164, -RZ, R20.H0_H0 ;  /* 0x20000014ffa47230 */ /* 0x000fe20000004100 */
[----:B------:R-:W-:Y:S01]  /*16b0*/  FMUL.FTZ R190, R234, R13 ;  /* 0x0000000deabe7220 */ /* 0x000fe20000410000 */
[----:B------:R-:W-:Y:S01]  /*16c0*/  HADD2.F32 R166, -RZ, R166.H0_H0 ;  /* 0x200000a6ffa67230 */ /* 0x000fe20000004100 */
[----:B------:R-:W-:Y:S01]  /*16d0*/  FADD.FTZ R119, R119, R12 ;  /* 0x0000000c77777221 */ /* 0x000fe20000010000 */
[----:B------:R-:W-:Y:S01]  /*16e0*/  HADD2.F32 R13, -RZ, R181.H0_H0 ;  /* 0x200000b5ff0d7230 */ /* 0x000fe20000004100 */
[----:B------:R-:W-:-:S02]  /*16f0*/  FFMA.FTZ R91, R217, R12, R91 ;  /* 0x0000000cd95b7223 */ /* 0x000fc4000001005b */
[----:B------:R-:W-:Y:S02]  /*1700*/  FMUL.FTZ R20, R71, R12 ;  /* 0x0000000c47147220 */ /* 0x000fe40000410000 */
[----:B------:R-:W-:Y:S02]  /*1710*/  FMUL.FTZ R229, R234, R229 ;  /* 0x000000e5eae57220 */ /* 0x000fe40000410000 */
[----:B------:R-:W-:Y:S02]  /*1720*/  FMUL.FTZ R181, R74, R171 ;  /* 0x000000ab4ab57220 */ /* 0x000fe40000410000 */
[----:B------:R-:W-:Y:S02]  /*1730*/  FADD.FTZ R10, R11, R182 ;  /* 0x000000b60b0a7221 */ /* 0x000fe40000010000 */
[----:B------:R-:W-:Y:S01]  /*1740*/  FFMA.FTZ R12, R222, R182, R165 ;  /* 0x000000b6de0c7223 */ /* 0x000fe200000100a5 */
[----:B------:R-:W-:Y:S01]  /*1750*/  HADD2.F32 R8, -RZ, R8.H0_H0 ;  /* 0x20000008ff087230 */ /* 0x000fe20000004100 */
[C---:B------:R-:W-:Y:S01]  /*1760*/  FMUL.FTZ R192, R234.reuse, R15 ;  /* 0x0000000feac07220 */ /* 0x040fe20000410000 */
[----:B------:R-:W-:Y:S01]  /*1770*/  HADD2.F32 R15, -RZ, R180.H0_H0 ;  /* 0x200000b4ff0f7230 */ /* 0x000fe20000004100 */
[----:B------:R-:W-:-:S02]  /*1780*/  FMUL.FTZ R228, R234, R245 ;  /* 0x000000f5eae47220 */ /* 0x000fc40000410000 */
[----:B------:R-:W-:Y:S02]  /*1790*/  FMUL.FTZ R219, R234, R219 ;  /* 0x000000dbeadb7220 */ /* 0x000fe40000410000 */
[----:B------:R-:W-:Y:S02]  /*17a0*/  FMUL.FTZ R180, R75, R166 ;  /* 0x000000a64bb47220 */ /* 0x000fe40000410000 */
[----:B------:R-:W-:Y:S02]  /*17b0*/  FADD.FTZ R11, R10, R181 ;  /* 0x000000b50a0b7221 */ /* 0x000fe40000010000 */
[----:B------:R-:W-:Y:S02]  /*17c0*/  FFMA.FTZ R12, R229, R181, R12 ;  /* 0x000000b5e50c7223 */ /* 0x000fe4000001000c */
[----:B------:R-:W-:Y:S02]  /*17d0*/  FMUL.FTZ R218, R234, R177 ;  /* 0x000000b1eada7220 */ /* 0x000fe40000410000 */
[----:B------:R-:W-:-:S02]  /*17e0*/  FADD.FTZ R116, R116, R23 ;  /* 0x0000001774747221 */ /* 0x000fc40000010000 */
[-C--:B------:R-:W-:Y:S02]  /*17f0*/  FFMA.FTZ R88, R228, R23.reuse, R88 ;  /* 0x00000017e4587223 */ /* 0x080fe40000010058 */
[----:B------:R-:W-:Y:S02]  /*1800*/  FADD.FTZ R121, R121, R8 ;  /* 0x0000000879797221 */ /* 0x000fe40000010000 */
        /* <DEDUP_REMOVED lines=59> */
[----:B------:R-:W-:Y:S01]  /*1bc0*/  HADD2.F32 R4, -RZ, R4.H0_H0 ;  /* 0x20000004ff047230 */ /* 0x000fe20000004100 */
        /* <DEDUP_REMOVED lines=65> */
.L_x_7508:
[----:B0-----:R-:W-:Y:S05]  /*1fe0*/  BSYNC B0 ;  /* 0x0000000000007941 */ /* 0x001fea0003800000 */
.L_x_7506:
[----:B------:R-:W-:Y:S02]  /*1ff0*/  LOP3.LUT P2, RZ, R243, 0xff, RZ, 0xc0, !PT ;  /* 0x000000fff3ff7812 */ /* 0x000fe4000784c0ff */
[----:B------:R-:W-:Y:S02]  /*2000*/  SHF.R.U32.HI R166, RZ, 0x5, R0 ;  /* 0x00000005ffa67819 */ /* 0x000fe40000011600 */
[----:B------:R-:W-:Y:S02]  /*2010*/  LOP3.LUT P0, RZ, R0, 0x1f, RZ, 0xc0, !PT ;  /* 0x0000001f00ff7812 */ /* 0x000fe4000780c0ff */
[----:B------:R-:W-:-:S07]  /*2020*/  LOP3.LUT R249, R166, 0x7fffff8, RZ, 0xc0, !PT ;  /* 0x07fffff8a6f97812 */ /* 0x000fce00078ec0ff */
[----:B------:R-:W-:Y:S01]  /*2030*/  @!P2 IADD3 R249, R249, 0x8, RZ ;  /* 0x00000008f9f9a810 */ /* 0x000fe20007ffe0ff */
[----:B------:R-:W-:Y:S05]  /*2040*/  BRA.DIV ~URZ, `(.L_x_7509) ;  /* 0x000038f27f007947 */ /* 0x000fea000b800000 */
[----:B------:R0:W1:Y:S02]  /*2050*/  SHFL.DOWN PT, R174, R173, 0x10, 0x1f ;  /* 0x0a001f00adae7f89 */ /* 0x00006400000e0000 */
.L_x_7629:
        /* <DEDUP_REMOVED lines=18> */
.L_x_7630:
[----:B-----5:R-:W-:Y:S01]  /*2180*/  ISETP.GE.AND P2, PT, R172, 0x1, PT ;  /* 0x00000001ac00780c */ /* 0x020fe20003f46270 */
[----:B-12---:R-:W-:Y:S01]  /*2190*/  FADD.FTZ R220, R167, R220 ;  /* 0x000000dca7dc7221 */ /* 0x006fe20000010000 */
[----:B------:R-:W-:Y:S01]  /*21a0*/  @!P0 LOP3.LUT R166, R166, 0x7, RZ, 0xc0, !PT ;  /* 0x00000007a6a68812 */ /* 0x000fe200078ec0ff */
[----:B---3--:R-:W-:Y:S01]  /*21b0*/  FADD.FTZ R221, R164, R221 ;  /* 0x000000dda4dd7221 */ /* 0x008fe20000010000 */
[----:B------:R-:W-:Y:S01]  /*21c0*/  WARPSYNC 0xffffffff ;  /* 0xffffffff00007948 */ /* 0x000fe20003800000 */
[----:B------:R-:W-:Y:S01]  /*21d0*/  HFMA2.MMA R245, -RZ, RZ, 0, 0 ;  /* 0x00000000fff57435 */ /* 0x000fe200000001ff */
[----:B------:R-:W-:-:S05]  /*21e0*/  @!P0 IADD3 R252, R249, R166, RZ ;  /* 0x000000a6f9fc8210 */ /* 0x000fca0007ffe0ff */
[----:B------:R-:W-:Y:S02]  /*21f0*/  @!P0 STS.64 [R252.X8+0x7000], R220 ;  /* 0x007000dcfc008388 */ /* 0x000fe40000008a00 */
[----:B------:R-:W-:Y:S02]  /*2200*/  @P2 IADD3 R172, R172, -0x1, RZ ;  /* 0xffffffffacac2810 */ /* 0x000fe40007ffe0ff */
[----:B------:R-:W-:Y:S01]  /*2210*/  BAR.SYNC.DEFER_BLOCKING 0x0 ;  /* 0x0000000000007b1d */ /* 0x000fe20000010000 */
[----:B------:R-:W-:Y:S02]  /*2220*/  @P2 LOP3.LUT R168, R0, 0xff, RZ, 0xc0, !PT ;  /* 0x000000ff00a82812 */ /* 0x000fe400078ec0ff */
[----:B------:R-:W-:Y:S01]  /*2230*/  @P2 IMAD R172, R172, c[0x0][0x168], RZ ;  /* 0x00005a00acac2a24 */ /* 0x000fe200078e02ff */
[----:B------:R-:W-:-:S04]  /*2240*/  @P2 MOV R210, 0x8 ;  /* 0x0000000800d22802 */ /* 0x000fc80000000f00 */
        /* <DEDUP_REMOVED lines=45> */
.L_x_7512:
        /* <DEDUP_REMOVED lines=9> */
.L_x_7513:
[----:B------:R-:W-:Y:S05]  /*25b0*/  BSYNC B0 ;  /* 0x0000000000007941 */ /* 0x000fea0003800000 */
.L_x_7511:
[----:B------:R-:W-:Y:S01]  /*25c0*/  ISETP.NE.U32.AND P0, PT, RZ, c[0x0][0x258], PT ;  /* 0x00009600ff007a0c */ /* 0x000fe20003f05070 */
[----:B------:R-:W-:Y:S01]  /*25d0*/  @P2 FMUL.FTZ R167, R165, c[0x0][0x1ec] ;  /* 0x00007b00a5a72a20 */ /* 0x000fe20000410000 */
[----:B------:R-:W-:Y:S02]  /*25e0*/  BSSY B0, `(.L_x_7514) ;  /* 0x0000015000007945 */ /* 0x000fe40003800000 */
[----:B------:R-:W-:Y:S01]  /*25f0*/  ISETP.NE.AND.EX P0, PT, RZ, c[0x0][0x25c], PT, P0 ;  /* 0x00009700ff007a0c */ /* 0x000fe20003f05300 */
[----:B------:R-:W-:-:S05]  /*2600*/  @P2 FMUL.FTZ R164, R48, R167 ;  /* 0x000000a730a42220 */ /* 0x000fca0000410000 */
[----:B------:R-:W-:Y:S01]  /*2610*/  @P2 F2FP.PACK_AB R166, RZ, R164 ;  /* 0x000000a4ffa6223e */ /* 0x000fe200000000ff */
[----:B------:R-:W-:-:S03]  /*2620*/  @P2 HADD2.F32 R164, -RZ, R250.H0_H0 ;  /* 0x200000faffa42230 */ /* 0x000fc60000004100 */
[----:B------:R-:W-:Y:S02]  /*2630*/  @P2 PRMT R241, R166, 0x7610, R241 ;  /* 0x00007610a6f12816 */ /* 0x000fe400000000f1 */
[----:B------:R-:W-:Y:S01]  /*2640*/  @P2 FFMA.FTZ R160, R167, R164, R160 ;  /* 0x000000a4a7a02223 */ /* 0x000fe200000100a0 */
        /* <DEDUP_REMOVED lines=8> */
.L_x_7515:
[----:B------:R-:W-:Y:S01]  /*26d0*/  FFMA.FTZ R165, R224, R169, R168 ;  /* 0x000000a9e0a57223 */ /* 0x000fe200000100a8 */
[----:B------:R-:W-:-:S03]  /*26e0*/  @P3 SHF.R.U64 R164, R208, 0x10, R209 ;  /* 0x00000010d0a43819 */ /* 0x000fc600000012d1 */
[----:B------:R-:W-:Y:S02]  /*26f0*/  FADD.FTZ R165, R186, -R165 ;  /* 0x800000a5baa57221 */ /* 0x000fe40000010000 */
[----:B------:R-:W-:Y:S02]  /*2700*/  @P3 HADD2.F32 R164, -RZ, R164.H0_H0 ;  /* 0x200000a4ffa43230 */ /* 0x000fe40000004100 */
[----:B------:R-:W-:-:S04]  /*2710*/  FMUL.FTZ R165, R234, R165 ;  /* 0x000000a5eaa57220 */ /* 0x000fc80000410000 */
[----:B------:R-:W-:Y:S02]  /*2720*/  @P3 FADD.FTZ R165, R165, R164 ;  /* 0x000000a4a5a53221 */ /* 0x000fe40000010000 */
.L_x_7516:
[----:B------:R-:W-:Y:S05]  /*2730*/  BSYNC B0 ;  /* 0x0000000000007941 */ /* 0x000fea0003800000 */
.L_x_7514:
        /* <DEDUP_REMOVED lines=14> */
.L_x_7518:
[----:B------:R-:W-:-:S04]  /*2820*/  FFMA.FTZ R164, R231, R169, R168 ;  /* 0x000000a9e7a47223 */ /* 0x000fc800000100a8 */
[----:B------:R-:W-:Y:S01]  /*2830*/  FADD.FTZ R165, R185, -R164 ;  /* 0x800000a4b9a57221 */ /* 0x000fe20000010000 */
[----:B------:R-:W-:-:S03]  /*2840*/  @P3 HADD2.F32 R164, -RZ, R209.H0_H0 ;  /* 0x200000d1ffa43230 */ /* 0x000fc60000004100 */
[----:B------:R-:W-:-:S04]  /*2850*/  FMUL.FTZ R165, R234, R165 ;  /* 0x000000a5eaa57220 */ /* 0x000fc80000410000 */
[----:B------:R-:W-:Y:S02]  /*2860*/  @P3 FADD.FTZ R165, R165, R164 ;  /* 0x000000a4a5a53221 */ /* 0x000fe40000010000 */
.L_x_7519:
[----:B------:R-:W-:Y:S05]  /*2870*/  BSYNC B0 ;  /* 0x0000000000007941 */ /* 0x000fea0003800000 */
.L_x_7517:
[----:B------:R-:W-:Y:S01]  /*2880*/  @P2 FMUL.FTZ R167, R165, c[0x0][0x1ec] ;  /* 0x00007b00a5a72a20 */ /* 0x000fe20000410000 */
[----:B------:R-:W-:Y:S01]  /*2890*/  @P0 F2FP.PACK_AB R165, RZ, R165 ;  /* 0x000000a5ffa5023e */ /* 0x000fe200000000ff */
[----:B------:R-:W-:Y:S02]  /*28a0*/  BSSY B0, `(.L_x_7520) ;  /* 0x0000013000007945 */ /* 0x000fe40003800000 */
[----:B------:R-:W-:Y:S01]  /*28b0*/  @P2 FMUL.FTZ R164, R50, R167 ;  /* 0x000000a732a42220 */ /* 0x000fe20000410000 */
[----:B------:R-:W-:-:S04]  /*28c0*/  @P0 PRMT R237, R165, 0x7610, R237 ;  /* 0x00007610a5ed0816 */ /* 0x000fc800000000ed */
[----:B------:R-:W-:Y:S01]  /*28d0*/  @P2 F2FP.PACK_AB R166, RZ, R164 ;  /* 0x000000a4ffa6223e */ /* 0x000fe200000000ff */
[----:B------:R-:W-:-:S03]  /*28e0*/  @P2 HADD2.F32 R164, -RZ, R250.H1_H1 ;  /* 0x300000faffa42230 */ /* 0x000fc60000004100 */
[----:B------:R-:W-:Y:S02]  /*28f0*/  @P2 PRMT R238, R166, 0x7610, R238 ;  /* 0x00007610a6ee2816 */ /* 0x000fe400000000ee */
[----:B------:R-:W-:Y:S01]  /*2900*/  @P2 FFMA.FTZ R162, R167, R164, R162 ;  /* 0x000000a4a7a22223 */ /* 0x000fe200000100a2 */
[----:B------:R-:W-:Y:S05]  /*2910*/  @P1 BRA `(.L_x_7521) ;  /* 0x0000005000001947 */ /* 0x000fea0003800000 */
[----:B------:R-:W-:Y:S01]  /*2920*/  HFMA2.MMA R165, -RZ, RZ, 0, 0 ;  /* 0x00000000ffa57435 */ /* 0x000fe200000001ff */
[----:B------:R-:W-:Y:S05]  /*2930*/  @!P3 BRA `(.L_x_7522) ;  /* 0x000000900000b947 */ /* 0x000fea0003800000 */
[----:B------:R-:W-:-:S05]  /*2940*/  SHF.R.U32.HI R165, RZ, 0x10, R209 ;  /* 0x00000010ffa57819 */ /* 0x000fca00000116d1 */
[----:B------:R-:W-:Y:S01]  /*2950*/  HADD2.F32 R165, -RZ, R165.H0_H0 ;  /* 0x200000a5ffa57230 */ /* 0x000fe20000004100 */
[----:B------:R-:W-:Y:S05]  /*2960*/  BRA `(.L_x_7522) ;  /* 0x0000006000007947 */ /* 0x000fea0003800000 */
.L_x_7521:
[----:B------:R-:W-:Y:S01]  /*2970*/  FFMA.FTZ R165, R223, R169, R168 ;  /* 0x000000a9dfa57223 */ /* 0x000fe200000100a8 */
[----:B------:R-:W-:-:S03]  /*2980*/  @P3 SHF.R.U32.HI R164, RZ, 0x10, R209 ;  /* 0x00000010ffa43819 */ /* 0x000fc600000116d1 */
[----:B------:R-:W-:Y:S02]  /*2990*/  FADD.FTZ R165, R184, -R165 ;  /* 0x800000a5b8a57221 */ /* 0x000fe40000010000 */
[----:B------:R-:W-:Y:S02]  /*29a0*/  @P3 HADD2.F32 R164, -RZ, R164.H0_H0 ;  /* 0x200000a4ffa43230 */ /* 0x000fe40000004100 */
[----:B------:R-:W-:-:S04]  /*29b0*/  FMUL.FTZ R165, R234, R165 ;  /* 0x000000a5eaa57220 */ /* 0x000fc80000410000 */
[----:B------:R-:W-:Y:S02]  /*29c0*/  @P3 FADD.FTZ R165, R165, R164 ;  /* 0x000000a4a5a53221 */ /* 0x000fe40000010000 */
.L_x_7522:
[----:B------:R-:W-:Y:S05]  /*29d0*/  BSYNC B0 ;  /* 0x0000000000007941 */ /* 0x000fea0003800000 */
.L_x_7520:
[----:B------:R-:W-:Y:S01]  /*29e0*/  @P2 FMUL.FTZ R164, R165, c[0x0][0x1ec] ;  /* 0x00007b00a5a42a20 */ /* 0x000fe20000410000 */
[----:B------:R-:W-:Y:S01]  /*29f0*/  @P0 F2FP.PACK_AB R167, RZ, R165 ;  /* 0x000000a5ffa7023e */ /* 0x000fe200000000ff */
[----:B------:R-:W-:Y:S01]  /*2a00*/  @P2 HADD2.F32 R165, -RZ, R251.H0_H0 ;  /* 0x200000fbffa52230 */ /* 0x000fe20000004100 */
        /* <DEDUP_REMOVED lines=15> */
.L_x_7523:
        /* <DEDUP_REMOVED lines=10> */
.L_x_7525:
[----:B------:R-:W-:Y:S05]  /*2ba0*/  BSYNC B0 ;  /* 0x0000000000007941 */ /* 0x000fea0003800000 */
.L_x_7524:
        /* <DEDUP_REMOVED lines=9> */
.L_x_7527:
[----:B------:R-:W-:Y:S05]  /*2c40*/  BSYNC B0 ;  /* 0x0000000000007941 */ /* 0x000fea0003800000 */
.L_x_7526:
[----:B------:R-:W-:Y:S01]  /*2c50*/  BSSY B0, `(.L_x_7528) ;  /* 0x000000b000007945 */ /* 0x000fe20003800000 */
[----:B------:R-:W-:Y:S05]  /*2c60*/  @P1 BRA `(.L_x_7529) ;  /* 0x0000004000001947 */ /* 0x000fea0003800000 */
[----:B0-----:R-:W-:Y:S01]  /*2c70*/  HFMA2.MMA R165, -RZ, RZ, 0, 0 ;  /* 0x00000000ffa57435 */ /* 0x001fe200000001ff */
[----:B------:R-:W-:Y:S05]  /*2c80*/  @!P3 BRA `(.L_x_7530) ;  /* 0x000000700000b947 */ /* 0x000fea0003800000 */
[----:B------:R-:W-:Y:S01]  /*2c90*/  HADD2.F32 R165, -RZ, R206.H0_H0 ;  /* 0x200000ceffa57230 */ /* 0x000fe20000004100 */
[----:B------:R-:W-:Y:S05]  /*2ca0*/  BRA `(.L_x_7530) ;  /* 0x0000005000007947 */ /* 0x000fea0003800000 */
.L_x_7529:
[----:B0-----:R-:W-:-:S04]  /*2cb0*/  FFMA.FTZ R164, R230, R169, R168 ;  /* 0x000000a9e6a47223 */ /* 0x001fc800000100a8 */
[----:B------:R-:W-:Y:S01]  /*2cc0*/  FADD.FTZ R165, R183, -R164 ;  /* 0x800000a4b7a57221 */ /* 0x000fe20000010000 */
[----:B------:R-:W-:-:S03]  /*2cd0*/  @P3 HADD2.F32 R164, -RZ, R206.H0_H0 ;  /* 0x200000ceffa43230 */ /* 0x000fc60000004100 */
[----:B------:R-:W-:-:S04]  /*2ce0*/  FMUL.FTZ R165, R234, R165 ;  /* 0x000000a5eaa57220 */ /* 0x000fc80000410000 */
[----:B------:R-:W-:Y:S02]  /*2cf0*/  @P3 FADD.FTZ R165, R165, R164 ;  /* 0x000000a4a5a53221 */ /* 0x000fe40000010000 */
.L_x_7530:
[----:B------:R-:W-:Y:S05]  /*2d00*/  BSYNC B0 ;  /* 0x0000000000007941 */ /* 0x000fea0003800000 */
.L_x_7528:
[----:B------:R-:W-:Y:S01]  /*2d10*/  @P2 FMUL.FTZ R167, R165, c[0x0][0x1ec] ;  /* 0x00007b00a5a72a20 */ /* 0x000fe20000410000 */
[----:B------:R-:W-:Y:S01]  /*2d20*/  @P0 F2FP.PACK_AB R165, RZ, R165 ;  /* 0x000000a5ffa5023e */ /* 0x000fe200000000ff */
[----:B------:R-:W-:Y:S02]  /*2d30*/  BSSY B0, `(.L_x_7531) ;  /* 0x0000013000007945 */ /* 0x000fe40003800000 */
[----:B------:R-:W-:Y:S01]  /*2d40*/  @P2 FMUL.FTZ R164, R44, R167 ;  /* 0x000000a72ca42220 */ /* 0x000fe20000410000 */
[----:B------:R-:W-:-:S04]  /*2d50*/  @P0 PRMT R242, R165, 0x7610, R242 ;  /* 0x00007610a5f20816 */ /* 0x000fc800000000f2 */
[----:B------:R-:W-:Y:S01]  /*2d60*/  @P2 F2FP.PACK_AB R166, RZ, R164 ;  /* 0x000000a4ffa6223e */ /* 0x000fe200000000ff */
[----:B------:R-:W-:-:S03]  /*2d70*/  @P2 HADD2.F32 R164, -RZ, R250.H0_H0 ;  /* 0x200000faffa42230 */ /* 0x000fc60000004100 */
[----:B------:R-:W-:Y:S02]  /*2d80*/  @P2 PRMT R241, R166, 0x7610, R241 ;  /* 0x00007610a6f12816 */ /* 0x000fe400000000f1 */
[----:B------:R-:W-:Y:S01]  /*2d90*/  @P2 FFMA.FTZ R156, R164, R167, R156 ;  /* 0x000000a7a49c2223 */ /* 0x000fe2000001009c */
[----:B------:R-:W-:Y:S05]  /*2da0*/  @P1 BRA `(.L_x_7532) ;  /* 0x0000005000001947 */ /* 0x000fea0003800000 */
[----:B------:R-:W-:Y:S01]  /*2db0*/  MOV R165, RZ ;  /* 0x000000ff00a57202 */ /* 0x000fe20000000f00 */
[----:B------:R-:W-:Y:S05]  /*2dc0*/  @!P3 BRA `(.L_x_7533) ;  /* 0x000000900000b947 */ /* 0x000fea0003800000 */
[----:B------:R-:W-:-:S05]  /*2dd0*/  SHF.R.U64 R165, R206, 0x10, R207 ;  /* 0x00000010cea57819 */ /* 0x000fca00000012cf */
[----:B------:R-:W-:Y:S01]  /*2de0*/  HADD2.F32 R165, -RZ, R165.H0_H0 ;  /* 0x200000a5ffa57230 */ /* 0x000fe20000004100 */
[----:B------:R-:W-:Y:S05]  /*2df0*/  BRA `(.L_x_7533) ;  /* 0x0000006000007947 */ /* 0x000fea0003800000 */
.L_x_7532:
[----:B------:R-:W-:Y:S01]  /*2e00*/  FFMA.FTZ R165, R222, R169, R168 ;  /* 0x000000a9dea57223 */ /* 0x000fe200000100a8 */
[----:B------:R-:W-:-:S03]  /*2e10*/  @P3 SHF.R.U64 R164, R206, 0x10, R207 ;  /* 0x00000010cea43819 */ /* 0x000fc600000012cf */
[----:B------:R-:W-:Y:S02]  /*2e20*/  FADD.FTZ R165, R182, -R165 ;  /* 0x800000a5b6a57221 */ /* 0x000fe40000010000 */
[----:B------:R-:W-:Y:S02]  /*2e30*/  @P3 HADD2.F32 R164, -RZ, R164.H0_H0 ;  /* 0x200000a4ffa43230 */ /* 0x000fe40000004100 */
[----:B------:R-:W-:-:S04]  /*2e40*/  FMUL.FTZ R165, R234, R165 ;  /* 0x000000a5eaa57220 */ /* 0x000fc80000410000 */
[----:B------:R-:W-:Y:S02]  /*2e50*/  @P3 FADD.FTZ R165, R165, R164 ;  /* 0x000000a4a5a53221 */ /* 0x000fe40000010000 */
.L_x_7533:
[----:B------:R-:W-:Y:S05]  /*2e60*/  BSYNC B0 ;  /* 0x0000000000007941 */ /* 0x000fea0003800000 */
.L_x_7531:
        /* <DEDUP_REMOVED lines=14> */
.L_x_7535:
[----:B------:R-:W-:-:S04]  /*2f50*/  FFMA.FTZ R164, R229, R169, R168 ;  /* 0x000000a9e5a47223 */ /* 0x000fc800000100a8 */
[----:B------:R-:W-:Y:S01]  /*2f60*/  FADD.FTZ R165, R181, -R164 ;  /* 0x800000a4b5a57221 */ /* 0x000fe20000010000 */
[----:B------:R-:W-:-:S03]  /*2f70*/  @P3 HADD2.F32 R164, -RZ, R207.H0_H0 ;  /* 0x200000cfffa43230 */ /* 0x000fc60000004100 */
[----:B------:R-:W-:-:S04]  /*2f80*/  FMUL.FTZ R165, R234, R165 ;  /* 0x000000a5eaa57220 */ /* 0x000fc80000410000 */
[----:B------:R-:W-:Y:S02]  /*2f90*/  @P3 FADD.FTZ R165, R165, R164 ;  /* 0x000000a4a5a53221 */ /* 0x000fe40000010000 */
.L_x_7536:
[----:B------:R-:W-:Y:S05]  /*2fa0*/  BSYNC B0 ;  /* 0x0000000000007941 */ /* 0x000fea0003800000 */
.L_x_7534:
        /* <DEDUP_REMOVED lines=10> */
[----:B------:R-:W-:Y:S01]  /*3050*/  MOV R165, RZ ;  /* 0x000000ff00a57202 */ /* 0x000fe20000000f00 */
[----:B------:R-:W-:Y:S05]  /*3060*/  @!P3 BRA `(.L_x_7539) ;  /* 0x000000900000b947 */ /* 0x000fea0003800000 */
[----:B------:R-:W-:-:S05]  /*3070*/  SHF.R.U32.HI R165, RZ, 0x10, R207 ;  /* 0x00000010ffa57819 */ /* 0x000fca00000116cf */
[----:B------:R-:W-:Y:S01]  /*3080*/  HADD2.F32 R165, -RZ, R165.H0_H0 ;  /* 0x200000a5ffa57230 */ /* 0x000fe20000004100 */
[----:B------:R-:W-:Y:S05]  /*3090*/  BRA `(.L_x_7539) ;  /* 0x0000006000007947 */ /* 0x000fea0003800000 */
.L_x_7538:
[----:B------:R-:W-:Y:S01]  /*30a0*/  FFMA.FTZ R165, R219, R169, R168 ;  /* 0x000000a9dba57223 */ /* 0x000fe200000100a8 */
[----:B------:R-:W-:-:S03]  /*30b0*/  @P3 SHF.R.U32.HI R164, RZ, 0x10, R207 ;  /* 0x00000010ffa43819 */ /* 0x000fc600000116cf */
[----:B------:R-:W-:Y:S02]  /*30c0*/  FADD.FTZ R165, R180, -R165 ;  /* 0x800000a5b4a57221 */ /* 0x000fe40000010000 */
[----:B------:R-:W-:Y:S02]  /*30d0*/  @P3 HADD2.F32 R164, -RZ, R164.H0_H0 ;  /* 0x200000a4ffa43230 */ /* 0x000fe40000004100 */
[----:B------:R-:W-:-:S04]  /*30e0*/  FMUL.FTZ R165, R234, R165 ;  /* 0x000000a5eaa57220 */ /* 0x000fc80000410000 */
[----:B------:R-:W-:Y:S02]  /*30f0*/  @P3 FADD.FTZ R165, R165, R164 ;  /* 0x000000a4a5a53221 */ /* 0x000fe40000010000 */
.L_x_7539:
[----:B------:R-:W-:Y:S05]  /*3100*/  BSYNC B0 ;  /* 0x0000000000007941 */ /* 0x000fea0003800000 */
.L_x_7537:
[----:B------:R-:W-:Y:S01]  /*3110*/  @P0 F2FP.PACK_AB R164, RZ, R165 ;  /* 0x000000a5ffa4023e */ /* 0x000fe200000000ff */
[----:B------:R-:W-:Y:S01]  /*3120*/  @P2 FMUL.FTZ R166, R165, c[0x0][0x1ec] ;  /* 0x00007b00a5a62a20 */ /* 0x000fe20000410000 */
[----:B------:R-:W-:Y:S02]  /*3130*/  @P2 HADD2.F32 R167, -RZ, R251.H0_H0 ;  /* 0x200000fbffa72230 */ /* 0x000fe40000004100 */
[----:B------:R-:W-:Y:S01]  /*3140*/  @P0 PRMT R240, R164, 0x7610, R240 ;  /* 0x00007610a4f00816 */ /* 0x000fe200000000f0 */
[----:B------:R-:W-:-:S05]  /*3150*/  @P2 FMUL.FTZ R164, R47, R166 ;  /* 0x000000a62fa42220 */ /* 0x000fca0000410000 */
        /* <DEDUP_REMOVED lines=10> */
.L_x_7540:
        /* <DEDUP_REMOVED lines=11> */
.L_x_7542:
[----:B------:R-:W-:Y:S05]  /*32b0*/  BSYNC B0 ;  /* 0x0000000000007941 */ /* 0x000fea0003800000 */
.L_x_7541:
        /* <DEDUP_REMOVED lines=10> */
.L_x_7544:
[----:B------:R-:W-:Y:S05]  /*3360*/  BSYNC B0 ;  /* 0x0000000000007941 */ /* 0x000fea0003800000 */
.L_x_7543:
[----:B------:R-:W-:Y:S01]  /*3370*/  BSSY B0, `(.L_x_7545) ;  /* 0x000000c000007945 */ /* 0x000fe20003800000 */
[----:B------:R-:W-:Y:S01]  /*3380*/  @P2 FFMA.FTZ R159, R167, R166, R159 ;  /* 0x000000a6a79f2223 */ /* 0x000fe2000001009f */
[----:B------:R-:W-:Y:S05]  /*3390*/  @P1 BRA `(.L_x_7546) ;  /* 0x0000004000001947 */ /* 0x000fea0003800000 */
[----:B------:R-:W-:Y:S01]  /*33a0*/  MOV R165, RZ ;  /* 0x000000ff00a57202 */ /* 0x000fe20000000f00 */
[----:B------:R-:W-:Y:S05]  /*33b0*/  @!P3 BRA `(.L_x_7547) ;  /* 0x000000700000b947 */ /* 0x000fea0003800000 */
[----:B------:R-:W-:Y:S01]  /*33c0*/  HADD2.F32 R165, -RZ, R204.H0_H0 ;  /* 0x200000ccffa57230 */ /* 0x000fe20000004100 */
[----:B------:R-:W-:Y:S05]  /*33d0*/  BRA `(.L_x_7547) ;  /* 0x0000005000007947 */ /* 0x000fea0003800000 */
.L_x_7546:
[----:B------:R-:W-:-:S04]  /*33e0*/  FFMA.FTZ R164, R228, R169, R168 ;  /* 0x000000a9e4a47223 */ /* 0x000fc800000100a8 */
[----:B------:R-:W-:Y:S01]  /*33f0*/  FADD.FTZ R165, R23, -R164 ;  /* 0x800000a417a57221 */ /* 0x000fe20000010000 */
[----:B------:R-:W-:-:S03]  /*3400*/  @P3 HADD2.F32 R164, -RZ, R204.H0_H0 ;  /* 0x200000ccffa43230 */ /* 0x000fc60000004100 */
[----:B------:R-:W-:-:S04]  /*3410*/  FMUL.FTZ R165, R234, R165 ;  /* 0x000000a5eaa57220 */ /* 0x000fc80000410000 */
[----:B------:R-:W-:Y:S02]  /*3420*/  @P3 FADD.FTZ R165, R165, R164 ;  /* 0x000000a4a5a53221 */ /* 0x000fe40000010000 */
.L_x_7547:
[----:B------:R-:W-:Y:S05]  /*3430*/  BSYNC B0 ;  /* 0x0000000000007941 */ /* 0x000fea0003800000 */
.L_x_7545:
        /* <DEDUP_REMOVED lines=15> */
.L_x_7549:
[----:B------:R-:W-:Y:S01]  /*3530*/  FFMA.FTZ R165, R218, R169, R168 ;  /* 0x000000a9daa57223 */ /* 0x000fe200000100a8 */
[----:B------:R-:W-:-:S03]  /*3540*/  @P3 SHF.R.U64 R164, R204, 0x10, R205 ;  /* 0x00000010cca43819 */ /* 0x000fc600000012cd */
[----:B------:R-:W-:Y:S02]  /*3550*/  FADD.FTZ R165, R22, -R165 ;  /* 0x800000a516a57221 */ /* 0x000fe40000010000 */
[----:B------:R-:W-:Y:S02]  /*3560*/  @P3 HADD2.F32 R164, -RZ, R164.H0_H0 ;  /* 0x200000a4ffa43230 */ /* 0x000fe40000004100 */
[----:B------:R-:W-:-:S04]  /*3570*/  FMUL.FTZ R165, R234, R165 ;  /* 0x000000a5eaa57220 */ /* 0x000fc80000410000 */
[----:B------:R-:W-:Y:S02]  /*3580*/  @P3 FADD.FTZ R165, R165, R164 ;  /* 0x000000a4a5a53221 */ /* 0x000fe40000010000 */
.L_x_7550:
[----:B------:R-:W-:Y:S05]  /*3590*/  BSYNC B0 ;  /* 0x0000000000007941 */ /* 0x000fea0003800000 */
.L_x_7548:
        /* <DEDUP_REMOVED lines=14> */
.L_x_7552:
[----:B------:R-:W-:-:S04]  /*3680*/  FFMA.FTZ R164, R227, R169, R168 ;  /* 0x000000a9e3a47223 */ /* 0x000fc800000100a8 */
[----:B------:R-:W-:Y:S01]  /*3690*/  FADD.FTZ R165, R21, -R164 ;  /* 0x800000a415a57221 */ /* 0x000fe20000010000 */
[----:B------:R-:W-:-:S03]  /*36a0*/  @P3 HADD2.F32 R164, -RZ, R205.H0_H0 ;  /* 0x200000cdffa43230 */ /* 0x000fc60000004100 */
[----:B------:R-:W-:-:S04]  /*36b0*/  FMUL.FTZ R165, R234, R165 ;  /* 0x000000a5eaa57220 */ /* 0x000fc80000410000 */
[----:B------:R-:W-:Y:S02]  /*36c0*/  @P3 FADD.FTZ R165, R165, R164 ;  /* 0x000000a4a5a53221 */ /* 0x000fe40000010000 */
.L_x_7553:
[----:B------:R-:W-:Y:S05]  /*36d0*/  BSYNC B0 ;  /* 0x0000000000007941 */ /* 0x000fea0003800000 */
.L_x_7551:
        /* <DEDUP_REMOVED lines=15> */
.L_x_7555:
[----:B------:R-:W-:Y:S01]  /*37d0*/  FFMA.FTZ R165, R217, R169, R168 ;  /* 0x000000a9d9a57223 */ /* 0x000fe200000100a8 */
[----:B------:R-:W-:-:S03]  /*37e0*/  @P3 SHF.R.U32.HI R164, RZ, 0x10, R205 ;  /* 0x00000010ffa43819 */ /* 0x000fc600000116cd */
[----:B------:R-:W-:Y:S02]  /*37f0*/  FADD.FTZ R165, R20, -R165 ;  /* 0x800000a514a57221 */ /* 0x000fe40000010000 */
[----:B------:R-:W-:Y:S02]  /*3800*/  @P3 HADD2.F32 R164, -RZ, R164.H0_H0 ;  /* 0x200000a4ffa43230 */ /* 0x000fe40000004100 */
[----:B------:R-:W-:-:S04]  /*3810*/  FMUL.FTZ R165, R234, R165 ;  /* 0x000000a5eaa57220 */ /* 0x000fc80000410000 */
[----:B------:R-:W-:Y:S02]  /*3820*/  @P3 FADD.FTZ R165, R165, R164 ;  /* 0x000000a4a5a53221 */ /* 0x000fe40000010000 */
.L_x_7556:
[----:B------:R-:W-:Y:S05]  /*3830*/  BSYNC B0 ;  /* 0x0000000000007941 */ /* 0x000fea0003800000 */
.L_x_7554:
[----:B------:R-:W-:Y:S01]  /*3840*/  @P2 FMUL.FTZ R172, R165, c[0x0][0x1ec] ;  /* 0x00007b00a5ac2a20 */ /* 0x000fe20000410000 */
[----:B------:R-:W-:Y:S01]  /*3850*/  @P0 F2FP.PACK_AB R165, RZ, R165 ;  /* 0x000000a5ffa5023e */ /* 0x000fe200000000ff */
[----:B------:R-:W-:Y:S02]  /*3860*/  @P2 HADD2.F32 R170, -RZ, R251.H0_H0 ;  /* 0x200000fbffaa2230 */ /* 0x000fe40000004100 */
[----:B------:R-:W-:Y:S01]  /*3870*/  @P2 FMUL.FTZ R164, R43, R172 ;  /* 0x000000ac2ba42220 */ /* 0x000fe20000410000 */
[----:B------:R-:W-:-:S04]  /*3880*/  @P0 PRMT R240, R165, 0x7610, R240 ;  /* 0x00007610a5f00816 */ /* 0x000fc800000000f0 */
        /* <DEDUP_REMOVED lines=10> */
.L_x_7557:
        /* <DEDUP_REMOVED lines=11> */
.L_x_7559:
[----:B------:R-:W-:Y:S05]  /*39e0*/  BSYNC B0 ;  /* 0x0000000000007941 */ /* 0x000fea0003800000 */
.L_x_7558:
        /* <DEDUP_REMOVED lines=10> */
.L_x_7561:
[----:B------:R-:W-:Y:S05]  /*3a90*/  BSYNC B0 ;  /* 0x0000000000007941 */ /* 0x000fea0003800000 */
.L_x_7560:
[----:B------:R-:W-:Y:S01]  /*3aa0*/  BSSY B0, `(.L_x_7562) ;  /* 0x000000c000007945 */ /* 0x000fe20003800000 */
[----:B------:R-:W-:Y:S01]  /*3ab0*/  @P2 FFMA.FTZ R155, R170, R172, R155 ;  /* 0x000000acaa9b2223 */ /* 0x000fe2000001009b */
[----:B------:R-:W-:Y:S05]  /*3ac0*/  @P1 BRA `(.L_x_7563) ;  /* 0x0000004000001947 */ /* 0x000fea0003800000 */
[----:B------:R-:W-:Y:S01]  /*3ad0*/  HFMA2.MMA R165, -RZ, RZ, 0, 0 ;  /* 0x00000000ffa57435 */ /* 0x000fe200000001ff */
[----:B------:R-:W-:Y:S05]  /*3ae0*/  @!P3 BRA `(.L_x_7564) ;  /* 0x000000700000b947 */ /* 0x000fea0003800000 */
[----:B------:R-:W-:Y:S01]  /*3af0*/  HADD2.F32 R165, -RZ, R202.H0_H0 ;  /* 0x200000caffa57230 */ /* 0x000fe20000004100 */
[----:B------:R-:W-:Y:S05]  /*3b00*/  BRA `(.L_x_7564) ;  /* 0x0000005000007947 */ /* 0x000fea0003800000 */
.L_x_7563:
[----:B------:R-:W-:-:S04]  /*3b10*/  FFMA.FTZ R164, R226, R169, R168 ;  /* 0x000000a9e2a47223 */ /* 0x000fc800000100a8 */
[----:B------:R-:W-:Y:S01]  /*3b20*/  FADD.FTZ R165, R19, -R164 ;  /* 0x800000a413a57221 */ /* 0x000fe20000010000 */
[----:B------:R-:W-:-:S03]  /*3b30*/  @P3 HADD2.F32 R164, -RZ, R202.H0_H0 ;  /* 0x200000caffa43230 */ /* 0x000fc60000004100 */
[----:B------:R-:W-:-:S04]  /*3b40*/  FMUL.FTZ R165, R234, R165 ;  /* 0x000000a5eaa57220 */ /* 0x000fc80000410000 */
[----:B------:R-:W-:Y:S02]  /*3b50*/  @P3 FADD.FTZ R165, R165, R164 ;  /* 0x000000a4a5a53221 */ /* 0x000fe40000010000 */
.L_x_7564:
[----:B------:R-:W-:Y:S05]  /*3b60*/  BSYNC B0 ;  /* 0x0000000000007941 */ /* 0x000fea0003800000 */
.L_x_7562:
        /* <DEDUP_REMOVED lines=15> */
.L_x_7566:
[----:B------:R-:W-:Y:S01]  /*3c60*/  FFMA.FTZ R165, R216, R169, R168 ;  /* 0x000000a9d8a57223 */ /* 0x000fe200000100a8 */
[----:B------:R-:W-:-:S03]  /*3c70*/  @P3 SHF.R.U64 R164, R202, 0x10, R203 ;  /* 0x00000010caa43819 */ /* 0x000fc600000012cb */
[----:B------:R-:W-:Y:S02]  /*3c80*/  FADD.FTZ R165, R18, -R165 ;  /* 0x800000a512a57221 */ /* 0x000fe40000010000 */
[----:B------:R-:W-:Y:S02]  /*3c90*/  @P3 HADD2.F32 R164, -RZ, R164.H0_H0 ;  /* 0x200000a4ffa43230 */ /* 0x000fe40000004100 */
[----:B------:R-:W-:-:S04]  /*3ca0*/  FMUL.FTZ R165, R234, R165 ;  /* 0x000000a5eaa57220 */ /* 0x000fc80000410000 */
[----:B------:R-:W-:Y:S02]  /*3cb0*/  @P3 FADD.FTZ R165, R165, R164 ;  /* 0x000000a4a5a53221 */ /* 0x000fe40000010000 */
.L_x_7567:
[----:B------:R-:W-:Y:S05]  /*3cc0*/  BSYNC B0 ;  /* 0x0000000000007941 */ /* 0x000fea0003800000 */
.L_x_7565:
        /* <DEDUP_REMOVED lines=14> */
.L_x_7569:
[----:B------:R-:W-:-:S04]  /*3db0*/  FFMA.FTZ R164, R225, R169, R168 ;  /* 0x000000a9e1a47223 */ /* 0x000fc800000100a8 */
[----:B------:R-:W-:Y:S01]  /*3dc0*/  FADD.FTZ R165, R17, -R164 ;  /* 0x800000a411a57221 */ /* 0x000fe20000010000 */
[----:B------:R-:W-:-:S03]  /*3dd0*/  @P3 HADD2.F32 R164, -RZ, R203.H0_H0 ;  /* 0x200000cbffa43230 */ /* 0x000fc60000004100 */
[----:B------:R-:W-:-:S04]  /*3de0*/  FMUL.FTZ R165, R234, R165 ;  /* 0x000000a5eaa57220 */ /* 0x000fc80000410000 */
[----:B------:R-:W-:Y:S02]  /*3df0*/  @P3 FADD.FTZ R165, R165, R164 ;  /* 0x000000a4a5a53221 */ /* 0x000fe40000010000 */
.L_x_7570:
[----:B------:R-:W-:Y:S05]  /*3e00*/  BSYNC B0 ;  /* 0x0000000000007941 */ /* 0x000fea0003800000 */
.L_x_7568:
        /* <DEDUP_REMOVED lines=15> */
.L_x_7572:
[----:B------:R-:W-:Y:S01]  /*3f00*/  FFMA.FTZ R165, R215, R169, R168 ;  /* 0x000000a9d7a57223 */ /* 0x000fe200000100a8 */
[----:B------:R-:W-:-:S03]  /*3f10*/  @P3 SHF.R.U32.HI R164, RZ, 0x10, R203 ;  /* 0x00000010ffa43819 */ /* 0x000fc600000116cb */
[----:B------:R-:W-:Y:S02]  /*3f20*/  FADD.FTZ R165, R16, -R165 ;  /* 0x800000a510a57221 */ /* 0x000fe40000010000 */
[----:B------:R-:W-:Y:S02]  /*3f30*/  @P3 HADD2.F32 R164, -RZ, R164.H0_H0 ;  /* 0x200000a4ffa43230 */ /* 0x000fe40000004100 */
[----:B------:R-:W-:-:S04]  /*3f40*/  FMUL.FTZ R165, R234, R165 ;  /* 0x000000a5eaa57220 */ /* 0x000fc80000410000 */
[----:B------:R-:W-:Y:S02]  /*3f50*/  @P3 FADD.FTZ R165, R165, R164 ;  /* 0x000000a4a5a53221 */ /* 0x000fe40000010000 */
.L_x_7573:
[----:B------:R-:W-:Y:S05]  /*3f60*/  BSYNC B0 ;  /* 0x0000000000007941 */ /* 0x000fea0003800000 */
.L_x_7571:
[----:B------:R-:W-:Y:S01]  /*3f70*/  @P2 FMUL.FTZ R170, R165, c[0x0][0x1ec] ;  /* 0x00007b00a5aa2a20 */ /* 0x000fe20000410000 */
[----:B------:R-:W-:Y:S01]  /*3f80*/  @P0 F2FP.PACK_AB R165, RZ, R165 ;  /* 0x000000a5ffa5023e */ /* 0x000fe200000000ff */
[----:B------:R-:W-:Y:S02]  /*3f90*/  @P2 HADD2.F32 R172, -RZ, R251.H0_H0 ;  /* 0x200000fbffac2230 */ /* 0x000fe40000004100 */
        /* <DEDUP_REMOVED lines=12> */
.L_x_7574:
        /* <DEDUP_REMOVED lines=12> */
.L_x_7576:
[----:B------:R-:W-:Y:S05]  /*4120*/  BSYNC B0 ;  /* 0x0000000000007941 */ /* 0x000fea0003800000 */
.L_x_7575:
        /* <DEDUP_REMOVED lines=9> */
.L_x_7578:
[----:B------:R-:W-:Y:S05]  /*41c0*/  BSYNC B0 ;  /* 0x0000000000007941 */ /* 0x000fea0003800000 */
.L_x_7577:
[----:B------:R-:W-:Y:S01]  /*41d0*/  BSSY B0, `(.L_x_7579) ;  /* 0x000000c000007945 */ /* 0x000fe20003800000 */
[----:B------:R-:W-:Y:S01]  /*41e0*/  @P2 FFMA.FTZ R151, R172, R170, R151 ;  /* 0x000000aaac972223 */ /* 0x000fe20000010097 */
[----:B------:R-:W-:Y:S05]  /*41f0*/  @P1 BRA `(.L_x_7580) ;  /* 0x0000004000001947 */ /* 0x000fea0003800000 */
[----:B0-----:R-:W-:Y:S01]  /*4200*/  MOV R165, RZ ;  /* 0x000000ff00a57202 */ /* 0x001fe20000000f00 */
[----:B------:R-:W-:Y:S05]  /*4210*/  @!P3 BRA `(.L_x_7581) ;  /* 0x000000700000b947 */ /* 0x000fea0003800000 */
[----:B------:R-:W-:Y:S01]  /*4220*/  HADD2.F32 R165, -RZ, R200.H0_H0 ;  /* 0x200000c8ffa57230 */ /* 0x000fe20000004100 */
[----:B------:R-:W-:Y:S05]  /*4230*/  BRA `(.L_x_7581) ;  /* 0x0000005000007947 */ /* 0x000fea0003800000 */
.L_x_7580:
[----:B0-----:R-:W-:-:S04]  /*4240*/  FFMA.FTZ R164, R214, R169, R168 ;  /* 0x000000a9d6a47223 */ /* 0x001fc800000100a8 */
[----:B------:R-:W-:Y:S01]  /*4250*/  FADD.FTZ R165, R15, -R164 ;  /* 0x800000a40fa57221 */ /* 0x000fe20000010000 */
[----:B------:R-:W-:-:S03]  /*4260*/  @P3 HADD2.F32 R164, -RZ, R200.H0_H0 ;  /* 0x200000c8ffa43230 */ /* 0x000fc60000004100 */
[----:B------:R-:W-:-:S04]  /*4270*/  FMUL.FTZ R165, R234, R165 ;  /* 0x000000a5eaa57220 */ /* 0x000fc80000410000 */
[----:B------:R-:W-:Y:S02]  /*4280*/  @P3 FADD.FTZ R165, R165, R164 ;  /* 0x000000a4a5a53221 */ /* 0x000fe40000010000 */
.L_x_7581:
[----:B------:R-:W-:Y:S05]  /*4290*/  BSYNC B0 ;  /* 0x0000000000007941 */ /* 0x000fea0003800000 */
.L_x_7579:
        /* <DEDUP_REMOVED lines=15> */
.L_x_7583:
[----:B------:R-:W-:Y:S01]  /*4390*/  FFMA.FTZ R165, R192, R169, R168 ;  /* 0x000000a9c0a57223 */ /* 0x000fe200000100a8 */
[----:B------:R-:W-:-:S03]  /*43a0*/  @P3 SHF.R.U64 R164, R200, 0x10, R201 ;  /* 0x00000010c8a43819 */ /* 0x000fc600000012c9 */
[----:B------:R-:W-:Y:S02]  /*43b0*/  FADD.FTZ R165, R14, -R165 ;  /* 0x800000a50ea57221 */ /* 0x000fe40000010000 */
[----:B------:R-:W-:Y:S02]  /*43c0*/  @P3 HADD2.F32 R164, -RZ, R164.H0_H0 ;  /* 0x200000a4ffa43230 */ /* 0x000fe40000004100 */
[----:B------:R-:W-:-:S04]  /*43d0*/  FMUL.FTZ R165, R234, R165 ;  /* 0x000000a5eaa57220 */ /* 0x000fc80000410000 */
[----:B------:R-:W-:Y:S02]  /*43e0*/  @P3 FADD.FTZ R165, R165, R164 ;  /* 0x000000a4a5a53221 */ /* 0x000fe40000010000 */
.L_x_7584:
[----:B------:R-:W-:Y:S05]  /*43f0*/  BSYNC B0 ;  /* 0x0000000000007941 */ /* 0x000fea0003800000 */
.L_x_7582:
        /* <DEDUP_REMOVED lines=14> */
.L_x_7586:
[----:B------:R-:W-:-:S04]  /*44e0*/  FFMA.FTZ R164, R213, R169, R168 ;  /* 0x000000a9d5a47223 */ /* 0x000fc800000100a8 */
[----:B------:R-:W-:Y:S01]  /*44f0*/  FADD.FTZ R165, R13, -R164 ;  /* 0x800000a40da57221 */ /* 0x000fe20000010000 */
[----:B------:R-:W-:-:S03]  /*4500*/  @P3 HADD2.F32 R164, -RZ, R201.H0_H0 ;  /* 0x200000c9ffa43230 */ /* 0x000fc60000004100 */
[----:B------:R-:W-:-:S04]  /*4510*/  FMUL.FTZ R165, R234, R165 ;  /* 0x000000a5eaa57220 */ /* 0x000fc80000410000 */
[----:B------:R-:W-:Y:S02]  /*4520*/  @P3 FADD.FTZ R165, R165, R164 ;  /* 0x000000a4a5a53221 */ /* 0x000fe40000010000 */
.L_x_7587:
[----:B------:R-:W-:Y:S05]  /*4530*/  BSYNC B0 ;  /* 0x0000000000007941 */ /* 0x000fea0003800000 */
.L_x_7585:
        /* <DEDUP_REMOVED lines=15> */
.L_x_7589:
[----:B------:R-:W-:Y:S01]  /*4630*/  FFMA.FTZ R165, R191, R169, R168 ;  /* 0x000000a9bfa57223 */ /* 0x000fe200000100a8 */
[----:B------:R-:W-:-:S03]  /*4640*/  @P3 SHF.R.U32.HI R164, RZ, 0x10, R201 ;  /* 0x00000010ffa43819 */ /* 0x000fc600000116c9 */
[----:B------:R-:W-:Y:S02]  /*4650*/  FADD.FTZ R165, R12, -R165 ;  /* 0x800000a50ca57221 */ /* 0x000fe40000010000 */
[----:B------:R-:W-:Y:S02]  /*4660*/  @P3 HADD2.F32 R164, -RZ, R164.H0_H0 ;  /* 0x200000a4ffa43230 */ /* 0x000fe40000004100 */
[----:B------:R-:W-:-:S04]  /*4670*/  FMUL.FTZ R165, R234, R165 ;  /* 0x000000a5eaa57220 */ /* 0x000fc80000410000 */
[----:B------:R-:W-:Y:S02]  /*4680*/  @P3 FADD.FTZ R165, R165, R164 ;  /* 0x000000a4a5a53221 */ /* 0x000fe40000010000 */
.L_x_7590:
[----:B------:R-:W-:Y:S05]  /*4690*/  BSYNC B0 ;  /* 0x0000000000007941 */ /* 0x000fea0003800000 */
.L_x_7588:
[----:B------:R-:W-:Y:S01]  /*46a0*/  @P2 FMUL.FTZ R172, R165, c[0x0][0x1ec] ;  /* 0x00007b00a5ac2a20 */ /* 0x000fe20000410000 */
[----:B------:R-:W-:Y:S01]  /*46b0*/  @P0 F2FP.PACK_AB R165, RZ, R165 ;  /* 0x000000a5ffa5023e */ /* 0x000fe200000000ff */
[----:B------:R-:W-:Y:S01]  /*46c0*/  @P2 HADD2.F32 R173, -RZ, R251.H0_H0 ;  /* 0x200000fbffad2230 */ /* 0x000fe20000004100 */
        /* <DEDUP_REMOVED lines=15> */
.L_x_7591:
        /* <DEDUP_REMOVED lines=10> */
.L_x_7593:
[----:B------:R-:W-:Y:S05]  /*4860*/  BSYNC B0 ;  /* 0x0000000000007941 */ /* 0x000fea0003800000 */
.L_x_7592:
        /* <DEDUP_REMOVED lines=9> */
.L_x_7595:
[----:B------:R-:W-:Y:S05]  /*4900*/  BSYNC B0 ;  /* 0x0000000000007941 */ /* 0x000fea0003800000 */
.L_x_7594:
[----:B------:R-:W-:Y:S01]  /*4910*/  BSSY B0, `(.L_x_7596) ;  /* 0x000000c000007945 */ /* 0x000fe20003800000 */
[----:B------:R-:W-:Y:S01]  /*4920*/  @P2 FFMA.FTZ R147, R173, R172, R147 ;  /* 0x000000acad932223 */ /* 0x000fe20000010093 */
[----:B------:R-:W-:Y:S05]  /*4930*/  @P1 BRA `(.L_x_7597) ;  /* 0x0000004000001947 */ /* 0x000fea0003800000 */
[----:B0-----:R-:W-:Y:S01]  /*4940*/  HFMA2.MMA R165, -RZ, RZ, 0, 0 ;  /* 0x00000000ffa57435 */ /* 0x001fe200000001ff */
[----:B------:R-:W-:Y:S05]  /*4950*/  @!P3 BRA `(.L_x_7598) ;  /* 0x000000700000b947 */ /* 0x000fea0003800000 */
[----:B------:R-:W-:Y:S01]  /*4960*/  HADD2.F32 R165, -RZ, R198.H0_H0 ;  /* 0x200000c6ffa57230 */ /* 0x000fe20000004100 */
[----:B------:R-:W-:Y:S05]  /*4970*/  BRA `(.L_x_7598) ;  /* 0x0000005000007947 */ /* 0x000fea0003800000 */
.L_x_7597:
[----:B0-----:R-:W-:-:S04]  /*4980*/  FFMA.FTZ R164, R212, R169, R168 ;  /* 0x000000a9d4a47223 */ /* 0x001fc800000100a8 */
[----:B------:R-:W-:Y:S01]  /*4990*/  FADD.FTZ R165, R11, -R164 ;  /* 0x800000a40ba57221 */ /* 0x000fe20000010000 */
[----:B------:R-:W-:-:S03]  /*49a0*/  @P3 HADD2.F32 R164, -RZ, R198.H0_H0 ;  /* 0x200000c6ffa43230 */ /* 0x000fc60000004100 */
[----:B------:R-:W-:-:S04]  /*49b0*/  FMUL.FTZ R165, R234, R165 ;  /* 0x000000a5eaa57220 */ /* 0x000fc80000410000 */
[----:B------:R-:W-:Y:S02]  /*49c0*/  @P3 FADD.FTZ R165, R165, R164 ;  /* 0x000000a4a5a53221 */ /* 0x000fe40000010000 */
.L_x_7598:
[----:B------:R-:W-:Y:S05]  /*49d0*/  BSYNC B0 ;  /* 0x0000000000007941 */ /* 0x000fea0003800000 */
.L_x_7596:
        /* <DEDUP_REMOVED lines=15> */
.L_x_7600:
[----:B------:R-:W-:Y:S01]  /*4ad0*/  FFMA.FTZ R165, R190, R169, R168 ;  /* 0x000000a9bea57223 */ /* 0x000fe200000100a8 */
[----:B------:R-:W-:-:S03]  /*4ae0*/  @P3 SHF.R.U64 R164, R198, 0x10, R199 ;  /* 0x00000010c6a43819 */ /* 0x000fc600000012c7 */
[----:B------:R-:W-:Y:S02]  /*4af0*/  FADD.FTZ R165, R10, -R165 ;  /* 0x800000a50aa57221 */ /* 0x000fe40000010000 */
[----:B------:R-:W-:Y:S02]  /*4b00*/  @P3 HADD2.F32 R164, -RZ, R164.H0_H0 ;  /* 0x200000a4ffa43230 */ /* 0x000fe40000004100 */
[----:B------:R-:W-:-:S04]  /*4b10*/  FMUL.FTZ R165, R234, R165 ;  /* 0x000000a5eaa57220 */ /* 0x000fc80000410000 */
[----:B------:R-:W-:Y:S02]  /*4b20*/  @P3 FADD.FTZ R165, R165, R164 ;  /* 0x000000a4a5a53221 */ /* 0x000fe40000010000 */
.L_x_7601:
[----:B------:R-:W-:Y:S05]  /*4b30*/  BSYNC B0 ;  /* 0x0000000000007941 */ /* 0x000fea0003800000 */
.L_x_7599:
        /* <DEDUP_REMOVED lines=14> */
.L_x_7603:
[----:B------:R-:W-:-:S04]  /*4c20*/  FFMA.FTZ R164, R195, R169, R168 ;  /* 0x000000a9c3a47223 */ /* 0x000fc800000100a8 */
[----:B------:R-:W-:Y:S01]  /*4c30*/  FADD.FTZ R165, R9, -R164 ;  /* 0x800000a409a57221 */ /* 0x000fe20000010000 */
[----:B------:R-:W-:-:S03]  /*4c40*/  @P3 HADD2.F32 R164, -RZ, R199.H0_H0 ;  /* 0x200000c7ffa43230 */ /* 0x000fc60000004100 */
[----:B------:R-:W-:-:S04]  /*4c50*/  FMUL.FTZ R165, R234, R165 ;  /* 0x000000a5eaa57220 */ /* 0x000fc80000410000 */
[----:B------:R-:W-:Y:S02]  /*4c60*/  @P3 FADD.FTZ R165, R165, R164 ;  /* 0x000000a4a5a53221 */ /* 0x000fe40000010000 */
.L_x_7604:
[----:B------:R-:W-:Y:S05]  /*4c70*/  BSYNC B0 ;  /* 0x0000000000007941 */ /* 0x000fea0003800000 */
.L_x_7602:
        /* <DEDUP_REMOVED lines=15> */
.L_x_7606:
[----:B------:R-:W-:Y:S01]  /*4d70*/  FFMA.FTZ R165, R189, R169, R168 ;  /* 0x000000a9bda57223 */ /* 0x000fe200000100a8 */
[----:B------:R-:W-:-:S03]  /*4d80*/  @P3 SHF.R.U32.HI R164, RZ, 0x10, R199 ;  /* 0x00000010ffa43819 */ /* 0x000fc600000116c7 */
[----:B------:R-:W-:Y:S02]  /*4d90*/  FADD.FTZ R165, R8, -R165 ;  /* 0x800000a508a57221 */ /* 0x000fe40000010000 */
[----:B------:R-:W-:Y:S02]  /*4da0*/  @P3 HADD2.F32 R164, -RZ, R164.H0_H0 ;  /* 0x200000a4ffa43230 */ /* 0x000fe40000004100 */
[----:B------:R-:W-:-:S04]  /*4db0*/  FMUL.FTZ R165, R234, R165 ;  /* 0x000000a5eaa57220 */ /* 0x000fc80000410000 */
[----:B------:R-:W-:Y:S02]  /*4dc0*/  @P3 FADD.FTZ R165, R165, R164 ;  /* 0x000000a4a5a53221 */ /* 0x000fe40000010000 */
.L_x_7607:
[----:B------:R-:W-:Y:S05]  /*4dd0*/  BSYNC B0 ;  /* 0x0000000000007941 */ /* 0x000fea0003800000 */
.L_x_7605:
        /* <DEDUP_REMOVED lines=18> */
.L_x_7608:
        /* <DEDUP_REMOVED lines=10> */
.L_x_7610:
[----:B------:R-:W-:Y:S05]  /*4fa0*/  BSYNC B0 ;  /* 0x0000000000007941 */ /* 0x000fea0003800000 */
.L_x_7609:
        /* <DEDUP_REMOVED lines=9> */
.L_x_7612:
[----:B------:R-:W-:Y:S05]  /*5040*/  BSYNC B0 ;  /* 0x0000000000007941 */ /* 0x000fea0003800000 */
.L_x_7611:
[----:B------:R-:W-:Y:S01]  /*5050*/  BSSY B0, `(.L_x_7613) ;  /* 0x000000c000007945 */ /* 0x000fe20003800000 */
[----:B------:R-:W-:Y:S01]  /*5060*/  @P2 FFMA.FTZ R143, R173, R172, R143 ;  /* 0x000000acad8f2223 */ /* 0x000fe2000001008f */
[----:B------:R-:W-:Y:S05]  /*5070*/  @P1 BRA `(.L_x_7614) ;  /* 0x0000004000001947 */ /* 0x000fea0003800000 */
[----:B0-----:R-:W-:Y:S01]  /*5080*/  MOV R165, RZ ;  /* 0x000000ff00a57202 */ /* 0x001fe20000000f00 */
[----:B------:R-:W-:Y:S05]  /*5090*/  @!P3 BRA `(.L_x_7615) ;  /* 0x000000700000b947 */ /* 0x000fea0003800000 */
[----:B------:R-:W-:Y:S01]  /*50a0*/  HADD2.F32 R165, -RZ, R196.H0_H0 ;  /* 0x200000c4ffa57230 */ /* 0x000fe20000004100 */
[----:B------:R-:W-:Y:S05]  /*50b0*/  BRA `(.L_x_7615) ;  /* 0x0000005000007947 */ /* 0x000fea0003800000 */
.L_x_7614:
[----:B0-----:R-:W-:-:S04]  /*50c0*/  FFMA.FTZ R164, R194, R169, R168 ;  /* 0x000000a9c2a47223 */ /* 0x001fc800000100a8 */
[----:B------:R-:W-:Y:S01]  /*50d0*/  FADD.FTZ R165, R7, -R164 ;  /* 0x800000a407a57221 */ /* 0x000fe20000010000 */
[----:B------:R-:W-:-:S03]  /*50e0*/  @P3 HADD2.F32 R164, -RZ, R196.H0_H0 ;  /* 0x200000c4ffa43230 */ /* 0x000fc60000004100 */
[----:B------:R-:W-:-:S04]  /*50f0*/  FMUL.FTZ R165, R234, R165 ;  /* 0x000000a5eaa57220 */ /* 0x000fc80000410000 */
[----:B------:R-:W-:Y:S02]  /*5100*/  @P3 FADD.FTZ R165, R165, R164 ;  /* 0x000000a4a5a53221 */ /* 0x000fe40000010000 */
.L_x_7615:
[----:B------:R-:W-:Y:S05]  /*5110*/  BSYNC B0 ;  /* 0x0000000000007941 */ /* 0x000fea0003800000 */
.L_x_7613:
        /* <DEDUP_REMOVED lines=15> */
.L_x_7617:
[----:B------:R-:W-:Y:S01]  /*5210*/  FFMA.FTZ R165, R188, R169, R168 ;  /* 0x000000a9bca57223 */ /* 0x000fe200000100a8 */
[----:B------:R-:W-:-:S03]  /*5220*/  @P3 SHF.R.U64 R164, R196, 0x10, R197 ;  /* 0x00000010c4a43819 */ /* 0x000fc600000012c5 */
[----:B------:R-:W-:Y:S02]  /*5230*/  FADD.FTZ R165, R6, -R165 ;  /* 0x800000a506a57221 */ /* 0x000fe40000010000 */
[----:B------:R-:W-:Y:S02]  /*5240*/  @P3 HADD2.F32 R164, -RZ, R164.H0_H0 ;  /* 0x200000a4ffa43230 */ /* 0x000fe40000004100 */
[----:B------:R-:W-:-:S04]  /*5250*/  FMUL.FTZ R165, R234, R165 ;  /* 0x000000a5eaa57220 */ /* 0x000fc80000410000 */
[----:B------:R-:W-:Y:S02]  /*5260*/  @P3 FADD.FTZ R165, R165, R164 ;  /* 0x000000a4a5a53221 */ /* 0x000fe40000010000 */
.L_x_7618:
[----:B------:R-:W-:Y:S05]  /*5270*/  BSYNC B0 ;  /* 0x0000000000007941 */ /* 0x000fea0003800000 */
.L_x_7616:
        /* <DEDUP_REMOVED lines=14> */
.L_x_7620:
[----:B------:R-:W-:-:S04]  /*5360*/  FFMA.FTZ R164, R193, R169, R168 ;  /* 0x000000a9c1a47223 */ /* 0x000fc800000100a8 */
[----:B------:R-:W-:Y:S01]  /*5370*/  FADD.FTZ R165, R5, -R164 ;  /* 0x800000a405a57221 */ /* 0x000fe20000010000 */
[----:B------:R-:W-:-:S03]  /*5380*/  @P3 HADD2.F32 R164, -RZ, R197.H0_H0 ;  /* 0x200000c5ffa43230 */ /* 0x000fc60000004100 */
[----:B------:R-:W-:-:S04]  /*5390*/  FMUL.FTZ R165, R234, R165 ;  /* 0x000000a5eaa57220 */ /* 0x000fc80000410000 */
[----:B------:R-:W-:Y:S02]  /*53a0*/  @P3 FADD.FTZ R165, R165, R164 ;  /* 0x000000a4a5a53221 */ /* 0x000fe40000010000 */
.L_x_7621:
[----:B------:R-:W-:Y:S05]  /*53b0*/  BSYNC B0 ;  /* 0x0000000000007941 */ /* 0x000fea0003800000 */
.L_x_7619:
        /* <DEDUP_REMOVED lines=15> */
.L_x_7623:
[----:B------:R-:W-:Y:S01]  /*54b0*/  FFMA.FTZ R168, R4, R169, R168 ;  /* 0x000000a904a87223 */ /* 0x000fe200000100a8 */
[----:B------:R-:W-:-:S03]  /*54c0*/  @P3 SHF.R.U32.HI R164, RZ, 0x10, R197 ;  /* 0x00000010ffa43819 */ /* 0x000fc600000116c5 */
[----:B------:R-:W-:Y:S02]  /*54d0*/  FADD.FTZ R165, R3, -R168 ;  /* 0x800000a803a57221 */ /* 0x000fe40000010000 */
[----:B------:R-:W-:Y:S02]  /*54e0*/  @P3 HADD2.F32 R164, -RZ, R164.H0_H0 ;  /* 0x200000a4ffa43230 */ /* 0x000fe40000004100 */
[----:B------:R-:W-:-:S04]  /*54f0*/  FMUL.FTZ R165, R234, R165 ;  /* 0x000000a5eaa57220 */ /* 0x000fc80000410000 */
[----:B------:R-:W-:Y:S02]  /*5500*/  @P3 FADD.FTZ R165, R165, R164 ;  /* 0x000000a4a5a53221 */ /* 0x000fe40000010000 */
.L_x_7624:
[----:B------:R-:W-:Y:S05]  /*5510*/  BSYNC B0 ;  /* 0x0000000000007941 */ /* 0x000fea0003800000 */
.L_x_7622:
        /* <DEDUP_REMOVED lines=16> */
.L_x_7625:
        /* <DEDUP_REMOVED lines=12> */
.L_x_7627:
[----:B------:R-:W-:Y:S05]  /*56e0*/  BSYNC B0 ;  /* 0x0000000000007941 */ /* 0x000fea0003800000 */
.L_x_7626:
[----:B------:R-:W-:Y:S02]  /*56f0*/  IADD3 R244, R244, c[0x0][0x160], RZ ;  /* 0x00005800f4f47a10 */ /* 0x000fe40007ffe0ff */
[----:B------:R-:W-:Y:S02]  /*5700*/  LOP3.LUT P1, RZ, R243, 0xff, RZ, 0xc0, !PT ;  /* 0x000000fff3ff7812 */ /* 0x000fe4000782c0ff */
[----:B------:R-:W-:Y:S02]  /*5710*/  ISETP.GE.AND P0, PT, R244, c[0x0][0x164], PT ;  /* 0x00005900f4007a0c */ /* 0x000fe40003f06270 */
[----:B------:R-:W-:-:S11]  /*5720*/  SEL R243, RZ, 0x1, P1 ;  /* 0x00000001fff37807 */ /* 0x000fd60000800000 */
[----:B0-----:R-:W-:Y:S01]  /*5730*/  @P0 CALL.REL.NOINC `(.L_x_7505) ;  /* 0x0000001000000944 */ /* 0x001fe20003c00000 */
[----:B------:R-:W-:Y:S05]  /*5740*/  BRA `(.L_x_7628) ;  /* 0xffffafd000007947 */ /* 0x000fea000383ffff */
.L_x_7505:
[----:B------:R-:W0:Y:S01]  /*5750*/  S2UR UR6, SR_CTAID.X ;  /* 0x00000000000679c3 */ /* 0x000e220000002500 */
[C---:B------:R-:W-:Y:S02]  /*5760*/  LOP3.LUT R3, R0.reuse, 0xff, RZ, 0xc0, !PT ;  /* 0x000000ff00037812 */ /* 0x040fe400078ec0ff */
[----:B------:R-:W-:Y:S02]  /*5770*/  MOV R7, 0x10 ;  /* 0x0000001000077802 */ /* 0x000fe40000000f00 */
        /* <DEDUP_REMOVED lines=28> */
.L_x_7509:
[----:B------:R-:W-:Y:S01]  /*5940*/  HFMA2.MMA R170, -RZ, RZ, 0, 9.5367431640625e-07 ;  /* 0x00000010ffaa7435 */ /* 0x000fe200000001ff */
[----:B------:R-:W-:-:S02]  /*5950*/  MOV R171, R173 ;  /* 0x000000ad00ab7202 */ /* 0x000fc40000000f00 */
[----:B------:R-:W-:Y:S02]  /*5960*/  MOV R169, 0x1f ;  /* 0x0000001f00a97802 */ /* 0x000fe40000000f00 */
[----:B------:R-:W-:Y:S02]  /*5970*/  MOV R168, 0xffffffff ;  /* 0xffffffff00a87802 */ /* 0x000fe40000000f00 */
[----:B------:R-:W-:Y:S02]  /*5980*/  MOV R164, 0x59a0 ;  /* 0x000059a000a47802 */ /* 0x000fe40000000f00 */
[----:B-----5:R-:W-:Y:S05]  /*5990*/  CALL.REL.NOINC `($__internal_107_$__cuda_sm70_shflsync_down_p) ;  /* 0x0000046000007944 */ /* 0x020fea0003c00000 */
[----:B-1----:R-:W-:Y:S01]  /*59a0*/  MOV R174, R168 ;  /* 0x000000a800ae7202 */ /* 0x002fe20000000f00 */
[----:B0-----:R-:W-:Y:S05]  /*59b0*/  BRA `(.L_x_7629) ;  /* 0xffffc6a000007947 */ /* 0x001fea000383ffff */
.L_x_7510:
[----:B------:R-:W-:Y:S01]  /*59c0*/  HFMA2.MMA R170, -RZ, RZ, 0, 9.5367431640625e-07 ;  /* 0x00000010ffaa7435 */ /* 0x000fe200000001ff */
[----:B------:R-:W-:Y:S02]  /*59d0*/  MOV R171, R175 ;  /* 0x000000af00ab7202 */ /* 0x000fe40000000f00 */
[----:B------:R-:W-:Y:S02]  /*59e0*/  MOV R169, 0x1f ;  /* 0x0000001f00a97802 */ /* 0x000fe40000000f00 */
[----:B------:R-:W-:-:S02]  /*59f0*/  MOV R168, 0xffffffff ;  /* 0xffffffff00a87802 */ /* 0x000fc40000000f00 */
[----:B------:R-:W-:Y:S02]  /*5a00*/  MOV R164, 0x5a20 ;  /* 0x00005a2000a47802 */ /* 0x000fe40000000f00 */
[----:B01---5:R-:W-:Y:S05]  /*5a10*/  CALL.REL.NOINC `($__internal_107_$__cuda_sm70_shflsync_down_p) ;  /* 0x000003e000007944 */ /* 0x023fea0003c00000 */
[----:B------:R-:W-:Y:S01]  /*5a20*/  FADD.FTZ R174, R174, R173 ;  /* 0x000000adaeae7221 */ /* 0x000fe20000010000 */
[----:B0-----:R-:W-:Y:S01]  /*5a30*/  HFMA2.MMA R170, -RZ, RZ, 0, 4.76837158203125e-07 ;  /* 0x00000008ffaa7435 */ /* 0x001fe200000001ff */
[----:B-1----:R-:W-:Y:S01]  /*5a40*/  FADD.FTZ R175, R175, R168 ;  /* 0x000000a8afaf7221 */ /* 0x002fe20000010000 */
[----:B------:R-:W-:Y:S02]  /*5a50*/  MOV R169, 0x1f ;  /* 0x0000001f00a97802 */ /* 0x000fe40000000f00 */
[----:B------:R-:W-:Y:S02]  /*5a60*/  MOV R168, 0xffffffff ;  /* 0xffffffff00a87802 */ /* 0x000fe40000000f00 */
[----:B------:R-:W-:Y:S02]  /*5a70*/  MOV R171, R174 ;  /* 0x000000ae00ab7202 */ /* 0x000fe40000000f00 */
[----:B------:R-:W-:Y:S02]  /*5a80*/  MOV R164, 0x5aa0 ;  /* 0x00005aa000a47802 */ /* 0x000fe40000000f00 */
[----:B------:R-:W-:Y:S05]  /*5a90*/  CALL.REL.NOINC `($__internal_107_$__cuda_sm70_shflsync_down_p) ;  /* 0x0000036000007944 */ /* 0x000fea0003c00000 */
[----:B0-----:R-:W-:Y:S01]  /*5aa0*/  HFMA2.MMA R170, -RZ, RZ, 0, 4.76837158203125e-07 ;  /* 0x00000008ffaa7435 */ /* 0x001fe200000001ff */
[----:B-1----:R-:W-:-:S02]  /*5ab0*/  MOV R167, R168 ;  /* 0x000000a800a77202 */ /* 0x002fc40000000f00 */
[----:B------:R-:W-:Y:S02]  /*5ac0*/  MOV R171, R175 ;  /* 0x000000af00ab7202 */ /* 0x000fe40000000f00 */
[----:B------:R-:W-:Y:S02]  /*5ad0*/  MOV R169, 0x1f ;  /* 0x0000001f00a97802 */ /* 0x000fe40000000f00 */
[----:B------:R-:W-:Y:S02]  /*5ae0*/  MOV R168, 0xffffffff ;  /* 0xffffffff00a87802 */ /* 0x000fe40000000f00 */
[----:B------:R-:W-:Y:S02]  /*5af0*/  MOV R164, 0x5b10 ;  /* 0x00005b1000a47802 */ /* 0x000fe40000000f00 */
[----:B------:R-:W-:Y:S05]  /*5b00*/  CALL.REL.NOINC `($__internal_107_$__cuda_sm70_shflsync_down_p) ;  /* 0x000002f000007944 */ /* 0x000fea0003c00000 */
[----:B------:R-:W-:Y:S01]  /*5b10*/  FADD.FTZ R174, R167, R174 ;  /* 0x000000aea7ae7221 */ /* 0x000fe20000010000 */
[----:B0-----:R-:W-:Y:S01]  /*5b20*/  HFMA2.MMA R170, -RZ, RZ, 0, 2.384185791015625e-07 ;  /* 0x00000004ffaa7435 */ /* 0x001fe200000001ff */
[----:B-1----:R-:W-:Y:S01]  /*5b30*/  FADD.FTZ R175, R175, R168 ;  /* 0x000000a8afaf7221 */ /* 0x002fe20000010000 */
[----:B------:R-:W-:Y:S02]  /*5b40*/  MOV R169, 0x1f ;  /* 0x0000001f00a97802 */ /* 0x000fe40000000f00 */
[----:B------:R-:W-:-:S02]  /*5b50*/  MOV R168, 0xffffffff ;  /* 0xffffffff00a87802 */ /* 0x000fc40000000f00 */
[----:B------:R-:W-:Y:S02]  /*5b60*/  MOV R171, R174 ;  /* 0x000000ae00ab7202 */ /* 0x000fe40000000f00 */
[----:B------:R-:W-:Y:S02]  /*5b70*/  MOV R164, 0x5b90 ;  /* 0x00005b9000a47802 */ /* 0x000fe40000000f00 */
[----:B------:R-:W-:Y:S05]  /*5b80*/  CALL.REL.NOINC `($__internal_107_$__cuda_sm70_shflsync_down_p) ;  /* 0x0000027000007944 */ /* 0x000fea0003c00000 */
[----:B0-----:R-:W-:Y:S01]  /*5b90*/  HFMA2.MMA R170, -RZ, RZ, 0, 2.384185791015625e-07 ;  /* 0x00000004ffaa7435 */ /* 0x001fe200000001ff */
[----:B-1----:R-:W-:Y:S02]  /*5ba0*/  MOV R167, R168 ;  /* 0x000000a800a77202 */ /* 0x002fe40000000f00 */
[----:B------:R-:W-:Y:S02]  /*5bb0*/  MOV R171, R175 ;  /* 0x000000af00ab7202 */ /* 0x000fe40000000f00 */
[----:B------:R-:W-:Y:S02]  /*5bc0*/  MOV R169, 0x1f ;  /* 0x0000001f00a97802 */ /* 0x000fe40000000f00 */
[----:B------:R-:W-:Y:S02]  /*5bd0*/  MOV R168, 0xffffffff ;  /* 0xffffffff00a87802 */ /* 0x000fe40000000f00 */
[----:B------:R-:W-:-:S02]  /*5be0*/  MOV R164, 0x5c00 ;  /* 0x00005c0000a47802 */ /* 0x000fc40000000f00 */
[----:B------:R-:W-:Y:S05]  /*5bf0*/  CALL.REL.NOINC `($__internal_107_$__cuda_sm70_shflsync_down_p) ;  /* 0x0000020000007944 */ /* 0x000fea0003c00000 */
[----:B------:R-:W-:Y:S01]  /*5c00*/  FADD.FTZ R174, R167, R174 ;  /* 0x000000aea7ae7221 */ /* 0x000fe20000010000 */
[----:B0-----:R-:W-:Y:S01]  /*5c10*/  HFMA2.MMA R170, -RZ, RZ, 0, 1.1920928955078125e-07 ;  /* 0x00000002ffaa7435 */ /* 0x001fe200000001ff */
[----:B-1----:R-:W-:Y:S01]  /*5c20*/  FADD.FTZ R175, R175, R168 ;  /* 0x000000a8afaf7221 */ /* 0x002fe20000010000 */
[----:B------:R-:W-:-:S02]  /*5c30*/  MOV R169, 0x1f ;  /* 0x0000001f00a97802 */ /* 0x000fc40000000f00 */
[----:B------:R-:W-:Y:S02]  /*5c40*/  MOV R168, 0xffffffff ;  /* 0xffffffff00a87802 */ /* 0x000fe40000000f00 */
[----:B------:R-:W-:Y:S02]  /*5c50*/  MOV R171, R174 ;  /* 0x000000ae00ab7202 */ /* 0x000fe40000000f00 */
[----:B------:R-:W-:Y:S02]  /*5c60*/  MOV R164, 0x5c80 ;  /* 0x00005c8000a47802 */ /* 0x000fe40000000f00 */
[----:B------:R-:W-:Y:S05]  /*5c70*/  CALL.REL.NOINC `($__internal_107_$__cuda_sm70_shflsync_down_p) ;  /* 0x0000018000007944 */ /* 0x000fea0003c00000 */
[----:B0-----:R-:W-:Y:S01]  /*5c80*/  HFMA2.MMA R170, -RZ, RZ, 0, 1.1920928955078125e-07 ;  /* 0x00000002ffaa7435 */ /* 0x001fe200000001ff */
[----:B-1----:R-:W-:Y:S02]  /*5c90*/  MOV R167, R168 ;  /* 0x000000a800a77202 */ /* 0x002fe40000000f00 */
[----:B------:R-:W-:Y:S02]  /*5ca0*/  MOV R171, R175 ;  /* 0x000000af00ab7202 */ /* 0x000fe40000000f00 */
[----:B------:R-:W-:Y:S02]  /*5cb0*/  MOV R169, 0x1f ;  /* 0x0000001f00a97802 */ /* 0x000fe40000000f00 */
[----:B------:R-:W-:-:S02]  /*5cc0*/  MOV R168, 0xffffffff ;  /* 0xffffffff00a87802 */ /* 0x000fc40000000f00 */
[----:B------:R-:W-:Y:S02]  /*5cd0*/  MOV R164, 0x5cf0 ;  /* 0x00005cf000a47802 */ /* 0x000fe40000000f00 */
[----:B------:R-:W-:Y:S05]  /*5ce0*/  CALL.REL.NOINC `($__internal_107_$__cuda_sm70_shflsync_down_p) ;  /* 0x0000011000007944 */ /* 0x000fea0003c00000 */
[----:B------:R-:W-:Y:S01]  /*5cf0*/  FADD.FTZ R220, R167, R174 ;  /* 0x000000aea7dc7221 */ /* 0x000fe20000010000 */
[----:B0-----:R-:W-:Y:S01]  /*5d00*/  HFMA2.MMA R170, -RZ, RZ, 0, 5.9604644775390625e-08 ;  /* 0x00000001ffaa7435 */ /* 0x001fe200000001ff */
[----:B-1----:R-:W-:Y:S01]  /*5d10*/  FADD.FTZ R221, R175, R168 ;  /* 0x000000a8afdd7221 */ /* 0x002fe20000010000 */
[----:B------:R-:W-:Y:S02]  /*5d20*/  MOV R169, 0x1f ;  /* 0x0000001f00a97802 */ /* 0x000fe40000000f00 */
[----:B------:R-:W-:Y:S02]  /*5d30*/  MOV R168, 0xffffffff ;  /* 0xffffffff00a87802 */ /* 0x000fe40000000f00 */
[----:B------:R-:W-:Y:S02]  /*5d40*/  MOV R171, R220 ;  /* 0x000000dc00ab7202 */ /* 0x000fe40000000f00 */
[----:B------:R-:W-:Y:S02]  /*5d50*/  MOV R164, 0x5d70 ;  /* 0x00005d7000a47802 */ /* 0x000fe40000000f00 */
[----:B------:R-:W-:Y:S05]  /*5d60*/  CALL.REL.NOINC `($__internal_107_$__cuda_sm70_shflsync_down_p) ;  /* 0x0000009000007944 */ /* 0x000fea0003c00000 */
[----:B0-----:R-:W-:Y:S01]  /*5d70*/  HFMA2.MMA R170, -RZ, RZ, 0, 5.9604644775390625e-08 ;  /* 0x00000001ffaa7435 */ /* 0x001fe200000001ff */
[----:B-1----:R-:W-:-:S02]  /*5d80*/  MOV R167, R168 ;  /* 0x000000a800a77202 */ /* 0x002fc40000000f00 */
[----:B------:R-:W-:Y:S02]  /*5d90*/  MOV R171, R221 ;  /* 0x000000dd00ab7202 */ /* 0x000fe40000000f00 */
[----:B------:R-:W-:Y:S02]  /*5da0*/  MOV R169, 0x1f ;  /* 0x0000001f00a97802 */ /* 0x000fe40000000f00 */
[----:B------:R-:W-:Y:S02]  /*5db0*/  MOV R168, 0xffffffff ;  /* 0xffffffff00a87802 */ /* 0x000fe40000000f00 */
[----:B------:R-:W-:Y:S02]  /*5dc0*/  MOV R164, 0x5de0 ;  /* 0x00005de000a47802 */ /* 0x000fe40000000f00 */
[----:B------:R-:W-:Y:S05]  /*5dd0*/  CALL.REL.NOINC `($__internal_107_$__cuda_sm70_shflsync_down_p) ;  /* 0x0000002000007944 */ /* 0x000fea0003c00000 */
[----:B-1----:R-:W-:Y:S01]  /*5de0*/  MOV R164, R168 ;  /* 0x000000a800a47202 */ /* 0x002fe20000000f00 */
[----:B0-----:R-:W-:Y:S05]  /*5df0*/  BRA `(.L_x_7630) ;  /* 0xffffc38000007947 */ /* 0x001fea000383ffff */
        .weak           $__internal_107_$__cuda_sm70_shflsync_down_p
        .type           $__internal_107_$__cuda_sm70_shflsync_down_p,@function
        .size           $__internal_107_$__cuda_sm70_shflsync_down_p,(.L_x_12983 - $__internal_107_$__cuda_sm70_shflsync_down_p)
$__internal_107_$__cuda_sm70_shflsync_down_p:
[----:B------:R-:W-:Y:S01]  /*5e00*/  HFMA2.MMA R165, -RZ, RZ, 0, 0 ;  /* 0x00000000ffa57435 */ /* 0x000fe200000001ff */
[----:B------:R-:W-:Y:S04]  /*5e10*/  WARPSYNC R168 ;  /* 0x000000a800007348 */ /* 0x000fe80003800000 */
[----:B------:R0:W1:Y:S01]  /*5e20*/  SHFL.DOWN PT, R168, R171, R170, R169 ;  /* 0x080000aaaba87389 */ /* 0x00006200000e00a9 */
[----:B------:R-:W-:Y:S05]  /*5e30*/  RET.REL.NODEC R164 `(_ZN10layer_norm13ln_bwd_kernelINS_13Kernel_traitsIf6__halfS2_S2_fjLj7168ELj1ELj1ELj8ELj8ENS_18Kernel_traits_baseILj7168EfS2_S2_S2_fjLj256EEEEELb0ELb1ELb1ELb1EEEvNS_9BwdParamsE) ;  /* 0xffffa1c0a4007950 */ /* 0x000fea0003c3ffff */
.L_x_7631:
        /* <DEDUP_REMOVED lines=12> */
.L_x_12983:


//--------------------- .text._ZN10layer_norm13ln_bwd_kernelINS_13Kernel_traitsIf6__halfS2_S2_fjLj7168ELj1ELj1ELj8ELj8ENS_18Kernel_traits_baseILj7168EfS2_S2_S2_fjLj256EEEEELb1ELb0ELb0ELb0EEEvNS_9BwdParamsE --------------------------
	.section	.text._ZN10layer_norm13ln_bwd_kernelINS_13Kernel_traitsIf6__halfS2_S2_fjLj7168ELj1ELj1ELj8ELj8ENS_18Kernel_traits_baseILj7168EfS2_S2_S2_fjLj256EEEEELb1ELb0ELb0ELb0EEEvNS_9BwdParamsE,"ax",@progbits
	.sectioninfo	@"SHI_REGISTERS=198"
	.align	128
        .global         _ZN10layer_norm13ln_bwd_kernelINS_13Kernel_traitsIf6__halfS2_S2_fjLj7168ELj1ELj1ELj8ELj8ENS_18Kernel_traits_baseILj7168EfS2_S2_S2_fjLj256EEEEELb1ELb0ELb0ELb0EEEvNS_9BwdParamsE
        .type           _ZN10layer_norm13ln_bwd_kernelINS_13Kernel_traitsIf6__halfS2_S2_fjLj7168ELj1ELj1ELj8ELj8ENS_18Kernel_traits_baseILj7168EfS2_S2_S2_fjLj256EEEEELb1ELb0ELb0ELb0EEEvNS_9BwdParamsE,@function
        .size           _ZN10layer_norm13ln_bwd_kernelINS_13Kernel_traitsIf6__halfS2_S2_fjLj7168ELj1ELj1ELj8ELj8ENS_18Kernel_traits_baseILj7168EfS2_S2_S2_fjLj256EEEEELb1ELb0ELb0ELb0EEEvNS_9BwdParamsE,(.L_x_12984 - _ZN10layer_norm13ln_bwd_kernelINS_13Kernel_traitsIf6__halfS2_S2_fjLj7168ELj1ELj1ELj8ELj8ENS_18Kernel_traits_baseILj7168EfS2_S2_S2_fjLj256EEEEELb1ELb0ELb0ELb0EEEvNS_9BwdParamsE)
        .other          _ZN10layer_norm13ln_bwd_kernelINS_13Kernel_traitsIf6__halfS2_S2_fjLj7168ELj1ELj1ELj8ELj8ENS_18Kernel_traits_baseILj7168EfS2_S2_S2_fjLj256EEEEELb1ELb0ELb0ELb0EEEvNS_9BwdParamsE,@"STO_CUDA_ENTRY STV_DEFAULT"
_ZN10layer_norm13ln_bwd_kernelINS_13Kernel_traitsIf6__halfS2_S2_fjLj7168ELj1ELj1ELj8ELj8ENS_18Kernel_traits_baseILj7168EfS2_S2_S2_fjLj256EEEEELb1ELb0ELb0ELb0EEEvNS_9BwdParamsE:
.text._ZN10layer_norm13ln_bwd_kernelINS_13Kernel_traitsIf6__halfS2_S2_fjLj7168ELj1ELj1ELj8ELj8ENS_18Kernel_traits_baseILj7168EfS2_S2_S2_fjLj256EEEEELb1ELb0ELb0ELb0EEEvNS_9BwdParamsE:
        /* <DEDUP_REMOVED lines=29> */
[----:B------:R-:W-:Y:S01]  /*01d0*/  @P4 MOV R15, 0x10 ;  /* 0x00000010000f4802 */ /* 0x000fe20000000f00 */
[C---:B------:R-:W-:Y:S01]  /*01e0*/  @P1 IMAD.WIDE.U32 R8, R4.reuse, R9, c[0x0][0x1b0] ;  /* 0x00006c0004081625 */ /* 0x040fe200078e0009 */
[----:B------:R-:W-:Y:S01]  /*01f0*/  @P1 IADD3 R4, R4, 0x100, RZ ;  /* 0x0000010004041810 */ /* 0x000fe20007ffe0ff */
[----:B------:R2:W5:Y:S01]  /*0200*/  @P0 LDG.E.128 R80, [R6.64] ;  /* 0x0000000406500981 */ /* 0x000562000c1e1d00 */
[----:B------:R-:W-:-:S03]  /*0210*/  P2R R0, PR, RZ, 0x20 ;  /* 0x00000020ff007803 */ /* 0x000fc60000000000 */
        /* <DEDUP_REMOVED lines=44> */
[----:B------:R-:W-:Y:S01]  /*04e0*/  HFMA2.MMA R116, -RZ, RZ, 0, 5.9604644775390625e-08 ;  /* 0x00000001ff747435 */ /* 0x000fe200000001ff */
[----:B------:R-:W-:-:S06]  /*04f0*/  MOV R57, RZ ;  /* 0x000000ff00397202 */ /* 0x000fcc0000000f00 */
.L_x_7670:
        /* <DEDUP_REMOVED lines=11> */
[----:B------:R-:W2:Y:S01]  /*05b0*/  @P5 LDG.E.U16 R96, [R96.64] ;  /* 0x0000000460605981 */ /* 0x000ea2000c1e1500 */
[----:B------:R-:W-:-:S03]  /*05c0*/  IMAD.WIDE R90, R0, R91, c[0x0][0x1a8] ;  /* 0x00006a00005a7625 */ /* 0x000fc600078e025b */
[----:B-----5:R1:W5:Y:S04]  /*05d0*/  LDG.E R94, [R88.64] ;  /* 0x00000004585e7981 */ /* 0x020368000c1e1900 */
[----:B------:R1:W5:Y:S02]  /*05e0*/  LDG.E R118, [R90.64] ;  /* 0x000000045a767981 */ /* 0x000364000c1e1900 */
[----:B------:R-:W-:Y:S02]  /*05f0*/  @!P6 IADD3 R192, R192, 0x8, RZ ;  /* 0x00000008c0c0e810 */ /* 0x000fe40007ffe0ff */
[----:B------:R-:W-:Y:S02]  /*0600*/  LOP3.LUT P6, RZ, R120, 0xffffff00, RZ, 0xc0, !PT ;  /* 0xffffff0078ff7812 */ /* 0x000fe400078cc0ff */
[----:B------:R-:W-:-:S02]  /*0610*/  SHF.R.S32.HI R98, RZ, 0x1f, R93 ;  /* 0x0000001fff627819 */ /* 0x000fc4000001145d */
[----:B------:R-:W-:Y:S02]  /*0620*/  LOP3.LUT R119, R186, 0xff, RZ, 0xc0, !PT ;  /* 0x000000ffba777812 */ /* 0x000fe400078ec0ff */
[----:B------:R-:W-:Y:S01]  /*0630*/  LEA.HI R98, R98, R93, RZ, 0x2 ;  /* 0x0000005d62627211 */ /* 0x000fe200078f10ff */
[----:B------:R-:W-:Y:S01]  /*0640*/  BSSY B0, `(.L_x_7633) ;  /* 0x0000043000007945 */ /* 0x000fe20003800000 */
[----:B------:R-:W-:Y:S02]  /*0650*/  IMAD.MOV.U32 R117, RZ, RZ, 0x3f800000 ;  /* 0x3f800000ff757424 */ /* 0x000fe400078e00ff */
[----:B------:R-:W-:Y:S01]  /*0660*/  LEA.HI.SX32 R119, R98, R119, 0x1e ;  /* 0x0000007762777211 */ /* 0x000fe200078ff2ff */
[----:B------:R-:W-:Y:S01]  /*0670*/  IMAD.MOV.U32 R95, RZ, RZ, RZ ;  /* 0x000000ffff5f7224 */ /* 0x000fe200078e00ff */
[----:B------:R-:W-:Y:S01]  /*0680*/  MOV R93, RZ ;  /* 0x000000ff005d7202 */ /* 0x000fe20000000f00 */
[----:B--2---:R-:W-:Y:S01]  /*0690*/  @P5 HADD2.F32 R117, -RZ, R96.H0_H0 ;  /* 0x20000060ff755230 */ /* 0x004fe20000004100 */
        /* <DEDUP_REMOVED lines=15> */
[----:B------:R-:W4:Y:S01]  /*0790*/  LDG.E.64 R90, [R90.64] ;  /* 0x000000045a5a7981 */ /* 0x000f22000c1e1b00 */
[----:B0-----:R-:W-:-:S04]  /*07a0*/  ISETP.NE.AND P5, PT, R190, RZ, PT ;  /* 0x000000ffbe00720c */ /* 0x001fc80003fa5270 */
[----:B-----5:R-:W-:Y:S02]  /*07b0*/  FSEL R100, R94, RZ, !P5 ;  /* 0x000000ff5e647208 */ /* 0x020fe40006800000 */
[----:B-1----:R-:W-:Y:S02]  /*07c0*/  IADD3 R96, R119, 0x100, RZ ;  /* 0x0000010077607810 */ /* 0x002fe40007ffe0ff */
[----:B----4-:R-:W-:Y:S01]  /*07d0*/  SHF.R.U64 R122, R90, 0x10, R91 ;  /* 0x000000105a7a7819 */ /* 0x010fe2000000125b */
[----:B---3--:R-:W-:Y:S01]  /*07e0*/  IMAD.MOV.U32 R93, RZ, RZ, R88 ;  /* 0x000000ffff5d7224 */ /* 0x008fe200078e0058 */
[----:B------:R-:W-:-:S03]  /*07f0*/  HADD2.F32 R101, -RZ, R90.H0_H0 ;  /* 0x2000005aff657230 */ /* 0x000fc60000004100 */
[----:B--2---:R-:W-:Y:S01]  /*0800*/  HADD2.F32 R99, -RZ, R122.H0_H0 ;  /* 0x2000007aff637230 */ /* 0x004fe20000004100 */
[----:B------:R-:W-:Y:S01]  /*0810*/  SHF.R.U64 R98, R88, 0x10, R89 ;  /* 0x0000001058627819 */ /* 0x000fe20000001259 */
[----:B------:R-:W-:Y:S01]  /*0820*/  HADD2.F32 R93, -RZ, R93.H0_H0 ;  /* 0x2000005dff5d7230 */ /* 0x000fe20000004100 */
[C---:B------:R-:W-:Y:S02]  /*0830*/  FADD.FTZ R101, -R100.reuse, R101 ;  /* 0x0000006564657221 */ /* 0x040fe40000010100 */
[----:B------:R-:W-:Y:S01]  /*0840*/  FADD.FTZ R99, -R100, R99 ;  /* 0x0000006364637221 */ /* 0x000fe20000010100 */
[----:B------:R-:W-:Y:S01]  /*0850*/  SHF.R.U32.HI R102, RZ, 0x10, R91 ;  /* 0x00000010ff667819 */ /* 0x000fe2000001165b */
[----:B------:R-:W-:Y:S01]  /*0860*/  HADD2.F32 R88, -RZ, R98.H0_H0 ;  /* 0x20000062ff587230 */ /* 0x000fe20000004100 */
[----:B------:R-:W-:Y:S01]  /*0870*/  MOV R95, R89 ;  /* 0x00000059005f7202 */ /* 0x000fe20000000f00 */
[----:B------:R-:W-:Y:S01]  /*0880*/  HADD2.F32 R103, -RZ, R91.H0_H0 ;  /* 0x2000005bff677230 */ /* 0x000fe20000004100 */
[----:B------:R-:W-:-:S02]  /*0890*/  FMUL.FTZ R122, R118, R99 ;  /* 0x00000063767a7220 */ /* 0x000fc40000410000 */
[----:B------:R-:W-:Y:S02]  /*08a0*/  FMUL.FTZ R123, R118, R101 ;  /* 0x00000065767b7220 */ /* 0x000fe40000410000 */
[----:B------:R-:W-:Y:S01]  /*08b0*/  FMUL.FTZ R124, R84, R93 ;  /* 0x0000005d547c7220 */ /* 0x000fe20000410000 */
[----:B------:R-:W-:Y:S01]  /*08c0*/  HADD2.F32 R91, -RZ, R102.H0_H0 ;  /* 0x20000066ff5b7230 */ /* 0x000fe20000004100 */
[----:B------:R-:W-:Y:S01]  /*08d0*/  SHF.R.U32.HI R90, RZ, 0x10, R89 ;  /* 0x00000010ff5a7819 */ /* 0x000fe20000011659 */
[----:B------:R-:W-:Y:S01]  /*08e0*/  HADD2.F32 R95, -RZ, R95.H0_H0 ;  /* 0x2000005fff5f7230 */ /* 0x000fe20000004100 */
[----:B------:R-:W-:Y:S02]  /*08f0*/  FADD.FTZ R29, R29, R88 ;  /* 0x000000581d1d7221 */ /* 0x000fe40000010000 */
[-C--:B------:R-:W-:Y:S02]  /*0900*/  FFMA.FTZ R57, R122, R88.reuse, R57 ;  /* 0x000000587a397223 */ /* 0x080fe40000010039 */
[----:B------:R-:W-:-:S02]  /*0910*/  FMUL.FTZ R125, R85, R88 ;  /* 0x00000058557d7220 */ /* 0x000fc40000410000 */
[C---:B------:R-:W-:Y:S02]  /*0920*/  FADD.FTZ R103, -R100.reuse, R103 ;  /* 0x0000006764677221 */ /* 0x040fe40000010100 */
        /* <DEDUP_REMOVED lines=20> */
.L_x_7634:
[----:B-1----:R-:W-:Y:S05]  /*0a70*/  BSYNC B0 ;  /* 0x0000000000007941 */ /* 0x002fea0003800000 */
.L_x_7633:
        /* <DEDUP_REMOVED lines=18> */
[----:B------:R-:W-:Y:S02]  /*0ba0*/  IADD3 R96, R96, 0x100, RZ ;  /* 0x0000010060607810 */ /* 0x000fe40007ffe0ff */
[--C-:B----4-:R-:W-:Y:S02]  /*0bb0*/  SHF.R.U64 R103, R88, 0x10, R89.reuse ;  /* 0x0000001058677819 */ /* 0x110fe40000001259 */
[----:B------:R-:W-:Y:S01]  /*0bc0*/  SHF.R.U32.HI R102, RZ, 0x10, R89 ;  /* 0x00000010ff667819 */ /* 0x000fe20000011659 */
[----:B---3--:R-:W-:Y:S01]  /*0bd0*/  IMAD.MOV.U32 R97, RZ, RZ, R90 ;  /* 0x000000ffff617224 */ /* 0x008fe200078e005a */
[----:B------:R-:W-:Y:S02]  /*0be0*/  HADD2.F32 R100, -RZ, R88.H0_H0 ;  /* 0x20000058ff647230 */ /* 0x000fe40000004100 */
[----:B--2---:R-:W-:Y:S01]  /*0bf0*/  HADD2.F32 R99, -RZ, R103.H0_H0 ;  /* 0x20000067ff637230 */ /* 0x004fe20000004100 */
[----:B------:R-:W-:Y:S01]  /*0c00*/  SHF.R.U64 R132, R90, 0x10, R91 ;  /* 0x000000105a847819 */ /* 0x000fe2000000125b */
[----:B------:R-:W-:-:S02]  /*0c10*/  HADD2.F32 R88, -RZ, R102.H0_H0 ;  /* 0x20000066ff587230 */ /* 0x000fc40000004100 */
[----:B------:R-:W-:Y:S01]  /*0c20*/  HADD2.F32 R101, -RZ, R89.H0_H0 ;  /* 0x20000059ff657230 */ /* 0x000fe20000004100 */
[C---:B------:R-:W-:Y:S01]  /*0c30*/  FADD.FTZ R99, -R133.reuse, R99 ;  /* 0x0000006385637221 */ /* 0x040fe20000010100 */
[----:B------:R-:W-:Y:S01]  /*0c40*/  HADD2.F32 R97, -RZ, R97.H0_H0 ;  /* 0x20000061ff617230 */ /* 0x000fe20000004100 */
[----:B------:R-:W-:Y:S01]  /*0c50*/  MOV R98, R91 ;  /* 0x0000005b00627202 */ /* 0x000fe20000000f00 */
[C---:B-1----:R-:W-:Y:S01]  /*0c60*/  FADD.FTZ R131, -R133.reuse, R100 ;  /* 0x0000006485837221 */ /* 0x042fe20000010100 */
[----:B------:R-:W-:Y:S01]  /*0c70*/  SHF.R.U32.HI R90, RZ, 0x10, R91 ;  /* 0x00000010ff5a7819 */ /* 0x000fe2000001165b */
[C---:B------:R-:W-:Y:S01]  /*0c80*/  FADD.FTZ R91, -R133.reuse, R88 ;  /* 0x00000058855b7221 */ /* 0x040fe20000010100 */
[----:B------:R-:W-:Y:S01]  /*0c90*/  HADD2.F32 R88, -RZ, R132.H0_H0 ;  /* 0x20000084ff587230 */ /* 0x000fe20000004100 */
[----:B------:R-:W-:Y:S02]  /*0ca0*/  FADD.FTZ R101, -R133, R101 ;  /* 0x0000006585657221 */ /* 0x000fe40000010100 */
[----:B------:R-:W-:-:S02]  /*0cb0*/  FMUL.FTZ R132, R118, R99 ;  /* 0x0000006376847220 */ /* 0x000fc40000410000 */
[----:B------:R-:W-:Y:S02]  /*0cc0*/  FMUL.FTZ R131, R118, R131 ;  /* 0x0000008376837220 */ /* 0x000fe40000410000 */
[----:B------:R-:W-:Y:S01]  /*0cd0*/  FMUL.FTZ R134, R80, R97 ;  /* 0x0000006150867220 */ /* 0x000fe20000410000 */
[----:B------:R-:W-:Y:S01]  /*0ce0*/  HADD2.F32 R89, -RZ, R98.H0_H0 ;  /* 0x20000062ff597230 */ /* 0x000fe20000004100 */
        /* <DEDUP_REMOVED lines=22> */
.L_x_7636:
[----:B------:R-:W-:Y:S05]  /*0e50*/  BSYNC B0 ;  /* 0x0000000000007941 */ /* 0x000fea0003800000 */
.L_x_7635:
        /* <DEDUP_REMOVED lines=19> */
[----:B----4-:R-:W-:Y:S01]  /*0f90*/  SHF.R.U64 R141, R90, 0x10, R91 ;  /* 0x000000105a8d7819 */ /* 0x010fe2000000125b */
[----:B---3--:R-:W-:Y:S01]  /*0fa0*/  IMAD.MOV.U32 R97, RZ, RZ, R98 ;  /* 0x000000ffff617224 */ /* 0x008fe200078e0062 */
[----:B------:R-:W-:-:S03]  /*0fb0*/  HADD2.F32 R102, -RZ, R90.H0_H0 ;  /* 0x2000005aff667230 */ /* 0x000fc60000004100 */
[----:B--2---:R-:W-:Y:S01]  /*0fc0*/  HADD2.F32 R101, -RZ, R141.H0_H0 ;  /* 0x2000008dff657230 */ /* 0x004fe20000004100 */
        /* <DEDUP_REMOVED lines=8> */
[----:B------:R-:W-:Y:S01]  /*1050*/  FADD.FTZ R103, -R147, R103 ;  /* 0x0000006793677221 */ /* 0x000fe20000010100 */
[----:B-1----:R-:W-:Y:S01]  /*1060*/  HADD2.F32 R88, -RZ, R142.H0_H0 ;  /* 0x2000008eff587230 */ /* 0x002fe20000004100 */
        /* <DEDUP_REMOVED lines=8> */
[----:B------:R-:W-:-:S02]  /*10f0*/  FMUL.FTZ R145, R118, R103 ;  /* 0x0000006776917220 */ /* 0x000fc40000410000 */
[----:B------:R-:W-:Y:S02]  /*1100*/  FADD.FTZ R88, R93, R142 ;  /* 0x0000008e5d587221 */ /* 0x000fe40000010000 */
[----:B------:R-:W-:Y:S02]  /*1110*/  FFMA.FTZ R95, R141, R142, R95 ;  /* 0x0000008e8d5f7223 */ /* 0x000fe4000001005f */
[----:B------:R-:W-:Y:S01]  /*1120*/  FADD.FTZ R147, -R147, R90 ;  /* 0x0000005a93937221 */ /* 0x000fe20000010100 */
[----:B------:R-:W-:Y:S01]  /*1130*/  HADD2.F32 R90, -RZ, R91.H0_H0 ;  /* 0x2000005bff5a7230 */ /* 0x000fe20000004100 */
        /* <DEDUP_REMOVED lines=15> */
.L_x_7638:
[----:B------:R-:W-:Y:S05]  /*1230*/  BSYNC B0 ;  /* 0x0000000000007941 */ /* 0x000fea0003800000 */
.L_x_7637:
        /* <DEDUP_REMOVED lines=21> */
[----:B------:R-:W-:Y:S01]  /*1390*/  HADD2.F32 R100, -RZ, R88.H0_H0 ;  /* 0x20000058ff647230 */ /* 0x000fe20000004100 */
[----:B---3--:R-:W-:Y:S01]  /*13a0*/  MOV R97, R90 ;  /* 0x0000005a00617202 */ /* 0x008fe20000000f00 */
[----:B--2---:R-:W-:Y:S01]  /*13b0*/  HADD2.F32 R99, -RZ, R103.H0_H0 ;  /* 0x20000067ff637230 */ /* 0x004fe20000004100 */
[----:B------:R-:W-:Y:S01]  /*13c0*/  SHF.R.U64 R150, R90, 0x10, R91 ;  /* 0x000000105a967819 */ /* 0x000fe2000000125b */
[----:B------:R-:W-:-:S02]  /*13d0*/  HADD2.F32 R88, -RZ, R102.H0_H0 ;  /* 0x20000066ff587230 */ /* 0x000fc40000004100 */
[----:B------:R-:W-:Y:S01]  /*13e0*/  HADD2.F32 R101, -RZ, R89.H0_H0 ;  /* 0x20000059ff657230 */ /* 0x000fe20000004100 */
[C---:B------:R-:W-:Y:S01]  /*13f0*/  FADD.FTZ R99, -R151.reuse, R99 ;  /* 0x0000006397637221 */ /* 0x040fe20000010100 */
[----:B------:R-:W-:Y:S01]  /*1400*/  HADD2.F32 R97, -RZ, R97.H0_H0 ;  /* 0x20000061ff617230 */ /* 0x000fe20000004100 */
[--C-:B------:R-:W-:Y:S01]  /*1410*/  IMAD.MOV.U32 R98, RZ, RZ, R91.reuse ;  /* 0x000000ffff627224 */ /* 0x100fe200078e005b */
[----:B------:R-:W-:Y:S01]  /*1420*/  SHF.R.U32.HI R90, RZ, 0x10, R91 ;  /* 0x00000010ff5a7819 */ /* 0x000fe2000001165b */
[C---:B-1----:R-:W-:Y:S02]  /*1430*/  FADD.FTZ R149, -R151.reuse, R100 ;  /* 0x0000006497957221 */ /* 0x042fe40000010100 */
        /* <DEDUP_REMOVED lines=29> */
.L_x_7640:
[----:B------:R-:W-:Y:S05]  /*1610*/  BSYNC B0 ;  /* 0x0000000000007941 */ /* 0x000fea0003800000 */
.L_x_7639:
        /* <DEDUP_REMOVED lines=20> */
[----:B------:R-:W-:Y:S01]  /*1760*/  HADD2.F32 R102, -RZ, R90.H0_H0 ;  /* 0x2000005aff667230 */ /* 0x000fe20000004100 */
[----:B---3--:R-:W-:-:S03]  /*1770*/  MOV R97, R98 ;  /* 0x0000006200617202 */ /* 0x008fc60000000f00 */
        /* <DEDUP_REMOVED lines=39> */
.L_x_7642:
[----:B------:R-:W-:Y:S05]  /*19f0*/  BSYNC B0 ;  /* 0x0000000000007941 */ /* 0x000fea0003800000 */
.L_x_7641:
[----:B------:R-:W-:Y:S01]  /*1a00*/  BSSY B0, `(.L_x_7643) ;  /* 0x000003d000007945 */ /* 0x000fe20003800000 */
[----:B------:R-:W-:Y:S05]  /*1a10*/  @!P4 BRA `(.L_x_7644) ;  /* 0x000003b00000c947 */ /* 0x000fea0003800000 */
[----:B------:R-:W-:-:S04]  /*1a20*/  LEA R166, P5, R96, c[0x0][0x190], 0x2 ;  /* 0x0000640060a67a11 */ /* 0x000fc800078a10ff */
        /* <DEDUP_REMOVED lines=58> */
.L_x_7644:
[----:B------:R-:W-:Y:S05]  /*1dd0*/  BSYNC B0 ;  /* 0x0000000000007941 */ /* 0x000fea0003800000 */
.L_x_7643:
        /* <DEDUP_REMOVED lines=16> */
[----:B------:R-:W-:-:S04]  /*1ee0*/  LEA R98, P5, R96, c[0x0][0x190], 0x2 ;  /* 0x0000640060627a11 */ /* 0x000fc800078a10ff */
[----:B------:R-:W-:-:S05]  /*1ef0*/  LEA.HI.X R99, R96, c[0x0][0x194], RZ, 0x2, P5 ;  /* 0x0000650060637a11 */ /* 0x000fca00028f14ff */
[----:B------:R1:W5:Y:S01]  /*1f00*/  LDG.E R175, [R98.64] ;  /* 0x0000000462af7981 */ /* 0x000362000c1e1900 */
[--C-:B---3--:R-:W-:Y:S02]  /*1f10*/  SHF.R.U64 R103, R90, 0x10, R91.reuse ;  /* 0x000000105a677819 */ /* 0x108fe4000000125b */
[----:B------:R-:W-:Y:S01]  /*1f20*/  SHF.R.U32.HI R102, RZ, 0x10, R91 ;  /* 0x00000010ff667819 */ /* 0x000fe2000001165b */
[----:B--2---:R-:W-:Y:S01]  /*1f30*/  IMAD.MOV.U32 R94, RZ, RZ, R88 ;  /* 0x000000ffff5e7224 */ /* 0x004fe200078e0058 */
[----:B------:R-:W-:Y:S02]  /*1f40*/  HADD2.F32 R97, -RZ, R90.H0_H0 ;  /* 0x2000005aff617230 */ /* 0x000fe40000004100 */
        /* <DEDUP_REMOVED lines=8> */
[----:B------:R-:W-:Y:S01]  /*1fd0*/  FADD.FTZ R97, -R183, R97 ;  /* 0x00000061b7617221 */ /* 0x000fe20000010100 */
[----:B------:R-:W-:Y:S01]  /*1fe0*/  HADD2.F32 R88, -RZ, R176.H0_H0 ;  /* 0x200000b0ff587230 */ /* 0x000fe20000004100 */
[----:B------:R-:W-:-:S02]  /*1ff0*/  FMUL.FTZ R176, R118, R91 ;  /* 0x0000005b76b07220 */ /* 0x000fc40000410000 */
[----:B------:R-:W-:Y:S02]  /*2000*/  FMUL.FTZ R177, R118, R97 ;  /* 0x0000006176b17220 */ /* 0x000fe40000410000 */
[----:B------:R-:W-:Y:S01]  /*2010*/  FMUL.FTZ R178, R60, R89 ;  /* 0x000000593cb27220 */ /* 0x000fe20000410000 */
[----:B-1----:R-:W-:Y:S01]  /*2020*/  HADD2.F32 R99, -RZ, R96.H0_H0 ;  /* 0x20000060ff637230 */ /* 0x002fe20000004100 */
[----:B------:R-:W-:Y:S02]  /*2030*/  FADD.FTZ R5, R5, R88 ;  /* 0x0000005805057221 */ /* 0x000fe40000010000 */
[-C--:B------:R-:W-:Y:S02]  /*2040*/  FFMA.FTZ R33, R176, R88.reuse, R33 ;  /* 0x00000058b0217223 */ /* 0x080fe40000010021 */
[----:B------:R-:W-:Y:S02]  /*2050*/  FMUL.FTZ R179, R61, R88 ;  /* 0x000000583db37220 */ /* 0x000fe40000410000 */
[----:B------:R-:W-:-:S02]  /*2060*/  FADD.FTZ R101, -R183, R101 ;  /* 0x00000065b7657221 */ /* 0x000fc40000010100 */
[----:B------:R-:W-:Y:S02]  /*2070*/  FADD.FTZ R88, R93, R178 ;  /* 0x000000b25d587221 */ /* 0x000fe40000010000 */
[----:B------:R-:W-:Y:S02]  /*2080*/  FFMA.FTZ R95, R177, R178, R95 ;  /* 0x000000b2b15f7223 */ /* 0x000fe4000001005f */
[----:B------:R-:W-:Y:S01]  /*2090*/  FADD.FTZ R183, -R183, R90 ;  /* 0x0000005ab7b77221 */ /* 0x000fe20000010100 */
        /* <DEDUP_REMOVED lines=17> */
.L_x_7646:
[----:B------:R-:W-:Y:S05]  /*21b0*/  BSYNC B0 ;  /* 0x0000000000007941 */ /* 0x000fea0003800000 */
.L_x_7645:
[----:B------:R-:W-:Y:S01]  /*21c0*/  LOP3.LUT P5, RZ, R186, 0x1f, RZ, 0xc0, !PT ;  /* 0x0000001fbaff7812 */ /* 0x000fe200078ac0ff */
[----:B------:R-:W-:Y:S10]  /*21d0*/  BRA.DIV ~URZ, `(.L_x_7647) ;  /* 0x000029a27f007947 */ /* 0x000ff4000b800000 */
[----:B------:R1:W2:Y:S02]  /*21e0*/  SHFL.DOWN PT, R90, R93, 0x10, 0x1f ;  /* 0x0a001f005d5a7f89 */ /* 0x0002a400000e0000 */
.L_x_7671:
        /* <DEDUP_REMOVED lines=11> */
[----:B-1----:R-:W1:Y:S01]  /*22a0*/  SHFL.DOWN PT, R93, R90, 0x2, 0x1f ;  /* 0x08401f005a5d7f89 */ /* 0x002e6200000e0000 */
[----:B---3--:R-:W-:-:S05]  /*22b0*/  FADD.FTZ R94, R91, R94 ;  /* 0x0000005e5b5e7221 */ /* 0x008fca0000010000 */
[----:B------:R-:W2:Y:S01]  /*22c0*/  SHFL.DOWN PT, R95, R94, 0x2, 0x1f ;  /* 0x08401f005e5f7f89 */ /* 0x000ea200000e0000 */
[----:B-1----:R-:W-:-:S05]  /*22d0*/  FADD.FTZ R93, R90, R93 ;  /* 0x0000005d5a5d7221 */ /* 0x002fca0000010000 */
[----:B------:R1:W3:Y:S01]  /*22e0*/  SHFL.DOWN PT, R188, R93, 0x1, 0x1f ;  /* 0x08201f005dbc7f89 */ /* 0x0002e200000e0000 */
[----:B--2---:R-:W-:-:S05]  /*22f0*/  FADD.FTZ R95, R94, R95 ;  /* 0x0000005f5e5f7221 */ /* 0x004fca0000010000 */
[----:B------:R1:W2:Y:S02]  /*2300*/  SHFL.DOWN PT, R88, R95, 0x1, 0x1f ;  /* 0x08201f005f587f89 */ /* 0x0002a400000e0000 */
.L_x_7672:
        /* <DEDUP_REMOVED lines=107> */
.L_x_7651:
[----:B------:R1:W-:Y:S01]  /*29c0*/  STG.E.64 [R90.64], R88 ;  /* 0x000000585a007986 */ /* 0x0003e2000c101b04 */
[----:B------:R-:W-:-:S03]  /*29d0*/  IADD3 R119, R119, 0x100, RZ ;  /* 0x0000010077777810 */ /* 0x000fc60007ffe0ff */
.L_x_7650:
[----:B------:R-:W-:Y:S05]  /*29e0*/  BSYNC B0 ;  /* 0x0000000000007941 */ /* 0x000fea0003800000 */
.L_x_7649:
[----:B------:R-:W-:Y:S01]  /*29f0*/  BSSY B0, `(.L_x_7652) ;  /* 0x000004f000007945 */ /* 0x000fe20003800000 */
[----:B------:R-:W-:Y:S05]  /*2a00*/  @!P0 BRA `(.L_x_7653) ;  /* 0x000004d000008947 */ /* 0x000fea0003800000 */
[----:B0-----:R-:W-:Y:S01]  /*2a10*/  ISETP.NE.AND P5, PT, R190, RZ, PT ;  /* 0x000000ffbe00720c */ /* 0x001fe20003fa5270 */
[----:B------:R-:W-:-:S03]  /*2a20*/  HFMA2.MMA R100, -RZ, RZ, 0, 4.76837158203125e-07 ;  /* 0x00000008ff647435 */ /* 0x000fc600000001ff */
[----:B-1----:R-:W-:Y:S02]  /*2a30*/  FSEL R91, R96, RZ, !P5 ;  /* 0x000000ff605b7208 */ /* 0x002fe40006800000 */
        /* <DEDUP_REMOVED lines=9> */
[----:B------:R-:W-:Y:S01]  /*2ad0*/  @P5 IMAD.MOV.U32 R88, RZ, RZ, R106 ;  /* 0x000000ffff585224 */ /* 0x000fe200078e006a */
[--C-:B------:R-:W-:Y:S01]  /*2ae0*/  @P5 SHF.R.U64 R95, R106, 0x10, R107.reuse ;  /* 0x000000106a5f5819 */ /* 0x100fe2000000126b */
        /* <DEDUP_REMOVED lines=61> */
.L_x_7654:
[----:B------:R1:W-:Y:S01]  /*2ec0*/  STG.E.64 [R90.64], R88 ;  /* 0x000000585a007986 */ /* 0x0003e2000c101b04 */
[----:B------:R-:W-:-:S03]  /*2ed0*/  IADD3 R119, R119, 0x100, RZ ;  /* 0x0000010077777810 */ /* 0x000fc60007ffe0ff */
.L_x_7653:
[----:B------:R-:W-:Y:S05]  /*2ee0*/  BSYNC B0 ;  /* 0x0000000000007941 */ /* 0x000fea0003800000 */
.L_x_7652:
        /* <DEDUP_REMOVED lines=77> */
.L_x_7657:
[----:B------:R1:W-:Y:S01]  /*33c0*/  STG.E.64 [R90.64], R88 ;  /* 0x000000585a007986 */ /* 0x0003e2000c101b04 */
[----:B------:R-:W-:-:S03]  /*33d0*/  IADD3 R119, R119, 0x100, RZ ;  /* 0x0000010077777810 */ /* 0x000fc60007ffe0ff */
.L_x_7656:
[----:B------:R-:W-:Y:S05]  /*33e0*/  BSYNC B0 ;  /* 0x0000000000007941 */ /* 0x000fea0003800000 */
.L_x_7655:
        /* <DEDUP_REMOVED lines=77> */
.L_x_7660:
[----:B------:R1:W-:Y:S01]  /*38c0*/  STG.E.64 [R90.64], R88 ;  /* 0x000000585a007986 */ /* 0x0003e2000c101b04 */
[----:B------:R-:W-:-:S03]  /*38d0*/  IADD3 R119, R119, 0x100, RZ ;  /* 0x0000010077777810 */ /* 0x000fc60007ffe0ff */
.L_x_7659:
[----:B------:R-:W-:Y:S05]  /*38e0*/  BSYNC B0 ;  /* 0x0000000000007941 */ /* 0x000fea0003800000 */
.L_x_7658:
        /* <DEDUP_REMOVED lines=77> */
.L_x_7663:
[----:B------:R1:W-:Y:S01]  /*3dc0*/  STG.E.64 [R90.64], R88 ;  /* 0x000000585a007986 */ /* 0x0003e2000c101b04 */
[----:B------:R-:W-:-:S03]  /*3dd0*/  IADD3 R119, R119, 0x100, RZ ;  /* 0x0000010077777810 */ /* 0x000fc60007ffe0ff */
.L_x_7662:
[----:B------:R-:W-:Y:S05]  /*3de0*/  BSYNC B0 ;  /* 0x0000000000007941 */ /* 0x000fea0003800000 */
.L_x_7661:
        /* <DEDUP_REMOVED lines=77> */
.L_x_7666:
[----:B------:R1:W-:Y:S01]  /*42c0*/  STG.E.64 [R90.64], R88 ;  /* 0x000000585a007986 */ /* 0x0003e2000c101b04 */
[----:B------:R-:W-:-:S03]  /*42d0*/  IADD3 R119, R119, 0x100, RZ ;  /* 0x0000010077777810 */ /* 0x000fc60007ffe0ff */
.L_x_7665:
[----:B------:R-:W-:Y:S05]  /*42e0*/  BSYNC B0 ;  /* 0x0000000000007941 */ /* 0x000fea0003800000 */
.L_x_7664:
        /* <DEDUP_REMOVED lines=49> */
[----:B------:R-:W-:Y:S01]  /*4600*/  LOP3.LUT P5, RZ, R175, 0xff00, RZ, 0xc0, !PT ;  /* 0x0000ff00afff7812 */ /* 0x000fe200078ac0ff */
[----:B------:R-:W-:-:S03]  /*4610*/  IMAD.MOV.U32 R94, RZ, RZ, 0x8 ;  /* 0x00000008ff5e7424 */ /* 0x000fc600078e00ff */
        /* <DEDUP_REMOVED lines=27> */
.L_x_7669:
[----:B------:R1:W-:Y:S02]  /*47d0*/  STG.E.64 [R90.64], R88 ;  /* 0x000000585a007986 */ /* 0x0003e4000c101b04 */
.L_x_7668:
[----:B------:R-:W-:Y:S05]  /*47e0*/  BSYNC B0 ;  /* 0x0000000000007941 */ /* 0x000fea0003800000 */
.L_x_7667:
[----:B------:R-:W-:Y:S02]  /*47f0*/  LOP3.LUT P5, RZ, R116, 0xff, RZ, 0xc0, !PT ;  /* 0x000000ff74ff7812 */ /* 0x000fe400078ac0ff */
[----:B------:R-:W-:Y:S02]  /*4800*/  IADD3 R0, R0, c[0x0][0x160], RZ ;  /* 0x0000580000007a10 */ /* 0x000fe40007ffe0ff */
[----:B------:R-:W-:Y:S02]  /*4810*/  SEL R116, RZ, 0x1, P5 ;  /* 0x00000001ff747807 */ /* 0x000fe40002800000 */
[----:B------:R-:W-:-:S13]  /*4820*/  ISETP.GE.AND P5, PT, R0, c[0x0][0x164], PT ;  /* 0x0000590000007a0c */ /* 0x000fda0003fa6270 */
[----:B01----:R-:W-:Y:S01]  /*4830*/  @P5 CALL.REL.NOINC `(.L_x_7632) ;  /* 0x0000001000005944 */ /* 0x003fe20003c00000 */
[----:B------:R-:W-:Y:S05]  /*4840*/  BRA `(.L_x_7670) ;  /* 0xffffbcb000007947 */ /* 0x000fea000383ffff */
.L_x_7632:
        /* <DEDUP_REMOVED lines=51> */
.L_x_7647:
[----:B-----5:R-:W-:Y:S01]  /*4b80*/  HFMA2.MMA R94, -RZ, RZ, 0, 9.5367431640625e-07 ;  /* 0x00000010ff5e7435 */ /* 0x020fe200000001ff */
[----:B------:R-:W-:Y:S01]  /*4b90*/  MOV R91, R93 ;  /* 0x0000005d005b7202 */ /* 0x000fe20000000f00 */
[----:B------:R-:W-:Y:S01]  /*4ba0*/  IMAD.MOV.U32 R97, RZ, RZ, -0x1 ;  /* 0xffffffffff617424 */ /* 0x000fe200078e00ff */
[----:B------:R-:W-:Y:S02]  /*4bb0*/  MOV R96, 0x1f ;  /* 0x0000001f00607802 */ /* 0x000fe40000000f00 */
[----:B------:R-:W-:-:S02]  /*4bc0*/  MOV R88, 0x4be0 ;  /* 0x00004be000587802 */ /* 0x000fc40000000f00 */
[----:B0-----:R-:W-:Y:S05]  /*4bd0*/  CALL.REL.NOINC `($__internal_108_$__cuda_sm70_shflsync_down_p) ;  /* 0x0000046000007944 */ /* 0x001fea0003c00000 */
[----:B-1----:R-:W-:Y:S01]  /*4be0*/  MOV R90, R94 ;  /* 0x0000005e005a7202 */ /* 0x002fe20000000f00 */
[----:B0-----:R-:W-:Y:S05]  /*4bf0*/  BRA `(.L_x_7671) ;  /* 0xffffd5f000007947 */ /* 0x001fea000383ffff */
.L_x_7648:
[----:B-----5:R-:W-:Y:S01]  /*4c00*/  HFMA2.MMA R94, -RZ, RZ, 0, 9.5367431640625e-07 ;  /* 0x00000010ff5e7435 */ /* 0x020fe200000001ff */
[----:B------:R-:W-:Y:S01]  /*4c10*/  MOV R91, R95 ;  /* 0x0000005f005b7202 */ /* 0x000fe20000000f00 */
[----:B------:R-:W-:Y:S01]  /*4c20*/  IMAD.MOV.U32 R96, RZ, RZ, 0x1f ;  /* 0x0000001fff607424 */ /* 0x000fe200078e00ff */
[----:B------:R-:W-:-:S02]  /*4c30*/  MOV R97, 0xffffffff ;  /* 0xffffffff00617802 */ /* 0x000fc40000000f00 */
[----:B------:R-:W-:Y:S02]  /*4c40*/  MOV R88, 0x4c60 ;  /* 0x00004c6000587802 */ /* 0x000fe40000000f00 */
[----:B012---:R-:W-:Y:S05]  /*4c50*/  CALL.REL.NOINC `($__internal_108_$__cuda_sm70_shflsync_down_p) ;  /* 0x000003e000007944 */ /* 0x007fea0003c00000 */
[----:B------:R-:W-:Y:S01]  /*4c60*/  FADD.FTZ R93, R90, R93 ;  /* 0x0000005d5a5d7221 */ /* 0x000fe20000010000 */
[----:B0-----:R-:W-:Y:S01]  /*4c70*/  MOV R96, 0x1f ;  /* 0x0000001f00607802 */ /* 0x001fe20000000f00 */
[----:B-1----:R-:W-:Y:S01]  /*4c80*/  FADD.FTZ R95, R95, R94 ;  /* 0x0000005e5f5f7221 */ /* 0x002fe20000010000 */
[----:B------:R-:W-:Y:S01]  /*4c90*/  HFMA2.MMA R94, -RZ, RZ, 0, 4.76837158203125e-07 ;  /* 0x00000008ff5e7435 */ /* 0x000fe200000001ff */
[----:B------:R-:W-:Y:S01]  /*4ca0*/  IMAD.MOV.U32 R97, RZ, RZ, -0x1 ;  /* 0xffffffffff617424 */ /* 0x000fe200078e00ff */
[----:B------:R-:W-:Y:S02]  /*4cb0*/  MOV R91, R93 ;  /* 0x0000005d005b7202 */ /* 0x000fe40000000f00 */
[----:B------:R-:W-:Y:S02]  /*4cc0*/  MOV R88, 0x4ce0 ;  /* 0x00004ce000587802 */ /* 0x000fe40000000f00 */
[----:B------:R-:W-:Y:S05]  /*4cd0*/  CALL.REL.NOINC `($__internal_108_$__cuda_sm70_shflsync_down_p) ;  /* 0x0000036000007944 */ /* 0x000fea0003c00000 */
[----:B0-----:R-:W-:Y:S01]  /*4ce0*/  HFMA2.MMA R96, -RZ, RZ, 0, 1.847743988037109375e-06 ;  /* 0x0000001fff607435 */ /* 0x001fe200000001ff */
[----:B-1----:R-:W-:Y:S01]  /*4cf0*/  MOV R90, R94 ;  /* 0x0000005e005a7202 */ /* 0x002fe20000000f00 */
[----:B------:R-:W-:Y:S01]  /*4d00*/  IMAD.MOV.U32 R94, RZ, RZ, 0x8 ;  /* 0x00000008ff5e7424 */ /* 0x000fe200078e00ff */
[----:B------:R-:W-:-:S02]  /*4d10*/  MOV R91, R95 ;  /* 0x0000005f005b7202 */ /* 0x000fc40000000f00 */
[----:B------:R-:W-:Y:S02]  /*4d20*/  MOV R97, 0xffffffff ;  /* 0xffffffff00617802 */ /* 0x000fe40000000f00 */
[----:B------:R-:W-:Y:S02]  /*4d30*/  MOV R88, 0x4d50 ;  /* 0x00004d5000587802 */ /* 0x000fe40000000f00 */
[----:B------:R-:W-:Y:S05]  /*4d40*/  CALL.REL.NOINC `($__internal_108_$__cuda_sm70_shflsync_down_p) ;  /* 0x000002f000007944 */ /* 0x000fea0003c00000 */
[----:B------:R-:W-:Y:S01]  /*4d50*/  FADD.FTZ R93, R90, R93 ;  /* 0x0000005d5a5d7221 */ /* 0x000fe20000010000 */
[----:B0-----:R-:W-:Y:S01]  /*4d60*/  MOV R97, 0xffffffff ;  /* 0xffffffff00617802 */ /* 0x001fe20000000f00 */
[----:B-1----:R-:W-:Y:S01]  /*4d70*/  FADD.FTZ R95, R95, R94 ;  /* 0x0000005e5f5f7221 */ /* 0x002fe20000010000 */
[----:B------:R-:W-:Y:S01]  /*4d80*/  HFMA2.MMA R94, -RZ, RZ, 0, 2.384185791015625e-07 ;  /* 0x00000004ff5e7435 */ /* 0x000fe200000001ff */
[----:B------:R-:W-:Y:S01]  /*4d90*/  IMAD.MOV.U32 R96, RZ, RZ, 0x1f ;  /* 0x0000001fff607424 */ /* 0x000fe200078e00ff */
[----:B------:R-:W-:Y:S02]  /*4da0*/  MOV R91, R93 ;  /* 0x0000005d005b7202 */ /* 0x000fe40000000f00 */
[----:B------:R-:W-:Y:S02]  /*4db0*/  MOV R88, 0x4dd0 ;  /* 0x00004dd000587802 */ /* 0x000fe40000000f00 */
[----:B------:R-:W-:Y:S05]  /*4dc0*/  CALL.REL.NOINC `($__internal_108_$__cuda_sm70_shflsync_down_p) ;  /* 0x0000027000007944 */ /* 0x000fea0003c00000 */
[----:B-1----:R-:W-:Y:S01]  /*4dd0*/  MOV R90, R94 ;  /* 0x0000005e005a7202 */ /* 0x002fe20000000f00 */
[----:B------:R-:W-:Y:S01]  /*4de0*/  HFMA2.MMA R94, -RZ, RZ, 0, 2.384185791015625e-07 ;  /* 0x00000004ff5e7435 */ /* 0x000fe200000001ff */
[----:B0-----:R-:W-:Y:S01]  /*4df0*/  IMAD.MOV.U32 R91, RZ, RZ, R95 ;  /* 0x000000ffff5b7224 */ /* 0x001fe200078e005f */
[----:B------:R-:W-:-:S02]  /*4e00*/  MOV R96, 0x1f ;  /* 0x0000001f00607802 */ /* 0x000fc40000000f00 */
[----:B------:R-:W-:Y:S02]  /*4e10*/  MOV R97, 0xffffffff ;  /* 0xffffffff00617802 */ /* 0x000fe40000000f00 */
[----:B------:R-:W-:Y:S02]  /*4e20*/  MOV R88, 0x4e40 ;  /* 0x00004e4000587802 */ /* 0x000fe40000000f00 */
[----:B------:R-:W-:Y:S05]  /*4e30*/  CALL.REL.NOINC `($__internal_108_$__cuda_sm70_shflsync_down_p) ;  /* 0x0000020000007944 */ /* 0x000fea0003c00000 */
[----:B------:R-:W-:Y:S01]  /*4e40*/  FADD.FTZ R93, R90, R93 ;  /* 0x0000005d5a5d7221 */ /* 0x000fe20000010000 */
[----:B0-----:R-:W-:Y:S01]  /*4e50*/  HFMA2.MMA R96, -RZ, RZ, 0, 1.847743988037109375e-06 ;  /* 0x0000001fff607435 */ /* 0x001fe200000001ff */
[----:B-1----:R-:W-:Y:S01]  /*4e60*/  FADD.FTZ R95, R95, R94 ;  /* 0x0000005e5f5f7221 */ /* 0x002fe20000010000 */
[----:B------:R-:W-:Y:S01]  /*4e70*/  MOV R97, 0xffffffff ;  /* 0xffffffff00617802 */ /* 0x000fe20000000f00 */
[----:B------:R-:W-:Y:S01]  /*4e80*/  IMAD.MOV.U32 R94, RZ, RZ, 0x2 ;  /* 0x00000002ff5e7424 */ /* 0x000fe200078e00ff */
[----:B------:R-:W-:Y:S02]  /*4e90*/  MOV R91, R93 ;  /* 0x0000005d005b7202 */ /* 0x000fe40000000f00 */
[----:B------:R-:W-:Y:S02]  /*4ea0*/  MOV R88, 0x4ec0 ;  /* 0x00004ec000587802 */ /* 0x000fe40000000f00 */
[----:B------:R-:W-:Y:S05]  /*4eb0*/  CALL.REL.NOINC `($__internal_108_$__cuda_sm70_shflsync_down_p) ;  /* 0x0000018000007944 */ /* 0x000fea0003c00000 */
[----:B-1----:R-:W-:Y:S01]  /*4ec0*/  IMAD.MOV.U32 R90, RZ, RZ, R94 ;  /* 0x000000ffff5a7224 */ /* 0x002fe200078e005e */
[----:B------:R-:W-:Y:S01]  /*4ed0*/  HFMA2.MMA R94, -RZ, RZ, 0, 1.1920928955078125e-07 ;  /* 0x00000002ff5e7435 */ /* 0x000fe200000001ff */
[----:B0-----:R-:W-:Y:S01]  /*4ee0*/  MOV R91, R95 ;  /* 0x0000005f005b7202 */ /* 0x001fe20000000f00 */
[----:B------:R-:W-:Y:S01]  /*4ef0*/  IMAD.MOV.U32 R97, RZ, RZ, -0x1 ;  /* 0xffffffffff617424 */ /* 0x000fe200078e00ff */
[----:B------:R-:W-:-:S02]  /*4f00*/  MOV R96, 0x1f ;  /* 0x0000001f00607802 */ /* 0x000fc40000000f00 */
[----:B------:R-:W-:Y:S02]  /*4f10*/  MOV R88, 0x4f30 ;  /* 0x00004f3000587802 */ /* 0x000fe40000000f00 */
[----:B------:R-:W-:Y:S05]  /*4f20*/  CALL.REL.NOINC `($__internal_108_$__cuda_sm70_shflsync_down_p) ;  /* 0x0000011000007944 */ /* 0x000fea0003c00000 */
[----:B------:R-:W-:Y:S01]  /*4f30*/  FADD.FTZ R93, R90, R93 ;  /* 0x0000005d5a5d7221 */ /* 0x000fe20000010000 */
[----:B0-----:R-:W-:Y:S01]  /*4f40*/  MOV R96, 0x1f ;  /* 0x0000001f00607802 */ /* 0x001fe20000000f00 */
[----:B-1----:R-:W-:Y:S01]  /*4f50*/  FADD.FTZ R95, R95, R94 ;  /* 0x0000005e5f5f7221 */ /* 0x002fe20000010000 */
[----:B------:R-:W-:Y:S01]  /*4f60*/  HFMA2.MMA R94, -RZ, RZ, 0, 5.9604644775390625e-08 ;  /* 0x00000001ff5e7435 */ /* 0x000fe200000001ff */
[----:B------:R-:W-:Y:S01]  /*4f70*/  MOV R97, 0xffffffff ;  /* 0xffffffff00617802 */ /* 0x000fe20000000f00 */
[----:B------:R-:W-:Y:S01]  /*4f80*/  IMAD.MOV.U32 R91, RZ, RZ, R93 ;  /* 0x000000ffff5b7224 */ /* 0x000fe200078e005d */
[----:B------:R-:W-:-:S03]  /*4f90*/  MOV R88, 0x4fb0 ;  /* 0x00004fb000587802 */ /* 0x000fc60000000f00 */
[----:B------:R-:W-:Y:S05]  /*4fa0*/  CALL.REL.NOINC `($__internal_108_$__cuda_sm70_shflsync_down_p) ;  /* 0x0000009000007944 */ /* 0x000fea0003c00000 */
[----:B-1----:R-:W-:Y:S01]  /*4fb0*/  MOV R188, R94 ;  /* 0x0000005e00bc7202 */ /* 0x002fe20000000f00 */
[----:B------:R-:W-:Y:S01]  /*4fc0*/  HFMA2.MMA R94, -RZ, RZ, 0, 5.9604644775390625e-08 ;  /* 0x00000001ff5e7435 */ /* 0x000fe200000001ff */
[----:B0-----:R-:W-:Y:S01]  /*4fd0*/  MOV R91, R95 ;  /* 0x0000005f005b7202 */ /* 0x001fe20000000f00 */
[----:B------:R-:W-:Y:S01]  /*4fe0*/  IMAD.MOV.U32 R96, RZ, RZ, 0x1f ;  /* 0x0000001fff607424 */ /* 0x000fe200078e00ff */
[----:B------:R-:W-:-:S02]  /*4ff0*/  MOV R97, 0xffffffff ;  /* 0xffffffff00617802 */ /* 0x000fc40000000f00 */
[----:B------:R-:W-:Y:S02]  /*5000*/  MOV R88, 0x5020 ;  /* 0x0000502000587802 */ /* 0x000fe40000000f00 */
[----:B------:R-:W-:Y:S05]  /*5010*/  CALL.REL.NOINC `($__internal_108_$__cuda_sm70_shflsync_down_p) ;  /* 0x0000002000007944 */ /* 0x000fea0003c00000 */
[----:B-1----:R-:W-:Y:S01]  /*5020*/  MOV R88, R94 ;  /* 0x0000005e00587202 */ /* 0x002fe20000000f00 */
[----:B0-----:R-:W-:Y:S05]  /*5030*/  BRA `(.L_x_7672) ;  /* 0xffffd2d000007947 */ /* 0x001fea000383ffff */
        .weak           $__internal_108_$__cuda_sm70_shflsync_down_p
        .type           $__internal_108_$__cuda_sm70_shflsync_down_p,@function
        .size           $__internal_108_$__cuda_sm70_shflsync_down_p,(.L_x_12984 - $__internal_108_$__cuda_sm70_shflsync_down_p)
$__internal_108_$__cuda_sm70_shflsync_down_p:
[----:B------:R-:W-:Y:S01]  /*5040*/  HFMA2.MMA R89, -RZ, RZ, 0, 0 ;  /* 0x00000000ff597435 */ /* 0x000fe200000001ff */
[----:B------:R-:W-:Y:S04]  /*5050*/  WARPSYNC R97 ;  /* 0x0000006100007348 */ /* 0x000fe80003800000 */
[----:B------:R0:W1:Y:S01]  /*5060*/  SHFL.DOWN PT, R94, R91, R94, R96 ;  /* 0x0800005e5b5e7389 */ /* 0x00006200000e0060 */
[----:B------:R-:W-:Y:S05]  /*5070*/  RET.REL.NODEC R88 `(_ZN10layer_norm13ln_bwd_kernelINS_13Kernel_traitsIf6__halfS2_S2_fjLj7168ELj1ELj1ELj8ELj8ENS_18Kernel_traits_baseILj7168EfS2_S2_S2_fjLj256EEEEELb1ELb0ELb0ELb0EEEvNS_9BwdParamsE) ;  /* 0xffffaf8058007950 */ /* 0x000fea0003c3ffff */
.L_x_7673:
        /* <DEDUP_REMOVED lines=16> */
.L_x_12984:


//--------------------- .text._ZN10layer_norm13ln_bwd_kernelINS_13Kernel_traitsIf6__halfS2_S2_fjLj7168ELj1ELj1ELj8ELj8ENS_18Kernel_traits_baseILj7168EfS2_S2_S2_fjLj256EEEEELb1ELb0ELb0ELb1EEEvNS_9BwdParamsE --------------------------
	.section	.text._ZN10layer_norm13ln_bwd_kernelINS_13Kernel_traitsIf6__halfS2_S2_fjLj7168ELj1ELj1ELj8ELj8ENS_18Kernel_traits_baseILj7168EfS2_S2_S2_fjLj256EEEEELb1ELb0ELb0ELb1EEEvNS_9BwdParamsE,"ax",@progbits
	.sectioninfo	@"SHI_REGISTERS=221"
	.align	128
        .global         _ZN10layer_norm13ln_bwd_kernelINS_13Kernel_traitsIf6__halfS2_S2_fjLj7168ELj1ELj1ELj8ELj8ENS_18Kernel_traits_baseILj7168EfS2_S2_S2_fjLj256EEEEELb1ELb0ELb0ELb1EEEvNS_9BwdParamsE
        .type           _ZN10layer_norm13ln_bwd_kernelINS_13Kernel_traitsIf6__halfS2_S2_fjLj7168ELj1ELj1ELj8ELj8ENS_18Kernel_traits_baseILj7168EfS2_S2_S2_fjLj256EEEEELb1ELb0ELb0ELb1EEEvNS_9BwdParamsE,@function
        .size           _ZN10layer_norm13ln_bwd_kernelINS_13Kernel_traitsIf6__halfS2_S2_fjLj7168ELj1ELj1ELj8ELj8ENS_18Kernel_traits_baseILj7168EfS2_S2_S2_fjLj256EEEEELb1ELb0ELb0ELb1EEEvNS_9BwdParamsE,(.L_x_12985 - _ZN10layer_norm13ln_bwd_kernelINS_13Kernel_traitsIf6__halfS2_S2_fjLj7168ELj1ELj1ELj8ELj8ENS_18Kernel_traits_baseILj7168EfS2_S2_S2_fjLj256EEEEELb1ELb0ELb0ELb1EEEvNS_9BwdParamsE)
        .other          _ZN10layer_norm13ln_bwd_kernelINS_13Kernel_traitsIf6__halfS2_S2_fjLj7168ELj1ELj1ELj8ELj8ENS_18Kernel_traits_baseILj7168EfS2_S2_S2_fjLj256EEEEELb1ELb0ELb0ELb1EEEvNS_9BwdParamsE,@"STO_CUDA_ENTRY STV_DEFAULT"
_ZN10layer_norm13ln_bwd_kernelINS_13Kernel_traitsIf6__halfS2_S2_fjLj7168ELj1ELj1ELj8ELj8ENS_18Kernel_traits_baseILj7168EfS2_S2_S2_fjLj256EEEEELb1ELb0ELb0ELb1EEEvNS_9BwdParamsE:
.text._ZN10layer_norm13ln_bwd_kernelINS_13Kernel_traitsIf6__halfS2_S2_fjLj7168ELj1ELj1ELj8ELj8ENS_18Kernel_traits_baseILj7168EfS2_S2_S2_fjLj256EEEEELb1ELb0ELb0ELb1EEEvNS_9BwdParamsE:
        /* <DEDUP_REMOVED lines=36> */
.L_x_7674:
        /* <DEDUP_REMOVED lines=41> */
.L_x_7686:
[----:B------:R-:W-:Y:S01]  /*04d0*/  IMAD R33, R129, c[0x0][0x168], RZ ;  /* 0x00005a0081217a24 */ /* 0x000fe200078e02ff */
[----:B------:R-:W-:-:S02]  /*04e0*/  ISETP.NE.U32.AND P0, PT, RZ, c[0x0][0x1c0], PT ;  /* 0x00007000ff007a0c */ /* 0x000fc40003f05070 */
[----:B------:R-:W-:Y:S02]  /*04f0*/  LOP3.LUT R35, R130, 0xff, RZ, 0xc0, !PT ;  /* 0x000000ff82237812 */ /* 0x000fe400078ec0ff */
[----:B------:R-:W-:Y:S02]  /*0500*/  SHF.R.S32.HI R34, RZ, 0x1f, R33 ;  /* 0x0000001fff227819 */ /* 0x000fe40000011421 */
[----:B------:R-:W-:Y:S02]  /*0510*/  ISETP.NE.AND.EX P0, PT, RZ, c[0x0][0x1c4], PT, P0 ;  /* 0x00007100ff007a0c */ /* 0x000fe40003f05300 */
[----:B------:R-:W-:Y:S02]  /*0520*/  LEA.HI R34, R34, R33, RZ, 0x2 ;  /* 0x0000002122227211 */ /* 0x000fe400078f10ff */
[----:B------:R-:W-:Y:S02]  /*0530*/  SHF.R.S32.HI R36, RZ, 0x1f, R129 ;  /* 0x0000001fff247819 */ /* 0x000fe40000011481 */
[----:B------:R-:W-:-:S02]  /*0540*/  LEA.HI.SX32 R136, R34, R35, 0x1e ;  /* 0x0000002322887211 */ /* 0x000fc400078ff2ff */
[----:B------:R-:W-:Y:S02]  /*0550*/  MOV R157, 0x8 ;  /* 0x00000008009d7802 */ /* 0x000fe40000000f00 */
[----:B------:R-:W-:-:S03]  /*0560*/  IADD3 R168, R136, 0x100, RZ ;  /* 0x0000010088a87810 */ /* 0x000fc60007ffe0ff */
[C---:B------:R-:W-:Y:S02]  /*0570*/  @P0 LEA R32, P1, R129.reuse, c[0x0][0x1c0], 0x1 ;  /* 0x0000700081200a11 */ /* 0x040fe400078208ff */
[----:B------:R-:W-:Y:S02]  /*0580*/  SHF.L.U32 R135, R168, 0x3, RZ ;  /* 0x00000003a8877819 */ /* 0x000fe400000006ff */
[C---:B------:R-:W-:Y:S02]  /*0590*/  IADD3 R176, R136.reuse, 0x300, RZ ;  /* 0x0000030088b07810 */ /* 0x040fe40007ffe0ff */
[----:B------:R-:W-:Y:S02]  /*05a0*/  @P0 LEA.HI.X R33, R129, c[0x0][0x1c4], R36, 0x1, P1 ;  /* 0x0000710081210a11 */ /* 0x000fe400008f0c24 */
[----:B------:R-:W-:Y:S02]  /*05b0*/  SHF.R.U32.HI R72, RZ, 0x1d, R168 ;  /* 0x0000001dff487819 */ /* 0x000fe400000116a8 */
[----:B------:R-:W-:Y:S01]  /*05c0*/  IADD3 R40, P1, R135, c[0x0][0x188], RZ ;  /* 0x0000620087287a10 */ /* 0x000fe20007f3e0ff */
[----:B------:R0:W2:Y:S01]  /*05d0*/  @P0 LDG.E.U16 R172, [R32.64] ;  /* 0x0000000420ac0981 */ /* 0x0000a2000c1e1500 */
[----:B------:R-:W-:Y:S01]  /*05e0*/  IADD3 R174, R136, 0x200, RZ ;  /* 0x0000020088ae7810 */ /* 0x000fe20007ffe0ff */
[----:B------:R-:W-:Y:S01]  /*05f0*/  IMAD.WIDE.U32 R152, R168, R157, c[0x0][0x208] ;  /* 0x00008200a8987625 */ /* 0x000fe200078e009d */
[----:B------:R-:W-:-:S02]  /*0600*/  SHF.L.U32 R69, R176, 0x3, RZ ;  /* 0x00000003b0457819 */ /* 0x000fc400000006ff */
[C---:B------:R-:W-:Y:S01]  /*0610*/  IADD3 R180, R136.reuse, 0x500, RZ ;  /* 0x0000050088b47810 */ /* 0x040fe20007ffe0ff */
[----:B------:R-:W-:Y:S01]  /*0620*/  IMAD.WIDE.U32 R154, R136, R157, c[0x0][0x208] ;  /* 0x00008200889a7625 */ /* 0x000fe200078e009d */
[----:B------:R-:W-:Y:S01]  /*0630*/  IADD3.X R41, R72, c[0x0][0x18c], RZ, P1, !PT ;  /* 0x0000630048297a10 */ /* 0x000fe20000ffe4ff */
[----:B------:R-:W3:Y:S01]  /*0640*/  LDG.E.64 R152, [R152.64] ;  /* 0x0000000498987981 */ /* 0x000ee2000c1e1b00 */
[----:B------:R-:W-:Y:S02]  /*0650*/  SHF.L.U32 R71, R174, 0x3, RZ ;  /* 0x00000003ae477819 */ /* 0x000fe400000006ff */
[----:B------:R-:W-:Y:S02]  /*0660*/  SHF.R.U32.HI R68, RZ, 0x1d, R176 ;  /* 0x0000001dff447819 */ /* 0x000fe400000116b0 */
[C---:B------:R-:W-:Y:S02]  /*0670*/  IADD3 R178, R136.reuse, 0x400, RZ ;  /* 0x0000040088b27810 */ /* 0x040fe40007ffe0ff */
[----:B------:R-:W-:-:S02]  /*0680*/  IADD3 R182, R136, 0x600, RZ ;  /* 0x0000060088b67810 */ /* 0x000fc40007ffe0ff */
[----:B------:R-:W-:Y:S01]  /*0690*/  SHF.R.U32.HI R70, RZ, 0x1d, R174 ;  /* 0x0000001dff467819 */ /* 0x000fe200000116ae */
[-C--:B------:R-:W-:Y:S01]  /*06a0*/  IMAD.WIDE.U32 R150, R174, R157.reuse, c[0x0][0x208] ;  /* 0x00008200ae967625 */ /* 0x080fe200078e009d */
[----:B0-----:R-:W-:Y:S01]  /*06b0*/  IADD3 R32, P1, R69, c[0x0][0x188], RZ ;  /* 0x0000620045207a10 */ /* 0x001fe20007f3e0ff */
[----:B------:R-:W4:Y:S01]  /*06c0*/  LDG.E.64 R40, [R40.64] ;  /* 0x0000000428287981 */ /* 0x000f22000c1e1b00 */
[----:B------:R-:W-:Y:S02]  /*06d0*/  SHF.L.U32 R65, R180, 0x3, RZ ;  /* 0x00000003b4417819 */ /* 0x000fe400000006ff */
[----:B------:R-:W-:Y:S02]  /*06e0*/  IADD3 R34, P2, R71, c[0x0][0x188], RZ ;  /* 0x0000620047227a10 */ /* 0x000fe40007f5e0ff */
[----:B------:R-:W-:Y:S01]  /*06f0*/  MOV R158, 0x4 ;  /* 0x00000004009e7802 */ /* 0x000fe20000000f00 */
[----:B------:R-:W-:Y:S01]  /*0700*/  IMAD.WIDE.U32 R36, R136, R157, c[0x0][0x188] ;  /* 0x0000620088247625 */ /* 0x000fe200078e009d */
[----:B------:R-:W-:Y:S01]  /*0710*/  IADD3.X R33, R68, c[0x0][0x18c], RZ, P1, !PT ;  /* 0x0000630044217a10 */ /* 0x000fe20000ffe4ff */
[----:B------:R-:W4:Y:S01]  /*0720*/  LDG.E.64 R150, [R150.64] ;  /* 0x0000000496967981 */ /* 0x000f22000c1e1b00 */
[----:B------:R-:W-:-:S02]  /*0730*/  SHF.L.U32 R67, R178, 0x3, RZ ;  /* 0x00000003b2437819 */ /* 0x000fc400000006ff */
[----:B------:R-:W-:Y:S01]  /*0740*/  SHF.R.U32.HI R64, RZ, 0x1d, R180 ;  /* 0x0000001dff407819 */ /* 0x000fe200000116b4 */
[----:B------:R-:W-:Y:S01]  /*0750*/  IMAD.WIDE.U32 R148, R176, R157, c[0x0][0x208] ;  /* 0x00008200b0947625 */ /* 0x000fe200078e009d */
[----:B------:R-:W-:Y:S01]  /*0760*/  IADD3 R44, P1, R65, c[0x0][0x188], RZ ;  /* 0x00006200412c7a10 */ /* 0x000fe20007f3e0ff */
[----:B------:R-:W4:Y:S01]  /*0770*/  LDG.E.64 R32, [R32.64] ;  /* 0x0000000420207981 */ /* 0x000f22000c1e1b00 */
[----:B------:R-:W-:Y:S02]  /*0780*/  SHF.L.U32 R63, R182, 0x3, RZ ;  /* 0x00000003b63f7819 */ /* 0x000fe400000006ff */
[----:B------:R-:W-:Y:S01]  /*0790*/  IADD3.X R35, R70, c[0x0][0x18c], RZ, P2, !PT ;  /* 0x0000630046237a10 */ /* 0x000fe200017fe4ff */
[----:B------:R-:W4:Y:S01]  /*07a0*/  LDG.E.64 R154, [R154.64] ;  /* 0x000000049a9a7981 */ /* 0x000f22000c1e1b00 */
[----:B------:R-:W-:Y:S02]  /*07b0*/  SHF.R.U32.HI R66, RZ, 0x1d, R178 ;  /* 0x0000001dff427819 */ /* 0x000fe400000116b2 */
[----:B------:R-:W-:-:S02]  /*07c0*/  IADD3 R42, P2, R67, c[0x0][0x188], RZ ;  /* 0x00006200432a7a10 */ /* 0x000fc40007f5e0ff */
[----:B------:R-:W-:Y:S01]  /*07d0*/  SHF.R.U32.HI R62, RZ, 0x1d, R182 ;  /* 0x0000001dff3e7819 */ /* 0x000fe200000116b6 */
[-C--:B------:R-:W-:Y:S01]  /*07e0*/  IMAD.WIDE R142, R129, R158.reuse, c[0x0][0x1a0] ;  /* 0x00006800818e7625 */ /* 0x080fe200078e029e */
[----:B------:R-:W-:Y:S01]  /*07f0*/  IADD3.X R45, R64, c[0x0][0x18c], RZ, P1, !PT ;  /* 0x00006300402d7a10 */ /* 0x000fe20000ffe4ff */
[----:B------:R-:W4:Y:S01]  /*0800*/  LDG.E.64 R36, [R36.64] ;  /* 0x0000000424247981 */ /* 0x000f22000c1e1b00 */
[----:B------:R-:W-:Y:S02]  /*0810*/  IADD3 R38, P1, R63, c[0x0][0x188], RZ ;  /* 0x000062003f267a10 */ /* 0x000fe40007f3e0ff */
[----:B------:R-:W-:Y:S01]  /*0820*/  IADD3.X R43, R66, c[0x0][0x18c], RZ, P2, !PT ;  /* 0x00006300422b7a10 */ /* 0x000fe200017fe4ff */
[----:B------:R-:W-:Y:S01]  /*0830*/  IMAD.WIDE.U32 R146, R178, R157, c[0x0][0x208] ;  /* 0x00008200b2927625 */ /* 0x000fe200078e009d */
[----:B------:R-:W-:Y:S01]  /*0840*/  IADD3.X R39, R62, c[0x0][0x18c], RZ, P1, !PT ;  /* 0x000063003e277a10 */ /* 0x000fe20000ffe4ff */
[----:B------:R0:W4:Y:S04]  /*0850*/  LDG.E R183, [R142.64] ;  /* 0x000000048eb77981 */ /* 0x000128000c1e1900 */
[----:B------:R-:W4:Y:S04]  /*0860*/  LDG.E.64 R42, [R42.64] ;  /* 0x000000042a2a7981 */ /* 0x000f28000c1e1b00 */
[----:B------:R-:W4:Y:S04]  /*0870*/  LDG.E.64 R34, [R34.64] ;  /* 0x0000000422227981 */ /* 0x000f28000c1e1b00 */
[----:B------:R-:W4:Y:S04]  /*0880*/  LDG.E.64 R44, [R44.64] ;  /* 0x000000042c2c7981 */ /* 0x000f28000c1e1b00 */
[----:B------:R-:W4:Y:S04]  /*0890*/  LDG.E.64 R38, [R38.64] ;  /* 0x0000000426267981 */ /* 0x000f28000c1e1b00 */
[----:B------:R-:W4:Y:S04]  /*08a0*/  LDG.E.64 R148, [R148.64] ;  /* 0x0000000494947981 */ /* 0x000f28000c1e1b00 */
[----:B------:R-:W4:Y:S01]  /*08b0*/  LDG.E.64 R146, [R146.64] ;  /* 0x0000000492927981 */ /* 0x000f22000c1e1b00 */
[----:B------:R-:W-:-:S05]  /*08c0*/  IMAD.WIDE R144, R129, R158, c[0x0][0x1a8] ;  /* 0x00006a0081907625 */ /* 0x000fca00078e029e */
[----:B------:R1:W4:Y:S01]  /*08d0*/  LDG.E R137, [R144.64] ;  /* 0x0000000490897981 */ /* 0x000322000c1e1900 */
[----:B------:R-:W-:-:S04]  /*08e0*/  IMAD.WIDE.U32 R60, R180, R157, c[0x0][0x208] ;  /* 0x00008200b43c7625 */ /* 0x000fc800078e009d */
[----:B------:R-:W-:Y:S02]  /*08f0*/  IMAD.WIDE.U32 R46, R182, R157, c[0x0][0x208] ;  /* 0x00008200b62e7625 */ /* 0x000fe400078e009d */
[----:B------:R-:W4:Y:S04]  /*0900*/  LDG.E.64 R60, [R60.64] ;  /* 0x000000043c3c7981 */ /* 0x000f28000c1e1b00 */
[----:B------:R-:W4:Y:S01]  /*0910*/  LDG.E.64 R46, [R46.64] ;  /* 0x000000042e2e7981 */ /* 0x000f22000c1e1b00 */
[----:B------:R-:W-:-:S04]  /*0920*/  ISETP.NE.U32.AND P1, PT, RZ, c[0x0][0x218], PT ;  /* 0x00008600ff007a0c */ /* 0x000fc80003f25070 */
[----:B------:R-:W-:-:S13]  /*0930*/  ISETP.NE.AND.EX P1, PT, RZ, c[0x0][0x21c], PT, P1 ;  /* 0x00008700ff007a0c */ /* 0x000fda0003f25310 */
[----:B------:R-:W-:Y:S02]  /*0940*/  @P1 LEA R138, P3, R168, c[0x0][0x218], 0x3 ;  /* 0x00008600a88a1a11 */ /* 0x000fe400078618ff */
[----:B------:R-:W-:Y:S02]  /*0950*/  @P1 LEA R140, P4, R174, c[0x0][0x218], 0x3 ;  /* 0x00008600ae8c1a11 */ /* 0x000fe400078818ff */
[----:B------:R-:W-:Y:S02]  /*0960*/  @P1 LEA.HI.X R139, R168, c[0x0][0x21c], RZ, 0x3, P3 ;  /* 0x00008700a88b1a11 */ /* 0x000fe400018f1cff */
[----:B------:R-:W-:Y:S02]  /*0970*/  @P1 LEA R160, P3, R176, c[0x0][0x218], 0x3 ;  /* 0x00008600b0a01a11 */ /* 0x000fe400078618ff */
[----:B------:R-:W-:Y:S01]  /*0980*/  @P1 LEA.HI.X R141, R174, c[0x0][0x21c], RZ, 0x3, P4 ;  /* 0x00008700ae8d1a11 */ /* 0x000fe200020f1cff */
[----:B------:R-:W-:Y:S01]  /*0990*/  @P1 IMAD.WIDE.U32 R156, R136, R157, c[0x0][0x218] ;  /* 0x00008600889c1625 */ /* 0x000fe200078e009d */
[----:B------:R-:W-:Y:S01]  /*09a0*/  @P1 LEA R164, P4, R178, c[0x0][0x218], 0x3 ;  /* 0x00008600b2a41a11 */ /* 0x000fe200078818ff */
[----:B------:R-:W-:Y:S01]  /*09b0*/  ULDC.U8 UR6, c[0x0][0x1f0] ;  /* 0x00007c0000067ab9 */ /* 0x000fe20000000000 */
[----:B------:R-:W-:Y:S01]  /*09c0*/  @P1 LEA.HI.X R161, R176, c[0x0][0x21c], RZ, 0x3, P3 ;  /* 0x00008700b0a11a11 */ /* 0x000fe200018f1cff */
[----:B------:R-:W-:Y:S01]  /*09d0*/  IMAD.WIDE.U32 R158, R136, R158, c[0x0][0x190] ;  /* 0x00006400889e7625 */ /* 0x000fe200078e009e */
[----:B------:R-:W-:Y:S01]  /*09e0*/  @P1 LEA R166, P3, R180, c[0x0][0x218], 0x3 ;  /* 0x00008600b4a61a11 */ /* 0x000fe200078618ff */
[----:B-----5:R1:W5:Y:S01]  /*09f0*/  @P1 LDG.E.64 R58, [R156.64] ;  /* 0x000000049c3a1981 */ /* 0x020362000c1e1b00 */
[----:B------:R-:W-:-:S02]  /*0a00*/  @P1 LEA.HI.X R165, R178, c[0x0][0x21c], RZ, 0x3, P4 ;  /* 0x00008700b2a51a11 */ /* 0x000fc400020f1cff */
[----:B------:R-:W-:Y:S01]  /*0a10*/  @P1 LEA R170, P4, R182, c[0x0][0x218], 0x3 ;  /* 0x00008600b6aa1a11 */ /* 0x000fe200078818ff */
[----:B------:R1:W5:Y:S01]  /*0a20*/  @P1 LDG.E.64 R52, [R160.64] ;  /* 0x00000004a0341981 */ /* 0x000362000c1e1b00 */
[----:B------:R-:W-:Y:S02]  /*0a30*/  @P1 LEA.HI.X R167, R180, c[0x0][0x21c], RZ, 0x3, P3 ;  /* 0x00008700b4a71a11 */ /* 0x000fe400018f1cff */
[----:B------:R-:W-:Y:S01]  /*0a40*/  LEA R162, P3, R168, c[0x0][0x190], 0x2 ;  /* 0x00006400a8a27a11 */ /* 0x000fe200078610ff */
[----:B0-----:R0:W5:Y:S01]  /*0a50*/  LDG.E R142, [R158.64] ;  /* 0x000000049e8e7981 */ /* 0x001162000c1e1900 */
[----:B------:R-:W-:Y:S02]  /*0a60*/  @P1 LEA.HI.X R171, R182, c[0x0][0x21c], RZ, 0x3, P4 ;  /* 0x00008700b6ab1a11 */ /* 0x000fe400020f1cff */
[----:B-1----:R-:W-:Y:S01]  /*0a70*/  LEA R144, P4, R174, c[0x0][0x190], 0x2 ;  /* 0x00006400ae907a11 */ /* 0x002fe200078810ff */
[----:B------:R1:W5:Y:S01]  /*0a80*/  @P1 LDG.E.64 R54, [R140.64] ;  /* 0x000000048c361981 */ /* 0x000362000c1e1b00 */
[----:B------:R-:W-:-:S02]  /*0a90*/  LEA.HI.X R163, R168, c[0x0][0x194], RZ, 0x2, P3 ;  /* 0x00006500a8a37a11 */ /* 0x000fc400018f14ff */
[----:B------:R-:W-:Y:S01]  /*0aa0*/  LEA R156, P3, R176, c[0x0][0x190], 0x2 ;  /* 0x00006400b09c7a11 */ /* 0x000fe200078610ff */
[----:B------:R0:W5:Y:S01]  /*0ab0*/  @P1 LDG.E.64 R48, [R166.64] ;  /* 0x00000004a6301981 */ /* 0x000162000c1e1b00 */
[----:B------:R-:W-:Y:S02]  /*0ac0*/  LEA.HI.X R145, R174, c[0x0][0x194], RZ, 0x2, P4 ;  /* 0x00006500ae917a11 */ /* 0x000fe400020f14ff */
[----:B------:R-:W-:Y:S01]  /*0ad0*/  LEA R160, P4, R178, c[0x0][0x190], 0x2 ;  /* 0x00006400b2a07a11 */ /* 0x000fe200078810ff */
[----:B------:R1:W5:Y:S01]  /*0ae0*/  @P1 LDG.E.64 R56, [R138.64] ;  /* 0x000000048a381981 */ /* 0x000362000c1e1b00 */
[----:B------:R-:W-:Y:S02]  /*0af0*/  LEA.HI.X R157, R176, c[0x0][0x194], RZ, 0x2, P3 ;  /* 0x00006500b09d7a11 */ /* 0x000fe400018f14ff */
[----:B------:R-:W-:Y:S01]  /*0b00*/  LOP3.LUT P2, RZ, R0, 0xff, RZ, 0xc0, !PT ;  /* 0x000000ff00ff7812 */ /* 0x000fe2000784c0ff */
[----:B------:R2:W5:Y:S01]  /*0b10*/  @P1 LDG.E.64 R2, [R170.64] ;  /* 0x00000004aa021981 */ /* 0x000562000c1e1b00 */
[----:B------:R-:W-:-:S02]  /*0b20*/  LEA R168, P3, R180, c[0x0][0x190], 0x2 ;  /* 0x00006400b4a87a11 */ /* 0x000fc400078610ff */
[----:B0-----:R-:W-:Y:S01]  /*0b30*/  LEA R158, P5, R182, c[0x0][0x190], 0x2 ;  /* 0x00006400b69e7a11 */ /* 0x001fe200078a10ff */
[----:B-1----:R0:W5:Y:S01]  /*0b40*/  LDG.E R141, [R156.64] ;  /* 0x000000049c8d7981 */ /* 0x002162000c1e1900 */
[----:B------:R-:W-:Y:S02]  /*0b50*/  MOV R0, 0x3f800000 ;  /* 0x3f80000000007802 */ /* 0x000fe40000000f00 */
[----:B------:R-:W-:Y:S01]  /*0b60*/  LEA.HI.X R161, R178, c[0x0][0x194], RZ, 0x2, P4 ;  /* 0x00006500b2a17a11 */ /* 0x000fe200020f14ff */
[----:B------:R1:W5:Y:S01]  /*0b70*/  LDG.E R143, [R162.64] ;  /* 0x00000004a28f7981 */ /* 0x000362000c1e1900 */
[----:B------:R-:W-:Y:S02]  /*0b80*/  LEA.HI.X R169, R180, c[0x0][0x194], RZ, 0x2, P3 ;  /* 0x00006500b4a97a11 */ /* 0x000fe400018f14ff */
[----:B------:R-:W-:Y:S01]  /*0b90*/  LEA.HI.X R159, R182, c[0x0][0x194], RZ, 0x2, P5 ;  /* 0x00006500b69f7a11 */ /* 0x000fe200028f14ff */
[----:B------:R0:W5:Y:S04]  /*0ba0*/  @P1 LDG.E.64 R50, [R164.64] ;  /* 0x00000004a4321981 */ /* 0x000168000c1e1b00 */
[----:B------:R0:W5:Y:S04]  /*0bb0*/  LDG.E R138, [R158.64] ;  /* 0x000000049e8a7981 */ /* 0x000168000c1e1900 */
[----:B------:R0:W5:Y:S04]  /*0bc0*/  LDG.E R140, [R160.64] ;  /* 0x00000004a08c7981 */ /* 0x000168000c1e1900 */
[----:B------:R0:W5:Y:S04]  /*0bd0*/  LDG.E R139, [R168.64] ;  /* 0x00000004a88b7981 */ /* 0x000168000c1e1900 */
[----:B------:R0:W5:Y:S01]  /*0be0*/  LDG.E R144, [R144.64] ;  /* 0x0000000490907981 */ /* 0x000162000c1e1900 */
[----:B--2---:R-:W-:Y:S01]  /*0bf0*/  @P0 HADD2.F32 R0, -RZ, R172.H0_H0 ;  /* 0x200000acff000230 */ /* 0x004fe20000004100 */
[----:B------:R-:W-:Y:S01]  /*0c00*/  ISETP.NE.AND P0, PT, RZ, UR6, PT ;  /* 0x00000006ff007c0c */ /* 0x000fe2000bf05270 */
[----:B---3--:R-:W-:Y:S01]  /*0c10*/  IMAD.MOV.U32 R179, RZ, RZ, R152 ;  /* 0x000000ffffb37224 */ /* 0x008fe200078e0098 */
[----:B------:R-:W-:-:S02]  /*0c20*/  SHF.R.U64 R178, R152, 0x10, R153 ;  /* 0x0000001098b27819 */ /* 0x000fc40000001299 */
[--C-:B----4-:R-:W-:Y:S02]  /*0c30*/  SHF.R.U64 R189, R40, 0x10, R41.reuse ;  /* 0x0000001028bd7819 */ /* 0x110fe40000001229 */
[----:B------:R-:W-:Y:S02]  /*0c40*/  SHF.R.U32.HI R188, RZ, 0x10, R41 ;  /* 0x00000010ffbc7819 */ /* 0x000fe40000011629 */
[----:B------:R-:W-:Y:S02]  /*0c50*/  MOV R175, R150 ;  /* 0x0000009600af7202 */ /* 0x000fe40000000f00 */
[----:B------:R-:W-:Y:S02]  /*0c60*/  SHF.R.U64 R173, R150, 0x10, R151 ;  /* 0x0000001096ad7819 */ /* 0x000fe40000001297 */
[--C-:B------:R-:W-:Y:S01]  /*0c70*/  SHF.R.U64 R180, R32, 0x10, R33.reuse ;  /* 0x0000001020b47819 */ /* 0x100fe20000001221 */
[----:B------:R-:W-:Y:S01]  /*0c80*/  HADD2.F32 R174, -RZ, R32.H0_H0 ;  /* 0x20000020ffae7230 */ /* 0x000fe20000004100 */
[----:B------:R-:W-:Y:S01]  /*0c90*/  SHF.R.U32.HI R150, RZ, 0x10, R33 ;  /* 0x00000010ff967819 */ /* 0x000fe20000011621 */
[----:B------:R-:W-:Y:S01]  /*0ca0*/  HADD2.F32 R152, -RZ, R33.H0_H0 ;  /* 0x20000021ff987230 */ /* 0x000fe20000004100 */
[----:B------:R-:W-:Y:S01]  /*0cb0*/  MOV R166, R154 ;  /* 0x0000009a00a67202 */ /* 0x000fe20000000f00 */
[----:B------:R-:W-:Y:S01]  /*0cc0*/  HADD2.F32 R40, -RZ, R40.H0_H0 ;  /* 0x20000028ff287230 */ /* 0x000fe20000004100 */
[----:B0-----:R-:W-:-:S02]  /*0cd0*/  SHF.R.U64 R165, R154, 0x10, R155 ;  /* 0x000000109aa57819 */ /* 0x001fc4000000129b */
[--C-:B------:R-:W-:Y:S02]  /*0ce0*/  SHF.R.U64 R32, R36, 0x10, R37.reuse ;  /* 0x0000001024207819 */ /* 0x100fe40000001225 */
[----:B------:R-:W-:Y:S01]  /*0cf0*/  SHF.R.U32.HI R33, RZ, 0x10, R37 ;  /* 0x00000010ff217819 */ /* 0x000fe20000011625 */
[----:B------:R-:W-:Y:S01]  /*0d00*/  HADD2.F32 R37, -RZ, R37.H0_H0 ;  /* 0x20000025ff257230 */ /* 0x000fe20000004100 */
[----:B------:R-:W-:Y:S02]  /*0d10*/  FSEL R200, R183, RZ, !P0 ;  /* 0x000000ffb7c87208 */ /* 0x000fe40004000000 */
[--C-:B------:R-:W-:Y:S02]  /*0d20*/  SHF.R.U32.HI R156, RZ, 0x10, R43.reuse ;  /* 0x00000010ff9c7819 */ /* 0x100fe4000001162b */
[----:B------:R-:W-:Y:S02]  /*0d30*/  SHF.R.U64 R192, R42, 0x10, R43 ;  /* 0x000000102ac07819 */ /* 0x000fe4000000122b */
[----:B------:R-:W-:-:S02]  /*0d40*/  SHF.R.U64 R186, R34, 0x10, R35 ;  /* 0x0000001022ba7819 */ /* 0x000fc40000001223 */
[----:B------:R-:W-:Y:S02]  /*0d50*/  SHF.R.U32.HI R182, RZ, 0x10, R35 ;  /* 0x00000010ffb67819 */ /* 0x000fe40000011623 */
[--C-:B------:R-:W-:Y:S02]  /*0d60*/  SHF.R.U64 R167, R44, 0x10, R45.reuse ;  /* 0x000000102ca77819 */ /* 0x100fe4000000122d */
[----:B------:R-:W-:Y:S02]  /*0d70*/  SHF.R.U32.HI R181, RZ, 0x10, R45 ;  /* 0x00000010ffb57819 */ /* 0x000fe4000001162d */
[--C-:B------:R-:W-:Y:S02]  /*0d80*/  SHF.R.U64 R185, R38, 0x10, R39.reuse ;  /* 0x0000001026b97819 */ /* 0x100fe40000001227 */
[----:B------:R-:W-:Y:S01]  /*0d90*/  SHF.R.U32.HI R187, RZ, 0x10, R39 ;  /* 0x00000010ffbb7819 */ /* 0x000fe20000011627 */
[----:B------:R-:W-:Y:S01]  /*0da0*/  HADD2.F32 R32, -RZ, R32.H0_H0 ;  /* 0x20000020ff207230 */ /* 0x000fe20000004100 */
[----:B------:R-:W-:-:S02]  /*0db0*/  MOV R170, R148 ;  /* 0x0000009400aa7202 */ /* 0x000fc40000000f00 */
[----:B-1----:R-:W-:Y:S01]  /*0dc0*/  SHF.R.U64 R163, R148, 0x10, R149 ;  /* 0x0000001094a37819 */ /* 0x002fe20000001295 */
[----:B------:R-:W-:Y:S01]  /*0dd0*/  HADD2.F32 R148, -RZ, R42.H0_H0 ;  /* 0x2000002aff947230 */ /* 0x000fe20000004100 */
[----:B------:R-:W-:Y:S02]  /*0de0*/  MOV R158, R146 ;  /* 0x00000092009e7202 */ /* 0x000fe40000000f00 */
[----:B------:R-:W-:Y:S01]  /*0df0*/  SHF.R.U64 R157, R146, 0x10, R147 ;  /* 0x00000010929d7819 */ /* 0x000fe20000001293 */
[----:B------:R-:W-:Y:S01]  /*0e00*/  HADD2.F32 R146, -RZ, R35.H0_H0 ;  /* 0x20000023ff927230 */ /* 0x000fe20000004100 */
[----:B------:R-:W-:Y:S01]  /*0e10*/  FADD.FTZ R168, -R200, R37 ;  /* 0x00000025c8a87221 */ /* 0x000fe20000010100 */
        /* <DEDUP_REMOVED lines=20> */
[----:B------:R-:W-:Y:S01]  /*0f60*/  HADD2.F32 R33, -RZ, R33.H0_H0 ;  /* 0x20000021ff217230 */ /* 0x000fe20000004100 */
[----:B------:R-:W-:-:S02]  /*0f70*/  FADD.FTZ R42, -R200, R32 ;  /* 0x00000020c82a7221 */ /* 0x000fc40000010100 */
[C---:B------:R-:W-:Y:S02]  /*0f80*/  FADD.FTZ R180, -R200.reuse, R40 ;  /* 0x00000028c8b47221 */ /* 0x040fe40000010100 */
[C---:B------:R-:W-:Y:S02]  /*0f90*/  FADD.FTZ R204, -R200.reuse, R146 ;  /* 0x00000092c8cc7221 */ /* 0x040fe40000010100 */
[C---:B------:R-:W-:Y:S01]  /*0fa0*/  FADD.FTZ R44, -R200.reuse, R148 ;  /* 0x00000094c82c7221 */ /* 0x040fe20000010100 */
[----:B------:R-:W-:Y:S01]  /*0fb0*/  MOV R176, R153 ;  /* 0x0000009900b07202 */ /* 0x000fe20000000f00 */
[C---:B------:R-:W-:Y:S02]  /*0fc0*/  FADD.FTZ R188, -R200.reuse, R34 ;  /* 0x00000022c8bc7221 */ /* 0x040fe40000010100 */
[C---:B------:R-:W-:Y:S02]  /*0fd0*/  FADD.FTZ R40, -R200.reuse, R154 ;  /* 0x0000009ac8287221 */ /* 0x040fe40000010100 */
        /* <DEDUP_REMOVED lines=21> */
[----:B------:R-:W-:Y:S01]  /*1130*/  FADD.FTZ R200, -R200, R33 ;  /* 0x00000021c8c87221 */ /* 0x000fe20000010100 */
[----:B------:R-:W-:Y:S01]  /*1140*/  HADD2.F32 R33, -RZ, R166.H0_H0 ;  /* 0x200000a6ff217230 */ /* 0x000fe20000004100 */
[----:B------:R-:W-:Y:S01]  /*1150*/  MOV R162, R155 ;  /* 0x0000009b00a27202 */ /* 0x000fe20000000f00 */
[----:B------:R-:W-:Y:S01]  /*1160*/  HADD2.F32 R166, -RZ, R165.H0_H0 ;  /* 0x200000a5ffa67230 */ /* 0x000fe20000004100 */
[C---:B------:R-:W-:Y:S01]  /*1170*/  FMUL.FTZ R165, R137.reuse, R36 ;  /* 0x0000002489a57220 */ /* 0x040fe20000410000 */
[----:B------:R-:W-:Y:S01]  /*1180*/  HADD2.F32 R37, -RZ, R176.H0_H0 ;  /* 0x200000b0ff257230 */ /* 0x000fe20000004100 */
[C---:B------:R-:W-:Y:S01]  /*1190*/  FMUL.FTZ R193, R137.reuse, R182 ;  /* 0x000000b689c17220 */ /* 0x040fe20000410000 */
[----:B------:R-:W-:Y:S01]  /*11a0*/  HADD2.F32 R36, -RZ, R164.H0_H0 ;  /* 0x200000a4ff247230 */ /* 0x000fe20000004100 */
[----:B------:R-:W-:Y:S01]  /*11b0*/  FMUL.FTZ R164, R28, R33 ;  /* 0x000000211ca47220 */ /* 0x000fe20000410000 */
[----:B------:R-:W-:Y:S01]  /*11c0*/  HADD2.F32 R35, -RZ, R162.H0_H0 ;  /* 0x200000a2ff237230 */ /* 0x000fe20000004100 */
[----:B------:R-:W-:-:S02]  /*11d0*/  FMUL.FTZ R162, R137, R42 ;  /* 0x0000002a89a27220 */ /* 0x000fc40000410000 */
[----:B------:R-:W-:Y:S02]  /*11e0*/  FADD.FTZ R108, R37, R108 ;  /* 0x0000006c256c7221 */ /* 0x000fe40000010000 */
[-C--:B------:R-:W-:Y:S02]  /*11f0*/  FFMA.FTZ R80, R193, R37.reuse, R80 ;  /* 0x00000025c1507223 */ /* 0x080fe40000010050 */
[----:B------:R-:W-:Y:S02]  /*1200*/  FMUL.FTZ R198, R26, R37 ;  /* 0x000000251ac67220 */ /* 0x000fe40000410000 */
[----:B------:R-:W-:Y:S02]  /*1210*/  FMUL.FTZ R169, R29, R166 ;  /* 0x000000a61da97220 */ /* 0x000fe40000410000 */
[----:B------:R-:W-:Y:S02]  /*1220*/  FADD.FTZ R190, RZ, R164 ;  /* 0x000000a4ffbe7221 */ /* 0x000fe40000010000 */
[----:B------:R-:W-:-:S02]  /*1230*/  FFMA.FTZ R37, R165, R164, RZ ;  /* 0x000000a4a5257223 */ /* 0x000fc400000100ff */
[----:B------:R-:W-:Y:S02]  /*1240*/  FADD.FTZ R101, R166, R101 ;  /* 0x00000065a6657221 */ /* 0x000fe40000010000 */
[----:B------:R-:W-:Y:S02]  /*1250*/  FFMA.FTZ R73, R162, R166, R73 ;  /* 0x000000a6a2497223 */ /* 0x000fe40000010049 */
[----:B------:R-:W-:Y:S02]  /*1260*/  FMUL.FTZ R167, R137, R168 ;  /* 0x000000a889a77220 */ /* 0x000fe40000410000 */
        /* <DEDUP_REMOVED lines=13> */
[----:B------:R-:W-:Y:S01]  /*1340*/  SHF.R.U32.HI R177, RZ, 0x10, R153 ;  /* 0x00000010ffb17819 */ /* 0x000fe20000011699 */
[C---:B------:R-:W-:Y:S02]  /*1350*/  FMUL.FTZ R183, R137.reuse, R44 ;  /* 0x0000002c89b77220 */ /* 0x040fe40000410000 */
        /* <DEDUP_REMOVED lines=12> */
[----:B------:R-:W-:Y:S01]  /*1420*/  MOV R171, R151 ;  /* 0x0000009700ab7202 */ /* 0x000fe20000000f00 */
[----:B------:R-:W-:Y:S01]  /*1430*/  HADD2.F32 R202, -RZ, R173.H0_H0 ;  /* 0x200000adffca7230 */ /* 0x000fe20000004100 */
[----:B------:R-:W-:-:S02]  /*1440*/  FMUL.FTZ R188, R137, R188 ;  /* 0x000000bc89bc7220 */ /* 0x000fc40000410000 */
[----:B------:R-:W-:Y:S02]  /*1450*/  FMUL.FTZ R187, R20, R175 ;  /* 0x000000af14bb7220 */ /* 0x000fe40000410000 */
[----:B------:R-:W-:Y:S02]  /*1460*/  FADD.FTZ R44, R44, R185 ;  /* 0x000000b92c2c7221 */ /* 0x000fe40000010000 */
[----:B------:R-:W-:Y:S01]  /*1470*/  FFMA.FTZ R39, R184, R185, R37 ;  /* 0x000000b9b8277223 */ /* 0x000fe20000010025 */
[----:B------:R-:W-:Y:S01]  /*1480*/  SHF.R.U32.HI R172, RZ, 0x10, R151 ;  /* 0x00000010ffac7819 */ /* 0x000fe20000011697 */
[----:B------:R-:W-:Y:S01]  /*1490*/  HADD2.F32 R171, -RZ, R171.H0_H0 ;  /* 0x200000abffab7230 */ /* 0x000fe20000004100 */
[----:B------:R-:W-:Y:S02]  /*14a0*/  FMUL.FTZ R186, R137, R186 ;  /* 0x000000ba89ba7220 */ /* 0x000fe40000410000 */
        /* <DEDUP_REMOVED lines=11> */
[C---:B------:R-:W-:Y:S02]  /*1560*/  FMUL.FTZ R174, R137.reuse, R174 ;  /* 0x000000ae89ae7220 */ /* 0x040fe40000410000 */
[C---:B------:R-:W-:Y:S02]  /*1570*/  FMUL.FTZ R199, R137.reuse, R40 ;  /* 0x0000002889c77220 */ /* 0x040fe40000410000 */
[----:B------:R-:W-:Y:S02]  /*1580*/  FMUL.FTZ R170, R137, R206 ;  /* 0x000000ce89aa7220 */ /* 0x000fe40000410000 */
[----:B------:R-:W-:Y:S02]  /*1590*/  FMUL.FTZ R171, R23, R172 ;  /* 0x000000ac17ab7220 */ /* 0x000fe40000410000 */
[----:B------:R-:W-:-:S02]  /*15a0*/  FADD.FTZ R40, R37, R180 ;  /* 0x000000b425287221 */ /* 0x000fc40000010000 */
[----:B------:R-:W-:Y:S01]  /*15b0*/  FFMA.FTZ R39, R181, R180, R39 ;  /* 0x000000b4b5277223 */ /* 0x000fe20000010027 */
[----:B------:R-:W-:Y:S01]  /*15c0*/  MOV R159, R149 ;  /* 0x00000095009f7202 */ /* 0x000fe20000000f00 */
[----:B------:R-:W-:Y:S01]  /*15d0*/  HADD2.F32 R210, -RZ, R163.H0_H0 ;  /* 0x200000a3ffd27230 */ /* 0x000fe20000004100 */
[----:B------:R-:W-:Y:S02]  /*15e0*/  FADD.FTZ R114, R173, R114 ;  /* 0x00000072ad727221 */ /* 0x000fe40000010000 */
[-C--:B------:R-:W-:Y:S02]  /*15f0*/  FFMA.FTZ R86, R174, R173.reuse, R86 ;  /* 0x000000adae567223 */ /* 0x080fe40000010056 */
[----:B------:R-:W-:Y:S02]  /*1600*/  FMUL.FTZ R173, R16, R173 ;  /* 0x000000ad10ad7220 */ /* 0x000fe40000410000 */
[----:B------:R-:W-:Y:S02]  /*1610*/  FADD.FTZ R40, R40, R171 ;  /* 0x000000ab28287221 */ /* 0x000fe40000010000 */
[----:B------:R-:W-:Y:S01]  /*1620*/  FFMA.FTZ R37, R170, R171, R39 ;  /* 0x000000abaa257223 */ /* 0x000fe20000010027 */
[----:B------:R-:W-:Y:S01]  /*1630*/  SHF.R.U32.HI R161, RZ, 0x10, R149 ;  /* 0x00000010ffa17819 */ /* 0x000fe20000011695 */
        /* <DEDUP_REMOVED lines=20> */
[----:B------:R-:W-:Y:S01]  /*1780*/  FFMA.FTZ R77, R194, R178, R77 ;  /* 0x000000b2c24d7223 */ /* 0x000fe2000001004d */
[----:B------:R-:W-:Y:S01]  /*1790*/  MOV R153, R147 ;  /* 0x0000009300997202 */ /* 0x000fe20000000f00 */
[----:B------:R-:W-:Y:S01]  /*17a0*/  FMUL.FTZ R178, R137, R212 ;  /* 0x000000d489b27220 */ /* 0x000fe20000410000 */
[----:B------:R-:W-:Y:S01]  /*17b0*/  SHF.R.U32.HI R155, RZ, 0x10, R147 ;  /* 0x00000010ff9b7819 */ /* 0x000fe20000011693 */
[----:B------:R-:W-:-:S02]  /*17c0*/  FMUL.FTZ R179, R19, R214 ;  /* 0x000000d613b37220 */ /* 0x000fc40000410000 */
[----:B------:R-:W-:Y:S02]  /*17d0*/  FADD.FTZ R40, R39, R176 ;  /* 0x000000b027287221 */ /* 0x000fe40000010000 */
[----:B------:R-:W-:Y:S01]  /*17e0*/  FFMA.FTZ R37, R175, R176, R37 ;  /* 0x000000b0af257223 */ /* 0x000fe20000010025 */
[----:B------:R-:W-:Y:S01]  /*17f0*/  HADD2.F32 R216, -RZ, R157.H0_H0 ;  /* 0x2000009dffd87230 */ /* 0x000fe20000004100 */
[----:B------:R-:W-:Y:S02]  /*1800*/  FMUL.FTZ R190, R12, R41 ;  /* 0x000000290cbe7220 */ /* 0x000fe40000410000 */
[----:B------:R-:W-:Y:S02]  /*1810*/  FADD.FTZ R39, R40, R179 ;  /* 0x000000b328277221 */ /* 0x000fe40000010000 */
[----:B------:R-:W-:Y:S01]  /*1820*/  FFMA.FTZ R37, R178, R179, R37 ;  /* 0x000000b3b2257223 */ /* 0x000fe20000010025 */
[----:B------:R-:W-:Y:S02]  /*1830*/  HADD2.F32 R197, -RZ, R153.H0_H0 ;  /* 0x20000099ffc57230 */ /* 0x000fe40000004100 */
[----:B------:R-:W-:Y:S01]  /*1840*/  HADD2.F32 R218, -RZ, R155.H0_H0 ;  /* 0x2000009bffda7230 */ /* 0x000fe20000004100 */
[C---:B------:R-:W-:Y:S01]  /*1850*/  FMUL.FTZ R155, R137.reuse, R38 ;  /* 0x00000026899b7220 */ /* 0x040fe20000410000 */
[----:B------:R-:W-:Y:S01]  /*1860*/  MOV R151, R60 ;  /* 0x0000003c00977202 */ /* 0x000fe20000000f00 */
[----:B------:R-:W-:-:S02]  /*1870*/  FMUL.FTZ R192, R137, R192 ;  /* 0x000000c089c07220 */ /* 0x000fc40000410000 */
[----:B------:R-:W-:Y:S02]  /*1880*/  FMUL.FTZ R191, R13, R216 ;  /* 0x000000d80dbf7220 */ /* 0x000fe40000410000 */
[----:B------:R-:W-:Y:S02]  /*1890*/  FADD.FTZ R38, R39, R190 ;  /* 0x000000be27267221 */ /* 0x000fe40000010000 */
[----:B------:R-:W-:Y:S01]  /*18a0*/  FFMA.FTZ R37, R183, R190, R37 ;  /* 0x000000beb7257223 */ /* 0x000fe20000010025 */
[----:B------:R-:W-:Y:S01]  /*18b0*/  MOV R145, R46 ;  /* 0x0000002e00917202 */ /* 0x000fe20000000f00 */
[----:B------:R-:W-:Y:S01]  /*18c0*/  FADD.FTZ R120, R197, R120 ;  /* 0x00000078c5787221 */ /* 0x000fe20000010000 */
[----:B------:R-:W-:Y:S01]  /*18d0*/  MOV R147, R61 ;  /* 0x0000003d00937202 */ /* 0x000fe20000000f00 */
[-C--:B------:R-:W-:Y:S01]  /*18e0*/  FFMA.FTZ R92, R199, R197.reuse, R92 ;  /* 0x000000c5c75c7223 */ /* 0x080fe2000001005c */
[----:B------:R-:W-:Y:S01]  /*18f0*/  HADD2.F32 R151, -RZ, R151.H0_H0 ;  /* 0x20000097ff977230 */ /* 0x000fe20000004100 */
[----:B------:R-:W-:-:S02]  /*1900*/  FMUL.FTZ R197, R14, R197 ;  /* 0x000000c50ec57220 */ /* 0x000fc40000410000 */
[----:B------:R-:W-:Y:S02]  /*1910*/  FADD.FTZ R38, R38, R191 ;  /* 0x000000bf26267221 */ /* 0x000fe40000010000 */
[----:B------:R-:W-:Y:S01]  /*1920*/  FFMA.FTZ R40, R192, R191, R37 ;  /* 0x000000bfc0287223 */ /* 0x000fe20000010025 */
[----:B------:R-:W-:Y:S01]  /*1930*/  SHF.R.U64 R149, R60, 0x10, R61 ;  /* 0x000000103c957819 */ /* 0x000fe2000000123d */
[----:B------:R-:W-:Y:S02]  /*1940*/  FADD.FTZ R104, R35, R104 ;  /* 0x0000006823687221 */ /* 0x000fe40000010000 */
[----:B------:R-:W-:Y:S01]  /*1950*/  FFMA.FTZ R76, R167, R35, R76 ;  /* 0x00000023a74c7223 */ /* 0x000fe2000001004c */
        /* <DEDUP_REMOVED lines=11> */
[----:B------:R-:W-:Y:S02]  /*1a10*/  FMUL.FTZ R151, R137, R34 ;  /* 0x0000002289977220 */ /* 0x000fe40000410000 */
[----:B------:R-:W-:Y:S02]  /*1a20*/  FADD.FTZ R34, R38, R145 ;  /* 0x0000009126227221 */ /* 0x000fe40000010000 */
[----:B------:R-:W-:Y:S01]  /*1a30*/  FFMA.FTZ R40, R146, R145, R40 ;  /* 0x0000009192287223 */ /* 0x000fe20000010028 */
[----:B------:R-:W-:Y:S01]  /*1a40*/  SHF.R.U32.HI R60, RZ, 0x10, R61 ;  /* 0x00000010ff3c7819 */ /* 0x000fe2000001163d */
[----:B------:R-:W-:Y:S02]  /*1a50*/  FADD.FTZ R126, R35, R126 ;  /* 0x0000007e237e7221 */ /* 0x000fe40000010000 */
[-C--:B------:R-:W-:Y:S02]  /*1a60*/  FFMA.FTZ R98, R151, R35.reuse, R98 ;  /* 0x0000002397627223 */ /* 0x080fe40000010062 */
[----:B------:R-:W-:-:S02]  /*1a70*/  FMUL.FTZ R152, R4, R35 ;  /* 0x0000002304987220 */ /* 0x000fc40000410000 */
[----:B------:R-:W-:Y:S02]  /*1a80*/  FMUL.FTZ R150, R137, R150 ;  /* 0x0000009689967220 */ /* 0x000fe40000410000 */
[----:B------:R-:W-:Y:S02]  /*1a90*/  FMUL.FTZ R149, R9, R158 ;  /* 0x0000009e09957220 */ /* 0x000fe40000410000 */
[----:B------:R-:W-:Y:S02]  /*1aa0*/  FADD.FTZ R34, R34, R147 ;  /* 0x0000009322227221 */ /* 0x000fe40000010000 */
[----:B------:R-:W-:Y:S01]  /*1ab0*/  FFMA.FTZ R35, R148, R147, R40 ;  /* 0x0000009394237223 */ /* 0x000fe20000010028 */
[----:B------:R-:W-:Y:S01]  /*1ac0*/  HADD2.F32 R60, -RZ, R60.H0_H0 ;  /* 0x2000003cff3c7230 */ /* 0x000fe20000004100 */
[----:B------:R-:W-:Y:S02]  /*1ad0*/  FADD.FTZ R124, R153, R124 ;  /* 0x0000007c997c7221 */ /* 0x000fe40000010000 */
[----:B------:R-:W-:Y:S01]  /*1ae0*/  FFMA.FTZ R96, R155, R153, R96 ;  /* 0x000000999b607223 */ /* 0x000fe20000010060 */
[----:B------:R-:W-:Y:S01]  /*1af0*/  MOV R61, R47 ;  /* 0x0000002f003d7202 */ /* 0x000fe20000000f00 */
[----:B------:R-:W-:-:S02]  /*1b00*/  FMUL.FTZ R153, R10, R153 ;  /* 0x000000990a997220 */ /* 0x000fc40000410000 */
[----:B------:R-:W-:Y:S02]  /*1b10*/  FADD.FTZ R34, R34, R149 ;  /* 0x0000009522227221 */ /* 0x000fe40000010000 */
[----:B------:R-:W-:Y:S01]  /*1b20*/  FFMA.FTZ R38, R150, R149, R35 ;  /* 0x0000009596267223 */ /* 0x000fe20000010023 */
[----:B------:R-:W-:Y:S01]  /*1b30*/  SHF.R.U64 R46, R46, 0x10, R47 ;  /* 0x000000102e2e7819 */ /* 0x000fe2000000122f */
[----:B------:R-:W-:Y:S02]  /*1b40*/  FMUL.FTZ R156, R137, R156 ;  /* 0x0000009c899c7220 */ /* 0x000fe40000410000 */
[----:B------:R-:W-:Y:S02]  /*1b50*/  FMUL.FTZ R161, R11, R60 ;  /* 0x0000003c0ba17220 */ /* 0x000fe40000410000 */
[----:B------:R-:W-:Y:S02]  /*1b60*/  FADD.FTZ R34, R34, R153 ;  /* 0x0000009922227221 */ /* 0x000fe40000010000 */
[----:B------:R-:W-:-:S02]  /*1b70*/  FFMA.FTZ R38, R155, R153, R38 ;  /* 0x000000999b267223 */ /* 0x000fc40000010026 */
[----:B------:R-:W-:Y:S02]  /*1b80*/  FADD.FTZ R102, R33, R102 ;  /* 0x0000006621667221 */ /* 0x000fe40000010000 */
[----:B------:R-:W-:Y:S01]  /*1b90*/  FFMA.FTZ R74, R165, R33, R74 ;  /* 0x00000021a54a7223 */ /* 0x000fe2000001004a */
[----:B------:R-:W-:Y:S01]  /*1ba0*/  HADD2.F32 R33, -RZ, R61.H0_H0 ;  /* 0x2000003dff217230 */ /* 0x000fe20000004100 */
[----:B------:R-:W-:Y:S01]  /*1bb0*/  FADD.FTZ R116, R159, R116 ;  /* 0x000000749f747221 */ /* 0x000fe20000010000 */
[----:B------:R-:W-:Y:S01]  /*1bc0*/  HADD2.F32 R46, -RZ, R46.H0_H0 ;  /* 0x2000002eff2e7230 */ /* 0x000fe20000004100 */
[----:B------:R-:W-:Y:S02]  /*1bd0*/  FFMA.FTZ R88, R175, R159, R88 ;  /* 0x0000009faf587223 */ /* 0x000fe40000010058 */
[----:B------:R-:W-:Y:S02]  /*1be0*/  FMUL.FTZ R159, R137, R32 ;  /* 0x00000020899f7220 */ /* 0x000fe40000410000 */
[----:B------:R-:W-:-:S02]  /*1bf0*/  FADD.FTZ R35, R34, R161 ;  /* 0x000000a122237221 */ /* 0x000fc40000010000 */
[----:B------:R-:W-:Y:S01]  /*1c00*/  FFMA.FTZ R38, R156, R161, R38 ;  /* 0x000000a19c267223 */ /* 0x000fe20000010026 */
[----:B------:R-:W-:Y:S01]  /*1c10*/  SHF.R.U32.HI R47, RZ, 0x10, R47 ;  /* 0x00000010ff2f7819 */ /* 0x000fe2000001162f */
        /* <DEDUP_REMOVED lines=16> */
[----:B------:R-:W-:Y:S01]  /*1d20*/  LOP3.LUT P3, RZ, R130, 0x1f, RZ, 0xc0, !PT ;  /* 0x0000001f82ff7812 */ /* 0x000fe2000786c0ff */
        /* <DEDUP_REMOVED lines=24> */
.L_x_7687:
        /* <DEDUP_REMOVED lines=18> */
.L_x_7688:
        /* <DEDUP_REMOVED lines=14> */
[----:B------:R-:W-:Y:S02]  /*20b0*/  @!P3 LOP3.LUT R200, R34, 0x7, R33, 0xf8, !PT ;  /* 0x0000000722c8b812 */ /* 0x000fe400078ef821 */
[----:B------:R-:W-:-:S02]  /*20c0*/  SHF.L.U32 R202, R202, 0x3, RZ ;  /* 0x00000003caca7819 */ /* 0x000fc400000006ff */
[----:B------:R-:W-:Y:S01]  /*20d0*/  LOP3.LUT P6, RZ, R142, 0xff0000, RZ, 0xc0, !PT ;  /* 0x00ff00008eff7812 */ /* 0x000fe200078cc0ff */
[----:B------:R1:W-:Y:S04]  /*20e0*/  @!P3 STS.64 [R200.X8+0x7000], R60 ;  /* 0x0070003cc800b388 */ /* 0x0003e80000008a00 */
[----:B------:R-:W-:Y:S01]  /*20f0*/  BAR.SYNC.DEFER_BLOCKING 0x0 ;  /* 0x0000000000007b1d */ /* 0x000fe20000010000 */
[----:B------:R-:W-:Y:S02]  /*2100*/  LOP3.LUT P3, RZ, R143, 0xff, RZ, 0xc0, !PT ;  /* 0x000000ff8fff7812 */ /* 0x000fe4000786c0ff */
[----:B-1----:R-:W-:-:S05]  /*2110*/  @P1 SHF.R.U64 R60, R54, 0x10, R55 ;  /* 0x00000010363c1819 */ /* 0x002fca0000001237 */
[----:B------:R-:W-:Y:S01]  /*2120*/  @P1 HADD2.F32 R60, -RZ, R60.H0_H0 ;  /* 0x2000003cff3c1230 */ /* 0x000fe20000004100 */
[----:B------:R-:W1:Y:S04]  /*2130*/  LDS.128 R32, [R202+0x7000] ;  /* 0x00700000ca207984 */ /* 0x000e680000000c00 */
[----:B0-----:R-:W0:Y:S04]  /*2140*/  LDS.128 R36, [R202+0x7010] ;  /* 0x00701000ca247984 */ /* 0x001e280000000c00 */
[----:B------:R-:W2:Y:S04]  /*2150*/  LDS.128 R40, [R202+0x7020] ;  /* 0x00702000ca287984 */ /* 0x000ea80000000c00 */
[----:B------:R-:W3:Y:S01]  /*2160*/  LDS.128 R44, [R202+0x7030] ;  /* 0x00703000ca2c7984 */ /* 0x000ee20000000c00 */
[----:B-1----:R-:W-:-:S02]  /*2170*/  FADD.FTZ R203, RZ, R32 ;  /* 0x00000020ffcb7221 */ /* 0x002fc40000010000 */
[----:B------:R-:W-:Y:S01]  /*2180*/  FADD.FTZ R32, RZ, R33 ;  /* 0x00000021ff207221 */ /* 0x000fe20000010000 */
[----:B------:R-:W-:Y:S01]  /*2190*/  @P1 MOV R33, R56 ;  /* 0x0000003800211202 */ /* 0x000fe20000000f00 */
[----:B------:R-:W-:Y:S01]  /*21a0*/  FADD.FTZ R203, R34, R203 ;  /* 0x000000cb22cb7221 */ /* 0x000fe20000010000 */
[----:B------:R-:W-:Y:S01]  /*21b0*/  @P1 SHF.R.U64 R34, R58, 0x10, R59 ;  /* 0x000000103a221819 */ /* 0x000fe2000000123b */
[----:B------:R-:W-:Y:S01]  /*21c0*/  FADD.FTZ R32, R35, R32 ;  /* 0x0000002023207221 */ /* 0x000fe20000010000 */
[----:B------:R-:W-:Y:S01]  /*21d0*/  @P1 SHF.R.U64 R35, R56, 0x10, R57 ;  /* 0x0000001038231819 */ /* 0x000fe20000001239 */
[----:B0-----:R-:W-:Y:S01]  /*21e0*/  FADD.FTZ R203, R203, R36 ;  /* 0x00000024cbcb7221 */ /* 0x001fe20000010000 */
[----:B------:R-:W-:Y:S01]  /*21f0*/  @P1 SHF.R.U32.HI R36, RZ, 0x10, R59 ;  /* 0x00000010ff241819 */ /* 0x000fe2000001163b */
[----:B------:R-:W-:Y:S01]  /*2200*/  FADD.FTZ R32, R32, R37 ;  /* 0x0000002520207221 */ /* 0x000fe20000010000 */
[----:B------:R-:W-:Y:S01]  /*2210*/  @P1 HADD2.F32 R34, -RZ, R34.H0_H0 ;  /* 0x20000022ff221230 */ /* 0x000fe20000004100 */
        /* <DEDUP_REMOVED lines=12> */
[----:B------:R-:W-:Y:S02]  /*22e0*/  @P1 MOV R32, R58 ;  /* 0x0000003a00201202 */ /* 0x000fe40000000f00 */
[----:B------:R-:W-:-:S02]  /*22f0*/  FSEL R41, R41, RZ, !P0 ;  /* 0x000000ff29297208 */ /* 0x000fc40004000000 */
[----:B------:R-:W-:Y:S01]  /*2300*/  LOP3.LUT P0, RZ, R142, 0xff000000, RZ, 0xc0, !PT ;  /* 0xff0000008eff7812 */ /* 0x000fe2000780c0ff */
[----:B------:R-:W-:Y:S02]  /*2310*/  @P1 HADD2.F32 R32, -RZ, R32.H0_H0 ;  /* 0x20000020ff201230 */ /* 0x000fe40000004100 */
[-CC-:B------:R-:W-:Y:S02]  /*2320*/  FFMA.FTZ R165, R165, R40.reuse, R41.reuse ;  /* 0x00000028a5a57223 */ /* 0x180fe40000010029 */
[-C--:B------:R-:W-:Y:S02]  /*2330*/  FFMA.FTZ R162, R162, R40.reuse, R41 ;  /* 0x00000028a2a27223 */ /* 0x080fe40000010029 */
[----:B------:R-:W-:Y:S02]  /*2340*/  FADD.FTZ R164, R164, -R165 ;  /* 0x800000a5a4a47221 */ /* 0x000fe40000010000 */
[----:B------:R-:W-:Y:S02]  /*2350*/  FFMA.FTZ R167, R167, R40, R41 ;  /* 0x00000028a7a77223 */ /* 0x000fe40000010029 */
[----:B------:R-:W-:-:S02]  /*2360*/  FMUL.FTZ R43, R137, R164 ;  /* 0x000000a4892b7220 */ /* 0x000fc40000410000 */
[----:B------:R-:W-:Y:S02]  /*2370*/  FADD.FTZ R162, R169, -R162 ;  /* 0x800000a2a9a27221 */ /* 0x000fe40000010000 */
[----:B------:R-:W-:Y:S01]  /*2380*/  @P1 FADD.FTZ R43, R43, R32 ;  /* 0x000000202b2b1221 */ /* 0x000fe20000010000 */
[----:B------:R-:W-:Y:S01]  /*2390*/  @P1 MOV R32, R59 ;  /* 0x0000003b00201202 */ /* 0x000fe20000000f00 */
[----:B------:R-:W-:Y:S02]  /*23a0*/  FADD.FTZ R166, R166, -R167 ;  /* 0x800000a7a6a67221 */ /* 0x000fe40000010000 */
[----:B------:R-:W-:Y:S02]  /*23b0*/  FFMA.FTZ R189, R189, R40, R41 ;  /* 0x00000028bdbd7223 */ /* 0x000fe40000010029 */
[C---:B------:R-:W-:Y:S01]  /*23c0*/  FMUL.FTZ R45, R137.reuse, R162 ;  /* 0x000000a2892d7220 */ /* 0x040fe20000410000 */
[----:B------:R-:W-:Y:S01]  /*23d0*/  @P1 HADD2.F32 R32, -RZ, R32.H0_H0 ;  /* 0x20000020ff201230 */ /* 0x000fe20000004100 */
[----:B------:R-:W-:Y:S01]  /*23e0*/  FMUL.FTZ R47, R137, R166 ;  /* 0x000000a6892f7220 */ /* 0x000fe20000410000 */
[----:B------:R-:W-:Y:S01]  /*23f0*/  @P1 SHF.R.U64 R166, R52, 0x10, R53 ;  /* 0x0000001034a61819 */ /* 0x000fe20000001235 */
[----:B------:R-:W-:Y:S01]  /*2400*/  FADD.FTZ R196, R196, -R189 ;  /* 0x800000bdc4c47221 */ /* 0x000fe20000010000 */
[----:B------:R-:W-:Y:S01]  /*2410*/  @P1 MOV R162, R52 ;  /* 0x0000003400a21202 */ /* 0x000fe20000000f00 */
[----:B------:R-:W-:Y:S01]  /*2420*/  @P1 FADD.FTZ R45, R45, R34 ;  /* 0x000000222d2d1221 */ /* 0x000fe20000010000 */
[----:B------:R-:W-:Y:S01]  /*2430*/  @P1 HADD2.F32 R34, -RZ, R36.H0_H0 ;  /* 0x20000024ff221230 */ /* 0x000fe20000004100 */
[----:B------:R-:W-:Y:S01]  /*2440*/  FFMA.FTZ R201, R201, R40, R41 ;  /* 0x00000028c9c97223 */ /* 0x000fe20000010029 */
[----:B------:R-:W-:Y:S01]  /*2450*/  @P1 HADD2.F32 R36, -RZ, R33.H0_H0 ;  /* 0x20000021ff241230 */ /* 0x000fe20000004100 */
[----:B------:R-:W-:Y:S01]  /*2460*/  @P1 FADD.FTZ R47, R47, R32 ;  /* 0x000000202f2f1221 */ /* 0x000fe20000010000 */
[----:B------:R-:W-:Y:S01]  /*2470*/  @P1 HADD2.F32 R162, -RZ, R162.H0_H0 ;  /* 0x200000a2ffa21230 */ /* 0x000fe20000004100 */
[----:B------:R-:W-:-:S02]  /*2480*/  FMUL.FTZ R169, R137, R196 ;  /* 0x000000c489a97220 */ /* 0x000fc40000410000 */
[----:B------:R-:W-:Y:S02]  /*2490*/  @P1 IMAD.MOV.U32 R32, RZ, RZ, R57 ;  /* 0x000000ffff201224 */ /* 0x000fe400078e0039 */
[----:B------:R-:W-:Y:S02]  /*24a0*/  FADD.FTZ R168, R168, -R201 ;  /* 0x800000c9a8a87221 */ /* 0x000fe40000010000 */
[----:B------:R-:W-:Y:S01]  /*24b0*/  @P1 FADD.FTZ R169, R169, R36 ;  /* 0x00000024a9a91221 */ /* 0x000fe20000010000 */
[----:B------:R-:W-:Y:S01]  /*24c0*/  @P1 HADD2.F32 R36, -RZ, R32.H0_H0 ;  /* 0x20000020ff241230 */ /* 0x000fe20000004100 */
[-CC-:B------:R-:W-:Y:S02]  /*24d0*/  FFMA.FTZ R194, R194, R40.reuse, R41.reuse ;  /* 0x00000028c2c27223 */ /* 0x180fe40000010029 */
[----:B------:R-:W-:Y:S02]  /*24e0*/  FFMA.FTZ R193, R193, R40, R41 ;  /* 0x00000028c1c17223 */ /* 0x000fe40000010029 */
[----:B------:R-:W-:-:S02]  /*24f0*/  FMUL.FTZ R32, R43, R0 ;  /* 0x000000002b207220 */ /* 0x000fc40000410000 */
[----:B------:R-:W-:Y:S01]  /*2500*/  FMUL.FTZ R61, R137, R168 ;  /* 0x000000a8893d7220 */ /* 0x000fe20000410000 */
[----:B------:R-:W-:Y:S01]  /*2510*/  @P1 SHF.R.U64 R168, R50, 0x10, R51 ;  /* 0x0000001032a81819 */ /* 0x000fe20000001233 */
[----:B------:R-:W-:Y:S02]  /*2520*/  FMUL.FTZ R33, R45, R0 ;  /* 0x000000002d217220 */ /* 0x000fe40000410000 */
[----:B------:R-:W-:Y:S02]  /*2530*/  FADD.FTZ R194, R195, -R194 ;  /* 0x800000c2c3c27221 */ /* 0x000fe40000010000 */
[----:B------:R-:W-:Y:S01]  /*2540*/  FADD.FTZ R198, R198, -R193 ;  /* 0x800000c1c6c67221 */ /* 0x000fe20000010000 */
[----:B------:R-:W-:Y:S01]  /*2550*/  @P1 HADD2.F32 R168, -RZ, R168.H0_H0 ;  /* 0x200000a8ffa81230 */ /* 0x000fe20000004100 */
[----:B------:R-:W-:Y:S02]  /*2560*/  FMUL.FTZ R32, R32, c[0x0][0x1e8] ;  /* 0x00007a0020207a20 */ /* 0x000fe40000410000 */
[----:B------:R-:W-:Y:S01]  /*2570*/  @P1 FADD.FTZ R61, R61, R34 ;  /* 0x000000223d3d1221 */ /* 0x000fe20000010000 */
[----:B------:R-:W-:Y:S01]  /*2580*/  @P1 HADD2.F32 R34, -RZ, R35.H0_H0 ;  /* 0x20000023ff221230 */ /* 0x000fe20000004100 */
[----:B------:R-:W-:Y:S01]  /*2590*/  FMUL.FTZ R33, R33, c[0x0][0x1e8] ;  /* 0x00007a0021217a20 */ /* 0x000fe20000410000 */
[----:B------:R-:W-:Y:S01]  /*25a0*/  FSEL R35, R32, RZ, P4 ;  /* 0x000000ff20237208 */ /* 0x000fe20002000000 */
[----:B------:R-:W-:Y:S01]  /*25b0*/  FMUL.FTZ R189, R137, R194 ;  /* 0x000000c289bd7220 */ /* 0x000fe20000410000 */
[----:B------:R-:W-:Y:S01]  /*25c0*/  LOP3.LUT P4, RZ, R143, 0xff00, RZ, 0xc0, !PT ;  /* 0x0000ff008fff7812 */ /* 0x000fe2000788c0ff */
[----:B------:R-:W-:Y:S01]  /*25d0*/  FMUL.FTZ R193, R137, R198 ;  /* 0x000000c689c17220 */ /* 0x000fe20000410000 */
[----:B------:R-:W-:Y:S01]  /*25e0*/  FSEL R44, R33, RZ, P5 ;  /* 0x000000ff212c7208 */ /* 0x000fe20002800000 */
[----:B------:R-:W-:Y:S01]  /*25f0*/  FMUL.FTZ R32, R61, R0 ;  /* 0x000000003d207220 */ /* 0x000fe20000410000 */
[----:B------:R-:W-:Y:S01]  /*2600*/  LOP3.LUT P5, RZ, R143, 0xff0000, RZ, 0xc0, !PT ;  /* 0x00ff00008fff7812 */ /* 0x000fe200078ac0ff */
[----:B------:R-:W-:-:S02]  /*2610*/  @P1 FADD.FTZ R189, R189, R34 ;  /* 0x00000022bdbd1221 */ /* 0x000fc40000010000 */
[-C--:B------:R-:W-:Y:S01]  /*2620*/  FMUL.FTZ R33, R169, R0.reuse ;  /* 0x00000000a9217220 */ /* 0x080fe20000410000 */
[----:B------:R-:W0:Y:S01]  /*2630*/  F2F.F16.F32 R44, R44 ;  /* 0x0000002c002c7304 */ /* 0x000e220000200800 */
[----:B------:R-:W-:Y:S02]  /*2640*/  @P1 FADD.FTZ R193, R193, R36 ;  /* 0x00000024c1c11221 */ /* 0x000fe40000010000 */
[----:B------:R-:W-:Y:S02]  /*2650*/  FMUL.FTZ R32, R32, c[0x0][0x1e8] ;  /* 0x00007a0020207a20 */ /* 0x000fe40000410000 */
[-C--:B------:R-:W-:Y:S02]  /*2660*/  FMUL.FTZ R36, R189, R0.reuse ;  /* 0x00000000bd247220 */ /* 0x080fe40000410000 */
[----:B------:R-:W-:Y:S01]  /*2670*/  FMUL.FTZ R33, R33, c[0x0][0x1e8] ;  /* 0x00007a0021217a20 */ /* 0x000fe20000410000 */
[----:B------:R-:W-:Y:S01]  /*2680*/  FSEL R46, R32, RZ, P0 ;  /* 0x000000ff202e7208 */ /* 0x000fe20000000000 */
[----:B------:R-:W-:Y:S01]  /*2690*/  FMUL.FTZ R37, R193, R0 ;  /* 0x00000000c1257220 */ /* 0x000fe20000410000 */
[----:B------:R-:W-:Y:S01]  /*26a0*/  LOP3.LUT P0, RZ, R144, 0xff, RZ, 0xc0, !PT ;  /* 0x000000ff90ff7812 */ /* 0x000fe2000780c0ff */
[----:B------:R-:W-:Y:S01]  /*26b0*/  FMUL.FTZ R36, R36, c[0x0][0x1e8] ;  /* 0x00007a0024247a20 */ /* 0x000fe20000410000 */
[----:B------:R-:W-:Y:S01]  /*26c0*/  FSEL R38, R33, RZ, P3 ;  /* 0x000000ff21267208 */ /* 0x000fe20001800000 */
[----:B------:R-:W-:Y:S01]  /*26d0*/  FMUL.FTZ R32, R37, c[0x0][0x1e8] ;  /* 0x00007a0025207a20 */ /* 0x000fe20000410000 */
[----:B------:R-:W-:Y:S01]  /*26e0*/  @P1 SHF.R.U32.HI R33, RZ, 0x10, R57 ;  /* 0x00000010ff211819 */ /* 0x000fe20000011639 */
[-CC-:B------:R-:W-:Y:S01]  /*26f0*/  FFMA.FTZ R188, R188, R40.reuse, R41.reuse ;  /* 0x00000028bcbc7223 */ /* 0x180fe20000010029 */
[----:B------:R-:W-:Y:S01]  /*2700*/  FSEL R37, R36, RZ, P4 ;  /* 0x000000ff24257208 */ /* 0x000fe20002000000 */
[--C-:B------:R-:W-:Y:S01]  /*2710*/  FFMA.FTZ R184, R184, R40, R41.reuse ;  /* 0x00000028b8b87223 */ /* 0x100fe20000010029 */
[----:B------:R-:W-:Y:S01]  /*2720*/  FSEL R36, R32, RZ, P5 ;  /* 0x000000ff20247208 */ /* 0x000fe20002800000 */
[----:B------:R-:W-:Y:S01]  /*2730*/  @P1 HADD2.F32 R32, -RZ, R33.H0_H0 ;  /* 0x20000021ff201230 */ /* 0x000fe20000004100 */
[----:B------:R-:W-:Y:S01]  /*2740*/  @P1 MOV R33, R54 ;  /* 0x0000003600211202 */ /* 0x000fe20000000f00 */
[----:B------:R-:W-:Y:S01]  /*2750*/  FMUL.FTZ R34, R47, R0 ;  /* 0x000000002f227220 */ /* 0x000fe20000410000 */
[----:B------:R-:W-:Y:S01]  /*2760*/  LOP3.LUT P3, RZ, R144, 0xff00, RZ, 0xc0, !PT ;  /* 0x0000ff0090ff7812 */ /* 0x000fe2000786c0ff */
[-CC-:B------:R-:W-:Y:S01]  /*2770*/  FFMA.FTZ R39, R186, R40.reuse, R41.reuse ;  /* 0x00000028ba277223 */ /* 0x180fe20000010029 */
[C---:B------:R-:W-:Y:S01]  /*2780*/  LOP3.LUT P4, RZ, R144.reuse, 0xff0000, RZ, 0xc0, !PT ;  /* 0x00ff000090ff7812 */ /* 0x040fe2000788c0ff */
[----:B------:R-:W-:Y:S01]  /*2790*/  FADD.FTZ R188, R187, -R188 ;  /* 0x800000bcbbbc7221 */ /* 0x000fe20000010000 */
[----:B------:R-:W-:Y:S01]  /*27a0*/  @P1 HADD2.F32 R42, -RZ, R33.H0_H0 ;  /* 0x20000021ff2a1230 */ /* 0x000fe20000004100 */
[----:B------:R-:W-:Y:S01]  /*27b0*/  FADD.FTZ R184, R185, -R184 ;  /* 0x800000b8b9b87221 */ /* 0x000fe20000010000 */
[----:B------:R-:W-:Y:S01]  /*27c0*/  LOP3.LUT P5, RZ, R144, 0xff000000, RZ, 0xc0, !PT ;  /* 0xff00000090ff7812 */ /* 0x000fe200078ac0ff */
[----:B------:R-:W-:Y:S01]  /*27d0*/  FFMA.FTZ R181, R181, R40, R41 ;  /* 0x00000028b5b57223 */ /* 0x000fe20000010029 */
[----:B------:R-:W1:Y:S01]  /*27e0*/  F2F.F16.F32 R195, R38 ;  /* 0x0000002600c37304 */ /* 0x000e620000200800 */
[----:B------:R-:W-:-:S02]  /*27f0*/  FMUL.FTZ R34, R34, c[0x0][0x1e8] ;  /* 0x00007a0022227a20 */ /* 0x000fc40000410000 */
[----:B------:R-:W-:Y:S01]  /*2800*/  FADD.FTZ R182, R182, -R39 ;  /* 0x80000027b6b67221 */ /* 0x000fe20000010000 */
[----:B------:R-:W-:Y:S01]  /*2810*/  @P1 MOV R39, R55 ;  /* 0x0000003700271202 */ /* 0x000fe20000000f00 */
[C---:B------:R-:W-:Y:S01]  /*2820*/  FMUL.FTZ R165, R137.reuse, R188 ;  /* 0x000000bc89a57220 */ /* 0x040fe20000410000 */
[----:B------:R-:W-:Y:S01]  /*2830*/  FSEL R34, R34, RZ, P6 ;  /* 0x000000ff22227208 */ /* 0x000fe20003000000 */
[----:B------:R-:W-:Y:S01]  /*2840*/  FMUL.FTZ R185, R137, R184 ;  /* 0x000000b889b97220 */ /* 0x000fe20000410000 */
[----:B------:R-:W-:Y:S01]  /*2850*/  LOP3.LUT P6, RZ, R143, 0xff000000, RZ, 0xc0, !PT ;  /* 0xff0000008fff7812 */ /* 0x000fe200078cc0ff */
[----:B------:R-:W-:Y:S01]  /*2860*/  FADD.FTZ R180, R180, -R181 ;  /* 0x800000b5b4b47221 */ /* 0x000fe20000010000 */
[----:B------:R-:W2:Y:S01]  /*2870*/  F2F.F16.F32 R46, R46 ;  /* 0x0000002e002e7304 */ /* 0x000ea20000200800 */
[----:B------:R-:W-:Y:S01]  /*2880*/  @P1 FADD.FTZ R165, R165, R42 ;  /* 0x0000002aa5a51221 */ /* 0x000fe20000010000 */
[----:B------:R-:W-:Y:S01]  /*2890*/  @P1 HADD2.F32 R42, -RZ, R39.H0_H0 ;  /* 0x20000027ff2a1230 */ /* 0x000fe20000004100 */
[----:B------:R-:W-:-:S02]  /*28a0*/  @P1 FADD.FTZ R185, R185, R32 ;  /* 0x00000020b9b91221 */ /* 0x000fc40000010000 */
[C---:B------:R-:W-:Y:S02]  /*28b0*/  FMUL.FTZ R143, R137.reuse, R182 ;  /* 0x000000b6898f7220 */ /* 0x040fe40000410000 */
[----:B------:R-:W-:Y:S02]  /*28c0*/  FMUL.FTZ R167, R137, R180 ;  /* 0x000000b489a77220 */ /* 0x000fe40000410000 */
[----:B------:R-:W-:Y:S02]  /*28d0*/  FMUL.FTZ R32, R185, R0 ;  /* 0x00000000b9207220 */ /* 0x000fe40000410000 */
[----:B------:R-:W-:Y:S01]  /*28e0*/  @P1 FADD.FTZ R143, R143, R60 ;  /* 0x0000003c8f8f1221 */ /* 0x000fe20000010000 */
[----:B------:R-:W-:Y:S01]  /*28f0*/  @P1 SHF.R.U32.HI R60, RZ, 0x10, R55 ;  /* 0x00000010ff3c1819 */ /* 0x000fe20000011637 */
[----:B------:R-:W-:Y:S02]  /*2900*/  @P1 FADD.FTZ R167, R167, R42 ;  /* 0x0000002aa7a71221 */ /* 0x000fe40000010000 */
[----:B------:R-:W-:-:S02]  /*2910*/  FFMA.FTZ R170, R170, R40, R41 ;  /* 0x00000028aaaa7223 */ /* 0x000fc40000010029 */
[----:B------:R-:W-:Y:S01]  /*2920*/  FMUL.FTZ R32, R32, c[0x0][0x1e8] ;  /* 0x00007a0020207a20 */ /* 0x000fe20000410000 */
[----:B------:R-:W-:Y:S01]  /*2930*/  @P1 HADD2.F32 R60, -RZ, R60.H0_H0 ;  /* 0x2000003cff3c1230 */ /* 0x000fe20000004100 */
[-C--:B------:R-:W-:Y:S02]  /*2940*/  FMUL.FTZ R33, R165, R0.reuse ;  /* 0x00000000a5217220 */ /* 0x080fe40000410000 */
[-C--:B------:R-:W-:Y:S01]  /*2950*/  FMUL.FTZ R39, R143, R0.reuse ;  /* 0x000000008f277220 */ /* 0x080fe20000410000 */
[----:B------:R-:W-:Y:S01]  /*2960*/  FSEL R142, R32, RZ, P6 ;  /* 0x000000ff208e7208 */ /* 0x000fe20003000000 */
[----:B------:R-:W-:Y:S01]  /*2970*/  FMUL.FTZ R42, R167, R0 ;  /* 0x00000000a72a7220 */ /* 0x000fe20000410000 */
[----:B------:R-:W-:Y:S01]  /*2980*/  IADD3 R32, P6, R135, c[0x0][0x248], RZ ;  /* 0x0000920087207a10 */ /* 0x000fe20007fde0ff */
[--C-:B------:R-:W-:Y:S02]  /*2990*/  FFMA.FTZ R172, R172, R40, R41.reuse ;  /* 0x00000028acac7223 */ /* 0x100fe40000010029 */
[----:B------:R-:W-:Y:S01]  /*29a0*/  FADD.FTZ R170, R171, -R170 ;  /* 0x800000aaabaa7221 */ /* 0x000fe20000010000 */
[----:B------:R-:W3:Y:S01]  /*29b0*/  F2F.F16.F32 R142, R142 ;  /* 0x0000008e008e7304 */ /* 0x000ee20000200800 */
[----:B------:R-:W-:Y:S01]  /*29c0*/  FMUL.FTZ R144, R33, c[0x0][0x1e8] ;  /* 0x00007a0021907a20 */ /* 0x000fe20000410000 */
[----:B------:R-:W-:Y:S01]  /*29d0*/  IADD3.X R33, R72, c[0x0][0x24c], RZ, P6, !PT ;  /* 0x0000930048217a10 */ /* 0x000fe200037fe4ff */
[----:B------:R-:W-:Y:S01]  /*29e0*/  FMUL.FTZ R39, R39, c[0x0][0x1e8] ;  /* 0x00007a0027277a20 */ /* 0x000fe20000410000 */
[----:B------:R-:W-:Y:S01]  /*29f0*/  LOP3.LUT P6, RZ, R141, 0xff, RZ, 0xc0, !PT ;  /* 0x000000ff8dff7812 */ /* 0x000fe200078cc0ff */
[----:B------:R-:W-:Y:S01]  /*2a00*/  FMUL.FTZ R42, R42, c[0x0][0x1e8] ;  /* 0x00007a002a2a7a20 */ /* 0x000fe20000410000 */
[----:B------:R-:W-:Y:S01]  /*2a10*/  FSEL R144, R144, RZ, P0 ;  /* 0x000000ff90907208 */ /* 0x000fe20000000000 */
[----:B------:R-:W-:Y:S01]  /*2a20*/  FADD.FTZ R172, R177, -R172 ;  /* 0x800000acb1ac7221 */ /* 0x000fe20000010000 */
[----:B------:R-:W-:Y:S01]  /*2a30*/  FSEL R39, R39, RZ, P3 ;  /* 0x000000ff27277208 */ /* 0x000fe20001800000 */
[----:B------:R-:W-:Y:S01]  /*2a40*/  FMUL.FTZ R177, R137, R170 ;  /* 0x000000aa89b17220 */ /* 0x000fe20000410000 */
[----:B------:R-:W-:Y:S01]  /*2a50*/  FSEL R42, R42, RZ, P4 ;  /* 0x000000ff2a2a7208 */ /* 0x000fe20002000000 */
[-CC-:B------:R-:W-:Y:S01]  /*2a60*/  FFMA.FTZ R175, R175, R40.reuse, R41.reuse ;  /* 0x00000028afaf7223 */ /* 0x180fe20000010029 */
[C---:B------:R-:W-:Y:S01]  /*2a70*/  LOP3.LUT P0, RZ, R141.reuse, 0xff00, RZ, 0xc0, !PT ;  /* 0x0000ff008dff7812 */ /* 0x040fe2000780c0ff */
[----:B------:R-:W-:Y:S01]  /*2a80*/  FFMA.FTZ R174, R174, R40, R41 ;  /* 0x00000028aeae7223 */ /* 0x000fe20000010029 */
[----:B------:R-:W-:Y:S01]  /*2a90*/  LOP3.LUT P3, RZ, R141, 0xff0000, RZ, 0xc0, !PT ;  /* 0x00ff00008dff7812 */ /* 0x000fe2000786c0ff */
[----:B------:R-:W-:Y:S01]  /*2aa0*/  @P1 FADD.FTZ R177, R177, R60 ;  /* 0x0000003cb1b11221 */ /* 0x000fe20000010000 */
[----:B------:R-:W-:Y:S01]  /*2ab0*/  LOP3.LUT P4, RZ, R141, 0xff000000, RZ, 0xc0, !PT ;  /* 0xff0000008dff7812 */ /* 0x000fe2000788c0ff */
[----:B------:R-:W-:Y:S01]  /*2ac0*/  FADD.FTZ R176, R176, -R175 ;  /* 0x800000afb0b07221 */ /* 0x000fe20000010000 */
[----:B------:R4:W0:Y:S01]  /*2ad0*/  F2F.F16.F32 R141, R35 ;  /* 0x00000023008d7304 */ /* 0x0008220000200800 */
[----:B------:R-:W-:Y:S01]  /*2ae0*/  @P1 HADD2.F32 R60, -RZ, R166.H0_H0 ;  /* 0x200000a6ff3c1230 */ /* 0x000fe20000004100 */
[----:B------:R-:W-:Y:S01]  /*2af0*/  FMUL.FTZ R175, R137, R172 ;  /* 0x000000ac89af7220 */ /* 0x000fe20000410000 */
[----:B------:R-:W-:Y:S01]  /*2b00*/  @P1 MOV R172, R51 ;  /* 0x0000003300ac1202 */ /* 0x000fe20000000f00 */
[----:B------:R-:W-:-:S02]  /*2b10*/  FADD.FTZ R174, R173, -R174 ;  /* 0x800000aeadae7221 */ /* 0x000fc40000010000 */
[-CC-:B------:R-:W-:Y:S02]  /*2b20*/  FFMA.FTZ R178, R178, R40.reuse, R41.reuse ;  /* 0x00000028b2b27223 */ /* 0x180fe40000010029 */
[----:B------:R-:W-:Y:S01]  /*2b30*/  @P1 FADD.FTZ R175, R175, R60 ;  /* 0x0000003cafaf1221 */ /* 0x000fe20000010000 */
[----:B----4-:R-:W-:Y:S01]  /*2b40*/  @P1 MOV R35, R53 ;  /* 0x0000003500231202 */ /* 0x010fe20000000f00 */
[----:B------:R-:W-:Y:S01]  /*2b50*/  FADD.FTZ R178, R179, -R178 ;  /* 0x800000b2b3b27221 */ /* 0x000fe20000010000 */
[----:B------:R-:W-:Y:S01]  /*2b60*/  @P1 HADD2.F32 R172, -RZ, R172.H0_H0 ;  /* 0x200000acffac1230 */ /* 0x000fe20000004100 */
[----:B------:R-:W-:Y:S01]  /*2b70*/  FFMA.FTZ R164, R199, R40, R41 ;  /* 0x00000028c7a47223 */ /* 0x000fe20000010029 */
[----:B------:R-:W4:Y:S01]  /*2b80*/  F2F.F16.F32 R201, R42 ;  /* 0x0000002a00c97304 */ /* 0x000f220000200800 */
[C---:B------:R-:W-:Y:S01]  /*2b90*/  FMUL.FTZ R173, R137.reuse, R174 ;  /* 0x000000ae89ad7220 */ /* 0x040fe20000410000 */
[----:B------:R-:W-:Y:S01]  /*2ba0*/  @P1 HADD2.F32 R60, -RZ, R35.H0_H0 ;  /* 0x20000023ff3c1230 */ /* 0x000fe20000004100 */
[----:B------:R-:W-:-:S02]  /*2bb0*/  FMUL.FTZ R179, R137, R176 ;  /* 0x000000b089b37220 */ /* 0x000fc40000410000 */
[----:B------:R-:W-:Y:S02]  /*2bc0*/  FFMA.FTZ R183, R183, R40, R41 ;  /* 0x00000028b7b77223 */ /* 0x000fe40000010029 */
[----:B------:R-:W-:Y:S01]  /*2bd0*/  FADD.FTZ R170, R197, -R164 ;  /* 0x800000a4c5aa7221 */ /* 0x000fe20000010000 */
[----:B------:R-:W-:Y:S01]  /*2be0*/  @P1 MOV R164, R50 ;  /* 0x0000003200a41202 */ /* 0x000fe20000000f00 */
[----:B------:R-:W-:Y:S01]  /*2bf0*/  @P1 FADD.FTZ R173, R173, R162 ;  /* 0x000000a2adad1221 */ /* 0x000fe20000010000 */
[----:B------:R-:W-:Y:S01]  /*2c00*/  @P1 SHF.R.U32.HI R162, RZ, 0x10, R53 ;  /* 0x00000010ffa21819 */ /* 0x000fe20000011635 */
[----:B------:R-:W-:Y:S01]  /*2c10*/  @P1 FADD.FTZ R179, R179, R60 ;  /* 0x0000003cb3b31221 */ /* 0x000fe20000010000 */
[----:B------:R-:W0:Y:S01]  /*2c20*/  F2F.F16.F32 R199, R144 ;  /* 0x0000009000c77304 */ /* 0x000e220000200800 */
[----:B------:R-:W-:Y:S01]  /*2c30*/  FADD.FTZ R190, R190, -R183 ;  /* 0x800000b7bebe7221 */ /* 0x000fe20000010000 */
[----:B------:R-:W-:Y:S01]  /*2c40*/  @P1 HADD2.F32 R164, -RZ, R164.H0_H0 ;  /* 0x200000a4ffa41230 */ /* 0x000fe20000004100 */
[----:B------:R-:W-:Y:S01]  /*2c50*/  FFMA.FTZ R192, R192, R40, R41 ;  /* 0x00000028c0c07223 */ /* 0x000fe20000010029 */
[----:B------:R-:W-:Y:S01]  /*2c60*/  @P1 HADD2.F32 R162, -RZ, R162.H0_H0 ;  /* 0x200000a2ffa21230 */ /* 0x000fe20000004100 */
[----:B------:R-:W-:-:S02]  /*2c70*/  FMUL.FTZ R35, R177, R0 ;  /* 0x00000000b1237220 */ /* 0x000fc40000410000 */
[----:B------:R-:W-:Y:S01]  /*2c80*/  FMUL.FTZ R38, R179, R0 ;  /* 0x00000000b3267220 */ /* 0x000fe20000410000 */
[----:B------:R-:W0:Y:S01]  /*2c90*/  F2F.F16.F32 R197, R36 ;  /* 0x0000002400c57304 */ /* 0x000e220000200800 */
[----:B------:R-:W-:Y:S02]  /*2ca0*/  FADD.FTZ R192, R191, -R192 ;  /* 0x800000c0bfc07221 */ /* 0x000fe40000010000 */
[----:B------:R-:W-:Y:S02]  /*2cb0*/  FMUL.FTZ R181, R137, R178 ;  /* 0x000000b289b57220 */ /* 0x000fe40000410000 */
[----:B------:R-:W-:Y:S02]  /*2cc0*/  FMUL.FTZ R35, R35, c[0x0][0x1e8] ;  /* 0x00007a0023237a20 */ /* 0x000fe40000410000 */
[----:B------:R-:W-:Y:S01]  /*2cd0*/  FMUL.FTZ R171, R137, R190 ;  /* 0x000000be89ab7220 */ /* 0x000fe20000410000 */
[----:B------:R0:W1:Y:S01]  /*2ce0*/  F2F.F16.F32 R191, R34 ;  /* 0x0000002200bf7304 */ /* 0x0000620000200800 */
[----:B------:R-:W-:-:S02]  /*2cf0*/  FMUL.FTZ R60, R173, R0 ;  /* 0x00000000ad3c7220 */ /* 0x000fc40000410000 */
[----:B------:R-:W-:Y:S02]  /*2d00*/  FMUL.FTZ R166, R175, R0 ;  /* 0x00000000afa67220 */ /* 0x000fe40000410000 */
[----:B------:R-:W-:Y:S02]  /*2d10*/  FMUL.FTZ R38, R38, c[0x0][0x1e8] ;  /* 0x00007a0026267a20 */ /* 0x000fe40000410000 */
[----:B------:R-:W-:Y:S01]  /*2d20*/  @P1 FADD.FTZ R181, R181, R162 ;  /* 0x000000a2b5b51221 */ /* 0x000fe20000010000 */
[----:B------:R-:W-:Y:S01]  /*2d30*/  FSEL R162, R35, RZ, P5 ;  /* 0x000000ff23a27208 */ /* 0x000fe20002800000 */
[----:B------:R-:W-:Y:S01]  /*2d40*/  @P1 FADD.FTZ R171, R171, R164 ;  /* 0x000000a4abab1221 */ /* 0x000fe20000010000 */
[----:B0-----:R-:W-:Y:S01]  /*2d50*/  IADD3 R34, P5, R71, c[0x0][0x248], RZ ;  /* 0x0000920047227a10 */ /* 0x001fe20007fbe0ff */
[----:B------:R-:W-:Y:S01]  /*2d60*/  FMUL.FTZ R187, R137, R192 ;  /* 0x000000c089bb7220 */ /* 0x000fe20000410000 */
[----:B------:R-:W-:Y:S01]  /*2d70*/  FSEL R205, R38, RZ, P3 ;  /* 0x000000ff26cd7208 */ /* 0x000fe20001800000 */
[----:B------:R-:W-:Y:S01]  /*2d80*/  FMUL.FTZ R164, R60, c[0x0][0x1e8] ;  /* 0x00007a003ca47a20 */ /* 0x000fe20000410000 */
[----:B------:R-:W-:Y:S01]  /*2d90*/  IADD3.X R35, R70, c[0x0][0x24c], RZ, P5, !PT ;  /* 0x0000930046237a10 */ /* 0x000fe20002ffe4ff */
[----:B------:R-:W-:Y:S01]  /*2da0*/  FMUL.FTZ R166, R166, c[0x0][0x1e8] ;  /* 0x00007a00a6a67a20 */ /* 0x000fe20000410000 */
[----:B------:R-:W-:Y:S01]  /*2db0*/  LOP3.LUT P5, RZ, R140, 0xff, RZ, 0xc0, !PT ;  /* 0x000000ff8cff7812 */ /* 0x000fe200078ac0ff */
[----:B------:R-:W-:Y:S01]  /*2dc0*/  @P1 FADD.FTZ R187, R187, R168 ;  /* 0x000000a8bbbb1221 */ /* 0x000fe20000010000 */
[----:B------:R-:W-:Y:S01]  /*2dd0*/  FSEL R164, R164, RZ, P6 ;  /* 0x000000ffa4a47208 */ /* 0x000fe20003000000 */
[----:B------:R-:W-:Y:S01]  /*2de0*/  FMUL.FTZ R38, R171, R0 ;  /* 0x00000000ab267220 */ /* 0x000fe20000410000 */
[----:B------:R-:W-:Y:S01]  /*2df0*/  FSEL R166, R166, RZ, P0 ;  /* 0x000000ffa6a67208 */ /* 0x000fe20000000000 */
[----:B------:R-:W-:Y:S01]  /*2e00*/  FMUL.FTZ R183, R137, R170 ;  /* 0x000000aa89b77220 */ /* 0x000fe20000410000 */
[----:B------:R-:W-:Y:S01]  /*2e10*/  LOP3.LUT P6, RZ, R140, 0xff00, RZ, 0xc0, !PT ;  /* 0x0000ff008cff7812 */ /* 0x000fe200078cc0ff */
[----:B------:R-:W-:Y:S01]  /*2e20*/  FMUL.FTZ R38, R38, c[0x0][0x1e8] ;  /* 0x00007a0026267a20 */ /* 0x000fe20000410000 */
[----:B------:R-:W-:Y:S01]  /*2e30*/  LOP3.LUT P0, RZ, R140, 0xff0000, RZ, 0xc0, !PT ;  /* 0x00ff00008cff7812 */ /* 0x000fe2000780c0ff */
[--C-:B------:R-:W-:Y:S01]  /*2e40*/  FFMA.FTZ R146, R146, R40, R41.reuse ;  /* 0x0000002892927223 */ /* 0x100fe20000010029 */
[----:B------:R-:W-:Y:S01]  /*2e50*/  LOP3.LUT P3, RZ, R140, 0xff000000, RZ, 0xc0, !PT ;  /* 0xff0000008cff7812 */ /* 0x000fe2000786c0ff */
[----:B------:R-:W-:Y:S01]  /*2e60*/  FMUL.FTZ R140, R187, R0 ;  /* 0x00000000bb8c7220 */ /* 0x000fe20000410000 */
[----:B------:R-:W-:Y:S01]  /*2e70*/  FSEL R203, R38, RZ, P5 ;  /* 0x000000ff26cb7208 */ /* 0x000fe20002800000 */
[----:B------:R0:W1:Y:S01]  /*2e80*/  F2F.F16.F32 R60, R37 ;  /* 0x00000025003c7304 */ /* 0x0000620000200800 */
[----:B------:R-:W-:Y:S01]  /*2e90*/  FFMA.FTZ R38, R155, R40, R41 ;  /* 0x000000289b267223 */ /* 0x000fe20000010029 */
[----:B------:R-:W-:Y:S01]  /*2ea0*/  LOP3.LUT P5, RZ, R139, 0xff00, RZ, 0xc0, !PT ;  /* 0x0000ff008bff7812 */ /* 0x000fe200078ac0ff */
[----:B------:R-:W-:-:S02]  /*2eb0*/  FMUL.FTZ R170, R140, c[0x0][0x1e8] ;  /* 0x00007a008caa7a20 */ /* 0x000fc40000410000 */
[-CC-:B------:R-:W-:Y:S02]  /*2ec0*/  FFMA.FTZ R148, R148, R40.reuse, R41.reuse ;  /* 0x0000002894947223 */ /* 0x180fe40000010029 */
[--C-:B------:R-:W-:Y:S01]  /*2ed0*/  FFMA.FTZ R150, R150, R40, R41.reuse ;  /* 0x0000002896967223 */ /* 0x100fe20000010029 */
[----:B------:R1:W2:Y:S01]  /*2ee0*/  F2F.F16.F32 R140, R39 ;  /* 0x00000027008c7304 */ /* 0x0002a20000200800 */
[----:B0-----:R-:W-:Y:S01]  /*2ef0*/  FMUL.FTZ R37, R181, R0 ;  /* 0x00000000b5257220 */ /* 0x001fe20000410000 */
[----:B------:R-:W-:Y:S01]  /*2f00*/  FSEL R170, R170, RZ, P6 ;  /* 0x000000ffaaaa7208 */ /* 0x000fe20003000000 */
[----:B------:R-:W-:Y:S01]  /*2f10*/  @P1 FADD.FTZ R183, R183, R172 ;  /* 0x000000acb7b71221 */ /* 0x000fe20000010000 */
[----:B------:R-:W-:Y:S01]  /*2f20*/  LOP3.LUT P6, RZ, R139, 0xff0000, RZ, 0xc0, !PT ;  /* 0x00ff00008bff7812 */ /* 0x000fe200078cc0ff */
[----:B------:R-:W-:Y:S02]  /*2f30*/  FADD.FTZ R146, R145, -R146 ;  /* 0x8000009291927221 */ /* 0x000fe40000010000 */
[----:B------:R-:W-:Y:S01]  /*2f40*/  FFMA.FTZ R144, R156, R40, R41 ;  /* 0x000000289c907223 */ /* 0x000fe20000010029 */
[----:B------:R-:W0:Y:S01]  /*2f50*/  F2F.F16.F32 R205, R205 ;  /* 0x000000cd00cd7304 */ /* 0x000e220000200800 */
[----:B-1----:R-:W-:Y:S01]  /*2f60*/  @P1 SHF.R.U32.HI R39, RZ, 0x10, R51 ;  /* 0x00000010ff271819 */ /* 0x002fe20000011633 */
[----:B------:R-:W-:Y:S01]  /*2f70*/  FADD.FTZ R156, R153, -R38 ;  /* 0x80000026999c7221 */ /* 0x000fe20000010000 */
[----:B------:R-:W-:Y:S01]  /*2f80*/  @P1 MOV R153, R49 ;  /* 0x0000003100991202 */ /* 0x000fe20000000f00 */
[----:B------:R-:W-:-:S02]  /*2f90*/  FMUL.FTZ R37, R37, c[0x0][0x1e8] ;  /* 0x00007a0025257a20 */ /* 0x000fc40000410000 */
[----:B------:R-:W-:Y:S01]  /*2fa0*/  FADD.FTZ R148, R147, -R148 ;  /* 0x8000009493947221 */ /* 0x000fe20000010000 */
[----:B------:R-:W-:Y:S01]  /*2fb0*/  @P1 HADD2.F32 R38, -RZ, R39.H0_H0 ;  /* 0x20000027ff261230 */ /* 0x000fe20000004100 */
[----:B------:R-:W-:Y:S01]  /*2fc0*/  FADD.FTZ R150, R149, -R150 ;  /* 0x8000009695967221 */ /* 0x000fe20000010000 */
[----:B------:R-:W-:Y:S01]  /*2fd0*/  @P1 MOV R39, R48 ;  /* 0x0000003000271202 */ /* 0x000fe20000000f00 */
[----:B------:R-:W-:Y:S01]  /*2fe0*/  FMUL.FTZ R172, R183, R0 ;  /* 0x00000000b7ac7220 */ /* 0x000fe20000410000 */
[----:B------:R-:W-:Y:S01]  /*2ff0*/  FSEL R168, R37, RZ, P4 ;  /* 0x000000ff25a87208 */ /* 0x000fe20002000000 */
[C---:B------:R-:W-:Y:S01]  /*3000*/  FMUL.FTZ R149, R137.reuse, R146 ;  /* 0x0000009289957220 */ /* 0x040fe20000410000 */
[----:B------:R-:W-:Y:S01]  /*3010*/  @P1 SHF.R.U64 R146, R48, 0x10, R49 ;  /* 0x0000001030921819 */ /* 0x000fe20000001231 */
[----:B------:R-:W-:Y:S01]  /*3020*/  FMUL.FTZ R145, R137, R148 ;  /* 0x0000009489917220 */ /* 0x000fe20000410000 */
[----:B------:R-:W-:Y:S01]  /*3030*/  @P1 HADD2.F32 R148, -RZ, R153.H0_H0 ;  /* 0x20000099ff941230 */ /* 0x000fe20000004100 */
[----:B------:R-:W-:Y:S01]  /*3040*/  FMUL.FTZ R172, R172, c[0x0][0x1e8] ;  /* 0x00007a00acac7a20 */ /* 0x000fe20000410000 */
[----:B------:R-:W-:Y:S01]  /*3050*/  IADD3 R36, P4, R69, c[0x0][0x248], RZ ;  /* 0x0000920045247a10 */ /* 0x000fe20007f9e0ff */
[----:B------:R-:W-:Y:S01]  /*3060*/  FMUL.FTZ R153, R137, R156 ;  /* 0x0000009c89997220 */ /* 0x000fe20000410000 */
[----:B------:R-:W-:Y:S01]  /*3070*/  @P1 HADD2.F32 R42, -RZ, R39.H0_H0 ;  /* 0x20000027ff2a1230 */ /* 0x000fe20000004100 */
[----:B------:R-:W-:Y:S01]  /*3080*/  @P1 FADD.FTZ R149, R149, R38 ;  /* 0x0000002695951221 */ /* 0x000fe20000010000 */
[----:B------:R-:W-:Y:S01]  /*3090*/  @P1 HADD2.F32 R146, -RZ, R146.H0_H0 ;  /* 0x20000092ff921230 */ /* 0x000fe20000004100 */
[----:B------:R-:W-:Y:S01]  /*30a0*/  FMUL.FTZ R147, R137, R150 ;  /* 0x0000009689937220 */ /* 0x000fe20000410000 */
[----:B------:R-:W-:Y:S01]  /*30b0*/  IADD3.X R37, R68, c[0x0][0x24c], RZ, P4, !PT ;  /* 0x0000930044257a10 */ /* 0x000fe200027fe4ff */
[----:B------:R-:W-:Y:S01]  /*30c0*/  @P1 FADD.FTZ R153, R153, R148 ;  /* 0x0000009499991221 */ /* 0x000fe20000010000 */
[----:B------:R-:W-:Y:S01]  /*30d0*/  FSEL R172, R172, RZ, P0 ;  /* 0x000000ffacac7208 */ /* 0x000fe20000000000 */
[-C--:B------:R-:W-:Y:S01]  /*30e0*/  FMUL.FTZ R38, R149, R0.reuse ;  /* 0x0000000095267220 */ /* 0x080fe20000410000 */
[----:B------:R-:W-:Y:S01]  /*30f0*/  LOP3.LUT P4, RZ, R139, 0xff, RZ, 0xc0, !PT ;  /* 0x000000ff8bff7812 */ /* 0x000fe2000788c0ff */
[----:B------:R-:W-:Y:S01]  /*3100*/  @P1 FADD.FTZ R145, R145, R42 ;  /* 0x0000002a91911221 */ /* 0x000fe20000010000 */
[----:B------:R-:W-:Y:S01]  /*3110*/  LOP3.LUT P0, RZ, R139, 0xff000000, RZ, 0xc0, !PT ;  /* 0xff0000008bff7812 */ /* 0x000fe2000780c0ff */
[----:B------:R-:W-:Y:S01]  /*3120*/  @P1 FADD.FTZ R147, R147, R146 ;  /* 0x0000009293931221 */ /* 0x000fe20000010000 */
[----:B------:R1:W0:Y:S01]  /*3130*/  F2F.F16.F32 R139, R162 ;  /* 0x000000a2008b7304 */ /* 0x0002220000200800 */
[----:B------:R-:W-:-:S02]  /*3140*/  FMUL.FTZ R155, R153, R0 ;  /* 0x00000000999b7220 */ /* 0x000fc40000410000 */
[----:B------:R-:W-:Y:S02]  /*3150*/  FADD.FTZ R174, R161, -R144 ;  /* 0x80000090a1ae7221 */ /* 0x000fe40000010000 */
[----:B------:R-:W-:Y:S02]  /*3160*/  FMUL.FTZ R38, R38, c[0x0][0x1e8] ;  /* 0x00007a0026267a20 */ /* 0x000fe40000410000 */
[-C--:B------:R-:W-:Y:S01]  /*3170*/  FMUL.FTZ R146, R145, R0.reuse ;  /* 0x0000000091927220 */ /* 0x080fe20000410000 */
[----:B------:R0:W0:Y:S01]  /*3180*/  F2F.F16.F32 R161, R164 ;  /* 0x000000a400a17304 */ /* 0x0000220000200800 */
[----:B-1----:R-:W-:Y:S01]  /*3190*/  @P1 SHF.R.U32.HI R162, RZ, 0x10, R49 ;  /* 0x00000010ffa21819 */ /* 0x002fe20000011631 */
[----:B------:R-:W-:Y:S01]  /*31a0*/  FMUL.FTZ R150, R147, R0 ;  /* 0x0000000093967220 */ /* 0x000fe20000410000 */
[----:B------:R-:W-:Y:S01]  /*31b0*/  FSEL R42, R38, RZ, P3 ;  /* 0x000000ff262a7208 */ /* 0x000fe20001800000 */
[----:B------:R-:W-:Y:S01]  /*31c0*/  FMUL.FTZ R156, R155, c[0x0][0x1e8] ;  /* 0x00007a009b9c7a20 */ /* 0x000fe20000410000 */
[----:B------:R-:W-:Y:S01]  /*31d0*/  IADD3 R38, P3, R67, c[0x0][0x248], RZ ;  /* 0x0000920043267a10 */ /* 0x000fe20007f7e0ff */
[----:B------:R-:W-:Y:S01]  /*31e0*/  @P1 HADD2.F32 R162, -RZ, R162.H0_H0 ;  /* 0x200000a2ffa21230 */ /* 0x000fe20000004100 */
[----:B------:R-:W-:Y:S01]  /*31f0*/  FMUL.FTZ R155, R137, R174 ;  /* 0x000000ae899b7220 */ /* 0x000fe20000410000 */
[----:B------:R-:W1:Y:S01]  /*3200*/  F2F.F16.F32 R203, R203 ;  /* 0x000000cb00cb7304 */ /* 0x000e620000200800 */
[----:B------:R-:W-:Y:S01]  /*3210*/  FMUL.FTZ R148, R146, c[0x0][0x1e8] ;  /* 0x00007a0092947a20 */ /* 0x000fe20000410000 */
[----:B------:R-:W-:Y:S01]  /*3220*/  IADD3.X R39, R66, c[0x0][0x24c], RZ, P3, !PT ;  /* 0x0000930042277a10 */ /* 0x000fe20001ffe4ff */
[----:B------:R-:W-:Y:S01]  /*3230*/  FMUL.FTZ R150, R150, c[0x0][0x1e8] ;  /* 0x00007a0096967a20 */ /* 0x000fe20000410000 */
[----:B------:R-:W-:Y:S01]  /*3240*/  FSEL R156, R156, RZ, P6 ;  /* 0x000000ff9c9c7208 */ /* 0x000fe20003000000 */
[----:B------:R-:W-:Y:S01]  /*3250*/  @P1 FADD.FTZ R155, R155, R162 ;  /* 0x000000a29b9b1221 */ /* 0x000fe20000010000 */
[----:B------:R-:W-:Y:S01]  /*3260*/  FSEL R148, R148, RZ, P4 ;  /* 0x000000ff94947208 */ /* 0x000fe20002000000 */
[-CC-:B------:R-:W-:Y:S01]  /*3270*/  FFMA.FTZ R151, R151, R40.reuse, R41.reuse ;  /* 0x0000002897977223 */ /* 0x180fe20000010029 */
[----:B------:R-:W-:Y:S01]  /*3280*/  FSEL R150, R150, RZ, P5 ;  /* 0x000000ff96967208 */ /* 0x000fe20002800000 */
[-CC-:B------:R-:W-:Y:S01]  /*3290*/  FFMA.FTZ R154, R154, R40.reuse, R41.reuse ;  /* 0x000000289a9a7223 */ /* 0x180fe20000010029 */
[C---:B------:R-:W-:Y:S01]  /*32a0*/  LOP3.LUT P3, RZ, R138.reuse, 0xff, RZ, 0xc0, !PT ;  /* 0x000000ff8aff7812 */ /* 0x040fe2000786c0ff */
[-CC-:B------:R-:W-:Y:S01]  /*32b0*/  FFMA.FTZ R159, R159, R40.reuse, R41.reuse ;  /* 0x000000289f9f7223 */ /* 0x180fe20000010029 */
[----:B------:R-:W-:Y:S01]  /*32c0*/  LOP3.LUT P4, RZ, R138, 0xff00, RZ, 0xc0, !PT ;  /* 0x0000ff008aff7812 */ /* 0x000fe2000788c0ff */
[----:B------:R-:W-:Y:S01]  /*32d0*/  FFMA.FTZ R40, R160, R40, R41 ;  /* 0x00000028a0287223 */ /* 0x000fe20000010029 */
[----:B------:R-:W-:Y:S01]  /*32e0*/  LOP3.LUT P5, RZ, R138, 0xff0000, RZ, 0xc0, !PT ;  /* 0x00ff00008aff7812 */ /* 0x000fe200078ac0ff */
[----:B------:R-:W-:Y:S01]  /*32f0*/  FADD.FTZ R152, R152, -R151 ;  /* 0x8000009798987221 */ /* 0x000fe20000010000 */
[----:B------:R-:W-:Y:S01]  /*3300*/  LOP3.LUT P6, RZ, R138, 0xff000000, RZ, 0xc0, !PT ;  /* 0xff0000008aff7812 */ /* 0x000fe200078cc0ff */
[----:B------:R-:W-:Y:S01]  /*3310*/  FMUL.FTZ R138, R155, R0 ;  /* 0x000000009b8a7220 */ /* 0x000fe20000410000 */
[----:B------:R-:W1:Y:S01]  /*3320*/  F2F.F16.F32 R146, R168 ;  /* 0x000000a800927304 */ /* 0x000e620000200800 */
[----:B0-----:R-:W-:Y:S01]  /*3330*/  FADD.FTZ R164, R163, -R40 ;  /* 0x80000028a3a47221 */ /* 0x001fe20000010000 */
[----:B------:R-:W-:Y:S01]  /*3340*/  @P1 MOV R40, R2 ;  /* 0x0000000200281202 */ /* 0x000fe20000000f00 */
[----:B------:R-:W-:Y:S01]  /*3350*/  FMUL.FTZ R138, R138, c[0x0][0x1e8] ;  /* 0x00007a008a8a7a20 */ /* 0x000fe20000410000 */
[----:B------:R-:W-:Y:S01]  /*3360*/  @P1 MOV R41, R3 ;  /* 0x0000000300291202 */ /* 0x000fe20000000f00 */
[----:B------:R-:W-:Y:S01]  /*3370*/  FADD.FTZ R160, R158, -R159 ;  /* 0x8000009f9ea07221 */ /* 0x000fe20000010000 */
[----:B------:R-:W-:Y:S01]  /*3380*/  @P1 SHF.R.U64 R158, R2, 0x10, R3 ;  /* 0x00000010029e1819 */ /* 0x000fe20000001203 */
[----:B------:R-:W-:Y:S01]  /*3390*/  @P1 HADD2.F32 R40, -RZ, R40.H0_H0 ;  /* 0x20000028ff281230 */ /* 0x000fe20000004100 */
[----:B------:R-:W-:Y:S01]  /*33a0*/  FSEL R138, R138, RZ, P0 ;  /* 0x000000ff8a8a7208 */ /* 0x000fe20000000000 */
[----:B------:R-:W0:Y:S01]  /*33b0*/  F2F.F16.F32 R170, R170 ;  /* 0x000000aa00aa7304 */ /* 0x000e220000200800 */
[----:B------:R-:W-:Y:S01]  /*33c0*/  ISETP.NE.U32.AND P0, PT, RZ, c[0x0][0x258], PT ;  /* 0x00009600ff007a0c */ /* 0x000fe20003f05070 */
[----:B------:R-:W-:Y:S01]  /*33d0*/  FMUL.FTZ R151, R137, R152 ;  /* 0x0000009889977220 */ /* 0x000fe20000410000 */
[----:B------:R-:W-:Y:S01]  /*33e0*/  @P1 HADD2.F32 R158, -RZ, R158.H0_H0 ;  /* 0x2000009eff9e1230 */ /* 0x000fe20000004100 */
[----:B------:R-:W-:Y:S01]  /*33f0*/  FADD.FTZ R154, R157, -R154 ;  /* 0x8000009a9d9a7221 */ /* 0x000fe20000010000 */
[----:B------:R-:W-:Y:S01]  /*3400*/  ISETP.NE.AND.EX P0, PT, RZ, c[0x0][0x25c], PT, P0 ;  /* 0x00009700ff007a0c */ /* 0x000fe20003f05300 */
[----:B------:R-:W-:Y:S01]  /*3410*/  @P1 FADD.FTZ R151, R151, R40 ;  /* 0x0000002897971221 */ /* 0x000fe20000010000 */
[----:B------:R-:W-:Y:S01]  /*3420*/  @P1 HADD2.F32 R162, -RZ, R41.H0_H0 ;  /* 0x20000029ffa21230 */ /* 0x000fe20000004100 */
[----:B------:R-:W0:Y:S01]  /*3430*/  F2F.F16.F32 R172, R172 ;  /* 0x000000ac00ac7304 */ /* 0x000e220000200800 */
[----:B------:R-:W-:-:S02]  /*3440*/  FMUL.FTZ R157, R137, R154 ;  /* 0x0000009a899d7220 */ /* 0x000fc40000410000 */
[C---:B------:R-:W-:Y:S02]  /*3450*/  FMUL.FTZ R159, R137.reuse, R160 ;  /* 0x000000a0899f7220 */ /* 0x040fe40000410000 */
[----:B------:R-:W-:Y:S02]  /*3460*/  FMUL.FTZ R163, R137, R164 ;  /* 0x000000a489a37220 */ /* 0x000fe40000410000 */
[----:B------:R-:W-:Y:S01]  /*3470*/  @P1 FADD.FTZ R157, R157, R158 ;  /* 0x0000009e9d9d1221 */ /* 0x000fe20000010000 */
[----:B------:R-:W0:Y:S01]  /*3480*/  F2F.F16.F32 R168, R42 ;  /* 0x0000002a00a87304 */ /* 0x000e220000200800 */
[----:B------:R-:W-:Y:S01]  /*3490*/  @P1 FADD.FTZ R159, R159, R162 ;  /* 0x000000a29f9f1221 */ /* 0x000fe20000010000 */
[----:B------:R-:W-:Y:S02]  /*34a0*/  @P0 F2FP.PACK_AB R43, RZ, R43 ;  /* 0x0000002bff2b023e */ /* 0x000fe400000000ff */
[----:B------:R-:W-:Y:S02]  /*34b0*/  @P0 F2FP.PACK_AB R45, RZ, R45 ;  /* 0x0000002dff2d023e */ /* 0x000fe400000000ff */
[----:B------:R-:W-:-:S02]  /*34c0*/  @P0 F2FP.PACK_AB R47, RZ, R47 ;  /* 0x0000002fff2f023e */ /* 0x000fc400000000ff */
[----:B------:R-:W0:Y:S01]  /*34d0*/  F2F.F16.F32 R207, R148 ;  /* 0x0000009400cf7304 */ /* 0x000e220000200800 */
[----:B------:R-:W-:Y:S02]  /*34e0*/  @P0 F2FP.PACK_AB R61, RZ, R61 ;  /* 0x0000003dff3d023e */ /* 0x000fe400000000ff */
[----:B------:R-:W-:Y:S02]  /*34f0*/  @P0 PRMT R131, R43, 0x7610, R131 ;  /* 0x000076102b830816 */ /* 0x000fe40000000083 */
[----:B------:R-:W-:Y:S02]  /*3500*/  @P0 PRMT R132, R45, 0x7610, R132 ;  /* 0x000076102d840816 */ /* 0x000fe40000000084 */
[----:B------:R-:W-:Y:S01]  /*3510*/  @P0 PRMT R133, R47, 0x7610, R133 ;  /* 0x000076102f850816 */ /* 0x000fe20000000085 */
[----:B------:R-:W0:Y:S01]  /*3520*/  F2F.F16.F32 R150, R150 ;  /* 0x0000009600967304 */ /* 0x000e220000200800 */
[----:B------:R-:W-:Y:S02]  /*3530*/  @P0 F2FP.PACK_AB R169, RZ, R169 ;  /* 0x000000a9ffa9023e */ /* 0x000fe400000000ff */
[----:B------:R-:W-:-:S02]  /*3540*/  @P0 F2FP.PACK_AB R189, RZ, R189 ;  /* 0x000000bdffbd023e */ /* 0x000fc400000000ff */
[----:B------:R-:W-:Y:S02]  /*3550*/  @P0 F2FP.PACK_AB R193, RZ, R193 ;  /* 0x000000c1ffc1023e */ /* 0x000fe400000000ff */
[----:B------:R-:W-:Y:S01]  /*3560*/  @P0 PRMT R134, R61, 0x7610, R134 ;  /* 0x000076103d860816 */ /* 0x000fe20000000086 */
[----:B------:R0:W1:Y:S02]  /*3570*/  F2F.F16.F32 R144, R166 ;  /* 0x000000a600907304 */ /* 0x0000640000200800 */
[----:B0-----:R-:W-:-:S05]  /*3580*/  @P1 SHF.R.U32.HI R166, RZ, 0x10, R3 ;  /* 0x00000010ffa61819 */ /* 0x001fca0000011603 */
[----:B------:R-:W-:-:S05]  /*3590*/  @P1 HADD2.F32 R40, -RZ, R166.H0_H0 ;  /* 0x200000a6ff281230 */ /* 0x000fca0000004100 */
[----:B------:R-:W-:Y:S01]  /*35a0*/  @P1 FADD.FTZ R163, R163, R40 ;  /* 0x00000028a3a31221 */ /* 0x000fe20000010000 */
        /* <DEDUP_REMOVED lines=9> */
.L_x_7678:
[----:B01234-:R-:W-:Y:S01]  /*3640*/  IMAD.WIDE.U32 R42, R44, 0x10000, RZ ;  /* 0x000100002c2a7825 */ /* 0x01ffe200078e00ff */
[----:B------:R-:W-:Y:S01]  /*3650*/  SHF.L.U32 R46, R46, 0x10, RZ ;  /* 0x000000102e2e7819 */ /* 0x000fe200000006ff */
[----:B------:R-:W0:Y:S01]  /*3660*/  F2F.F16.F32 R148, R138 ;  /* 0x0000008a00947304 */ /* 0x000e220000200800 */
[----:B------:R-:W-:Y:S01]  /*3670*/  SHF.L.U32 R139, R139, 0x10, RZ ;  /* 0x000000108b8b7819 */ /* 0x000fe200000006ff */
[----:B------:R-:W-:Y:S01]  /*3680*/  IMAD.WIDE.U32 R44, R140, 0x10000, RZ ;  /* 0x000100008c2c7825 */ /* 0x000fe200078e00ff */
[----:B------:R-:W-:Y:S02]  /*3690*/  LOP3.LUT R42, R42, R141, RZ, 0xfc, !PT ;  /* 0x0000008d2a2a7212 */ /* 0x000fe400078efcff */
[----:B------:R-:W-:Y:S01]  /*36a0*/  LOP3.LUT R43, R43, R46, R191, 0xfe, !PT ;  /* 0x0000002e2b2b7212 */ /* 0x000fe200078efebf */
[----:B------:R-:W-:Y:S01]  /*36b0*/  IMAD.MOV.U32 R141, RZ, RZ, 0x8 ;  /* 0x00000008ff8d7424 */ /* 0x000fe200078e00ff */
[----:B------:R-:W-:Y:S01]  /*36c0*/  LOP3.LUT R45, R45, R139, R201, 0xfe, !PT ;  /* 0x0000008b2d2d7212 */ /* 0x000fe200078efec9 */
[----:B------:R-:W1:Y:S01]  /*36d0*/  F2F.F16.F32 R156, R156 ;  /* 0x0000009c009c7304 */ /* 0x000e620000200800 */
[----:B------:R-:W-:Y:S01]  /*36e0*/  IMAD.WIDE.U32 R46, R144, 0x10000, RZ ;  /* 0x00010000902e7825 */ /* 0x000fe200078e00ff */
[----:B------:R-:W-:-:S02]  /*36f0*/  SHF.L.U32 R137, R168, 0x10, RZ ;  /* 0x00000010a8897819 */ /* 0x000fc400000006ff */
[----:B------:R-:W-:Y:S01]  /*3700*/  @P0 F2FP.PACK_AB R185, RZ, R185 ;  /* 0x000000b9ffb9023e */ /* 0x000fe200000000ff */
[----:B------:R-:W-:Y:S01]  /*3710*/  IMAD.WIDE.U32 R140, R136, R141, c[0x0][0x248] ;  /* 0x00009200888c7625 */ /* 0x000fe200078e008d */
[----:B------:R-:W-:Y:S02]  /*3720*/  LOP3.LUT R46, R46, R161, RZ, 0xfc, !PT ;  /* 0x000000a12e2e7212 */ /* 0x000fe400078efcff */
[----:B------:R-:W-:Y:S01]  /*3730*/  SHF.L.U32 R142, R142, 0x10, RZ ;  /* 0x000000108e8e7819 */ /* 0x000fe200000006ff */
[----:B------:R-:W-:Y:S01]  /*3740*/  IMAD.WIDE.U32 R40, R60, 0x10000, RZ ;  /* 0x000100003c287825 */ /* 0x000fe200078e00ff */
[----:B------:R2:W-:Y:S01]  /*3750*/  STG.E.64 [R140.64], R42 ;  /* 0x0000002a8c007986 */ /* 0x0005e2000c101b04 */
[----:B------:R-:W-:Y:S02]  /*3760*/  SHF.L.U32 R146, R146, 0x10, RZ ;  /* 0x0000001092927819 */ /* 0x000fe400000006ff */
[----:B------:R-:W-:Y:S01]  /*3770*/  IMAD.WIDE.U32 R60, R170, 0x10000, RZ ;  /* 0x00010000aa3c7825 */ /* 0x000fe200078e00ff */
[----:B0-----:R-:W-:-:S02]  /*3780*/  SHF.L.U32 R161, R148, 0x10, RZ ;  /* 0x0000001094a17819 */ /* 0x001fc400000006ff */
[----:B------:R-:W-:Y:S01]  /*3790*/  @P0 PRMT R131, R169, 0x7610, R131 ;  /* 0x00007610a9830816 */ /* 0x000fe20000000083 */
[----:B------:R-:W-:Y:S01]  /*37a0*/  IMAD.WIDE.U32 R138, R150, 0x10000, RZ ;  /* 0x00010000968a7825 */ /* 0x000fe200078e00ff */
[----:B------:R-:W-:Y:S02]  /*37b0*/  LOP3.LUT R61, R61, R137, R172, 0xfe, !PT ;  /* 0x000000893d3d7212 */ /* 0x000fe400078efeac */
[----:B------:R-:W-:Y:S02]  /*37c0*/  @P0 PRMT R132, R189, 0x7610, R132 ;  /* 0x00007610bd840816 */ /* 0x000fe40000000084 */
[----:B------:R-:W-:Y:S02]  /*37d0*/  @P0 PRMT R133, R193, 0x7610, R133 ;  /* 0x00007610c1850816 */ /* 0x000fe40000000085 */
[----:B------:R-:W-:Y:S02]  /*37e0*/  @P0 PRMT R134, R185, 0x7610, R134 ;  /* 0x00007610b9860816 */ /* 0x000fe40000000086 */
[----:B------:R-:W-:-:S02]  /*37f0*/  LOP3.LUT R41, R41, R142, R197, 0xfe, !PT ;  /* 0x0000008e29297212 */ /* 0x000fc400078efec5 */
[----:B------:R-:W-:Y:S02]  /*3800*/  LOP3.LUT R40, R40, R195, RZ, 0xfc, !PT ;  /* 0x000000c328287212 */ /* 0x000fe400078efcff */
[----:B------:R-:W-:Y:S02]  /*3810*/  LOP3.LUT R44, R44, R199, RZ, 0xfc, !PT ;  /* 0x000000c72c2c7212 */ /* 0x000fe400078efcff */
        /* <DEDUP_REMOVED lines=13> */
.L_x_7679:
[----:B--2---:R1:W-:Y:S01]  /*38f0*/  STG.E.64 [R32.64], R40 ;  /* 0x0000002820007986 */ /* 0x0043e2000c101b04 */
        /* <DEDUP_REMOVED lines=9> */
[----:B-1----:R-:W-:Y:S02]  /*3990*/  LOP3.LUT R40, R132, 0xffff, RZ, 0xc0, !PT ;  /* 0x0000ffff84287812 */ /* 0x002fe400078ec0ff */
[----:B------:R-:W-:Y:S02]  /*39a0*/  IADD3 R32, P1, R71, c[0x0][0x258], RZ ;  /* 0x0000960047207a10 */ /* 0x000fe40007f3e0ff */
[----:B0-----:R-:W-:Y:S01]  /*39b0*/  PRMT R43, R133, 0x5410, R134 ;  /* 0x00005410852b7816 */ /* 0x001fe20000000086 */
[----:B------:R-:W-:Y:S01]  /*39c0*/  IMAD.WIDE.U32 R40, R40, 0x10000, RZ ;  /* 0x0001000028287825 */ /* 0x000fe200078e00ff */
[----:B------:R-:W-:-:S04]  /*39d0*/  IADD3.X R33, R70, c[0x0][0x25c], RZ, P1, !PT ;  /* 0x0000970046217a10 */ /* 0x000fc80000ffe4ff */
[----:B------:R-:W-:Y:S02]  /*39e0*/  LOP3.LUT R41, R43, R41, RZ, 0xfc, !PT ;  /* 0x000000292b297212 */ /* 0x000fe400078efcff */
[----:B------:R-:W-:-:S05]  /*39f0*/  LOP3.LUT R40, R40, 0xffff, R131, 0xf8, !PT ;  /* 0x0000ffff28287812 */ /* 0x000fca00078ef883 */
[----:B------:R0:W-:Y:S02]  /*3a00*/  STG.E.64 [R32.64], R40 ;  /* 0x0000002820007986 */ /* 0x0001e4000c101b04 */
.L_x_7680:
[----:B-1----:R1:W-:Y:S01]  /*3a10*/  STG.E.64 [R34.64], R44 ;  /* 0x0000002c22007986 */ /* 0x0023e2000c101b04 */
        /* <DEDUP_REMOVED lines=10> */
[----:B0-----:R-:W-:Y:S02]  /*3ac0*/  IADD3 R32, P1, R69, c[0x0][0x258], RZ ;  /* 0x0000960045207a10 */ /* 0x001fe40007f3e0ff */
[----:B------:R-:W-:Y:S01]  /*3ad0*/  PRMT R41, R133, 0x5410, R134 ;  /* 0x0000541085297816 */ /* 0x000fe20000000086 */
[----:B------:R-:W-:Y:S01]  /*3ae0*/  IMAD.WIDE.U32 R34, R34, 0x10000, RZ ;  /* 0x0001000022227825 */ /* 0x000fe200078e00ff */
[----:B------:R-:W-:-:S04]  /*3af0*/  IADD3.X R33, R68, c[0x0][0x25c], RZ, P1, !PT ;  /* 0x0000970044217a10 */ /* 0x000fc80000ffe4ff */
[----:B------:R-:W-:Y:S02]  /*3b00*/  LOP3.LUT R35, R41, R35, RZ, 0xfc, !PT ;  /* 0x0000002329237212 */ /* 0x000fe400078efcff */
[----:B------:R-:W-:-:S05]  /*3b10*/  LOP3.LUT R34, R34, 0xffff, R131, 0xf8, !PT ;  /* 0x0000ffff22227812 */ /* 0x000fca00078ef883 */
[----:B------:R0:W-:Y:S02]  /*3b20*/  STG.E.64 [R32.64], R34 ;  /* 0x0000002220007986 */ /* 0x0001e4000c101b04 */
.L_x_7681:
[----:B-1----:R1:W-:Y:S01]  /*3b30*/  STG.E.64 [R36.64], R46 ;  /* 0x0000002e24007986 */ /* 0x0023e2000c101b04 */
[----:B------:R-:W-:Y:S01]  /*3b40*/  @P0 F2FP.PACK_AB R171, RZ, R171 ;  /* 0x000000abffab023e */ /* 0x000fe200000000ff */
[----:B0-----:R-:W-:Y:S01]  /*3b50*/  FMUL.FTZ R40, R151, R0 ;  /* 0x0000000097287220 */ /* 0x001fe20000410000 */
        /* <DEDUP_REMOVED lines=16> */
.L_x_7682:
[----:B-1----:R-:W-:Y:S01]  /*3c60*/  FMUL.FTZ R40, R40, c[0x0][0x1e8] ;  /* 0x00007a0028287a20 */ /* 0x002fe20000410000 */
[----:B------:R-:W-:Y:S01]  /*3c70*/  @P0 F2FP.PACK_AB R145, RZ, R145 ;  /* 0x00000091ff91023e */ /* 0x000fe200000000ff */
[-C--:B0-----:R-:W-:Y:S01]  /*3c80*/  FMUL.FTZ R32, R157, R0.reuse ;  /* 0x000000009d207220 */ /* 0x081fe20000410000 */
[----:B------:R-:W-:Y:S01]  /*3c90*/  @P0 F2FP.PACK_AB R147, RZ, R147 ;  /* 0x00000093ff93023e */ /* 0x000fe200000000ff */
[----:B------:R-:W-:Y:S01]  /*3ca0*/  FMUL.FTZ R33, R159, R0 ;  /* 0x000000009f217220 */ /* 0x000fe20000410000 */
[----:B------:R-:W-:Y:S01]  /*3cb0*/  FSEL R40, R40, RZ, P3 ;  /* 0x000000ff28287208 */ /* 0x000fe20001800000 */
[----:B------:R-:W-:Y:S01]  /*3cc0*/  FMUL.FTZ R32, R32, c[0x0][0x1e8] ;  /* 0x00007a0020207a20 */ /* 0x000fe20000410000 */
[----:B------:R-:W-:Y:S01]  /*3cd0*/  @P0 F2FP.PACK_AB R153, RZ, R153 ;  /* 0x00000099ff99023e */ /* 0x000fe200000000ff */
[----:B------:R0:W-:Y:S01]  /*3ce0*/  STG.E.64 [R38.64], R60 ;  /* 0x0000003c26007986 */ /* 0x0001e2000c101b04 */
[----:B------:R1:W2:Y:S01]  /*3cf0*/  F2F.F16.F32 R41, R40 ;  /* 0x0000002800297304 */ /* 0x0002a20000200800 */
[----:B------:R-:W-:-:S02]  /*3d00*/  IADD3 R34, P1, R65, c[0x0][0x248], RZ ;  /* 0x0000920041227a10 */ /* 0x000fc40007f3e0ff */
[----:B------:R-:W-:Y:S02]  /*3d10*/  @P0 F2FP.PACK_AB R155, RZ, R155 ;  /* 0x0000009bff9b023e */ /* 0x000fe400000000ff */
[----:B------:R-:W-:Y:S02]  /*3d20*/  @P0 PRMT R131, R145, 0x7610, R131 ;  /* 0x0000761091830816 */ /* 0x000fe40000000083 */
[----:B------:R-:W-:Y:S02]  /*3d30*/  @P0 PRMT R132, R147, 0x7610, R132 ;  /* 0x0000761093840816 */ /* 0x000fe40000000084 */
[----:B------:R-:W-:Y:S02]  /*3d40*/  @P0 PRMT R133, R153, 0x7610, R133 ;  /* 0x0000761099850816 */ /* 0x000fe40000000085 */
[----:B------:R-:W-:Y:S01]  /*3d50*/  IADD3.X R35, R64, c[0x0][0x24c], RZ, P1, !PT ;  /* 0x0000930040237a10 */ /* 0x000fe20000ffe4ff */
[----:B0-----:R-:W-:Y:S01]  /*3d60*/  FMUL.FTZ R39, R163, R0 ;  /* 0x00000000a3277220 */ /* 0x001fe20000410000 */
[----:B------:R-:W-:Y:S01]  /*3d70*/  FSEL R0, R32, RZ, P4 ;  /* 0x000000ff20007208 */ /* 0x000fe20002000000 */
[----:B------:R-:W-:Y:S01]  /*3d80*/  FMUL.FTZ R38, R33, c[0x0][0x1e8] ;  /* 0x00007a0021267a20 */ /* 0x000fe20000410000 */
        /* <DEDUP_REMOVED lines=10> */
.L_x_7683:
[----:B-12---:R-:W-:Y:S01]  /*3e30*/  FMUL.FTZ R39, R39, c[0x0][0x1e8] ;  /* 0x00007a0027277a20 */ /* 0x006fe20000410000 */
[----:B------:R1:W-:Y:S01]  /*3e40*/  STG.E.64 [R34.64], R136 ;  /* 0x0000008822007986 */ /* 0x0003e2000c101b04 */
[----:B------:R-:W-:Y:S01]  /*3e50*/  FSEL R38, R38, RZ, P5 ;  /* 0x000000ff26267208 */ /* 0x000fe20002800000 */
[----:B------:R-:W2:Y:S01]  /*3e60*/  F2F.F16.F32 R0, R0 ;  /* 0x0000000000007304 */ /* 0x000ea20000200800 */
[----:B------:R-:W-:Y:S02]  /*3e70*/  @P0 F2FP.PACK_AB R151, RZ, R151 ;  /* 0x00000097ff97023e */ /* 0x000fe400000000ff */
[----:B------:R-:W-:Y:S02]  /*3e80*/  FSEL R39, R39, RZ, P6 ;  /* 0x000000ff27277208 */ /* 0x000fe40003000000 */
[----:B------:R-:W-:Y:S02]  /*3e90*/  @P0 F2FP.PACK_AB R157, RZ, R157 ;  /* 0x0000009dff9d023e */ /* 0x000fe400000000ff */
[----:B------:R-:W-:Y:S01]  /*3ea0*/  @P0 F2FP.PACK_AB R159, RZ, R159 ;  /* 0x0000009fff9f023e */ /* 0x000fe200000000ff */
[----:B------:R-:W3:Y:S01]  /*3eb0*/  F2F.F16.F32 R38, R38 ;  /* 0x0000002600267304 */ /* 0x000ee20000200800 */
[----:B------:R-:W-:-:S02]  /*3ec0*/  @P0 F2FP.PACK_AB R163, RZ, R163 ;  /* 0x000000a3ffa3023e */ /* 0x000fc400000000ff */
[----:B------:R-:W-:Y:S02]  /*3ed0*/  @P0 PRMT R131, R151, 0x7610, R131 ;  /* 0x0000761097830816 */ /* 0x000fe40000000083 */
[----:B------:R-:W-:Y:S02]  /*3ee0*/  @P0 PRMT R132, R157, 0x7610, R132 ;  /* 0x000076109d840816 */ /* 0x000fe40000000084 */
[----:B------:R-:W-:Y:S01]  /*3ef0*/  @P0 PRMT R133, R159, 0x7610, R133 ;  /* 0x000076109f850816 */ /* 0x000fe20000000085 */
[----:B------:R-:W4:Y:S01]  /*3f00*/  F2F.F16.F32 R39, R39 ;  /* 0x0000002700277304 */ /* 0x000f220000200800 */
[----:B------:R-:W-:Y:S01]  /*3f10*/  @P0 PRMT R134, R163, 0x7610, R134 ;  /* 0x00007610a3860816 */ /* 0x000fe20000000086 */
[----:B------:R-:W-:Y:S06]  /*3f20*/  @!P0 BRA `(.L_x_7684) ;  /* 0x0000008000008947 */ /* 0x000fec0003800000 */
[----:B-12---:R-:W-:Y:S02]  /*3f30*/  LOP3.LUT R34, R132, 0xffff, RZ, 0xc0, !PT ;  /* 0x0000ffff84227812 */ /* 0x006fe400078ec0ff */
[----:B0-----:R-:W-:Y:S02]  /*3f40*/  IADD3 R32, P0, R63, c[0x0][0x258], RZ ;  /* 0x000096003f207a10 */ /* 0x001fe40007f1e0ff */
[----:B------:R-:W-:Y:S01]  /*3f50*/  PRMT R37, R133, 0x5410, R134 ;  /* 0x0000541085257816 */ /* 0x000fe20000000086 */
[----:B------:R-:W-:Y:S01]  /*3f60*/  IMAD.WIDE.U32 R34, R34, 0x10000, RZ ;  /* 0x0001000022227825 */ /* 0x000fe200078e00ff */
[----:B------:R-:W-:-:S04]  /*3f70*/  IADD3.X R33, R62, c[0x0][0x25c], RZ, P0, !PT ;  /* 0x000097003e217a10 */ /* 0x000fc800007fe4ff */
[----:B------:R-:W-:Y:S02]  /*3f80*/  LOP3.LUT R35, R37, R35, RZ, 0xfc, !PT ;  /* 0x0000002325237212 */ /* 0x000fe400078efcff */
[----:B------:R-:W-:-:S05]  /*3f90*/  LOP3.LUT R34, R34, 0xffff, R131, 0xf8, !PT ;  /* 0x0000ffff22227812 */ /* 0x000fca00078ef883 */
[----:B------:R0:W-:Y:S02]  /*3fa0*/  STG.E.64 [R32.64], R34 ;  /* 0x0000002220007986 */ /* 0x0001e4000c101b04 */
.L_x_7684:
[----:B012---:R-:W-:Y:S01]  /*3fb0*/  IMAD.WIDE.U32 R32, R0, 0x10000, RZ ;  /* 0x0001000000207825 */ /* 0x007fe200078e00ff */
        /* <DEDUP_REMOVED lines=11> */
.L_x_7685:
[----:B------:R-:W-:Y:S02]  /*4070*/  MOV R72, R74 ;  /* 0x0000004a00487202 */ /* 0x000fe40000000f00 */
[----:B------:R-:W-:Y:S02]  /*4080*/  MOV R74, R76 ;  /* 0x0000004c004a7202 */ /* 0x000fe40000000f00 */
[----:B------:R-:W-:Y:S02]  /*4090*/  MOV R6, R104 ;  /* 0x0000006800067202 */ /* 0x000fe40000000f00 */
[----:B------:R-:W-:Y:S02]  /*40a0*/  MOV R76, R78 ;  /* 0x0000004e004c7202 */ /* 0x000fe40000000f00 */
[----:B------:R-:W-:Y:S02]  /*40b0*/  MOV R104, R106 ;  /* 0x0000006a00687202 */ /* 0x000fe40000000f00 */
[----:B------:R-:W-:-:S02]  /*40c0*/  MOV R78, R80 ;  /* 0x00000050004e7202 */ /* 0x000fc40000000f00 */
[----:B------:R-:W-:Y:S02]  /*40d0*/  MOV R106, R108 ;  /* 0x0000006c006a7202 */ /* 0x000fe40000000f00 */
        /* <DEDUP_REMOVED lines=23> */
.L_x_7675:
        /* <DEDUP_REMOVED lines=23> */
.L_x_7676:
[----:B------:R-:W-:Y:S01]  /*43c0*/  HFMA2.MMA R36, -RZ, RZ, 0, 9.5367431640625e-07 ;  /* 0x00000010ff247435 */ /* 0x000fe200000001ff */
[----:B------:R-:W-:-:S02]  /*43d0*/  MOV R35, R37 ;  /* 0x0000002500237202 */ /* 0x000fc40000000f00 */
[----:B------:R-:W-:Y:S02]  /*43e0*/  MOV R38, 0x1f ;  /* 0x0000001f00267802 */ /* 0x000fe40000000f00 */
[----:B------:R-:W-:Y:S02]  /*43f0*/  MOV R41, 0xffffffff ;  /* 0xffffffff00297802 */ /* 0x000fe40000000f00 */
[----:B------:R-:W-:Y:S02]  /*4400*/  MOV R32, 0x4420 ;  /* 0x0000442000207802 */ /* 0x000fe40000000f00 */
[----:B-----5:R-:W-:Y:S05]  /*4410*/  CALL.REL.NOINC `($__internal_109_$__cuda_sm70_shflsync_down_p) ;  /* 0x0000046000007944 */ /* 0x020fea0003c00000 */
[----:B-1----:R-:W-:Y:S01]  /*4420*/  MOV R34, R35 ;  /* 0x0000002300227202 */ /* 0x002fe20000000f00 */
[----:B0-----:R-:W-:Y:S05]  /*4430*/  BRA `(.L_x_7687) ;  /* 0xffffda7000007947 */ /* 0x001fea000383ffff */
.L_x_7677:
[----:B------:R-:W-:Y:S01]  /*4440*/  HFMA2.MMA R36, -RZ, RZ, 0, 9.5367431640625e-07 ;  /* 0x00000010ff247435 */ /* 0x000fe200000001ff */
[----:B------:R-:W-:Y:S02]  /*4450*/  MOV R35, R39 ;  /* 0x0000002700237202 */ /* 0x000fe40000000f00 */
[----:B------:R-:W-:Y:S02]  /*4460*/  MOV R38, 0x1f ;  /* 0x0000001f00267802 */ /* 0x000fe40000000f00 */
[----:B------:R-:W-:-:S02]  /*4470*/  MOV R41, 0xffffffff ;  /* 0xffffffff00297802 */ /* 0x000fc40000000f00 */
[----:B------:R-:W-:Y:S02]  /*4480*/  MOV R32, 0x44a0 ;  /* 0x000044a000207802 */ /* 0x000fe40000000f00 */
[----:B01---5:R-:W-:Y:S05]  /*4490*/  CALL.REL.NOINC `($__internal_109_$__cuda_sm70_shflsync_down_p) ;  /* 0x000003e000007944 */ /* 0x023fea0003c00000 */
[----:B------:R-:W-:Y:S01]  /*44a0*/  FADD.FTZ R37, R37, R34 ;  /* 0x0000002225257221 */ /* 0x000fe20000010000 */
[----:B0-----:R-:W-:Y:S01]  /*44b0*/  HFMA2.MMA R36, -RZ, RZ, 0, 4.76837158203125e-07 ;  /* 0x00000008ff247435 */ /* 0x001fe200000001ff */
[----:B-1----:R-:W-:Y:S01]  /*44c0*/  FADD.FTZ R40, R39, R35 ;  /* 0x0000002327287221 */ /* 0x002fe20000010000 */
[----:B------:R-:W-:Y:S02]  /*44d0*/  MOV R38, 0x1f ;  /* 0x0000001f00267802 */ /* 0x000fe40000000f00 */
[----:B------:R-:W-:Y:S02]  /*44e0*/  MOV R41, 0xffffffff ;  /* 0xffffffff00297802 */ /* 0x000fe40000000f00 */
[----:B------:R-:W-:Y:S02]  /*44f0*/  MOV R35, R37 ;  /* 0x0000002500237202 */ /* 0x000fe40000000f00 */
[----:B------:R-:W-:Y:S02]  /*4500*/  MOV R32, 0x4520 ;  /* 0x0000452000207802 */ /* 0x000fe40000000f00 */
[----:B------:R-:W-:Y:S05]  /*4510*/  CALL.REL.NOINC `($__internal_109_$__cuda_sm70_shflsync_down_p) ;  /* 0x0000036000007944 */ /* 0x000fea0003c00000 */
[----:B0-----:R-:W-:Y:S01]  /*4520*/  HFMA2.MMA R36, -RZ, RZ, 0, 4.76837158203125e-07 ;  /* 0x00000008ff247435 */ /* 0x001fe200000001ff */
[----:B-1----:R-:W-:Y:S01]  /*4530*/  IMAD.MOV.U32 R34, RZ, RZ, R35 ;  /* 0x000000ffff227224 */ /* 0x002fe200078e0023 */
[----:B------:R-:W-:-:S02]  /*4540*/  MOV R35, R40 ;  /* 0x0000002800237202 */ /* 0x000fc40000000f00 */
[----:B------:R-:W-:Y:S02]  /*4550*/  MOV R38, 0x1f ;  /* 0x0000001f00267802 */ /* 0x000fe40000000f00 */
[----:B------:R-:W-:Y:S02]  /*4560*/  MOV R41, 0xffffffff ;  /* 0xffffffff00297802 */ /* 0x000fe40000000f00 */
[----:B------:R-:W-:Y:S02]  /*4570*/  MOV R32, 0x4590 ;  /* 0x0000459000207802 */ /* 0x000fe40000000f00 */
[----:B------:R-:W-:Y:S05]  /*4580*/  CALL.REL.NOINC `($__internal_109_$__cuda_sm70_shflsync_down_p) ;  /* 0x000002f000007944 */ /* 0x000fea0003c00000 */
[----:B------:R-:W-:Y:S01]  /*4590*/  FADD.FTZ R37, R34, R37 ;  /* 0x0000002522257221 */ /* 0x000fe20000010000 */
[----:B0-----:R-:W-:Y:S01]  /*45a0*/  HFMA2.MMA R36, -RZ, RZ, 0, 2.384185791015625e-07 ;  /* 0x00000004ff247435 */ /* 0x001fe200000001ff */
[----:B-1----:R-:W-:Y:S01]  /*45b0*/  FADD.FTZ R40, R40, R35 ;  /* 0x0000002328287221 */ /* 0x002fe20000010000 */
[----:B------:R-:W-:Y:S02]  /*45c0*/  MOV R38, 0x1f ;  /* 0x0000001f00267802 */ /* 0x000fe40000000f00 */
[----:B------:R-:W-:Y:S02]  /*45d0*/  MOV R41, 0xffffffff ;  /* 0xffffffff00297802 */ /* 0x000fe40000000f00 */
[----:B------:R-:W-:-:S02]  /*45e0*/  MOV R35, R37 ;  /* 0x0000002500237202 */ /* 0x000fc40000000f00 */
[----:B------:R-:W-:Y:S02]  /*45f0*/  MOV R32, 0x4610 ;  /* 0x0000461000207802 */ /* 0x000fe40000000f00 */
[----:B------:R-:W-:Y:S05]  /*4600*/  CALL.REL.NOINC `($__internal_109_$__cuda_sm70_shflsync_down_p) ;  /* 0x0000027000007944 */ /* 0x000fea0003c00000 */
[----:B0-----:R-:W-:Y:S01]  /*4610*/  HFMA2.MMA R36, -RZ, RZ, 0, 2.384185791015625e-07 ;  /* 0x00000004ff247435 */ /* 0x001fe200000001ff */
[----:B-1----:R-:W-:Y:S02]  /*4620*/  MOV R34, R35 ;  /* 0x0000002300227202 */ /* 0x002fe40000000f00 */
[----:B------:R-:W-:Y:S02]  /*4630*/  MOV R35, R40 ;  /* 0x0000002800237202 */ /* 0x000fe40000000f00 */
[----:B------:R-:W-:Y:S02]  /*4640*/  MOV R38, 0x1f ;  /* 0x0000001f00267802 */ /* 0x000fe40000000f00 */
[----:B------:R-:W-:Y:S02]  /*4650*/  MOV R41, 0xffffffff ;  /* 0xffffffff00297802 */ /* 0x000fe40000000f00 */
[----:B------:R-:W-:Y:S02]  /*4660*/  MOV R32, 0x4680 ;  /* 0x0000468000207802 */ /* 0x000fe40000000f00 */
[----:B------:R-:W-:Y:S05]  /*4670*/  CALL.REL.NOINC `($__internal_109_$__cuda_sm70_shflsync_down_p) ;  /* 0x0000020000007944 */ /* 0x000fea0003c00000 */
[----:B------:R-:W-:Y:S01]  /*4680*/  FADD.FTZ R37, R34, R37 ;  /* 0x0000002522257221 */ /* 0x000fe20000010000 */
[----:B0-----:R-:W-:Y:S01]  /*4690*/  HFMA2.MMA R36, -RZ, RZ, 0, 1.1920928955078125e-07 ;  /* 0x00000002ff247435 */ /* 0x001fe200000001ff */
[----:B-1----:R-:W-:Y:S01]  /*46a0*/  FADD.FTZ R40, R40, R35 ;  /* 0x0000002328287221 */ /* 0x002fe20000010000 */
[----:B------:R-:W-:Y:S01]  /*46b0*/  MOV R38, 0x1f ;  /* 0x0000001f00267802 */ /* 0x000fe20000000f00 */
[----:B------:R-:W-:Y:S01]  /*46c0*/  IMAD.MOV.U32 R35, RZ, RZ, R37 ;  /* 0x000000ffff237224 */ /* 0x000fe200078e0025 */
[----:B------:R-:W-:-:S02]  /*46d0*/  MOV R41, 0xffffffff ;  /* 0xffffffff00297802 */ /* 0x000fc40000000f00 */
[----:B------:R-:W-:Y:S02]  /*46e0*/  MOV R32, 0x4700 ;  /* 0x0000470000207802 */ /* 0x000fe40000000f00 */
[----:B------:R-:W-:Y:S05]  /*46f0*/  CALL.REL.NOINC `($__internal_109_$__cuda_sm70_shflsync_down_p) ;  /* 0x0000018000007944 */ /* 0x000fea0003c00000 */
[----:B0-----:R-:W-:Y:S01]  /*4700*/  HFMA2.MMA R36, -RZ, RZ, 0, 1.1920928955078125e-07 ;  /* 0x00000002ff247435 */ /* 0x001fe200000001ff */
[----:B-1----:R-:W-:Y:S02]  /*4710*/  MOV R34, R35 ;  /* 0x0000002300227202 */ /* 0x002fe40000000f00 */
[----:B------:R-:W-:Y:S02]  /*4720*/  MOV R35, R40 ;  /* 0x0000002800237202 */ /* 0x000fe40000000f00 */
[----:B------:R-:W-:Y:S02]  /*4730*/  MOV R38, 0x1f ;  /* 0x0000001f00267802 */ /* 0x000fe40000000f00 */
[----:B------:R-:W-:Y:S02]  /*4740*/  MOV R41, 0xffffffff ;  /* 0xffffffff00297802 */ /* 0x000fe40000000f00 */
[----:B------:R-:W-:Y:S02]  /*4750*/  MOV R32, 0x4770 ;  /* 0x0000477000207802 */ /* 0x000fe40000000f00 */
[----:B------:R-:W-:Y:S05]  /*4760*/  CALL.REL.NOINC `($__internal_109_$__cuda_sm70_shflsync_down_p) ;  /* 0x0000011000007944 */ /* 0x000fea0003c00000 */
[----:B------:R-:W-:Y:S01]  /*4770*/  FADD.FTZ R37, R34, R37 ;  /* 0x0000002522257221 */ /* 0x000fe20000010000 */
[----:B0-----:R-:W-:Y:S01]  /*4780*/  HFMA2.MMA R36, -RZ, RZ, 0, 5.9604644775390625e-08 ;  /* 0x00000001ff247435 */ /* 0x001fe200000001ff */
[----:B-1----:R-:W-:Y:S01]  /*4790*/  FADD.FTZ R39, R40, R35 ;  /* 0x0000002328277221 */ /* 0x002fe20000010000 */
[----:B------:R-:W-:-:S02]  /*47a0*/  MOV R38, 0x1f ;  /* 0x0000001f00267802 */ /* 0x000fc40000000f00 */
[----:B------:R-:W-:Y:S02]  /*47b0*/  MOV R41, 0xffffffff ;  /* 0xffffffff00297802 */ /* 0x000fe40000000f00 */
[----:B------:R-:W-:Y:S02]  /*47c0*/  MOV R35, R37 ;  /* 0x0000002500237202 */ /* 0x000fe40000000f00 */
[----:B------:R-:W-:Y:S02]  /*47d0*/  MOV R32, 0x47f0 ;  /* 0x000047f000207802 */ /* 0x000fe40000000f00 */
[----:B------:R-:W-:Y:S05]  /*47e0*/  CALL.REL.NOINC `($__internal_109_$__cuda_sm70_shflsync_down_p) ;  /* 0x0000009000007944 */ /* 0x000fea0003c00000 */
[----:B0-----:R-:W-:Y:S01]  /*47f0*/  HFMA2.MMA R36, -RZ, RZ, 0, 5.9604644775390625e-08 ;  /* 0x00000001ff247435 */ /* 0x001fe200000001ff */
[----:B-1----:R-:W-:Y:S02]  /*4800*/  MOV R60, R35 ;  /* 0x00000023003c7202 */ /* 0x002fe40000000f00 */
[----:B------:R-:W-:Y:S02]  /*4810*/  MOV R35, R39 ;  /* 0x0000002700237202 */ /* 0x000fe40000000f00 */
[----:B------:R-:W-:Y:S02]  /*4820*/  MOV R38, 0x1f ;  /* 0x0000001f00267802 */ /* 0x000fe40000000f00 */
[----:B------:R-:W-:-:S02]  /*4830*/  MOV R41, 0xffffffff ;  /* 0xffffffff00297802 */ /* 0x000fc40000000f00 */
[----:B------:R-:W-:Y:S02]  /*4840*/  MOV R32, 0x4860 ;  /* 0x0000486000207802 */ /* 0x000fe40000000f00 */
[----:B------:R-:W-:Y:S05]  /*4850*/  CALL.REL.NOINC `($__internal_109_$__cuda_sm70_shflsync_down_p) ;  /* 0x0000002000007944 */ /* 0x000fea0003c00000 */
[----:B-1----:R-:W-:Y:S01]  /*4860*/  MOV R32, R35 ;  /* 0x0000002300207202 */ /* 0x002fe20000000f00 */
[----:B0-----:R-:W-:Y:S05]  /*4870*/  BRA `(.L_x_7688) ;  /* 0xffffd75000007947 */ /* 0x001fea000383ffff */
        .weak           $__internal_109_$__cuda_sm70_shflsync_down_p
        .type           $__internal_109_$__cuda_sm70_shflsync_down_p,@function
        .size           $__internal_109_$__cuda_sm70_shflsync_down_p,(.L_x_12985 - $__internal_109_$__cuda_sm70_shflsync_down_p)
$__internal_109_$__cuda_sm70_shflsync_down_p:
[----:B------:R-:W-:Y:S01]  /*4880*/  HFMA2.MMA R33, -RZ, RZ, 0, 0 ;  /* 0x00000000ff217435 */ /* 0x000fe200000001ff */
[----:B------:R-:W-:Y:S04]  /*4890*/  WARPSYNC R41 ;  /* 0x0000002900007348 */ /* 0x000fe80003800000 */
[----:B------:R0:W1:Y:S01]  /*48a0*/  SHFL.DOWN PT, R35, R35, R36, R38 ;  /* 0x0800002423237389 */ /* 0x00006200000e0026 */
[----:B------:R-:W-:Y:S05]  /*48b0*/  RET.REL.NODEC R32 `(_ZN10layer_norm13ln_bwd_kernelINS_13Kernel_traitsIf6__halfS2_S2_fjLj7168ELj1ELj1ELj8ELj8ENS_18Kernel_traits_baseILj7168EfS2_S2_S2_fjLj256EEEEELb1ELb0ELb0ELb1EEEvNS_9BwdParamsE) ;  /* 0xffffb74020007950 */ /* 0x000fea0003c3ffff */
.L_x_7689:
        /* <DEDUP_REMOVED lines=12> */
.L_x_12985:


//--------------------- .text._ZN10layer_norm22ln_bwd_finalize_kernelINS_22Kernel_traits_finalizeILj7168Ef6__halfS2_S2_fjLb0ELj1024ELj4ENS_18Kernel_traits_baseILj7168EfS2_S2_S2_fjLj1024EEEEELb0ELb0EEEvNS_9BwdParamsE --------------------------
	.section	.text._ZN10layer_norm22ln_bwd_finalize_kernelINS_22Kernel_traits_finalizeILj7168Ef6__halfS2_S2_fjLb0ELj1024ELj4ENS_18Kernel_traits_baseILj7168EfS2_S2_S2_fjLj1024EEEEELb0ELb0EEEvNS_9BwdParamsE,"ax",@progbits
	.sectioninfo	@"SHI_REGISTERS=30"
	.align	128
        .global         _ZN10layer_norm22ln_bwd_finalize_kernelINS_22Kernel_traits_finalizeILj7168Ef6__halfS2_S2_fjLb0ELj1024ELj4ENS_18Kernel_traits_baseILj7168EfS2_S2_S2_fjLj1024EEEEELb0ELb0EEEvNS_9BwdParamsE
        .type           _ZN10layer_norm22ln_bwd_finalize_kernelINS_22Kernel_traits_finalizeILj7168Ef6__halfS2_S2_fjLb0ELj1024ELj4ENS_18Kernel_traits_baseILj7168EfS2_S2_S2_fjLj1024EEEEELb0ELb0EEEvNS_9BwdParamsE,@function
        .size           _ZN10layer_norm22ln_bwd_finalize_kernelINS_22Kernel_traits_finalizeILj7168Ef6__halfS2_S2_fjLb0ELj1024ELj4ENS_18Kernel_traits_baseILj7168EfS2_S2_S2_fjLj1024EEEEELb0ELb0EEEvNS_9BwdParamsE,(.L_x_12986 - _ZN10layer_norm22ln_bwd_finalize_kernelINS_22Kernel_traits_finalizeILj7168Ef6__halfS2_S2_fjLb0ELj1024ELj4ENS_18Kernel_traits_baseILj7168EfS2_S2_S2_fjLj1024EEEEELb0ELb0EEEvNS_9BwdParamsE)
        .other          _ZN10layer_norm22ln_bwd_finalize_kernelINS_22Kernel_traits_finalizeILj7168Ef6__halfS2_S2_fjLb0ELj1024ELj4ENS_18Kernel_traits_baseILj7168EfS2_S2_S2_fjLj1024EEEEELb0ELb0EEEvNS_9BwdParamsE,@"STO_CUDA_ENTRY STV_DEFAULT"
_ZN10layer_norm22ln_bwd_finalize_kernelINS_22Kernel_traits_finalizeILj7168Ef6__halfS2_S2_fjLb0ELj1024ELj4ENS_18Kernel_traits_baseILj7168EfS2_S2_S2_fjLj1024EEEEELb0ELb0EEEvNS_9BwdParamsE:
.text._ZN10layer_norm22ln_bwd_finalize_kernelINS_22Kernel_traits_finalizeILj7168Ef6__halfS2_S2_fjLb0ELj1024ELj4ENS_18Kernel_traits_baseILj7168EfS2_S2_S2_fjLj1024EEEEELb0ELb0EEEvNS_9BwdParamsE:
        /* <DEDUP_REMOVED lines=19> */
.L_x_7703:
        /* <DEDUP_REMOVED lines=28> */
.L_x_7694:
        /* <DEDUP_REMOVED lines=35> */
.L_x_7693:
[----:B------:R-:W-:Y:S05]  /*0520*/  BSYNC B1 ;  /* 0x0000000000017941 */ /* 0x000fea0003800000 */
.L_x_7692:
        /* <DEDUP_REMOVED lines=23> */
.L_x_7696:
[----:B------:R-:W-:Y:S05]  /*06a0*/  BSYNC B1 ;  /* 0x0000000000017941 */ /* 0x000fea0003800000 */
.L_x_7695:
        /* <DEDUP_REMOVED lines=11> */
.L_x_7697:
[----:B------:R-:W-:Y:S05]  /*0760*/  BSYNC B1 ;  /* 0x0000000000017941 */ /* 0x000fea0003800000 */
.L_x_7691:
[----:B------:R-:W-:Y:S05]  /*0770*/  BSYNC B0 ;  /* 0x0000000000007941 */ /* 0x000fea0003800000 */
.L_x_7690:
        /* <DEDUP_REMOVED lines=11> */
.L_x_7704:
        /* <DEDUP_REMOVED lines=18> */
.L_x_7705:
[----:B---3--:R-:W-:Y:S02]  /*0950*/  FADD.FTZ R4, R4, R9 ;  /* 0x0000000904047221 */ /* 0x008fe40000010000 */
[----:B-12---:R-:W-:-:S03]  /*0960*/  FADD.FTZ R6, R5, R6 ;  /* 0x0000000605067221 */ /* 0x006fc60000010000 */
[----:B------:R1:W-:Y:S04]  /*0970*/  @!P1 STS [R17.X4+0x2000], R4 ;  /* 0x0020000411009388 */ /* 0x0003e80000004800 */
[----:B------:R1:W-:Y:S02]  /*0980*/  @!P1 STS [R17.X4+0x2080], R6 ;  /* 0x0020800611009388 */ /* 0x0003e40000004800 */
.L_x_7698:
        /* <DEDUP_REMOVED lines=15> */
.L_x_7702:
[----:B------:R-:W-:Y:S05]  /*0a80*/  BSYNC B0 ;  /* 0x0000000000007941 */ /* 0x000fea0003800000 */
.L_x_7701:
[C---:B------:R-:W-:Y:S02]  /*0a90*/  ISETP.GT.U32.AND P1, PT, R18.reuse, -0x1c01, PT ;  /* 0xffffe3ff1200780c */ /* 0x040fe40003f24070 */
[----:B------:R-:W-:Y:S02]  /*0aa0*/  IADD3 R18, R18, 0x1c00, RZ ;  /* 0x00001c0012127810 */ /* 0x000fe40007ffe0ff */
[----:B------:R-:W-:-:S09]  /*0ab0*/  IADD3 R19, R19, 0xe00, RZ ;  /* 0x00000e0013137810 */ /* 0x000fd20007ffe0ff */
[----:B01----:R-:W-:Y:S05]  /*0ac0*/  @P1 BRA `(.L_x_7703) ;  /* 0xfffff66000001947 */ /* 0x003fea000383ffff */
[----:B------:R-:W-:Y:S05]  /*0ad0*/  EXIT ;  /* 0x000000000000794d */ /* 0x000fea0003800000 */
.L_x_7699:
[----:B--2---:R-:W-:Y:S01]  /*0ae0*/  IMAD.MOV.U32 R9, RZ, RZ, R5 ;  /* 0x000000ffff097224 */ /* 0x004fe200078e0005 */
[----:B------:R-:W-:Y:S01]  /*0af0*/  MOV R8, 0x1 ;  /* 0x0000000100087802 */ /* 0x000fe20000000f00 */
[----:B------:R-:W-:Y:S01]  /*0b00*/  IMAD.MOV.U32 R7, RZ, RZ, 0x1f ;  /* 0x0000001fff077424 */ /* 0x000fe200078e00ff */
[----:B------:R-:W-:Y:S02]  /*0b10*/  MOV R10, 0xffffffff ;  /* 0xffffffff000a7802 */ /* 0x000fe40000000f00 */
[----:B------:R-:W-:Y:S02]  /*0b20*/  MOV R2, 0xb40 ;  /* 0x00000b4000027802 */ /* 0x000fe40000000f00 */
[----:B01----:R-:W-:Y:S05]  /*0b30*/  CALL.REL.NOINC `($__internal_110_$__cuda_sm70_shflsync_bfly_p) ;  /* 0x000003b000007944 */ /* 0x003fea0003c00000 */
[----:B-1----:R-:W-:Y:S01]  /*0b40*/  IMAD.MOV.U32 R2, RZ, RZ, R7 ;  /* 0x000000ffff027224 */ /* 0x002fe200078e0007 */
[----:B0-----:R-:W-:Y:S05]  /*0b50*/  BRA `(.L_x_7704) ;  /* 0xfffffcd000007947 */ /* 0x001fea000383ffff */
.L_x_7700:
[----:B------:R-:W-:Y:S01]  /*0b60*/  HFMA2.MMA R8, -RZ, RZ, 0, 1.1920928955078125e-07 ;  /* 0x00000002ff087435 */ /* 0x000fe200000001ff */
[----:B------:R-:W-:Y:S01]  /*0b70*/  MOV R7, 0x1f ;  /* 0x0000001f00077802 */ /* 0x000fe20000000f00 */
[----:B------:R-:W-:Y:S01]  /*0b80*/  IMAD.MOV.U32 R10, RZ, RZ, -0x1 ;  /* 0xffffffffff0a7424 */ /* 0x000fe200078e00ff */
[----:B------:R-:W-:-:S03]  /*0b90*/  MOV R2, 0xbb0 ;  /* 0x00000bb000027802 */ /* 0x000fc60000000f00 */
[----:B012---:R-:W-:Y:S05]  /*0ba0*/  CALL.REL.NOINC `($__internal_110_$__cuda_sm70_shflsync_bfly_p) ;  /* 0x0000034000007944 */ /* 0x007fea0003c00000 */
[----:B0-----:R-:W-:Y:S01]  /*0bb0*/  HFMA2.MMA R8, -RZ, RZ, 0, 2.384185791015625e-07 ;  /* 0x00000004ff087435 */ /* 0x001fe200000001ff */
[----:B-1----:R-:W-:Y:S01]  /*0bc0*/  FADD.FTZ R9, R9, R7 ;  /* 0x0000000709097221 */ /* 0x002fe20000010000 */
[----:B------:R-:W-:Y:S01]  /*0bd0*/  MOV R7, 0x1f ;  /* 0x0000001f00077802 */ /* 0x000fe20000000f00 */
[----:B------:R-:W-:Y:S01]  /*0be0*/  IMAD.MOV.U32 R10, RZ, RZ, -0x1 ;  /* 0xffffffffff0a7424 */ /* 0x000fe200078e00ff */
[----:B------:R-:W-:-:S02]  /*0bf0*/  MOV R2, 0xc10 ;  /* 0x00000c1000027802 */ /* 0x000fc40000000f00 */
[----:B------:R-:W-:Y:S05]  /*0c00*/  CALL.REL.NOINC `($__internal_110_$__cuda_sm70_shflsync_bfly_p) ;  /* 0x000002e000007944 */ /* 0x000fea0003c00000 */
[----:B0-----:R-:W-:Y:S01]  /*0c10*/  HFMA2.MMA R8, -RZ, RZ, 0, 4.76837158203125e-07 ;  /* 0x00000008ff087435 */ /* 0x001fe200000001ff */
[----:B-1----:R-:W-:Y:S01]  /*0c20*/  FADD.FTZ R9, R9, R7 ;  /* 0x0000000709097221 */ /* 0x002fe20000010000 */
[----:B------:R-:W-:Y:S01]  /*0c30*/  MOV R7, 0x1f ;  /* 0x0000001f00077802 */ /* 0x000fe20000000f00 */
[----:B------:R-:W-:Y:S01]  /*0c40*/  IMAD.MOV.U32 R10, RZ, RZ, -0x1 ;  /* 0xffffffffff0a7424 */ /* 0x000fe200078e00ff */
[----:B------:R-:W-:-:S02]  /*0c50*/  MOV R2, 0xc70 ;  /* 0x00000c7000027802 */ /* 0x000fc40000000f00 */
[----:B------:R-:W-:Y:S05]  /*0c60*/  CALL.REL.NOINC `($__internal_110_$__cuda_sm70_shflsync_bfly_p) ;  /* 0x0000028000007944 */ /* 0x000fea0003c00000 */
[----:B-1----:R-:W-:Y:S01]  /*0c70*/  FADD.FTZ R6, R9, R7 ;  /* 0x0000000709067221 */ /* 0x002fe20000010000 */
[----:B0-----:R-:W-:Y:S01]  /*0c80*/  HFMA2.MMA R8, -RZ, RZ, 0, 9.5367431640625e-07 ;  /* 0x00000010ff087435 */ /* 0x001fe200000001ff */
[----:B------:R-:W-:Y:S01]  /*0c90*/  MOV R7, 0x1f ;  /* 0x0000001f00077802 */ /* 0x000fe20000000f00 */
[----:B------:R-:W-:Y:S01]  /*0ca0*/  IMAD.MOV.U32 R10, RZ, RZ, -0x1 ;  /* 0xffffffffff0a7424 */ /* 0x000fe200078e00ff */
[----:B------:R-:W-:-:S02]  /*0cb0*/  MOV R2, 0xce0 ;  /* 0x00000ce000027802 */ /* 0x000fc40000000f00 */
[----:B------:R-:W-:Y:S02]  /*0cc0*/  MOV R9, R6 ;  /* 0x0000000600097202 */ /* 0x000fe40000000f00 */
[----:B------:R-:W-:Y:S05]  /*0cd0*/  CALL.REL.NOINC `($__internal_110_$__cuda_sm70_shflsync_bfly_p) ;  /* 0x0000021000007944 */ /* 0x000fea0003c00000 */
[----:B0-----:R-:W-:Y:S01]  /*0ce0*/  HFMA2.MMA R8, -RZ, RZ, 0, 5.9604644775390625e-08 ;  /* 0x00000001ff087435 */ /* 0x001fe200000001ff */
[----:B-1----:R-:W-:Y:S01]  /*0cf0*/  MOV R5, R7 ;  /* 0x0000000700057202 */ /* 0x002fe20000000f00 */
[----:B------:R-:W-:Y:S01]  /*0d00*/  IMAD.MOV.U32 R9, RZ, RZ, R4 ;  /* 0x000000ffff097224 */ /* 0x000fe200078e0004 */
[----:B------:R-:W-:Y:S01]  /*0d10*/  MOV R7, 0x1f ;  /* 0x0000001f00077802 */ /* 0x000fe20000000f00 */
[----:B------:R-:W-:Y:S01]  /*0d20*/  IMAD.MOV.U32 R10, RZ, RZ, -0x1 ;  /* 0xffffffffff0a7424 */ /* 0x000fe200078e00ff */
[----:B------:R-:W-:Y:S02]  /*0d30*/  MOV R2, 0xd50 ;  /* 0x00000d5000027802 */ /* 0x000fe40000000f00 */
[----:B------:R-:W-:Y:S05]  /*0d40*/  CALL.REL.NOINC `($__internal_110_$__cuda_sm70_shflsync_bfly_p) ;  /* 0x000001a000007944 */ /* 0x000fea0003c00000 */
[----:B0-----:R-:W-:Y:S01]  /*0d50*/  HFMA2.MMA R8, -RZ, RZ, 0, 1.1920928955078125e-07 ;  /* 0x00000002ff087435 */ /* 0x001fe200000001ff */
[----:B-1----:R-:W-:Y:S01]  /*0d60*/  FADD.FTZ R9, R4, R7 ;  /* 0x0000000704097221 */ /* 0x002fe20000010000 */
[----:B------:R-:W-:Y:S01]  /*0d70*/  MOV R7, 0x1f ;  /* 0x0000001f00077802 */ /* 0x000fe20000000f00 */
[----:B------:R-:W-:Y:S01]  /*0d80*/  IMAD.MOV.U32 R10, RZ, RZ, -0x1 ;  /* 0xffffffffff0a7424 */ /* 0x000fe200078e00ff */
[----:B------:R-:W-:Y:S02]  /*0d90*/  MOV R2, 0xdb0 ;  /* 0x00000db000027802 */ /* 0x000fe40000000f00 */
[----:B------:R-:W-:Y:S05]  /*0da0*/  CALL.REL.NOINC `($__internal_110_$__cuda_sm70_shflsync_bfly_p) ;  /* 0x0000014000007944 */ /* 0x000fea0003c00000 */
        /* <DEDUP_REMOVED lines=12> */
[----:B0-----:R-:W-:Y:S01]  /*0e70*/  HFMA2.MMA R8, -RZ, RZ, 0, 9.5367431640625e-07 ;  /* 0x00000010ff087435 */ /* 0x001fe200000001ff */
[----:B-1----:R-:W-:Y:S01]  /*0e80*/  FADD.FTZ R9, R9, R7 ;  /* 0x0000000709097221 */ /* 0x002fe20000010000 */
[----:B------:R-:W-:Y:S01]  /*0e90*/  MOV R7, 0x1f ;  /* 0x0000001f00077802 */ /* 0x000fe20000000f00 */
[----:B------:R-:W-:Y:S01]  /*0ea0*/  IMAD.MOV.U32 R10, RZ, RZ, -0x1 ;  /* 0xffffffffff0a7424 */ /* 0x000fe200078e00ff */
[----:B------:R-:W-:-:S02]  /*0eb0*/  MOV R2, 0xed0 ;  /* 0x00000ed000027802 */ /* 0x000fc40000000f00 */
[----:B------:R-:W-:Y:S05]  /*0ec0*/  CALL.REL.NOINC `($__internal_110_$__cuda_sm70_shflsync_bfly_p) ;  /* 0x0000002000007944 */ /* 0x000fea0003c00000 */
[----:B-1----:R-:W-:Y:S01]  /*0ed0*/  MOV R4, R7 ;  /* 0x0000000700047202 */ /* 0x002fe20000000f00 */
[----:B0-----:R-:W-:Y:S05]  /*0ee0*/  BRA `(.L_x_7705) ;  /* 0xfffffa6000007947 */ /* 0x001fea000383ffff */
        .weak           $__internal_110_$__cuda_sm70_shflsync_bfly_p
        .type           $__internal_110_$__cuda_sm70_shflsync_bfly_p,@function
        .size           $__internal_110_$__cuda_sm70_shflsync_bfly_p,(.L_x_12986 - $__internal_110_$__cuda_sm70_shflsync_bfly_p)
$__internal_110_$__cuda_sm70_shflsync_bfly_p:
[----:B------:R-:W-:Y:S01]  /*0ef0*/  HFMA2.MMA R3, -RZ, RZ, 0, 0 ;  /* 0x00000000ff037435 */ /* 0x000fe200000001ff */
[----:B------:R-:W-:Y:S04]  /*0f00*/  WARPSYNC R10 ;  /* 0x0000000a00007348 */ /* 0x000fe80003800000 */
[----:B------:R0:W1:Y:S01]  /*0f10*/  SHFL.BFLY PT, R7, R9, R8, R7 ;  /* 0x0c00000809077389 */ /* 0x00006200000e0007 */
[----:B------:R-:W-:Y:S05]  /*0f20*/  RET.REL.NODEC R2 `(_ZN10layer_norm22ln_bwd_finalize_kernelINS_22Kernel_traits_finalizeILj7168Ef6__halfS2_S2_fjLb0ELj1024ELj4ENS_18Kernel_traits_baseILj7168EfS2_S2_S2_fjLj1024EEEEELb0ELb0EEEvNS_9BwdParamsE) ;  /* 0xfffff0d002007950 */ /* 0x000fea0003c3ffff */
.L_x_7706:
        /* <DEDUP_REMOVED lines=13> */
.L_x_12986:


//--------------------- .text._ZN10layer_norm13ln_bwd_kernelINS_13Kernel_traitsIf6__halfS2_S2_fjLj7168ELj1ELj1ELj8ELj8ENS_18Kernel_traits_baseILj7168EfS2_S2_S2_fjLj256EEEEELb1ELb0ELb1ELb0EEEvNS_9BwdParamsE --------------------------
	.section	.text._ZN10layer_norm13ln_bwd_kernelINS_13Kernel_traitsIf6__halfS2_S2_fjLj7168ELj1ELj1ELj8ELj8ENS_18Kernel_traits_baseILj7168EfS2_S2_S2_fjLj256EEEEELb1ELb0ELb1ELb0EEEvNS_9BwdParamsE,"ax",@progbits
	.sectioninfo	@"SHI_REGISTERS=202"
	.align	128
        .global         _ZN10layer_norm13ln_bwd_kernelINS_13Kernel_traitsIf6__halfS2_S2_fjLj7168ELj1ELj1ELj8ELj8ENS_18Kernel_traits_baseILj7168EfS2_S2_S2_fjLj256EEEEELb1ELb0ELb1ELb0EEEvNS_9BwdParamsE
        .type           _ZN10layer_norm13ln_bwd_kernelINS_13Kernel_traitsIf6__halfS2_S2_fjLj7168ELj1ELj1ELj8ELj8ENS_18Kernel_traits_baseILj7168EfS2_S2_S2_fjLj256EEEEELb1ELb0ELb1ELb0EEEvNS_9BwdParamsE,@function
        .size           _ZN10layer_norm13ln_bwd_kernelINS_13Kernel_traitsIf6__halfS2_S2_fjLj7168ELj1ELj1ELj8ELj8ENS_18Kernel_traits_baseILj7168EfS2_S2_S2_fjLj256EEEEELb1ELb0ELb1ELb0EEEvNS_9BwdParamsE,(.L_x_12987 - _ZN10layer_norm13ln_bwd_kernelINS_13Kernel_traitsIf6__halfS2_S2_fjLj7168ELj1ELj1ELj8ELj8ENS_18Kernel_traits_baseILj7168EfS2_S2_S2_fjLj256EEEEELb1ELb0ELb1ELb0EEEvNS_9BwdParamsE)
        .other          _ZN10layer_norm13ln_bwd_kernelINS_13Kernel_traitsIf6__halfS2_S2_fjLj7168ELj1ELj1ELj8ELj8ENS_18Kernel_traits_baseILj7168EfS2_S2_S2_fjLj256EEEEELb1ELb0ELb1ELb0EEEvNS_9BwdParamsE,@"STO_CUDA_ENTRY STV_DEFAULT"
_ZN10layer_norm13ln_bwd_kernelINS_13Kernel_traitsIf6__halfS2_S2_fjLj7168ELj1ELj1ELj8ELj8ENS_18Kernel_traits_baseILj7168EfS2_S2_S2_fjLj256EEEEELb1ELb0ELb1ELb0EEEvNS_9BwdParamsE:
.text._ZN10layer_norm13ln_bwd_kernelINS_13Kernel_traitsIf6__halfS2_S2_fjLj7168ELj1ELj1ELj8ELj8ENS_18Kernel_traits_baseILj7168EfS2_S2_S2_fjLj256EEEEELb1ELb0ELb1ELb0EEEvNS_9BwdParamsE:
        /* <DEDUP_REMOVED lines=18> */
[C---:B------:R-:W-:Y:S01]  /*0120*/  ISETP.GE.U32.AND P0, PT, R7.reuse, 0x500, PT ;  /* 0x000005000700780c */ /* 0x040fe20003f06070 */
[----:B------:R-:W-:Y:S01]  /*0130*/  @P4 IMAD.MOV.U32 R11, RZ, RZ, 0x10 ;  /* 0x00000010ff0b4424 */ /* 0x000fe200078e00ff */
[C---:B------:R-:W-:Y:S01]  /*0140*/  ISETP.GE.U32.AND P1, PT, R7.reuse, 0x600, PT ;  /* 0x000006000700780c */ /* 0x040fe20003f26070 */
[C---:B------:R-:W-:Y:S01]  /*0150*/  @P6 IMAD.WIDE.U32 R2, R4.reuse, R3, c[0x0][0x1b0] ;  /* 0x00006c0004026625 */ /* 0x040fe200078e0003 */
[----:B------:R-:W-:Y:S01]  /*0160*/  @P6 LOP3.LUT R4, R4, 0x100, RZ, 0xfc, !PT ;  /* 0x0000010004046812 */ /* 0x000fe200078efcff */
[----:B------:R-:W0:Y:S01]  /*0170*/  S2UR UR6, SR_CTAID.X ;  /* 0x00000000000679c3 */ /* 0x000e220000002500 */
[----:B------:R-:W-:-:S02]  /*0180*/  ISETP.GE.U32.AND P2, PT, R7, 0x700, PT ;  /* 0x000007000700780c */ /* 0x000fc40003f46070 */
[----:B------:R-:W-:Y:S01]  /*0190*/  P2R R5, PR, RZ, 0x8 ;  /* 0x00000008ff057803 */ /* 0x000fe20000000000 */
[C---:B------:R-:W-:Y:S01]  /*01a0*/  @P5 IMAD.WIDE.U32 R8, R4.reuse, R9, c[0x0][0x1b0] ;  /* 0x00006c0004085625 */ /* 0x040fe200078e0009 */
[----:B------:R-:W-:Y:S01]  /*01b0*/  @P5 IADD3 R4, R4, 0x100, RZ ;  /* 0x0000010004045810 */ /* 0x000fe20007ffe0ff */
[----:B------:R0:W5:Y:S01]  /*01c0*/  @P6 LDG.E.128 R120, [R2.64] ;  /* 0x0000000402786981 */ /* 0x000162000c1e1d00 */
[----:B------:R-:W-:Y:S01]  /*01d0*/  @P3 MOV R13, 0x10 ;  /* 0x00000010000d3802 */ /* 0x000fe20000000f00 */
[----:B------:R-:W-:Y:S01]  /*01e0*/  @P0 IMAD.MOV.U32 R15, RZ, RZ, 0x10 ;  /* 0x00000010ff0f0424 */ /* 0x000fe200078e00ff */
[----:B------:R-:W-:Y:S01]  /*01f0*/  P2R R5, PR, RZ, 0x4 ;  /* 0x00000004ff057803 */ /* 0x000fe20000000000 */
[C---:B------:R-:W-:Y:S01]  /*0200*/  @P4 IMAD.WIDE.U32 R10, R4.reuse, R11, c[0x0][0x1b0] ;  /* 0x00006c00040a4625 */ /* 0x040fe200078e000b */
[----:B------:R-:W-:Y:S01]  /*0210*/  @P4 IADD3 R4, R4, 0x100, RZ ;  /* 0x0000010004044810 */ /* 0x000fe20007ffe0ff */
[----:B------:R1:W5:Y:S02]  /*0220*/  @P5 LDG.E.128 R116, [R8.64] ;  /* 0x0000000408745981 */ /* 0x000364000c1e1d00 */
[----:B------:R-:W-:Y:S01]  /*0230*/  @P1 IMAD.MOV.U32 R17, RZ, RZ, 0x10 ;  /* 0x00000010ff111424 */ /* 0x000fe200078e00ff */
[----:B------:R-:W-:Y:S01]  /*0240*/  @P2 MOV R5, 0x10 ;  /* 0x0000001000052802 */ /* 0x000fe20000000f00 */
        /* <DEDUP_REMOVED lines=46> */
.L_x_7854:
        /* <DEDUP_REMOVED lines=37> */
.L_x_7711:
[----:B------:R-:W-:Y:S05]  /*0780*/  BSYNC B1 ;  /* 0x0000000000017941 */ /* 0x000fea0003800000 */
.L_x_7710:
        /* <DEDUP_REMOVED lines=11> */
.L_x_7713:
[----:B------:R-:W-:Y:S05]  /*0840*/  BSYNC B1 ;  /* 0x0000000000017941 */ /* 0x000fea0003800000 */
.L_x_7712:
        /* <DEDUP_REMOVED lines=11> */
.L_x_7715:
[----:B------:R-:W-:Y:S05]  /*0900*/  BSYNC B1 ;  /* 0x0000000000017941 */ /* 0x000fea0003800000 */
.L_x_7714:
        /* <DEDUP_REMOVED lines=11> */
.L_x_7717:
[----:B------:R-:W-:Y:S05]  /*09c0*/  BSYNC B1 ;  /* 0x0000000000017941 */ /* 0x000fea0003800000 */
.L_x_7716:
        /* <DEDUP_REMOVED lines=10> */
.L_x_7719:
[----:B------:R-:W-:Y:S05]  /*0a70*/  BSYNC B1 ;  /* 0x0000000000017941 */ /* 0x000fea0003800000 */
.L_x_7718:
        /* <DEDUP_REMOVED lines=10> */
.L_x_7721:
[----:B------:R-:W-:Y:S05]  /*0b20*/  BSYNC B1 ;  /* 0x0000000000017941 */ /* 0x000fea0003800000 */
.L_x_7720:
        /* <DEDUP_REMOVED lines=10> */
[----:B------:R-:W-:Y:S01]  /*0bd0*/  MOV R136, RZ ;  /* 0x000000ff00887202 */ /* 0x000fe20000000f00 */
[----:B------:R-:W-:Y:S05]  /*0be0*/  BRA `(.L_x_7722) ;  /* 0x00001b1000007947 */ /* 0x000fea0003800000 */
.L_x_7709:
        /* <DEDUP_REMOVED lines=31> */
[--C-:B--2---:R-:W-:Y:S01]  /*0de0*/  SHF.R.U64 R131, R16, 0x10, R17.reuse ;  /* 0x0000001010837819 */ /* 0x104fe20000001211 */
[----:B------:R-:W-:Y:S01]  /*0df0*/  HADD2.F32 R129, -RZ, R17.H0_H0 ;  /* 0x20000011ff817230 */ /* 0x000fe20000004100 */
[----:B------:R-:W-:Y:S01]  /*0e00*/  SHF.R.U32.HI R128, RZ, 0x10, R17 ;  /* 0x00000010ff807819 */ /* 0x000fe20000011611 */
[----:B------:R-:W-:Y:S01]  /*0e10*/  HADD2.F32 R127, -RZ, R16.H0_H0 ;  /* 0x20000010ff7f7230 */ /* 0x000fe20000004100 */
[----:B---3--:R-:W-:Y:S01]  /*0e20*/  MOV R15, R18 ;  /* 0x00000012000f7202 */ /* 0x008fe20000000f00 */
[----:B------:R-:W-:Y:S01]  /*0e30*/  HADD2.F32 R17, -RZ, R131.H0_H0 ;  /* 0x20000083ff117230 */ /* 0x000fe20000004100 */
[----:B------:R-:W-:Y:S02]  /*0e40*/  SHF.R.U64 R134, R18, 0x10, R19 ;  /* 0x0000001012867819 */ /* 0x000fe40000001213 */
[----:B------:R-:W-:-:S02]  /*0e50*/  FADD.FTZ R16, -R126, R127 ;  /* 0x0000007f7e107221 */ /* 0x000fc40000010100 */
[C---:B------:R-:W-:Y:S01]  /*0e60*/  FADD.FTZ R18, -R126.reuse, R17 ;  /* 0x000000117e127221 */ /* 0x040fe20000010100 */
[----:B------:R-:W-:Y:S01]  /*0e70*/  HADD2.F32 R17, -RZ, R15.H0_H0 ;  /* 0x2000000fff117230 */ /* 0x000fe20000004100 */
[----:B------:R-:W-:Y:S01]  /*0e80*/  IMAD.MOV.U32 R22, RZ, RZ, R19 ;  /* 0x000000ffff167224 */ /* 0x000fe200078e0013 */
[----:B0-----:R-:W-:Y:S01]  /*0e90*/  HADD2.F32 R20, -RZ, R134.H0_H0 ;  /* 0x20000086ff147230 */ /* 0x001fe20000004100 */
[C---:B------:R-:W-:Y:S02]  /*0ea0*/  FMUL.FTZ R15, R5.reuse, R16 ;  /* 0x00000010050f7220 */ /* 0x040fe40000410000 */
[----:B-1----:R-:W-:Y:S02]  /*0eb0*/  FADD.FTZ R124, -R126, R129 ;  /* 0x000000817e7c7221 */ /* 0x002fe40000010100 */
[----:B------:R-:W-:Y:S01]  /*0ec0*/  FMUL.FTZ R16, R5, R18 ;  /* 0x0000001205107220 */ /* 0x000fe20000410000 */
[----:B------:R-:W-:Y:S01]  /*0ed0*/  HADD2.F32 R125, -RZ, R128.H0_H0 ;  /* 0x20000080ff7d7230 */ /* 0x000fe20000004100 */
[-C--:B------:R-:W-:Y:S01]  /*0ee0*/  FMUL.FTZ R18, R120, R17.reuse ;  /* 0x0000001178127220 */ /* 0x080fe20000410000 */
[----:B------:R-:W-:Y:S01]  /*0ef0*/  SHF.R.U32.HI R128, RZ, 0x10, R19 ;  /* 0x00000010ff807819 */ /* 0x000fe20000011613 */
[----:B------:R-:W-:Y:S01]  /*0f00*/  FADD.FTZ R64, R64, R17 ;  /* 0x0000001140407221 */ /* 0x000fe20000010000 */
[----:B------:R-:W-:Y:S01]  /*0f10*/  HADD2.F32 R21, -RZ, R22.H0_H0 ;  /* 0x20000016ff157230 */ /* 0x000fe20000004100 */
[----:B------:R-:W-:-:S02]  /*0f20*/  FFMA.FTZ R92, R15, R17, R92 ;  /* 0x000000110f5c7223 */ /* 0x000fc4000001005c */
[----:B------:R-:W-:Y:S02]  /*0f30*/  FMUL.FTZ R17, R5, R124 ;  /* 0x0000007c05117220 */ /* 0x000fe40000410000 */
[----:B------:R-:W-:Y:S02]  /*0f40*/  FMUL.FTZ R19, R121, R20 ;  /* 0x0000001479137220 */ /* 0x000fe40000410000 */
[----:B------:R-:W-:Y:S02]  /*0f50*/  FADD.FTZ R22, RZ, R18 ;  /* 0x00000012ff167221 */ /* 0x000fe40000010000 */
[----:B------:R-:W-:Y:S01]  /*0f60*/  FFMA.FTZ R124, R15, R18, RZ ;  /* 0x000000120f7c7223 */ /* 0x000fe200000100ff */
[----:B------:R-:W-:Y:S01]  /*0f70*/  HADD2.F32 R128, -RZ, R128.H0_H0 ;  /* 0x20000080ff807230 */ /* 0x000fe20000004100 */
        /* <DEDUP_REMOVED lines=16> */
.L_x_7724:
[----:B------:R-:W-:Y:S05]  /*1080*/  BSYNC B1 ;  /* 0x0000000000017941 */ /* 0x000fea0003800000 */
.L_x_7723:
        /* <DEDUP_REMOVED lines=18> */
[--C-:B--2---:R-:W-:Y:S01]  /*11b0*/  SHF.R.U64 R129, R26, 0x10, R27.reuse ;  /* 0x000000101a817819 */ /* 0x104fe2000000121b */
[----:B------:R-:W-:Y:S01]  /*11c0*/  HADD2.F32 R126, -RZ, R26.H0_H0 ;  /* 0x2000001aff7e7230 */ /* 0x000fe20000004100 */
[----:B---3--:R-:W-:Y:S01]  /*11d0*/  IMAD.MOV.U32 R23, RZ, RZ, R24 ;  /* 0x000000ffff177224 */ /* 0x008fe200078e0018 */
[----:B------:R-:W-:-:S02]  /*11e0*/  SHF.R.U32.HI R128, RZ, 0x10, R27 ;  /* 0x00000010ff807819 */ /* 0x000fc4000001161b */
[----:B------:R-:W-:Y:S01]  /*11f0*/  HADD2.F32 R26, -RZ, R129.H0_H0 ;  /* 0x20000081ff1a7230 */ /* 0x000fe20000004100 */
[--C-:B------:R-:W-:Y:S02]  /*1200*/  SHF.R.U64 R134, R24, 0x10, R25.reuse ;  /* 0x0000001018867819 */ /* 0x100fe40000001219 */
[----:B------:R-:W-:Y:S02]  /*1210*/  MOV R30, R25 ;  /* 0x00000019001e7202 */ /* 0x000fe40000000f00 */
[----:B-1----:R-:W-:Y:S01]  /*1220*/  SHF.R.U32.HI R125, RZ, 0x10, R25 ;  /* 0x00000010ff7d7819 */ /* 0x002fe20000011619 */
[----:B------:R-:W-:Y:S01]  /*1230*/  HADD2.F32 R25, -RZ, R23.H0_H0 ;  /* 0x20000017ff197230 */ /* 0x000fe20000004100 */
[C---:B------:R-:W-:Y:S01]  /*1240*/  FADD.FTZ R126, -R135.reuse, R126 ;  /* 0x0000007e877e7221 */ /* 0x040fe20000010100 */
[----:B------:R-:W-:Y:S01]  /*1250*/  HADD2.F32 R127, -RZ, R27.H0_H0 ;  /* 0x2000001bff7f7230 */ /* 0x000fe20000004100 */
[----:B------:R-:W-:Y:S01]  /*1260*/  FADD.FTZ R24, -R135, R26 ;  /* 0x0000001a87187221 */ /* 0x000fe20000010100 */
[----:B------:R-:W-:Y:S01]  /*1270*/  HADD2.F32 R27, -RZ, R128.H0_H0 ;  /* 0x20000080ff1b7230 */ /* 0x000fe20000004100 */
[----:B------:R-:W-:Y:S01]  /*1280*/  FMUL.FTZ R23, R5, R126 ;  /* 0x0000007e05177220 */ /* 0x000fe20000410000 */
[----:B0-----:R-:W-:Y:S01]  /*1290*/  HADD2.F32 R28, -RZ, R134.H0_H0 ;  /* 0x20000086ff1c7230 */ /* 0x001fe20000004100 */
[----:B------:R-:W-:Y:S01]  /*12a0*/  FMUL.FTZ R26, R116, R25 ;  /* 0x00000019741a7220 */ /* 0x000fe20000410000 */
[----:B------:R-:W-:Y:S01]  /*12b0*/  HADD2.F32 R29, -RZ, R30.H0_H0 ;  /* 0x2000001eff1d7230 */ /* 0x000fe20000004100 */
[----:B------:R-:W-:-:S02]  /*12c0*/  FADD.FTZ R124, -R135, R127 ;  /* 0x0000007f877c7221 */ /* 0x000fc40000010100 */
        /* <DEDUP_REMOVED lines=24> */
.L_x_7726:
[----:B------:R-:W-:Y:S05]  /*1450*/  BSYNC B1 ;  /* 0x0000000000017941 */ /* 0x000fea0003800000 */
.L_x_7725:
        /* <DEDUP_REMOVED lines=24> */
[--C-:B-1----:R-:W-:Y:S01]  /*15e0*/  SHF.R.U64 R125, R32, 0x10, R33.reuse ;  /* 0x00000010207d7819 */ /* 0x102fe20000001221 */
[--C-:B------:R-:W-:Y:S01]  /*15f0*/  IMAD.MOV.U32 R38, RZ, RZ, R33.reuse ;  /* 0x000000ffff267224 */ /* 0x100fe200078e0021 */
[----:B------:R-:W-:Y:S01]  /*1600*/  SHF.R.U32.HI R124, RZ, 0x10, R33 ;  /* 0x00000010ff7c7819 */ /* 0x000fe20000011621 */
[C---:B------:R-:W-:Y:S01]  /*1610*/  FADD.FTZ R32, -R128.reuse, R129 ;  /* 0x0000008180207221 */ /* 0x040fe20000010100 */
[----:B------:R-:W-:Y:S01]  /*1620*/  HADD2.F32 R33, -RZ, R31.H0_H0 ;  /* 0x2000001fff217230 */ /* 0x000fe20000004100 */
[----:B------:R-:W-:Y:S01]  /*1630*/  FADD.FTZ R34, -R128, R35 ;  /* 0x0000002380227221 */ /* 0x000fe20000010100 */
[----:B0-----:R-:W-:Y:S01]  /*1640*/  HADD2.F32 R36, -RZ, R125.H0_H0 ;  /* 0x2000007dff247230 */ /* 0x001fe20000004100 */
[----:B------:R-:W-:-:S02]  /*1650*/  FMUL.FTZ R31, R5, R32 ;  /* 0x00000020051f7220 */ /* 0x000fc40000410000 */
[----:B------:R-:W-:Y:S02]  /*1660*/  FMUL.FTZ R32, R5, R34 ;  /* 0x0000002205207220 */ /* 0x000fe40000410000 */
[----:B------:R-:W-:Y:S01]  /*1670*/  FMUL.FTZ R34, R112, R33 ;  /* 0x0000002170227220 */ /* 0x000fe20000410000 */
[----:B------:R-:W-:Y:S01]  /*1680*/  HADD2.F32 R127, -RZ, R127.H0_H0 ;  /* 0x2000007fff7f7230 */ /* 0x000fe20000004100 */
[----:B------:R-:W-:Y:S01]  /*1690*/  FADD.FTZ R126, -R128, R135 ;  /* 0x00000087807e7221 */ /* 0x000fe20000010100 */
[----:B------:R-:W-:Y:S01]  /*16a0*/  HADD2.F32 R37, -RZ, R38.H0_H0 ;  /* 0x20000026ff257230 */ /* 0x000fe20000004100 */
        /* <DEDUP_REMOVED lines=23> */
.L_x_7728:
[----:B------:R-:W-:Y:S05]  /*1820*/  BSYNC B1 ;  /* 0x0000000000017941 */ /* 0x000fea0003800000 */
.L_x_7727:
        /* <DEDUP_REMOVED lines=23> */
[--C-:B-1----:R-:W-:Y:S01]  /*19a0*/  SHF.R.U64 R135, R124, 0x10, R125.reuse ;  /* 0x000000107c877819 */ /* 0x102fe2000000127d */
[----:B------:R-:W-:Y:S01]  /*19b0*/  HADD2.F32 R124, -RZ, R140.H0_H0 ;  /* 0x2000008cff7c7230 */ /* 0x000fe20000004100 */
[--C-:B------:R-:W-:Y:S01]  /*19c0*/  IMAD.MOV.U32 R134, RZ, RZ, R125.reuse ;  /* 0x000000ffff867224 */ /* 0x100fe200078e007d */
[----:B------:R-:W-:Y:S01]  /*19d0*/  SHF.R.U32.HI R126, RZ, 0x10, R125 ;  /* 0x00000010ff7e7819 */ /* 0x000fe2000001167d */
[C---:B------:R-:W-:Y:S01]  /*19e0*/  FADD.FTZ R142, -R141.reuse, R142 ;  /* 0x0000008e8d8e7221 */ /* 0x040fe20000010100 */
[----:B------:R-:W-:Y:S01]  /*19f0*/  HADD2.F32 R125, -RZ, R39.H0_H0 ;  /* 0x20000027ff7d7230 */ /* 0x000fe20000004100 */
[----:B------:R-:W-:-:S02]  /*1a00*/  FADD.FTZ R140, -R141, R144 ;  /* 0x000000908d8c7221 */ /* 0x000fc40000010100 */
[----:B0-----:R-:W-:Y:S01]  /*1a10*/  FADD.FTZ R128, -R141, R124 ;  /* 0x0000007c8d807221 */ /* 0x001fe20000010100 */
[----:B------:R-:W-:Y:S01]  /*1a20*/  HADD2.F32 R124, -RZ, R135.H0_H0 ;  /* 0x20000087ff7c7230 */ /* 0x000fe20000004100 */
[C---:B------:R-:W-:Y:S01]  /*1a30*/  FMUL.FTZ R39, R5.reuse, R142 ;  /* 0x0000008e05277220 */ /* 0x040fe20000410000 */
[----:B------:R-:W-:Y:S01]  /*1a40*/  HADD2.F32 R146, -RZ, R127.H0_H0 ;  /* 0x2000007fff927230 */ /* 0x000fe20000004100 */
[----:B------:R-:W-:Y:S02]  /*1a50*/  FMUL.FTZ R140, R5, R140 ;  /* 0x0000008c058c7220 */ /* 0x000fe40000410000 */
[----:B------:R-:W-:Y:S01]  /*1a60*/  FMUL.FTZ R142, R108, R125 ;  /* 0x0000007d6c8e7220 */ /* 0x000fe20000410000 */
[----:B------:R-:W-:Y:S01]  /*1a70*/  HADD2.F32 R127, -RZ, R134.H0_H0 ;  /* 0x20000086ff7f7230 */ /* 0x000fe20000004100 */
[----:B------:R-:W-:Y:S02]  /*1a80*/  FADD.FTZ R53, R53, R124 ;  /* 0x0000007c35357221 */ /* 0x000fe40000010000 */
[----:B------:R-:W-:-:S02]  /*1a90*/  FFMA.FTZ R81, R140, R124, R81 ;  /* 0x0000007c8c517223 */ /* 0x000fc40000010051 */
[----:B------:R-:W-:Y:S02]  /*1aa0*/  FMUL.FTZ R143, R109, R124 ;  /* 0x0000007c6d8f7220 */ /* 0x000fe40000410000 */
[----:B------:R-:W-:Y:S02]  /*1ab0*/  FADD.FTZ R146, -R141, R146 ;  /* 0x000000928d927221 */ /* 0x000fe40000010100 */
[----:B------:R-:W-:Y:S02]  /*1ac0*/  FADD.FTZ R124, R131, R142 ;  /* 0x0000008e837c7221 */ /* 0x000fe40000010000 */
[C---:B------:R-:W-:Y:S01]  /*1ad0*/  FFMA.FTZ R136, R39.reuse, R142, R136 ;  /* 0x0000008e27887223 */ /* 0x040fe20000010088 */
[----:B------:R-:W-:Y:S01]  /*1ae0*/  HADD2.F32 R126, -RZ, R126.H0_H0 ;  /* 0x2000007eff7e7230 */ /* 0x000fe20000004100 */
[----:B------:R-:W-:Y:S02]  /*1af0*/  FADD.FTZ R52, R52, R125 ;  /* 0x0000007d34347221 */ /* 0x000fe40000010000 */
        /* <DEDUP_REMOVED lines=15> */
.L_x_7730:
[----:B------:R-:W-:Y:S05]  /*1bf0*/  BSYNC B1 ;  /* 0x0000000000017941 */ /* 0x000fea0003800000 */
.L_x_7729:
        /* <DEDUP_REMOVED lines=59> */
.L_x_7732:
[----:B------:R-:W-:Y:S05]  /*1fb0*/  BSYNC B1 ;  /* 0x0000000000017941 */ /* 0x000fea0003800000 */
.L_x_7731:
        /* <DEDUP_REMOVED lines=59> */
.L_x_7734:
[----:B------:R-:W-:Y:S05]  /*2370*/  BSYNC B1 ;  /* 0x0000000000017941 */ /* 0x000fea0003800000 */
.L_x_7733:
        /* <DEDUP_REMOVED lines=14> */
[--C-:B--2---:R-:W-:Y:S01]  /*2460*/  SHF.R.U32.HI R135, RZ, 0x10, R125.reuse ;  /* 0x00000010ff877819 */ /* 0x104fe2000001167d */
[----:B------:R-:W-:Y:S01]  /*2470*/  HADD2.F32 R134, -RZ, R125.H0_H0 ;  /* 0x2000007dff867230 */ /* 0x000fe20000004100 */
[----:B------:R-:W-:Y:S01]  /*2480*/  SHF.R.U64 R137, R124, 0x10, R125 ;  /* 0x000000107c897819 */ /* 0x000fe2000000127d */
[----:B------:R-:W-:Y:S01]  /*2490*/  HADD2.F32 R130, -RZ, R124.H0_H0 ;  /* 0x2000007cff827230 */ /* 0x000fe20000004100 */
[----:B---3--:R-:W-:Y:S01]  /*24a0*/  MOV R128, R126 ;  /* 0x0000007e00807202 */ /* 0x008fe20000000f00 */
[----:B------:R-:W-:Y:S01]  /*24b0*/  HADD2.F32 R125, -RZ, R135.H0_H0 ;  /* 0x20000087ff7d7230 */ /* 0x000fe20000004100 */
[----:B------:R-:W-:Y:S01]  /*24c0*/  SHF.R.U64 R138, R126, 0x10, R127 ;  /* 0x000000107e8a7819 */ /* 0x000fe2000000127f */
[----:B------:R-:W-:Y:S01]  /*24d0*/  HADD2.F32 R124, -RZ, R137.H0_H0 ;  /* 0x20000089ff7c7230 */ /* 0x000fe20000004100 */
[----:B------:R-:W-:-:S02]  /*24e0*/  FADD.FTZ R130, -R139, R130 ;  /* 0x000000828b827221 */ /* 0x000fc40000010100 */
[C---:B------:R-:W-:Y:S01]  /*24f0*/  FADD.FTZ R184, -R139.reuse, R125 ;  /* 0x0000007d8bb87221 */ /* 0x040fe20000010100 */
[----:B------:R-:W-:Y:S01]  /*2500*/  HADD2.F32 R125, -RZ, R128.H0_H0 ;  /* 0x20000080ff7d7230 */ /* 0x000fe20000004100 */
[--C-:B------:R-:W-:Y:S01]  /*2510*/  IMAD.MOV.U32 R129, RZ, RZ, R127.reuse ;  /* 0x000000ffff817224 */ /* 0x100fe200078e007f */
[----:B------:R-:W-:Y:S01]  /*2520*/  HADD2.F32 R126, -RZ, R138.H0_H0 ;  /* 0x2000008aff7e7230 */ /* 0x000fe20000004100 */
[----:B------:R-:W-:Y:S02]  /*2530*/  FADD.FTZ R124, -R139, R124 ;  /* 0x0000007c8b7c7221 */ /* 0x000fe40000010100 */
[C---:B------:R-:W-:Y:S02]  /*2540*/  FMUL.FTZ R163, R5.reuse, R130 ;  /* 0x0000008205a37220 */ /* 0x040fe40000410000 */
[----:B------:R-:W-:Y:S01]  /*2550*/  FMUL.FTZ R166, R96, R125 ;  /* 0x0000007d60a67220 */ /* 0x000fe20000410000 */
[----:B------:R-:W-:Y:S01]  /*2560*/  SHF.R.U32.HI R127, RZ, 0x10, R127 ;  /* 0x00000010ff7f7819 */ /* 0x000fe2000001167f */
[----:B------:R-:W-:Y:S01]  /*2570*/  HADD2.F32 R129, -RZ, R129.H0_H0 ;  /* 0x20000081ff817230 */ /* 0x000fe20000004100 */
[----:B------:R-:W-:-:S02]  /*2580*/  FMUL.FTZ R164, R5, R124 ;  /* 0x0000007c05a47220 */ /* 0x000fc40000410000 */
[----:B------:R-:W-:Y:S02]  /*2590*/  FADD.FTZ R134, -R139, R134 ;  /* 0x000000868b867221 */ /* 0x000fe40000010100 */
        /* <DEDUP_REMOVED lines=22> */
.L_x_7722:
[----:B0-----:R-:W-:Y:S05]  /*2700*/  BSYNC B0 ;  /* 0x0000000000007941 */ /* 0x001fea0003800000 */
.L_x_7708:
[----:B------:R-:W-:Y:S02]  /*2710*/  LOP3.LUT P3, RZ, R4, 0xff, RZ, 0xc0, !PT ;  /* 0x000000ff04ff7812 */ /* 0x000fe4000786c0ff */
[----:B-1----:R-:W-:-:S04]  /*2720*/  SHF.R.U32.HI R126, RZ, 0x5, R0 ;  /* 0x00000005ff7e7819 */ /* 0x002fc80000011600 */
[----:B------:R-:W-:-:S07]  /*2730*/  LOP3.LUT R196, R126, 0x7fffff8, RZ, 0xc0, !PT ;  /* 0x07fffff87ec47812 */ /* 0x000fce00078ec0ff */
[----:B------:R-:W-:Y:S02]  /*2740*/  @!P3 IADD3 R196, R196, 0x8, RZ ;  /* 0x00000008c4c4b810 */ /* 0x000fe40007ffe0ff */
[----:B------:R-:W-:Y:S01]  /*2750*/  LOP3.LUT P3, RZ, R0, 0x1f, RZ, 0xc0, !PT ;  /* 0x0000001f00ff7812 */ /* 0x000fe2000786c0ff */
[----:B------:R-:W-:Y:S10]  /*2760*/  BRA.DIV ~URZ, `(.L_x_7735) ;  /* 0x00003ca27f007947 */ /* 0x000ff4000b800000 */
[----:B------:R0:W1:Y:S02]  /*2770*/  SHFL.DOWN PT, R128, R131, 0x10, 0x1f ;  /* 0x0a001f0083807f89 */ /* 0x00006400000e0000 */
.L_x_7855:
        /* <DEDUP_REMOVED lines=18> */
.L_x_7856:
        /* <DEDUP_REMOVED lines=50> */
.L_x_7740:
        /* <DEDUP_REMOVED lines=11> */
.L_x_7741:
[----:B------:R-:W-:Y:S05]  /*2c70*/  BSYNC B1 ;  /* 0x0000000000017941 */ /* 0x000fea0003800000 */
.L_x_7739:
        /* <DEDUP_REMOVED lines=17> */
.L_x_7743:
[----:B------:R-:W-:-:S04]  /*2d90*/  ISETP.NE.AND P6, PT, R2, RZ, PT ;  /* 0x000000ff0200720c */ /* 0x000fc80003fc5270 */
[----:B------:R-:W-:-:S05]  /*2da0*/  FSEL R125, R129, RZ, !P6 ;  /* 0x000000ff817d7208 */ /* 0x000fca0007000000 */
[----:B------:R-:W-:Y:S01]  /*2db0*/  FFMA.FTZ R124, R16, R130, R125 ;  /* 0x00000082107c7223 */ /* 0x000fe2000001007d */
[----:B------:R-:W-:-:S03]  /*2dc0*/  @P4 SHF.R.U64 R125, R182, 0x10, R183 ;  /* 0x00000010b67d4819 */ /* 0x000fc600000012b7 */
[----:B------:R-:W-:Y:S02]  /*2dd0*/  FADD.FTZ R124, R19, -R124 ;  /* 0x8000007c137c7221 */ /* 0x000fe40000010000 */
[----:B------:R-:W-:Y:S02]  /*2de0*/  @P4 HADD2.F32 R125, -RZ, R125.H0_H0 ;  /* 0x2000007dff7d4230 */ /* 0x000fe40000004100 */
[----:B------:R-:W-:-:S04]  /*2df0*/  FMUL.FTZ R124, R5, R124 ;  /* 0x0000007c057c7220 */ /* 0x000fc80000410000 */
[----:B------:R-:W-:Y:S02]  /*2e00*/  @P4 FADD.FTZ R124, R124, R125 ;  /* 0x0000007d7c7c4221 */ /* 0x000fe40000010000 */
.L_x_7744:
[----:B------:R-:W-:Y:S05]  /*2e10*/  BSYNC B1 ;  /* 0x0000000000017941 */ /* 0x000fea0003800000 */
.L_x_7742:
        /* <DEDUP_REMOVED lines=14> */
.L_x_7746:
[----:B------:R-:W-:-:S04]  /*2f00*/  ISETP.NE.AND P6, PT, R2, RZ, PT ;  /* 0x000000ff0200720c */ /* 0x000fc80003fc5270 */
[----:B------:R-:W-:-:S05]  /*2f10*/  FSEL R125, R129, RZ, !P6 ;  /* 0x000000ff817d7208 */ /* 0x000fca0007000000 */
[----:B------:R-:W-:-:S04]  /*2f20*/  FFMA.FTZ R125, R17, R130, R125 ;  /* 0x00000082117d7223 */ /* 0x000fc8000001007d */
[----:B------:R-:W-:Y:S01]  /*2f30*/  FADD.FTZ R124, R20, -R125 ;  /* 0x8000007d147c7221 */ /* 0x000fe20000010000 */
[----:B------:R-:W-:-:S03]  /*2f40*/  @P4 HADD2.F32 R125, -RZ, R183.H0_H0 ;  /* 0x200000b7ff7d4230 */ /* 0x000fc60000004100 */
[----:B------:R-:W-:-:S04]  /*2f50*/  FMUL.FTZ R124, R5, R124 ;  /* 0x0000007c057c7220 */ /* 0x000fc80000410000 */
[----:B------:R-:W-:Y:S02]  /*2f60*/  @P4 FADD.FTZ R124, R124, R125 ;  /* 0x0000007d7c7c4221 */ /* 0x000fe40000010000 */
.L_x_7747:
[----:B------:R-:W-:Y:S05]  /*2f70*/  BSYNC B1 ;  /* 0x0000000000017941 */ /* 0x000fea0003800000 */
.L_x_7745:
        /* <DEDUP_REMOVED lines=15> */
.L_x_7749:
[----:B------:R-:W-:Y:S02]  /*3070*/  ISETP.NE.AND P6, PT, R2, RZ, PT ;  /* 0x000000ff0200720c */ /* 0x000fe40003fc5270 */
[----:B------:R-:W-:Y:S02]  /*3080*/  @P4 SHF.R.U32.HI R126, RZ, 0x10, R183 ;  /* 0x00000010ff7e4819 */ /* 0x000fe400000116b7 */
[----:B------:R-:W-:-:S05]  /*3090*/  FSEL R125, R129, RZ, !P6 ;  /* 0x000000ff817d7208 */ /* 0x000fca0007000000 */
[----:B------:R-:W-:-:S04]  /*30a0*/  FFMA.FTZ R125, R21, R130, R125 ;  /* 0x00000082157d7223 */ /* 0x000fc8000001007d */
[----:B------:R-:W-:Y:S01]  /*30b0*/  FADD.FTZ R124, R22, -R125 ;  /* 0x8000007d167c7221 */ /* 0x000fe20000010000 */
[----:B------:R-:W-:-:S03]  /*30c0*/  @P4 HADD2.F32 R125, -RZ, R126.H0_H0 ;  /* 0x2000007eff7d4230 */ /* 0x000fc60000004100 */
[----:B------:R-:W-:-:S04]  /*30d0*/  FMUL.FTZ R124, R5, R124 ;  /* 0x0000007c057c7220 */ /* 0x000fc80000410000 */
[----:B------:R-:W-:Y:S02]  /*30e0*/  @P4 FADD.FTZ R124, R124, R125 ;  /* 0x0000007d7c7c4221 */ /* 0x000fe40000010000 */
.L_x_7750:
[----:B------:R-:W-:Y:S05]  /*30f0*/  BSYNC B1 ;  /* 0x0000000000017941 */ /* 0x000fea0003800000 */
.L_x_7748:
        /* <DEDUP_REMOVED lines=16> */
.L_x_7751:
        /* <DEDUP_REMOVED lines=11> */
.L_x_7753:
[----:B------:R-:W-:Y:S05]  /*32b0*/  BSYNC B1 ;  /* 0x0000000000017941 */ /* 0x000fea0003800000 */
.L_x_7752:
[----:B------:R-:W-:Y:S02]  /*32c0*/  IADD3 R6, R6, 0x100, RZ ;  /* 0x0000010006067810 */ /* 0x000fe40007ffe0ff */
[----:B------:R-:W-:Y:S02]  /*32d0*/  IADD3 R128, R128, 0x100, RZ ;  /* 0x0000010080807810 */ /* 0x000fe40007ffe0ff */
.L_x_7738:
[----:B------:R-:W-:Y:S05]  /*32e0*/  BSYNC B0 ;  /* 0x0000000000007941 */ /* 0x000fea0003800000 */
.L_x_7737:
        /* <DEDUP_REMOVED lines=15> */
.L_x_7757:
        /* <DEDUP_REMOVED lines=9> */
.L_x_7758:
[----:B------:R-:W-:Y:S05]  /*3470*/  BSYNC B1 ;  /* 0x0000000000017941 */ /* 0x000fea0003800000 */
.L_x_7756:
        /* <DEDUP_REMOVED lines=17> */
.L_x_7760:
[----:B------:R-:W-:Y:S01]  /*3590*/  FFMA.FTZ R124, R24, R130, R127 ;  /* 0x00000082187c7223 */ /* 0x000fe2000001007f */
[----:B------:R-:W-:-:S03]  /*35a0*/  @P4 SHF.R.U64 R125, R180, 0x10, R181 ;  /* 0x00000010b47d4819 */ /* 0x000fc600000012b5 */
[----:B------:R-:W-:Y:S02]  /*35b0*/  FADD.FTZ R124, R27, -R124 ;  /* 0x8000007c1b7c7221 */ /* 0x000fe40000010000 */
[----:B------:R-:W-:Y:S02]  /*35c0*/  @P4 HADD2.F32 R125, -RZ, R125.H0_H0 ;  /* 0x2000007dff7d4230 */ /* 0x000fe40000004100 */
[----:B------:R-:W-:-:S04]  /*35d0*/  FMUL.FTZ R124, R5, R124 ;  /* 0x0000007c057c7220 */ /* 0x000fc80000410000 */
[----:B------:R-:W-:Y:S02]  /*35e0*/  @P4 FADD.FTZ R124, R124, R125 ;  /* 0x0000007d7c7c4221 */ /* 0x000fe40000010000 */
.L_x_7761:
[----:B------:R-:W-:Y:S05]  /*35f0*/  BSYNC B1 ;  /* 0x0000000000017941 */ /* 0x000fea0003800000 */
.L_x_7759:
        /* <DEDUP_REMOVED lines=14> */
.L_x_7763:
[----:B------:R-:W-:-:S04]  /*36e0*/  FFMA.FTZ R125, R25, R130, R127 ;  /* 0x00000082197d7223 */ /* 0x000fc8000001007f */
[----:B------:R-:W-:Y:S01]  /*36f0*/  FADD.FTZ R124, R28, -R125 ;  /* 0x8000007d1c7c7221 */ /* 0x000fe20000010000 */
[----:B------:R-:W-:-:S03]  /*3700*/  @P4 HADD2.F32 R125, -RZ, R181.H0_H0 ;  /* 0x200000b5ff7d4230 */ /* 0x000fc60000004100 */
[----:B------:R-:W-:-:S04]  /*3710*/  FMUL.FTZ R124, R5, R124 ;  /* 0x0000007c057c7220 */ /* 0x000fc80000410000 */
[----:B------:R-:W-:Y:S02]  /*3720*/  @P4 FADD.FTZ R124, R124, R125 ;  /* 0x0000007d7c7c4221 */ /* 0x000fe40000010000 */
.L_x_7764:
[----:B------:R-:W-:Y:S05]  /*3730*/  BSYNC B1 ;  /* 0x0000000000017941 */ /* 0x000fea0003800000 */
.L_x_7762:
        /* <DEDUP_REMOVED lines=15> */
.L_x_7766:
[----:B------:R-:W-:Y:S01]  /*3830*/  FFMA.FTZ R125, R29, R130, R127 ;  /* 0x000000821d7d7223 */ /* 0x000fe2000001007f */
[----:B------:R-:W-:-:S03]  /*3840*/  @P4 SHF.R.U32.HI R126, RZ, 0x10, R181 ;  /* 0x00000010ff7e4819 */ /* 0x000fc600000116b5 */
[----:B------:R-:W-:Y:S02]  /*3850*/  FADD.FTZ R124, R30, -R125 ;  /* 0x8000007d1e7c7221 */ /* 0x000fe40000010000 */
[----:B------:R-:W-:Y:S02]  /*3860*/  @P4 HADD2.F32 R125, -RZ, R126.H0_H0 ;  /* 0x2000007eff7d4230 */ /* 0x000fe40000004100 */
[----:B------:R-:W-:-:S04]  /*3870*/  FMUL.FTZ R124, R5, R124 ;  /* 0x0000007c057c7220 */ /* 0x000fc80000410000 */
[----:B------:R-:W-:Y:S02]  /*3880*/  @P4 FADD.FTZ R124, R124, R125 ;  /* 0x0000007d7c7c4221 */ /* 0x000fe40000010000 */
.L_x_7767:
[----:B------:R-:W-:Y:S05]  /*3890*/  BSYNC B1 ;  /* 0x0000000000017941 */ /* 0x000fea0003800000 */
.L_x_7765:
        /* <DEDUP_REMOVED lines=16> */
.L_x_7768:
        /* <DEDUP_REMOVED lines=11> */
.L_x_7770:
[----:B------:R-:W-:Y:S05]  /*3a50*/  BSYNC B1 ;  /* 0x0000000000017941 */ /* 0x000fea0003800000 */
.L_x_7769:
[----:B------:R-:W-:Y:S02]  /*3a60*/  IADD3 R6, R6, 0x100, RZ ;  /* 0x0000010006067810 */ /* 0x000fe40007ffe0ff */
[----:B------:R-:W-:Y:S02]  /*3a70*/  IADD3 R128, R128, 0x100, RZ ;  /* 0x0000010080807810 */ /* 0x000fe40007ffe0ff */
.L_x_7755:
[----:B------:R-:W-:Y:S05]  /*3a80*/  BSYNC B0 ;  /* 0x0000000000007941 */ /* 0x000fea0003800000 */
.L_x_7754:
        /* <DEDUP_REMOVED lines=15> */
.L_x_7774:
        /* <DEDUP_REMOVED lines=9> */
.L_x_7775:
[----:B------:R-:W-:Y:S05]  /*3c10*/  BSYNC B1 ;  /* 0x0000000000017941 */ /* 0x000fea0003800000 */
.L_x_7773:
        /* <DEDUP_REMOVED lines=17> */
.L_x_7777:
[----:B------:R-:W-:Y:S01]  /*3d30*/  FFMA.FTZ R124, R32, R130, R127 ;  /* 0x00000082207c7223 */ /* 0x000fe2000001007f */
[----:B------:R-:W-:-:S03]  /*3d40*/  @P4 SHF.R.U64 R125, R178, 0x10, R179 ;  /* 0x00000010b27d4819 */ /* 0x000fc600000012b3 */
[----:B------:R-:W-:Y:S02]  /*3d50*/  FADD.FTZ R124, R35, -R124 ;  /* 0x8000007c237c7221 */ /* 0x000fe40000010000 */
[----:B------:R-:W-:Y:S02]  /*3d60*/  @P4 HADD2.F32 R125, -RZ, R125.H0_H0 ;  /* 0x2000007dff7d4230 */ /* 0x000fe40000004100 */
[----:B------:R-:W-:-:S04]  /*3d70*/  FMUL.FTZ R124, R5, R124 ;  /* 0x0000007c057c7220 */ /* 0x000fc80000410000 */
[----:B------:R-:W-:Y:S02]  /*3d80*/  @P4 FADD.FTZ R124, R124, R125 ;  /* 0x0000007d7c7c4221 */ /* 0x000fe40000010000 */
.L_x_7778:
[----:B------:R-:W-:Y:S05]  /*3d90*/  BSYNC B1 ;  /* 0x0000000000017941 */ /* 0x000fea0003800000 */
.L_x_7776:
        /* <DEDUP_REMOVED lines=14> */
.L_x_7780:
[----:B------:R-:W-:-:S04]  /*3e80*/  FFMA.FTZ R125, R33, R130, R127 ;  /* 0x00000082217d7223 */ /* 0x000fc8000001007f */
[----:B------:R-:W-:Y:S01]  /*3e90*/  FADD.FTZ R124, R36, -R125 ;  /* 0x8000007d247c7221 */ /* 0x000fe20000010000 */
[----:B------:R-:W-:-:S03]  /*3ea0*/  @P4 HADD2.F32 R125, -RZ, R179.H0_H0 ;  /* 0x200000b3ff7d4230 */ /* 0x000fc60000004100 */
[----:B------:R-:W-:-:S04]  /*3eb0*/  FMUL.FTZ R124, R5, R124 ;  /* 0x0000007c057c7220 */ /* 0x000fc80000410000 */
[----:B------:R-:W-:Y:S02]  /*3ec0*/  @P4 FADD.FTZ R124, R124, R125 ;  /* 0x0000007d7c7c4221 */ /* 0x000fe40000010000 */
.L_x_7781:
[----:B------:R-:W-:Y:S05]  /*3ed0*/  BSYNC B1 ;  /* 0x0000000000017941 */ /* 0x000fea0003800000 */
.L_x_7779:
        /* <DEDUP_REMOVED lines=15> */
.L_x_7783:
[----:B------:R-:W-:Y:S01]  /*3fd0*/  FFMA.FTZ R125, R37, R130, R127 ;  /* 0x00000082257d7223 */ /* 0x000fe2000001007f */
[----:B------:R-:W-:-:S03]  /*3fe0*/  @P4 SHF.R.U32.HI R126, RZ, 0x10, R179 ;  /* 0x00000010ff7e4819 */ /* 0x000fc600000116b3 */
[----:B------:R-:W-:Y:S02]  /*3ff0*/  FADD.FTZ R124, R38, -R125 ;  /* 0x8000007d267c7221 */ /* 0x000fe40000010000 */
[----:B------:R-:W-:Y:S02]  /*4000*/  @P4 HADD2.F32 R125, -RZ, R126.H0_H0 ;  /* 0x2000007eff7d4230 */ /* 0x000fe40000004100 */
[----:B------:R-:W-:-:S04]  /*4010*/  FMUL.FTZ R124, R5, R124 ;  /* 0x0000007c057c7220 */ /* 0x000fc80000410000 */
[----:B------:R-:W-:Y:S02]  /*4020*/  @P4 FADD.FTZ R124, R124, R125 ;  /* 0x0000007d7c7c4221 */ /* 0x000fe40000010000 */
.L_x_7784:
[----:B------:R-:W-:Y:S05]  /*4030*/  BSYNC B1 ;  /* 0x0000000000017941 */ /* 0x000fea0003800000 */
.L_x_7782:
        /* <DEDUP_REMOVED lines=16> */
.L_x_7785:
        /* <DEDUP_REMOVED lines=11> */
.L_x_7787:
[----:B------:R-:W-:Y:S05]  /*41f0*/  BSYNC B1 ;  /* 0x0000000000017941 */ /* 0x000fea0003800000 */
.L_x_7786:
[----:B------:R-:W-:Y:S02]  /*4200*/  IADD3 R6, R6, 0x100, RZ ;  /* 0x0000010006067810 */ /* 0x000fe40007ffe0ff */
[----:B------:R-:W-:Y:S02]  /*4210*/  IADD3 R128, R128, 0x100, RZ ;  /* 0x0000010080807810 */ /* 0x000fe40007ffe0ff */
.L_x_7772:
[----:B------:R-:W-:Y:S05]  /*4220*/  BSYNC B0 ;  /* 0x0000000000007941 */ /* 0x000fea0003800000 */
.L_x_7771:
        /* <DEDUP_REMOVED lines=15> */
.L_x_7791:
        /* <DEDUP_REMOVED lines=9> */
.L_x_7792:
[----:B------:R-:W-:Y:S05]  /*43b0*/  BSYNC B1 ;  /* 0x0000000000017941 */ /* 0x000fea0003800000 */
.L_x_7790:
        /* <DEDUP_REMOVED lines=17> */
.L_x_7794:
[----:B------:R-:W-:Y:S01]  /*44d0*/  FFMA.FTZ R124, R140, R130, R127 ;  /* 0x000000828c7c7223 */ /* 0x000fe2000001007f */
[----:B------:R-:W-:-:S03]  /*44e0*/  @P4 SHF.R.U64 R125, R176, 0x10, R177 ;  /* 0x00000010b07d4819 */ /* 0x000fc600000012b1 */
[----:B------:R-:W-:Y:S02]  /*44f0*/  FADD.FTZ R124, R143, -R124 ;  /* 0x8000007c8f7c7221 */ /* 0x000fe40000010000 */
[----:B------:R-:W-:Y:S02]  /*4500*/  @P4 HADD2.F32 R125, -RZ, R125.H0_H0 ;  /* 0x2000007dff7d4230 */ /* 0x000fe40000004100 */
[----:B------:R-:W-:-:S04]  /*4510*/  FMUL.FTZ R124, R5, R124 ;  /* 0x0000007c057c7220 */ /* 0x000fc80000410000 */
[----:B------:R-:W-:Y:S02]  /*4520*/  @P4 FADD.FTZ R124, R124, R125 ;  /* 0x0000007d7c7c4221 */ /* 0x000fe40000010000 */
.L_x_7795:
[----:B------:R-:W-:Y:S05]  /*4530*/  BSYNC B1 ;  /* 0x0000000000017941 */ /* 0x000fea0003800000 */
.L_x_7793:
        /* <DEDUP_REMOVED lines=14> */
.L_x_7797:
[----:B------:R-:W-:-:S04]  /*4620*/  FFMA.FTZ R125, R141, R130, R127 ;  /* 0x000000828d7d7223 */ /* 0x000fc8000001007f */
[----:B------:R-:W-:Y:S01]  /*4630*/  FADD.FTZ R124, R144, -R125 ;  /* 0x8000007d907c7221 */ /* 0x000fe20000010000 */
[----:B------:R-:W-:-:S03]  /*4640*/  @P4 HADD2.F32 R125, -RZ, R177.H0_H0 ;  /* 0x200000b1ff7d4230 */ /* 0x000fc60000004100 */
[----:B------:R-:W-:-:S04]  /*4650*/  FMUL.FTZ R124, R5, R124 ;  /* 0x0000007c057c7220 */ /* 0x000fc80000410000 */
[----:B------:R-:W-:Y:S02]  /*4660*/  @P4 FADD.FTZ R124, R124, R125 ;  /* 0x0000007d7c7c4221 */ /* 0x000fe40000010000 */
.L_x_7798:
[----:B------:R-:W-:Y:S05]  /*4670*/  BSYNC B1 ;  /* 0x0000000000017941 */ /* 0x000fea0003800000 */
.L_x_7796:
        /* <DEDUP_REMOVED lines=15> */
.L_x_7800:
[----:B------:R-:W-:Y:S01]  /*4770*/  FFMA.FTZ R124, R146, R130, R127 ;  /* 0x00000082927c7223 */ /* 0x000fe2000001007f */
[----:B------:R-:W-:-:S03]  /*4780*/  @P4 SHF.R.U32.HI R125, RZ, 0x10, R177 ;  /* 0x00000010ff7d4819 */ /* 0x000fc600000116b1 */
[----:B------:R-:W-:Y:S02]  /*4790*/  FADD.FTZ R124, R145, -R124 ;  /* 0x8000007c917c7221 */ /* 0x000fe40000010000 */
[----:B------:R-:W-:Y:S02]  /*47a0*/  @P4 HADD2.F32 R125, -RZ, R125.H0_H0 ;  /* 0x2000007dff7d4230 */ /* 0x000fe40000004100 */
[----:B------:R-:W-:-:S04]  /*47b0*/  FMUL.FTZ R124, R5, R124 ;  /* 0x0000007c057c7220 */ /* 0x000fc80000410000 */
[----:B------:R-:W-:Y:S02]  /*47c0*/  @P4 FADD.FTZ R124, R124, R125 ;  /* 0x0000007d7c7c4221 */ /* 0x000fe40000010000 */
.L_x_7801:
[----:B------:R-:W-:Y:S05]  /*47d0*/  BSYNC B1 ;  /* 0x0000000000017941 */ /* 0x000fea0003800000 */
.L_x_7799:
        /* <DEDUP_REMOVED lines=16> */
.L_x_7802:
        /* <DEDUP_REMOVED lines=11> */
.L_x_7804:
[----:B------:R-:W-:Y:S05]  /*4990*/  BSYNC B1 ;  /* 0x0000000000017941 */ /* 0x000fea0003800000 */
.L_x_7803:
[----:B------:R-:W-:Y:S02]  /*49a0*/  IADD3 R6, R6, 0x100, RZ ;  /* 0x0000010006067810 */ /* 0x000fe40007ffe0ff */
[----:B------:R-:W-:Y:S02]  /*49b0*/  IADD3 R128, R128, 0x100, RZ ;  /* 0x0000010080807810 */ /* 0x000fe40007ffe0ff */
.L_x_7789:
[----:B------:R-:W-:Y:S05]  /*49c0*/  BSYNC B0 ;  /* 0x0000000000007941 */ /* 0x000fea0003800000 */
.L_x_7788:
        /* <DEDUP_REMOVED lines=14> */
.L_x_7808:
        /* <DEDUP_REMOVED lines=9> */
.L_x_7809:
[----:B------:R-:W-:Y:S05]  /*4b40*/  BSYNC B1 ;  /* 0x0000000000017941 */ /* 0x000fea0003800000 */
.L_x_7807:
        /* <DEDUP_REMOVED lines=17> */
.L_x_7811:
[----:B------:R-:W-:Y:S01]  /*4c60*/  FFMA.FTZ R124, R148, R130, R127 ;  /* 0x00000082947c7223 */ /* 0x000fe2000001007f */
[----:B------:R-:W-:-:S03]  /*4c70*/  @P4 SHF.R.U64 R125, R174, 0x10, R175 ;  /* 0x00000010ae7d4819 */ /* 0x000fc600000012af */
[----:B------:R-:W-:Y:S02]  /*4c80*/  FADD.FTZ R124, R151, -R124 ;  /* 0x8000007c977c7221 */ /* 0x000fe40000010000 */
[----:B------:R-:W-:Y:S02]  /*4c90*/  @P4 HADD2.F32 R125, -RZ, R125.H0_H0 ;  /* 0x2000007dff7d4230 */ /* 0x000fe40000004100 */
[----:B------:R-:W-:-:S04]  /*4ca0*/  FMUL.FTZ R124, R5, R124 ;  /* 0x0000007c057c7220 */ /* 0x000fc80000410000 */
[----:B------:R-:W-:Y:S02]  /*4cb0*/  @P4 FADD.FTZ R124, R124, R125 ;  /* 0x0000007d7c7c4221 */ /* 0x000fe40000010000 */
.L_x_7812:
[----:B------:R-:W-:Y:S05]  /*4cc0*/  BSYNC B1 ;  /* 0x0000000000017941 */ /* 0x000fea0003800000 */
.L_x_7810:
        /* <DEDUP_REMOVED lines=14> */
.L_x_7814:
[----:B------:R-:W-:-:S04]  /*4db0*/  FFMA.FTZ R125, R149, R130, R127 ;  /* 0x00000082957d7223 */ /* 0x000fc8000001007f */
[----:B------:R-:W-:Y:S01]  /*4dc0*/  FADD.FTZ R124, R152, -R125 ;  /* 0x8000007d987c7221 */ /* 0x000fe20000010000 */
[----:B------:R-:W-:-:S03]  /*4dd0*/  @P4 HADD2.F32 R125, -RZ, R175.H0_H0 ;  /* 0x200000afff7d4230 */ /* 0x000fc60000004100 */
[----:B------:R-:W-:-:S04]  /*4de0*/  FMUL.FTZ R124, R5, R124 ;  /* 0x0000007c057c7220 */ /* 0x000fc80000410000 */
[----:B------:R-:W-:Y:S02]  /*4df0*/  @P4 FADD.FTZ R124, R124, R125 ;  /* 0x0000007d7c7c4221 */ /* 0x000fe40000010000 */
.L_x_7815:
[----:B------:R-:W-:Y:S05]  /*4e00*/  BSYNC B1 ;  /* 0x0000000000017941 */ /* 0x000fea0003800000 */
.L_x_7813:
        /* <DEDUP_REMOVED lines=15> */
.L_x_7817:
[----:B------:R-:W-:Y:S01]  /*4f00*/  FFMA.FTZ R124, R154, R130, R127 ;  /* 0x000000829a7c7223 */ /* 0x000fe2000001007f */
[----:B------:R-:W-:-:S03]  /*4f10*/  @P4 SHF.R.U32.HI R125, RZ, 0x10, R175 ;  /* 0x00000010ff7d4819 */ /* 0x000fc600000116af */
[----:B------:R-:W-:Y:S02]  /*4f20*/  FADD.FTZ R124, R153, -R124 ;  /* 0x8000007c997c7221 */ /* 0x000fe40000010000 */
[----:B------:R-:W-:Y:S02]  /*4f30*/  @P4 HADD2.F32 R125, -RZ, R125.H0_H0 ;  /* 0x2000007dff7d4230 */ /* 0x000fe40000004100 */
[----:B------:R-:W-:-:S04]  /*4f40*/  FMUL.FTZ R124, R5, R124 ;  /* 0x0000007c057c7220 */ /* 0x000fc80000410000 */
[----:B------:R-:W-:Y:S02]  /*4f50*/  @P4 FADD.FTZ R124, R124, R125 ;  /* 0x0000007d7c7c4221 */ /* 0x000fe40000010000 */
.L_x_7818:
[----:B------:R-:W-:Y:S05]  /*4f60*/  BSYNC B1 ;  /* 0x0000000000017941 */ /* 0x000fea0003800000 */
.L_x_7816:
        /* <DEDUP_REMOVED lines=16> */
.L_x_7819:
        /* <DEDUP_REMOVED lines=11> */
.L_x_7821:
[----:B------:R-:W-:Y:S05]  /*5120*/  BSYNC B1 ;  /* 0x0000000000017941 */ /* 0x000fea0003800000 */
.L_x_7820:
[----:B------:R-:W-:Y:S02]  /*5130*/  IADD3 R6, R6, 0x100, RZ ;  /* 0x0000010006067810 */ /* 0x000fe40007ffe0ff */
[----:B------:R-:W-:Y:S02]  /*5140*/  IADD3 R128, R128, 0x100, RZ ;  /* 0x0000010080807810 */ /* 0x000fe40007ffe0ff */
.L_x_7806:
[----:B------:R-:W-:Y:S05]  /*5150*/  BSYNC B0 ;  /* 0x0000000000007941 */ /* 0x000fea0003800000 */
.L_x_7805:
        /* <DEDUP_REMOVED lines=14> */
.L_x_7825:
        /* <DEDUP_REMOVED lines=9> */
.L_x_7826:
[----:B------:R-:W-:Y:S05]  /*52d0*/  BSYNC B1 ;  /* 0x0000000000017941 */ /* 0x000fea0003800000 */
.L_x_7824:
        /* <DEDUP_REMOVED lines=17> */
.L_x_7828:
[----:B------:R-:W-:Y:S01]  /*53f0*/  FFMA.FTZ R124, R156, R130, R127 ;  /* 0x000000829c7c7223 */ /* 0x000fe2000001007f */
[----:B------:R-:W-:-:S03]  /*5400*/  @P4 SHF.R.U64 R125, R172, 0x10, R173 ;  /* 0x00000010ac7d4819 */ /* 0x000fc600000012ad */
[----:B------:R-:W-:Y:S02]  /*5410*/  FADD.FTZ R124, R159, -R124 ;  /* 0x8000007c9f7c7221 */ /* 0x000fe40000010000 */
[----:B------:R-:W-:Y:S02]  /*5420*/  @P4 HADD2.F32 R125, -RZ, R125.H0_H0 ;  /* 0x2000007dff7d4230 */ /* 0x000fe40000004100 */
[----:B------:R-:W-:-:S04]  /*5430*/  FMUL.FTZ R124, R5, R124 ;  /* 0x0000007c057c7220 */ /* 0x000fc80000410000 */
[----:B------:R-:W-:Y:S02]  /*5440*/  @P4 FADD.FTZ R124, R124, R125 ;  /* 0x0000007d7c7c4221 */ /* 0x000fe40000010000 */
.L_x_7829:
[----:B------:R-:W-:Y:S05]  /*5450*/  BSYNC B1 ;  /* 0x0000000000017941 */ /* 0x000fea0003800000 */
.L_x_7827:
        /* <DEDUP_REMOVED lines=14> */
.L_x_7831:
[----:B------:R-:W-:-:S04]  /*5540*/  FFMA.FTZ R125, R157, R130, R127 ;  /* 0x000000829d7d7223 */ /* 0x000fc8000001007f */
[----:B------:R-:W-:Y:S01]  /*5550*/  FADD.FTZ R124, R160, -R125 ;  /* 0x8000007da07c7221 */ /* 0x000fe20000010000 */
[----:B------:R-:W-:-:S03]  /*5560*/  @P4 HADD2.F32 R125, -RZ, R173.H0_H0 ;  /* 0x200000adff7d4230 */ /* 0x000fc60000004100 */
[----:B------:R-:W-:-:S04]  /*5570*/  FMUL.FTZ R124, R5, R124 ;  /* 0x0000007c057c7220 */ /* 0x000fc80000410000 */
[----:B------:R-:W-:Y:S02]  /*5580*/  @P4 FADD.FTZ R124, R124, R125 ;  /* 0x0000007d7c7c4221 */ /* 0x000fe40000010000 */
.L_x_7832:
[----:B------:R-:W-:Y:S05]  /*5590*/  BSYNC B1 ;  /* 0x0000000000017941 */ /* 0x000fea0003800000 */
.L_x_7830:
        /* <DEDUP_REMOVED lines=15> */
.L_x_7834:
[----:B------:R-:W-:Y:S01]  /*5690*/  FFMA.FTZ R124, R162, R130, R127 ;  /* 0x00000082a27c7223 */ /* 0x000fe2000001007f */
[----:B------:R-:W-:-:S03]  /*56a0*/  @P4 SHF.R.U32.HI R125, RZ, 0x10, R173 ;  /* 0x00000010ff7d4819 */ /* 0x000fc600000116ad */
[----:B------:R-:W-:Y:S02]  /*56b0*/  FADD.FTZ R124, R161, -R124 ;  /* 0x8000007ca17c7221 */ /* 0x000fe40000010000 */
[----:B------:R-:W-:Y:S02]  /*56c0*/  @P4 HADD2.F32 R125, -RZ, R125.H0_H0 ;  /* 0x2000007dff7d4230 */ /* 0x000fe40000004100 */
[----:B------:R-:W-:-:S04]  /*56d0*/  FMUL.FTZ R124, R5, R124 ;  /* 0x0000007c057c7220 */ /* 0x000fc80000410000 */
[----:B------:R-:W-:Y:S02]  /*56e0*/  @P4 FADD.FTZ R124, R124, R125 ;  /* 0x0000007d7c7c4221 */ /* 0x000fe40000010000 */
.L_x_7835:
[----:B------:R-:W-:Y:S05]  /*56f0*/  BSYNC B1 ;  /* 0x0000000000017941 */ /* 0x000fea0003800000 */
.L_x_7833:
        /* <DEDUP_REMOVED lines=16> */
.L_x_7836:
        /* <DEDUP_REMOVED lines=11> */
.L_x_7838:
[----:B------:R-:W-:Y:S05]  /*58b0*/  BSYNC B1 ;  /* 0x0000000000017941 */ /* 0x000fea0003800000 */
.L_x_7837:
[----:B------:R-:W-:Y:S02]  /*58c0*/  IADD3 R6, R6, 0x100, RZ ;  /* 0x0000010006067810 */ /* 0x000fe40007ffe0ff */
[----:B------:R-:W-:Y:S02]  /*58d0*/  IADD3 R128, R128, 0x100, RZ ;  /* 0x0000010080807810 */ /* 0x000fe40007ffe0ff */
.L_x_7823:
[----:B------:R-:W-:Y:S05]  /*58e0*/  BSYNC B0 ;  /* 0x0000000000007941 */ /* 0x000fea0003800000 */
.L_x_7822:
        /* <DEDUP_REMOVED lines=13> */
[----:B-----5:R-:W-:Y:S01]  /*59c0*/  HADD2.F32 R124, -RZ, R170.H0_H0 ;  /* 0x200000aaff7c7230 */ /* 0x020fe20000004100 */
[----:B------:R-:W-:Y:S05]  /*59d0*/  BRA `(.L_x_7843) ;  /* 0x0000009000007947 */ /* 0x000fea0003800000 */
.L_x_7842:
        /* <DEDUP_REMOVED lines=9> */
.L_x_7843:
[----:B------:R-:W-:Y:S05]  /*5a70*/  BSYNC B1 ;  /* 0x0000000000017941 */ /* 0x000fea0003800000 */
.L_x_7841:
        /* <DEDUP_REMOVED lines=17> */
.L_x_7845:
[----:B------:R-:W-:Y:S01]  /*5b90*/  FFMA.FTZ R124, R164, R130, R129 ;  /* 0x00000082a47c7223 */ /* 0x000fe20000010081 */
[----:B------:R-:W-:-:S03]  /*5ba0*/  @P4 SHF.R.U64 R125, R170, 0x10, R171 ;  /* 0x00000010aa7d4819 */ /* 0x000fc600000012ab */
[----:B------:R-:W-:Y:S02]  /*5bb0*/  FADD.FTZ R124, R165, -R124 ;  /* 0x8000007ca57c7221 */ /* 0x000fe40000010000 */
[----:B------:R-:W-:Y:S02]  /*5bc0*/  @P4 HADD2.F32 R125, -RZ, R125.H0_H0 ;  /* 0x2000007dff7d4230 */ /* 0x000fe40000004100 */
[----:B------:R-:W-:-:S04]  /*5bd0*/  FMUL.FTZ R124, R5, R124 ;  /* 0x0000007c057c7220 */ /* 0x000fc80000410000 */
[----:B------:R-:W-:Y:S02]  /*5be0*/  @P4 FADD.FTZ R124, R124, R125 ;  /* 0x0000007d7c7c4221 */ /* 0x000fe40000010000 */
.L_x_7846:
[----:B------:R-:W-:Y:S05]  /*5bf0*/  BSYNC B1 ;  /* 0x0000000000017941 */ /* 0x000fea0003800000 */
.L_x_7844:
        /* <DEDUP_REMOVED lines=14> */
.L_x_7848:
[----:B------:R-:W-:-:S04]  /*5ce0*/  FFMA.FTZ R125, R167, R130, R129 ;  /* 0x00000082a77d7223 */ /* 0x000fc80000010081 */
[----:B------:R-:W-:Y:S01]  /*5cf0*/  FADD.FTZ R124, R168, -R125 ;  /* 0x8000007da87c7221 */ /* 0x000fe20000010000 */
[----:B------:R-:W-:-:S03]  /*5d00*/  @P4 HADD2.F32 R125, -RZ, R171.H0_H0 ;  /* 0x200000abff7d4230 */ /* 0x000fc60000004100 */
[----:B------:R-:W-:-:S04]  /*5d10*/  FMUL.FTZ R124, R5, R124 ;  /* 0x0000007c057c7220 */ /* 0x000fc80000410000 */
[----:B------:R-:W-:Y:S02]  /*5d20*/  @P4 FADD.FTZ R124, R124, R125 ;  /* 0x0000007d7c7c4221 */ /* 0x000fe40000010000 */
.L_x_7849:
[----:B------:R-:W-:Y:S05]  /*5d30*/  BSYNC B1 ;  /* 0x0000000000017941 */ /* 0x000fea0003800000 */
.L_x_7847:
        /* <DEDUP_REMOVED lines=15> */
.L_x_7851:
[----:B------:R-:W-:Y:S01]  /*5e30*/  FFMA.FTZ R130, R184, R130, R129 ;  /* 0x00000082b8827223 */ /* 0x000fe20000010081 */
[----:B------:R-:W-:-:S03]  /*5e40*/  @P4 SHF.R.U32.HI R124, RZ, 0x10, R171 ;  /* 0x00000010ff7c4819 */ /* 0x000fc600000116ab */
[----:B------:R-:W-:Y:S02]  /*5e50*/  FADD.FTZ R130, R169, -R130 ;  /* 0x80000082a9827221 */ /* 0x000fe40000010000 */
[----:B------:R-:W-:Y:S02]  /*5e60*/  @P4 HADD2.F32 R124, -RZ, R124.H0_H0 ;  /* 0x2000007cff7c4230 */ /* 0x000fe40000004100 */
[----:B------:R-:W-:-:S04]  /*5e70*/  FMUL.FTZ R5, R5, R130 ;  /* 0x0000008205057220 */ /* 0x000fc80000410000 */
[----:B------:R-:W-:Y:S02]  /*5e80*/  @P4 FADD.FTZ R5, R5, R124 ;  /* 0x0000007c05054221 */ /* 0x000fe40000010000 */
.L_x_7852:
[----:B------:R-:W-:Y:S05]  /*5e90*/  BSYNC B1 ;  /* 0x0000000000017941 */ /* 0x000fea0003800000 */
.L_x_7850:
        /* <DEDUP_REMOVED lines=16> */
.L_x_7853:
        /* <DEDUP_REMOVED lines=10> */
.L_x_7840:
[----:B------:R-:W-:Y:S05]  /*6040*/  BSYNC B0 ;  /* 0x0000000000007941 */ /* 0x000fea0003800000 */
.L_x_7839:
[----:B------:R-:W-:Y:S02]  /*6050*/  LOP3.LUT P2, RZ, R4, 0xff, RZ, 0xc0, !PT ;  /* 0x000000ff04ff7812 */ /* 0x000fe4000784c0ff */
[----:B------:R-:W-:Y:S02]  /*6060*/  IADD3 R3, R3, c[0x0][0x160], RZ ;  /* 0x0000580003037a10 */ /* 0x000fe40007ffe0ff */
[----:B------:R-:W-:Y:S02]  /*6070*/  SEL R4, RZ, 0x1, P2 ;  /* 0x00000001ff047807 */ /* 0x000fe40001000000 */
[----:B------:R-:W-:-:S13]  /*6080*/  ISETP.GE.AND P2, PT, R3, c[0x0][0x164], PT ;  /* 0x0000590003007a0c */ /* 0x000fda0003f46270 */
[----:B0----5:R-:W-:Y:S01]  /*6090*/  @P2 CALL.REL.NOINC `(.L_x_7707) ;  /* 0x0000001000002944 */ /* 0x021fe20003c00000 */
[----:B------:R-:W-:Y:S05]  /*60a0*/  BRA `(.L_x_7854) ;  /* 0xffffa48000007947 */ /* 0x000fea000383ffff */
.L_x_7707:
        /* <DEDUP_REMOVED lines=8> */
[----:B------:R-:W-:Y:S02]  /*6130*/  @P5 MOV R5, 0x10 ;  /* 0x0000001000055802 */ /* 0x000fe40000000f00 */
        /* <DEDUP_REMOVED lines=45> */
.L_x_7735:
[----:B------:R-:W-:Y:S01]  /*6410*/  IMAD.MOV.U32 R129, RZ, RZ, R131 ;  /* 0x000000ffff817224 */ /* 0x000fe200078e0083 */
[----:B------:R-:W-:Y:S01]  /*6420*/  MOV R134, 0x10 ;  /* 0x0000001000867802 */ /* 0x000fe20000000f00 */
[----:B------:R-:W-:Y:S01]  /*6430*/  IMAD.MOV.U32 R191, RZ, RZ, 0x1f ;  /* 0x0000001fffbf7424 */ /* 0x000fe200078e00ff */
[----:B------:R-:W-:Y:S02]  /*6440*/  MOV R138, 0xffffffff ;  /* 0xffffffff008a7802 */ /* 0x000fe40000000f00 */
[----:B------:R-:W-:-:S02]  /*6450*/  MOV R124, 0x6470 ;  /* 0x00006470007c7802 */ /* 0x000fc40000000f00 */
[----:B-----5:R-:W-:Y:S05]  /*6460*/  CALL.REL.NOINC `($__internal_111_$__cuda_sm70_shflsync_down_p) ;  /* 0x0000045000007944 */ /* 0x020fea0003c00000 */
[----:B-1----:R-:W-:Y:S01]  /*6470*/  IMAD.MOV.U32 R128, RZ, RZ, R191 ;  /* 0x000000ffff807224 */ /* 0x002fe200078e00bf */
[----:B0-----:R-:W-:Y:S05]  /*6480*/  BRA `(.L_x_7855) ;  /* 0xffffc2f000007947 */ /* 0x001fea000383ffff */
.L_x_7736:
[----:B------:R-:W-:Y:S01]  /*6490*/  HFMA2.MMA R191, -RZ, RZ, 0, 1.847743988037109375e-06 ;  /* 0x0000001fffbf7435 */ /* 0x000fe200000001ff */
[----:B------:R-:W-:Y:S01]  /*64a0*/  MOV R129, R136 ;  /* 0x0000008800817202 */ /* 0x000fe20000000f00 */
[----:B------:R-:W-:Y:S01]  /*64b0*/  IMAD.MOV.U32 R134, RZ, RZ, 0x10 ;  /* 0x00000010ff867424 */ /* 0x000fe200078e00ff */
[----:B------:R-:W-:Y:S01]  /*64c0*/  MOV R124, 0x64f0 ;  /* 0x000064f0007c7802 */ /* 0x000fe20000000f00 */
[----:B------:R-:W-:-:S02]  /*64d0*/  IMAD.MOV.U32 R138, RZ, RZ, -0x1 ;  /* 0xffffffffff8a7424 */ /* 0x000fc400078e00ff */
[----:B01---5:R-:W-:Y:S05]  /*64e0*/  CALL.REL.NOINC `($__internal_111_$__cuda_sm70_shflsync_down_p) ;  /* 0x000003d000007944 */ /* 0x023fea0003c00000 */
[----:B------:R-:W-:Y:S01]  /*64f0*/  FADD.FTZ R128, R128, R131 ;  /* 0x0000008380807221 */ /* 0x000fe20000010000 */
[----:B0-----:R-:W-:Y:S01]  /*6500*/  MOV R134, 0x8 ;  /* 0x0000000800867802 */ /* 0x001fe20000000f00 */
[----:B-1----:R-:W-:Y:S01]  /*6510*/  FADD.FTZ R136, R136, R191 ;  /* 0x000000bf88887221 */ /* 0x002fe20000010000 */
[----:B------:R-:W-:Y:S01]  /*6520*/  MOV R138, 0xffffffff ;  /* 0xffffffff008a7802 */ /* 0x000fe20000000f00 */
[----:B------:R-:W-:Y:S01]  /*6530*/  IMAD.MOV.U32 R191, RZ, RZ, 0x1f ;  /* 0x0000001fffbf7424 */ /* 0x000fe200078e00ff */
[----:B------:R-:W-:Y:S01]  /*6540*/  MOV R124, 0x6570 ;  /* 0x00006570007c7802 */ /* 0x000fe20000000f00 */
[----:B------:R-:W-:-:S02]  /*6550*/  IMAD.MOV.U32 R129, RZ, RZ, R128 ;  /* 0x000000ffff817224 */ /* 0x000fc400078e0080 */
[----:B------:R-:W-:Y:S05]  /*6560*/  CALL.REL.NOINC `($__internal_111_$__cuda_sm70_shflsync_down_p) ;  /* 0x0000035000007944 */ /* 0x000fea0003c00000 */
[----:B0-----:R-:W-:Y:S01]  /*6570*/  HFMA2.MMA R134, -RZ, RZ, 0, 4.76837158203125e-07 ;  /* 0x00000008ff867435 */ /* 0x001fe200000001ff */
[----:B-1----:R-:W-:Y:S01]  /*6580*/  MOV R127, R191 ;  /* 0x000000bf007f7202 */ /* 0x002fe20000000f00 */
[----:B------:R-:W-:Y:S01]  /*6590*/  IMAD.MOV.U32 R129, RZ, RZ, R136 ;  /* 0x000000ffff817224 */ /* 0x000fe200078e0088 */
[----:B------:R-:W-:Y:S01]  /*65a0*/  MOV R138, 0xffffffff ;  /* 0xffffffff008a7802 */ /* 0x000fe20000000f00 */
[----:B------:R-:W-:Y:S01]  /*65b0*/  IMAD.MOV.U32 R191, RZ, RZ, 0x1f ;  /* 0x0000001fffbf7424 */ /* 0x000fe200078e00ff */
[----:B------:R-:W-:-:S02]  /*65c0*/  MOV R124, 0x65e0 ;  /* 0x000065e0007c7802 */ /* 0x000fc40000000f00 */
[----:B------:R-:W-:Y:S05]  /*65d0*/  CALL.REL.NOINC `($__internal_111_$__cuda_sm70_shflsync_down_p) ;  /* 0x000002e000007944 */ /* 0x000fea0003c00000 */
[----:B------:R-:W-:Y:S01]  /*65e0*/  FADD.FTZ R128, R127, R128 ;  /* 0x000000807f807221 */ /* 0x000fe20000010000 */
[----:B------:R-:W-:Y:S01]  /*65f0*/  MOV R124, 0x6660 ;  /* 0x00006660007c7802 */ /* 0x000fe20000000f00 */
[----:B-1----:R-:W-:Y:S01]  /*6600*/  FADD.FTZ R136, R136, R191 ;  /* 0x000000bf88887221 */ /* 0x002fe20000010000 */
[----:B------:R-:W-:Y:S01]  /*6610*/  HFMA2.MMA R191, -RZ, RZ, 0, 1.847743988037109375e-06 ;  /* 0x0000001fffbf7435 */ /* 0x000fe200000001ff */
[----:B0-----:R-:W-:Y:S01]  /*6620*/  IMAD.MOV.U32 R134, RZ, RZ, 0x4 ;  /* 0x00000004ff867424 */ /* 0x001fe200078e00ff */
[----:B------:R-:W-:Y:S01]  /*6630*/  MOV R129, R128 ;  /* 0x0000008000817202 */ /* 0x000fe20000000f00 */
[----:B------:R-:W-:-:S03]  /*6640*/  IMAD.MOV.U32 R138, RZ, RZ, -0x1 ;  /* 0xffffffffff8a7424 */ /* 0x000fc600078e00ff */
[----:B------:R-:W-:Y:S05]  /*6650*/  CALL.REL.NOINC `($__internal_111_$__cuda_sm70_shflsync_down_p) ;  /* 0x0000026000007944 */ /* 0x000fea0003c00000 */
[----:B-1----:R-:W-:Y:S01]  /*6660*/  IMAD.MOV.U32 R127, RZ, RZ, R191 ;  /* 0x000000ffff7f7224 */ /* 0x002fe200078e00bf */
[----:B------:R-:W-:Y:S01]  /*6670*/  HFMA2.MMA R191, -RZ, RZ, 0, 1.847743988037109375e-06 ;  /* 0x0000001fffbf7435 */ /* 0x000fe200000001ff */
[----:B0-----:R-:W-:Y:S01]  /*6680*/  MOV R129, R136 ;  /* 0x0000008800817202 */ /* 0x001fe20000000f00 */
[----:B------:R-:W-:Y:S01]  /*6690*/  IMAD.MOV.U32 R134, RZ, RZ, 0x4 ;  /* 0x00000004ff867424 */ /* 0x000fe200078e00ff */
[----:B------:R-:W-:Y:S01]  /*66a0*/  MOV R124, 0x66d0 ;  /* 0x000066d0007c7802 */ /* 0x000fe20000000f00 */
[----:B------:R-:W-:-:S02]  /*66b0*/  IMAD.MOV.U32 R138, RZ, RZ, -0x1 ;  /* 0xffffffffff8a7424 */ /* 0x000fc400078e00ff */
[----:B------:R-:W-:Y:S05]  /*66c0*/  CALL.REL.NOINC `($__internal_111_$__cuda_sm70_shflsync_down_p) ;  /* 0x000001f000007944 */ /* 0x000fea0003c00000 */
        /* <DEDUP_REMOVED lines=8> */
[----:B0-----:R-:W-:Y:S01]  /*6750*/  HFMA2.MMA R134, -RZ, RZ, 0, 1.1920928955078125e-07 ;  /* 0x00000002ff867435 */ /* 0x001fe200000001ff */
        /* <DEDUP_REMOVED lines=21> */
[----:B01----:R-:W-:Y:S05]  /*68b0*/  BRA `(.L_x_7856) ;  /* 0xffffbfe000007947 */ /* 0x003fea000383ffff */
        .weak           $__internal_111_$__cuda_sm70_shflsync_down_p
        .type           $__internal_111_$__cuda_sm70_shflsync_down_p,@function
        .size           $__internal_111_$__cuda_sm70_shflsync_down_p,(.L_x_12987 - $__internal_111_$__cuda_sm70_shflsync_down_p)
$__internal_111_$__cuda_sm70_shflsync_down_p:
[----:B------:R-:W-:Y:S01]  /*68c0*/  MOV R125, 0x0 ;  /* 0x00000000007d7802 */ /* 0x000fe20000000f00 */
[----:B------:R-:W-:Y:S04]  /*68d0*/  WARPSYNC R138 ;  /* 0x0000008a00007348 */ /* 0x000fe80003800000 */
[----:B------:R0:W1:Y:S01]  /*68e0*/  SHFL.DOWN PT, R191, R129, R134, R191 ;  /* 0x0800008681bf7389 */ /* 0x00006200000e00bf */
[----:B------:R-:W-:Y:S05]  /*68f0*/  RET.REL.NODEC R124 `(_ZN10layer_norm13ln_bwd_kernelINS_13Kernel_traitsIf6__halfS2_S2_fjLj7168ELj1ELj1ELj8ELj8ENS_18Kernel_traits_baseILj7168EfS2_S2_S2_fjLj256EEEEELb1ELb0ELb1ELb0EEEvNS_9BwdParamsE) ;  /* 0xffff97007c007950 */ /* 0x000fea0003c3ffff */
.L_x_7857:
        /* <DEDUP_REMOVED lines=16> */
.L_x_12987:


//--------------------- .text._ZN10layer_norm22ln_bwd_finalize_kernelINS_22Kernel_traits_finalizeILj7168Ef6__halfS2_S2_fjLb0ELj1024ELj4ENS_18Kernel_traits_baseILj7168EfS2_S2_S2_fjLj1024EEEEELb0ELb1EEEvNS_9BwdParamsE --------------------------
	.section	.text._ZN10layer_norm22ln_bwd_finalize_kernelINS_22Kernel_traits_finalizeILj7168Ef6__halfS2_S2_fjLb0ELj1024ELj4ENS_18Kernel_traits_baseILj7168EfS2_S2_S2_fjLj1024EEEEELb0ELb1EEEvNS_9BwdParamsE,"ax",@progbits
	.sectioninfo	@"SHI_REGISTERS=32"
	.align	128
        .global         _ZN10layer_norm22ln_bwd_finalize_kernelINS_22Kernel_traits_finalizeILj7168Ef6__halfS2_S2_fjLb0ELj1024ELj4ENS_18Kernel_traits_baseILj7168EfS2_S2_S2_fjLj1024EEEEELb0ELb1EEEvNS_9BwdParamsE
        .type           _ZN10layer_norm22ln_bwd_finalize_kernelINS_22Kernel_traits_finalizeILj7168Ef6__halfS2_S2_fjLb0ELj1024ELj4ENS_18Kernel_traits_baseILj7168EfS2_S2_S2_fjLj1024EEEEELb0ELb1EEEvNS_9BwdParamsE,@function
        .size           _ZN10layer_norm22ln_bwd_finalize_kernelINS_22Kernel_traits_finalizeILj7168Ef6__halfS2_S2_fjLb0ELj1024ELj4ENS_18Kernel_traits_baseILj7168EfS2_S2_S2_fjLj1024EEEEELb0ELb1EEEvNS_9BwdParamsE,(.L_x_12988 - _ZN10layer_norm22ln_bwd_finalize_kernelINS_22Kernel_traits_finalizeILj7168Ef6__halfS2_S2_fjLb0ELj1024ELj4ENS_18Kernel_traits_baseILj7168EfS2_S2_S2_fjLj1024EEEEELb0ELb1EEEvNS_9BwdParamsE)
        .other          _ZN10layer_norm22ln_bwd_finalize_kernelINS_22Kernel_traits_finalizeILj7168Ef6__halfS2_S2_fjLb0ELj1024ELj4ENS_18Kernel_traits_baseILj7168EfS2_S2_S2_fjLj1024EEEEELb0ELb1EEEvNS_9BwdParamsE,@"STO_CUDA_ENTRY STV_DEFAULT"
_ZN10layer_norm22ln_bwd_finalize_kernelINS_22Kernel_traits_finalizeILj7168Ef6__halfS2_S2_fjLb0ELj1024ELj4ENS_18Kernel_traits_baseILj7168EfS2_S2_S2_fjLj1024EEEEELb0ELb1EEEvNS_9BwdParamsE:
.text._ZN10layer_norm22ln_bwd_finalize_kernelINS_22Kernel_traits_finalizeILj7168Ef6__halfS2_S2_fjLb0ELj1024ELj4ENS_18Kernel_traits_baseILj7168EfS2_S2_S2_fjLj1024EEEEELb0ELb1EEEvNS_9BwdParamsE:
        /* <DEDUP_REMOVED lines=19> */
.L_x_7868:
        /* <DEDUP_REMOVED lines=27> */
.L_x_7862:
        /* <DEDUP_REMOVED lines=35> */
.L_x_7861:
[----:B------:R-:W-:Y:S05]  /*0510*/  BSYNC B1 ;  /* 0x0000000000017941 */ /* 0x000fea0003800000 */
.L_x_7860:
        /* <DEDUP_REMOVED lines=23> */
.L_x_7864:
[----:B------:R-:W-:Y:S05]  /*0690*/  BSYNC B1 ;  /* 0x0000000000017941 */ /* 0x000fea0003800000 */
.L_x_7863:
        /* <DEDUP_REMOVED lines=10> */
.L_x_7859:
[----:B------:R-:W-:Y:S05]  /*0740*/  BSYNC B0 ;  /* 0x0000000000007941 */ /* 0x000fea0003800000 */
.L_x_7858:
        /* <DEDUP_REMOVED lines=11> */
.L_x_7869:
        /* <DEDUP_REMOVED lines=18> */
.L_x_7870:
[----:B------:R-:W-:Y:S01]  /*0920*/  @!P1 SHF.R.U32.HI R2, RZ, 0x3, R0 ;  /* 0x00000003ff029819 */ /* 0x000fe20000011600 */
[----:B---3--:R-:W-:Y:S02]  /*0930*/  FADD.FTZ R5, R5, R10 ;  /* 0x0000000a05057221 */ /* 0x008fe40000010000 */
[----:B--2---:R-:W-:Y:S01]  /*0940*/  FADD.FTZ R7, R7, R4 ;  /* 0x0000000407077221 */ /* 0x004fe20000010000 */
[----:B------:R-:W-:-:S05]  /*0950*/  @!P1 LOP3.LUT R2, R2, 0x1ffffffc, RZ, 0xc0, !PT ;  /* 0x1ffffffc02029812 */ /* 0x000fca00078ec0ff */
[----:B------:R2:W-:Y:S04]  /*0960*/  @!P1 STS [R2+0x2000], R5 ;  /* 0x0020000502009388 */ /* 0x0005e80000000800 */
[----:B------:R2:W-:Y:S02]  /*0970*/  @!P1 STS [R2+0x2080], R7 ;  /* 0x0020800702009388 */ /* 0x0005e40000000800 */
.L_x_7865:
        /* <DEDUP_REMOVED lines=14> */
.L_x_7866:
[----:B------:R-:W-:Y:S01]  /*0a60*/  HFMA2.MMA R9, -RZ, RZ, 0, 5.9604644775390625e-08 ;  /* 0x00000001ff097435 */ /* 0x000fe200000001ff */
[----:B--2---:R-:W-:Y:S01]  /*0a70*/  IMAD.MOV.U32 R10, RZ, RZ, R4 ;  /* 0x000000ffff0a7224 */ /* 0x004fe200078e0004 */
[----:B------:R-:W-:Y:S01]  /*0a80*/  MOV R11, 0xffffffff ;  /* 0xffffffff000b7802 */ /* 0x000fe20000000f00 */
[----:B------:R-:W-:Y:S01]  /*0a90*/  IMAD.MOV.U32 R6, RZ, RZ, 0x1f ;  /* 0x0000001fff067424 */ /* 0x000fe200078e00ff */
[----:B------:R-:W-:-:S02]  /*0aa0*/  MOV R2, 0xac0 ;  /* 0x00000ac000027802 */ /* 0x000fc40000000f00 */
[----:B01----:R-:W-:Y:S05]  /*0ab0*/  CALL.REL.NOINC `($__internal_112_$__cuda_sm70_shflsync_bfly_p) ;  /* 0x000003c000007944 */ /* 0x003fea0003c00000 */
[----:B-1----:R-:W-:Y:S01]  /*0ac0*/  MOV R3, R6 ;  /* 0x0000000600037202 */ /* 0x002fe20000000f00 */
[----:B0-----:R-:W-:Y:S05]  /*0ad0*/  BRA `(.L_x_7869) ;  /* 0xfffffd2000007947 */ /* 0x001fea000383ffff */
.L_x_7867:
[----:B------:R-:W-:Y:S01]  /*0ae0*/  HFMA2.MMA R9, -RZ, RZ, 0, 1.1920928955078125e-07 ;  /* 0x00000002ff097435 */ /* 0x000fe200000001ff */
[----:B------:R-:W-:Y:S01]  /*0af0*/  IMAD.MOV.U32 R10, RZ, RZ, R13 ;  /* 0x000000ffff0a7224 */ /* 0x000fe200078e000d */
[----:B------:R-:W-:Y:S01]  /*0b00*/  MOV R6, 0x1f ;  /* 0x0000001f00067802 */ /* 0x000fe20000000f00 */
[----:B------:R-:W-:Y:S01]  /*0b10*/  IMAD.MOV.U32 R11, RZ, RZ, -0x1 ;  /* 0xffffffffff0b7424 */ /* 0x000fe200078e00ff */
[----:B------:R-:W-:-:S02]  /*0b20*/  MOV R2, 0xb40 ;  /* 0x00000b4000027802 */ /* 0x000fc40000000f00 */
[----:B012---:R-:W-:Y:S05]  /*0b30*/  CALL.REL.NOINC `($__internal_112_$__cuda_sm70_shflsync_bfly_p) ;  /* 0x0000034000007944 */ /* 0x007fea0003c00000 */
[----:B0-----:R-:W-:Y:S01]  /*0b40*/  HFMA2.MMA R9, -RZ, RZ, 0, 2.384185791015625e-07 ;  /* 0x00000004ff097435 */ /* 0x001fe200000001ff */
[----:B-1----:R-:W-:Y:S01]  /*0b50*/  FADD.FTZ R10, R13, R6 ;  /* 0x000000060d0a7221 */ /* 0x002fe20000010000 */
[----:B------:R-:W-:Y:S01]  /*0b60*/  MOV R6, 0x1f ;  /* 0x0000001f00067802 */ /* 0x000fe20000000f00 */
[----:B------:R-:W-:Y:S01]  /*0b70*/  IMAD.MOV.U32 R11, RZ, RZ, -0x1 ;  /* 0xffffffffff0b7424 */ /* 0x000fe200078e00ff */
[----:B------:R-:W-:-:S02]  /*0b80*/  MOV R2, 0xba0 ;  /* 0x00000ba000027802 */ /* 0x000fc40000000f00 */
[----:B------:R-:W-:Y:S05]  /*0b90*/  CALL.REL.NOINC `($__internal_112_$__cuda_sm70_shflsync_bfly_p) ;  /* 0x000002e000007944 */ /* 0x000fea0003c00000 */
[----:B0-----:R-:W-:Y:S01]  /*0ba0*/  HFMA2.MMA R9, -RZ, RZ, 0, 4.76837158203125e-07 ;  /* 0x00000008ff097435 */ /* 0x001fe200000001ff */
[----:B-1----:R-:W-:Y:S01]  /*0bb0*/  FADD.FTZ R10, R10, R6 ;  /* 0x000000060a0a7221 */ /* 0x002fe20000010000 */
[----:B------:R-:W-:Y:S01]  /*0bc0*/  MOV R6, 0x1f ;  /* 0x0000001f00067802 */ /* 0x000fe20000000f00 */
[----:B------:R-:W-:Y:S01]  /*0bd0*/  IMAD.MOV.U32 R11, RZ, RZ, -0x1 ;  /* 0xffffffffff0b7424 */ /* 0x000fe200078e00ff */
[----:B------:R-:W-:-:S02]  /*0be0*/  MOV R2, 0xc00 ;  /* 0x00000c0000027802 */ /* 0x000fc40000000f00 */
[----:B------:R-:W-:Y:S05]  /*0bf0*/  CALL.REL.NOINC `($__internal_112_$__cuda_sm70_shflsync_bfly_p) ;  /* 0x0000028000007944 */ /* 0x000fea0003c00000 */
[----:B-1----:R-:W-:Y:S01]  /*0c00*/  FADD.FTZ R4, R10, R6 ;  /* 0x000000060a047221 */ /* 0x002fe20000010000 */
[----:B0-----:R-:W-:Y:S01]  /*0c10*/  HFMA2.MMA R9, -RZ, RZ, 0, 9.5367431640625e-07 ;  /* 0x00000010ff097435 */ /* 0x001fe200000001ff */
[----:B------:R-:W-:Y:S01]  /*0c20*/  MOV R6, 0x1f ;  /* 0x0000001f00067802 */ /* 0x000fe20000000f00 */
[----:B------:R-:W-:Y:S01]  /*0c30*/  IMAD.MOV.U32 R11, RZ, RZ, -0x1 ;  /* 0xffffffffff0b7424 */ /* 0x000fe200078e00ff */
[----:B------:R-:W-:-:S02]  /*0c40*/  MOV R2, 0xc70 ;  /* 0x00000c7000027802 */ /* 0x000fc40000000f00 */
[----:B------:R-:W-:Y:S02]  /*0c50*/  MOV R10, R4 ;  /* 0x00000004000a7202 */ /* 0x000fe40000000f00 */
[----:B------:R-:W-:Y:S05]  /*0c60*/  CALL.REL.NOINC `($__internal_112_$__cuda_sm70_shflsync_bfly_p) ;  /* 0x0000021000007944 */ /* 0x000fea0003c00000 */
[----:B0-----:R-:W-:Y:S01]  /*0c70*/  HFMA2.MMA R9, -RZ, RZ, 0, 5.9604644775390625e-08 ;  /* 0x00000001ff097435 */ /* 0x001fe200000001ff */
[----:B-1----:R-:W-:Y:S01]  /*0c80*/  MOV R7, R6 ;  /* 0x0000000600077202 */ /* 0x002fe20000000f00 */
[----:B------:R-:W-:Y:S01]  /*0c90*/  IMAD.MOV.U32 R10, RZ, RZ, R5 ;  /* 0x000000ffff0a7224 */ /* 0x000fe200078e0005 */
[----:B------:R-:W-:Y:S01]  /*0ca0*/  MOV R6, 0x1f ;  /* 0x0000001f00067802 */ /* 0x000fe20000000f00 */
[----:B------:R-:W-:Y:S01]  /*0cb0*/  IMAD.MOV.U32 R11, RZ, RZ, -0x1 ;  /* 0xffffffffff0b7424 */ /* 0x000fe200078e00ff */
[----:B------:R-:W-:Y:S02]  /*0cc0*/  MOV R2, 0xce0 ;  /* 0x00000ce000027802 */ /* 0x000fe40000000f00 */
[----:B------:R-:W-:Y:S05]  /*0cd0*/  CALL.REL.NOINC `($__internal_112_$__cuda_sm70_shflsync_bfly_p) ;  /* 0x000001a000007944 */ /* 0x000fea0003c00000 */
[----:B0-----:R-:W-:Y:S01]  /*0ce0*/  HFMA2.MMA R9, -RZ, RZ, 0, 1.1920928955078125e-07 ;  /* 0x00000002ff097435 */ /* 0x001fe200000001ff */
[----:B-1----:R-:W-:Y:S01]  /*0cf0*/  FADD.FTZ R10, R5, R6 ;  /* 0x00000006050a7221 */ /* 0x002fe20000010000 */
[----:B------:R-:W-:Y:S01]  /*0d00*/  MOV R6, 0x1f ;  /* 0x0000001f00067802 */ /* 0x000fe20000000f00 */
[----:B------:R-:W-:Y:S01]  /*0d10*/  IMAD.MOV.U32 R11, RZ, RZ, -0x1 ;  /* 0xffffffffff0b7424 */ /* 0x000fe200078e00ff */
[----:B------:R-:W-:Y:S02]  /*0d20*/  MOV R2, 0xd40 ;  /* 0x00000d4000027802 */ /* 0x000fe40000000f00 */
[----:B------:R-:W-:Y:S05]  /*0d30*/  CALL.REL.NOINC `($__internal_112_$__cuda_sm70_shflsync_bfly_p) ;  /* 0x0000014000007944 */ /* 0x000fea0003c00000 */
        /* <DEDUP_REMOVED lines=12> */
[----:B0-----:R-:W-:Y:S01]  /*0e00*/  HFMA2.MMA R9, -RZ, RZ, 0, 9.5367431640625e-07 ;  /* 0x00000010ff097435 */ /* 0x001fe200000001ff */
[----:B-1----:R-:W-:Y:S01]  /*0e10*/  FADD.FTZ R10, R10, R6 ;  /* 0x000000060a0a7221 */ /* 0x002fe20000010000 */
[----:B------:R-:W-:Y:S01]  /*0e20*/  MOV R6, 0x1f ;  /* 0x0000001f00067802 */ /* 0x000fe20000000f00 */
[----:B------:R-:W-:Y:S01]  /*0e30*/  IMAD.MOV.U32 R11, RZ, RZ, -0x1 ;  /* 0xffffffffff0b7424 */ /* 0x000fe200078e00ff */
[----:B------:R-:W-:-:S02]  /*0e40*/  MOV R2, 0xe60 ;  /* 0x00000e6000027802 */ /* 0x000fc40000000f00 */
[----:B------:R-:W-:Y:S05]  /*0e50*/  CALL.REL.NOINC `($__internal_112_$__cuda_sm70_shflsync_bfly_p) ;  /* 0x0000002000007944 */ /* 0x000fea0003c00000 */
[----:B-1----:R-:W-:Y:S01]  /*0e60*/  MOV R5, R6 ;  /* 0x0000000600057202 */ /* 0x002fe20000000f00 */
[----:B0-----:R-:W-:Y:S05]  /*0e70*/  BRA `(.L_x_7870) ;  /* 0xfffffaa000007947 */ /* 0x001fea000383ffff */
        .weak           $__internal_112_$__cuda_sm70_shflsync_bfly_p
        .type           $__internal_112_$__cuda_sm70_shflsync_bfly_p,@function
        .size           $__internal_112_$__cuda_sm70_shflsync_bfly_p,(.L_x_12988 - $__internal_112_$__cuda_sm70_shflsync_bfly_p)
$__internal_112_$__cuda_sm70_shflsync_bfly_p:
[----:B------:R-:W-:Y:S01]  /*0e80*/  HFMA2.MMA R3, -RZ, RZ, 0, 0 ;  /* 0x00000000ff037435 */ /* 0x000fe200000001ff */
[----:B------:R-:W-:Y:S04]  /*0e90*/  WARPSYNC R11 ;  /* 0x0000000b00007348 */ /* 0x000fe80003800000 */
[----:B------:R0:W1:Y:S01]  /*0ea0*/  SHFL.BFLY PT, R6, R10, R9, R6 ;  /* 0x0c0000090a067389 */ /* 0x00006200000e0006 */
[----:B------:R-:W-:Y:S05]  /*0eb0*/  RET.REL.NODEC R2 `(_ZN10layer_norm22ln_bwd_finalize_kernelINS_22Kernel_traits_finalizeILj7168Ef6__halfS2_S2_fjLb0ELj1024ELj4ENS_18Kernel_traits_baseILj7168EfS2_S2_S2_fjLj1024EEEEELb0ELb1EEEvNS_9BwdParamsE) ;  /* 0xfffff14002007950 */ /* 0x000fea0003c3ffff */
.L_x_7871:
        /* <DEDUP_REMOVED lines=12> */
.L_x_12988:


//--------------------- .text._ZN10layer_norm13ln_bwd_kernelINS_13Kernel_traitsIf6__halfS2_S2_fjLj7168ELj1ELj1ELj8ELj8ENS_18Kernel_traits_baseILj7168EfS2_S2_S2_fjLj256EEEEELb1ELb0ELb1ELb1EEEvNS_9BwdParamsE --------------------------
	.section	.text._ZN10layer_norm13ln_bwd_kernelINS_13Kernel_traitsIf6__halfS2_S2_fjLj7168ELj1ELj1ELj8ELj8ENS_18Kernel_traits_baseILj7168EfS2_S2_S2_fjLj256EEEEELb1ELb0ELb1ELb1EEEvNS_9BwdParamsE,"ax",@progbits
	.sectioninfo	@"SHI_REGISTERS=215"
	.align	128
        .global         _ZN10layer_norm13ln_bwd_kernelINS_13Kernel_traitsIf6__halfS2_S2_fjLj7168ELj1ELj1ELj8ELj8ENS_18Kernel_traits_baseILj7168EfS2_S2_S2_fjLj256EEEEELb1ELb0ELb1ELb1EEEvNS_9BwdParamsE
        .type           _ZN10layer_norm13ln_bwd_kernelINS_13Kernel_traitsIf6__halfS2_S2_fjLj7168ELj1ELj1ELj8ELj8ENS_18Kernel_traits_baseILj7168EfS2_S2_S2_fjLj256EEEEELb1ELb0ELb1ELb1EEEvNS_9BwdParamsE,@function
        .size           _ZN10layer_norm13ln_bwd_kernelINS_13Kernel_traitsIf6__halfS2_S2_fjLj7168ELj1ELj1ELj8ELj8ENS_18Kernel_traits_baseILj7168EfS2_S2_S2_fjLj256EEEEELb1ELb0ELb1ELb1EEEvNS_9BwdParamsE,(.L_x_12989 - _ZN10layer_norm13ln_bwd_kernelINS_13Kernel_traitsIf6__halfS2_S2_fjLj7168ELj1ELj1ELj8ELj8ENS_18Kernel_traits_baseILj7168EfS2_S2_S2_fjLj256EEEEELb1ELb0ELb1ELb1EEEvNS_9BwdParamsE)
        .other          _ZN10layer_norm13ln_bwd_kernelINS_13Kernel_traitsIf6__halfS2_S2_fjLj7168ELj1ELj1ELj8ELj8ENS_18Kernel_traits_baseILj7168EfS2_S2_S2_fjLj256EEEEELb1ELb0ELb1ELb1EEEvNS_9BwdParamsE,@"STO_CUDA_ENTRY STV_DEFAULT"
_ZN10layer_norm13ln_bwd_kernelINS_13Kernel_traitsIf6__halfS2_S2_fjLj7168ELj1ELj1ELj8ELj8ENS_18Kernel_traits_baseILj7168EfS2_S2_S2_fjLj256EEEEELb1ELb0ELb1ELb1EEEvNS_9BwdParamsE:
.text._ZN10layer_norm13ln_bwd_kernelINS_13Kernel_traitsIf6__halfS2_S2_fjLj7168ELj1ELj1ELj8ELj8ENS_18Kernel_traits_baseILj7168EfS2_S2_S2_fjLj256EEEEELb1ELb0ELb1ELb1EEEvNS_9BwdParamsE:
        /* <DEDUP_REMOVED lines=36> */
.L_x_7872:
        /* <DEDUP_REMOVED lines=41> */
.L_x_7984:
[----:B------:R-:W-:-:S05]  /*04d0*/  MOV R191, 0x4 ;  /* 0x0000000400bf7802 */ /* 0x000fca0000000f00 */
[----:B------:R-:W-:-:S05]  /*04e0*/  IMAD.WIDE R90, R124, R191, c[0x0][0x1d8] ;  /* 0x000076007c5a7625 */ /* 0x000fca00078e02bf */
[----:B------:R0:W2:Y:S01]  /*04f0*/  LDG.E R96, [R90.64] ;  /* 0x000000045a607981 */ /* 0x0000a2000c1e1900 */
[----:B------:R-:W-:-:S04]  /*0500*/  IMAD.WIDE R198, R124, R191, c[0x0][0x1d0] ;  /* 0x000074007cc67625 */ /* 0x000fc800078e02bf */
[C---:B------:R-:W-:Y:S02]  /*0510*/  IMAD R0, R124.reuse, c[0x0][0x168], RZ ;  /* 0x00005a007c007a24 */ /* 0x040fe400078e02ff */
        /* <DEDUP_REMOVED lines=20> */
[----:B------:R-:W-:Y:S01]  /*0660*/  @P0 IMAD R97, R96, c[0x0][0x168], RZ ;  /* 0x00005a0060610a24 */ /* 0x000fe200078e02ff */
[----:B------:R-:W-:-:S04]  /*0670*/  HFMA2.MMA R96, -RZ, RZ, 0, 0 ;  /* 0x00000000ff607435 */ /* 0x000fc800000001ff */
        /* <DEDUP_REMOVED lines=36> */
[----:B------:R0:W5:Y:S04]  /*08c0*/  @P0 LDG.E.64 R114, [R94.64] ;  /* 0x000000045e720981 */ /* 0x000168000c1e1b00 */
[----:B------:R1:W5:Y:S01]  /*08d0*/  LDG.E R192, [R100.64] ;  /* 0x0000000464c07981 */ /* 0x000362000c1e1900 */
[----:B0-----:R-:W-:Y:S01]  /*08e0*/  HFMA2.MMA R94, -RZ, RZ, 0, 0 ;  /* 0x00000000ff5e7435 */ /* 0x001fe200000001ff */
[----:B-1----:R-:W-:Y:S01]  /*08f0*/  MOV R100, RZ ;  /* 0x000000ff00647202 */ /* 0x002fe20000000f00 */
[----:B------:R-:W-:Y:S05]  /*0900*/  BRA `(.L_x_7876) ;  /* 0x000017b000007947 */ /* 0x000fea0003800000 */
.L_x_7875:
[----:B-1----:R-:W-:-:S05]  /*0910*/  IADD3 R96, R96, -0x1, RZ ;  /* 0xffffffff60607810 */ /* 0x002fca0007ffe0ff */
[----:B------:R-:W-:-:S05]  /*0920*/  IMAD R96, R96, c[0x0][0x168], RZ ;  /* 0x00005a0060607a24 */ /* 0x000fca00078e02ff */
[----:B------:R-:W-:-:S04]  /*0930*/  SHF.R.S32.HI R97, RZ, 0x1f, R96 ;  /* 0x0000001fff617819 */ /* 0x000fc80000011460 */
[----:B------:R-:W-:-:S04]  /*0940*/  LEA.HI R97, R97, R96, RZ, 0x2 ;  /* 0x0000006061617211 */ /* 0x000fc800078f10ff */
[----:B------:R-:W-:Y:S01]  /*0950*/  LEA.HI.SX32 R96, R97, R192, 0x1e ;  /* 0x000000c061607211 */ /* 0x000fe200078ff2ff */
[----:B------:R-:W-:-:S03]  /*0960*/  IMAD.WIDE.U32 R98, R120, R201, c[0x0][0x188] ;  /* 0x0000620078627625 */ /* 0x000fc600078e00c9 */
[----:B------:R-:W-:Y:S01]  /*0970*/  IADD3 R130, R96, 0x500, RZ ;  /* 0x0000050060827810 */ /* 0x000fe20007ffe0ff */
[-C--:B------:R-:W-:Y:S01]  /*0980*/  IMAD.WIDE.U32 R100, R196, R201.reuse, c[0x0][0x188] ;  /* 0x00006200c4647625 */ /* 0x080fe200078e00c9 */
[----:B------:R-:W-:Y:S01]  /*0990*/  IADD3 R158, R120, 0x400, RZ ;  /* 0x00000400789e7810 */ /* 0x000fe20007ffe0ff */
[----:B------:R-:W2:Y:S01]  /*09a0*/  LDG.E.64 R98, [R98.64] ;  /* 0x0000000462627981 */ /* 0x000ea2000c1e1b00 */
[----:B------:R-:W-:Y:S01]  /*09b0*/  IADD3 R132, R96, 0x400, RZ ;  /* 0x0000040060847810 */ /* 0x000fe20007ffe0ff */
[-C--:B------:R-:W-:Y:S01]  /*09c0*/  IMAD.WIDE.U32 R130, R130, R201.reuse, c[0x0][0x208] ;  /* 0x0000820082827625 */ /* 0x080fe200078e00c9 */
[----:B------:R-:W-:Y:S01]  /*09d0*/  IADD3 R160, R120, 0x500, RZ ;  /* 0x0000050078a07810 */ /* 0x000fe20007ffe0ff */
[----:B------:R-:W3:Y:S01]  /*09e0*/  LDG.E.64 R100, [R100.64] ;  /* 0x0000000464647981 */ /* 0x000ee2000c1e1b00 */
[C---:B------:R-:W-:Y:S01]  /*09f0*/  IADD3 R138, R96.reuse, 0x100, RZ ;  /* 0x00000100608a7810 */ /* 0x040fe20007ffe0ff */
[-C--:B------:R-:W-:Y:S01]  /*0a00*/  IMAD.WIDE.U32 R140, R96, R201.reuse, c[0x0][0x208] ;  /* 0x00008200608c7625 */ /* 0x080fe200078e00c9 */
[----:B------:R-:W-:Y:S01]  /*0a10*/  IADD3 R162, R120, 0x600, RZ ;  /* 0x0000060078a27810 */ /* 0x000fe20007ffe0ff */
        /* <DEDUP_REMOVED lines=8> */
[----:B------:R-:W-:-:S04]  /*0aa0*/  IMAD.WIDE.U32 R102, R188, R201, c[0x0][0x188] ;  /* 0x00006200bc667625 */ /* 0x000fc800078e00c9 */
[-C--:B------:R-:W-:Y:S01]  /*0ab0*/  IMAD.WIDE.U32 R116, R0, R201.reuse, c[0x0][0x188] ;  /* 0x0000620000747625 */ /* 0x080fe200078e00c9 */
[----:B------:R-:W4:Y:S03]  /*0ac0*/  LDG.E.64 R132, [R132.64] ;  /* 0x0000000484847981 */ /* 0x000f26000c1e1b00 */
[-C--:B------:R-:W-:Y:S01]  /*0ad0*/  IMAD.WIDE.U32 R126, R160, R201.reuse, c[0x0][0x188] ;  /* 0x00006200a07e7625 */ /* 0x080fe200078e00c9 */
[----:B------:R-:W4:Y:S03]  /*0ae0*/  LDG.E.64 R102, [R102.64] ;  /* 0x0000000466667981 */ /* 0x000f26000c1e1b00 */
[----:B------:R-:W-:Y:S01]  /*0af0*/  IMAD.WIDE.U32 R138, R138, R201, c[0x0][0x208] ;  /* 0x000082008a8a7625 */ /* 0x000fe200078e00c9 */
[----:B------:R-:W4:Y:S01]  /*0b00*/  LDG.E.64 R116, [R116.64] ;  /* 0x0000000474747981 */ /* 0x000f22000c1e1b00 */
[----:B------:R-:W-:-:S02]  /*0b10*/  IADD3 R134, R96, 0x300, RZ ;  /* 0x0000030060867810 */ /* 0x000fc40007ffe0ff */
[-C--:B------:R-:W-:Y:S01]  /*0b20*/  IMAD.WIDE.U32 R128, R162, R201.reuse, c[0x0][0x188] ;  /* 0x00006200a2807625 */ /* 0x080fe200078e00c9 */
[----:B------:R-:W4:Y:S03]  /*0b30*/  LDG.E.64 R126, [R126.64] ;  /* 0x000000047e7e7981 */ /* 0x000f26000c1e1b00 */
[-C--:B------:R-:W-:Y:S01]  /*0b40*/  IMAD.WIDE.U32 R136, R136, R201.reuse, c[0x0][0x208] ;  /* 0x0000820088887625 */ /* 0x080fe200078e00c9 */
[----:B------:R-:W4:Y:S03]  /*0b50*/  LDG.E.64 R138, [R138.64] ;  /* 0x000000048a8a7981 */ /* 0x000f26000c1e1b00 */
[----:B------:R-:W-:Y:S01]  /*0b60*/  IMAD.WIDE.U32 R134, R134, R201, c[0x0][0x208] ;  /* 0x0000820086867625 */ /* 0x000fe200078e00c9 */
[----:B------:R-:W4:Y:S04]  /*0b70*/  LDG.E.64 R128, [R128.64] ;  /* 0x0000000480807981 */ /* 0x000f28000c1e1b00 */
        /* <DEDUP_REMOVED lines=27> */
[-C--:B------:R-:W-:Y:S02]  /*0d30*/  IMAD.WIDE.U32 R150, R152, R191.reuse, c[0x0][0x190] ;  /* 0x0000640098967625 */ /* 0x080fe400078e00bf */
[----:B------:R0:W5:Y:S02]  /*0d40*/  @P0 LDG.E.64 R112, [R92.64] ;  /* 0x000000045c700981 */ /* 0x000164000c1e1b00 */
[----:B------:R-:W-:-:S02]  /*0d50*/  IMAD.WIDE.U32 R152, R154, R191, c[0x0][0x190] ;  /* 0x000064009a987625 */ /* 0x000fc400078e00bf */
[----:B------:R1:W5:Y:S02]  /*0d60*/  @P0 LDG.E.64 R110, [R90.64] ;  /* 0x000000045a6e0981 */ /* 0x000364000c1e1b00 */
[----:B------:R-:W-:Y:S02]  /*0d70*/  IMAD.WIDE.U32 R154, R156, R191, c[0x0][0x190] ;  /* 0x000064009c9a7625 */ /* 0x000fe400078e00bf */
[----:B------:R2:W5:Y:S02]  /*0d80*/  @P0 LDG.E.64 R108, [R88.64] ;  /* 0x00000004586c0981 */ /* 0x000564000c1e1b00 */
[-C--:B0-----:R-:W-:Y:S02]  /*0d90*/  @P0 IMAD.WIDE.U32 R142, R158, R201.reuse, c[0x0][0x218] ;  /* 0x000086009e8e0625 */ /* 0x081fe400078e00c9 */
[----:B------:R3:W5:Y:S02]  /*0da0*/  LDG.E R195, [R146.64] ;  /* 0x0000000492c37981 */ /* 0x000764000c1e1900 */
[----:B-1----:R-:W-:-:S02]  /*0db0*/  @P0 IMAD.WIDE.U32 R144, R160, R201, c[0x0][0x218] ;  /* 0x00008600a0900625 */ /* 0x002fc400078e00c9 */
[----:B------:R0:W5:Y:S02]  /*0dc0*/  @P0 LDG.E.64 R106, [R142.64] ;  /* 0x000000048e6a0981 */ /* 0x000164000c1e1b00 */
[----:B------:R-:W-:Y:S02]  /*0dd0*/  @P0 IMAD.WIDE.U32 R156, R162, R201, c[0x0][0x218] ;  /* 0x00008600a29c0625 */ /* 0x000fe400078e00c9 */
[----:B------:R1:W5:Y:S04]  /*0de0*/  @P0 LDG.E.64 R104, [R144.64] ;  /* 0x0000000490680981 */ /* 0x000368000c1e1b00 */
[----:B------:R4:W5:Y:S01]  /*0df0*/  @P0 LDG.E.64 R2, [R156.64] ;  /* 0x000000049c020981 */ /* 0x000962000c1e1b00 */
[----:B------:R-:W-:-:S03]  /*0e00*/  ISETP.NE.AND P0, PT, R123, RZ, PT ;  /* 0x000000ff7b00720c */ /* 0x000fc60003f05270 */
[----:B------:R0:W5:Y:S04]  /*0e10*/  LDG.E R191, [R148.64] ;  /* 0x0000000494bf7981 */ /* 0x000168000c1e1900 */
[----:B------:R0:W5:Y:S04]  /*0e20*/  LDG.E R192, [R150.64] ;  /* 0x0000000496c07981 */ /* 0x000168000c1e1900 */
[----:B------:R0:W5:Y:S04]  /*0e30*/  LDG.E R194, [R154.64] ;  /* 0x000000049ac27981 */ /* 0x000168000c1e1900 */
[----:B------:R0:W5:Y:S01]  /*0e40*/  LDG.E R193, [R152.64] ;  /* 0x0000000498c17981 */ /* 0x000162000c1e1900 */
[----:B--2---:R-:W-:-:S02]  /*0e50*/  SHF.R.U64 R172, R98, 0x10, R99 ;  /* 0x0000001062ac7819 */ /* 0x004fc40000001263 */
[----:B0-----:R-:W-:Y:S02]  /*0e60*/  SHF.R.U32.HI R148, RZ, 0x10, R99 ;  /* 0x00000010ff947819 */ /* 0x001fe40000011663 */
[----:B---3--:R-:W-:Y:S02]  /*0e70*/  SHF.R.U64 R146, R100, 0x10, R101 ;  /* 0x0000001064927819 */ /* 0x008fe40000001265 */
[----:B----4-:R-:W-:Y:S02]  /*0e80*/  MOV R156, R130 ;  /* 0x00000082009c7202 */ /* 0x010fe40000000f00 */
[----:B------:R-:W-:Y:S01]  /*0e90*/  SHF.R.U64 R92, R130, 0x10, R131 ;  /* 0x00000010825c7819 */ /* 0x000fe20000001283 */
[----:B------:R-:W-:Y:S01]  /*0ea0*/  HADD2.F32 R130, -RZ, R99.H0_H0 ;  /* 0x20000063ff827230 */ /* 0x000fe20000004100 */
[----:B------:R-:W-:Y:S01]  /*0eb0*/  MOV R150, R140 ;  /* 0x0000008c00967202 */ /* 0x000fe20000000f00 */
[----:B------:R-:W-:Y:S01]  /*0ec0*/  HADD2.F32 R99, -RZ, R172.H0_H0 ;  /* 0x200000acff637230 */ /* 0x000fe20000004100 */
[----:B------:R-:W-:-:S02]  /*0ed0*/  SHF.R.U64 R155, R140, 0x10, R141 ;  /* 0x000000108c9b7819 */ /* 0x000fc4000000128d */
[----:B------:R-:W-:Y:S02]  /*0ee0*/  SHF.R.U64 R171, R118, 0x10, R119 ;  /* 0x0000001076ab7819 */ /* 0x000fe40000001277 */
[----:B------:R-:W-:Y:S02]  /*0ef0*/  FSEL R212, R173, RZ, !P0 ;  /* 0x000000ffadd47208 */ /* 0x000fe40004000000 */
[----:B------:R-:W-:Y:S02]  /*0f00*/  MOV R152, R141 ;  /* 0x0000008d00987202 */ /* 0x000fe40000000f00 */
[----:B------:R-:W-:Y:S02]  /*0f10*/  SHF.R.U32.HI R154, RZ, 0x10, R141 ;  /* 0x00000010ff9a7819 */ /* 0x000fe4000001168d */
[----:B-1----:R-:W-:Y:S02]  /*0f20*/  SHF.R.U32.HI R144, RZ, 0x10, R101 ;  /* 0x00000010ff907819 */ /* 0x002fe40000011665 */
[----:B------:R-:W-:-:S02]  /*0f30*/  MOV R90, R132 ;  /* 0x00000084005a7202 */ /* 0x000fc40000000f00 */
[----:B------:R-:W-:Y:S01]  /*0f40*/  SHF.R.U64 R88, R132, 0x10, R133 ;  /* 0x0000001084587819 */ /* 0x000fe20000001285 */
[----:B------:R-:W-:Y:S01]  /*0f50*/  HADD2.F32 R132, -RZ, R101.H0_H0 ;  /* 0x20000065ff847230 */ /* 0x000fe20000004100 */
[----:B------:R-:W-:Y:S01]  /*0f60*/  SHF.R.U32.HI R140, RZ, 0x10, R103 ;  /* 0x00000010ff8c7819 */ /* 0x000fe20000011667 */
[----:B------:R-:W-:Y:S01]  /*0f70*/  HADD2.F32 R101, -RZ, R146.H0_H0 ;  /* 0x20000092ff657230 */ /* 0x000fe20000004100 */
[----:B------:R-:W-:Y:S01]  /*0f80*/  SHF.R.U64 R142, R116, 0x10, R117 ;  /* 0x00000010748e7819 */ /* 0x000fe20000001275 */
[----:B------:R-:W-:Y:S01]  /*0f90*/  HADD2.F32 R116, -RZ, R116.H0_H0 ;  /* 0x20000074ff747230 */ /* 0x000fe20000004100 */
[----:B------:R-:W-:Y:S02]  /*0fa0*/  SHF.R.U32.HI R157, RZ, 0x10, R119 ;  /* 0x00000010ff9d7819 */ /* 0x000fe40000011677 */
[----:B------:R-:W-:Y:S01]  /*0fb0*/  SHF.R.U64 R153, R126, 0x10, R127 ;  /* 0x000000107e997819 */ /* 0x000fe2000000127f */
[----:B------:R-:W-:Y:S01]  /*0fc0*/  HADD2.F32 R141, -RZ, R126.H0_H0 ;  /* 0x2000007eff8d7230 */ /* 0x000fe20000004100 */
[----:B------:R-:W-:Y:S01]  /*0fd0*/  FADD.FTZ R126, -R212, R99 ;  /* 0x00000063d47e7221 */ /* 0x000fe20000010100 */
[----:B------:R-:W-:Y:S01]  /*0fe0*/  HADD2.F32 R98, -RZ, R98.H0_H0 ;  /* 0x20000062ff627230 */ /* 0x000fe20000004100 */
[--C-:B------:R-:W-:Y:S01]  /*0ff0*/  SHF.R.U64 R169, R138, 0x10, R139.reuse ;  /* 0x000000108aa97819 */ /* 0x100fe2000000128b */
[--C-:B------:R-:W-:Y:S01]  /*1000*/  IMAD.MOV.U32 R167, RZ, RZ, R139.reuse ;  /* 0x000000ffffa77224 */ /* 0x100fe200078e008b */
[----:B------:R-:W-:Y:S01]  /*1010*/  SHF.R.U32.HI R168, RZ, 0x10, R139 ;  /* 0x00000010ffa87819 */ /* 0x000fe2000001168b */
        /* <DEDUP_REMOVED lines=12> */
[----:B------:R-:W-:Y:S01]  /*10e0*/  HADD2.F32 R127, -RZ, R142.H0_H0 ;  /* 0x2000008eff7f7230 */ /* 0x000fe20000004100 */
[C---:B------:R-:W-:Y:S01]  /*10f0*/  FADD.FTZ R116, -R212.reuse, R101 ;  /* 0x00000065d4747221 */ /* 0x040fe20000010100 */
[----:B------:R-:W-:Y:S01]  /*1100*/  HADD2.F32 R101, -RZ, R157.H0_H0 ;  /* 0x2000009dff657230 */ /* 0x000fe20000004100 */
[----:B------:R-:W-:Y:S01]  /*1110*/  SHF.R.U32.HI R180, RZ, 0x10, R129 ;  /* 0x00000010ffb47819 */ /* 0x000fe20000011681 */
[----:B------:R-:W-:Y:S01]  /*1120*/  HADD2.F32 R147, -RZ, R129.H0_H0 ;  /* 0x20000081ff937230 */ /* 0x000fe20000004100 */
[C---:B------:R-:W-:Y:S01]  /*1130*/  FADD.FTZ R98, -R212.reuse, R98 ;  /* 0x00000062d4627221 */ /* 0x040fe20000010100 */
[----:B------:R-:W-:Y:S01]  /*1140*/  MOV R166, R136 ;  /* 0x0000008800a67202 */ /* 0x000fe20000000f00 */
[----:B------:R-:W-:Y:S01]  /*1150*/  FADD.FTZ R172, -R212, R99 ;  /* 0x00000063d4ac7221 */ /* 0x000fe20000010100 */
[----:B------:R-:W-:Y:S01]  /*1160*/  SHF.R.U64 R165, R136, 0x10, R137 ;  /* 0x0000001088a57819 */ /* 0x000fe20000001289 */
[----:B------:R-:W-:Y:S01]  /*1170*/  HADD2.F32 R129, -RZ, R138.H0_H0 ;  /* 0x2000008aff817230 */ /* 0x000fe20000004100 */
[----:B------:R-:W-:Y:S01]  /*1180*/  MOV R91, R133 ;  /* 0x00000085005b7202 */ /* 0x000fe20000000f00 */
[----:B------:R-:W-:Y:S01]  /*1190*/  HADD2.F32 R99, -RZ, R150.H0_H0 ;  /* 0x20000096ff637230 */ /* 0x000fe20000004100 */
[----:B------:R-:W-:Y:S01]  /*11a0*/  SHF.R.U32.HI R93, RZ, 0x10, R133 ;  /* 0x00000010ff5d7819 */ /* 0x000fe20000011685 */
[----:B------:R-:W-:Y:S01]  /*11b0*/  HADD2.F32 R133, -RZ, R102.H0_H0 ;  /* 0x20000066ff857230 */ /* 0x000fe20000004100 */
[----:B------:R-:W-:Y:S01]  /*11c0*/  SHF.R.U64 R136, R102, 0x10, R103 ;  /* 0x0000001066887819 */ /* 0x000fe20000001267 */
[----:B------:R-:W-:Y:S01]  /*11d0*/  FADD.FTZ R138, -R212, R119 ;  /* 0x00000077d48a7221 */ /* 0x000fe20000010100 */
[----:B------:R-:W-:Y:S01]  /*11e0*/  SHF.R.U64 R95, R134, 0x10, R135 ;  /* 0x00000010865f7819 */ /* 0x000fe20000001287 */
[----:B------:R-:W-:Y:S01]  /*11f0*/  HADD2.F32 R100, -RZ, R148.H0_H0 ;  /* 0x20000094ff647230 */ /* 0x000fe20000004100 */
[C---:B------:R-:W-:Y:S01]  /*1200*/  FADD.FTZ R102, -R212.reuse, R131 ;  /* 0x00000083d4667221 */ /* 0x040fe20000010100 */
[----:B------:R-:W-:Y:S01]  /*1210*/  HADD2.F32 R119, -RZ, R149.H0_H0 ;  /* 0x20000095ff777230 */ /* 0x000fe20000004100 */
[C---:B------:R-:W-:Y:S01]  /*1220*/  FADD.FTZ R142, -R212.reuse, R127 ;  /* 0x0000007fd48e7221 */ /* 0x040fe20000010100 */
[----:B------:R-:W-:Y:S01]  /*1230*/  MOV R89, R135 ;  /* 0x0000008700597202 */ /* 0x000fe20000000f00 */
[----:B------:R-:W-:Y:S01]  /*1240*/  FADD.FTZ R176, -R212, R101 ;  /* 0x00000065d4b07221 */ /* 0x000fe20000010100 */
[----:B------:R-:W-:Y:S01]  /*1250*/  SHF.R.U32.HI R94, RZ, 0x10, R135 ;  /* 0x00000010ff5e7819 */ /* 0x000fe20000011687 */
[----:B------:R-:W-:Y:S01]  /*1260*/  FMUL.FTZ R127, R121, R98 ;  /* 0x00000062797f7220 */ /* 0x000fe20000410000 */
[----:B------:R-:W-:-:S02]  /*1270*/  HADD2.F32 R135, -RZ, R117.H0_H0 ;  /* 0x20000075ff877230 */ /* 0x000fc40000004100 */
[----:B------:R-:W-:Y:S02]  /*1280*/  HADD2.F32 R98, -RZ, R155.H0_H0 ;  /* 0x2000009bff627230 */ /* 0x000fe40000004100 */
[----:B------:R-:W-:Y:S01]  /*1290*/  HADD2.F32 R101, -RZ, R152.H0_H0 ;  /* 0x20000098ff657230 */ /* 0x000fe20000004100 */
[----:B------:R-:W-:Y:S01]  /*12a0*/  FMUL.FTZ R152, R28, R99 ;  /* 0x000000631c987220 */ /* 0x000fe20000410000 */
[----:B------:R-:W-:Y:S01]  /*12b0*/  HADD2.F32 R145, -RZ, R128.H0_H0 ;  /* 0x20000080ff917230 */ /* 0x000fe20000004100 */
[----:B------:R-:W-:Y:S01]  /*12c0*/  MOV R160, R134 ;  /* 0x0000008600a07202 */ /* 0x000fe20000000f00 */
[C---:B------:R-:W-:Y:S01]  /*12d0*/  FADD.FTZ R128, -R212.reuse, R133 ;  /* 0x00000085d4807221 */ /* 0x040fe20000010100 */
[----:B------:R-:W-:Y:S01]  /*12e0*/  HADD2.F32 R134, -RZ, R103.H0_H0 ;  /* 0x20000067ff867230 */ /* 0x000fe20000004100 */
        /* <DEDUP_REMOVED lines=9> */
[----:B------:R-:W-:Y:S02]  /*1380*/  FMUL.FTZ R126, R121, R126 ;  /* 0x0000007e797e7220 */ /* 0x000fe40000410000 */
[----:B------:R-:W-:Y:S02]  /*1390*/  FMUL.FTZ R155, R29, R98 ;  /* 0x000000621d9b7220 */ /* 0x000fe40000410000 */
[----:B------:R-:W-:Y:S02]  /*13a0*/  FADD.FTZ R90, RZ, R152 ;  /* 0x00000098ff5a7221 */ /* 0x000fe40000010000 */
[----:B------:R-:W-:Y:S02]  /*13b0*/  FFMA.FTZ R89, R127, R152, RZ ;  /* 0x000000987f597223 */ /* 0x000fe400000100ff */
[C---:B------:R-:W-:Y:S01]  /*13c0*/  FMUL.FTZ R135, R121.reuse, R128 ;  /* 0x0000008079877220 */ /* 0x040fe20000410000 */
[----:B------:R-:W-:Y:S01]  /*13d0*/  MOV R159, R137 ;  /* 0x00000089009f7202 */ /* 0x000fe20000000f00 */
[C---:B------:R-:W-:Y:S01]  /*13e0*/  FMUL.FTZ R128, R121.reuse, R100 ;  /* 0x0000006479807220 */ /* 0x040fe20000410000 */
[----:B------:R-:W-:Y:S01]  /*13f0*/  SHF.R.U32.HI R164, RZ, 0x10, R137 ;  /* 0x00000010ffa47819 */ /* 0x000fe20000011689 */
[C---:B------:R-:W-:Y:S01]  /*1400*/  FADD.FTZ R146, -R212.reuse, R129 ;  /* 0x00000081d4927221 */ /* 0x040fe20000010100 */
[----:B------:R-:W-:Y:S01]  /*1410*/  HADD2.F32 R100, -RZ, R154.H0_H0 ;  /* 0x2000009aff647230 */ /* 0x000fe20000004100 */
[----:B------:R-:W-:Y:S01]  /*1420*/  FADD.FTZ R132, -R212, R132 ;  /* 0x00000084d4847221 */ /* 0x000fe20000010100 */
[----:B------:R-:W-:Y:S01]  /*1430*/  HADD2.F32 R173, -RZ, R91.H0_H0 ;  /* 0x2000005bffad7230 */ /* 0x000fe20000004100 */
[----:B------:R-:W-:Y:S01]  /*1440*/  FMUL.FTZ R129, R121, R130 ;  /* 0x0000008279817220 */ /* 0x000fe20000410000 */
[----:B------:R-:W-:Y:S01]  /*1450*/  HADD2.F32 R137, -RZ, R118.H0_H0 ;  /* 0x20000076ff897230 */ /* 0x000fe20000004100 */
[----:B------:R-:W-:-:S02]  /*1460*/  FMUL.FTZ R154, R30, R101 ;  /* 0x000000651e9a7220 */ /* 0x000fc40000410000 */
[----:B------:R-:W-:Y:S02]  /*1470*/  FADD.FTZ R91, R90, R155 ;  /* 0x0000009b5a5b7221 */ /* 0x000fe40000010000 */
[----:B------:R-:W-:Y:S02]  /*1480*/  FFMA.FTZ R89, R126, R155, R89 ;  /* 0x0000009b7e597223 */ /* 0x000fe40000010059 */
[----:B------:R-:W-:Y:S02]  /*1490*/  FADD.FTZ R118, -R212, R103 ;  /* 0x00000067d4767221 */ /* 0x000fe40000010100 */
        /* <DEDUP_REMOVED lines=8> */
[----:B------:R-:W-:Y:S01]  /*1520*/  FMUL.FTZ R132, R121, R118 ;  /* 0x0000007679847220 */ /* 0x000fe20000410000 */
[----:B------:R-:W-:Y:S01]  /*1530*/  HADD2.F32 R118, -RZ, R93.H0_H0 ;  /* 0x2000005dff767230 */ /* 0x000fe20000004100 */
[----:B------:R-:W-:Y:S01]  /*1540*/  FADD.FTZ R85, R85, R98 ;  /* 0x0000006255557221 */ /* 0x000fe20000010000 */
[----:B------:R-:W-:Y:S01]  /*1550*/  HADD2.F32 R93, -RZ, R156.H0_H0 ;  /* 0x2000009cff5d7230 */ /* 0x000fe20000004100 */
[----:B------:R-:W-:Y:S01]  /*1560*/  FFMA.FTZ R33, R126, R98, R33 ;  /* 0x000000627e217223 */ /* 0x000fe20000010021 */
[----:B------:R-:W-:Y:S01]  /*1570*/  HADD2.F32 R98, -RZ, R169.H0_H0 ;  /* 0x200000a9ff627230 */ /* 0x000fe20000004100 */
[----:B------:R-:W-:-:S02]  /*1580*/  FMUL.FTZ R156, R24, R99 ;  /* 0x00000063189c7220 */ /* 0x000fc40000410000 */
[----:B------:R-:W-:Y:S02]  /*1590*/  FADD.FTZ R91, R90, R157 ;  /* 0x0000009d5a5b7221 */ /* 0x000fe40000010000 */
[----:B------:R-:W-:Y:S01]  /*15a0*/  FFMA.FTZ R89, R128, R157, R89 ;  /* 0x0000009d80597223 */ /* 0x000fe20000010059 */
[----:B------:R-:W-:Y:S01]  /*15b0*/  HADD2.F32 R117, -RZ, R136.H0_H0 ;  /* 0x20000088ff757230 */ /* 0x000fe20000004100 */
[----:B------:R-:W-:Y:S01]  /*15c0*/  FADD.FTZ R200, -R212, R103 ;  /* 0x00000067d4c87221 */ /* 0x000fe20000010100 */
[----:B------:R-:W-:Y:S01]  /*15d0*/  HADD2.F32 R167, -RZ, R167.H0_H0 ;  /* 0x200000a7ffa77230 */ /* 0x000fe20000004100 */
[----:B------:R-:W-:Y:S01]  /*15e0*/  FMUL.FTZ R130, R121, R116 ;  /* 0x0000007479827220 */ /* 0x000fe20000410000 */
[----:B------:R-:W-:Y:S01]  /*15f0*/  HADD2.F32 R103, -RZ, R159.H0_H0 ;  /* 0x2000009fff677230 */ /* 0x000fe20000004100 */
[----:B------:R-:W-:Y:S02]  /*1600*/  FMUL.FTZ R159, R25, R98 ;  /* 0x00000062199f7220 */ /* 0x000fe40000410000 */
[----:B------:R-:W-:-:S02]  /*1610*/  FADD.FTZ R90, R91, R156 ;  /* 0x0000009c5b5a7221 */ /* 0x000fc40000010000 */
[----:B------:R-:W-:Y:S01]  /*1620*/  FFMA.FTZ R89, R131, R156, R89 ;  /* 0x0000009c83597223 */ /* 0x000fe20000010059 */
[----:B------:R-:W-:Y:S01]  /*1630*/  HADD2.F32 R168, -RZ, R168.H0_H0 ;  /* 0x200000a8ffa87230 */ /* 0x000fe20000004100 */
[C---:B------:R-:W-:Y:S01]  /*1640*/  FADD.FTZ R136, -R212.reuse, R134 ;  /* 0x00000086d4887221 */ /* 0x040fe20000010100 */
[----:B------:R-:W-:Y:S01]  /*1650*/  HADD2.F32 R177, -RZ, R158.H0_H0 ;  /* 0x2000009effb17230 */ /* 0x000fe20000004100 */
[C---:B------:R-:W-:Y:S01]  /*1660*/  FADD.FTZ R134, -R212.reuse, R117 ;  /* 0x00000075d4867221 */ /* 0x040fe20000010100 */
[----:B------:R-:W-:Y:S01]  /*1670*/  HADD2.F32 R117, -RZ, R151.H0_H0 ;  /* 0x20000097ff757230 */ /* 0x000fe20000004100 */
[----:B------:R-:W-:Y:S02]  /*1680*/  FADD.FTZ R178, -R212, R141 ;  /* 0x0000008dd4b27221 */ /* 0x000fe40000010100 */
[----:B------:R-:W-:Y:S02]  /*1690*/  FMUL.FTZ R158, R26, R167 ;  /* 0x000000a71a9e7220 */ /* 0x000fe40000410000 */
[----:B------:R-:W-:-:S02]  /*16a0*/  FADD.FTZ R91, R90, R159 ;  /* 0x0000009f5a5b7221 */ /* 0x000fc40000010000 */
[----:B------:R-:W-:Y:S02]  /*16b0*/  FFMA.FTZ R89, R130, R159, R89 ;  /* 0x0000009f82597223 */ /* 0x000fe40000010059 */
[C---:B------:R-:W-:Y:S02]  /*16c0*/  FMUL.FTZ R141, R121.reuse, R144 ;  /* 0x00000090798d7220 */ /* 0x040fe40000410000 */
[----:B------:R-:W-:Y:S01]  /*16d0*/  FMUL.FTZ R144, R121, R176 ;  /* 0x000000b079907220 */ /* 0x000fe20000410000 */
[----:B------:R-:W-:Y:S01]  /*16e0*/  HADD2.F32 R176, -RZ, R161.H0_H0 ;  /* 0x200000a1ffb07230 */ /* 0x000fe20000004100 */
[----:B------:R-:W-:Y:S02]  /*16f0*/  FADD.FTZ R86, R86, R101 ;  /* 0x0000006556567221 */ /* 0x000fe40000010000 */
[----:B------:R-:W-:Y:S01]  /*1700*/  FFMA.FTZ R34, R129, R101, R34 ;  /* 0x0000006581227223 */ /* 0x000fe20000010022 */
[----:B------:R-:W-:Y:S01]  /*1710*/  HADD2.F32 R101, -RZ, R166.H0_H0 ;  /* 0x200000a6ff657230 */ /* 0x000fe20000004100 */
[----:B------:R-:W-:-:S02]  /*1720*/  FMUL.FTZ R161, R27, R168 ;  /* 0x000000a81ba17220 */ /* 0x000fc40000410000 */
[----:B------:R-:W-:Y:S02]  /*1730*/  FADD.FTZ R90, R91, R158 ;  /* 0x0000009e5b5a7221 */ /* 0x000fe40000010000 */
[----:B------:R-:W-:Y:S01]  /*1740*/  FFMA.FTZ R89, R133, R158, R89 ;  /* 0x0000009e85597223 */ /* 0x000fe20000010059 */
[----:B------:R-:W-:Y:S01]  /*1750*/  MOV R163, R97 ;  /* 0x0000006100a37202 */ /* 0x000fe20000000f00 */
[----:B------:R-:W-:Y:S01]  /*1760*/  FADD.FTZ R204, -R212, R117 ;  /* 0x00000075d4cc7221 */ /* 0x000fe20000010100 */
        /* <DEDUP_REMOVED lines=8> */
[----:B------:R-:W-:Y:S01]  /*17f0*/  HADD2.F32 R181, -RZ, R163.H0_H0 ;  /* 0x200000a3ffb57230 */ /* 0x000fe20000004100 */
[----:B------:R-:W-:Y:S02]  /*1800*/  FMUL.FTZ R134, R121, R134 ;  /* 0x0000008679867220 */ /* 0x000fe40000410000 */
[----:B------:R-:W-:Y:S02]  /*1810*/  FMUL.FTZ R163, R21, R100 ;  /* 0x0000006415a37220 */ /* 0x000fe40000410000 */
[----:B------:R-:W-:Y:S02]  /*1820*/  FADD.FTZ R90, R91, R160 ;  /* 0x000000a05b5a7221 */ /* 0x000fe40000010000 */
[----:B------:R-:W-:Y:S01]  /*1830*/  FFMA.FTZ R89, R135, R160, R89 ;  /* 0x000000a087597223 */ /* 0x000fe20000010059 */
[----:B------:R-:W-:Y:S01]  /*1840*/  HADD2.F32 R164, -RZ, R164.H0_H0 ;  /* 0x200000a4ffa47230 */ /* 0x000fe20000004100 */
[----:B------:R-:W-:Y:S01]  /*1850*/  FADD.FTZ R148, -R212, R137 ;  /* 0x00000089d4947221 */ /* 0x000fe20000010100 */
        /* <DEDUP_REMOVED lines=29> */
[----:B------:R-:W-:Y:S01]  /*1a30*/  FFMA.FTZ R89, R141, R166, R89 ;  /* 0x000000a68d597223 */ /* 0x000fe20000010059 */
[----:B------:R-:W-:Y:S01]  /*1a40*/  HADD2.F32 R116, -RZ, R88.H0_H0 ;  /* 0x20000058ff747230 */ /* 0x000fe20000004100 */
[----:B------:R-:W-:Y:S02]  /*1a50*/  FADD.FTZ R202, -R212, R143 ;  /* 0x0000008fd4ca7221 */ /* 0x000fe40000010100 */
        /* <DEDUP_REMOVED lines=34> */
[----:B------:R-:W-:Y:S01]  /*1c80*/  SHF.R.U64 R96, R96, 0x10, R97 ;  /* 0x0000001060607819 */ /* 0x000fe20000001261 */
[----:B------:R-:W-:-:S02]  /*1c90*/  FMUL.FTZ R148, R121, R204 ;  /* 0x000000cc79947220 */ /* 0x000fc40000410000 */
        /* <DEDUP_REMOVED lines=22> */
[----:B------:R-:W-:Y:S02]  /*1e00*/  FADD.FTZ R180, -R212, R180 ;  /* 0x000000b4d4b47221 */ /* 0x000fe40000010100 */
        /* <DEDUP_REMOVED lines=43> */
.L_x_7876:
[----:B--2---:R-:W-:Y:S05]  /*20c0*/  BSYNC B0 ;  /* 0x0000000000007941 */ /* 0x004fea0003800000 */
.L_x_7874:
[----:B------:R-:W-:Y:S02]  /*20d0*/  LOP3.LUT P2, RZ, R122, 0xff, RZ, 0xc0, !PT ;  /* 0x000000ff7aff7812 */ /* 0x000fe4000784c0ff */
[----:B------:R-:W-:Y:S02]  /*20e0*/  SHF.R.U32.HI R90, RZ, 0x5, R125 ;  /* 0x00000005ff5a7819 */ /* 0x000fe4000001167d */
[----:B------:R-:W-:Y:S02]  /*20f0*/  LOP3.LUT P0, RZ, R125, 0x1f, RZ, 0xc0, !PT ;  /* 0x0000001f7dff7812 */ /* 0x000fe4000780c0ff */
[----:B------:R-:W-:-:S07]  /*2100*/  LOP3.LUT R118, R90, 0x7fffff8, RZ, 0xc0, !PT ;  /* 0x07fffff85a767812 */ /* 0x000fce00078ec0ff */
[----:B------:R-:W-:Y:S01]  /*2110*/  @!P2 IADD3 R118, R118, 0x8, RZ ;  /* 0x000000087676a810 */ /* 0x000fe20007ffe0ff */
[----:B------:R-:W-:Y:S05]  /*2120*/  BRA.DIV ~URZ, `(.L_x_7877) ;  /* 0x000034227f007947 */ /* 0x000fea000b800000 */
[----:B------:R0:W1:Y:S02]  /*2130*/  SHFL.DOWN PT, R91, R100, 0x10, 0x1f ;  /* 0x0a001f00645b7f89 */ /* 0x00006400000e0000 */
.L_x_7985:
        /* <DEDUP_REMOVED lines=18> */
.L_x_7986:
        /* <DEDUP_REMOVED lines=49> */
.L_x_7880:
        /* <DEDUP_REMOVED lines=9> */
.L_x_7881:
[----:B------:R-:W-:Y:S05]  /*2600*/  BSYNC B0 ;  /* 0x0000000000007941 */ /* 0x000fea0003800000 */
.L_x_7879:
        /* <DEDUP_REMOVED lines=17> */
.L_x_7883:
[----:B------:R-:W-:Y:S01]  /*2720*/  FFMA.FTZ R88, R126, R93, R94 ;  /* 0x0000005d7e587223 */ /* 0x000fe2000001005e */
[----:B------:R-:W-:-:S03]  /*2730*/  @P3 SHF.R.U64 R89, R114, 0x10, R115 ;  /* 0x0000001072593819 */ /* 0x000fc60000001273 */
[----:B------:R-:W-:Y:S02]  /*2740*/  FADD.FTZ R88, R155, -R88 ;  /* 0x800000589b587221 */ /* 0x000fe40000010000 */
[----:B------:R-:W-:Y:S02]  /*2750*/  @P3 HADD2.F32 R89, -RZ, R89.H0_H0 ;  /* 0x20000059ff593230 */ /* 0x000fe40000004100 */
[----:B------:R-:W-:-:S04]  /*2760*/  FMUL.FTZ R88, R121, R88 ;  /* 0x0000005879587220 */ /* 0x000fc80000410000 */
[----:B------:R-:W-:Y:S02]  /*2770*/  @P3 FADD.FTZ R88, R88, R89 ;  /* 0x0000005958583221 */ /* 0x000fe40000010000 */
.L_x_7884:
[----:B------:R-:W-:Y:S05]  /*2780*/  BSYNC B0 ;  /* 0x0000000000007941 */ /* 0x000fea0003800000 */
.L_x_7882:
        /* <DEDUP_REMOVED lines=14> */
.L_x_7886:
[----:B------:R-:W-:-:S04]  /*2870*/  FFMA.FTZ R89, R129, R93, R94 ;  /* 0x0000005d81597223 */ /* 0x000fc8000001005e */
[----:B------:R-:W-:Y:S01]  /*2880*/  FADD.FTZ R88, R154, -R89 ;  /* 0x800000599a587221 */ /* 0x000fe20000010000 */
[----:B------:R-:W-:-:S03]  /*2890*/  @P3 HADD2.F32 R89, -RZ, R115.H0_H0 ;  /* 0x20000073ff593230 */ /* 0x000fc60000004100 */
[----:B------:R-:W-:-:S04]  /*28a0*/  FMUL.FTZ R88, R121, R88 ;  /* 0x0000005879587220 */ /* 0x000fc80000410000 */
[----:B------:R-:W-:Y:S02]  /*28b0*/  @P3 FADD.FTZ R88, R88, R89 ;  /* 0x0000005958583221 */ /* 0x000fe40000010000 */
.L_x_7887:
[----:B------:R-:W-:Y:S05]  /*28c0*/  BSYNC B0 ;  /* 0x0000000000007941 */ /* 0x000fea0003800000 */
.L_x_7885:
        /* <DEDUP_REMOVED lines=15> */
.L_x_7889:
[----:B------:R-:W-:Y:S01]  /*29c0*/  FFMA.FTZ R88, R128, R93, R94 ;  /* 0x0000005d80587223 */ /* 0x000fe2000001005e */
[----:B------:R-:W-:-:S03]  /*29d0*/  @P3 SHF.R.U32.HI R89, RZ, 0x10, R115 ;  /* 0x00000010ff593819 */ /* 0x000fc60000011673 */
[----:B------:R-:W-:Y:S02]  /*29e0*/  FADD.FTZ R88, R157, -R88 ;  /* 0x800000589d587221 */ /* 0x000fe40000010000 */
[----:B------:R-:W-:Y:S02]  /*29f0*/  @P3 HADD2.F32 R89, -RZ, R89.H0_H0 ;  /* 0x20000059ff593230 */ /* 0x000fe40000004100 */
[----:B------:R-:W-:-:S04]  /*2a00*/  FMUL.FTZ R88, R121, R88 ;  /* 0x0000005879587220 */ /* 0x000fc80000410000 */
[----:B------:R-:W-:Y:S02]  /*2a10*/  @P3 FADD.FTZ R88, R88, R89 ;  /* 0x0000005958583221 */ /* 0x000fe40000010000 */
.L_x_7890:
[----:B------:R-:W-:Y:S05]  /*2a20*/  BSYNC B0 ;  /* 0x0000000000007941 */ /* 0x000fea0003800000 */
.L_x_7888:
        /* <DEDUP_REMOVED lines=16> */
.L_x_7891:
        /* <DEDUP_REMOVED lines=11> */
.L_x_7893:
[----:B------:R-:W-:Y:S05]  /*2be0*/  BSYNC B0 ;  /* 0x0000000000007941 */ /* 0x000fea0003800000 */
.L_x_7892:
[----:B------:R-:W-:Y:S01]  /*2bf0*/  BSSY B0, `(.L_x_7894) ;  /* 0x000000b000007945 */ /* 0x000fe20003800000 */
[----:B------:R-:W-:Y:S05]  /*2c00*/  @P1 BRA `(.L_x_7895) ;  /* 0x0000004000001947 */ /* 0x000fea0003800000 */
[----:B0-----:R-:W-:Y:S01]  /*2c10*/  HFMA2.MMA R88, -RZ, RZ, 0, 0 ;  /* 0x00000000ff587435 */ /* 0x001fe200000001ff */
[----:B------:R-:W-:Y:S05]  /*2c20*/  @!P3 BRA `(.L_x_7896) ;  /* 0x000000700000b947 */ /* 0x000fea0003800000 */
[----:B------:R-:W-:Y:S01]  /*2c30*/  HADD2.F32 R88, -RZ, R112.H0_H0 ;  /* 0x20000070ff587230 */ /* 0x000fe20000004100 */
[----:B------:R-:W-:Y:S05]  /*2c40*/  BRA `(.L_x_7896) ;  /* 0x0000005000007947 */ /* 0x000fea0003800000 */
.L_x_7895:
[----:B0-----:R-:W-:-:S04]  /*2c50*/  FFMA.FTZ R89, R131, R93, R94 ;  /* 0x0000005d83597223 */ /* 0x001fc8000001005e */
[----:B------:R-:W-:Y:S01]  /*2c60*/  FADD.FTZ R88, R156, -R89 ;  /* 0x800000599c587221 */ /* 0x000fe20000010000 */
[----:B------:R-:W-:-:S03]  /*2c70*/  @P3 HADD2.F32 R89, -RZ, R112.H0_H0 ;  /* 0x20000070ff593230 */ /* 0x000fc60000004100 */
[----:B------:R-:W-:-:S04]  /*2c80*/  FMUL.FTZ R88, R121, R88 ;  /* 0x0000005879587220 */ /* 0x000fc80000410000 */
[----:B------:R-:W-:Y:S02]  /*2c90*/  @P3 FADD.FTZ R88, R88, R89 ;  /* 0x0000005958583221 */ /* 0x000fe40000010000 */
.L_x_7896:
[----:B------:R-:W-:Y:S05]  /*2ca0*/  BSYNC B0 ;  /* 0x0000000000007941 */ /* 0x000fea0003800000 */
.L_x_7894:
        /* <DEDUP_REMOVED lines=15> */
.L_x_7898:
[----:B------:R-:W-:Y:S01]  /*2da0*/  FFMA.FTZ R88, R130, R93, R94 ;  /* 0x0000005d82587223 */ /* 0x000fe2000001005e */
[----:B------:R-:W-:-:S03]  /*2db0*/  @P3 SHF.R.U64 R89, R112, 0x10, R113 ;  /* 0x0000001070593819 */ /* 0x000fc60000001271 */
[----:B------:R-:W-:Y:S02]  /*2dc0*/  FADD.FTZ R88, R159, -R88 ;  /* 0x800000589f587221 */ /* 0x000fe40000010000 */
[----:B------:R-:W-:Y:S02]  /*2dd0*/  @P3 HADD2.F32 R89, -RZ, R89.H0_H0 ;  /* 0x20000059ff593230 */ /* 0x000fe40000004100 */
[----:B------:R-:W-:-:S04]  /*2de0*/  FMUL.FTZ R88, R121, R88 ;  /* 0x0000005879587220 */ /* 0x000fc80000410000 */
[----:B------:R-:W-:Y:S02]  /*2df0*/  @P3 FADD.FTZ R88, R88, R89 ;  /* 0x0000005958583221 */ /* 0x000fe40000010000 */
.L_x_7899:
[----:B------:R-:W-:Y:S05]  /*2e00*/  BSYNC B0 ;  /* 0x0000000000007941 */ /* 0x000fea0003800000 */
.L_x_7897:
        /* <DEDUP_REMOVED lines=14> */
.L_x_7901:
[----:B------:R-:W-:-:S04]  /*2ef0*/  FFMA.FTZ R89, R133, R93, R94 ;  /* 0x0000005d85597223 */ /* 0x000fc8000001005e */
[----:B------:R-:W-:Y:S01]  /*2f00*/  FADD.FTZ R88, R158, -R89 ;  /* 0x800000599e587221 */ /* 0x000fe20000010000 */
[----:B------:R-:W-:-:S03]  /*2f10*/  @P3 HADD2.F32 R89, -RZ, R113.H0_H0 ;  /* 0x20000071ff593230 */ /* 0x000fc60000004100 */
[----:B------:R-:W-:-:S04]  /*2f20*/  FMUL.FTZ R88, R121, R88 ;  /* 0x0000005879587220 */ /* 0x000fc80000410000 */
[----:B------:R-:W-:Y:S02]  /*2f30*/  @P3 FADD.FTZ R88, R88, R89 ;  /* 0x0000005958583221 */ /* 0x000fe40000010000 */
.L_x_7902:
[----:B------:R-:W-:Y:S05]  /*2f40*/  BSYNC B0 ;  /* 0x0000000000007941 */ /* 0x000fea0003800000 */
.L_x_7900:
        /* <DEDUP_REMOVED lines=15> */
.L_x_7904:
[----:B------:R-:W-:Y:S01]  /*3040*/  FFMA.FTZ R88, R132, R93, R94 ;  /* 0x0000005d84587223 */ /* 0x000fe2000001005e */
[----:B------:R-:W-:-:S03]  /*3050*/  @P3 SHF.R.U32.HI R89, RZ, 0x10, R113 ;  /* 0x00000010ff593819 */ /* 0x000fc60000011671 */
[----:B------:R-:W-:Y:S02]  /*3060*/  FADD.FTZ R88, R161, -R88 ;  /* 0x80000058a1587221 */ /* 0x000fe40000010000 */
[----:B------:R-:W-:Y:S02]  /*3070*/  @P3 HADD2.F32 R89, -RZ, R89.H0_H0 ;  /* 0x20000059ff593230 */ /* 0x000fe40000004100 */
[----:B------:R-:W-:-:S04]  /*3080*/  FMUL.FTZ R88, R121, R88 ;  /* 0x0000005879587220 */ /* 0x000fc80000410000 */
[----:B------:R-:W-:Y:S02]  /*3090*/  @P3 FADD.FTZ R88, R88, R89 ;  /* 0x0000005958583221 */ /* 0x000fe40000010000 */
.L_x_7905:
[----:B------:R-:W-:Y:S05]  /*30a0*/  BSYNC B0 ;  /* 0x0000000000007941 */ /* 0x000fea0003800000 */
.L_x_7903:
        /* <DEDUP_REMOVED lines=16> */
.L_x_7906:
        /* <DEDUP_REMOVED lines=12> */
.L_x_7908:
[----:B------:R-:W-:Y:S05]  /*3270*/  BSYNC B0 ;  /* 0x0000000000007941 */ /* 0x000fea0003800000 */
.L_x_7907:
[----:B------:R-:W-:Y:S01]  /*3280*/  BSSY B0, `(.L_x_7909) ;  /* 0x000000b000007945 */ /* 0x000fe20003800000 */
[----:B------:R-:W-:Y:S05]  /*3290*/  @P1 BRA `(.L_x_7910) ;  /* 0x0000004000001947 */ /* 0x000fea0003800000 */
[----:B0-----:R-:W-:Y:S01]  /*32a0*/  MOV R88, RZ ;  /* 0x000000ff00587202 */ /* 0x001fe20000000f00 */
[----:B------:R-:W-:Y:S05]  /*32b0*/  @!P3 BRA `(.L_x_7911) ;  /* 0x000000700000b947 */ /* 0x000fea0003800000 */
[----:B------:R-:W-:Y:S01]  /*32c0*/  HADD2.F32 R88, -RZ, R110.H0_H0 ;  /* 0x2000006eff587230 */ /* 0x000fe20000004100 */
[----:B------:R-:W-:Y:S05]  /*32d0*/  BRA `(.L_x_7911) ;  /* 0x0000005000007947 */ /* 0x000fea0003800000 */
.L_x_7910:
[----:B0-----:R-:W-:-:S04]  /*32e0*/  FFMA.FTZ R89, R135, R93, R94 ;  /* 0x0000005d87597223 */ /* 0x001fc8000001005e */
[----:B------:R-:W-:Y:S01]  /*32f0*/  FADD.FTZ R88, R160, -R89 ;  /* 0x80000059a0587221 */ /* 0x000fe20000010000 */
[----:B------:R-:W-:-:S03]  /*3300*/  @P3 HADD2.F32 R89, -RZ, R110.H0_H0 ;  /* 0x2000006eff593230 */ /* 0x000fc60000004100 */
[----:B------:R-:W-:-:S04]  /*3310*/  FMUL.FTZ R88, R121, R88 ;  /* 0x0000005879587220 */ /* 0x000fc80000410000 */
[----:B------:R-:W-:Y:S02]  /*3320*/  @P3 FADD.FTZ R88, R88, R89 ;  /* 0x0000005958583221 */ /* 0x000fe40000010000 */
.L_x_7911:
[----:B------:R-:W-:Y:S05]  /*3330*/  BSYNC B0 ;  /* 0x0000000000007941 */ /* 0x000fea0003800000 */
.L_x_7909:
        /* <DEDUP_REMOVED lines=15> */
.L_x_7913:
[----:B------:R-:W-:Y:S01]  /*3430*/  FFMA.FTZ R88, R134, R93, R94 ;  /* 0x0000005d86587223 */ /* 0x000fe2000001005e */
[----:B------:R-:W-:-:S03]  /*3440*/  @P3 SHF.R.U64 R89, R110, 0x10, R111 ;  /* 0x000000106e593819 */ /* 0x000fc6000000126f */
[----:B------:R-:W-:Y:S02]  /*3450*/  FADD.FTZ R88, R163, -R88 ;  /* 0x80000058a3587221 */ /* 0x000fe40000010000 */
[----:B------:R-:W-:Y:S02]  /*3460*/  @P3 HADD2.F32 R89, -RZ, R89.H0_H0 ;  /* 0x20000059ff593230 */ /* 0x000fe40000004100 */
[----:B------:R-:W-:-:S04]  /*3470*/  FMUL.FTZ R88, R121, R88 ;  /* 0x0000005879587220 */ /* 0x000fc80000410000 */
[----:B------:R-:W-:Y:S02]  /*3480*/  @P3 FADD.FTZ R88, R88, R89 ;  /* 0x0000005958583221 */ /* 0x000fe40000010000 */
.L_x_7914:
[----:B------:R-:W-:Y:S05]  /*3490*/  BSYNC B0 ;  /* 0x0000000000007941 */ /* 0x000fea0003800000 */
.L_x_7912:
        /* <DEDUP_REMOVED lines=14> */
.L_x_7916:
[----:B------:R-:W-:-:S04]  /*3580*/  FFMA.FTZ R89, R137, R93, R94 ;  /* 0x0000005d89597223 */ /* 0x000fc8000001005e */
[----:B------:R-:W-:Y:S01]  /*3590*/  FADD.FTZ R88, R162, -R89 ;  /* 0x80000059a2587221 */ /* 0x000fe20000010000 */
[----:B------:R-:W-:-:S03]  /*35a0*/  @P3 HADD2.F32 R89, -RZ, R111.H0_H0 ;  /* 0x2000006fff593230 */ /* 0x000fc60000004100 */
[----:B------:R-:W-:-:S04]  /*35b0*/  FMUL.FTZ R88, R121, R88 ;  /* 0x0000005879587220 */ /* 0x000fc80000410000 */
[----:B------:R-:W-:Y:S02]  /*35c0*/  @P3 FADD.FTZ R88, R88, R89 ;  /* 0x0000005958583221 */ /* 0x000fe40000010000 */
.L_x_7917:
[----:B------:R-:W-:Y:S05]  /*35d0*/  BSYNC B0 ;  /* 0x0000000000007941 */ /* 0x000fea0003800000 */
.L_x_7915:
        /* <DEDUP_REMOVED lines=15> */
.L_x_7919:
[----:B------:R-:W-:Y:S01]  /*36d0*/  FFMA.FTZ R88, R136, R93, R94 ;  /* 0x0000005d88587223 */ /* 0x000fe2000001005e */
[----:B------:R-:W-:-:S03]  /*36e0*/  @P3 SHF.R.U32.HI R89, RZ, 0x10, R111 ;  /* 0x00000010ff593819 */ /* 0x000fc6000001166f */
[----:B------:R-:W-:Y:S02]  /*36f0*/  FADD.FTZ R88, R165, -R88 ;  /* 0x80000058a5587221 */ /* 0x000fe40000010000 */
[----:B------:R-:W-:Y:S02]  /*3700*/  @P3 HADD2.F32 R89, -RZ, R89.H0_H0 ;  /* 0x20000059ff593230 */ /* 0x000fe40000004100 */
[----:B------:R-:W-:-:S04]  /*3710*/  FMUL.FTZ R88, R121, R88 ;  /* 0x0000005879587220 */ /* 0x000fc80000410000 */
[----:B------:R-:W-:Y:S02]  /*3720*/  @P3 FADD.FTZ R88, R88, R89 ;  /* 0x0000005958583221 */ /* 0x000fe40000010000 */
.L_x_7920:
[----:B------:R-:W-:Y:S05]  /*3730*/  BSYNC B0 ;  /* 0x0000000000007941 */ /* 0x000fea0003800000 */
.L_x_7918:
        /* <DEDUP_REMOVED lines=16> */
.L_x_7921:
        /* <DEDUP_REMOVED lines=12> */
.L_x_7923:
[----:B------:R-:W-:Y:S05]  /*3900*/  BSYNC B0 ;  /* 0x0000000000007941 */ /* 0x000fea0003800000 */
.L_x_7922:
[----:B------:R-:W-:Y:S01]  /*3910*/  BSSY B0, `(.L_x_7924) ;  /* 0x000000b000007945 */ /* 0x000fe20003800000 */
[----:B------:R-:W-:Y:S05]  /*3920*/  @P1 BRA `(.L_x_7925) ;  /* 0x0000004000001947 */ /* 0x000fea0003800000 */
[----:B0-----:R-:W-:Y:S01]  /*3930*/  MOV R88, RZ ;  /* 0x000000ff00587202 */ /* 0x001fe20000000f00 */
[----:B------:R-:W-:Y:S05]  /*3940*/  @!P3 BRA `(.L_x_7926) ;  /* 0x000000700000b947 */ /* 0x000fea0003800000 */
[----:B------:R-:W-:Y:S01]  /*3950*/  HADD2.F32 R88, -RZ, R108.H0_H0 ;  /* 0x2000006cff587230 */ /* 0x000fe20000004100 */
[----:B------:R-:W-:Y:S05]  /*3960*/  BRA `(.L_x_7926) ;  /* 0x0000005000007947 */ /* 0x000fea0003800000 */
.L_x_7925:
[----:B0-----:R-:W-:-:S04]  /*3970*/  FFMA.FTZ R89, R139, R93, R94 ;  /* 0x0000005d8b597223 */ /* 0x001fc8000001005e */
[----:B------:R-:W-:Y:S01]  /*3980*/  FADD.FTZ R88, R164, -R89 ;  /* 0x80000059a4587221 */ /* 0x000fe20000010000 */
[----:B------:R-:W-:-:S03]  /*3990*/  @P3 HADD2.F32 R89, -RZ, R108.H0_H0 ;  /* 0x2000006cff593230 */ /* 0x000fc60000004100 */
[----:B------:R-:W-:-:S04]  /*39a0*/  FMUL.FTZ R88, R121, R88 ;  /* 0x0000005879587220 */ /* 0x000fc80000410000 */
[----:B------:R-:W-:Y:S02]  /*39b0*/  @P3 FADD.FTZ R88, R88, R89 ;  /* 0x0000005958583221 */ /* 0x000fe40000010000 */
.L_x_7926:
[----:B------:R-:W-:Y:S05]  /*39c0*/  BSYNC B0 ;  /* 0x0000000000007941 */ /* 0x000fea0003800000 */
.L_x_7924:
        /* <DEDUP_REMOVED lines=15> */
.L_x_7928:
[----:B------:R-:W-:Y:S01]  /*3ac0*/  FFMA.FTZ R88, R138, R93, R94 ;  /* 0x0000005d8a587223 */ /* 0x000fe2000001005e */
[----:B------:R-:W-:-:S03]  /*3ad0*/  @P3 SHF.R.U64 R89, R108, 0x10, R109 ;  /* 0x000000106c593819 */ /* 0x000fc6000000126d */
[----:B------:R-:W-:Y:S02]  /*3ae0*/  FADD.FTZ R88, R167, -R88 ;  /* 0x80000058a7587221 */ /* 0x000fe40000010000 */
[----:B------:R-:W-:Y:S02]  /*3af0*/  @P3 HADD2.F32 R89, -RZ, R89.H0_H0 ;  /* 0x20000059ff593230 */ /* 0x000fe40000004100 */
[----:B------:R-:W-:-:S04]  /*3b00*/  FMUL.FTZ R88, R121, R88 ;  /* 0x0000005879587220 */ /* 0x000fc80000410000 */
[----:B------:R-:W-:Y:S02]  /*3b10*/  @P3 FADD.FTZ R88, R88, R89 ;  /* 0x0000005958583221 */ /* 0x000fe40000010000 */
.L_x_7929:
[----:B------:R-:W-:Y:S05]  /*3b20*/  BSYNC B0 ;  /* 0x0000000000007941 */ /* 0x000fea0003800000 */
.L_x_7927:
        /* <DEDUP_REMOVED lines=14> */
.L_x_7931:
[----:B------:R-:W-:-:S04]  /*3c10*/  FFMA.FTZ R89, R141, R93, R94 ;  /* 0x0000005d8d597223 */ /* 0x000fc8000001005e */
[----:B------:R-:W-:Y:S01]  /*3c20*/  FADD.FTZ R88, R166, -R89 ;  /* 0x80000059a6587221 */ /* 0x000fe20000010000 */
[----:B------:R-:W-:-:S03]  /*3c30*/  @P3 HADD2.F32 R89, -RZ, R109.H0_H0 ;  /* 0x2000006dff593230 */ /* 0x000fc60000004100 */
[----:B------:R-:W-:-:S04]  /*3c40*/  FMUL.FTZ R88, R121, R88 ;  /* 0x0000005879587220 */ /* 0x000fc80000410000 */
[----:B------:R-:W-:Y:S02]  /*3c50*/  @P3 FADD.FTZ R88, R88, R89 ;  /* 0x0000005958583221 */ /* 0x000fe40000010000 */
.L_x_7932:
[----:B------:R-:W-:Y:S05]  /*3c60*/  BSYNC B0 ;  /* 0x0000000000007941 */ /* 0x000fea0003800000 */
.L_x_7930:
        /* <DEDUP_REMOVED lines=15> */
.L_x_7934:
[----:B------:R-:W-:Y:S01]  /*3d60*/  FFMA.FTZ R88, R140, R93, R94 ;  /* 0x0000005d8c587223 */ /* 0x000fe2000001005e */
[----:B------:R-:W-:-:S03]  /*3d70*/  @P3 SHF.R.U32.HI R89, RZ, 0x10, R109 ;  /* 0x00000010ff593819 */ /* 0x000fc6000001166d */
[----:B------:R-:W-:Y:S02]  /*3d80*/  FADD.FTZ R88, R169, -R88 ;  /* 0x80000058a9587221 */ /* 0x000fe40000010000 */
[----:B------:R-:W-:Y:S02]  /*3d90*/  @P3 HADD2.F32 R89, -RZ, R89.H0_H0 ;  /* 0x20000059ff593230 */ /* 0x000fe40000004100 */
[----:B------:R-:W-:-:S04]  /*3da0*/  FMUL.FTZ R88, R121, R88 ;  /* 0x0000005879587220 */ /* 0x000fc80000410000 */
[----:B------:R-:W-:Y:S02]  /*3db0*/  @P3 FADD.FTZ R88, R88, R89 ;  /* 0x0000005958583221 */ /* 0x000fe40000010000 */
.L_x_7935:
[----:B------:R-:W-:Y:S05]  /*3dc0*/  BSYNC B0 ;  /* 0x0000000000007941 */ /* 0x000fea0003800000 */
.L_x_7933:
        /* <DEDUP_REMOVED lines=16> */
.L_x_7936:
        /* <DEDUP_REMOVED lines=12> */
.L_x_7938:
[----:B------:R-:W-:Y:S05]  /*3f90*/  BSYNC B0 ;  /* 0x0000000000007941 */ /* 0x000fea0003800000 */
.L_x_7937:
[----:B------:R-:W-:Y:S01]  /*3fa0*/  BSSY B0, `(.L_x_7939) ;  /* 0x000000b000007945 */ /* 0x000fe20003800000 */
[----:B------:R-:W-:Y:S05]  /*3fb0*/  @P1 BRA `(.L_x_7940) ;  /* 0x0000004000001947 */ /* 0x000fea0003800000 */
[----:B------:R-:W-:Y:S01]  /*3fc0*/  IMAD.MOV.U32 R0, RZ, RZ, RZ ;  /* 0x000000ffff007224 */ /* 0x000fe200078e00ff */
[----:B------:R-:W-:Y:S05]  /*3fd0*/  @!P3 BRA `(.L_x_7941) ;  /* 0x000000700000b947 */ /* 0x000fea0003800000 */
[----:B------:R-:W-:Y:S01]  /*3fe0*/  HADD2.F32 R0, -RZ, R106.H0_H0 ;  /* 0x2000006aff007230 */ /* 0x000fe20000004100 */
[----:B------:R-:W-:Y:S05]  /*3ff0*/  BRA `(.L_x_7941) ;  /* 0x0000005000007947 */ /* 0x000fea0003800000 */
.L_x_7940:
[----:B0-----:R-:W-:-:S04]  /*4000*/  FFMA.FTZ R89, R143, R93, R94 ;  /* 0x0000005d8f597223 */ /* 0x001fc8000001005e */
[----:B------:R-:W-:Y:S01]  /*4010*/  FADD.FTZ R0, R168, -R89 ;  /* 0x80000059a8007221 */ /* 0x000fe20000010000 */
[----:B------:R-:W-:-:S03]  /*4020*/  @P3 HADD2.F32 R89, -RZ, R106.H0_H0 ;  /* 0x2000006aff593230 */ /* 0x000fc60000004100 */
[----:B------:R-:W-:-:S04]  /*4030*/  FMUL.FTZ R0, R121, R0 ;  /* 0x0000000079007220 */ /* 0x000fc80000410000 */
[----:B------:R-:W-:Y:S02]  /*4040*/  @P3 FADD.FTZ R0, R0, R89 ;  /* 0x0000005900003221 */ /* 0x000fe40000010000 */
.L_x_7941:
[----:B------:R-:W-:Y:S05]  /*4050*/  BSYNC B0 ;  /* 0x0000000000007941 */ /* 0x000fea0003800000 */
.L_x_7939:
[----:B0-----:R-:W-:Y:S01]  /*4060*/  @P2 FMUL.FTZ R88, R0, c[0x0][0x1ec] ;  /* 0x00007b0000582a20 */ /* 0x001fe20000410000 */
        /* <DEDUP_REMOVED lines=14> */
.L_x_7943:
[----:B------:R-:W-:Y:S01]  /*4150*/  FFMA.FTZ R0, R142, R93, R94 ;  /* 0x0000005d8e007223 */ /* 0x000fe2000001005e */
[----:B------:R-:W-:-:S03]  /*4160*/  @P3 SHF.R.U64 R88, R106, 0x10, R107 ;  /* 0x000000106a583819 */ /* 0x000fc6000000126b */
[----:B------:R-:W-:Y:S02]  /*4170*/  FADD.FTZ R0, R171, -R0 ;  /* 0x80000000ab007221 */ /* 0x000fe40000010000 */
[----:B------:R-:W-:Y:S02]  /*4180*/  @P3 HADD2.F32 R89, -RZ, R88.H0_H0 ;  /* 0x20000058ff593230 */ /* 0x000fe40000004100 */
[----:B------:R-:W-:-:S04]  /*4190*/  FMUL.FTZ R0, R121, R0 ;  /* 0x0000000079007220 */ /* 0x000fc80000410000 */
[----:B------:R-:W-:Y:S02]  /*41a0*/  @P3 FADD.FTZ R0, R0, R89 ;  /* 0x0000005900003221 */ /* 0x000fe40000010000 */
.L_x_7944:
[----:B------:R-:W-:Y:S05]  /*41b0*/  BSYNC B0 ;  /* 0x0000000000007941 */ /* 0x000fea0003800000 */
.L_x_7942:
        /* <DEDUP_REMOVED lines=14> */
.L_x_7946:
[----:B------:R-:W-:-:S04]  /*42a0*/  FFMA.FTZ R89, R145, R93, R94 ;  /* 0x0000005d91597223 */ /* 0x000fc8000001005e */
[----:B------:R-:W-:Y:S01]  /*42b0*/  FADD.FTZ R0, R170, -R89 ;  /* 0x80000059aa007221 */ /* 0x000fe20000010000 */
[----:B------:R-:W-:-:S03]  /*42c0*/  @P3 HADD2.F32 R89, -RZ, R107.H0_H0 ;  /* 0x2000006bff593230 */ /* 0x000fc60000004100 */
[----:B------:R-:W-:-:S04]  /*42d0*/  FMUL.FTZ R0, R121, R0 ;  /* 0x0000000079007220 */ /* 0x000fc80000410000 */
[----:B------:R-:W-:Y:S02]  /*42e0*/  @P3 FADD.FTZ R0, R0, R89 ;  /* 0x0000005900003221 */ /* 0x000fe40000010000 */
.L_x_7947:
[----:B------:R-:W-:Y:S05]  /*42f0*/  BSYNC B0 ;  /* 0x0000000000007941 */ /* 0x000fea0003800000 */
.L_x_7945:
        /* <DEDUP_REMOVED lines=15> */
.L_x_7949:
[----:B------:R-:W-:Y:S01]  /*43f0*/  FFMA.FTZ R0, R144, R93, R94 ;  /* 0x0000005d90007223 */ /* 0x000fe2000001005e */
[----:B------:R-:W-:-:S03]  /*4400*/  @P3 SHF.R.U32.HI R88, RZ, 0x10, R107 ;  /* 0x00000010ff583819 */ /* 0x000fc6000001166b */
[----:B------:R-:W-:Y:S02]  /*4410*/  FADD.FTZ R0, R173, -R0 ;  /* 0x80000000ad007221 */ /* 0x000fe40000010000 */
[----:B------:R-:W-:Y:S02]  /*4420*/  @P3 HADD2.F32 R89, -RZ, R88.H0_H0 ;  /* 0x20000058ff593230 */ /* 0x000fe40000004100 */
[----:B------:R-:W-:-:S04]  /*4430*/  FMUL.FTZ R0, R121, R0 ;  /* 0x0000000079007220 */ /* 0x000fc80000410000 */
[----:B------:R-:W-:Y:S02]  /*4440*/  @P3 FADD.FTZ R0, R0, R89 ;  /* 0x0000005900003221 */ /* 0x000fe40000010000 */
.L_x_7950:
[----:B------:R-:W-:Y:S05]  /*4450*/  BSYNC B0 ;  /* 0x0000000000007941 */ /* 0x000fea0003800000 */
.L_x_7948:
        /* <DEDUP_REMOVED lines=17> */
.L_x_7951:
        /* <DEDUP_REMOVED lines=12> */
.L_x_7953:
[----:B------:R-:W-:Y:S05]  /*4630*/  BSYNC B0 ;  /* 0x0000000000007941 */ /* 0x000fea0003800000 */
.L_x_7952:
[----:B------:R-:W-:Y:S01]  /*4640*/  BSSY B0, `(.L_x_7954) ;  /* 0x000000b000007945 */ /* 0x000fe20003800000 */
[----:B------:R-:W-:Y:S05]  /*4650*/  @P1 BRA `(.L_x_7955) ;  /* 0x0000004000001947 */ /* 0x000fea0003800000 */
[----:B------:R-:W-:Y:S01]  /*4660*/  HFMA2.MMA R0, -RZ, RZ, 0, 0 ;  /* 0x00000000ff007435 */ /* 0x000fe200000001ff */
[----:B------:R-:W-:Y:S05]  /*4670*/  @!P3 BRA `(.L_x_7956) ;  /* 0x000000700000b947 */ /* 0x000fea0003800000 */
[----:B------:R-:W-:Y:S01]  /*4680*/  HADD2.F32 R0, -RZ, R104.H0_H0 ;  /* 0x20000068ff007230 */ /* 0x000fe20000004100 */
[----:B------:R-:W-:Y:S05]  /*4690*/  BRA `(.L_x_7956) ;  /* 0x0000005000007947 */ /* 0x000fea0003800000 */
.L_x_7955:
[----:B0-----:R-:W-:-:S04]  /*46a0*/  FFMA.FTZ R89, R147, R93, R94 ;  /* 0x0000005d93597223 */ /* 0x001fc8000001005e */
[----:B------:R-:W-:Y:S01]  /*46b0*/  FADD.FTZ R0, R172, -R89 ;  /* 0x80000059ac007221 */ /* 0x000fe20000010000 */
[----:B------:R-:W-:-:S03]  /*46c0*/  @P3 HADD2.F32 R89, -RZ, R104.H0_H0 ;  /* 0x20000068ff593230 */ /* 0x000fc60000004100 */
[----:B------:R-:W-:-:S04]  /*46d0*/  FMUL.FTZ R0, R121, R0 ;  /* 0x0000000079007220 */ /* 0x000fc80000410000 */
[----:B------:R-:W-:Y:S02]  /*46e0*/  @P3 FADD.FTZ R0, R0, R89 ;  /* 0x0000005900003221 */ /* 0x000fe40000010000 */
.L_x_7956:
[----:B------:R-:W-:Y:S05]  /*46f0*/  BSYNC B0 ;  /* 0x0000000000007941 */ /* 0x000fea0003800000 */
.L_x_7954:
        /* <DEDUP_REMOVED lines=15> */
.L_x_7958:
[----:B------:R-:W-:Y:S01]  /*47f0*/  FFMA.FTZ R0, R146, R93, R94 ;  /* 0x0000005d92007223 */ /* 0x000fe2000001005e */
[----:B------:R-:W-:-:S03]  /*4800*/  @P3 SHF.R.U64 R88, R104, 0x10, R105 ;  /* 0x0000001068583819 */ /* 0x000fc60000001269 */
[----:B------:R-:W-:Y:S02]  /*4810*/  FADD.FTZ R0, R175, -R0 ;  /* 0x80000000af007221 */ /* 0x000fe40000010000 */
[----:B------:R-:W-:Y:S02]  /*4820*/  @P3 HADD2.F32 R89, -RZ, R88.H0_H0 ;  /* 0x20000058ff593230 */ /* 0x000fe40000004100 */
[----:B------:R-:W-:-:S04]  /*4830*/  FMUL.FTZ R0, R121, R0 ;  /* 0x0000000079007220 */ /* 0x000fc80000410000 */
[----:B------:R-:W-:Y:S02]  /*4840*/  @P3 FADD.FTZ R0, R0, R89 ;  /* 0x0000005900003221 */ /* 0x000fe40000010000 */
.L_x_7959:
[----:B------:R-:W-:Y:S05]  /*4850*/  BSYNC B0 ;  /* 0x0000000000007941 */ /* 0x000fea0003800000 */
.L_x_7957:
        /* <DEDUP_REMOVED lines=14> */
.L_x_7961:
[----:B------:R-:W-:-:S04]  /*4940*/  FFMA.FTZ R89, R149, R93, R94 ;  /* 0x0000005d95597223 */ /* 0x000fc8000001005e */
[----:B------:R-:W-:Y:S01]  /*4950*/  FADD.FTZ R0, R174, -R89 ;  /* 0x80000059ae007221 */ /* 0x000fe20000010000 */
[----:B------:R-:W-:-:S03]  /*4960*/  @P3 HADD2.F32 R89, -RZ, R105.H0_H0 ;  /* 0x20000069ff593230 */ /* 0x000fc60000004100 */
[----:B------:R-:W-:-:S04]  /*4970*/  FMUL.FTZ R0, R121, R0 ;  /* 0x0000000079007220 */ /* 0x000fc80000410000 */
[----:B------:R-:W-:Y:S02]  /*4980*/  @P3 FADD.FTZ R0, R0, R89 ;  /* 0x0000005900003221 */ /* 0x000fe40000010000 */
.L_x_7962:
[----:B------:R-:W-:Y:S05]  /*4990*/  BSYNC B0 ;  /* 0x0000000000007941 */ /* 0x000fea0003800000 */
.L_x_7960:
        /* <DEDUP_REMOVED lines=15> */
.L_x_7964:
[----:B------:R-:W-:Y:S01]  /*4a90*/  FFMA.FTZ R0, R148, R93, R94 ;  /* 0x0000005d94007223 */ /* 0x000fe2000001005e */
[----:B------:R-:W-:-:S03]  /*4aa0*/  @P3 SHF.R.U32.HI R88, RZ, 0x10, R105 ;  /* 0x00000010ff583819 */ /* 0x000fc60000011669 */
[----:B------:R-:W-:Y:S02]  /*4ab0*/  FADD.FTZ R0, R177, -R0 ;  /* 0x80000000b1007221 */ /* 0x000fe40000010000 */
[----:B------:R-:W-:Y:S02]  /*4ac0*/  @P3 HADD2.F32 R89, -RZ, R88.H0_H0 ;  /* 0x20000058ff593230 */ /* 0x000fe40000004100 */
[----:B------:R-:W-:-:S04]  /*4ad0*/  FMUL.FTZ R0, R121, R0 ;  /* 0x0000000079007220 */ /* 0x000fc80000410000 */
[----:B------:R-:W-:Y:S02]  /*4ae0*/  @P3 FADD.FTZ R0, R0, R89 ;  /* 0x0000005900003221 */ /* 0x000fe40000010000 */
.L_x_7965:
[----:B------:R-:W-:Y:S05]  /*4af0*/  BSYNC B0 ;  /* 0x0000000000007941 */ /* 0x000fea0003800000 */
.L_x_7963:
        /* <DEDUP_REMOVED lines=17> */
.L_x_7966:
        /* <DEDUP_REMOVED lines=12> */
.L_x_7968:
[----:B------:R-:W-:Y:S05]  /*4cd0*/  BSYNC B0 ;  /* 0x0000000000007941 */ /* 0x000fea0003800000 */
.L_x_7967:
[----:B------:R-:W-:Y:S01]  /*4ce0*/  BSSY B0, `(.L_x_7969) ;  /* 0x000000b000007945 */ /* 0x000fe20003800000 */
[----:B------:R-:W-:Y:S05]  /*4cf0*/  @P1 BRA `(.L_x_7970) ;  /* 0x0000004000001947 */ /* 0x000fea0003800000 */
[----:B------:R-:W-:Y:S01]  /*4d00*/  HFMA2.MMA R0, -RZ, RZ, 0, 0 ;  /* 0x00000000ff007435 */ /* 0x000fe200000001ff */
[----:B------:R-:W-:Y:S05]  /*4d10*/  @!P3 BRA `(.L_x_7971) ;  /* 0x000000700000b947 */ /* 0x000fea0003800000 */
[----:B------:R-:W-:Y:S01]  /*4d20*/  HADD2.F32 R0, -RZ, R2.H0_H0 ;  /* 0x20000002ff007230 */ /* 0x000fe20000004100 */
[----:B------:R-:W-:Y:S05]  /*4d30*/  BRA `(.L_x_7971) ;  /* 0x0000005000007947 */ /* 0x000fea0003800000 */
.L_x_7970:
[----:B0-----:R-:W-:-:S04]  /*4d40*/  FFMA.FTZ R89, R151, R93, R94 ;  /* 0x0000005d97597223 */ /* 0x001fc8000001005e */
[----:B------:R-:W-:Y:S01]  /*4d50*/  FADD.FTZ R0, R176, -R89 ;  /* 0x80000059b0007221 */ /* 0x000fe20000010000 */
[----:B------:R-:W-:-:S03]  /*4d60*/  @P3 HADD2.F32 R89, -RZ, R2.H0_H0 ;  /* 0x20000002ff593230 */ /* 0x000fc60000004100 */
[----:B------:R-:W-:-:S04]  /*4d70*/  FMUL.FTZ R0, R121, R0 ;  /* 0x0000000079007220 */ /* 0x000fc80000410000 */
[----:B------:R-:W-:Y:S02]  /*4d80*/  @P3 FADD.FTZ R0, R0, R89 ;  /* 0x0000005900003221 */ /* 0x000fe40000010000 */
.L_x_7971:
[----:B------:R-:W-:Y:S05]  /*4d90*/  BSYNC B0 ;  /* 0x0000000000007941 */ /* 0x000fea0003800000 */
.L_x_7969:
        /* <DEDUP_REMOVED lines=15> */
.L_x_7973:
[----:B------:R-:W-:Y:S01]  /*4e90*/  FFMA.FTZ R0, R150, R93, R94 ;  /* 0x0000005d96007223 */ /* 0x000fe2000001005e */
[----:B------:R-:W-:-:S03]  /*4ea0*/  @P3 SHF.R.U64 R88, R2, 0x10, R3 ;  /* 0x0000001002583819 */ /* 0x000fc60000001203 */
[----:B------:R-:W-:Y:S02]  /*4eb0*/  FADD.FTZ R0, R179, -R0 ;  /* 0x80000000b3007221 */ /* 0x000fe40000010000 */
[----:B------:R-:W-:Y:S02]  /*4ec0*/  @P3 HADD2.F32 R89, -RZ, R88.H0_H0 ;  /* 0x20000058ff593230 */ /* 0x000fe40000004100 */
[----:B------:R-:W-:-:S04]  /*4ed0*/  FMUL.FTZ R0, R121, R0 ;  /* 0x0000000079007220 */ /* 0x000fc80000410000 */
[----:B------:R-:W-:Y:S02]  /*4ee0*/  @P3 FADD.FTZ R0, R0, R89 ;  /* 0x0000005900003221 */ /* 0x000fe40000010000 */
.L_x_7974:
[----:B------:R-:W-:Y:S05]  /*4ef0*/  BSYNC B0 ;  /* 0x0000000000007941 */ /* 0x000fea0003800000 */
.L_x_7972:
        /* <DEDUP_REMOVED lines=14> */
.L_x_7976:
[----:B------:R-:W-:-:S04]  /*4fe0*/  FFMA.FTZ R89, R153, R93, R94 ;  /* 0x0000005d99597223 */ /* 0x000fc8000001005e */
[----:B------:R-:W-:Y:S01]  /*4ff0*/  FADD.FTZ R0, R178, -R89 ;  /* 0x80000059b2007221 */ /* 0x000fe20000010000 */
[----:B------:R-:W-:-:S03]  /*5000*/  @P3 HADD2.F32 R89, -RZ, R3.H0_H0 ;  /* 0x20000003ff593230 */ /* 0x000fc60000004100 */
[----:B------:R-:W-:-:S04]  /*5010*/  FMUL.FTZ R0, R121, R0 ;  /* 0x0000000079007220 */ /* 0x000fc80000410000 */
[----:B------:R-:W-:Y:S02]  /*5020*/  @P3 FADD.FTZ R0, R0, R89 ;  /* 0x0000005900003221 */ /* 0x000fe40000010000 */
.L_x_7977:
[----:B------:R-:W-:Y:S05]  /*5030*/  BSYNC B0 ;  /* 0x0000000000007941 */ /* 0x000fea0003800000 */
.L_x_7975:
        /* <DEDUP_REMOVED lines=15> */
.L_x_7979:
[----:B------:R-:W-:Y:S01]  /*5130*/  FFMA.FTZ R94, R180, R93, R94 ;  /* 0x0000005db45e7223 */ /* 0x000fe2000001005e */
[----:B------:R-:W-:-:S03]  /*5140*/  @P3 SHF.R.U32.HI R0, RZ, 0x10, R3 ;  /* 0x00000010ff003819 */ /* 0x000fc60000011603 */
[----:B------:R-:W-:Y:S02]  /*5150*/  FADD.FTZ R94, R181, -R94 ;  /* 0x8000005eb55e7221 */ /* 0x000fe40000010000 */
[----:B------:R-:W-:Y:S02]  /*5160*/  @P3 HADD2.F32 R89, -RZ, R0.H0_H0 ;  /* 0x20000000ff593230 */ /* 0x000fe40000004100 */
[----:B------:R-:W-:-:S04]  /*5170*/  FMUL.FTZ R94, R121, R94 ;  /* 0x0000005e795e7220 */ /* 0x000fc80000410000 */
[----:B------:R-:W-:Y:S02]  /*5180*/  @P3 FADD.FTZ R94, R94, R89 ;  /* 0x000000595e5e3221 */ /* 0x000fe40000010000 */
.L_x_7980:
[----:B------:R-:W-:Y:S05]  /*5190*/  BSYNC B0 ;  /* 0x0000000000007941 */ /* 0x000fea0003800000 */
.L_x_7978:
        /* <DEDUP_REMOVED lines=17> */
.L_x_7981:
        /* <DEDUP_REMOVED lines=12> */
.L_x_7983:
[----:B------:R-:W-:Y:S05]  /*5370*/  BSYNC B0 ;  /* 0x0000000000007941 */ /* 0x000fea0003800000 */
.L_x_7982:
[----:B------:R-:W-:Y:S02]  /*5380*/  IADD3 R124, R124, c[0x0][0x160], RZ ;  /* 0x000058007c7c7a10 */ /* 0x000fe40007ffe0ff */
[----:B------:R-:W-:Y:S02]  /*5390*/  LOP3.LUT P1, RZ, R122, 0xff, RZ, 0xc0, !PT ;  /* 0x000000ff7aff7812 */ /* 0x000fe4000782c0ff */
[----:B------:R-:W-:Y:S02]  /*53a0*/  ISETP.GE.AND P0, PT, R124, c[0x0][0x164], PT ;  /* 0x000059007c007a0c */ /* 0x000fe40003f06270 */
[----:B------:R-:W-:-:S11]  /*53b0*/  SEL R122, RZ, 0x1, P1 ;  /* 0x00000001ff7a7807 */ /* 0x000fd60000800000 */
[----:B0-----:R-:W-:Y:S01]  /*53c0*/  @P0 CALL.REL.NOINC `(.L_x_7873) ;  /* 0x0000001000000944 */ /* 0x001fe20003c00000 */
[----:B------:R-:W-:Y:S05]  /*53d0*/  BRA `(.L_x_7984) ;  /* 0xffffb0f000007947 */ /* 0x000fea000383ffff */
.L_x_7873:
        /* <DEDUP_REMOVED lines=23> */
.L_x_7877:
[----:B------:R-:W-:Y:S01]  /*5550*/  HFMA2.MMA R117, -RZ, RZ, 0, 9.5367431640625e-07 ;  /* 0x00000010ff757435 */ /* 0x000fe200000001ff */
[----:B------:R-:W-:-:S02]  /*5560*/  MOV R92, R100 ;  /* 0x00000064005c7202 */ /* 0x000fc40000000f00 */
[----:B------:R-:W-:Y:S02]  /*5570*/  MOV R93, 0x1f ;  /* 0x0000001f005d7802 */ /* 0x000fe40000000f00 */
[----:B------:R-:W-:Y:S02]  /*5580*/  MOV R98, 0xffffffff ;  /* 0xffffffff00627802 */ /* 0x000fe40000000f00 */
[----:B------:R-:W-:Y:S02]  /*5590*/  MOV R88, 0x55b0 ;  /* 0x000055b000587802 */ /* 0x000fe40000000f00 */
[----:B-----5:R-:W-:Y:S05]  /*55a0*/  CALL.REL.NOINC `($__internal_113_$__cuda_sm70_shflsync_down_p) ;  /* 0x0000045000007944 */ /* 0x020fea0003c00000 */
[----:B-1----:R-:W-:Y:S01]  /*55b0*/  MOV R91, R117 ;  /* 0x00000075005b7202 */ /* 0x002fe20000000f00 */
[----:B0-----:R-:W-:Y:S05]  /*55c0*/  BRA `(.L_x_7985) ;  /* 0xffffcb7000007947 */ /* 0x001fea000383ffff */
.L_x_7878:
[----:B------:R-:W-:Y:S01]  /*55d0*/  HFMA2.MMA R117, -RZ, RZ, 0, 9.5367431640625e-07 ;  /* 0x00000010ff757435 */ /* 0x000fe200000001ff */
[----:B------:R-:W-:Y:S01]  /*55e0*/  MOV R92, R94 ;  /* 0x0000005e005c7202 */ /* 0x000fe20000000f00 */
[----:B------:R-:W-:Y:S01]  /*55f0*/  IMAD.MOV.U32 R93, RZ, RZ, 0x1f ;  /* 0x0000001fff5d7424 */ /* 0x000fe200078e00ff */
[----:B------:R-:W-:Y:S02]  /*5600*/  MOV R98, 0xffffffff ;  /* 0xffffffff00627802 */ /* 0x000fe40000000f00 */
[----:B------:R-:W-:-:S02]  /*5610*/  MOV R88, 0x5630 ;  /* 0x0000563000587802 */ /* 0x000fc40000000f00 */
[----:B01---5:R-:W-:Y:S05]  /*5620*/  CALL.REL.NOINC `($__internal_113_$__cuda_sm70_shflsync_down_p) ;  /* 0x000003d000007944 */ /* 0x023fea0003c00000 */
[----:B------:R-:W-:Y:S01]  /*5630*/  FADD.FTZ R100, R91, R100 ;  /* 0x000000645b647221 */ /* 0x000fe20000010000 */
[----:B0-----:R-:W-:Y:S01]  /*5640*/  MOV R93, 0x1f ;  /* 0x0000001f005d7802 */ /* 0x001fe20000000f00 */
[----:B-1----:R-:W-:Y:S01]  /*5650*/  FADD.FTZ R94, R94, R117 ;  /* 0x000000755e5e7221 */ /* 0x002fe20000010000 */
[----:B------:R-:W-:Y:S01]  /*5660*/  HFMA2.MMA R117, -RZ, RZ, 0, 4.76837158203125e-07 ;  /* 0x00000008ff757435 */ /* 0x000fe200000001ff */
[----:B------:R-:W-:-:S02]  /*5670*/  MOV R98, 0xffffffff ;  /* 0xffffffff00627802 */ /* 0x000fc40000000f00 */
[----:B------:R-:W-:Y:S02]  /*5680*/  MOV R92, R100 ;  /* 0x00000064005c7202 */ /* 0x000fe40000000f00 */
[----:B------:R-:W-:Y:S02]  /*5690*/  MOV R88, 0x56b0 ;  /* 0x000056b000587802 */ /* 0x000fe40000000f00 */
[----:B------:R-:W-:Y:S05]  /*56a0*/  CALL.REL.NOINC `($__internal_113_$__cuda_sm70_shflsync_down_p) ;  /* 0x0000035000007944 */ /* 0x000fea0003c00000 */
[----:B-1----:R-:W-:Y:S01]  /*56b0*/  MOV R91, R117 ;  /* 0x00000075005b7202 */ /* 0x002fe20000000f00 */
[----:B------:R-:W-:Y:S01]  /*56c0*/  HFMA2.MMA R117, -RZ, RZ, 0, 4.76837158203125e-07 ;  /* 0x00000008ff757435 */ /* 0x000fe200000001ff */
[----:B0-----:R-:W-:Y:S02]  /*56d0*/  MOV R92, R94 ;  /* 0x0000005e005c7202 */ /* 0x001fe40000000f00 */
[----:B------:R-:W-:Y:S02]  /*56e0*/  MOV R93, 0x1f ;  /* 0x0000001f005d7802 */ /* 0x000fe40000000f00 */
[----:B------:R-:W-:Y:S02]  /*56f0*/  MOV R98, 0xffffffff ;  /* 0xffffffff00627802 */ /* 0x000fe40000000f00 */
[----:B------:R-:W-:-:S02]  /*5700*/  MOV R88, 0x5720 ;  /* 0x0000572000587802 */ /* 0x000fc40000000f00 */
[----:B------:R-:W-:Y:S05]  /*5710*/  CALL.REL.NOINC `($__internal_113_$__cuda_sm70_shflsync_down_p) ;  /* 0x000002e000007944 */ /* 0x000fea0003c00000 */
[----:B------:R-:W-:Y:S01]  /*5720*/  FADD.FTZ R100, R91, R100 ;  /* 0x000000645b647221 */ /* 0x000fe20000010000 */
[----:B0-----:R-:W-:Y:S01]  /*5730*/  MOV R93, 0x1f ;  /* 0x0000001f005d7802 */ /* 0x001fe20000000f00 */
[----:B-1----:R-:W-:Y:S01]  /*5740*/  FADD.FTZ R94, R94, R117 ;  /* 0x000000755e5e7221 */ /* 0x002fe20000010000 */
[----:B------:R-:W-:Y:S01]  /*5750*/  HFMA2.MMA R117, -RZ, RZ, 0, 2.384185791015625e-07 ;  /* 0x00000004ff757435 */ /* 0x000fe200000001ff */
[----:B------:R-:W-:Y:S01]  /*5760*/  IMAD.MOV.U32 R98, RZ, RZ, -0x1 ;  /* 0xffffffffff627424 */ /* 0x000fe200078e00ff */
[----:B------:R-:W-:-:S02]  /*5770*/  MOV R92, R100 ;  /* 0x00000064005c7202 */ /* 0x000fc40000000f00 */
[----:B------:R-:W-:Y:S02]  /*5780*/  MOV R88, 0x57a0 ;  /* 0x000057a000587802 */ /* 0x000fe40000000f00 */
[----:B------:R-:W-:Y:S05]  /*5790*/  CALL.REL.NOINC `($__internal_113_$__cuda_sm70_shflsync_down_p) ;  /* 0x0000026000007944 */ /* 0x000fea0003c00000 */
[----:B-1----:R-:W-:Y:S01]  /*57a0*/  MOV R91, R117 ;  /* 0x00000075005b7202 */ /* 0x002fe20000000f00 */
[----:B------:R-:W-:Y:S01]  /*57b0*/  HFMA2.MMA R117, -RZ, RZ, 0, 2.384185791015625e-07 ;  /* 0x00000004ff757435 */ /* 0x000fe200000001ff */
[----:B0-----:R-:W-:Y:S02]  /*57c0*/  MOV R92, R94 ;  /* 0x0000005e005c7202 */ /* 0x001fe40000000f00 */
[----:B------:R-:W-:Y:S02]  /*57d0*/  MOV R93, 0x1f ;  /* 0x0000001f005d7802 */ /* 0x000fe40000000f00 */
[----:B------:R-:W-:Y:S02]  /*57e0*/  MOV R98, 0xffffffff ;  /* 0xffffffff00627802 */ /* 0x000fe40000000f00 */
[----:B------:R-:W-:Y:S02]  /*57f0*/  MOV R88, 0x5810 ;  /* 0x0000581000587802 */ /* 0x000fe40000000f00 */
[----:B------:R-:W-:Y:S05]  /*5800*/  CALL.REL.NOINC `($__internal_113_$__cuda_sm70_shflsync_down_p) ;  /* 0x000001f000007944 */ /* 0x000fea0003c00000 */
[----:B------:R-:W-:Y:S01]  /*5810*/  FADD.FTZ R100, R91, R100 ;  /* 0x000000645b647221 */ /* 0x000fe20000010000 */
[----:B0-----:R-:W-:Y:S01]  /*5820*/  MOV R93, 0x1f ;  /* 0x0000001f005d7802 */ /* 0x001fe20000000f00 */
[----:B-1----:R-:W-:Y:S01]  /*5830*/  FADD.FTZ R96, R94, R117 ;  /* 0x000000755e607221 */ /* 0x002fe20000010000 */
[----:B------:R-:W-:Y:S01]  /*5840*/  HFMA2.MMA R117, -RZ, RZ, 0, 1.1920928955078125e-07 ;  /* 0x00000002ff757435 */ /* 0x000fe200000001ff */
[----:B------:R-:W-:-:S02]  /*5850*/  MOV R98, 0xffffffff ;  /* 0xffffffff00627802 */ /* 0x000fc40000000f00 */
[----:B------:R-:W-:Y:S02]  /*5860*/  MOV R92, R100 ;  /* 0x00000064005c7202 */ /* 0x000fe40000000f00 */
[----:B------:R-:W-:Y:S02]  /*5870*/  MOV R88, 0x5890 ;  /* 0x0000589000587802 */ /* 0x000fe40000000f00 */
[----:B------:R-:W-:Y:S05]  /*5880*/  CALL.REL.NOINC `($__internal_113_$__cuda_sm70_shflsync_down_p) ;  /* 0x0000017000007944 */ /* 0x000fea0003c00000 */
[----:B0-----:R-:W-:Y:S01]  /*5890*/  HFMA2.MMA R93, -RZ, RZ, 0, 1.847743988037109375e-06 ;  /* 0x0000001fff5d7435 */ /* 0x001fe200000001ff */
[----:B-1----:R-:W-:Y:S01]  /*58a0*/  MOV R91, R117 ;  /* 0x00000075005b7202 */ /* 0x002fe20000000f00 */
[----:B------:R-:W-:Y:S01]  /*58b0*/  IMAD.MOV.U32 R117, RZ, RZ, 0x2 ;  /* 0x00000002ff757424 */ /* 0x000fe200078e00ff */
[----:B------:R-:W-:Y:S02]  /*58c0*/  MOV R92, R96 ;  /* 0x00000060005c7202 */ /* 0x000fe40000000f00 */
[----:B------:R-:W-:Y:S02]  /*58d0*/  MOV R98, 0xffffffff ;  /* 0xffffffff00627802 */ /* 0x000fe40000000f00 */
[----:B------:R-:W-:Y:S02]  /*58e0*/  MOV R88, 0x5900 ;  /* 0x0000590000587802 */ /* 0x000fe40000000f00 */
[----:B------:R-:W-:Y:S05]  /*58f0*/  CALL.REL.NOINC `($__internal_113_$__cuda_sm70_shflsync_down_p) ;  /* 0x0000010000007944 */ /* 0x000fea0003c00000 */
[----:B------:R-:W-:Y:S01]  /*5900*/  FADD.FTZ R94, R91, R100 ;  /* 0x000000645b5e7221 */ /* 0x000fe20000010000 */
[----:B0-----:R-:W-:Y:S01]  /*5910*/  MOV R93, 0x1f ;  /* 0x0000001f005d7802 */ /* 0x001fe20000000f00 */
[----:B-1----:R-:W-:Y:S01]  /*5920*/  FADD.FTZ R96, R96, R117 ;  /* 0x0000007560607221 */ /* 0x002fe20000010000 */
[----:B------:R-:W-:Y:S01]  /*5930*/  HFMA2.MMA R117, -RZ, RZ, 0, 5.9604644775390625e-08 ;  /* 0x00000001ff757435 */ /* 0x000fe200000001ff */
[----:B------:R-:W-:-:S02]  /*5940*/  MOV R98, 0xffffffff ;  /* 0xffffffff00627802 */ /* 0x000fc40000000f00 */
[----:B------:R-:W-:Y:S02]  /*5950*/  MOV R92, R94 ;  /* 0x0000005e005c7202 */ /* 0x000fe40000000f00 */
[----:B------:R-:W-:Y:S02]  /*5960*/  MOV R88, 0x5980 ;  /* 0x0000598000587802 */ /* 0x000fe40000000f00 */
[----:B------:R-:W-:Y:S05]  /*5970*/  CALL.REL.NOINC `($__internal_113_$__cuda_sm70_shflsync_down_p) ;  /* 0x0000008000007944 */ /* 0x000fea0003c00000 */
[----:B-1----:R-:W-:Y:S01]  /*5980*/  MOV R95, R117 ;  /* 0x00000075005f7202 */ /* 0x002fe20000000f00 */
[----:B------:R-:W-:Y:S01]  /*5990*/  HFMA2.MMA R117, -RZ, RZ, 0, 5.9604644775390625e-08 ;  /* 0x00000001ff757435 */ /* 0x000fe200000001ff */
[----:B0-----:R-:W-:Y:S02]  /*59a0*/  MOV R92, R96 ;  /* 0x00000060005c7202 */ /* 0x001fe40000000f00 */
[----:B------:R-:W-:Y:S02]  /*59b0*/  MOV R93, 0x1f ;  /* 0x0000001f005d7802 */ /* 0x000fe40000000f00 */
[----:B------:R-:W-:Y:S02]  /*59c0*/  MOV R98, 0xffffffff ;  /* 0xffffffff00627802 */ /* 0x000fe40000000f00 */
[----:B------:R-:W-:-:S02]  /*59d0*/  MOV R88, 0x59f0 ;  /* 0x000059f000587802 */ /* 0x000fc40000000f00 */
[----:B------:R-:W-:Y:S05]  /*59e0*/  CALL.REL.NOINC `($__internal_113_$__cuda_sm70_shflsync_down_p) ;  /* 0x0000001000007944 */ /* 0x000fea0003c00000 */
[----:B01----:R-:W-:Y:S05]  /*59f0*/  BRA `(.L_x_7986) ;  /* 0xffffc86000007947 */ /* 0x003fea000383ffff */
        .weak           $__internal_113_$__cuda_sm70_shflsync_down_p
        .type           $__internal_113_$__cuda_sm70_shflsync_down_p,@function
        .size           $__internal_113_$__cuda_sm70_shflsync_down_p,(.L_x_12989 - $__internal_113_$__cuda_sm70_shflsync_down_p)
$__internal_113_$__cuda_sm70_shflsync_down_p:
[----:B------:R-:W-:Y:S01]  /*5a00*/  HFMA2.MMA R89, -RZ, RZ, 0, 0 ;  /* 0x00000000ff597435 */ /* 0x000fe200000001ff */
[----:B------:R-:W-:Y:S04]  /*5a10*/  WARPSYNC R98 ;  /* 0x0000006200007348 */ /* 0x000fe80003800000 */
[----:B------:R0:W1:Y:S01]  /*5a20*/  SHFL.DOWN PT, R117, R92, R117, R93 ;  /* 0x080000755c757389 */ /* 0x00006200000e005d */
[----:B------:R-:W-:Y:S05]  /*5a30*/  RET.REL.NODEC R88 `(_ZN10layer_norm13ln_bwd_kernelINS_13Kernel_traitsIf6__halfS2_S2_fjLj7168ELj1ELj1ELj8ELj8ENS_18Kernel_traits_baseILj7168EfS2_S2_S2_fjLj256EEEEELb1ELb0ELb1ELb1EEEvNS_9BwdParamsE) ;  /* 0xffffa5c058007950 */ /* 0x000fea0003c3ffff */
.L_x_7987:
        /* <DEDUP_REMOVED lines=12> */
.L_x_12989:


//--------------------- .text._ZN10layer_norm13ln_bwd_kernelINS_13Kernel_traitsIf6__halfS2_S2_fjLj7168ELj1ELj1ELj8ELj8ENS_18Kernel_traits_baseILj7168EfS2_S2_S2_fjLj256EEEEELb1ELb1ELb0ELb0EEEvNS_9BwdParamsE --------------------------
	.section	.text._ZN10layer_norm13ln_bwd_kernelINS_13Kernel_traitsIf6__halfS2_S2_fjLj7168ELj1ELj1ELj8ELj8ENS_18Kernel_traits_baseILj7168EfS2_S2_S2_fjLj256EEEEELb1ELb1ELb0ELb0EEEvNS_9BwdParamsE,"ax",@progbits
	.sectioninfo	@"SHI_REGISTERS=254"
	.align	128
        .global         _ZN10layer_norm13ln_bwd_kernelINS_13Kernel_traitsIf6__halfS2_S2_fjLj7168ELj1ELj1ELj8ELj8ENS_18Kernel_traits_baseILj7168EfS2_S2_S2_fjLj256EEEEELb1ELb1ELb0ELb0EEEvNS_9BwdParamsE
        .type           _ZN10layer_norm13ln_bwd_kernelINS_13Kernel_traitsIf6__halfS2_S2_fjLj7168ELj1ELj1ELj8ELj8ENS_18Kernel_traits_baseILj7168EfS2_S2_S2_fjLj256EEEEELb1ELb1ELb0ELb0EEEvNS_9BwdParamsE,@function
        .size           _ZN10layer_norm13ln_bwd_kernelINS_13Kernel_traitsIf6__halfS2_S2_fjLj7168ELj1ELj1ELj8ELj8ENS_18Kernel_traits_baseILj7168EfS2_S2_S2_fjLj256EEEEELb1ELb1ELb0ELb0EEEvNS_9BwdParamsE,(.L_x_12990 - _ZN10layer_norm13ln_bwd_kernelINS_13Kernel_traitsIf6__halfS2_S2_fjLj7168ELj1ELj1ELj8ELj8ENS_18Kernel_traits_baseILj7168EfS2_S2_S2_fjLj256EEEEELb1ELb1ELb0ELb0EEEvNS_9BwdParamsE)
        .other          _ZN10layer_norm13ln_bwd_kernelINS_13Kernel_traitsIf6__halfS2_S2_fjLj7168ELj1ELj1ELj8ELj8ENS_18Kernel_traits_baseILj7168EfS2_S2_S2_fjLj256EEEEELb1ELb1ELb0ELb0EEEvNS_9BwdParamsE,@"STO_CUDA_ENTRY STV_DEFAULT"
_ZN10layer_norm13ln_bwd_kernelINS_13Kernel_traitsIf6__halfS2_S2_fjLj7168ELj1ELj1ELj8ELj8ENS_18Kernel_traits_baseILj7168EfS2_S2_S2_fjLj256EEEEELb1ELb1ELb0ELb0EEEvNS_9BwdParamsE:
.text._ZN10layer_norm13ln_bwd_kernelINS_13Kernel_traitsIf6__halfS2_S2_fjLj7168ELj1ELj1ELj8ELj8ENS_18Kernel_traits_baseILj7168EfS2_S2_S2_fjLj256EEEEELb1ELb1ELb0ELb0EEEvNS_9BwdParamsE:
        /* <DEDUP_REMOVED lines=16> */
[----:B------:R-:W-:Y:S02]  /*0100*/  @P6 MOV R5, 0x10 ;  /* 0x0000001000056802 */ /* 0x000fe40000000f00 */
[----:B------:R-:W-:Y:S02]  /*0110*/  @P0 MOV R11, 0x10 ;  /* 0x00000010000b0802 */ /* 0x000fe40000000f00 */
[----:B------:R-:W-:Y:S01]  /*0120*/  @P1 MOV R17, 0x10 ;  /* 0x0000001000111802 */ /* 0x000fe20000000f00 */
[----:B------:R-:W-:Y:S01]  /*0130*/  @P6 IMAD.WIDE.U32 R2, R0, R5, c[0x0][0x1b0] ;  /* 0x00006c0000026625 */ /* 0x000fe200078e0005 */
[----:B------:R-:W0:Y:S01]  /*0140*/  S2UR UR6, SR_CTAID.X ;  /* 0x00000000000679c3 */ /* 0x000e220000002500 */
[----:B------:R-:W-:-:S02]  /*0150*/  @P2 MOV R21, 0x10 ;  /* 0x0000001000152802 */ /* 0x000fc40000000f00 */
[C---:B------:R-:W-:Y:S01]  /*0160*/  @P6 IMAD.WIDE.U32 R4, R0.reuse, R5, c[0x0][0x1c8] ;  /* 0x0000720000046625 */ /* 0x040fe200078e0005 */
[----:B------:R-:W-:Y:S01]  /*0170*/  @P6 LOP3.LUT R0, R0, 0x100, RZ, 0xfc, !PT ;  /* 0x0000010000006812 */ /* 0x000fe200078efcff */
[----:B------:R1:W5:Y:S01]  /*0180*/  @P6 LDG.E.128 R160, [R2.64] ;  /* 0x0000000402a06981 */ /* 0x000362000c1e1d00 */
[----:B------:R-:W-:Y:S02]  /*0190*/  @P3 MOV R25, 0x10 ;  /* 0x0000001000193802 */ /* 0x000fe40000000f00 */
[----:B------:R-:W-:Y:S01]  /*01a0*/  ISETP.GE.U32.AND P5, PT, R8, 0x700, PT ;  /* 0x000007000800780c */ /* 0x000fe20003fa6070 */
[CC--:B------:R-:W-:Y:S01]  /*01b0*/  @P0 IMAD.WIDE.U32 R6, R0.reuse, R11.reuse, c[0x0][0x1b0] ;  /* 0x00006c0000060625 */ /* 0x0c0fe200078e000b */
[----:B------:R-:W-:Y:S01]  /*01c0*/  @P4 MOV R29, 0x10 ;  /* 0x00000010001d4802 */ /* 0x000fe20000000f00 */
[----:B------:R2:W5:Y:S01]  /*01d0*/  @P6 LDG.E.128 R156, [R4.64] ;  /* 0x00000004049c6981 */ /* 0x000562000c1e1d00 */
[----:B------:R-:W-:Y:S01]  /*01e0*/  P2R R9, PR, RZ, 0x20 ;  /* 0x00000020ff097803 */ /* 0x000fe20000000000 */
        /* <DEDUP_REMOVED lines=17> */
[----:B------:R-:W-:-:S02]  /*0300*/  @P3 IADD3 R0, R0, 0x100, RZ ;  /* 0x0000010000003810 */ /* 0x000fc40007ffe0ff */
[----:B------:R-:W-:Y:S02]  /*0310*/  @P5 MOV R9, 0x10 ;  /* 0x0000001000095802 */ /* 0x000fe40000000f00 */
[----:B0-----:R-:W-:Y:S01]  /*0320*/  LEA.HI R13, R15, UR6, RZ, 0x18 ;  /* 0x000000060f0d7c11 */ /* 0x001fe2000f8fc0ff */
[CC--:B------:R-:W-:Y:S01]  /*0330*/  @P4 IMAD.WIDE.U32 R26, R0.reuse, R29.reuse, c[0x0][0x1b0] ;  /* 0x00006c00001a4625 */ /* 0x0c0fe200078e001d */
[----:B------:R0:W5:Y:S03]  /*0340*/  @P3 LDG.E.128 R124, [R24.64] ;  /* 0x00000004187c3981 */ /* 0x000166000c1e1d00 */
[C---:B------:R-:W-:Y:S01]  /*0350*/  @P4 IMAD.WIDE.U32 R28, R0.reuse, R29, c[0x0][0x1c8] ;  /* 0x00007200001c4625 */ /* 0x040fe200078e001d */
[----:B------:R-:W-:Y:S01]  /*0360*/  @P4 IADD3 R0, R0, 0x100, RZ ;  /* 0x0000010000004810 */ /* 0x000fe20007ffe0ff */
[----:B------:R4:W5:Y:S04]  /*0370*/  @P4 LDG.E.128 R120, [R26.64] ;  /* 0x000000041a784981 */ /* 0x000968000c1e1d00 */
        /* <DEDUP_REMOVED lines=45> */
[----:B------:R-:W-:Y:S01]  /*0650*/  CS2R R30, SRZ ;  /* 0x00000000001e7805 */ /* 0x000fe2000001ff00 */
[----:B0-----:R-:W-:Y:S01]  /*0660*/  CS2R R24, SRZ ;  /* 0x0000000000187805 */ /* 0x001fe2000001ff00 */
[----:B----4-:R-:W-:Y:S01]  /*0670*/  CS2R R26, SRZ ;  /* 0x00000000001a7805 */ /* 0x010fe2000001ff00 */
[----:B------:R-:W-:Y:S05]  /*0680*/  @P5 BRA `(.L_x_7988) ;  /* 0x00004d9000005947 */ /* 0x000fea0003800000 */
[----:B---3--:R-:W0:Y:S01]  /*0690*/  LDC.U8 R14, c[0x0][0x1f0] ;  /* 0x00007c00ff0e7b82 */ /* 0x008e220000000000 */
[----:B------:R-:W-:Y:S01]  /*06a0*/  HFMA2.MMA R12, -RZ, RZ, 0, 5.9604644775390625e-08 ;  /* 0x00000001ff0c7435 */ /* 0x000fe200000001ff */
[----:B------:R-:W-:-:S06]  /*06b0*/  MOV R105, RZ ;  /* 0x000000ff00697202 */ /* 0x000fcc0000000f00 */
.L_x_8026:
        /* <DEDUP_REMOVED lines=22> */
[----:B------:R-:W-:Y:S01]  /*0820*/  MOV R167, RZ ;  /* 0x000000ff00a77202 */ /* 0x000fe20000000f00 */
[----:B--2---:R-:W-:Y:S01]  /*0830*/  @P5 HADD2.F32 R11, -RZ, R172.H0_H0 ;  /* 0x200000acff0b5230 */ /* 0x004fe20000004100 */
        /* <DEDUP_REMOVED lines=20> */
[----:B--2---:R-:W-:Y:S02]  /*0980*/  IADD3 R174, R9, 0x100, RZ ;  /* 0x0000010009ae7810 */ /* 0x004fe40007ffe0ff */
[----:B----4-:R-:W-:Y:S01]  /*0990*/  SHF.R.U64 R192, R164, 0x10, R165 ;  /* 0x00000010a4c07819 */ /* 0x010fe200000012a5 */
[----:B------:R-:W-:Y:S01]  /*09a0*/  HADD2.F32 R177, -RZ, R164.H0_H0 ;  /* 0x200000a4ffb17230 */ /* 0x000fe20000004100 */
[----:B---3--:R-:W-:-:S03]  /*09b0*/  MOV R167, R168 ;  /* 0x000000a800a77202 */ /* 0x008fc60000000f00 */
        /* <DEDUP_REMOVED lines=39> */
.L_x_7990:
[----:B-1----:R-:W-:Y:S05]  /*0c30*/  BSYNC B0 ;  /* 0x0000000000007941 */ /* 0x002fea0003800000 */
.L_x_7989:
        /* <DEDUP_REMOVED lines=19> */
[----:B---3--:R-:W-:Y:S02]  /*0d70*/  MOV R175, R168 ;  /* 0x000000a800af7202 */ /* 0x008fe40000000f00 */
[--C-:B----4-:R-:W-:Y:S02]  /*0d80*/  SHF.R.U64 R184, R164, 0x10, R165.reuse ;  /* 0x00000010a4b87819 */ /* 0x110fe400000012a5 */
[----:B------:R-:W-:Y:S02]  /*0d90*/  SHF.R.U32.HI R179, RZ, 0x10, R165 ;  /* 0x00000010ffb37819 */ /* 0x000fe400000116a5 */
[----:B------:R-:W-:Y:S01]  /*0da0*/  SHF.R.U64 R187, R168, 0x10, R169 ;  /* 0x00000010a8bb7819 */ /* 0x000fe200000012a9 */
[----:B------:R-:W-:-:S02]  /*0db0*/  HADD2.F32 R168, -RZ, R184.H0_H0 ;  /* 0x200000b8ffa87230 */ /* 0x000fc40000004100 */
[----:B--2---:R-:W-:Y:S02]  /*0dc0*/  HADD2.F32 R176, -RZ, R164.H0_H0 ;  /* 0x200000a4ffb07230 */ /* 0x004fe40000004100 */
        /* <DEDUP_REMOVED lines=36> */
.L_x_7992:
[----:B-1----:R-:W-:Y:S05]  /*1010*/  BSYNC B0 ;  /* 0x0000000000007941 */ /* 0x002fea0003800000 */
.L_x_7991:
        /* <DEDUP_REMOVED lines=25> */
[----:B------:R-:W-:Y:S01]  /*11b0*/  HADD2.F32 R20, -RZ, R175.H0_H0 ;  /* 0x200000afff147230 */ /* 0x000fe20000004100 */
[----:B------:R-:W-:Y:S01]  /*11c0*/  MOV R173, R23 ;  /* 0x0000001700ad7202 */ /* 0x000fe20000000f00 */
[----:B------:R-:W-:Y:S01]  /*11d0*/  HADD2.F32 R169, -RZ, R21.H0_H0 ;  /* 0x20000015ffa97230 */ /* 0x000fe20000004100 */
[----:B------:R-:W-:Y:S01]  /*11e0*/  SHF.R.U32.HI R177, RZ, 0x10, R23 ;  /* 0x00000010ffb17819 */ /* 0x000fe20000011617 */
[C---:B------:R-:W-:Y:S01]  /*11f0*/  FADD.FTZ R23, -R179.reuse, R22 ;  /* 0x00000016b3177221 */ /* 0x040fe20000010100 */
[----:B------:R-:W-:Y:S01]  /*1200*/  HADD2.F32 R21, -RZ, R172.H0_H0 ;  /* 0x200000acff157230 */ /* 0x000fe20000004100 */
[C---:B------:R-:W-:Y:S02]  /*1210*/  FADD.FTZ R183, -R179.reuse, R168 ;  /* 0x000000a8b3b77221 */ /* 0x040fe40000010100 */
[----:B-1----:R-:W-:Y:S01]  /*1220*/  FADD.FTZ R165, -R179, R20 ;  /* 0x00000014b3a57221 */ /* 0x002fe20000010100 */
[----:B------:R-:W-:Y:S01]  /*1230*/  HADD2.F32 R20, -RZ, R178.H0_H0 ;  /* 0x200000b2ff147230 */ /* 0x000fe20000004100 */
[----:B------:R-:W-:-:S02]  /*1240*/  FMUL.FTZ R182, R10, R23 ;  /* 0x000000170ab67220 */ /* 0x000fc40000410000 */
        /* <DEDUP_REMOVED lines=26> */
.L_x_7994:
[----:B------:R-:W-:Y:S05]  /*13f0*/  BSYNC B0 ;  /* 0x0000000000007941 */ /* 0x000fea0003800000 */
.L_x_7993:
        /* <DEDUP_REMOVED lines=18> */
[----:B------:R-:W-:Y:S01]  /*1520*/  IADD3 R174, R174, 0x100, RZ ;  /* 0x00000100aeae7810 */ /* 0x000fe20007ffe0ff */
[----:B---3--:R-:W-:Y:S01]  /*1530*/  IMAD.MOV.U32 R175, RZ, RZ, R168 ;  /* 0x000000ffffaf7224 */ /* 0x008fe200078e00a8 */
[--C-:B----4-:R-:W-:Y:S02]  /*1540*/  SHF.R.U64 R200, R164, 0x10, R165.reuse ;  /* 0x00000010a4c87819 */ /* 0x110fe400000012a5 */
[----:B------:R-:W-:Y:S02]  /*1550*/  SHF.R.U32.HI R179, RZ, 0x10, R165 ;  /* 0x00000010ffb37819 */ /* 0x000fe400000116a5 */
[----:B------:R-:W-:Y:S01]  /*1560*/  SHF.R.U64 R209, R168, 0x10, R169 ;  /* 0x00000010a8d17819 */ /* 0x000fe200000012a9 */
[----:B------:R-:W-:Y:S02]  /*1570*/  HADD2.F32 R168, -RZ, R200.H0_H0 ;  /* 0x200000c8ffa87230 */ /* 0x000fe40000004100 */
[----:B--2---:R-:W-:-:S02]  /*1580*/  HADD2.F32 R176, -RZ, R164.H0_H0 ;  /* 0x200000a4ffb07230 */ /* 0x004fc40000004100 */
[----:B------:R-:W-:Y:S01]  /*1590*/  HADD2.F32 R164, -RZ, R179.H0_H0 ;  /* 0x200000b3ffa47230 */ /* 0x000fe20000004100 */
[----:B------:R-:W-:Y:S01]  /*15a0*/  SHF.R.U32.HI R208, RZ, 0x10, R169 ;  /* 0x00000010ffd07819 */ /* 0x000fe200000116a9 */
[----:B------:R-:W-:Y:S01]  /*15b0*/  HADD2.F32 R177, -RZ, R165.H0_H0 ;  /* 0x200000a5ffb17230 */ /* 0x000fe20000004100 */
[C---:B------:R-:W-:Y:S01]  /*15c0*/  FADD.FTZ R165, -R211.reuse, R168 ;  /* 0x000000a8d3a57221 */ /* 0x040fe20000010100 */
[----:B------:R-:W-:Y:S01]  /*15d0*/  HADD2.F32 R175, -RZ, R175.H0_H0 ;  /* 0x200000afffaf7230 */ /* 0x000fe20000004100 */
[C---:B------:R-:W-:Y:S01]  /*15e0*/  FADD.FTZ R201, -R211.reuse, R176 ;  /* 0x000000b0d3c97221 */ /* 0x040fe20000010100 */
[----:B------:R-:W-:Y:S01]  /*15f0*/  MOV R178, R169 ;  /* 0x000000a900b27202 */ /* 0x000fe20000000f00 */
[----:B-1----:R-:W-:Y:S01]  /*1600*/  FADD.FTZ R173, -R211, R164 ;  /* 0x000000a4d3ad7221 */ /* 0x002fe20000010100 */
[----:B------:R-:W-:Y:S01]  /*1610*/  HADD2.F32 R164, -RZ, R209.H0_H0 ;  /* 0x200000d1ffa47230 */ /* 0x000fe20000004100 */
[C---:B------:R-:W-:Y:S01]  /*1620*/  FMUL.FTZ R200, R10.reuse, R165 ;  /* 0x000000a50ac87220 */ /* 0x040fe20000410000 */
[----:B------:R-:W-:Y:S01]  /*1630*/  HADD2.F32 R168, -RZ, R208.H0_H0 ;  /* 0x200000d0ffa87230 */ /* 0x000fe20000004100 */
        /* <DEDUP_REMOVED lines=25> */
.L_x_7996:
[----:B------:R-:W-:Y:S05]  /*17d0*/  BSYNC B0 ;  /* 0x0000000000007941 */ /* 0x000fea0003800000 */
.L_x_7995:
        /* <DEDUP_REMOVED lines=29> */
[C---:B------:R-:W-:Y:S01]  /*19b0*/  FADD.FTZ R217, -R219.reuse, R176 ;  /* 0x000000b0dbd97221 */ /* 0x040fe20000010100 */
[----:B------:R-:W-:Y:S01]  /*19c0*/  MOV R178, R169 ;  /* 0x000000a900b27202 */ /* 0x000fe20000000f00 */
[----:B-1----:R-:W-:Y:S01]  /*19d0*/  FADD.FTZ R173, -R219, R164 ;  /* 0x000000a4dbad7221 */ /* 0x002fe20000010100 */
        /* <DEDUP_REMOVED lines=29> */
.L_x_7998:
[----:B------:R-:W-:Y:S05]  /*1bb0*/  BSYNC B0 ;  /* 0x0000000000007941 */ /* 0x000fea0003800000 */
.L_x_7997:
        /* <DEDUP_REMOVED lines=61> */
.L_x_8000:
[----:B------:R-:W-:Y:S05]  /*1f90*/  BSYNC B0 ;  /* 0x0000000000007941 */ /* 0x000fea0003800000 */
.L_x_7999:
        /* <DEDUP_REMOVED lines=61> */
.L_x_8002:
[----:B-1----:R-:W-:Y:S05]  /*2370*/  BSYNC B0 ;  /* 0x0000000000007941 */ /* 0x002fea0003800000 */
.L_x_8001:
[----:B------:R-:W-:Y:S01]  /*2380*/  LOP3.LUT P5, RZ, R15, 0x1f, RZ, 0xc0, !PT ;  /* 0x0000001f0fff7812 */ /* 0x000fe200078ac0ff */
[----:B------:R-:W-:Y:S10]  /*2390*/  BRA.DIV ~URZ, `(.L_x_8003) ;  /* 0x000034927f007947 */ /* 0x000ff4000b800000 */
[----:B------:R1:W2:Y:S02]  /*23a0*/  SHFL.DOWN PT, R168, R171, 0x10, 0x1f ;  /* 0x0a001f00aba87f89 */ /* 0x0002a400000e0000 */
.L_x_8027:
        /* <DEDUP_REMOVED lines=18> */
.L_x_8028:
        /* <DEDUP_REMOVED lines=42> */
[----:B------:R-:W-:Y:S02]  /*2770*/  @P5 MOV R166, R248 ;  /* 0x000000f800a65202 */ /* 0x000fe40000000f00 */
[----:B------:R-:W-:Y:S02]  /*2780*/  @P5 MOV R164, R249 ;  /* 0x000000f900a45202 */ /* 0x000fe40000000f00 */
[----:B------:R-:W-:Y:S01]  /*2790*/  @P5 SHF.R.U64 R171, R248, 0x10, R249 ;  /* 0x00000010f8ab5819 */ /* 0x000fe200000012f9 */
[----:B------:R-:W-:Y:S01]  /*27a0*/  @P5 HADD2.F32 R167, -RZ, R166.H0_H0 ;  /* 0x200000a6ffa75230 */ /* 0x000fe20000004100 */
[----:B------:R-:W-:Y:S02]  /*27b0*/  FMUL.FTZ R166, R10, R165 ;  /* 0x000000a50aa67220 */ /* 0x000fe40000410000 */
[----:B------:R-:W-:Y:S01]  /*27c0*/  FFMA.FTZ R165, R195, R172, R175 ;  /* 0x000000acc3a57223 */ /* 0x000fe200000100af */
[----:B------:R-:W-:Y:S01]  /*27d0*/  @P5 HADD2.F32 R171, -RZ, R171.H0_H0 ;  /* 0x200000abffab5230 */ /* 0x000fe20000004100 */
[----:B------:R-:W-:-:S02]  /*27e0*/  @P5 FADD.FTZ R166, R166, R167 ;  /* 0x000000a7a6a65221 */ /* 0x000fc40000010000 */
[----:B------:R-:W-:Y:S02]  /*27f0*/  FFMA.FTZ R167, R193, R172, R175 ;  /* 0x000000acc1a77223 */ /* 0x000fe400000100af */
[----:B------:R-:W-:Y:S02]  /*2800*/  FADD.FTZ R165, R194, -R165 ;  /* 0x800000a5c2a57221 */ /* 0x000fe40000010000 */
[----:B------:R-:W-:Y:S01]  /*2810*/  FADD.FTZ R169, R192, -R167 ;  /* 0x800000a7c0a97221 */ /* 0x000fe20000010000 */
[----:B------:R-:W-:Y:S01]  /*2820*/  @P5 HADD2.F32 R167, -RZ, R164.H0_H0 ;  /* 0x200000a4ffa75230 */ /* 0x000fe20000004100 */
[----:B------:R-:W-:Y:S02]  /*2830*/  FMUL.FTZ R178, R10, R165 ;  /* 0x000000a50ab27220 */ /* 0x000fe40000410000 */
        /* <DEDUP_REMOVED lines=10> */
[----:B------:R-:W-:-:S03]  /*28e0*/  CS2R R170, SRZ ;  /* 0x0000000000aa7805 */ /* 0x000fc6000001ff00 */
[----:B------:R-:W-:Y:S01]  /*28f0*/  FMUL.FTZ R167, R167, c[0x0][0x1e8] ;  /* 0x00007a00a7a77a20 */ /* 0x000fe20000410000 */
[----:B------:R-:W-:-:S07]  /*2900*/  HFMA2.MMA R174, -RZ, RZ, 0, 0 ;  /* 0x00000000ffae7435 */ /* 0x000fce00000001ff */
[----:B--2---:R-:W-:-:S05]  /*2910*/  @P5 MOV R169, R164 ;  /* 0x000000a400a95202 */ /* 0x004fca0000000f00 */
[----:B------:R-:W-:-:S05]  /*2920*/  @P5 HADD2.F32 R169, -RZ, R169.H0_H0 ;  /* 0x200000a9ffa95230 */ /* 0x000fca0000004100 */
[----:B------:R-:W-:Y:S02]  /*2930*/  @P5 FMUL.FTZ R171, R167, R169 ;  /* 0x000000a9a7ab5220 */ /* 0x000fe40000410000 */
[----:B------:R-:W-:-:S05]  /*2940*/  FMUL.FTZ R167, R156, R167 ;  /* 0x000000a79ca77220 */ /* 0x000fca0000410000 */
[----:B------:R-:W-:Y:S02]  /*2950*/  FSEL R167, R167, RZ, P5 ;  /* 0x000000ffa7a77208 */ /* 0x000fe40002800000 */
[----:B------:R-:W-:-:S13]  /*2960*/  LOP3.LUT P5, RZ, R7, 0xff00, RZ, 0xc0, !PT ;  /* 0x0000ff0007ff7812 */ /* 0x000fda00078ac0ff */
[----:B------:R-:W-:Y:S01]  /*2970*/  @P5 SHF.R.U64 R169, R164, 0x10, R165 ;  /* 0x00000010a4a95819 */ /* 0x000fe200000012a5 */
[----:B------:R-:W-:-:S04]  /*2980*/  FMUL.FTZ R164, R168, R11 ;  /* 0x0000000ba8a47220 */ /* 0x000fc80000410000 */
[----:B------:R-:W-:Y:S01]  /*2990*/  @P5 HADD2.F32 R169, -RZ, R169.H0_H0 ;  /* 0x200000a9ffa95230 */ /* 0x000fe20000004100 */
[----:B------:R-:W-:-:S04]  /*29a0*/  FMUL.FTZ R164, R164, c[0x0][0x1e8] ;  /* 0x00007a00a4a47a20 */ /* 0x000fc80000410000 */
[----:B------:R-:W-:Y:S02]  /*29b0*/  @P5 FMUL.FTZ R174, R164, R169 ;  /* 0x000000a9a4ae5220 */ /* 0x000fe40000410000 */
[----:B------:R-:W-:-:S05]  /*29c0*/  FMUL.FTZ R169, R157, R164 ;  /* 0x000000a49da97220 */ /* 0x000fca0000410000 */
[----:B------:R-:W-:Y:S02]  /*29d0*/  FSEL R169, R169, RZ, P5 ;  /* 0x000000ffa9a97208 */ /* 0x000fe40002800000 */
[----:B------:R-:W-:Y:S01]  /*29e0*/  LOP3.LUT P5, RZ, R7, 0xff000000, RZ, 0xc0, !PT ;  /* 0xff00000007ff7812 */ /* 0x000fe200078ac0ff */
[----:B------:R-:W-:-:S04]  /*29f0*/  FMUL.FTZ R164, R214, R11 ;  /* 0x0000000bd6a47220 */ /* 0x000fc80000410000 */
[----:B------:R-:W-:-:S08]  /*2a00*/  FMUL.FTZ R164, R164, c[0x0][0x1e8] ;  /* 0x00007a00a4a47a20 */ /* 0x000fd00000410000 */
[----:B------:R-:W-:Y:S01]  /*2a10*/  @P5 SHF.R.U32.HI R175, RZ, 0x10, R165 ;  /* 0x00000010ffaf5819 */ /* 0x000fe200000116a5 */
[----:B------:R-:W-:-:S04]  /*2a20*/  FMUL.FTZ R177, R159, R164 ;  /* 0x000000a49fb17220 */ /* 0x000fc80000410000 */
[----:B------:R-:W-:Y:S01]  /*2a30*/  @P5 HADD2.F32 R175, -RZ, R175.H0_H0 ;  /* 0x200000afffaf5230 */ /* 0x000fe20000004100 */
[----:B------:R-:W-:-:S04]  /*2a40*/  FSEL R177, R177, RZ, P5 ;  /* 0x000000ffb1b17208 */ /* 0x000fc80002800000 */
[----:B------:R-:W-:Y:S01]  /*2a50*/  @P5 FMUL.FTZ R170, R164, R175 ;  /* 0x000000afa4aa5220 */ /* 0x000fe20000410000 */
[----:B------:R-:W-:Y:S01]  /*2a60*/  LOP3.LUT P5, RZ, R7, 0xff0000, RZ, 0xc0, !PT ;  /* 0x00ff000007ff7812 */ /* 0x000fe200078ac0ff */
[----:B------:R-:W-:Y:S01]  /*2a70*/  FMUL.FTZ R164, R178, R11 ;  /* 0x0000000bb2a47220 */ /* 0x000fe20000410000 */
[----:B------:R-:W-:-:S03]  /*2a80*/  MOV R175, RZ ;  /* 0x000000ff00af7202 */ /* 0x000fc60000000f00 */
[----:B------:R-:W-:-:S08]  /*2a90*/  FMUL.FTZ R164, R164, c[0x0][0x1e8] ;  /* 0x00007a00a4a47a20 */ /* 0x000fd00000410000 */
[----:B------:R-:W-:-:S05]  /*2aa0*/  @P5 HADD2.F32 R165, -RZ, R165.H0_H0 ;  /* 0x200000a5ffa55230 */ /* 0x000fca0000004100 */
[----:B------:R-:W-:Y:S02]  /*2ab0*/  @P5 FMUL.FTZ R175, R164, R165 ;  /* 0x000000a5a4af5220 */ /* 0x000fe40000410000 */
[----:B------:R-:W-:Y:S01]  /*2ac0*/  FMUL.FTZ R164, R158, R164 ;  /* 0x000000a49ea47220 */ /* 0x000fe20000410000 */
[----:B------:R-:W-:Y:S04]  /*2ad0*/  F2F.F16.F32 R177, R177 ;  /* 0x000000b100b17304 */ /* 0x000fe80000200800 */
[----:B------:R-:W-:Y:S02]  /*2ae0*/  FSEL R179, R164, RZ, P5 ;  /* 0x000000ffa4b37208 */ /* 0x000fe40002800000 */
[----:B------:R-:W-:Y:S02]  /*2af0*/  ISETP.NE.U32.AND P5, PT, RZ, c[0x0][0x258], PT ;  /* 0x00009600ff007a0c */ /* 0x000fe40003fa5070 */
[----:B------:R-:W0:Y:S02]  /*2b00*/  F2F.F16.F32 R164, R169 ;  /* 0x000000a900a47304 */ /* 0x000e240000200800 */
[----:B------:R-:W-:-:S06]  /*2b10*/  ISETP.NE.AND.EX P5, PT, RZ, c[0x0][0x25c], PT, P5 ;  /* 0x00009700ff007a0c */ /* 0x000fcc0003fa5350 */
[----:B------:R-:W1:Y:S08]  /*2b20*/  F2F.F16.F32 R167, R167 ;  /* 0x000000a700a77304 */ /* 0x000e700000200800 */
[----:B------:R-:W2:Y:S01]  /*2b30*/  F2F.F16.F32 R179, R179 ;  /* 0x000000b300b37304 */ /* 0x000ea20000200800 */
[----:B0-----:R-:W-:Y:S01]  /*2b40*/  IMAD.WIDE.U32 R164, R164, 0x10000, RZ ;  /* 0x00010000a4a47825 */ /* 0x001fe200078e00ff */
[----:B------:R-:W-:-:S02]  /*2b50*/  SHF.L.U32 R215, R177, 0x10, RZ ;  /* 0x00000010b1d77819 */ /* 0x000fc400000006ff */
[----:B------:R-:W-:Y:S02]  /*2b60*/  @P5 F2FP.PACK_AB R166, RZ, R166 ;  /* 0x000000a6ffa6523e */ /* 0x000fe400000000ff */
[----:B------:R-:W-:Y:S02]  /*2b70*/  @P5 F2FP.PACK_AB R168, RZ, R168 ;  /* 0x000000a8ffa8523e */ /* 0x000fe400000000ff */
[----:B------:R-:W-:Y:S02]  /*2b80*/  @P5 F2FP.PACK_AB R178, RZ, R178 ;  /* 0x000000b2ffb2523e */ /* 0x000fe400000000ff */
[----:B------:R-:W-:Y:S02]  /*2b90*/  @P5 F2FP.PACK_AB R214, RZ, R214 ;  /* 0x000000d6ffd6523e */ /* 0x000fe400000000ff */
[----:B-1----:R-:W-:Y:S02]  /*2ba0*/  LOP3.LUT R164, R164, R167, RZ, 0xfc, !PT ;  /* 0x000000a7a4a47212 */ /* 0x002fe400078efcff */
[----:B------:R-:W-:-:S02]  /*2bb0*/  @P5 PRMT R16, R166, 0x7610, R16 ;  /* 0x00007610a6105816 */ /* 0x000fc40000000010 */
[----:B--2---:R-:W-:Y:S02]  /*2bc0*/  LOP3.LUT R165, R165, R215, R179, 0xfe, !PT ;  /* 0x000000d7a5a57212 */ /* 0x004fe400078efeb3 */
        /* <DEDUP_REMOVED lines=11> */
.L_x_8007:
[C---:B0-----:R-:W-:Y:S01]  /*2c80*/  IMAD.WIDE.U32 R166, R9.reuse, R176, c[0x0][0x248] ;  /* 0x0000920009a67625 */ /* 0x041fe200078e00b0 */
[----:B------:R-:W-:-:S03]  /*2c90*/  IADD3 R9, R9, 0x100, RZ ;  /* 0x0000010009097810 */ /* 0x000fc60007ffe0ff */
[----:B------:R-:W-:Y:S01]  /*2ca0*/  FADD.FTZ R50, R50, R175 ;  /* 0x000000af32327221 */ /* 0x000fe20000010000 */
[----:B------:R0:W-:Y:S01]  /*2cb0*/  STG.E.64 [R166.64], R164 ;  /* 0x000000a4a6007986 */ /* 0x0001e2000c101b04 */
[----:B------:R-:W-:Y:S02]  /*2cc0*/  FADD.FTZ R48, R48, R171 ;  /* 0x000000ab30307221 */ /* 0x000fe40000010000 */
[----:B------:R-:W-:Y:S02]  /*2cd0*/  FADD.FTZ R49, R49, R174 ;  /* 0x000000ae31317221 */ /* 0x000fe40000010000 */
[----:B------:R-:W-:Y:S02]  /*2ce0*/  FADD.FTZ R51, R51, R170 ;  /* 0x000000aa33337221 */ /* 0x000fe40000010000 */
.L_x_8006:
[----:B------:R-:W-:Y:S05]  /*2cf0*/  BSYNC B0 ;  /* 0x0000000000007941 */ /* 0x000fea0003800000 */
.L_x_8005:
        /* <DEDUP_REMOVED lines=14> */
[----:B------:R-:W-:Y:S01]  /*2de0*/  FADD.FTZ R165, R186, -R165 ;  /* 0x800000a5baa57221 */ /* 0x000fe20000010000 */
[----:B------:R-:W-:Y:S02]  /*2df0*/  @P5 SHF.R.U64 R171, R246, 0x10, R247 ;  /* 0x00000010f6ab5819 */ /* 0x000fe400000012f7 */
[----:B------:R-:W-:Y:S01]  /*2e00*/  @P5 HADD2.F32 R167, -RZ, R164.H0_H0 ;  /* 0x200000a4ffa75230 */ /* 0x000fe20000004100 */
[----:B------:R-:W-:Y:S01]  /*2e10*/  @P5 MOV R164, R247 ;  /* 0x000000f700a45202 */ /* 0x000fe20000000f00 */
[----:B------:R-:W-:Y:S01]  /*2e20*/  FMUL.FTZ R214, R10, R165 ;  /* 0x000000a50ad67220 */ /* 0x000fe20000410000 */
[----:B------:R-:W-:-:S02]  /*2e30*/  @P5 HADD2.F32 R171, -RZ, R171.H0_H0 ;  /* 0x200000abffab5230 */ /* 0x000fc40000004100 */
[----:B------:R-:W-:Y:S02]  /*2e40*/  @P5 FADD.FTZ R242, R242, R167 ;  /* 0x000000a7f2f25221 */ /* 0x000fe40000010000 */
[----:B------:R-:W-:Y:S02]  /*2e50*/  FFMA.FTZ R167, R185, R172, R175 ;  /* 0x000000acb9a77223 */ /* 0x000fe400000100af */
[----:B------:R-:W-:Y:S01]  /*2e60*/  @P5 FADD.FTZ R170, R170, R171 ;  /* 0x000000abaaaa5221 */ /* 0x000fe20000010000 */
[----:B------:R-:W-:Y:S01]  /*2e70*/  @P5 SHF.R.U32.HI R171, RZ, 0x10, R247 ;  /* 0x00000010ffab5819 */ /* 0x000fe200000116f7 */
[----:B------:R-:W-:Y:S01]  /*2e80*/  FADD.FTZ R169, R184, -R167 ;  /* 0x800000a7b8a97221 */ /* 0x000fe20000010000 */
[----:B------:R-:W-:Y:S01]  /*2e90*/  @P5 HADD2.F32 R167, -RZ, R164.H0_H0 ;  /* 0x200000a4ffa75230 */ /* 0x000fe20000004100 */
[----:B------:R-:W-:Y:S02]  /*2ea0*/  HFMA2.MMA R164, -RZ, RZ, 0, 4.76837158203125e-07 ;  /* 0x00000008ffa47435 */ /* 0x000fe400000001ff */
[----:B------:R-:W-:Y:S01]  /*2eb0*/  @P5 HADD2.F32 R171, -RZ, R171.H0_H0 ;  /* 0x200000abffab5230 */ /* 0x000fe20000004100 */
[----:B------:R-:W-:-:S02]  /*2ec0*/  FMUL.FTZ R178, R10, R169 ;  /* 0x000000a90ab27220 */ /* 0x000fc40000410000 */
[----:B------:R-:W-:Y:S02]  /*2ed0*/  @P5 FADD.FTZ R214, R214, R167 ;  /* 0x000000a7d6d65221 */ /* 0x000fe40000010000 */
[----:B------:R-:W-:-:S03]  /*2ee0*/  @P5 FADD.FTZ R178, R178, R171 ;  /* 0x000000abb2b25221 */ /* 0x000fc60000010000 */
[----:B------:R-:W-:-:S06]  /*2ef0*/  IMAD.WIDE.U32 R164, R9, R164, c[0x0][0x170] ;  /* 0x00005c0009a47625 */ /* 0x000fcc00078e00a4 */
[----:B------:R-:W2:Y:S01]  /*2f00*/  LDG.E.64 R164, [R164.64] ;  /* 0x00000004a4a47981 */ /* 0x000ea2000c1e1b00 */
[----:B------:R-:W-:Y:S01]  /*2f10*/  LOP3.LUT P5, RZ, R6, 0xff, RZ, 0xc0, !PT ;  /* 0x000000ff06ff7812 */ /* 0x000fe200078ac0ff */
[----:B------:R-:W-:Y:S01]  /*2f20*/  FMUL.FTZ R166, R242, R11 ;  /* 0x0000000bf2a67220 */ /* 0x000fe20000410000 */
[----:B------:R-:W-:Y:S01]  /*2f30*/  CS2R R176, SRZ ;  /* 0x0000000000b07805 */ /* 0x000fe2000001ff00 */
[----:B------:R-:W-:Y:S02]  /*2f40*/  CS2R R174, SRZ ;  /* 0x0000000000ae7805 */ /* 0x000fe4000001ff00 */
[----:B------:R-:W-:-:S04]  /*2f50*/  FMUL.FTZ R166, R166, c[0x0][0x1e8] ;  /* 0x00007a00a6a67a20 */ /* 0x000fc80000410000 */
[----:B------:R-:W-:-:S05]  /*2f60*/  FMUL.FTZ R171, R148, R166 ;  /* 0x000000a694ab7220 */ /* 0x000fca0000410000 */
[----:B------:R-:W-:-:S06]  /*2f70*/  FSEL R171, R171, RZ, P5 ;  /* 0x000000ffabab7208 */ /* 0x000fcc0002800000 */
[----:B------:R-:W-:Y:S01]  /*2f80*/  F2F.F16.F32 R171, R171 ;  /* 0x000000ab00ab7304 */ /* 0x000fe20000200800 */
[----:B--2---:R-:W-:-:S05]  /*2f90*/  @P5 IMAD.MOV.U32 R167, RZ, RZ, R164 ;  /* 0x000000ffffa75224 */ /* 0x004fca00078e00a4 */
[----:B------:R-:W-:-:S05]  /*2fa0*/  @P5 HADD2.F32 R167, -RZ, R167.H0_H0 ;  /* 0x200000a7ffa75230 */ /* 0x000fca0000004100 */
[----:B------:R-:W-:Y:S01]  /*2fb0*/  @P5 FMUL.FTZ R177, R166, R167 ;  /* 0x000000a7a6b15220 */ /* 0x000fe20000410000 */
[----:B------:R-:W-:-:S13]  /*2fc0*/  LOP3.LUT P5, RZ, R6, 0xff00, RZ, 0xc0, !PT ;  /* 0x0000ff0006ff7812 */ /* 0x000fda00078ac0ff */
[----:B------:R-:W-:Y:S01]  /*2fd0*/  @P5 SHF.R.U64 R166, R164, 0x10, R165 ;  /* 0x00000010a4a65819 */ /* 0x000fe200000012a5 */
[----:B------:R-:W-:-:S04]  /*2fe0*/  FMUL.FTZ R164, R170, R11 ;  /* 0x0000000baaa47220 */ /* 0x000fc80000410000 */
[----:B------:R-:W-:Y:S01]  /*2ff0*/  FMUL.FTZ R164, R164, c[0x0][0x1e8] ;  /* 0x00007a00a4a47a20 */ /* 0x000fe20000410000 */
[----:B------:R-:W-:-:S03]  /*3000*/  @P5 HADD2.F32 R166, -RZ, R166.H0_H0 ;  /* 0x200000a6ffa65230 */ /* 0x000fc60000004100 */
[----:B------:R-:W-:Y:S02]  /*3010*/  FMUL.FTZ R179, R149, R164 ;  /* 0x000000a495b37220 */ /* 0x000fe40000410000 */
[----:B------:R-:W-:Y:S02]  /*3020*/  @P5 FMUL.FTZ R174, R164, R166 ;  /* 0x000000a6a4ae5220 */ /* 0x000fe40000410000 */
[-C--:B------:R-:W-:Y:S01]  /*3030*/  FMUL.FTZ R164, R214, R11.reuse ;  /* 0x0000000bd6a47220 */ /* 0x080fe20000410000 */
[----:B------:R-:W-:Y:S02]  /*3040*/  FSEL R179, R179, RZ, P5 ;  /* 0x000000ffb3b37208 */ /* 0x000fe40002800000 */
[----:B------:R-:W-:Y:S01]  /*3050*/  LOP3.LUT P5, RZ, R6, 0xff0000, RZ, 0xc0, !PT ;  /* 0x00ff000006ff7812 */ /* 0x000fe200078ac0ff */
[----:B------:R-:W-:Y:S02]  /*3060*/  FMUL.FTZ R215, R164, c[0x0][0x1e8] ;  /* 0x00007a00a4d77a20 */ /* 0x000fe40000410000 */
[----:B------:R-:W-:-:S04]  /*3070*/  FMUL.FTZ R164, R178, R11 ;  /* 0x0000000bb2a47220 */ /* 0x000fc80000410000 */
[----:B------:R-:W-:-:S06]  /*3080*/  FMUL.FTZ R164, R164, c[0x0][0x1e8] ;  /* 0x00007a00a4a47a20 */ /* 0x000fcc0000410000 */
[----:B------:R-:W-:-:S05]  /*3090*/  @P5 MOV R166, R165 ;  /* 0x000000a500a65202 */ /* 0x000fca0000000f00 */
[----:B------:R-:W-:-:S05]  /*30a0*/  @P5 HADD2.F32 R166, -RZ, R166.H0_H0 ;  /* 0x200000a6ffa65230 */ /* 0x000fca0000004100 */
[----:B------:R-:W-:Y:S02]  /*30b0*/  @P5 FMUL.FTZ R175, R215, R166 ;  /* 0x000000a6d7af5220 */ /* 0x000fe40000410000 */
[----:B------:R-:W-:-:S05]  /*30c0*/  FMUL.FTZ R215, R150, R215 ;  /* 0x000000d796d77220 */ /* 0x000fca0000410000 */
[----:B------:R-:W-:Y:S02]  /*30d0*/  FSEL R215, R215, RZ, P5 ;  /* 0x000000ffd7d77208 */ /* 0x000fe40002800000 */
[----:B------:R-:W-:-:S04]  /*30e0*/  LOP3.LUT P5, RZ, R6, 0xff000000, RZ, 0xc0, !PT ;  /* 0xff00000006ff7812 */ /* 0x000fc800078ac0ff */
[----:B------:R-:W-:Y:S09]  /*30f0*/  F2F.F16.F32 R215, R215 ;  /* 0x000000d700d77304 */ /* 0x000ff20000200800 */
[----:B------:R-:W-:-:S05]  /*3100*/  @P5 SHF.R.U32.HI R165, RZ, 0x10, R165 ;  /* 0x00000010ffa55819 */ /* 0x000fca00000116a5 */
[----:B------:R-:W-:-:S05]  /*3110*/  @P5 HADD2.F32 R165, -RZ, R165.H0_H0 ;  /* 0x200000a5ffa55230 */ /* 0x000fca0000004100 */
[----:B------:R-:W-:Y:S02]  /*3120*/  @P5 FMUL.FTZ R176, R164, R165 ;  /* 0x000000a5a4b05220 */ /* 0x000fe40000410000 */
[----:B------:R-:W-:-:S05]  /*3130*/  FMUL.FTZ R164, R151, R164 ;  /* 0x000000a497a47220 */ /* 0x000fca0000410000 */
[----:B------:R-:W-:Y:S02]  /*3140*/  FSEL R243, R164, RZ, P5 ;  /* 0x000000ffa4f37208 */ /* 0x000fe40002800000 */
[C---:B------:R-:W-:Y:S01]  /*3150*/  LEA R166, P5, R9.reuse, c[0x0][0x248], 0x3 ;  /* 0x0000920009a67a11 */ /* 0x040fe200078a18ff */
[----:B------:R-:W0:Y:S03]  /*3160*/  F2F.F16.F32 R164, R179 ;  /* 0x000000b300a47304 */ /* 0x000e260000200800 */
[----:B------:R-:W-:Y:S02]  /*3170*/  LEA.HI.X R167, R9, c[0x0][0x24c], RZ, 0x3, P5 ;  /* 0x0000930009a77a11 */ /* 0x000fe400028f1cff */
[----:B------:R-:W-:-:S03]  /*3180*/  ISETP.NE.U32.AND P5, PT, RZ, c[0x0][0x258], PT ;  /* 0x00009600ff007a0c */ /* 0x000fc60003fa5070 */
[----:B------:R-:W1:Y:S01]  /*3190*/  F2F.F16.F32 R169, R243 ;  /* 0x000000f300a97304 */ /* 0x000e620000200800 */
[----:B------:R-:W-:Y:S01]  /*31a0*/  ISETP.NE.AND.EX P5, PT, RZ, c[0x0][0x25c], PT, P5 ;  /* 0x00009700ff007a0c */ /* 0x000fe20003fa5350 */
[----:B0-----:R-:W-:-:S05]  /*31b0*/  IMAD.WIDE.U32 R164, R164, 0x10000, RZ ;  /* 0x00010000a4a47825 */ /* 0x001fca00078e00ff */
[----:B------:R-:W-:-:S07]  /*31c0*/  LOP3.LUT R168, R164, R171, RZ, 0xfc, !PT ;  /* 0x000000aba4a87212 */ /* 0x000fce00078efcff */
[----:B------:R-:W-:Y:S02]  /*31d0*/  @P5 F2FP.PACK_AB R242, RZ, R242 ;  /* 0x000000f2fff2523e */ /* 0x000fe400000000ff */
[----:B-1----:R-:W-:Y:S02]  /*31e0*/  SHF.L.U32 R169, R169, 0x10, RZ ;  /* 0x00000010a9a97819 */ /* 0x002fe400000006ff */
[----:B------:R-:W-:Y:S02]  /*31f0*/  @P5 F2FP.PACK_AB R170, RZ, R170 ;  /* 0x000000aaffaa523e */ /* 0x000fe400000000ff */
[----:B------:R-:W-:Y:S02]  /*3200*/  @P5 F2FP.PACK_AB R214, RZ, R214 ;  /* 0x000000d6ffd6523e */ /* 0x000fe400000000ff */
[----:B------:R-:W-:Y:S02]  /*3210*/  @P5 F2FP.PACK_AB R178, RZ, R178 ;  /* 0x000000b2ffb2523e */ /* 0x000fe400000000ff */
        /* <DEDUP_REMOVED lines=14> */
.L_x_8010:
[----:B------:R1:W-:Y:S01]  /*3300*/  STG.E.64 [R166.64], R168 ;  /* 0x000000a8a6007986 */ /* 0x0003e2000c101b04 */
[----:B------:R-:W-:Y:S01]  /*3310*/  FADD.FTZ R46, R46, R175 ;  /* 0x000000af2e2e7221 */ /* 0x000fe20000010000 */
[----:B------:R-:W-:Y:S01]  /*3320*/  IADD3 R9, R9, 0x100, RZ ;  /* 0x0000010009097810 */ /* 0x000fe20007ffe0ff */
[----:B------:R-:W-:Y:S02]  /*3330*/  FADD.FTZ R44, R44, R177 ;  /* 0x000000b12c2c7221 */ /* 0x000fe40000010000 */
[----:B------:R-:W-:Y:S02]  /*3340*/  FADD.FTZ R45, R45, R174 ;  /* 0x000000ae2d2d7221 */ /* 0x000fe40000010000 */
[----:B------:R-:W-:Y:S02]  /*3350*/  FADD.FTZ R47, R47, R176 ;  /* 0x000000b02f2f7221 */ /* 0x000fe40000010000 */
.L_x_8009:
[----:B------:R-:W-:Y:S05]  /*3360*/  BSYNC B0 ;  /* 0x0000000000007941 */ /* 0x000fea0003800000 */
.L_x_8008:
[----:B------:R-:W-:Y:S01]  /*3370*/  BSSY B0, `(.L_x_8011) ;  /* 0x0000066000007945 */ /* 0x000fe20003800000 */
[----:B------:R-:W-:Y:S05]  /*3380*/  @!P1 BRA `(.L_x_8012) ;  /* 0x0000064000009947 */ /* 0x000fea0003800000 */
[----:B0-----:R-:W-:-:S04]  /*3390*/  ISETP.NE.AND P5, PT, R14, RZ, PT ;  /* 0x000000ff0e00720c */ /* 0x001fc80003fa5270 */
[----:B------:R-:W-:Y:S02]  /*33a0*/  FSEL R175, R173, RZ, !P5 ;  /* 0x000000ffadaf7208 */ /* 0x000fe40006800000 */
[----:B------:R-:W-:-:S03]  /*33b0*/  ISETP.NE.U32.AND P5, PT, RZ, c[0x0][0x218], PT ;  /* 0x00008600ff007a0c */ /* 0x000fc60003fa5070 */
[-CC-:B------:R-:W-:Y:S01]  /*33c0*/  FFMA.FTZ R165, R183, R172.reuse, R175.reuse ;  /* 0x000000acb7a57223 */ /* 0x180fe200000100af */
[----:B------:R-:W-:Y:S01]  /*33d0*/  ISETP.NE.AND.EX P5, PT, RZ, c[0x0][0x21c], PT, P5 ;  /* 0x00008700ff007a0c */ /* 0x000fe20003fa5350 */
[----:B-1----:R-:W-:Y:S02]  /*33e0*/  FFMA.FTZ R166, R182, R172, R175 ;  /* 0x000000acb6a67223 */ /* 0x002fe400000100af */
        /* <DEDUP_REMOVED lines=33> */
[----:B--2---:R-:W-:-:S05]  /*3600*/  @P5 MOV R167, R164 ;  /* 0x000000a400a75202 */ /* 0x004fca0000000f00 */
        /* <DEDUP_REMOVED lines=18> */
[----:B------:R-:W-:Y:S01]  /*3730*/  FMUL.FTZ R215, R142, R215 ;  /* 0x000000d78ed77220 */ /* 0x000fe20000410000 */
[----:B------:R-:W0:Y:S04]  /*3740*/  F2F.F16.F32 R166, R179 ;  /* 0x000000b300a67304 */ /* 0x000e280000200800 */
[----:B------:R-:W-:Y:S02]  /*3750*/  FSEL R215, R215, RZ, P5 ;  /* 0x000000ffd7d77208 */ /* 0x000fe40002800000 */
[----:B------:R-:W-:-:S04]  /*3760*/  LOP3.LUT P5, RZ, R5, 0xff000000, RZ, 0xc0, !PT ;  /* 0xff00000005ff7812 */ /* 0x000fc800078ac0ff */
[----:B------:R-:W-:Y:S01]  /*3770*/  F2F.F16.F32 R215, R215 ;  /* 0x000000d700d77304 */ /* 0x000fe20000200800 */
[----:B0-----:R-:W-:-:S08]  /*3780*/  IMAD.WIDE.U32 R166, R166, 0x10000, RZ ;  /* 0x00010000a6a67825 */ /* 0x001fd000078e00ff */
[----:B------:R-:W-:Y:S02]  /*3790*/  @P5 SHF.R.U32.HI R165, RZ, 0x10, R165 ;  /* 0x00000010ffa55819 */ /* 0x000fe400000116a5 */
[----:B------:R-:W-:-:S03]  /*37a0*/  LOP3.LUT R170, R166, R169, RZ, 0xfc, !PT ;  /* 0x000000a9a6aa7212 */ /* 0x000fc600078efcff */
[----:B------:R-:W-:-:S05]  /*37b0*/  @P5 HADD2.F32 R165, -RZ, R165.H0_H0 ;  /* 0x200000a5ffa55230 */ /* 0x000fca0000004100 */
[----:B------:R-:W-:Y:S02]  /*37c0*/  @P5 FMUL.FTZ R176, R164, R165 ;  /* 0x000000a5a4b05220 */ /* 0x000fe40000410000 */
[----:B------:R-:W-:-:S05]  /*37d0*/  FMUL.FTZ R164, R143, R164 ;  /* 0x000000a48fa47220 */ /* 0x000fca0000410000 */
[----:B------:R-:W-:Y:S02]  /*37e0*/  FSEL R243, R164, RZ, P5 ;  /* 0x000000ffa4f37208 */ /* 0x000fe40002800000 */
[C---:B------:R-:W-:Y:S02]  /*37f0*/  LEA R164, P5, R9.reuse, c[0x0][0x248], 0x3 ;  /* 0x0000920009a47a11 */ /* 0x040fe400078a18ff */
[----:B------:R-:W0:Y:S02]  /*3800*/  F2F.F16.F32 R171, R243 ;  /* 0x000000f300ab7304 */ /* 0x000e240000200800 */
[----:B------:R-:W-:Y:S02]  /*3810*/  LEA.HI.X R165, R9, c[0x0][0x24c], RZ, 0x3, P5 ;  /* 0x0000930009a57a11 */ /* 0x000fe400028f1cff */
[----:B------:R-:W-:-:S04]  /*3820*/  ISETP.NE.U32.AND P5, PT, RZ, c[0x0][0x258], PT ;  /* 0x00009600ff007a0c */ /* 0x000fc80003fa5070 */
[----:B------:R-:W-:Y:S02]  /*3830*/  ISETP.NE.AND.EX P5, PT, RZ, c[0x0][0x25c], PT, P5 ;  /* 0x00009700ff007a0c */ /* 0x000fe40003fa5350 */
[----:B0-----:R-:W-:-:S04]  /*3840*/  SHF.L.U32 R171, R171, 0x10, RZ ;  /* 0x00000010abab7819 */ /* 0x001fc800000006ff */
        /* <DEDUP_REMOVED lines=18> */
.L_x_8013:
[----:B------:R1:W-:Y:S01]  /*3970*/  STG.E.64 [R164.64], R170 ;  /* 0x000000aaa4007986 */ /* 0x0003e2000c101b04 */
[----:B------:R-:W-:Y:S01]  /*3980*/  FADD.FTZ R42, R42, R175 ;  /* 0x000000af2a2a7221 */ /* 0x000fe20000010000 */
[----:B------:R-:W-:Y:S01]  /*3990*/  IADD3 R9, R9, 0x100, RZ ;  /* 0x0000010009097810 */ /* 0x000fe20007ffe0ff */
[----:B------:R-:W-:Y:S02]  /*39a0*/  FADD.FTZ R40, R40, R177 ;  /* 0x000000b128287221 */ /* 0x000fe40000010000 */
[----:B------:R-:W-:Y:S02]  /*39b0*/  FADD.FTZ R41, R41, R174 ;  /* 0x000000ae29297221 */ /* 0x000fe40000010000 */
[----:B------:R-:W-:Y:S02]  /*39c0*/  FADD.FTZ R43, R43, R176 ;  /* 0x000000b02b2b7221 */ /* 0x000fe40000010000 */
.L_x_8012:
[----:B------:R-:W-:Y:S05]  /*39d0*/  BSYNC B0 ;  /* 0x0000000000007941 */ /* 0x000fea0003800000 */
.L_x_8011:
[----:B------:R-:W-:Y:S01]  /*39e0*/  BSSY B0, `(.L_x_8014) ;  /* 0x0000066000007945 */ /* 0x000fe20003800000 */
[----:B------:R-:W-:Y:S05]  /*39f0*/  @!P2 BRA `(.L_x_8015) ;  /* 0x000006400000a947 */ /* 0x000fea0003800000 */
[----:B0-----:R-:W-:-:S04]  /*3a00*/  ISETP.NE.AND P5, PT, R14, RZ, PT ;  /* 0x000000ff0e00720c */ /* 0x001fc80003fa5270 */
        /* <DEDUP_REMOVED lines=93> */
.L_x_8016:
[----:B------:R1:W-:Y:S01]  /*3fe0*/  STG.E.64 [R164.64], R170 ;  /* 0x000000aaa4007986 */ /* 0x0003e2000c101b04 */
[----:B------:R-:W-:Y:S01]  /*3ff0*/  FADD.FTZ R38, R38, R175 ;  /* 0x000000af26267221 */ /* 0x000fe20000010000 */
[----:B------:R-:W-:Y:S01]  /*4000*/  IADD3 R9, R9, 0x100, RZ ;  /* 0x0000010009097810 */ /* 0x000fe20007ffe0ff */
[----:B------:R-:W-:Y:S02]  /*4010*/  FADD.FTZ R36, R36, R177 ;  /* 0x000000b124247221 */ /* 0x000fe40000010000 */
[----:B------:R-:W-:Y:S02]  /*4020*/  FADD.FTZ R37, R37, R174 ;  /* 0x000000ae25257221 */ /* 0x000fe40000010000 */
[----:B------:R-:W-:Y:S02]  /*4030*/  FADD.FTZ R39, R39, R176 ;  /* 0x000000b027277221 */ /* 0x000fe40000010000 */
.L_x_8015:
[----:B------:R-:W-:Y:S05]  /*4040*/  BSYNC B0 ;  /* 0x0000000000007941 */ /* 0x000fea0003800000 */
.L_x_8014:
        /* <DEDUP_REMOVED lines=96> */
.L_x_8019:
[----:B------:R1:W-:Y:S01]  /*4650*/  STG.E.64 [R164.64], R170 ;  /* 0x000000aaa4007986 */ /* 0x0003e2000c101b04 */
[----:B------:R-:W-:Y:S01]  /*4660*/  FADD.FTZ R34, R34, R175 ;  /* 0x000000af22227221 */ /* 0x000fe20000010000 */
[----:B------:R-:W-:Y:S01]  /*4670*/  IADD3 R9, R9, 0x100, RZ ;  /* 0x0000010009097810 */ /* 0x000fe20007ffe0ff */
[----:B------:R-:W-:Y:S02]  /*4680*/  FADD.FTZ R32, R32, R177 ;  /* 0x000000b120207221 */ /* 0x000fe40000010000 */
[----:B------:R-:W-:Y:S02]  /*4690*/  FADD.FTZ R33, R33, R174 ;  /* 0x000000ae21217221 */ /* 0x000fe40000010000 */
[----:B------:R-:W-:Y:S02]  /*46a0*/  FADD.FTZ R35, R35, R176 ;  /* 0x000000b023237221 */ /* 0x000fe40000010000 */
.L_x_8018:
[----:B------:R-:W-:Y:S05]  /*46b0*/  BSYNC B0 ;  /* 0x0000000000007941 */ /* 0x000fea0003800000 */
.L_x_8017:
        /* <DEDUP_REMOVED lines=18> */
[----:B------:R-:W-:Y:S01]  /*47e0*/  @P5 IMAD.MOV.U32 R164, RZ, RZ, R205 ;  /* 0x000000ffffa45224 */ /* 0x000fe200078e00cd */
[----:B------:R-:W-:Y:S01]  /*47f0*/  @P5 HADD2.F32 R171, -RZ, R171.H0_H0 ;  /* 0x200000abffab5230 */ /* 0x000fe20000004100 */
[----:B------:R-:W-:-:S02]  /*4800*/  FMUL.FTZ R214, R10, R165 ;  /* 0x000000a50ad67220 */ /* 0x000fc40000410000 */
[----:B------:R-:W-:Y:S01]  /*4810*/  @P5 FADD.FTZ R242, R242, R167 ;  /* 0x000000a7f2f25221 */ /* 0x000fe20000010000 */
[----:B------:R-:W-:Y:S01]  /*4820*/  @P5 HADD2.F32 R167, -RZ, R164.H0_H0 ;  /* 0x200000a4ffa75230 */ /* 0x000fe20000004100 */
[----:B------:R-:W-:Y:S01]  /*4830*/  HFMA2.MMA R164, -RZ, RZ, 0, 4.76837158203125e-07 ;  /* 0x00000008ffa47435 */ /* 0x000fe200000001ff */
[----:B------:R-:W-:Y:S01]  /*4840*/  @P5 FADD.FTZ R168, R168, R171 ;  /* 0x000000aba8a85221 */ /* 0x000fe20000010000 */
[----:B------:R-:W-:Y:S01]  /*4850*/  @P5 SHF.R.U32.HI R171, RZ, 0x10, R205 ;  /* 0x00000010ffab5819 */ /* 0x000fe200000116cd */
[----:B------:R-:W-:Y:S02]  /*4860*/  FADD.FTZ R169, R231, -R166 ;  /* 0x800000a6e7a97221 */ /* 0x000fe40000010000 */
[----:B------:R-:W-:Y:S02]  /*4870*/  @P5 FADD.FTZ R214, R214, R167 ;  /* 0x000000a7d6d65221 */ /* 0x000fe40000010000 */
[----:B------:R-:W-:Y:S01]  /*4880*/  @P5 HADD2.F32 R171, -RZ, R171.H0_H0 ;  /* 0x200000abffab5230 */ /* 0x000fe20000004100 */
[----:B------:R-:W-:-:S02]  /*4890*/  FMUL.FTZ R178, R10, R169 ;  /* 0x000000a90ab27220 */ /* 0x000fc40000410000 */
        /* <DEDUP_REMOVED lines=66> */
.L_x_8022:
[----:B------:R1:W-:Y:S01]  /*4cc0*/  STG.E.64 [R164.64], R170 ;  /* 0x000000aaa4007986 */ /* 0x0003e2000c101b04 */
[----:B------:R-:W-:Y:S01]  /*4cd0*/  FADD.FTZ R30, R30, R175 ;  /* 0x000000af1e1e7221 */ /* 0x000fe20000010000 */
[----:B------:R-:W-:Y:S01]  /*4ce0*/  IADD3 R9, R9, 0x100, RZ ;  /* 0x0000010009097810 */ /* 0x000fe20007ffe0ff */
[----:B------:R-:W-:Y:S02]  /*4cf0*/  FADD.FTZ R28, R28, R177 ;  /* 0x000000b11c1c7221 */ /* 0x000fe40000010000 */
[----:B------:R-:W-:Y:S02]  /*4d00*/  FADD.FTZ R29, R29, R174 ;  /* 0x000000ae1d1d7221 */ /* 0x000fe40000010000 */
[----:B------:R-:W-:Y:S02]  /*4d10*/  FADD.FTZ R31, R31, R176 ;  /* 0x000000b01f1f7221 */ /* 0x000fe40000010000 */
.L_x_8021:
[----:B------:R-:W-:Y:S05]  /*4d20*/  BSYNC B0 ;  /* 0x0000000000007941 */ /* 0x000fea0003800000 */
.L_x_8020:
        /* <DEDUP_REMOVED lines=35> */
[----:B------:R-:W-:Y:S01]  /*4f60*/  FMUL.FTZ R10, R168, R11 ;  /* 0x0000000ba80a7220 */ /* 0x000fe20000410000 */
[----:B------:R-:W-:-:S03]  /*4f70*/  HFMA2.MMA R171, -RZ, RZ, 0, 0 ;  /* 0x00000000ffab7435 */ /* 0x000fc600000001ff */
[----:B------:R-:W-:Y:S01]  /*4f80*/  FMUL.FTZ R10, R10, c[0x0][0x1e8] ;  /* 0x00007a000a0a7a20 */ /* 0x000fe20000410000 */
[----:B------:R-:W-:Y:S02]  /*4f90*/  MOV R174, RZ ;  /* 0x000000ff00ae7202 */ /* 0x000fe40000000f00 */
[----:B------:R-:W-:-:S05]  /*4fa0*/  MOV R176, RZ ;  /* 0x000000ff00b07202 */ /* 0x000fca0000000f00 */
[----:B--2---:R-:W-:-:S05]  /*4fb0*/  @P5 MOV R167, R164 ;  /* 0x000000a400a75202 */ /* 0x004fca0000000f00 */
[----:B------:R-:W-:-:S05]  /*4fc0*/  @P5 HADD2.F32 R167, -RZ, R167.H0_H0 ;  /* 0x200000a7ffa75230 */ /* 0x000fca0000004100 */
[----:B------:R-:W-:Y:S02]  /*4fd0*/  @P5 FMUL.FTZ R171, R10, R167 ;  /* 0x000000a70aab5220 */ /* 0x000fe40000410000 */
[----:B------:R-:W-:-:S05]  /*4fe0*/  FMUL.FTZ R167, R112, R10 ;  /* 0x0000000a70a77220 */ /* 0x000fca0000410000 */
[----:B------:R-:W-:Y:S02]  /*4ff0*/  FSEL R167, R167, RZ, P5 ;  /* 0x000000ffa7a77208 */ /* 0x000fe40002800000 */
[----:B------:R-:W-:Y:S01]  /*5000*/  LOP3.LUT P5, RZ, R0, 0xff00, RZ, 0xc0, !PT ;  /* 0x0000ff0000ff7812 */ /* 0x000fe200078ac0ff */
[----:B------:R-:W-:-:S04]  /*5010*/  FMUL.FTZ R10, R170, R11 ;  /* 0x0000000baa0a7220 */ /* 0x000fc80000410000 */
[----:B------:R-:W-:-:S08]  /*5020*/  FMUL.FTZ R10, R10, c[0x0][0x1e8] ;  /* 0x00007a000a0a7a20 */ /* 0x000fd00000410000 */
[----:B------:R-:W-:Y:S01]  /*5030*/  @P5 SHF.R.U64 R164, R164, 0x10, R165 ;  /* 0x00000010a4a45819 */ /* 0x000fe200000012a5 */
[----:B------:R-:W-:-:S04]  /*5040*/  FMUL.FTZ R169, R113, R10 ;  /* 0x0000000a71a97220 */ /* 0x000fc80000410000 */
[----:B------:R-:W-:Y:S01]  /*5050*/  @P5 HADD2.F32 R164, -RZ, R164.H0_H0 ;  /* 0x200000a4ffa45230 */ /* 0x000fe20000004100 */
[----:B------:R-:W-:-:S04]  /*5060*/  FSEL R169, R169, RZ, P5 ;  /* 0x000000ffa9a97208 */ /* 0x000fc80002800000 */
[----:B------:R-:W-:Y:S01]  /*5070*/  @P5 FMUL.FTZ R174, R10, R164 ;  /* 0x000000a40aae5220 */ /* 0x000fe20000410000 */
[----:B------:R-:W-:Y:S01]  /*5080*/  LOP3.LUT P5, RZ, R0, 0xff0000, RZ, 0xc0, !PT ;  /* 0x00ff000000ff7812 */ /* 0x000fe200078ac0ff */
[----:B------:R-:W-:-:S04]  /*5090*/  FMUL.FTZ R10, R166, R11 ;  /* 0x0000000ba60a7220 */ /* 0x000fc80000410000 */
[----:B------:R-:W-:-:S08]  /*50a0*/  FMUL.FTZ R175, R10, c[0x0][0x1e8] ;  /* 0x00007a000aaf7a20 */ /* 0x000fd00000410000 */
[----:B------:R-:W-:Y:S01]  /*50b0*/  @P5 MOV R173, R165 ;  /* 0x000000a500ad5202 */ /* 0x000fe20000000f00 */
[----:B------:R-:W-:-:S04]  /*50c0*/  FMUL.FTZ R10, R114, R175 ;  /* 0x000000af720a7220 */ /* 0x000fc80000410000 */
[----:B------:R-:W-:Y:S01]  /*50d0*/  @P5 HADD2.F32 R164, -RZ, R173.H0_H0 ;  /* 0x200000adffa45230 */ /* 0x000fe20000004100 */
[----:B------:R-:W-:-:S06]  /*50e0*/  HFMA2.MMA R173, -RZ, RZ, 0, 0 ;  /* 0x00000000ffad7435 */ /* 0x000fcc00000001ff */
[----:B------:R-:W-:Y:S01]  /*50f0*/  @P5 FMUL.FTZ R173, R175, R164 ;  /* 0x000000a4afad5220 */ /* 0x000fe20000410000 */
[----:B------:R-:W-:Y:S02]  /*5100*/  FSEL R175, R10, RZ, P5 ;  /* 0x000000ff0aaf7208 */ /* 0x000fe40002800000 */
[----:B------:R-:W-:Y:S01]  /*5110*/  LOP3.LUT P5, RZ, R0, 0xff000000, RZ, 0xc0, !PT ;  /* 0xff00000000ff7812 */ /* 0x000fe200078ac0ff */
[----:B------:R-:W-:-:S04]  /*5120*/  FMUL.FTZ R11, R172, R11 ;  /* 0x0000000bac0b7220 */ /* 0x000fc80000410000 */
[----:B------:R-:W-:-:S08]  /*5130*/  FMUL.FTZ R11, R11, c[0x0][0x1e8] ;  /* 0x00007a000b0b7a20 */ /* 0x000fd00000410000 */
        /* <DEDUP_REMOVED lines=34> */
.L_x_8025:
[----:B------:R1:W-:Y:S01]  /*5360*/  STG.E.64 [R10.64], R164 ;  /* 0x000000a40a007986 */ /* 0x0003e2000c101b04 */
[----:B------:R-:W-:Y:S02]  /*5370*/  FADD.FTZ R26, R26, R173 ;  /* 0x000000ad1a1a7221 */ /* 0x000fe40000010000 */
[----:B------:R-:W-:Y:S02]  /*5380*/  FADD.FTZ R24, R24, R171 ;  /* 0x000000ab18187221 */ /* 0x000fe40000010000 */
[----:B------:R-:W-:Y:S02]  /*5390*/  FADD.FTZ R25, R25, R174 ;  /* 0x000000ae19197221 */ /* 0x000fe40000010000 */
[----:B------:R-:W-:Y:S02]  /*53a0*/  FADD.FTZ R27, R27, R176 ;  /* 0x000000b01b1b7221 */ /* 0x000fe40000010000 */
.L_x_8024:
[----:B------:R-:W-:Y:S05]  /*53b0*/  BSYNC B0 ;  /* 0x0000000000007941 */ /* 0x000fea0003800000 */
.L_x_8023:
[----:B------:R-:W-:Y:S02]  /*53c0*/  LOP3.LUT P5, RZ, R12, 0xff, RZ, 0xc0, !PT ;  /* 0x000000ff0cff7812 */ /* 0x000fe400078ac0ff */
[----:B------:R-:W-:Y:S02]  /*53d0*/  IADD3 R13, R13, c[0x0][0x160], RZ ;  /* 0x000058000d0d7a10 */ /* 0x000fe40007ffe0ff */
[----:B------:R-:W-:-:S02]  /*53e0*/  SEL R12, RZ, 0x1, P5 ;  /* 0x00000001ff0c7807 */ /* 0x000fc40002800000 */
[----:B------:R-:W-:-:S13]  /*53f0*/  ISETP.GE.AND P5, PT, R13, c[0x0][0x164], PT ;  /* 0x000059000d007a0c */ /* 0x000fda0003fa6270 */
[----:B01----:R-:W-:Y:S01]  /*5400*/  @P5 CALL.REL.NOINC `(.L_x_7988) ;  /* 0x0000001000005944 */ /* 0x003fe20003c00000 */
[----:B------:R-:W-:Y:S05]  /*5410*/  BRA `(.L_x_8026) ;  /* 0xffffb2a000007947 */ /* 0x000fea000383ffff */
.L_x_7988:
        /* <DEDUP_REMOVED lines=65> */
.L_x_8003:
[----:B------:R-:W-:Y:S01]  /*5830*/  HFMA2.MMA R172, -RZ, RZ, 0, 1.847743988037109375e-06 ;  /* 0x0000001fffac7435 */ /* 0x000fe200000001ff */
[----:B------:R-:W-:Y:S01]  /*5840*/  MOV R169, R171 ;  /* 0x000000ab00a97202 */ /* 0x000fe20000000f00 */
[----:B-----5:R-:W-:Y:S01]  /*5850*/  IMAD.MOV.U32 R170, RZ, RZ, 0x10 ;  /* 0x00000010ffaa7424 */ /* 0x020fe200078e00ff */
[----:B------:R-:W-:-:S02]  /*5860*/  MOV R173, 0xffffffff ;  /* 0xffffffff00ad7802 */ /* 0x000fc40000000f00 */
[----:B------:R-:W-:Y:S02]  /*5870*/  MOV R164, 0x5890 ;  /* 0x0000589000a47802 */ /* 0x000fe40000000f00 */
[----:B0-----:R-:W-:Y:S05]  /*5880*/  CALL.REL.NOINC `($__internal_114_$__cuda_sm70_shflsync_down_p) ;  /* 0x0000046000007944 */ /* 0x001fea0003c00000 */
[----:B-1----:R-:W-:Y:S01]  /*5890*/  MOV R168, R170 ;  /* 0x000000aa00a87202 */ /* 0x002fe20000000f00 */
[----:B0-----:R-:W-:Y:S05]  /*58a0*/  BRA `(.L_x_8027) ;  /* 0xffffcb0000007947 */ /* 0x001fea000383ffff */
.L_x_8004:
[----:B-----5:R-:W-:Y:S01]  /*58b0*/  HFMA2.MMA R170, -RZ, RZ, 0, 9.5367431640625e-07 ;  /* 0x00000010ffaa7435 */ /* 0x020fe200000001ff */
[----:B------:R-:W-:Y:S02]  /*58c0*/  MOV R169, R167 ;  /* 0x000000a700a97202 */ /* 0x000fe40000000f00 */
[----:B------:R-:W-:Y:S02]  /*58d0*/  MOV R172, 0x1f ;  /* 0x0000001f00ac7802 */ /* 0x000fe40000000f00 */
[----:B------:R-:W-:Y:S02]  /*58e0*/  MOV R173, 0xffffffff ;  /* 0xffffffff00ad7802 */ /* 0x000fe40000000f00 */
[----:B------:R-:W-:Y:S02]  /*58f0*/  MOV R164, 0x5910 ;  /* 0x0000591000a47802 */ /* 0x000fe40000000f00 */
[----:B012---:R-:W-:Y:S05]  /*5900*/  CALL.REL.NOINC `($__internal_114_$__cuda_sm70_shflsync_down_p) ;  /* 0x000003e000007944 */ /* 0x007fea0003c00000 */
[----:B------:R-:W-:Y:S01]  /*5910*/  FADD.FTZ R168, R168, R171 ;  /* 0x000000aba8a87221 */ /* 0x000fe20000010000 */
[----:B0-----:R-:W-:Y:S01]  /*5920*/  MOV R172, 0x1f ;  /* 0x0000001f00ac7802 */ /* 0x001fe20000000f00 */
[----:B-1----:R-:W-:Y:S01]  /*5930*/  FADD.FTZ R171, R167, R170 ;  /* 0x000000aaa7ab7221 */ /* 0x002fe20000010000 */
[----:B------:R-:W-:Y:S01]  /*5940*/  HFMA2.MMA R170, -RZ, RZ, 0, 4.76837158203125e-07 ;  /* 0x00000008ffaa7435 */ /* 0x000fe200000001ff */
[----:B------:R-:W-:-:S02]  /*5950*/  MOV R173, 0xffffffff ;  /* 0xffffffff00ad7802 */ /* 0x000fc40000000f00 */
[----:B------:R-:W-:Y:S02]  /*5960*/  MOV R169, R168 ;  /* 0x000000a800a97202 */ /* 0x000fe40000000f00 */
[----:B------:R-:W-:Y:S02]  /*5970*/  MOV R164, 0x5990 ;  /* 0x0000599000a47802 */ /* 0x000fe40000000f00 */
[----:B------:R-:W-:Y:S05]  /*5980*/  CALL.REL.NOINC `($__internal_114_$__cuda_sm70_shflsync_down_p) ;  /* 0x0000036000007944 */ /* 0x000fea0003c00000 */
[----:B-1----:R-:W-:Y:S01]  /*5990*/  MOV R167, R170 ;  /* 0x000000aa00a77202 */ /* 0x002fe20000000f00 */
[----:B------:R-:W-:Y:S01]  /*59a0*/  HFMA2.MMA R170, -RZ, RZ, 0, 4.76837158203125e-07 ;  /* 0x00000008ffaa7435 */ /* 0x000fe200000001ff */
[----:B0-----:R-:W-:Y:S02]  /*59b0*/  MOV R169, R171 ;  /* 0x000000ab00a97202 */ /* 0x001fe40000000f00 */
[----:B------:R-:W-:Y:S02]  /*59c0*/  MOV R172, 0x1f ;  /* 0x0000001f00ac7802 */ /* 0x000fe40000000f00 */
[----:B------:R-:W-:Y:S02]  /*59d0*/  MOV R173, 0xffffffff ;  /* 0xffffffff00ad7802 */ /* 0x000fe40000000f00 */
[----:B------:R-:W-:-:S02]  /*59e0*/  MOV R164, 0x5a00 ;  /* 0x00005a0000a47802 */ /* 0x000fc40000000f00 */
[----:B------:R-:W-:Y:S05]  /*59f0*/  CALL.REL.NOINC `($__internal_114_$__cuda_sm70_shflsync_down_p) ;  /* 0x000002f000007944 */ /* 0x000fea0003c00000 */
[----:B------:R-:W-:Y:S01]  /*5a00*/  FADD.FTZ R168, R167, R168 ;  /* 0x000000a8a7a87221 */ /* 0x000fe20000010000 */
[----:B0-----:R-:W-:Y:S01]  /*5a10*/  MOV R172, 0x1f ;  /* 0x0000001f00ac7802 */ /* 0x001fe20000000f00 */
[----:B-1----:R-:W-:Y:S01]  /*5a20*/  FADD.FTZ R171, R171, R170 ;  /* 0x000000aaabab7221 */ /* 0x002fe20000010000 */
[----:B------:R-:W-:Y:S01]  /*5a30*/  HFMA2.MMA R170, -RZ, RZ, 0, 2.384185791015625e-07 ;  /* 0x00000004ffaa7435 */ /* 0x000fe200000001ff */
[----:B------:R-:W-:-:S02]  /*5a40*/  MOV R173, 0xffffffff ;  /* 0xffffffff00ad7802 */ /* 0x000fc40000000f00 */
[----:B------:R-:W-:Y:S02]  /*5a50*/  MOV R169, R168 ;  /* 0x000000a800a97202 */ /* 0x000fe40000000f00 */
[----:B------:R-:W-:Y:S02]  /*5a60*/  MOV R164, 0x5a80 ;  /* 0x00005a8000a47802 */ /* 0x000fe40000000f00 */
[----:B------:R-:W-:Y:S05]  /*5a70*/  CALL.REL.NOINC `($__internal_114_$__cuda_sm70_shflsync_down_p) ;  /* 0x0000027000007944 */ /* 0x000fea0003c00000 */
[----:B0-----:R-:W-:Y:S01]  /*5a80*/  HFMA2.MMA R172, -RZ, RZ, 0, 1.847743988037109375e-06 ;  /* 0x0000001fffac7435 */ /* 0x001fe200000001ff */
[----:B-1----:R-:W-:Y:S01]  /*5a90*/  MOV R167, R170 ;  /* 0x000000aa00a77202 */ /* 0x002fe20000000f00 */
[----:B------:R-:W-:Y:S01]  /*5aa0*/  IMAD.MOV.U32 R170, RZ, RZ, 0x4 ;  /* 0x00000004ffaa7424 */ /* 0x000fe200078e00ff */
[----:B------:R-:W-:Y:S02]  /*5ab0*/  MOV R169, R171 ;  /* 0x000000ab00a97202 */ /* 0x000fe40000000f00 */
[----:B------:R-:W-:Y:S02]  /*5ac0*/  MOV R173, 0xffffffff ;  /* 0xffffffff00ad7802 */ /* 0x000fe40000000f00 */
[----:B------:R-:W-:Y:S02]  /*5ad0*/  MOV R164, 0x5af0 ;  /* 0x00005af000a47802 */ /* 0x000fe40000000f00 */
[----:B------:R-:W-:Y:S05]  /*5ae0*/  CALL.REL.NOINC `($__internal_114_$__cuda_sm70_shflsync_down_p) ;  /* 0x0000020000007944 */ /* 0x000fea0003c00000 */
[----:B------:R-:W-:Y:S01]  /*5af0*/  FADD.FTZ R168, R167, R168 ;  /* 0x000000a8a7a87221 */ /* 0x000fe20000010000 */
[----:B0-----:R-:W-:Y:S01]  /*5b00*/  MOV R172, 0x1f ;  /* 0x0000001f00ac7802 */ /* 0x001fe20000000f00 */
[----:B-1----:R-:W-:Y:S01]  /*5b10*/  FADD.FTZ R171, R171, R170 ;  /* 0x000000aaabab7221 */ /* 0x002fe20000010000 */
[----:B------:R-:W-:Y:S01]  /*5b20*/  HFMA2.MMA R170, -RZ, RZ, 0, 1.1920928955078125e-07 ;  /* 0x00000002ffaa7435 */ /* 0x000fe200000001ff */
[----:B------:R-:W-:-:S02]  /*5b30*/  MOV R173, 0xffffffff ;  /* 0xffffffff00ad7802 */ /* 0x000fc40000000f00 */
[----:B------:R-:W-:Y:S02]  /*5b40*/  MOV R169, R168 ;  /* 0x000000a800a97202 */ /* 0x000fe40000000f00 */
[----:B------:R-:W-:Y:S02]  /*5b50*/  MOV R164, 0x5b70 ;  /* 0x00005b7000a47802 */ /* 0x000fe40000000f00 */
[----:B------:R-:W-:Y:S05]  /*5b60*/  CALL.REL.NOINC `($__internal_114_$__cuda_sm70_shflsync_down_p) ;  /* 0x0000018000007944 */ /* 0x000fea0003c00000 */
[----:B-1----:R-:W-:Y:S01]  /*5b70*/  MOV R167, R170 ;  /* 0x000000aa00a77202 */ /* 0x002fe20000000f00 */
[----:B------:R-:W-:Y:S01]  /*5b80*/  HFMA2.MMA R170, -RZ, RZ, 0, 1.1920928955078125e-07 ;  /* 0x00000002ffaa7435 */ /* 0x000fe200000001ff */
        /* <DEDUP_REMOVED lines=8> */
[----:B------:R-:W-:Y:S01]  /*5c10*/  HFMA2.MMA R170, -RZ, RZ, 0, 5.9604644775390625e-08 ;  /* 0x00000001ffaa7435 */ /* 0x000fe200000001ff */
[----:B------:R-:W-:-:S02]  /*5c20*/  MOV R173, 0xffffffff ;  /* 0xffffffff00ad7802 */ /* 0x000fc40000000f00 */
[----:B------:R-:W-:Y:S02]  /*5c30*/  MOV R169, R167 ;  /* 0x000000a700a97202 */ /* 0x000fe40000000f00 */
[----:B------:R-:W-:Y:S02]  /*5c40*/  MOV R164, 0x5c60 ;  /* 0x00005c6000a47802 */ /* 0x000fe40000000f00 */
[----:B------:R-:W-:Y:S05]  /*5c50*/  CALL.REL.NOINC `($__internal_114_$__cuda_sm70_shflsync_down_p) ;  /* 0x0000009000007944 */ /* 0x000fea0003c00000 */
[----:B-1----:R-:W-:Y:S01]  /*5c60*/  MOV R214, R170 ;  /* 0x000000aa00d67202 */ /* 0x002fe20000000f00 */
[----:B------:R-:W-:Y:S01]  /*5c70*/  HFMA2.MMA R170, -RZ, RZ, 0, 5.9604644775390625e-08 ;  /* 0x00000001ffaa7435 */ /* 0x000fe200000001ff */
[----:B0-----:R-:W-:Y:S02]  /*5c80*/  MOV R169, R171 ;  /* 0x000000ab00a97202 */ /* 0x001fe40000000f00 */
[----:B------:R-:W-:Y:S02]  /*5c90*/  MOV R172, 0x1f ;  /* 0x0000001f00ac7802 */ /* 0x000fe40000000f00 */
[----:B------:R-:W-:Y:S02]  /*5ca0*/  MOV R173, 0xffffffff ;  /* 0xffffffff00ad7802 */ /* 0x000fe40000000f00 */
[----:B------:R-:W-:-:S02]  /*5cb0*/  MOV R164, 0x5cd0 ;  /* 0x00005cd000a47802 */ /* 0x000fc40000000f00 */
[----:B------:R-:W-:Y:S05]  /*5cc0*/  CALL.REL.NOINC `($__internal_114_$__cuda_sm70_shflsync_down_p) ;  /* 0x0000002000007944 */ /* 0x000fea0003c00000 */
[----:B-1----:R-:W-:Y:S01]  /*5cd0*/  MOV R164, R170 ;  /* 0x000000aa00a47202 */ /* 0x002fe20000000f00 */
[----:B0-----:R-:W-:Y:S05]  /*5ce0*/  BRA `(.L_x_8028) ;  /* 0xffffc7e000007947 */ /* 0x001fea000383ffff */
        .weak           $__internal_114_$__cuda_sm70_shflsync_down_p
        .type           $__internal_114_$__cuda_sm70_shflsync_down_p,@function
        .size           $__internal_114_$__cuda_sm70_shflsync_down_p,(.L_x_12990 - $__internal_114_$__cuda_sm70_shflsync_down_p)
$__internal_114_$__cuda_sm70_shflsync_down_p:
[----:B------:R-:W-:Y:S01]  /*5cf0*/  HFMA2.MMA R165, -RZ, RZ, 0, 0 ;  /* 0x00000000ffa57435 */ /* 0x000fe200000001ff */
[----:B------:R-:W-:Y:S04]  /*5d00*/  WARPSYNC R173 ;  /* 0x000000ad00007348 */ /* 0x000fe80003800000 */
[----:B------:R0:W1:Y:S01]  /*5d10*/  SHFL.DOWN PT, R170, R169, R170, R172 ;  /* 0x080000aaa9aa7389 */ /* 0x00006200000e00ac */
[----:B------:R-:W-:Y:S05]  /*5d20*/  RET.REL.NODEC R164 `(_ZN10layer_norm13ln_bwd_kernelINS_13Kernel_traitsIf6__halfS2_S2_fjLj7168ELj1ELj1ELj8ELj8ENS_18Kernel_traits_baseILj7168EfS2_S2_S2_fjLj256EEEEELb1ELb1ELb0ELb0EEEvNS_9BwdParamsE) ;  /* 0xffffa2d0a4007950 */ /* 0x000fea0003c3ffff */
.L_x_8029:
        /* <DEDUP_REMOVED lines=13> */
.L_x_12990:


//--------------------- .text._ZN10layer_norm13ln_bwd_kernelINS_13Kernel_traitsIf6__halfS2_S2_fjLj7168ELj1ELj1ELj8ELj8ENS_18Kernel_traits_baseILj7168EfS2_S2_S2_fjLj256EEEEELb1ELb1ELb0ELb1EEEvNS_9BwdParamsE --------------------------
	.section	.text._ZN10layer_norm13ln_bwd_kernelINS_13Kernel_traitsIf6__halfS2_S2_fjLj7168ELj1ELj1ELj8ELj8ENS_18Kernel_traits_baseILj7168EfS2_S2_S2_fjLj256EEEEELb1ELb1ELb0ELb1EEEvNS_9BwdParamsE,"ax",@progbits
	.sectioninfo	@"SHI_REGISTERS=255"
	.align	128
        .global         _ZN10layer_norm13ln_bwd_kernelINS_13Kernel_traitsIf6__halfS2_S2_fjLj7168ELj1ELj1ELj8ELj8ENS_18Kernel_traits_baseILj7168EfS2_S2_S2_fjLj256EEEEELb1ELb1ELb0ELb1EEEvNS_9BwdParamsE
        .type           _ZN10layer_norm13ln_bwd_kernelINS_13Kernel_traitsIf6__halfS2_S2_fjLj7168ELj1ELj1ELj8ELj8ENS_18Kernel_traits_baseILj7168EfS2_S2_S2_fjLj256EEEEELb1ELb1ELb0ELb1EEEvNS_9BwdParamsE,@function
        .size           _ZN10layer_norm13ln_bwd_kernelINS_13Kernel_traitsIf6__halfS2_S2_fjLj7168ELj1ELj1ELj8ELj8ENS_18Kernel_traits_baseILj7168EfS2_S2_S2_fjLj256EEEEELb1ELb1ELb0ELb1EEEvNS_9BwdParamsE,(.L_x_12991 - _ZN10layer_norm13ln_bwd_kernelINS_13Kernel_traitsIf6__halfS2_S2_fjLj7168ELj1ELj1ELj8ELj8ENS_18Kernel_traits_baseILj7168EfS2_S2_S2_fjLj256EEEEELb1ELb1ELb0ELb1EEEvNS_9BwdParamsE)
        .other          _ZN10layer_norm13ln_bwd_kernelINS_13Kernel_traitsIf6__halfS2_S2_fjLj7168ELj1ELj1ELj8ELj8ENS_18Kernel_traits_baseILj7168EfS2_S2_S2_fjLj256EEEEELb1ELb1ELb0ELb1EEEvNS_9BwdParamsE,@"STO_CUDA_ENTRY STV_DEFAULT"
_ZN10layer_norm13ln_bwd_kernelINS_13Kernel_traitsIf6__halfS2_S2_fjLj7168ELj1ELj1ELj8ELj8ENS_18Kernel_traits_baseILj7168EfS2_S2_S2_fjLj256EEEEELb1ELb1ELb0ELb1EEEvNS_9BwdParamsE:
.text._ZN10layer_norm13ln_bwd_kernelINS_13Kernel_traitsIf6__halfS2_S2_fjLj7168ELj1ELj1ELj8ELj8ENS_18Kernel_traits_baseILj7168EfS2_S2_S2_fjLj256EEEEELb1ELb1ELb0ELb1EEEvNS_9BwdParamsE:
        /* <DEDUP_REMOVED lines=50> */
.L_x_8030:
        /* <DEDUP_REMOVED lines=9> */
[----:B------:R-:W-:Y:S01]  /*03b0*/  MOV R116, RZ ;  /* 0x000000ff00747202 */ /* 0x000fe20000000f00 */
        /* <DEDUP_REMOVED lines=51> */
[----:B0-----:R-:W-:Y:S01]  /*06f0*/  CS2R R2, SRZ ;  /* 0x0000000000027805 */ /* 0x001fe2000001ff00 */
[----:B------:R-:W-:Y:S01]  /*0700*/  MOV R0, RZ ;  /* 0x000000ff00007202 */ /* 0x000fe20000000f00 */
[----:B------:R-:W-:Y:S01]  /*0710*/  IMAD.MOV.U32 R186, RZ, RZ, RZ ;  /* 0x000000ffffba7224 */ /* 0x000fe200078e00ff */
[----:B-1----:R-:W-:-:S02]  /*0720*/  CS2R R4, SRZ ;  /* 0x0000000000047805 */ /* 0x002fc4000001ff00 */
.L_x_8036:
        /* <DEDUP_REMOVED lines=18> */
[C---:B------:R-:W-:Y:S02]  /*0850*/  IADD3 R222, R168.reuse, 0x400, RZ ;  /* 0x00000400a8de7810 */ /* 0x040fe40007ffe0ff */
[----:B------:R-:W-:Y:S02]  /*0860*/  SHF.L.U32 R179, R215, 0x3, RZ ;  /* 0x00000003d7b37819 */ /* 0x000fe400000006ff */
[C---:B------:R-:W-:Y:S02]  /*0870*/  IADD3 R221, R168.reuse, 0x500, RZ ;  /* 0x00000500a8dd7810 */ /* 0x040fe40007ffe0ff */
[----:B------:R-:W-:Y:S02]  /*0880*/  SHF.R.U32.HI R182, RZ, 0x1d, R214 ;  /* 0x0000001dffb67819 */ /* 0x000fe400000116d6 */
[C---:B------:R-:W-:Y:S02]  /*0890*/  SHF.L.U32 R185, R168.reuse, 0x3, RZ ;  /* 0x00000003a8b97819 */ /* 0x040fe400000006ff */
[----:B------:R-:W-:-:S02]  /*08a0*/  IADD3 R149, R168, 0x600, RZ ;  /* 0x00000600a8957810 */ /* 0x000fc40007ffe0ff */
[----:B------:R-:W-:Y:S02]  /*08b0*/  SHF.R.U32.HI R180, RZ, 0x1d, R223 ;  /* 0x0000001dffb47819 */ /* 0x000fe400000116df */
[----:B------:R-:W-:Y:S01]  /*08c0*/  SHF.R.U32.HI R178, RZ, 0x1d, R215 ;  /* 0x0000001dffb27819 */ /* 0x000fe200000116d7 */
[-C--:B------:R-:W-:Y:S01]  /*08d0*/  IMAD.WIDE.U32 R202, R214, R192.reuse, c[0x0][0x208] ;  /* 0x00008200d6ca7625 */ /* 0x080fe200078e00c0 */
[----:B0-----:R-:W-:Y:S01]  /*08e0*/  IADD3 R104, P1, R183, c[0x0][0x188], RZ ;  /* 0x00006200b7687a10 */ /* 0x001fe20007f3e0ff */
[----:B------:R-:W3:Y:S01]  /*08f0*/  LDG.E.64 R204, [R204.64] ;  /* 0x00000004cccc7981 */ /* 0x000ee2000c1e1b00 */
[----:B------:R-:W-:Y:S02]  /*0900*/  IADD3 R106, P2, R181, c[0x0][0x188], RZ ;  /* 0x00006200b56a7a10 */ /* 0x000fe40007f5e0ff */
[----:B------:R-:W-:Y:S02]  /*0910*/  SHF.L.U32 R177, R222, 0x3, RZ ;  /* 0x00000003deb17819 */ /* 0x000fe400000006ff */
[----:B------:R-:W-:Y:S01]  /*0920*/  IADD3 R108, P3, R179, c[0x0][0x188], RZ ;  /* 0x00006200b36c7a10 */ /* 0x000fe20007f7e0ff */
[-C--:B------:R-:W-:Y:S01]  /*0930*/  IMAD.WIDE.U32 R200, R215, R192.reuse, c[0x0][0x208] ;  /* 0x00008200d7c87625 */ /* 0x080fe200078e00c0 */
[----:B------:R-:W-:Y:S01]  /*0940*/  SHF.L.U32 R175, R221, 0x3, RZ ;  /* 0x00000003ddaf7819 */ /* 0x000fe200000006ff */
[----:B------:R-:W4:Y:S01]  /*0950*/  LDG.E.64 R202, [R202.64] ;  /* 0x00000004caca7981 */ /* 0x000f22000c1e1b00 */
[----:B------:R-:W-:Y:S01]  /*0960*/  IADD3.X R105, R182, c[0x0][0x18c], RZ, P1, !PT ;  /* 0x00006300b6697a10 */ /* 0x000fe20000ffe4ff */
[-C--:B------:R-:W-:Y:S01]  /*0970*/  IMAD.WIDE.U32 R210, R223, R192.reuse, c[0x0][0x208] ;  /* 0x00008200dfd27625 */ /* 0x080fe200078e00c0 */
[----:B------:R-:W-:Y:S01]  /*0980*/  MOV R166, 0x4 ;  /* 0x0000000400a67802 */ /* 0x000fe20000000f00 */
[----:B------:R-:W4:Y:S01]  /*0990*/  LDG.E.64 R200, [R200.64] ;  /* 0x00000004c8c87981 */ /* 0x000f22000c1e1b00 */
        /* <DEDUP_REMOVED lines=9> */
[C---:B------:R-:W-:Y:S01]  /*0a30*/  IMAD.WIDE.U32 R192, R149.reuse, R192, c[0x0][0x208] ;  /* 0x0000820095c07625 */ /* 0x040fe200078e00c0 */
[----:B------:R-:W-:Y:S01]  /*0a40*/  IADD3.X R109, R178, c[0x0][0x18c], RZ, P3, !PT ;  /* 0x00006300b26d7a10 */ /* 0x000fe20001ffe4ff */
[----:B------:R-:W4:Y:S01]  /*0a50*/  LDG.E.64 R196, [R196.64] ;  /* 0x00000004c4c47981 */ /* 0x000f22000c1e1b00 */
[----:B------:R-:W-:Y:S01]  /*0a60*/  SHF.R.U32.HI R174, RZ, 0x1d, R221 ;  /* 0x0000001dffae7819 */ /* 0x000fe200000116dd */
[----:B------:R-:W-:Y:S01]  /*0a70*/  IMAD.SHL.U32 R173, R149, 0x8, RZ ;  /* 0x0000000895ad7824 */ /* 0x000fe200078e00ff */
[----:B------:R-:W-:Y:S01]  /*0a80*/  IADD3 R160, P3, R175, c[0x0][0x188], RZ ;  /* 0x00006200afa07a10 */ /* 0x000fe20007f7e0ff */
[----:B------:R-:W-:Y:S01]  /*0a90*/  IMAD.WIDE R216, R187, R166, c[0x0][0x1a0] ;  /* 0x00006800bbd87625 */ /* 0x000fe200078e02a6 */
[----:B------:R-:W-:Y:S01]  /*0aa0*/  IADD3.X R163, R184, c[0x0][0x18c], RZ, P1, !PT ;  /* 0x00006300b8a37a10 */ /* 0x000fe20000ffe4ff */
[----:B------:R-:W4:Y:S01]  /*0ab0*/  LDG.E.64 R192, [R192.64] ;  /* 0x00000004c0c07981 */ /* 0x000f22000c1e1b00 */
[----:B------:R-:W-:-:S02]  /*0ac0*/  IADD3.X R111, R176, c[0x0][0x18c], RZ, P2, !PT ;  /* 0x00006300b06f7a10 */ /* 0x000fc400017fe4ff */
[----:B------:R-:W-:Y:S01]  /*0ad0*/  IADD3.X R161, R174, c[0x0][0x18c], RZ, P3, !PT ;  /* 0x00006300aea17a10 */ /* 0x000fe20001ffe4ff */
[----:B------:R-:W4:Y:S01]  /*0ae0*/  LDG.E.64 R108, [R108.64] ;  /* 0x000000046c6c7981 */ /* 0x000f22000c1e1b00 */
[----:B------:R-:W-:Y:S02]  /*0af0*/  SHF.R.U32.HI R172, RZ, 0x1d, R149 ;  /* 0x0000001dffac7819 */ /* 0x000fe40000011695 */
[----:B------:R-:W-:Y:S01]  /*0b00*/  IADD3 R164, P1, R173, c[0x0][0x188], RZ ;  /* 0x00006200ada47a10 */ /* 0x000fe20007f3e0ff */
[----:B------:R-:W4:Y:S04]  /*0b10*/  LDG.E.64 R162, [R162.64] ;  /* 0x00000004a2a27981 */ /* 0x000f28000c1e1b00 */
[----:B------:R-:W4:Y:S01]  /*0b20*/  LDG.E.64 R104, [R104.64] ;  /* 0x0000000468687981 */ /* 0x000f22000c1e1b00 */
[----:B------:R-:W-:-:S03]  /*0b30*/  IADD3.X R165, R172, c[0x0][0x18c], RZ, P1, !PT ;  /* 0x00006300aca57a10 */ /* 0x000fc60000ffe4ff */
        /* <DEDUP_REMOVED lines=54> */
[----:B--2---:R-:W-:Y:S01]  /*0ea0*/  @P0 HADD2.F32 R159, -RZ, R220.H0_H0 ;  /* 0x200000dcff9f0230 */ /* 0x004fe20000004100 */
[----:B------:R-:W-:Y:S02]  /*0eb0*/  ISETP.NE.AND P0, PT, RZ, UR6, PT ;  /* 0x00000006ff007c0c */ /* 0x000fe4000bf05270 */
[----:B---3--:R-:W-:Y:S02]  /*0ec0*/  SHF.R.U64 R237, R204, 0x10, R205 ;  /* 0x00000010cced7819 */ /* 0x008fe400000012cd */
[----:B------:R-:W-:-:S02]  /*0ed0*/  MOV R195, R205 ;  /* 0x000000cd00c37202 */ /* 0x000fc40000000f00 */
[----:B------:R-:W-:Y:S02]  /*0ee0*/  SHF.R.U32.HI R194, RZ, 0x10, R205 ;  /* 0x00000010ffc27819 */ /* 0x000fe400000116cd */
[----:B----4-:R-:W-:Y:S02]  /*0ef0*/  MOV R231, R202 ;  /* 0x000000ca00e77202 */ /* 0x010fe40000000f00 */
[----:B------:R-:W-:Y:S02]  /*0f00*/  SHF.R.U64 R227, R202, 0x10, R203 ;  /* 0x00000010cae37819 */ /* 0x000fe400000012cb */
[----:B0-----:R-:W-:Y:S01]  /*0f10*/  MOV R213, R200 ;  /* 0x000000c800d57202 */ /* 0x001fe20000000f00 */
[--C-:B------:R-:W-:Y:S01]  /*0f20*/  IMAD.MOV.U32 R217, RZ, RZ, R201.reuse ;  /* 0x000000ffffd97224 */ /* 0x100fe200078e00c9 */
[--C-:B------:R-:W-:Y:S02]  /*0f30*/  SHF.R.U64 R215, R200, 0x10, R201.reuse ;  /* 0x00000010c8d77819 */ /* 0x100fe400000012c9 */
[----:B------:R-:W-:-:S02]  /*0f40*/  SHF.R.U32.HI R219, RZ, 0x10, R201 ;  /* 0x00000010ffdb7819 */ /* 0x000fc400000116c9 */
[--C-:B------:R-:W-:Y:S02]  /*0f50*/  SHF.R.U64 R222, R198, 0x10, R199.reuse ;  /* 0x00000010c6de7819 */ /* 0x100fe400000012c7 */
[----:B------:R-:W-:Y:S02]  /*0f60*/  MOV R225, R199 ;  /* 0x000000c700e17202 */ /* 0x000fe40000000f00 */
[----:B------:R-:W-:Y:S02]  /*0f70*/  SHF.R.U32.HI R240, RZ, 0x10, R199 ;  /* 0x00000010fff07819 */ /* 0x000fe400000116c7 */
[----:B------:R-:W-:Y:S02]  /*0f80*/  MOV R202, R196 ;  /* 0x000000c400ca7202 */ /* 0x000fe40000000f00 */
[----:B------:R-:W-:Y:S02]  /*0f90*/  SHF.R.U64 R236, R196, 0x10, R197 ;  /* 0x00000010c4ec7819 */ /* 0x000fe400000012c5 */
[----:B------:R-:W-:-:S02]  /*0fa0*/  MOV R201, R197 ;  /* 0x000000c500c97202 */ /* 0x000fc40000000f00 */
[----:B------:R-:W-:Y:S02]  /*0fb0*/  SHF.R.U32.HI R200, RZ, 0x10, R197 ;  /* 0x00000010ffc87819 */ /* 0x000fe400000116c5 */
[--C-:B------:R-:W-:Y:S01]  /*0fc0*/  SHF.R.U64 R196, R192, 0x10, R193.reuse ;  /* 0x00000010c0c47819 */ /* 0x100fe200000012c1 */
[----:B------:R-:W-:Y:S01]  /*0fd0*/  HADD2.F32 R243, -RZ, R108.H0_H0 ;  /* 0x2000006cfff37230 */ /* 0x000fe20000004100 */
[----:B------:R-:W-:Y:S02]  /*0fe0*/  MOV R199, R193 ;  /* 0x000000c100c77202 */ /* 0x000fe40000000f00 */
[----:B------:R-:W-:Y:S02]  /*0ff0*/  SHF.R.U32.HI R197, RZ, 0x10, R193 ;  /* 0x00000010ffc57819 */ /* 0x000fe400000116c1 */
[----:B------:R-:W-:Y:S02]  /*1000*/  SHF.R.U64 R193, R108, 0x10, R109 ;  /* 0x000000106cc17819 */ /* 0x000fe4000000126d */
[----:B------:R-:W-:Y:S01]  /*1010*/  MOV R205, R210 ;  /* 0x000000d200cd7202 */ /* 0x000fe20000000f00 */
[----:B------:R-:W-:Y:S01]  /*1020*/  HADD2.F32 R229, -RZ, R104.H0_H0 ;  /* 0x20000068ffe57230 */ /* 0x000fe20000004100 */
[----:B-1----:R-:W-:Y:S01]  /*1030*/  SHF.R.U64 R207, R210, 0x10, R211 ;  /* 0x00000010d2cf7819 */ /* 0x002fe200000012d3 */
[----:B------:R-:W-:Y:S01]  /*1040*/  HADD2.F32 R206, -RZ, R105.H0_H0 ;  /* 0x20000069ffce7230 */ /* 0x000fe20000004100 */
[--C-:B------:R-:W-:Y:S01]  /*1050*/  SHF.R.U64 R214, R162, 0x10, R163.reuse ;  /* 0x00000010a2d67819 */ /* 0x100fe200000012a3 */
[----:B------:R-:W-:Y:S01]  /*1060*/  HADD2.F32 R251, -RZ, R107.H0_H0 ;  /* 0x2000006bfffb7230 */ /* 0x000fe20000004100 */
[----:B------:R-:W-:Y:S01]  /*1070*/  SHF.R.U32.HI R108, RZ, 0x10, R163 ;  /* 0x00000010ff6c7819 */ /* 0x000fe200000116a3 */
[----:B------:R-:W-:Y:S01]  /*1080*/  HADD2.F32 R163, -RZ, R163.H0_H0 ;  /* 0x200000a3ffa37230 */ /* 0x000fe20000004100 */
[--C-:B------:R-:W-:Y:S01]  /*1090*/  SHF.R.U64 R210, R104, 0x10, R105.reuse ;  /* 0x0000001068d27819 */ /* 0x100fe20000001269 */
[----:B------:R-:W-:Y:S01]  /*10a0*/  HADD2.F32 R241, -RZ, R109.H0_H0 ;  /* 0x2000006dfff17230 */ /* 0x000fe20000004100 */
[----:B------:R-:W-:-:S02]  /*10b0*/  SHF.R.U32.HI R252, RZ, 0x10, R105 ;  /* 0x00000010fffc7819 */ /* 0x000fc40000011669 */
[--C-:B------:R-:W-:Y:S01]  /*10c0*/  SHF.R.U64 R208, R106, 0x10, R107.reuse ;  /* 0x000000106ad07819 */ /* 0x100fe2000000126b */
[----:B------:R-:W-:Y:S01]  /*10d0*/  HADD2.F32 R224, -RZ, R111.H0_H0 ;  /* 0x2000006fffe07230 */ /* 0x000fe20000004100 */
[----:B------:R-:W-:Y:S02]  /*10e0*/  SHF.R.U32.HI R239, RZ, 0x10, R107 ;  /* 0x00000010ffef7819 */ /* 0x000fe4000001166b */
[----:B------:R-:W-:Y:S01]  /*10f0*/  FSEL R242, R216, RZ, !P0 ;  /* 0x000000ffd8f27208 */ /* 0x000fe20004000000 */
[----:B------:R-:W-:Y:S01]  /*1100*/  HADD2.F32 R232, -RZ, R161.H0_H0 ;  /* 0x200000a1ffe87230 */ /* 0x000fe20000004100 */
[----:B------:R-:W-:Y:S02]  /*1110*/  SHF.R.U32.HI R105, RZ, 0x10, R109 ;  /* 0x00000010ff697819 */ /* 0x000fe4000001166d */
[--C-:B------:R-:W-:Y:S02]  /*1120*/  SHF.R.U64 R104, R110, 0x10, R111.reuse ;  /* 0x000000106e687819 */ /* 0x100fe4000000126f */
[----:B------:R-:W-:-:S02]  /*1130*/  SHF.R.U32.HI R107, RZ, 0x10, R111 ;  /* 0x00000010ff6b7819 */ /* 0x000fc4000001166f */
[--C-:B------:R-:W-:Y:S02]  /*1140*/  SHF.R.U64 R111, R160, 0x10, R161.reuse ;  /* 0x00000010a06f7819 */ /* 0x100fe400000012a1 */
[----:B------:R-:W-:Y:S01]  /*1150*/  SHF.R.U32.HI R109, RZ, 0x10, R161 ;  /* 0x00000010ff6d7819 */ /* 0x000fe200000116a1 */
[----:B------:R-:W-:Y:S01]  /*1160*/  HADD2.F32 R161, -RZ, R162.H0_H0 ;  /* 0x200000a2ffa17230 */ /* 0x000fe20000004100 */
[----:B------:R-:W-:Y:S02]  /*1170*/  MOV R223, R198 ;  /* 0x000000c600df7202 */ /* 0x000fe40000000f00 */
[----:B------:R-:W-:Y:S01]  /*1180*/  MOV R198, R192 ;  /* 0x000000c000c67202 */ /* 0x000fe20000000f00 */
[----:B------:R-:W-:Y:S01]  /*1190*/  FADD.FTZ R192, -R242, R163 ;  /* 0x000000a3f2c07221 */ /* 0x000fe20000010100 */
[----:B------:R-:W-:Y:S01]  /*11a0*/  MOV R235, R204 ;  /* 0x000000cc00eb7202 */ /* 0x000fe20000000f00 */
[----:B------:R-:W-:Y:S01]  /*11b0*/  HADD2.F32 R163, -RZ, R104.H0_H0 ;  /* 0x20000068ffa37230 */ /* 0x000fe20000004100 */
[----:B------:R-:W-:Y:S01]  /*11c0*/  MOV R221, R203 ;  /* 0x000000cb00dd7202 */ /* 0x000fe20000000f00 */
[----:B------:R-:W-:Y:S01]  /*11d0*/  HADD2.F32 R233, -RZ, R110.H0_H0 ;  /* 0x2000006effe97230 */ /* 0x000fe20000004100 */
[----:B------:R-:W-:Y:S01]  /*11e0*/  SHF.R.U64 R162, R164, 0x10, R165 ;  /* 0x00000010a4a27819 */ /* 0x000fe200000012a5 */
[----:B------:R-:W-:Y:S01]  /*11f0*/  HADD2.F32 R228, -RZ, R160.H0_H0 ;  /* 0x200000a0ffe47230 */ /* 0x000fe20000004100 */
[C---:B------:R-:W-:Y:S01]  /*1200*/  FADD.FTZ R160, -R242.reuse, R161 ;  /* 0x000000a1f2a07221 */ /* 0x040fe20000010100 */
        /* <DEDUP_REMOVED lines=8> */
[----:B------:R-:W-:Y:S01]  /*1290*/  HADD2.F32 R235, -RZ, R235.H0_H0 ;  /* 0x200000ebffeb7230 */ /* 0x000fe20000004100 */
[----:B------:R-:W-:Y:S01]  /*12a0*/  FMUL.FTZ R163, R171, R160 ;  /* 0x000000a0aba37220 */ /* 0x000fe20000410000 */
        /* <DEDUP_REMOVED lines=8> */
[----:B------:R-:W-:-:S02]  /*1330*/  HADD2.F32 R221, -RZ, R221.H0_H0 ;  /* 0x200000ddffdd7230 */ /* 0x000fc40000004100 */
[----:B------:R-:W-:Y:S01]  /*1340*/  HADD2.F32 R160, -RZ, R200.H0_H0 ;  /* 0x200000c8ffa07230 */ /* 0x000fe20000004100 */
[----:B------:R-:W-:Y:S01]  /*1350*/  FMUL.FTZ R200, R171, R229 ;  /* 0x000000e5abc87220 */ /* 0x000fe20000410000 */
[----:B------:R-:W-:Y:S01]  /*1360*/  HADD2.F32 R210, -RZ, R210.H0_H0 ;  /* 0x200000d2ffd27230 */ /* 0x000fe20000004100 */
[----:B------:R-:W-:Y:S01]  /*1370*/  FMUL.FTZ R164, R48, R235 ;  /* 0x000000eb30a47220 */ /* 0x000fe20000410000 */
        /* <DEDUP_REMOVED lines=8> */
[----:B------:R-:W-:Y:S01]  /*1400*/  HADD2.F32 R105, -RZ, R212.H0_H0 ;  /* 0x200000d4ff697230 */ /* 0x000fe20000004100 */
[C---:B------:R-:W-:Y:S01]  /*1410*/  FADD.FTZ R220, -R242.reuse, R233 ;  /* 0x000000e9f2dc7221 */ /* 0x040fe20000010100 */
[----:B------:R-:W-:Y:S01]  /*1420*/  HADD2.F32 R111, -RZ, R202.H0_H0 ;  /* 0x200000caff6f7230 */ /* 0x000fe20000004100 */
[----:B------:R-:W-:Y:S01]  /*1430*/  FADD.FTZ R218, -R242, R165 ;  /* 0x000000a5f2da7221 */ /* 0x000fe20000010100 */
[----:B------:R-:W-:Y:S01]  /*1440*/  HADD2.F32 R109, -RZ, R201.H0_H0 ;  /* 0x200000c9ff6d7230 */ /* 0x000fe20000004100 */
[----:B------:R-:W-:Y:S01]  /*1450*/  FADD.FTZ R136, R221, R136 ;  /* 0x00000088dd887221 */ /* 0x000fe20000010000 */
[----:B------:R-:W-:Y:S01]  /*1460*/  HADD2.F32 R195, -RZ, R195.H0_H0 ;  /* 0x200000c3ffc37230 */ /* 0x000fe20000004100 */
        /* <DEDUP_REMOVED lines=23> */
[----:B------:R-:W-:Y:S01]  /*15e0*/  HADD2.F32 R105, -RZ, R194.H0_H0 ;  /* 0x200000c2ff697230 */ /* 0x000fe20000004100 */
[----:B------:R-:W-:Y:S02]  /*15f0*/  FMUL.FTZ R192, R171, R192 ;  /* 0x000000c0abc07220 */ /* 0x000fe40000410000 */
[----:B------:R-:W-:Y:S02]  /*1600*/  FMUL.FTZ R193, R50, R195 ;  /* 0x000000c332c17220 */ /* 0x000fe40000410000 */
[----:B------:R-:W-:-:S02]  /*1610*/  FADD.FTZ R252, R252, R165 ;  /* 0x000000a5fcfc7221 */ /* 0x000fc40000010000 */
[----:B------:R-:W-:Y:S01]  /*1620*/  FFMA.FTZ R221, R162, R165, R221 ;  /* 0x000000a5a2dd7223 */ /* 0x000fe200000100dd */
[----:B------:R-:W-:Y:S01]  /*1630*/  HADD2.F32 R231, -RZ, R231.H0_H0 ;  /* 0x200000e7ffe77230 */ /* 0x000fe20000004100 */
[----:B------:R-:W-:Y:S01]  /*1640*/  FADD.FTZ R144, R195, R144 ;  /* 0x00000090c3907221 */ /* 0x000fe20000010000 */
[----:B------:R-:W-:Y:S01]  /*1650*/  HADD2.F32 R161, -RZ, R225.H0_H0 ;  /* 0x200000e1ffa17230 */ /* 0x000fe20000004100 */
[----:B------:R-:W-:Y:S02]  /*1660*/  FFMA.FTZ R145, R192, R195, R145 ;  /* 0x000000c3c0917223 */ /* 0x000fe40000010091 */
[----:B------:R-:W-:Y:S01]  /*1670*/  FMUL.FTZ R194, R171, R108 ;  /* 0x0000006cabc27220 */ /* 0x000fe20000410000 */
[----:B------:R-:W-:Y:S01]  /*1680*/  HADD2.F32 R108, -RZ, R196.H0_H0 ;  /* 0x200000c4ff6c7230 */ /* 0x000fe20000004100 */
[----:B------:R-:W-:Y:S02]  /*1690*/  FMUL.FTZ R195, R51, R105 ;  /* 0x0000006933c37220 */ /* 0x000fe40000410000 */
[----:B------:R-:W-:-:S02]  /*16a0*/  FADD.FTZ R252, R252, R193 ;  /* 0x000000c1fcfc7221 */ /* 0x000fc40000010000 */
[----:B------:R-:W-:Y:S01]  /*16b0*/  FFMA.FTZ R225, R192, R193, R221 ;  /* 0x000000c1c0e17223 */ /* 0x000fe200000100dd */
[----:B------:R-:W-:Y:S01]  /*16c0*/  HADD2.F32 R227, -RZ, R227.H0_H0 ;  /* 0x200000e3ffe37230 */ /* 0x000fe20000004100 */
[----:B------:R-:W-:Y:S01]  /*16d0*/  FMUL.FTZ R196, R171, R104 ;  /* 0x00000068abc47220 */ /* 0x000fe20000410000 */
[----:B------:R-:W-:Y:S01]  /*16e0*/  HADD2.F32 R104, -RZ, R197.H0_H0 ;  /* 0x200000c5ff687230 */ /* 0x000fe20000004100 */
[----:B------:R-:W-:Y:S01]  /*16f0*/  FMUL.FTZ R197, R52, R231 ;  /* 0x000000e734c57220 */ /* 0x000fe20000410000 */
[----:B------:R-:W-:Y:S01]  /*1700*/  SHF.R.U32.HI R203, RZ, 0x10, R203 ;  /* 0x00000010ffcb7819 */ /* 0x000fe200000116cb */
        /* <DEDUP_REMOVED lines=15> */
[----:B------:R-:W-:-:S02]  /*1800*/  FMUL.FTZ R221, R171, R220 ;  /* 0x000000dcabdd7220 */ /* 0x000fc40000410000 */
[----:B------:R-:W-:Y:S02]  /*1810*/  FADD.FTZ R138, R227, R138 ;  /* 0x0000008ae38a7221 */ /* 0x000fe40000010000 */
[----:B------:R-:W-:Y:S02]  /*1820*/  FFMA.FTZ R139, R198, R227, R139 ;  /* 0x000000e3c68b7223 */ /* 0x000fe4000001008b */
[----:B------:R-:W-:Y:S02]  /*1830*/  FADD.FTZ R134, R203, R134 ;  /* 0x00000086cb867221 */ /* 0x000fe40000010000 */
[----:B------:R-:W-:Y:S02]  /*1840*/  FMUL.FTZ R204, R171, R204 ;  /* 0x000000ccabcc7220 */ /* 0x000fe40000410000 */
[----:B------:R-:W-:Y:S01]  /*1850*/  FFMA.FTZ R135, R202, R203, R135 ;  /* 0x000000cbca877223 */ /* 0x000fe20000010087 */
[----:B------:R-:W-:Y:S01]  /*1860*/  MOV R209, R211 ;  /* 0x000000d300d17202 */ /* 0x000fe20000000f00 */
        /* <DEDUP_REMOVED lines=8> */
[-C--:B------:R-:W-:Y:S02]  /*18f0*/  FFMA.FTZ R133, R204, R205.reuse, R133 ;  /* 0x000000cdcc857223 */ /* 0x080fe40000010085 */
[C---:B------:R-:W-:Y:S02]  /*1900*/  FMUL.FTZ R206, R171.reuse, R206 ;  /* 0x000000ceabce7220 */ /* 0x040fe40000410000 */
[C---:B------:R-:W-:Y:S02]  /*1910*/  FMUL.FTZ R223, R171.reuse, R250 ;  /* 0x000000faabdf7220 */ /* 0x040fe40000410000 */
[----:B------:R-:W-:Y:S01]  /*1920*/  FMUL.FTZ R225, R171, R224 ;  /* 0x000000e0abe17220 */ /* 0x000fe20000410000 */
[----:B------:R-:W-:Y:S01]  /*1930*/  SHF.R.U32.HI R211, RZ, 0x10, R211 ;  /* 0x00000010ffd37819 */ /* 0x000fe200000116d3 */
[----:B------:R-:W-:Y:S02]  /*1940*/  FMUL.FTZ R205, R56, R205 ;  /* 0x000000cd38cd7220 */ /* 0x000fe40000410000 */
[----:B------:R-:W-:-:S02]  /*1950*/  FADD.FTZ R250, R252, R203 ;  /* 0x000000cbfcfa7221 */ /* 0x000fc40000010000 */
[----:B------:R-:W-:Y:S01]  /*1960*/  FFMA.FTZ R227, R202, R203, R227 ;  /* 0x000000cbcae37223 */ /* 0x000fe200000100e3 */
[----:B------:R-:W-:Y:S01]  /*1970*/  HADD2.F32 R209, -RZ, R209.H0_H0 ;  /* 0x200000d1ffd17230 */ /* 0x000fe20000004100 */
[----:B------:R-:W-:Y:S02]  /*1980*/  FADD.FTZ R130, R207, R130 ;  /* 0x00000082cf827221 */ /* 0x000fe40000010000 */
        /* <DEDUP_REMOVED lines=16> */
[----:B------:R-:W-:Y:S01]  /*1a90*/  FADD.FTZ R126, R211, R126 ;  /* 0x0000007ed37e7221 */ /* 0x000fe20000010000 */
[----:B------:R-:W-:Y:S01]  /*1aa0*/  HADD2.F32 R240, -RZ, R240.H0_H0 ;  /* 0x200000f0fff07230 */ /* 0x000fe20000004100 */
[----:B------:R-:W-:-:S02]  /*1ab0*/  FMUL.FTZ R212, R171, R212 ;  /* 0x000000d4abd47220 */ /* 0x000fc40000410000 */
[-C--:B------:R-:W-:Y:S02]  /*1ac0*/  FFMA.FTZ R127, R210, R211.reuse, R127 ;  /* 0x000000d3d27f7223 */ /* 0x080fe4000001007f */
        /* <DEDUP_REMOVED lines=57> */
[----:B------:R-:W-:Y:S01]  /*1e60*/  HADD2.F32 R236, -RZ, R236.H0_H0 ;  /* 0x200000ecffec7230 */ /* 0x000fe20000004100 */
        /* <DEDUP_REMOVED lines=47> */
.L_x_8037:
        /* <DEDUP_REMOVED lines=18> */
.L_x_8038:
        /* <DEDUP_REMOVED lines=45> */
[----:B------:R-:W-:Y:S01]  /*2550*/  IADD3 R108, P5, R185, c[0x0][0x248], RZ ;  /* 0x00009200b96c7a10 */ /* 0x000fe20007fbe0ff */
[----:B------:R-:W-:Y:S01]  /*2560*/  FMUL.FTZ R252, R107, c[0x0][0x1e0] ;  /* 0x000078006bfc7a20 */ /* 0x000fe20000410000 */
[--C-:B------:R-:W-:Y:S01]  /*2570*/  @P1 SHF.R.U32.HI R107, RZ, 0x10, R249.reuse ;  /* 0x00000010ff6b1819 */ /* 0x100fe200000116f9 */
[----:B------:R-:W-:Y:S01]  /*2580*/  @P1 IMAD.MOV.U32 R104, RZ, RZ, R249 ;  /* 0x000000ffff681224 */ /* 0x000fe200078e00f9 */
[----:B------:R-:W-:-:S02]  /*2590*/  FSEL R251, R106, RZ, !P3 ;  /* 0x000000ff6afb7208 */ /* 0x000fc40005800000 */
[----:B------:R-:W-:Y:S01]  /*25a0*/  IADD3.X R109, R184, c[0x0][0x24c], RZ, P5, !PT ;  /* 0x00009300b86d7a10 */ /* 0x000fe20002ffe4ff */
[----:B------:R-:W-:Y:S02]  /*25b0*/  @P1 HADD2.F32 R107, -RZ, R107.H0_H0 ;  /* 0x2000006bff6b1230 */ /* 0x000fe40000004100 */
[-CC-:B------:R-:W-:Y:S02]  /*25c0*/  FFMA.FTZ R163, R163, R252.reuse, R251.reuse ;  /* 0x000000fca3a37223 */ /* 0x180fe400000100fb */
[----:B------:R-:W-:Y:S02]  /*25d0*/  FFMA.FTZ R192, R192, R252, R251 ;  /* 0x000000fcc0c07223 */ /* 0x000fe400000100fb */
[----:B------:R-:W-:Y:S02]  /*25e0*/  FADD.FTZ R164, R164, -R163 ;  /* 0x800000a3a4a47221 */ /* 0x000fe40000010000 */
[----:B------:R-:W-:Y:S02]  /*25f0*/  FADD.FTZ R250, R193, -R192 ;  /* 0x800000c0c1fa7221 */ /* 0x000fe40000010000 */
[----:B------:R-:W-:-:S02]  /*2600*/  FMUL.FTZ R192, R171, R164 ;  /* 0x000000a4abc07220 */ /* 0x000fc40000410000 */
[-C--:B------:R-:W-:Y:S02]  /*2610*/  FFMA.FTZ R162, R162, R252.reuse, R251 ;  /* 0x000000fca2a27223 */ /* 0x080fe400000100fb */
[----:B------:R-:W-:Y:S01]  /*2620*/  @P1 FADD.FTZ R192, R192, R105 ;  /* 0x00000069c0c01221 */ /* 0x000fe20000010000 */
[----:B------:R-:W-:Y:S01]  /*2630*/  @P1 SHF.R.U64 R105, R248, 0x10, R249 ;  /* 0x00000010f8691819 */ /* 0x000fe200000012f9 */
[----:B------:R-:W-:Y:S02]  /*2640*/  FADD.FTZ R162, R165, -R162 ;  /* 0x800000a2a5a27221 */ /* 0x000fe40000010000 */
[----:B------:R-:W-:Y:S02]  /*2650*/  FFMA.FTZ R194, R194, R252, R251 ;  /* 0x000000fcc2c27223 */ /* 0x000fe400000100fb */
[----:B------:R-:W-:Y:S01]  /*2660*/  @P1 HADD2.F32 R105, -RZ, R105.H0_H0 ;  /* 0x20000069ff691230 */ /* 0x000fe20000004100 */
[----:B------:R-:W-:Y:S01]  /*2670*/  FMUL.FTZ R110, R171, R162 ;  /* 0x000000a2ab6e7220 */ /* 0x000fe20000410000 */
[----:B------:R-:W-:Y:S01]  /*2680*/  IADD3 R162, P6, R183, c[0x0][0x170], RZ ;  /* 0x00005c00b7a27a10 */ /* 0x000fe20007fde0ff */
[----:B------:R-:W-:-:S02]  /*2690*/  FMUL.FTZ R250, R171, R250 ;  /* 0x000000faabfa7220 */ /* 0x000fc40000410000 */
[----:B------:R-:W-:Y:S01]  /*26a0*/  @P1 FADD.FTZ R110, R110, R105 ;  /* 0x000000696e6e1221 */ /* 0x000fe20000010000 */
[----:B------:R-:W-:Y:S01]  /*26b0*/  @P1 HADD2.F32 R105, -RZ, R104.H0_H0 ;  /* 0x20000068ff691230 */ /* 0x000fe20000004100 */
[----:B------:R-:W-:Y:S01]  /*26c0*/  FADD.FTZ R194, R195, -R194 ;  /* 0x800000c2c3c27221 */ /* 0x000fe20000010000 */
[----:B------:R-:W-:Y:S01]  /*26d0*/  @P0 F2FP.PACK_AB R104, RZ, R192 ;  /* 0x000000c0ff68023e */ /* 0x000fe200000000ff */
[-C--:B------:R-:W-:Y:S01]  /*26e0*/  FMUL.FTZ R164, R110, R159.reuse ;  /* 0x0000009f6ea47220 */ /* 0x080fe20000410000 */
[----:B------:R-:W-:Y:S01]  /*26f0*/  IADD3.X R163, R182, c[0x0][0x174], RZ, P6, !PT ;  /* 0x00005d00b6a37a10 */ /* 0x000fe200037fe4ff */
[----:B------:R-:W-:Y:S01]  /*2700*/  @P1 FADD.FTZ R250, R250, R105 ;  /* 0x00000069fafa1221 */ /* 0x000fe20000010000 */
[----:B------:R-:W-:Y:S01]  /*2710*/  @P0 F2FP.PACK_AB R105, RZ, R110 ;  /* 0x0000006eff69023e */ /* 0x000fe200000000ff */
[----:B------:R-:W-:Y:S01]  /*2720*/  FMUL.FTZ R194, R171, R194 ;  /* 0x000000c2abc27220 */ /* 0x000fe20000410000 */
[----:B------:R-:W-:Y:S01]  /*2730*/  @P0 PRMT R189, R104, 0x7610, R189 ;  /* 0x0000761068bd0816 */ /* 0x000fe200000000bd */
[----:B------:R-:W-:Y:S01]  /*2740*/  FMUL.FTZ R164, R164, c[0x0][0x1e8] ;  /* 0x00007a00a4a47a20 */ /* 0x000fe20000410000 */
[----:B------:R-:W-:Y:S01]  /*2750*/  @P0 PRMT R188, R105, 0x7610, R188 ;  /* 0x0000761069bc0816 */ /* 0x000fe200000000bc */
[----:B------:R-:W-:Y:S01]  /*2760*/  @P1 FADD.FTZ R194, R194, R107 ;  /* 0x0000006bc2c21221 */ /* 0x000fe20000010000 */
[----:B------:R-:W-:Y:S01]  /*2770*/  @P0 F2FP.PACK_AB R106, RZ, R250 ;  /* 0x000000faff6a023e */ /* 0x000fe200000000ff */
[----:B------:R-:W-:Y:S01]  /*2780*/  FMUL.FTZ R165, R192, R159 ;  /* 0x0000009fc0a57220 */ /* 0x000fe20000410000 */
[----:B------:R-:W-:Y:S01]  /*2790*/  @P0 LOP3.LUT R104, R188, 0xffff, RZ, 0xc0, !PT ;  /* 0x0000ffffbc680812 */ /* 0x000fe200078ec0ff */
[----:B------:R-:W-:Y:S01]  /*27a0*/  FFMA.FTZ R200, R200, R252, R251 ;  /* 0x000000fcc8c87223 */ /* 0x000fe200000100fb */
[----:B------:R-:W-:Y:S01]  /*27b0*/  @P0 F2FP.PACK_AB R107, RZ, R194 ;  /* 0x000000c2ff6b023e */ /* 0x000fe200000000ff */
[----:B------:R-:W-:Y:S01]  /*27c0*/  FMUL.FTZ R165, R165, c[0x0][0x1e8] ;  /* 0x00007a00a5a57a20 */ /* 0x000fe20000410000 */
[----:B------:R-:W-:Y:S01]  /*27d0*/  @P0 PRMT R190, R106, 0x7610, R190 ;  /* 0x000076106abe0816 */ /* 0x000fe200000000be */
[----:B------:R-:W-:Y:S01]  /*27e0*/  @P0 IMAD.WIDE.U32 R104, R104, 0x10000, RZ ;  /* 0x0001000068680825 */ /* 0x000fe200078e00ff */
[----:B------:R-:W-:-:S02]  /*27f0*/  @P0 PRMT R191, R107, 0x7610, R191 ;  /* 0x000076106bbf0816 */ /* 0x000fc400000000bf */
[----:B------:R-:W-:Y:S01]  /*2800*/  LOP3.LUT P6, RZ, R170, 0xff0000, RZ, 0xc0, !PT ;  /* 0x00ff0000aaff7812 */ /* 0x000fe200078cc0ff */
[----:B------:R-:W-:Y:S01]  /*2810*/  FADD.FTZ R200, R201, -R200 ;  /* 0x800000c8c9c87221 */ /* 0x000fe20000010000 */
[----:B------:R-:W-:Y:S01]  /*2820*/  @P0 PRMT R107, R190, 0x5410, R191 ;  /* 0x00005410be6b0816 */ /* 0x000fe200000000bf */
[-C--:B------:R-:W-:Y:S01]  /*2830*/  FFMA.FTZ R198, R198, R252.reuse, R251 ;  /* 0x000000fcc6c67223 */ /* 0x080fe200000100fb */
[----:B------:R-:W-:Y:S01]  /*2840*/  @P0 LOP3.LUT R106, R104, 0xffff, R189, 0xf8, !PT ;  /* 0x0000ffff686a0812 */ /* 0x000fe200078ef8bd */
[----:B------:R-:W-:Y:S01]  /*2850*/  FFMA.FTZ R202, R202, R252, R251 ;  /* 0x000000fccaca7223 */ /* 0x000fe200000100fb */
[----:B------:R-:W-:Y:S01]  /*2860*/  @P0 IADD3 R104, P3, R185, c[0x0][0x258], RZ ;  /* 0x00009600b9680a10 */ /* 0x000fe20007f7e0ff */
[----:B------:R-:W-:Y:S01]  /*2870*/  FADD.FTZ R198, R199, -R198 ;  /* 0x800000c6c7c67221 */ /* 0x000fe20000010000 */
[----:B------:R-:W-:Y:S01]  /*2880*/  @P0 LOP3.LUT R107, R107, R105, RZ, 0xfc, !PT ;  /* 0x000000696b6b0212 */ /* 0x000fe200078efcff */
[----:B------:R-:W-:Y:S01]  /*2890*/  FADD.FTZ R202, R203, -R202 ;  /* 0x800000cacbca7221 */ /* 0x000fe20000010000 */
[----:B------:R-:W-:-:S02]  /*28a0*/  @P0 IADD3.X R105, R184, c[0x0][0x25c], RZ, P3, !PT ;  /* 0x00009700b8690a10 */ /* 0x000fc40001ffe4ff */
[----:B------:R-:W-:Y:S02]  /*28b0*/  @P0 IADD3 R110, P5, R183, c[0x0][0x258], RZ ;  /* 0x00009600b76e0a10 */ /* 0x000fe40007fbe0ff */
[----:B------:R-:W-:Y:S01]  /*28c0*/  LOP3.LUT P3, RZ, R170, 0xff, RZ, 0xc0, !PT ;  /* 0x000000ffaaff7812 */ /* 0x000fe2000786c0ff */
[----:B------:R0:W-:Y:S01]  /*28d0*/  @P0 STG.E.64 [R104.64], R106 ;  /* 0x0000006a68000986 */ /* 0x0001e2000c101b04 */
[----:B------:R-:W-:Y:S02]  /*28e0*/  @P0 IADD3.X R111, R182, c[0x0][0x25c], RZ, P5, !PT ;  /* 0x00009700b66f0a10 */ /* 0x000fe40002ffe4ff */
[----:B------:R-:W-:Y:S01]  /*28f0*/  LOP3.LUT P5, RZ, R170, 0xff000000, RZ, 0xc0, !PT ;  /* 0xff000000aaff7812 */ /* 0x000fe200078ac0ff */
[-C--:B0-----:R-:W-:Y:S02]  /*2900*/  FMUL.FTZ R107, R250, R159.reuse ;  /* 0x0000009ffa6b7220 */ /* 0x081fe40000410000 */
[----:B------:R-:W-:Y:S02]  /*2910*/  FMUL.FTZ R106, R194, R159 ;  /* 0x0000009fc26a7220 */ /* 0x000fe40000410000 */
[----:B------:R-:W-:-:S02]  /*2920*/  FMUL.FTZ R107, R107, c[0x0][0x1e8] ;  /* 0x00007a006b6b7a20 */ /* 0x000fc40000410000 */
[----:B------:R-:W-:Y:S02]  /*2930*/  FMUL.FTZ R106, R106, c[0x0][0x1e8] ;  /* 0x00007a006a6a7a20 */ /* 0x000fe40000410000 */
[----:B------:R-:W-:Y:S02]  /*2940*/  FMUL.FTZ R105, R78, R107 ;  /* 0x0000006b4e697220 */ /* 0x000fe40000410000 */
[----:B------:R-:W-:Y:S02]  /*2950*/  FMUL.FTZ R104, R77, R164 ;  /* 0x000000a44d687220 */ /* 0x000fe40000410000 */
[----:B------:R-:W-:Y:S01]  /*2960*/  FMUL.FTZ R194, R171, R198 ;  /* 0x000000c6abc27220 */ /* 0x000fe20000410000 */
[----:B------:R-:W-:Y:S01]  /*2970*/  FSEL R185, R105, RZ, P6 ;  /* 0x000000ff69b97208 */ /* 0x000fe20003000000 */
[----:B------:R-:W-:Y:S01]  /*2980*/  FMUL.FTZ R105, R79, R106 ;  /* 0x0000006a4f697220 */ /* 0x000fe20000410000 */
[----:B------:R-:W-:-:S04]  /*2990*/  FSEL R104, R104, RZ, P4 ;  /* 0x000000ff68687208 */ /* 0x000fc80002000000 */
[----:B------:R-:W-:Y:S01]  /*29a0*/  FSEL R184, R105, RZ, P5 ;  /* 0x000000ff69b87208 */ /* 0x000fe20002800000 */
[----:B------:R-:W-:Y:S01]  /*29b0*/  FMUL.FTZ R105, R76, R165 ;  /* 0x000000a54c697220 */ /* 0x000fe20000410000 */
[----:B------:R-:W0:Y:S04]  /*29c0*/  F2F.F16.F32 R104, R104 ;  /* 0x0000006800687304 */ /* 0x000e280000200800 */
[----:B------:R-:W-:-:S04]  /*29d0*/  FSEL R170, R105, RZ, P3 ;  /* 0x000000ff69aa7208 */ /* 0x000fc80001800000 */
[----:B------:R-:W1:Y:S08]  /*29e0*/  F2F.F16.F32 R184, R184 ;  /* 0x000000b800b87304 */ /* 0x000e700000200800 */
[----:B------:R-:W3:Y:S01]  /*29f0*/  F2F.F16.F32 R185, R185 ;  /* 0x000000b900b97304 */ /* 0x000ee20000200800 */
[----:B0-----:R-:W-:-:S07]  /*2a00*/  IMAD.WIDE.U32 R104, R104, 0x10000, RZ ;  /* 0x0001000068687825 */ /* 0x001fce00078e00ff */
[----:B------:R0:W4:Y:S01]  /*2a10*/  F2F.F16.F32 R193, R170 ;  /* 0x000000aa00c17304 */ /* 0x0001220000200800 */
[----:B-1----:R-:W-:Y:S02]  /*2a20*/  SHF.L.U32 R192, R184, 0x10, RZ ;  /* 0x00000010b8c07819 */ /* 0x002fe400000006ff */
[----:B------:R-:W-:Y:S02]  /*2a30*/  @P1 SHF.R.U64 R184, R246, 0x10, R247 ;  /* 0x00000010f6b81819 */ /* 0x000fe400000012f7 */
[----:B---3--:R-:W-:Y:S01]  /*2a40*/  LOP3.LUT R105, R105, R192, R185, 0xfe, !PT ;  /* 0x000000c069697212 */ /* 0x008fe200078efeb9 */
[----:B------:R-:W-:Y:S01]  /*2a50*/  FFMA.FTZ R192, R196, R252, R251 ;  /* 0x000000fcc4c07223 */ /* 0x000fe200000100fb */
[----:B0-----:R-:W-:-:S03]  /*2a60*/  @P1 MOV R170, R247 ;  /* 0x000000f700aa1202 */ /* 0x001fc60000000f00 */
[----:B------:R-:W-:Y:S01]  /*2a70*/  FADD.FTZ R192, R197, -R192 ;  /* 0x800000c0c5c07221 */ /* 0x000fe20000010000 */
[----:B----4-:R-:W-:-:S05]  /*2a80*/  LOP3.LUT R104, R104, R193, RZ, 0xfc, !PT ;  /* 0x000000c168687212 */ /* 0x010fca00078efcff */
[----:B------:R0:W-:Y:S01]  /*2a90*/  STG.E.64 [R108.64], R104 ;  /* 0x000000686c007986 */ /* 0x0001e2000c101b04 */
[----:B------:R-:W-:-:S03]  /*2aa0*/  FMUL.FTZ R192, R171, R192 ;  /* 0x000000c0abc07220 */ /* 0x000fc60000410000 */
[----:B------:R-:W3:Y:S01]  /*2ab0*/  LDG.E.64 R162, [R162.64] ;  /* 0x00000004a2a27981 */ /* 0x000ee2000c1e1b00 */
[----:B0-----:R-:W-:Y:S01]  /*2ac0*/  @P1 HADD2.F32 R109, -RZ, R170.H0_H0 ;  /* 0x200000aaff6d1230 */ /* 0x001fe20000004100 */
[----:B------:R-:W-:Y:S01]  /*2ad0*/  FMUL.FTZ R108, R171, R200 ;  /* 0x000000c8ab6c7220 */ /* 0x000fe20000410000 */
[----:B------:R-:W-:-:S03]  /*2ae0*/  @P1 HADD2.F32 R105, -RZ, R184.H0_H0 ;  /* 0x200000b8ff691230 */ /* 0x000fc60000004100 */
[----:B------:R-:W-:Y:S01]  /*2af0*/  @P1 FADD.FTZ R108, R108, R109 ;  /* 0x0000006d6c6c1221 */ /* 0x000fe20000010000 */
[----:B------:R-:W-:Y:S01]  /*2b00*/  @P1 SHF.R.U32.HI R109, RZ, 0x10, R247 ;  /* 0x00000010ff6d1819 */ /* 0x000fe200000116f7 */
[----:B------:R-:W-:Y:S01]  /*2b10*/  @P1 FADD.FTZ R194, R194, R105 ;  /* 0x00000069c2c21221 */ /* 0x000fe20000010000 */
[----:B------:R-:W-:Y:S01]  /*2b20*/  @P1 MOV R104, R246 ;  /* 0x000000f600681202 */ /* 0x000fe20000000f00 */
[----:B------:R-:W-:Y:S02]  /*2b30*/  FMUL.FTZ R184, R171, R202 ;  /* 0x000000caabb87220 */ /* 0x000fe40000410000 */
[----:B------:R-:W-:Y:S02]  /*2b40*/  @P1 HADD2.F32 R109, -RZ, R109.H0_H0 ;  /* 0x2000006dff6d1230 */ /* 0x000fe40000004100 */
[----:B------:R-:W-:Y:S01]  /*2b50*/  @P1 HADD2.F32 R105, -RZ, R104.H0_H0 ;  /* 0x20000068ff691230 */ /* 0x000fe20000004100 */
[----:B------:R-:W-:Y:S02]  /*2b60*/  @P0 F2FP.PACK_AB R104, RZ, R194 ;  /* 0x000000c2ff68023e */ /* 0x000fe400000000ff */
[----:B------:R-:W-:-:S02]  /*2b70*/  @P1 FADD.FTZ R184, R184, R109 ;  /* 0x0000006db8b81221 */ /* 0x000fc40000010000 */
[----:B------:R-:W-:Y:S01]  /*2b80*/  @P1 FADD.FTZ R192, R192, R105 ;  /* 0x00000069c0c01221 */ /* 0x000fe20000010000 */
[----:B------:R-:W-:Y:S02]  /*2b90*/  @P0 PRMT R188, R104, 0x7610, R188 ;  /* 0x0000761068bc0816 */ /* 0x000fe400000000bc */
[----:B------:R-:W-:Y:S02]  /*2ba0*/  @P0 F2FP.PACK_AB R105, RZ, R108 ;  /* 0x0000006cff69023e */ /* 0x000fe400000000ff */
[----:B------:R-:W-:Y:S02]  /*2bb0*/  @P0 F2FP.PACK_AB R170, RZ, R184 ;  /* 0x000000b8ffaa023e */ /* 0x000fe400000000ff */
[----:B------:R-:W-:Y:S02]  /*2bc0*/  @P0 LOP3.LUT R104, R188, 0xffff, RZ, 0xc0, !PT ;  /* 0x0000ffffbc680812 */ /* 0x000fe400078ec0ff */
[----:B------:R-:W-:Y:S02]  /*2bd0*/  @P0 F2FP.PACK_AB R109, RZ, R192 ;  /* 0x000000c0ff6d023e */ /* 0x000fe400000000ff */
[----:B------:R-:W-:-:S02]  /*2be0*/  @P0 PRMT R190, R105, 0x7610, R190 ;  /* 0x0000761069be0816 */ /* 0x000fc400000000be */
[----:B------:R-:W-:Y:S01]  /*2bf0*/  @P0 PRMT R191, R170, 0x7610, R191 ;  /* 0x00007610aabf0816 */ /* 0x000fe200000000bf */
[----:B------:R-:W-:Y:S01]  /*2c00*/  @P0 IMAD.WIDE.U32 R104, R104, 0x10000, RZ ;  /* 0x0001000068680825 */ /* 0x000fe200078e00ff */
[----:B------:R-:W-:Y:S02]  /*2c10*/  @P0 PRMT R189, R109, 0x7610, R189 ;  /* 0x000076106dbd0816 */ /* 0x000fe400000000bd */
[----:B------:R-:W-:-:S04]  /*2c20*/  @P0 PRMT R109, R190, 0x5410, R191 ;  /* 0x00005410be6d0816 */ /* 0x000fc800000000bf */
[----:B------:R-:W-:Y:S01]  /*2c30*/  @P0 LOP3.LUT R105, R109, R105, RZ, 0xfc, !PT ;  /* 0x000000696d690212 */ /* 0x000fe200078efcff */
[----:B------:R-:W-:Y:S01]  /*2c40*/  HFMA2.MMA R185, -RZ, RZ, 0, 0 ;  /* 0x00000000ffb97435 */ /* 0x000fe200000001ff */
[----:B--2---:R-:W-:-:S05]  /*2c50*/  @P3 MOV R109, R160 ;  /* 0x000000a0006d3202 */ /* 0x004fca0000000f00 */
[----:B------:R-:W-:Y:S01]  /*2c60*/  @P3 HADD2.F32 R170, -RZ, R109.H0_H0 ;  /* 0x2000006dffaa3230 */ /* 0x000fe20000004100 */
[----:B------:R-:W-:-:S05]  /*2c70*/  @P4 SHF.R.U64 R109, R160, 0x10, R161 ;  /* 0x00000010a06d4819 */ /* 0x000fca00000012a1 */
[----:B------:R-:W-:Y:S01]  /*2c80*/  @P4 HADD2.F32 R109, -RZ, R109.H0_H0 ;  /* 0x2000006dff6d4230 */ /* 0x000fe20000004100 */
[----:B------:R-:W-:Y:S01]  /*2c90*/  @P3 FMUL.FTZ R185, R165, R170 ;  /* 0x000000aaa5b93220 */ /* 0x000fe20000410000 */
[----:B------:R-:W-:Y:S02]  /*2ca0*/  MOV R170, RZ ;  /* 0x000000ff00aa7202 */ /* 0x000fe40000000f00 */
[----:B------:R-:W-:Y:S01]  /*2cb0*/  @P0 LOP3.LUT R104, R104, 0xffff, R189, 0xf8, !PT ;  /* 0x0000ffff68680812 */ /* 0x000fe200078ef8bd */
[----:B------:R-:W-:Y:S01]  /*2cc0*/  @P4 FMUL.FTZ R170, R164, R109 ;  /* 0x0000006da4aa4220 */ /* 0x000fe20000410000 */
[----:B------:R-:W-:Y:S02]  /*2cd0*/  @P6 MOV R109, R161 ;  /* 0x000000a1006d6202 */ /* 0x000fe40000000f00 */
[----:B------:R-:W-:Y:S01]  /*2ce0*/  @P5 SHF.R.U32.HI R160, RZ, 0x10, R161 ;  /* 0x00000010ffa05819 */ /* 0x000fe200000116a1 */
[----:B------:R0:W-:Y:S01]  /*2cf0*/  @P0 STG.E.64 [R110.64], R104 ;  /* 0x000000686e000986 */ /* 0x0001e2000c101b04 */
[----:B------:R-:W-:Y:S01]  /*2d00*/  CS2R R164, SRZ ;  /* 0x0000000000a47805 */ /* 0x000fe2000001ff00 */
[----:B0-----:R-:W-:-:S02]  /*2d10*/  @P6 HADD2.F32 R104, -RZ, R109.H0_H0 ;  /* 0x2000006dff686230 */ /* 0x001fc40000004100 */
[----:B------:R-:W-:Y:S01]  /*2d20*/  @P5 HADD2.F32 R105, -RZ, R160.H0_H0 ;  /* 0x200000a0ff695230 */ /* 0x000fe20000004100 */
[----:B------:R-:W-:Y:S02]  /*2d30*/  FMUL.FTZ R111, R108, R159 ;  /* 0x0000009f6c6f7220 */ /* 0x000fe40000410000 */
[----:B------:R-:W-:Y:S02]  /*2d40*/  @P6 FMUL.FTZ R165, R107, R104 ;  /* 0x000000686ba56220 */ /* 0x000fe40000410000 */
[----:B------:R-:W-:Y:S01]  /*2d50*/  @P5 FMUL.FTZ R164, R106, R105 ;  /* 0x000000696aa45220 */ /* 0x000fe20000410000 */
[----:B------:R-:W-:Y:S01]  /*2d60*/  IADD3 R106, P6, R183, c[0x0][0x248], RZ ;  /* 0x00009200b76a7a10 */ /* 0x000fe20007fde0ff */
[----:B------:R-:W-:Y:S02]  /*2d70*/  FMUL.FTZ R111, R111, c[0x0][0x1e8] ;  /* 0x00007a006f6f7a20 */ /* 0x000fe40000410000 */
[-C--:B------:R-:W-:Y:S02]  /*2d80*/  FMUL.FTZ R110, R194, R159.reuse ;  /* 0x0000009fc26e7220 */ /* 0x080fe40000410000 */
[----:B------:R-:W-:Y:S01]  /*2d90*/  FMUL.FTZ R160, R184, R159 ;  /* 0x0000009fb8a07220 */ /* 0x000fe20000410000 */
[----:B------:R-:W-:Y:S01]  /*2da0*/  IADD3.X R107, R182, c[0x0][0x24c], RZ, P6, !PT ;  /* 0x00009300b66b7a10 */ /* 0x000fe200037fe4ff */
[----:B------:R-:W-:Y:S01]  /*2db0*/  FMUL.FTZ R108, R82, R111 ;  /* 0x0000006f526c7220 */ /* 0x000fe20000410000 */
[----:B------:R-:W-:Y:S01]  /*2dc0*/  LOP3.LUT P6, RZ, R169, 0xff0000, RZ, 0xc0, !PT ;  /* 0x00ff0000a9ff7812 */ /* 0x000fe200078cc0ff */
[----:B------:R-:W-:Y:S01]  /*2dd0*/  FMUL.FTZ R110, R110, c[0x0][0x1e8] ;  /* 0x00007a006e6e7a20 */ /* 0x000fe20000410000 */
[----:B------:R-:W-:Y:S01]  /*2de0*/  IADD3 R104, P5, R181, c[0x0][0x170], RZ ;  /* 0x00005c00b5687a10 */ /* 0x000fe20007fbe0ff */
[----:B------:R-:W-:Y:S01]  /*2df0*/  FMUL.FTZ R160, R160, c[0x0][0x1e8] ;  /* 0x00007a00a0a07a20 */ /* 0x000fe20000410000 */
[----:B------:R-:W-:Y:S01]  /*2e00*/  FSEL R161, R108, RZ, P6 ;  /* 0x000000ff6ca17208 */ /* 0x000fe20003000000 */
[----:B------:R-:W-:Y:S01]  /*2e10*/  FMUL.FTZ R192, R192, R159 ;  /* 0x0000009fc0c07220 */ /* 0x000fe20000410000 */
[----:B------:R-:W-:Y:S01]  /*2e20*/  LOP3.LUT P4, RZ, R169, 0xff00, RZ, 0xc0, !PT ;  /* 0x0000ff00a9ff7812 */ /* 0x000fe2000788c0ff */
[----:B------:R-:W-:Y:S01]  /*2e30*/  FMUL.FTZ R109, R81, R110 ;  /* 0x0000006e516d7220 */ /* 0x000fe20000410000 */
[----:B------:R-:W-:Y:S01]  /*2e40*/  IADD3.X R105, R180, c[0x0][0x174], RZ, P5, !PT ;  /* 0x00005d00b4697a10 */ /* 0x000fe20002ffe4ff */
[----:B------:R-:W-:Y:S01]  /*2e50*/  FMUL.FTZ R108, R83, R160 ;  /* 0x000000a0536c7220 */ /* 0x000fe20000410000 */
[C---:B------:R-:W-:Y:S01]  /*2e60*/  LOP3.LUT P5, RZ, R169.reuse, 0xff000000, RZ, 0xc0, !PT ;  /* 0xff000000a9ff7812 */ /* 0x040fe200078ac0ff */
[----:B------:R-:W-:Y:S01]  /*2e70*/  FMUL.FTZ R192, R192, c[0x0][0x1e8] ;  /* 0x00007a00c0c07a20 */ /* 0x000fe20000410000 */
[----:B------:R-:W-:-:S02]  /*2e80*/  LOP3.LUT P3, RZ, R169, 0xff, RZ, 0xc0, !PT ;  /* 0x000000ffa9ff7812 */ /* 0x000fc4000786c0ff */
[----:B------:R-:W-:Y:S02]  /*2e90*/  FSEL R109, R109, RZ, P4 ;  /* 0x000000ff6d6d7208 */ /* 0x000fe40002000000 */
[----:B------:R-:W-:Y:S01]  /*2ea0*/  FSEL R169, R108, RZ, P5 ;  /* 0x000000ff6ca97208 */ /* 0x000fe20002800000 */
[----:B------:R-:W-:-:S03]  /*2eb0*/  FMUL.FTZ R108, R80, R192 ;  /* 0x000000c0506c7220 */ /* 0x000fc60000410000 */
[----:B------:R-:W0:Y:S02]  /*2ec0*/  F2F.F16.F32 R109, R109 ;  /* 0x0000006d006d7304 */ /* 0x000e240000200800 */
[----:B------:R-:W-:-:S06]  /*2ed0*/  FSEL R182, R108, RZ, P3 ;  /* 0x000000ff6cb67208 */ /* 0x000fcc0001800000 */
        /* <DEDUP_REMOVED lines=9> */
[----:B------:R-:W-:Y:S02]  /*2f70*/  HFMA2.MMA R169, -RZ, RZ, 0, 0 ;  /* 0x00000000ffa97435 */ /* 0x000fe400000001ff */
[----:B------:R-:W-:Y:S01]  /*2f80*/  HFMA2.MMA R184, -RZ, RZ, 0, 0 ;  /* 0x00000000ffb87435 */ /* 0x000fe200000001ff */
[-CC-:B------:R-:W-:Y:S01]  /*2f90*/  FFMA.FTZ R208, R208, R252.reuse, R251.reuse ;  /* 0x000000fcd0d07223 */ /* 0x180fe200000100fb */
[----:B------:R-:W-:Y:S01]  /*2fa0*/  CS2R R182, SRZ ;  /* 0x0000000000b67805 */ /* 0x000fe2000001ff00 */
[----:B------:R-:W-:-:S02]  /*2fb0*/  FFMA.FTZ R206, R206, R252, R251 ;  /* 0x000000fccece7223 */ /* 0x000fc400000100fb */
[----:B------:R-:W-:Y:S02]  /*2fc0*/  FADD.FTZ R208, R209, -R208 ;  /* 0x800000d0d1d07221 */ /* 0x000fe40000010000 */
[--C-:B------:R-:W-:Y:S02]  /*2fd0*/  FFMA.FTZ R210, R210, R252, R251.reuse ;  /* 0x000000fcd2d27223 */ /* 0x100fe400000100fb */
[----:B------:R-:W-:Y:S02]  /*2fe0*/  FADD.FTZ R206, R207, -R206 ;  /* 0x800000cecfce7221 */ /* 0x000fe40000010000 */
[----:B------:R-:W-:Y:S02]  /*2ff0*/  FADD.FTZ R210, R211, -R210 ;  /* 0x800000d2d3d27221 */ /* 0x000fe40000010000 */
[----:B------:R-:W-:Y:S02]  /*3000*/  FMUL.FTZ R206, R171, R206 ;  /* 0x000000ceabce7220 */ /* 0x000fe40000410000 */
[----:B------:R-:W-:-:S02]  /*3010*/  FFMA.FTZ R204, R204, R252, R251 ;  /* 0x000000fccccc7223 */ /* 0x000fc400000100fb */
[----:B------:R-:W-:Y:S02]  /*3020*/  FMUL.FTZ R210, R171, R210 ;  /* 0x000000d2abd27220 */ /* 0x000fe40000410000 */
[----:B------:R-:W-:-:S04]  /*3030*/  FADD.FTZ R204, R205, -R204 ;  /* 0x800000cccdcc7221 */ /* 0x000fc80000010000 */
[----:B------:R-:W-:Y:S02]  /*3040*/  FMUL.FTZ R204, R171, R204 ;  /* 0x000000ccabcc7220 */ /* 0x000fe40000410000 */
[-CC-:B------:R-:W-:Y:S02]  /*3050*/  FFMA.FTZ R212, R212, R252.reuse, R251.reuse ;  /* 0x000000fcd4d47223 */ /* 0x180fe400000100fb */
[----:B------:R-:W-:Y:S02]  /*3060*/  FFMA.FTZ R214, R214, R252, R251 ;  /* 0x000000fcd6d67223 */ /* 0x000fe400000100fb */
[----:B---3--:R-:W-:Y:S01]  /*3070*/  @P3 IMAD.MOV.U32 R161, RZ, RZ, R162 ;  /* 0x000000ffffa13224 */ /* 0x008fe200078e00a2 */
[----:B------:R-:W-:-:S04]  /*3080*/  @P4 SHF.R.U64 R162, R162, 0x10, R163 ;  /* 0x00000010a2a24819 */ /* 0x000fc800000012a3 */
[----:B------:R-:W-:-:S05]  /*3090*/  @P3 HADD2.F32 R161, -RZ, R161.H0_H0 ;  /* 0x200000a1ffa13230 */ /* 0x000fca0000004100 */
[----:B------:R-:W-:Y:S01]  /*30a0*/  @P3 FMUL.FTZ R169, R192, R161 ;  /* 0x000000a1c0a93220 */ /* 0x000fe20000410000 */
[----:B------:R-:W-:Y:S01]  /*30b0*/  @P4 HADD2.F32 R161, -RZ, R162.H0_H0 ;  /* 0x200000a2ffa14230 */ /* 0x000fe20000004100 */
[----:B------:R-:W-:-:S05]  /*30c0*/  @P5 SHF.R.U32.HI R162, RZ, 0x10, R163 ;  /* 0x00000010ffa25819 */ /* 0x000fca00000116a3 */
[----:B0-----:R-:W-:Y:S01]  /*30d0*/  @P5 HADD2.F32 R107, -RZ, R162.H0_H0 ;  /* 0x200000a2ff6b5230 */ /* 0x001fe20000004100 */
[----:B------:R-:W-:-:S04]  /*30e0*/  @P4 FMUL.FTZ R182, R110, R161 ;  /* 0x000000a16eb64220 */ /* 0x000fc80000410000 */
[----:B------:R-:W-:Y:S01]  /*30f0*/  @P5 FMUL.FTZ R184, R160, R107 ;  /* 0x0000006ba0b85220 */ /* 0x000fe20000410000 */
[----:B------:R-:W-:Y:S02]  /*3100*/  @P1 MOV R160, R245 ;  /* 0x000000f500a01202 */ /* 0x000fe40000000f00 */
[--C-:B------:R-:W-:Y:S02]  /*3110*/  @P1 SHF.R.U64 R161, R244, 0x10, R245.reuse ;  /* 0x00000010f4a11819 */ /* 0x100fe400000012f5 */
[----:B------:R-:W-:Y:S01]  /*3120*/  @P6 MOV R192, R163 ;  /* 0x000000a300c06202 */ /* 0x000fe20000000f00 */
[----:B------:R-:W-:Y:S01]  /*3130*/  @P1 HADD2.F32 R163, -RZ, R160.H0_H0 ;  /* 0x200000a0ffa31230 */ /* 0x000fe20000004100 */
[----:B------:R-:W-:Y:S01]  /*3140*/  FMUL.FTZ R160, R171, R208 ;  /* 0x000000d0aba07220 */ /* 0x000fe20000410000 */
[----:B------:R-:W-:Y:S01]  /*3150*/  @P1 SHF.R.U32.HI R162, RZ, 0x10, R245 ;  /* 0x00000010ffa21819 */ /* 0x000fe200000116f5 */
[----:B------:R-:W-:Y:S02]  /*3160*/  @P1 HADD2.F32 R161, -RZ, R161.H0_H0 ;  /* 0x200000a1ffa11230 */ /* 0x000fe40000004100 */
[----:B------:R-:W-:-:S02]  /*3170*/  @P1 FADD.FTZ R160, R160, R163 ;  /* 0x000000a3a0a01221 */ /* 0x000fc40000010000 */
[----:B------:R-:W-:Y:S01]  /*3180*/  @P1 HADD2.F32 R163, -RZ, R162.H0_H0 ;  /* 0x200000a2ffa31230 */ /* 0x000fe20000004100 */
[----:B------:R-:W-:Y:S01]  /*3190*/  @P1 FADD.FTZ R206, R206, R161 ;  /* 0x000000a1cece1221 */ /* 0x000fe20000010000 */
[----:B------:R-:W-:Y:S01]  /*31a0*/  @P1 MOV R161, R244 ;  /* 0x000000f400a11202 */ /* 0x000fe20000000f00 */
[----:B------:R-:W-:Y:S02]  /*31b0*/  @P6 HADD2.F32 R192, -RZ, R192.H0_H0 ;  /* 0x200000c0ffc06230 */ /* 0x000fe40000004100 */
[----:B------:R-:W-:Y:S01]  /*31c0*/  @P1 FADD.FTZ R210, R210, R163 ;  /* 0x000000a3d2d21221 */ /* 0x000fe20000010000 */
[----:B------:R-:W-:Y:S01]  /*31d0*/  @P0 IADD3 R106, P5, R181, c[0x0][0x258], RZ ;  /* 0x00009600b56a0a10 */ /* 0x000fe20007fbe0ff */
[----:B------:R-:W-:Y:S01]  /*31e0*/  @P1 HADD2.F32 R161, -RZ, R161.H0_H0 ;  /* 0x200000a1ffa11230 */ /* 0x000fe20000004100 */
[----:B------:R-:W-:Y:S02]  /*31f0*/  @P6 FMUL.FTZ R183, R111, R192 ;  /* 0x000000c06fb76220 */ /* 0x000fe40000410000 */
[----:B------:R-:W-:-:S02]  /*3200*/  FMUL.FTZ R194, R210, R159 ;  /* 0x0000009fd2c27220 */ /* 0x000fc40000410000 */
[-C--:B------:R-:W-:Y:S01]  /*3210*/  FMUL.FTZ R192, R206, R159.reuse ;  /* 0x0000009fcec07220 */ /* 0x080fe20000410000 */
[----:B------:R-:W-:Y:S01]  /*3220*/  @P0 IADD3.X R107, R180, c[0x0][0x25c], RZ, P5, !PT ;  /* 0x00009700b46b0a10 */ /* 0x000fe20002ffe4ff */
[----:B------:R-:W-:Y:S01]  /*3230*/  @P1 FADD.FTZ R204, R204, R161 ;  /* 0x000000a1cccc1221 */ /* 0x000fe20000010000 */
[----:B------:R-:W-:Y:S01]  /*3240*/  IADD3 R108, P5, R179, c[0x0][0x170], RZ ;  /* 0x00005c00b36c7a10 */ /* 0x000fe20007fbe0ff */
[----:B------:R-:W-:Y:S02]  /*3250*/  FMUL.FTZ R194, R194, c[0x0][0x1e8] ;  /* 0x00007a00c2c27a20 */ /* 0x000fe40000410000 */
[----:B------:R-:W-:Y:S01]  /*3260*/  FMUL.FTZ R192, R192, c[0x0][0x1e8] ;  /* 0x00007a00c0c07a20 */ /* 0x000fe20000410000 */
[----:B------:R-:W-:Y:S01]  /*3270*/  IADD3.X R109, R178, c[0x0][0x174], RZ, P5, !PT ;  /* 0x00005d00b26d7a10 */ /* 0x000fe20002ffe4ff */
[-C--:B------:R-:W-:Y:S01]  /*3280*/  FMUL.FTZ R195, R160, R159.reuse ;  /* 0x0000009fa0c37220 */ /* 0x080fe20000410000 */
[----:B------:R-:W-:Y:S01]  /*3290*/  IADD3 R110, P6, R181, c[0x0][0x248], RZ ;  /* 0x00009200b56e7a10 */ /* 0x000fe20007fde0ff */
[----:B------:R-:W-:Y:S01]  /*32a0*/  FMUL.FTZ R197, R204, R159 ;  /* 0x0000009fccc57220 */ /* 0x000fe20000410000 */
[C---:B------:R-:W-:Y:S01]  /*32b0*/  LOP3.LUT P5, RZ, R168.reuse, 0xff000000, RZ, 0xc0, !PT ;  /* 0xff000000a8ff7812 */ /* 0x040fe200078ac0ff */
[----:B------:R-:W-:Y:S01]  /*32c0*/  FMUL.FTZ R163, R87, R194 ;  /* 0x000000c257a37220 */ /* 0x000fe20000410000 */
[----:B------:R-:W-:Y:S01]  /*32d0*/  LOP3.LUT P4, RZ, R168, 0xff00, RZ, 0xc0, !PT ;  /* 0x0000ff00a8ff7812 */ /* 0x000fe2000788c0ff */
[----:B------:R-:W-:Y:S01]  /*32e0*/  FMUL.FTZ R162, R85, R192 ;  /* 0x000000c055a27220 */ /* 0x000fe20000410000 */
[----:B------:R-:W-:Y:S01]  /*32f0*/  IADD3.X R111, R180, c[0x0][0x24c], RZ, P6, !PT ;  /* 0x00009300b46f7a10 */ /* 0x000fe200037fe4ff */
[----:B------:R-:W-:Y:S01]  /*3300*/  FMUL.FTZ R195, R195, c[0x0][0x1e8] ;  /* 0x00007a00c3c37a20 */ /* 0x000fe20000410000 */
[----:B------:R-:W-:Y:S01]  /*3310*/  FSEL R163, R163, RZ, P5 ;  /* 0x000000ffa3a37208 */ /* 0x000fe20002800000 */
[----:B------:R-:W-:Y:S01]  /*3320*/  FMUL.FTZ R197, R197, c[0x0][0x1e8] ;  /* 0x00007a00c5c57a20 */ /* 0x000fe20000410000 */
[----:B------:R-:W-:-:S02]  /*3330*/  LOP3.LUT P3, RZ, R168, 0xff, RZ, 0xc0, !PT ;  /* 0x000000ffa8ff7812 */ /* 0x000fc4000786c0ff */
[----:B------:R-:W-:Y:S02]  /*3340*/  LOP3.LUT P6, RZ, R168, 0xff0000, RZ, 0xc0, !PT ;  /* 0x00ff0000a8ff7812 */ /* 0x000fe400078cc0ff */
[----:B------:R-:W-:Y:S01]  /*3350*/  FSEL R162, R162, RZ, P4 ;  /* 0x000000ffa2a27208 */ /* 0x000fe20002000000 */
[----:B------:R-:W-:Y:S01]  /*3360*/  FMUL.FTZ R161, R86, R195 ;  /* 0x000000c356a17220 */ /* 0x000fe20000410000 */
[----:B------:R-:W-:Y:S01]  /*3370*/  @P0 F2FP.PACK_AB R168, RZ, R160 ;  /* 0x000000a0ffa8023e */ /* 0x000fe200000000ff */
[----:B------:R-:W-:Y:S01]  /*3380*/  FMUL.FTZ R160, R84, R197 ;  /* 0x000000c554a07220 */ /* 0x000fe20000410000 */
[----:B------:R-:W-:Y:S01]  /*3390*/  @P0 F2FP.PACK_AB R206, RZ, R206 ;  /* 0x000000ceffce023e */ /* 0x000fe200000000ff */
[----:B------:R-:W0:Y:S01]  /*33a0*/  F2F.F16.F32 R163, R163 ;  /* 0x000000a300a37304 */ /* 0x000e220000200800 */
[----:B------:R-:W-:Y:S02]  /*33b0*/  @P0 PRMT R190, R168, 0x7610, R190 ;  /* 0x00007610a8be0816 */ /* 0x000fe400000000be */
[----:B------:R-:W-:-:S02]  /*33c0*/  @P0 PRMT R188, R206, 0x7610, R188 ;  /* 0x00007610cebc0816 */ /* 0x000fc400000000bc */
[----:B------:R-:W-:Y:S02]  /*33d0*/  FSEL R161, R161, RZ, P6 ;  /* 0x000000ffa1a17208 */ /* 0x000fe40003000000 */
[----:B------:R-:W-:Y:S01]  /*33e0*/  FSEL R168, R160, RZ, P3 ;  /* 0x000000ffa0a87208 */ /* 0x000fe20001800000 */
[----:B------:R-:W1:Y:S01]  /*33f0*/  F2F.F16.F32 R162, R162 ;  /* 0x000000a200a27304 */ /* 0x000e620000200800 */
[----:B------:R-:W-:Y:S02]  /*3400*/  @P0 F2FP.PACK_AB R210, RZ, R210 ;  /* 0x000000d2ffd2023e */ /* 0x000fe400000000ff */
[----:B------:R-:W-:Y:S02]  /*3410*/  @P0 LOP3.LUT R160, R188, 0xffff, RZ, 0xc0, !PT ;  /* 0x0000ffffbca00812 */ /* 0x000fe400078ec0ff */
[----:B------:R-:W-:-:S03]  /*3420*/  @P0 PRMT R191, R210, 0x7610, R191 ;  /* 0x00007610d2bf0816 */ /* 0x000fc600000000bf */
[----:B------:R3:W4:Y:S01]  /*3430*/  F2F.F16.F32 R180, R161 ;  /* 0x000000a100b47304 */ /* 0x0007220000200800 */
[----:B------:R-:W-:Y:S02]  /*3440*/  @P0 F2FP.PACK_AB R204, RZ, R204 ;  /* 0x000000ccffcc023e */ /* 0x000fe400000000ff */
[----:B------:R-:W-:-:S05]  /*3450*/  @P0 PRMT R181, R190, 0x5410, R191 ;  /* 0x00005410beb50816 */ /* 0x000fca00000000bf */
[----:B------:R1:W4:Y:S01]  /*3460*/  F2F.F16.F32 R193, R168 ;  /* 0x000000a800c17304 */ /* 0x0003220000200800 */
[----:B---3--:R-:W-:Y:S01]  /*3470*/  @P0 IMAD.WIDE.U32 R160, R160, 0x10000, RZ ;  /* 0x00010000a0a00825 */ /* 0x008fe200078e00ff */
[----:B------:R-:W-:-:S04]  /*3480*/  @P0 PRMT R189, R204, 0x7610, R189 ;  /* 0x00007610ccbd0816 */ /* 0x000fc800000000bd */
[----:B------:R-:W-:Y:S02]  /*3490*/  @P0 LOP3.LUT R161, R181, R161, RZ, 0xfc, !PT ;  /* 0x000000a1b5a10212 */ /* 0x000fe400078efcff */
[----:B0-----:R-:W-:Y:S01]  /*34a0*/  SHF.L.U32 R181, R163, 0x10, RZ ;  /* 0x00000010a3b57819 */ /* 0x001fe200000006ff */
[----:B-1----:R-:W-:Y:S01]  /*34b0*/  IMAD.WIDE.U32 R162, R162, 0x10000, RZ ;  /* 0x00010000a2a27825 */ /* 0x002fe200078e00ff */
[----:B------:R-:W-:Y:S02]  /*34c0*/  @P0 LOP3.LUT R160, R160, 0xffff, R189, 0xf8, !PT ;  /* 0x0000ffffa0a00812 */ /* 0x000fe400078ef8bd */
[----:B------:R-:W-:Y:S02]  /*34d0*/  @P1 MOV R168, R156 ;  /* 0x0000009c00a81202 */ /* 0x000fe40000000f00 */
[----:B----4-:R-:W-:Y:S01]  /*34e0*/  LOP3.LUT R163, R163, R181, R180, 0xfe, !PT ;  /* 0x000000b5a3a37212 */ /* 0x010fe200078efeb4 */
[----:B------:R0:W-:Y:S01]  /*34f0*/  @P0 STG.E.64 [R106.64], R160 ;  /* 0x000000a06a000986 */ /* 0x0001e2000c101b04 */
[----:B------:R-:W-:Y:S01]  /*3500*/  LOP3.LUT R162, R162, R193, RZ, 0xfc, !PT ;  /* 0x000000c1a2a27212 */ /* 0x000fe200078efcff */
[----:B------:R-:W-:-:S02]  /*3510*/  FADD.FTZ R212, R213, -R212 ;  /* 0x800000d4d5d47221 */ /* 0x000fc40000010000 */
[----:B------:R-:W-:Y:S02]  /*3520*/  FADD.FTZ R214, R215, -R214 ;  /* 0x800000d6d7d67221 */ /* 0x000fe40000010000 */
[----:B------:R1:W-:Y:S01]  /*3530*/  STG.E.64 [R110.64], R162 ;  /* 0x000000a26e007986 */ /* 0x0003e2000c101b04 */
[-CC-:B------:R-:W-:Y:S02]  /*3540*/  FFMA.FTZ R216, R216, R252.reuse, R251.reuse ;  /* 0x000000fcd8d87223 */ /* 0x180fe400000100fb */
[----:B------:R-:W-:Y:S01]  /*3550*/  FFMA.FTZ R218, R218, R252, R251 ;  /* 0x000000fcdada7223 */ /* 0x000fe200000100fb */
[----:B------:R-:W3:Y:S01]  /*3560*/  LDG.E.64 R108, [R108.64] ;  /* 0x000000046c6c7981 */ /* 0x000ee2000c1e1b00 */
[----:B0-----:R-:W-:Y:S02]  /*3570*/  @P1 SHF.R.U64 R160, R156, 0x10, R157 ;  /* 0x000000109ca01819 */ /* 0x001fe4000000129d */
[----:B------:R-:W-:Y:S01]  /*3580*/  @P1 MOV R106, R157 ;  /* 0x0000009d006a1202 */ /* 0x000fe20000000f00 */
[----:B------:R-:W-:-:S02]  /*3590*/  @P1 HADD2.F32 R107, -RZ, R168.H0_H0 ;  /* 0x200000a8ff6b1230 */ /* 0x000fc40000004100 */
[----:B-1----:R-:W-:Y:S01]  /*35a0*/  @P1 HADD2.F32 R111, -RZ, R160.H0_H0 ;  /* 0x200000a0ff6f1230 */ /* 0x002fe20000004100 */
[C---:B------:R-:W-:Y:S01]  /*35b0*/  FMUL.FTZ R160, R171.reuse, R212 ;  /* 0x000000d4aba07220 */ /* 0x040fe20000410000 */
[----:B------:R-:W-:Y:S01]  /*35c0*/  @P1 HADD2.F32 R161, -RZ, R106.H0_H0 ;  /* 0x2000006affa11230 */ /* 0x000fe20000004100 */
[----:B------:R-:W-:Y:S02]  /*35d0*/  FMUL.FTZ R162, R171, R214 ;  /* 0x000000d6aba27220 */ /* 0x000fe40000410000 */
[----:B------:R-:W-:Y:S02]  /*35e0*/  FADD.FTZ R216, R217, -R216 ;  /* 0x800000d8d9d87221 */ /* 0x000fe40000010000 */
[----:B------:R-:W-:Y:S01]  /*35f0*/  @P1 FADD.FTZ R160, R160, R107 ;  /* 0x0000006ba0a01221 */ /* 0x000fe20000010000 */
[----:B------:R-:W-:Y:S01]  /*3600*/  @P1 SHF.R.U32.HI R163, RZ, 0x10, R157 ;  /* 0x00000010ffa31819 */ /* 0x000fe2000001169d */
[----:B------:R-:W-:Y:S02]  /*3610*/  @P1 FADD.FTZ R162, R162, R111 ;  /* 0x0000006fa2a21221 */ /* 0x000fe40000010000 */
[----:B------:R-:W-:-:S02]  /*3620*/  FMUL.FTZ R198, R171, R216 ;  /* 0x000000d8abc67220 */ /* 0x000fc40000410000 */
[----:B------:R-:W-:Y:S02]  /*3630*/  FADD.FTZ R218, R219, -R218 ;  /* 0x800000dadbda7221 */ /* 0x000fe40000010000 */
[----:B------:R-:W-:Y:S01]  /*3640*/  FMUL.FTZ R196, R162, R159 ;  /* 0x0000009fa2c47220 */ /* 0x000fe20000410000 */
[----:B------:R-:W-:Y:S01]  /*3650*/  @P1 HADD2.F32 R163, -RZ, R163.H0_H0 ;  /* 0x200000a3ffa31230 */ /* 0x000fe20000004100 */
[----:B------:R-:W-:Y:S01]  /*3660*/  @P1 FADD.FTZ R198, R198, R161 ;  /* 0x000000a1c6c61221 */ /* 0x000fe20000010000 */
[----:B------:R-:W-:Y:S01]  /*3670*/  CS2R R180, SRZ ;  /* 0x0000000000b47805 */ /* 0x000fe2000001ff00 */
[----:B------:R-:W-:Y:S02]  /*3680*/  FMUL.FTZ R200, R171, R218 ;  /* 0x000000daabc87220 */ /* 0x000fe40000410000 */
[----:B------:R-:W-:Y:S01]  /*3690*/  FMUL.FTZ R196, R196, c[0x0][0x1e8] ;  /* 0x00007a00c4c47a20 */ /* 0x000fe20000410000 */
[----:B------:R-:W-:Y:S01]  /*36a0*/  MOV R168, RZ ;  /* 0x000000ff00a87202 */ /* 0x000fe20000000f00 */
[----:B------:R-:W-:Y:S01]  /*36b0*/  @P1 FADD.FTZ R200, R200, R163 ;  /* 0x000000a3c8c81221 */ /* 0x000fe20000010000 */
[----:B------:R-:W-:Y:S01]  /*36c0*/  HFMA2.MMA R193, -RZ, RZ, 0, 0 ;  /* 0x00000000ffc17435 */ /* 0x000fe200000001ff */
[----:B--2---:R-:W-:Y:S01]  /*36d0*/  @P3 IMAD.MOV.U32 R106, RZ, RZ, R104 ;  /* 0x000000ffff6a3224 */ /* 0x004fe200078e0068 */
[----:B------:R-:W-:-:S02]  /*36e0*/  @P4 SHF.R.U64 R104, R104, 0x10, R105 ;  /* 0x0000001068684819 */ /* 0x000fc40000001269 */
[----:B------:R-:W-:Y:S02]  /*36f0*/  @P6 MOV R107, R105 ;  /* 0x00000069006b6202 */ /* 0x000fe40000000f00 */
[----:B------:R-:W-:Y:S01]  /*3700*/  @P5 SHF.R.U32.HI R110, RZ, 0x10, R105 ;  /* 0x00000010ff6e5819 */ /* 0x000fe20000011669 */
[----:B------:R-:W-:Y:S02]  /*3710*/  @P4 HADD2.F32 R105, -RZ, R104.H0_H0 ;  /* 0x20000068ff694230 */ /* 0x000fe40000004100 */
[----:B------:R-:W-:Y:S02]  /*3720*/  @P6 HADD2.F32 R104, -RZ, R107.H0_H0 ;  /* 0x2000006bff686230 */ /* 0x000fe40000004100 */
[----:B------:R-:W-:Y:S01]  /*3730*/  @P5 HADD2.F32 R107, -RZ, R110.H0_H0 ;  /* 0x2000006eff6b5230 */ /* 0x000fe20000004100 */
[----:B------:R-:W-:Y:S02]  /*3740*/  @P4 FMUL.FTZ R180, R192, R105 ;  /* 0x00000069c0b44220 */ /* 0x000fe40000410000 */
[----:B------:R-:W-:-:S02]  /*3750*/  @P6 FMUL.FTZ R181, R195, R104 ;  /* 0x00000068c3b56220 */ /* 0x000fc40000410000 */
[----:B------:R-:W-:Y:S01]  /*3760*/  FMUL.FTZ R195, R198, R159 ;  /* 0x0000009fc6c37220 */ /* 0x000fe20000410000 */
[----:B------:R-:W-:Y:S01]  /*3770*/  @P3 HADD2.F32 R106, -RZ, R106.H0_H0 ;  /* 0x2000006aff6a3230 */ /* 0x000fe20000004100 */
[----:B------:R-:W-:Y:S01]  /*3780*/  @P5 FMUL.FTZ R168, R194, R107 ;  /* 0x0000006bc2a85220 */ /* 0x000fe20000410000 */
[----:B------:R-:W-:Y:S01]  /*3790*/  LOP3.LUT P5, RZ, R167, 0xff00, RZ, 0xc0, !PT ;  /* 0x0000ff00a7ff7812 */ /* 0x000fe200078ac0ff */
[----:B------:R-:W-:Y:S02]  /*37a0*/  FMUL.FTZ R105, R89, R196 ;  /* 0x000000c459697220 */ /* 0x000fe40000410000 */
[----:B------:R-:W-:Y:S02]  /*37b0*/  FMUL.FTZ R195, R195, c[0x0][0x1e8] ;  /* 0x00007a00c3c37a20 */ /* 0x000fe40000410000 */
[----:B------:R-:W-:Y:S01]  /*37c0*/  FMUL.FTZ R194, R200, R159 ;  /* 0x0000009fc8c27220 */ /* 0x000fe20000410000 */
[----:B------:R-:W-:Y:S01]  /*37d0*/  FSEL R161, R105, RZ, P5 ;  /* 0x000000ff69a17208 */ /* 0x000fe20002800000 */
[----:B------:R-:W-:Y:S01]  /*37e0*/  @P3 FMUL.FTZ R193, R197, R106 ;  /* 0x0000006ac5c13220 */ /* 0x000fe20000410000 */
[----:B------:R-:W-:Y:S01]  /*37f0*/  LOP3.LUT P4, RZ, R167, 0xff0000, RZ, 0xc0, !PT ;  /* 0x00ff0000a7ff7812 */ /* 0x000fe2000788c0ff */
[----:B------:R-:W-:Y:S01]  /*3800*/  FMUL.FTZ R105, R90, R195 ;  /* 0x000000c35a697220 */ /* 0x000fe20000410000 */
[C---:B------:R-:W-:Y:S01]  /*3810*/  @P0 IADD3 R106, P6, R179.reuse, c[0x0][0x258], RZ ;  /* 0x00009600b36a0a10 */ /* 0x040fe20007fde0ff */
[----:B------:R-:W-:Y:S01]  /*3820*/  FMUL.FTZ R194, R194, c[0x0][0x1e8] ;  /* 0x00007a00c2c27a20 */ /* 0x000fe20000410000 */
[----:B------:R-:W-:Y:S01]  /*3830*/  IADD3 R104, P3, R179, c[0x0][0x248], RZ ;  /* 0x00009200b3687a10 */ /* 0x000fe20007f7e0ff */
[----:B------:R-:W-:Y:S01]  /*3840*/  FMUL.FTZ R197, R160, R159 ;  /* 0x0000009fa0c57220 */ /* 0x000fe20000410000 */
[----:B------:R-:W-:Y:S01]  /*3850*/  @P0 IADD3.X R107, R178, c[0x0][0x25c], RZ, P6, !PT ;  /* 0x00009700b26b0a10 */ /* 0x000fe200037fe4ff */
[----:B------:R-:W-:Y:S01]  /*3860*/  FMUL.FTZ R111, R91, R194 ;  /* 0x000000c25b6f7220 */ /* 0x000fe20000410000 */
[----:B------:R-:W-:Y:S01]  /*3870*/  FSEL R163, R105, RZ, P4 ;  /* 0x000000ff69a37208 */ /* 0x000fe20002000000 */
[----:B------:R-:W-:Y:S01]  /*3880*/  FMUL.FTZ R197, R197, c[0x0][0x1e8] ;  /* 0x00007a00c5c57a20 */ /* 0x000fe20000410000 */
[----:B------:R-:W-:-:S02]  /*3890*/  LOP3.LUT P6, RZ, R167, 0xff000000, RZ, 0xc0, !PT ;  /* 0xff000000a7ff7812 */ /* 0x000fc400078cc0ff */
[----:B------:R-:W-:Y:S02]  /*38a0*/  IADD3.X R105, R178, c[0x0][0x24c], RZ, P3, !PT ;  /* 0x00009300b2697a10 */ /* 0x000fe40001ffe4ff */
[----:B------:R-:W-:Y:S01]  /*38b0*/  IADD3 R110, P3, R177, c[0x0][0x170], RZ ;  /* 0x00005c00b16e7a10 */ /* 0x000fe20007f7e0ff */
[----:B------:R0:W1:Y:S01]  /*38c0*/  F2F.F16.F32 R179, R161 ;  /* 0x000000a100b37304 */ /* 0x0000620000200800 */
[----:B------:R-:W-:Y:S02]  /*38d0*/  FSEL R178, R111, RZ, P6 ;  /* 0x000000ff6fb27208 */ /* 0x000fe40003000000 */
[----:B------:R-:W-:Y:S02]  /*38e0*/  IADD3.X R111, R176, c[0x0][0x174], RZ, P3, !PT ;  /* 0x00005d00b06f7a10 */ /* 0x000fe40001ffe4ff */
[----:B------:R-:W-:Y:S01]  /*38f0*/  LOP3.LUT P3, RZ, R167, 0xff, RZ, 0xc0, !PT ;  /* 0x000000ffa7ff7812 */ /* 0x000fe2000786c0ff */
[----:B0-----:R-:W-:Y:S02]  /*3900*/  FMUL.FTZ R161, R88, R197 ;  /* 0x000000c558a17220 */ /* 0x001fe40000410000 */
[----:B------:R-:W0:Y:S01]  /*3910*/  F2F.F16.F32 R178, R178 ;  /* 0x000000b200b27304 */ /* 0x000e220000200800 */
[----:B------:R-:W-:-:S02]  /*3920*/  @P0 F2FP.PACK_AB R162, RZ, R162 ;  /* 0x000000a2ffa2023e */ /* 0x000fc400000000ff */
[----:B------:R-:W-:Y:S02]  /*3930*/  FSEL R167, R161, RZ, P3 ;  /* 0x000000ffa1a77208 */ /* 0x000fe40001800000 */
[----:B------:R-:W-:-:S03]  /*3940*/  @P0 PRMT R188, R162, 0x7610, R188 ;  /* 0x00007610a2bc0816 */ /* 0x000fc600000000bc */
[----:B------:R1:W2:Y:S01]  /*3950*/  F2F.F16.F32 R192, R163 ;  /* 0x000000a300c07304 */ /* 0x0002a20000200800 */
[----:B------:R-:W-:Y:S02]  /*3960*/  @P0 F2FP.PACK_AB R198, RZ, R198 ;  /* 0x000000c6ffc6023e */ /* 0x000fe400000000ff */
[----:B------:R-:W-:-:S05]  /*3970*/  @P0 F2FP.PACK_AB R200, RZ, R200 ;  /* 0x000000c8ffc8023e */ /* 0x000fca00000000ff */
[----:B------:R-:W4:Y:S01]  /*3980*/  F2F.F16.F32 R167, R167 ;  /* 0x000000a700a77304 */ /* 0x000f220000200800 */
[----:B------:R-:W-:Y:S02]  /*3990*/  @P0 LOP3.LUT R161, R188, 0xffff, RZ, 0xc0, !PT ;  /* 0x0000ffffbca10812 */ /* 0x000fe400078ec0ff */
[----:B------:R-:W-:Y:S02]  /*39a0*/  @P0 F2FP.PACK_AB R162, RZ, R160 ;  /* 0x000000a0ffa2023e */ /* 0x000fe400000000ff */
[----:B------:R-:W-:Y:S02]  /*39b0*/  @P0 PRMT R190, R198, 0x7610, R190 ;  /* 0x00007610c6be0816 */ /* 0x000fe400000000be */
[----:B------:R-:W-:Y:S01]  /*39c0*/  @P0 PRMT R191, R200, 0x7610, R191 ;  /* 0x00007610c8bf0816 */ /* 0x000fe200000000bf */
[----:B------:R-:W-:Y:S01]  /*39d0*/  @P0 IMAD.WIDE.U32 R160, R161, 0x10000, RZ ;  /* 0x00010000a1a00825 */ /* 0x000fe200078e00ff */
[----:B------:R-:W-:Y:S02]  /*39e0*/  @P0 PRMT R189, R162, 0x7610, R189 ;  /* 0x00007610a2bd0816 */ /* 0x000fe400000000bd */
[----:B------:R-:W-:Y:S01]  /*39f0*/  @P0 PRMT R199, R190, 0x5410, R191 ;  /* 0x00005410bec70816 */ /* 0x000fe200000000bf */
[----:B-1----:R-:W-:Y:S01]  /*3a00*/  IMAD.WIDE.U32 R162, R179, 0x10000, RZ ;  /* 0x00010000b3a27825 */ /* 0x002fe200078e00ff */
[----:B0-----:R-:W-:-:S02]  /*3a10*/  SHF.L.U32 R179, R178, 0x10, RZ ;  /* 0x00000010b2b37819 */ /* 0x001fc400000006ff */
[----:B------:R-:W-:Y:S02]  /*3a20*/  @P0 LOP3.LUT R161, R199, R161, RZ, 0xfc, !PT ;  /* 0x000000a1c7a10212 */ /* 0x000fe400078efcff */
[----:B------:R-:W-:Y:S02]  /*3a30*/  @P0 LOP3.LUT R160, R160, 0xffff, R189, 0xf8, !PT ;  /* 0x0000ffffa0a00812 */ /* 0x000fe400078ef8bd */
[----:B--2---:R-:W-:Y:S02]  /*3a40*/  LOP3.LUT R163, R163, R179, R192, 0xfe, !PT ;  /* 0x000000b3a3a37212 */ /* 0x004fe400078efec0 */
[----:B----4-:R-:W-:Y:S01]  /*3a50*/  LOP3.LUT R162, R162, R167, RZ, 0xfc, !PT ;  /* 0x000000a7a2a27212 */ /* 0x010fe200078efcff */
[----:B------:R0:W-:Y:S04]  /*3a60*/  @P0 STG.E.64 [R106.64], R160 ;  /* 0x000000a06a000986 */ /* 0x0001e8000c101b04 */
[----:B------:R1:W-:Y:S04]  /*3a70*/  STG.E.64 [R104.64], R162 ;  /* 0x000000a268007986 */ /* 0x0003e8000c101b04 */
[----:B------:R-:W2:Y:S01]  /*3a80*/  LDG.E.64 R110, [R110.64] ;  /* 0x000000046e6e7981 */ /* 0x000ea2000c1e1b00 */
[----:B------:R-:W-:Y:S01]  /*3a90*/  FFMA.FTZ R223, R223, R252, R251 ;  /* 0x000000fcdfdf7223 */ /* 0x000fe200000100fb */
[----:B0-----:R-:W-:-:S03]  /*3aa0*/  @P1 SHF.R.U64 R161, R154, 0x10, R155 ;  /* 0x000000109aa11819 */ /* 0x001fc6000000129b */
[----:B------:R-:W-:Y:S01]  /*3ab0*/  FADD.FTZ R222, R222, -R223 ;  /* 0x800000dfdede7221 */ /* 0x000fe20000010000 */
[----:B------:R-:W-:Y:S01]  /*3ac0*/  CS2R R178, SRZ ;  /* 0x0000000000b27805 */ /* 0x000fe2000001ff00 */
[----:B------:R-:W-:Y:S01]  /*3ad0*/  FFMA.FTZ R221, R221, R252, R251 ;  /* 0x000000fcdddd7223 */ /* 0x000fe200000100fb */
[----:B------:R-:W-:Y:S01]  /*3ae0*/  HFMA2.MMA R192, -RZ, RZ, 0, 0 ;  /* 0x00000000ffc07435 */ /* 0x000fe200000001ff */
[----:B------:R-:W-:Y:S01]  /*3af0*/  @P1 HADD2.F32 R161, -RZ, R161.H0_H0 ;  /* 0x200000a1ffa11230 */ /* 0x000fe20000004100 */
[C---:B------:R-:W-:Y:S01]  /*3b00*/  FMUL.FTZ R222, R171.reuse, R222 ;  /* 0x000000deabde7220 */ /* 0x040fe20000410000 */
[----:B------:R-:W-:Y:S01]  /*3b10*/  MOV R167, RZ ;  /* 0x000000ff00a77202 */ /* 0x000fe20000000f00 */
[----:B------:R-:W-:Y:S02]  /*3b20*/  @P1 IMAD.MOV.U32 R160, RZ, RZ, R154 ;  /* 0x000000ffffa01224 */ /* 0x000fe400078e009a */
[----:B------:R-:W-:Y:S02]  /*3b30*/  FADD.FTZ R220, R220, -R221 ;  /* 0x800000dddcdc7221 */ /* 0x000fe40000010000 */
[----:B------:R-:W-:Y:S01]  /*3b40*/  @P1 FADD.FTZ R222, R222, R161 ;  /* 0x000000a1dede1221 */ /* 0x000fe20000010000 */
[----:B------:R-:W-:Y:S01]  /*3b50*/  @P1 HADD2.F32 R161, -RZ, R160.H0_H0 ;  /* 0x200000a0ffa11230 */ /* 0x000fe20000004100 */
[----:B------:R-:W-:Y:S01]  /*3b60*/  FFMA.FTZ R226, R226, R252, R251 ;  /* 0x000000fce2e27223 */ /* 0x000fe200000100fb */
[----:B------:R-:W-:Y:S01]  /*3b70*/  @P1 SHF.R.U32.HI R160, RZ, 0x10, R155 ;  /* 0x00000010ffa01819 */ /* 0x000fe2000001169b */
[----:B------:R-:W-:-:S02]  /*3b80*/  FMUL.FTZ R220, R171, R220 ;  /* 0x000000dcabdc7220 */ /* 0x000fc40000410000 */
[----:B------:R-:W-:Y:S02]  /*3b90*/  FADD.FTZ R226, R227, -R226 ;  /* 0x800000e2e3e27221 */ /* 0x000fe40000010000 */
[----:B------:R-:W-:Y:S01]  /*3ba0*/  @P1 FADD.FTZ R220, R220, R161 ;  /* 0x000000a1dcdc1221 */ /* 0x000fe20000010000 */
[----:B------:R-:W-:Y:S01]  /*3bb0*/  @P1 HADD2.F32 R161, -RZ, R160.H0_H0 ;  /* 0x200000a0ffa11230 */ /* 0x000fe20000004100 */
[----:B------:R-:W-:Y:S01]  /*3bc0*/  FFMA.FTZ R225, R225, R252, R251 ;  /* 0x000000fce1e17223 */ /* 0x000fe200000100fb */
[----:B-1----:R-:W-:Y:S01]  /*3bd0*/  @P1 MOV R162, R155 ;  /* 0x0000009b00a21202 */ /* 0x002fe20000000f00 */
[----:B------:R-:W-:Y:S02]  /*3be0*/  FMUL.FTZ R226, R171, R226 ;  /* 0x000000e2abe27220 */ /* 0x000fe40000410000 */
[----:B------:R-:W-:Y:S02]  /*3bf0*/  FADD.FTZ R224, R224, -R225 ;  /* 0x800000e1e0e07221 */ /* 0x000fe40000010000 */
[----:B------:R-:W-:Y:S01]  /*3c00*/  @P1 FADD.FTZ R226, R226, R161 ;  /* 0x000000a1e2e21221 */ /* 0x000fe20000010000 */
[----:B------:R-:W-:Y:S01]  /*3c10*/  @P1 HADD2.F32 R163, -RZ, R162.H0_H0 ;  /* 0x200000a2ffa31230 */ /* 0x000fe20000004100 */
[----:B------:R-:W-:-:S02]  /*3c20*/  FFMA.FTZ R233, R233, R252, R251 ;  /* 0x000000fce9e97223 */ /* 0x000fc400000100fb */
[----:B------:R-:W-:Y:S02]  /*3c30*/  FMUL.FTZ R224, R171, R224 ;  /* 0x000000e0abe07220 */ /* 0x000fe40000410000 */
[----:B------:R-:W-:Y:S01]  /*3c40*/  FMUL.FTZ R204, R226, R159 ;  /* 0x0000009fe2cc7220 */ /* 0x000fe20000410000 */
[----:B------:R-:W-:Y:S01]  /*3c50*/  @P1 MOV R162, R152 ;  /* 0x0000009800a21202 */ /* 0x000fe20000000f00 */
[----:B------:R-:W-:Y:S02]  /*3c60*/  FFMA.FTZ R229, R229, R252, R251 ;  /* 0x000000fce5e57223 */ /* 0x000fe400000100fb */
[----:B------:R-:W-:Y:S02]  /*3c70*/  @P1 FADD.FTZ R224, R224, R163 ;  /* 0x000000a3e0e01221 */ /* 0x000fe40000010000 */
[----:B------:R-:W-:Y:S01]  /*3c80*/  FMUL.FTZ R204, R204, c[0x0][0x1e8] ;  /* 0x00007a00cccc7a20 */ /* 0x000fe20000410000 */
[----:B------:R-:W-:-:S03]  /*3c90*/  @P1 HADD2.F32 R163, -RZ, R162.H0_H0 ;  /* 0x200000a2ffa31230 */ /* 0x000fc60000004100 */
[----:B------:R-:W-:Y:S02]  /*3ca0*/  FMUL.FTZ R162, R95, R204 ;  /* 0x000000cc5fa27220 */ /* 0x000fe40000410000 */
[----:B------:R-:W-:Y:S01]  /*3cb0*/  FFMA.FTZ R230, R230, R252, R251 ;  /* 0x000000fce6e67223 */ /* 0x000fe200000100fb */
[----:B------:R-:W-:-:S03]  /*3cc0*/  @P0 F2FP.PACK_AB R226, RZ, R226 ;  /* 0x000000e2ffe2023e */ /* 0x000fc600000000ff */
[----:B------:R-:W-:Y:S01]  /*3cd0*/  FADD.FTZ R230, R231, -R230 ;  /* 0x800000e6e7e67221 */ /* 0x000fe20000010000 */
[----:B------:R-:W-:Y:S01]  /*3ce0*/  @P0 PRMT R191, R226, 0x7610, R191 ;  /* 0x00007610e2bf0816 */ /* 0x000fe200000000bf */
[----:B------:R-:W-:-:S04]  /*3cf0*/  FFMA.FTZ R202, R234, R252, R251 ;  /* 0x000000fceaca7223 */ /* 0x000fc800000100fb */
[----:B------:R-:W-:-:S04]  /*3d00*/  FADD.FTZ R202, R235, -R202 ;  /* 0x800000caebca7221 */ /* 0x000fc80000010000 */
[----:B------:R-:W-:Y:S01]  /*3d10*/  FMUL.FTZ R202, R171, R202 ;  /* 0x000000caabca7220 */ /* 0x000fe20000410000 */
[----:B---3--:R-:W-:Y:S02]  /*3d20*/  @P3 MOV R198, R108 ;  /* 0x0000006c00c63202 */ /* 0x008fe40000000f00 */
[--C-:B------:R-:W-:Y:S02]  /*3d30*/  @P5 SHF.R.U64 R200, R108, 0x10, R109.reuse ;  /* 0x000000106cc85819 */ /* 0x100fe4000000126d */
[----:B------:R-:W-:Y:S02]  /*3d40*/  @P4 MOV R199, R109 ;  /* 0x0000006d00c74202 */ /* 0x000fe40000000f00 */
[----:B------:R-:W-:-:S03]  /*3d50*/  @P6 SHF.R.U32.HI R108, RZ, 0x10, R109 ;  /* 0x00000010ff6c6819 */ /* 0x000fc6000001166d */
[----:B------:R-:W-:Y:S02]  /*3d60*/  @P4 HADD2.F32 R104, -RZ, R199.H0_H0 ;  /* 0x200000c7ff684230 */ /* 0x000fe40000004100 */
[----:B------:R-:W-:Y:S02]  /*3d70*/  @P6 HADD2.F32 R107, -RZ, R108.H0_H0 ;  /* 0x2000006cff6b6230 */ /* 0x000fe40000004100 */
[----:B------:R-:W-:Y:S01]  /*3d80*/  @P5 HADD2.F32 R105, -RZ, R200.H0_H0 ;  /* 0x200000c8ff695230 */ /* 0x000fe20000004100 */
[----:B------:R-:W-:Y:S01]  /*3d90*/  @P4 FMUL.FTZ R167, R195, R104 ;  /* 0x00000068c3a74220 */ /* 0x000fe20000410000 */
[C---:B------:R-:W-:Y:S01]  /*3da0*/  @P0 IADD3 R104, P4, R177.reuse, c[0x0][0x258], RZ ;  /* 0x00009600b1680a10 */ /* 0x040fe20007f9e0ff */
[----:B------:R-:W-:Y:S01]  /*3db0*/  @P6 FMUL.FTZ R178, R194, R107 ;  /* 0x0000006bc2b26220 */ /* 0x000fe20000410000 */
[----:B------:R-:W-:Y:S01]  /*3dc0*/  IADD3 R108, P6, R177, c[0x0][0x248], RZ ;  /* 0x00009200b16c7a10 */ /* 0x000fe20007fde0ff */
[----:B------:R-:W-:Y:S01]  /*3dd0*/  @P5 FMUL.FTZ R192, R196, R105 ;  /* 0x00000069c4c05220 */ /* 0x000fe20000410000 */
[----:B------:R-:W-:-:S02]  /*3de0*/  @P0 IADD3.X R105, R176, c[0x0][0x25c], RZ, P4, !PT ;  /* 0x00009700b0690a10 */ /* 0x000fc400027fe4ff */
[----:B------:R-:W-:Y:S01]  /*3df0*/  IADD3.X R109, R176, c[0x0][0x24c], RZ, P6, !PT ;  /* 0x00009300b06d7a10 */ /* 0x000fe200037fe4ff */
[----:B------:R-:W-:-:S04]  /*3e00*/  FMUL.FTZ R176, R222, R159 ;  /* 0x0000009fdeb07220 */ /* 0x000fc80000410000 */
[----:B------:R-:W-:Y:S01]  /*3e10*/  FMUL.FTZ R176, R176, c[0x0][0x1e8] ;  /* 0x00007a00b0b07a20 */ /* 0x000fe20000410000 */
[----:B------:R-:W-:Y:S01]  /*3e20*/  LOP3.LUT P4, RZ, R166, 0xff00, RZ, 0xc0, !PT ;  /* 0x0000ff00a6ff7812 */ /* 0x000fe2000788c0ff */
[----:B------:R-:W-:Y:S02]  /*3e30*/  FMUL.FTZ R199, R220, R159 ;  /* 0x0000009fdcc77220 */ /* 0x000fe40000410000 */
[----:B------:R-:W-:Y:S01]  /*3e40*/  FMUL.FTZ R160, R93, R176 ;  /* 0x000000b05da07220 */ /* 0x000fe20000410000 */
[----:B------:R-:W-:Y:S01]  /*3e50*/  @P3 HADD2.F32 R198, -RZ, R198.H0_H0 ;  /* 0x200000c6ffc63230 */ /* 0x000fe20000004100 */
[----:B------:R-:W-:Y:S02]  /*3e60*/  IADD3 R106, P5, R175, c[0x0][0x170], RZ ;  /* 0x00005c00af6a7a10 */ /* 0x000fe40007fbe0ff */
[----:B------:R-:W-:Y:S01]  /*3e70*/  @P1 MOV R195, R153 ;  /* 0x0000009900c31202 */ /* 0x000fe20000000f00 */
[----:B------:R-:W-:Y:S01]  /*3e80*/  FADD.FTZ R194, R232, -R233 ;  /* 0x800000e9e8c27221 */ /* 0x000fe20000010000 */
[----:B------:R-:W-:Y:S01]  /*3e90*/  FSEL R160, R160, RZ, P4 ;  /* 0x000000ffa0a07208 */ /* 0x000fe20002000000 */
[----:B------:R-:W-:Y:S01]  /*3ea0*/  FMUL.FTZ R199, R199, c[0x0][0x1e8] ;  /* 0x00007a00c7c77a20 */ /* 0x000fe20000410000 */
[----:B------:R-:W-:Y:S01]  /*3eb0*/  IADD3.X R107, R174, c[0x0][0x174], RZ, P5, !PT ;  /* 0x00005d00ae6b7a10 */ /* 0x000fe20002ffe4ff */
[----:B------:R-:W-:Y:S01]  /*3ec0*/  @P3 FMUL.FTZ R179, R197, R198 ;  /* 0x000000c6c5b33220 */ /* 0x000fe20000410000 */
[C---:B------:R-:W-:Y:S01]  /*3ed0*/  LOP3.LUT P3, RZ, R166.reuse, 0xff, RZ, 0xc0, !PT ;  /* 0x000000ffa6ff7812 */ /* 0x040fe2000786c0ff */
[----:B------:R0:W1:Y:S01]  /*3ee0*/  F2F.F16.F32 R198, R160 ;  /* 0x000000a000c67304 */ /* 0x0000620000200800 */
[C---:B------:R-:W-:Y:S01]  /*3ef0*/  LOP3.LUT P6, RZ, R166.reuse, 0xff0000, RZ, 0xc0, !PT ;  /* 0x00ff0000a6ff7812 */ /* 0x040fe200078cc0ff */
[----:B------:R-:W-:Y:S01]  /*3f00*/  @P1 HADD2.F32 R195, -RZ, R195.H0_H0 ;  /* 0x200000c3ffc31230 */ /* 0x000fe20000004100 */
[----:B------:R-:W-:Y:S01]  /*3f10*/  LOP3.LUT P5, RZ, R166, 0xff000000, RZ, 0xc0, !PT ;  /* 0xff000000a6ff7812 */ /* 0x000fe200078ac0ff */
[----:B------:R-:W-:-:S02]  /*3f20*/  FADD.FTZ R166, R228, -R229 ;  /* 0x800000e5e4a67221 */ /* 0x000fc40000010000 */
[C---:B------:R-:W-:Y:S02]  /*3f30*/  FMUL.FTZ R194, R171.reuse, R194 ;  /* 0x000000c2abc27220 */ /* 0x040fe40000410000 */
[----:B0-----:R-:W-:Y:S02]  /*3f40*/  FMUL.FTZ R160, R92, R199 ;  /* 0x000000c75ca07220 */ /* 0x001fe40000410000 */
[----:B------:R-:W-:Y:S02]  /*3f50*/  FMUL.FTZ R177, R224, R159 ;  /* 0x0000009fe0b17220 */ /* 0x000fe40000410000 */
[----:B------:R-:W-:Y:S02]  /*3f60*/  FMUL.FTZ R166, R171, R166 ;  /* 0x000000a6aba67220 */ /* 0x000fe40000410000 */
[----:B------:R-:W-:Y:S01]  /*3f70*/  @P1 FADD.FTZ R194, R194, R195 ;  /* 0x000000c3c2c21221 */ /* 0x000fe20000010000 */
[----:B------:R-:W-:Y:S01]  /*3f80*/  FSEL R195, R160, RZ, P3 ;  /* 0x000000ffa0c37208 */ /* 0x000fe20001800000 */
[----:B------:R-:W-:Y:S01]  /*3f90*/  FMUL.FTZ R177, R177, c[0x0][0x1e8] ;  /* 0x00007a00b1b17a20 */ /* 0x000fe20000410000 */
[----:B------:R-:W-:Y:S01]  /*3fa0*/  @P0 F2FP.PACK_AB R222, RZ, R222 ;  /* 0x000000deffde023e */ /* 0x000fe200000000ff */
[----:B------:R-:W-:Y:S01]  /*3fb0*/  @P1 FADD.FTZ R166, R166, R163 ;  /* 0x000000a3a6a61221 */ /* 0x000fe20000010000 */
[----:B------:R-:W-:Y:S01]  /*3fc0*/  FSEL R162, R162, RZ, P5 ;  /* 0x000000ffa2a27208 */ /* 0x000fe20002800000 */
[----:B------:R-:W0:Y:S01]  /*3fd0*/  F2F.F16.F32 R201, R195 ;  /* 0x000000c300c97304 */ /* 0x000e220000200800 */
[----:B------:R-:W-:Y:S01]  /*3fe0*/  @P1 SHF.R.U64 R163, R152, 0x10, R153 ;  /* 0x0000001098a31819 */ /* 0x000fe20000001299 */
[----:B------:R-:W-:Y:S01]  /*3ff0*/  FMUL.FTZ R161, R94, R177 ;  /* 0x000000b15ea17220 */ /* 0x000fe20000410000 */
[----:B------:R-:W-:Y:S01]  /*4000*/  @P0 PRMT R188, R222, 0x7610, R188 ;  /* 0x00007610debc0816 */ /* 0x000fe200000000bc */
[----:B------:R-:W-:Y:S01]  /*4010*/  FMUL.FTZ R196, R171, R230 ;  /* 0x000000e6abc47220 */ /* 0x000fe20000410000 */
[----:B------:R-:W-:Y:S01]  /*4020*/  @P0 F2FP.PACK_AB R224, RZ, R224 ;  /* 0x000000e0ffe0023e */ /* 0x000fe200000000ff */
[----:B------:R-:W-:-:S02]  /*4030*/  @P1 HADD2.F32 R163, -RZ, R163.H0_H0 ;  /* 0x200000a3ffa31230 */ /* 0x000fc40000004100 */
[----:B------:R1:W3:Y:S01]  /*4040*/  F2F.F16.F32 R203, R162 ;  /* 0x000000a200cb7304 */ /* 0x0002e20000200800 */
[----:B------:R-:W-:Y:S02]  /*4050*/  FSEL R161, R161, RZ, P6 ;  /* 0x000000ffa1a17208 */ /* 0x000fe40003000000 */
[----:B------:R-:W-:Y:S01]  /*4060*/  @P0 LOP3.LUT R160, R188, 0xffff, RZ, 0xc0, !PT ;  /* 0x0000ffffbca00812 */ /* 0x000fe200078ec0ff */
[----:B------:R-:W-:Y:S01]  /*4070*/  @P1 FADD.FTZ R196, R196, R163 ;  /* 0x000000a3c4c41221 */ /* 0x000fe20000010000 */
[----:B------:R-:W-:Y:S02]  /*4080*/  @P0 F2FP.PACK_AB R220, RZ, R220 ;  /* 0x000000dcffdc023e */ /* 0x000fe400000000ff */
[----:B------:R-:W-:Y:S01]  /*4090*/  @P0 PRMT R190, R224, 0x7610, R190 ;  /* 0x00007610e0be0816 */ /* 0x000fe200000000be */
[----:B------:R4:W3:Y:S01]  /*40a0*/  F2F.F16.F32 R200, R161 ;  /* 0x000000a100c87304 */ /* 0x0008e20000200800 */
[----:B-1----:R-:W-:Y:S01]  /*40b0*/  IMAD.WIDE.U32 R162, R198, 0x10000, RZ ;  /* 0x00010000c6a27825 */ /* 0x002fe200078e00ff */
[----:B------:R-:W-:-:S02]  /*40c0*/  @P0 PRMT R189, R220, 0x7610, R189 ;  /* 0x00007610dcbd0816 */ /* 0x000fc400000000bd */
[----:B------:R-:W-:Y:S01]  /*40d0*/  @P0 PRMT R205, R190, 0x5410, R191 ;  /* 0x00005410becd0816 */ /* 0x000fe200000000bf */
[----:B----4-:R-:W-:Y:S01]  /*40e0*/  @P0 IMAD.WIDE.U32 R160, R160, 0x10000, RZ ;  /* 0x00010000a0a00825 */ /* 0x010fe200078e00ff */
[----:B0-----:R-:W-:Y:S02]  /*40f0*/  LOP3.LUT R162, R162, R201, RZ, 0xfc, !PT ;  /* 0x000000c9a2a27212 */ /* 0x001fe400078efcff */
[----:B---3--:R-:W-:Y:S02]  /*4100*/  SHF.L.U32 R195, R203, 0x10, RZ ;  /* 0x00000010cbc37819 */ /* 0x008fe400000006ff */
[----:B------:R-:W-:Y:S02]  /*4110*/  @P0 LOP3.LUT R161, R205, R161, RZ, 0xfc, !PT ;  /* 0x000000a1cda10212 */ /* 0x000fe400078efcff */
[----:B------:R-:W-:Y:S02]  /*4120*/  @P0 LOP3.LUT R160, R160, 0xffff, R189, 0xf8, !PT ;  /* 0x0000ffffa0a00812 */ /* 0x000fe400078ef8bd */
[----:B------:R-:W-:-:S03]  /*4130*/  @P1 SHF.R.U32.HI R197, RZ, 0x10, R153 ;  /* 0x00000010ffc51819 */ /* 0x000fc60000011699 */
[----:B------:R0:W-:Y:S01]  /*4140*/  @P0 STG.E.64 [R104.64], R160 ;  /* 0x000000a068000986 */ /* 0x0001e2000c101b04 */
[----:B------:R-:W-:Y:S01]  /*4150*/  LOP3.LUT R163, R163, R195, R200, 0xfe, !PT ;  /* 0x000000c3a3a37212 */ /* 0x000fe200078efec8 */
[----:B------:R-:W-:Y:S01]  /*4160*/  @P1 HADD2.F32 R197, -RZ, R197.H0_H0 ;  /* 0x200000c5ffc51230 */ /* 0x000fe20000004100 */
[----:B------:R-:W-:Y:S01]  /*4170*/  MOV R198, RZ ;  /* 0x000000ff00c67202 */ /* 0x000fe20000000f00 */
[----:B------:R-:W-:Y:S01]  /*4180*/  HFMA2.MMA R200, -RZ, RZ, 0, 0 ;  /* 0x00000000ffc87435 */ /* 0x000fe200000001ff */
[----:B------:R-:W-:Y:S02]  /*4190*/  IMAD.MOV.U32 R195, RZ, RZ, RZ ;  /* 0x000000ffffc37224 */ /* 0x000fe400078e00ff */
[----:B------:R-:W-:Y:S02]  /*41a0*/  @P1 FADD.FTZ R202, R202, R197 ;  /* 0x000000c5caca1221 */ /* 0x000fe40000010000 */
[----:B0-----:R-:W-:Y:S01]  /*41b0*/  FMUL.FTZ R160, R196, R159 ;  /* 0x0000009fc4a07220 */ /* 0x001fe20000410000 */
[----:B------:R-:W-:Y:S01]  /*41c0*/  HFMA2.MMA R197, -RZ, RZ, 0, 0 ;  /* 0x00000000ffc57435 */ /* 0x000fe200000001ff */
[----:B------:R0:W-:Y:S04]  /*41d0*/  STG.E.64 [R108.64], R162 ;  /* 0x000000a26c007986 */ /* 0x0001e8000c101b04 */
[----:B------:R-:W3:Y:S01]  /*41e0*/  LDG.E.64 R106, [R106.64] ;  /* 0x000000046a6a7981 */ /* 0x000ee2000c1e1b00 */
[----:B--2---:R-:W-:-:S02]  /*41f0*/  @P3 MOV R201, R110 ;  /* 0x0000006e00c93202 */ /* 0x004fc40000000f00 */
[--C-:B------:R-:W-:Y:S02]  /*4200*/  @P4 SHF.R.U64 R110, R110, 0x10, R111.reuse ;  /* 0x000000106e6e4819 */ /* 0x100fe4000000126f */
[----:B------:R-:W-:Y:S02]  /*4210*/  @P6 MOV R203, R111 ;  /* 0x0000006f00cb6202 */ /* 0x000fe40000000f00 */
[----:B------:R-:W-:Y:S01]  /*4220*/  @P5 SHF.R.U32.HI R111, RZ, 0x10, R111 ;  /* 0x00000010ff6f5819 */ /* 0x000fe2000001166f */
[----:B------:R-:W-:Y:S02]  /*4230*/  @P4 HADD2.F32 R105, -RZ, R110.H0_H0 ;  /* 0x2000006eff694230 */ /* 0x000fe40000004100 */
[----:B------:R-:W-:Y:S02]  /*4240*/  @P6 HADD2.F32 R110, -RZ, R203.H0_H0 ;  /* 0x200000cbff6e6230 */ /* 0x000fe40000004100 */
[----:B------:R-:W-:Y:S01]  /*4250*/  @P5 HADD2.F32 R111, -RZ, R111.H0_H0 ;  /* 0x2000006fff6f5230 */ /* 0x000fe20000004100 */
[----:B------:R-:W-:-:S02]  /*4260*/  @P4 FMUL.FTZ R198, R176, R105 ;  /* 0x00000069b0c64220 */ /* 0x000fc40000410000 */
[----:B------:R-:W-:Y:S02]  /*4270*/  FMUL.FTZ R176, R160, c[0x0][0x1e8] ;  /* 0x00007a00a0b07a20 */ /* 0x000fe40000410000 */
[----:B------:R-:W-:Y:S02]  /*4280*/  @P6 FMUL.FTZ R195, R177, R110 ;  /* 0x0000006eb1c36220 */ /* 0x000fe40000410000 */
[----:B------:R-:W-:Y:S02]  /*4290*/  FMUL.FTZ R177, R194, R159 ;  /* 0x0000009fc2b17220 */ /* 0x000fe40000410000 */
[----:B------:R-:W-:Y:S01]  /*42a0*/  @P5 FMUL.FTZ R200, R204, R111 ;  /* 0x0000006fccc85220 */ /* 0x000fe20000410000 */
[----:B------:R-:W-:Y:S01]  /*42b0*/  LOP3.LUT P5, RZ, R158, 0xff00, RZ, 0xc0, !PT ;  /* 0x0000ff009eff7812 */ /* 0x000fe200078ac0ff */
[----:B------:R-:W-:Y:S01]  /*42c0*/  FMUL.FTZ R105, R97, R176 ;  /* 0x000000b061697220 */ /* 0x000fe20000410000 */
[----:B------:R-:W-:Y:S01]  /*42d0*/  @P3 HADD2.F32 R104, -RZ, R201.H0_H0 ;  /* 0x200000c9ff683230 */ /* 0x000fe20000004100 */
[----:B------:R-:W-:-:S02]  /*42e0*/  FMUL.FTZ R177, R177, c[0x0][0x1e8] ;  /* 0x00007a00b1b17a20 */ /* 0x000fc40000410000 */
[----:B------:R-:W-:Y:S01]  /*42f0*/  FMUL.FTZ R204, R202, R159 ;  /* 0x0000009fcacc7220 */ /* 0x000fe20000410000 */
[----:B------:R-:W-:Y:S01]  /*4300*/  FSEL R160, R105, RZ, P5 ;  /* 0x000000ff69a07208 */ /* 0x000fe20002800000 */
[----:B------:R-:W-:Y:S01]  /*4310*/  FMUL.FTZ R105, R98, R177 ;  /* 0x000000b162697220 */ /* 0x000fe20000410000 */
[----:B------:R-:W-:Y:S01]  /*4320*/  LOP3.LUT P4, RZ, R158, 0xff0000, RZ, 0xc0, !PT ;  /* 0x00ff00009eff7812 */ /* 0x000fe2000788c0ff */
[----:B------:R-:W-:Y:S01]  /*4330*/  @P3 FMUL.FTZ R197, R199, R104 ;  /* 0x00000068c7c53220 */ /* 0x000fe20000410000 */
[C---:B0-----:R-:W-:Y:S01]  /*4340*/  @P0 IADD3 R108, P6, R175.reuse, c[0x0][0x258], RZ ;  /* 0x00009600af6c0a10 */ /* 0x041fe20007fde0ff */
[----:B------:R-:W-:Y:S01]  /*4350*/  FMUL.FTZ R204, R204, c[0x0][0x1e8] ;  /* 0x00007a00cccc7a20 */ /* 0x000fe20000410000 */
[----:B------:R-:W-:Y:S01]  /*4360*/  IADD3 R104, P3, R175, c[0x0][0x248], RZ ;  /* 0x00009200af687a10 */ /* 0x000fe20007f7e0ff */
[----:B------:R-:W-:Y:S01]  /*4370*/  FMUL.FTZ R175, R166, R159 ;  /* 0x0000009fa6af7220 */ /* 0x000fe20000410000 */
[----:B------:R-:W-:Y:S01]  /*4380*/  @P0 IADD3.X R109, R174, c[0x0][0x25c], RZ, P6, !PT ;  /* 0x00009700ae6d0a10 */ /* 0x000fe200037fe4ff */
[----:B------:R-:W-:Y:S01]  /*4390*/  FMUL.FTZ R111, R99, R204 ;  /* 0x000000cc636f7220 */ /* 0x000fe20000410000 */
[----:B------:R-:W-:-:S02]  /*43a0*/  FSEL R161, R105, RZ, P4 ;  /* 0x000000ff69a17208 */ /* 0x000fc40002000000 */
[----:B------:R-:W-:Y:S02]  /*43b0*/  LOP3.LUT P6, RZ, R158, 0xff000000, RZ, 0xc0, !PT ;  /* 0xff0000009eff7812 */ /* 0x000fe400078cc0ff */
[----:B------:R-:W-:Y:S02]  /*43c0*/  IADD3.X R105, R174, c[0x0][0x24c], RZ, P3, !PT ;  /* 0x00009300ae697a10 */ /* 0x000fe40001ffe4ff */
[----:B------:R-:W-:Y:S01]  /*43d0*/  IADD3 R110, P3, R173, c[0x0][0x170], RZ ;  /* 0x00005c00ad6e7a10 */ /* 0x000fe20007f7e0ff */
[----:B------:R0:W1:Y:S01]  /*43e0*/  F2F.F16.F32 R162, R160 ;  /* 0x000000a000a27304 */ /* 0x0000620000200800 */
[----:B------:R-:W-:Y:S01]  /*43f0*/  FMUL.FTZ R175, R175, c[0x0][0x1e8] ;  /* 0x00007a00afaf7a20 */ /* 0x000fe20000410000 */
[----:B0-----:R-:W-:Y:S02]  /*4400*/  FSEL R160, R111, RZ, P6 ;  /* 0x000000ff6fa07208 */ /* 0x001fe40003000000 */
[----:B------:R-:W-:Y:S02]  /*4410*/  IADD3.X R111, R172, c[0x0][0x174], RZ, P3, !PT ;  /* 0x00005d00ac6f7a10 */ /* 0x000fe40001ffe4ff */
[----:B------:R-:W-:Y:S01]  /*4420*/  LOP3.LUT P3, RZ, R158, 0xff, RZ, 0xc0, !PT ;  /* 0x000000ff9eff7812 */ /* 0x000fe2000786c0ff */
[----:B------:R-:W-:Y:S01]  /*4430*/  FMUL.FTZ R158, R96, R175 ;  /* 0x000000af609e7220 */ /* 0x000fe20000410000 */
[----:B------:R-:W0:Y:S01]  /*4440*/  F2F.F16.F32 R199, R160 ;  /* 0x000000a000c77304 */ /* 0x000e220000200800 */
[----:B------:R-:W-:-:S03]  /*4450*/  @P0 F2FP.PACK_AB R196, RZ, R196 ;  /* 0x000000c4ffc4023e */ /* 0x000fc600000000ff */
[----:B------:R-:W-:Y:S02]  /*4460*/  FSEL R158, R158, RZ, P3 ;  /* 0x000000ff9e9e7208 */ /* 0x000fe40001800000 */
[----:B------:R-:W-:Y:S02]  /*4470*/  @P0 PRMT R188, R196, 0x7610, R188 ;  /* 0x00007610c4bc0816 */ /* 0x000fe400000000bc */
[----:B------:R2:W4:Y:S01]  /*4480*/  F2F.F16.F32 R174, R161 ;  /* 0x000000a100ae7304 */ /* 0x0005220000200800 */
[----:B------:R-:W-:Y:S02]  /*4490*/  @P0 F2FP.PACK_AB R194, RZ, R194 ;  /* 0x000000c2ffc2023e */ /* 0x000fe400000000ff */
[----:B------:R-:W-:-:S05]  /*44a0*/  @P0 F2FP.PACK_AB R202, RZ, R202 ;  /* 0x000000caffca023e */ /* 0x000fca00000000ff */
[----:B------:R-:W4:Y:S01]  /*44b0*/  F2F.F16.F32 R201, R158 ;  /* 0x0000009e00c97304 */ /* 0x000f220000200800 */
[----:B--2---:R-:W-:Y:S02]  /*44c0*/  @P0 LOP3.LUT R161, R188, 0xffff, RZ, 0xc0, !PT ;  /* 0x0000ffffbca10812 */ /* 0x004fe400078ec0ff */
[----:B------:R-:W-:Y:S02]  /*44d0*/  @P0 PRMT R190, R194, 0x7610, R190 ;  /* 0x00007610c2be0816 */ /* 0x000fe400000000be */
[----:B------:R-:W-:Y:S02]  /*44e0*/  @P0 PRMT R191, R202, 0x7610, R191 ;  /* 0x00007610cabf0816 */ /* 0x000fe400000000bf */
[----:B------:R-:W-:Y:S01]  /*44f0*/  @P0 F2FP.PACK_AB R166, RZ, R166 ;  /* 0x000000a6ffa6023e */ /* 0x000fe200000000ff */
[----:B------:R-:W-:Y:S01]  /*4500*/  @P0 IMAD.WIDE.U32 R160, R161, 0x10000, RZ ;  /* 0x00010000a1a00825 */ /* 0x000fe200078e00ff */
[----:B------:R-:W-:Y:S02]  /*4510*/  @P0 PRMT R203, R190, 0x5410, R191 ;  /* 0x00005410becb0816 */ /* 0x000fe400000000bf */
[----:B------:R-:W-:Y:S01]  /*4520*/  @P0 PRMT R189, R166, 0x7610, R189 ;  /* 0x00007610a6bd0816 */ /* 0x000fe200000000bd */
[----:B-1----:R-:W-:Y:S01]  /*4530*/  IMAD.WIDE.U32 R162, R162, 0x10000, RZ ;  /* 0x00010000a2a27825 */ /* 0x002fe200078e00ff */
[----:B0-----:R-:W-:-:S02]  /*4540*/  SHF.L.U32 R199, R199, 0x10, RZ ;  /* 0x00000010c7c77819 */ /* 0x001fc400000006ff */
[----:B------:R-:W-:Y:S02]  /*4550*/  @P0 LOP3.LUT R161, R203, R161, RZ, 0xfc, !PT ;  /* 0x000000a1cba10212 */ /* 0x000fe400078efcff */
[----:B------:R-:W-:Y:S02]  /*4560*/  @P0 LOP3.LUT R160, R160, 0xffff, R189, 0xf8, !PT ;  /* 0x0000ffffa0a00812 */ /* 0x000fe400078ef8bd */
[----:B----4-:R-:W-:Y:S02]  /*4570*/  LOP3.LUT R163, R163, R199, R174, 0xfe, !PT ;  /* 0x000000c7a3a37212 */ /* 0x010fe400078efeae */
[----:B------:R-:W-:Y:S01]  /*4580*/  LOP3.LUT R162, R162, R201, RZ, 0xfc, !PT ;  /* 0x000000c9a2a27212 */ /* 0x000fe200078efcff */
[----:B------:R0:W-:Y:S04]  /*4590*/  @P0 STG.E.64 [R108.64], R160 ;  /* 0x000000a06c000986 */ /* 0x0001e8000c101b04 */
[----:B------:R1:W-:Y:S04]  /*45a0*/  STG.E.64 [R104.64], R162 ;  /* 0x000000a268007986 */ /* 0x0003e8000c101b04 */
[----:B------:R-:W2:Y:S01]  /*45b0*/  LDG.E.64 R110, [R110.64] ;  /* 0x000000046e6e7981 */ /* 0x000ea2000c1e1b00 */
[-C--:B------:R-:W-:Y:S01]  /*45c0*/  FFMA.FTZ R238, R238, R252.reuse, R251 ;  /* 0x000000fceeee7223 */ /* 0x080fe200000100fb */
[----:B------:R-:W-:Y:S01]  /*45d0*/  @P1 SHF.R.U64 R166, R150, 0x10, R151 ;  /* 0x0000001096a61819 */ /* 0x000fe20000001297 */
[----:B------:R-:W-:-:S02]  /*45e0*/  FFMA.FTZ R237, R237, R252, R251 ;  /* 0x000000fceded7223 */ /* 0x000fc400000100fb */
[-CC-:B------:R-:W-:Y:S02]  /*45f0*/  FFMA.FTZ R241, R241, R252.reuse, R251.reuse ;  /* 0x000000fcf1f17223 */ /* 0x180fe400000100fb */
[----:B------:R-:W-:Y:S02]  /*4600*/  FFMA.FTZ R242, R242, R252, R251 ;  /* 0x000000fcf2f27223 */ /* 0x000fe400000100fb */
[----:B------:R-:W-:Y:S01]  /*4610*/  FADD.FTZ R238, R239, -R238 ;  /* 0x800000eeefee7221 */ /* 0x000fe20000010000 */
[----:B0-----:R-:W-:Y:S01]  /*4620*/  @P1 HADD2.F32 R109, -RZ, R166.H0_H0 ;  /* 0x200000a6ff6d1230 */ /* 0x001fe20000004100 */
[----:B------:R-:W-:Y:S02]  /*4630*/  FADD.FTZ R236, R236, -R237 ;  /* 0x800000edecec7221 */ /* 0x000fe40000010000 */
[----:B------:R-:W-:Y:S02]  /*4640*/  FADD.FTZ R240, R240, -R241 ;  /* 0x800000f1f0f07221 */ /* 0x000fe40000010000 */
[----:B------:R-:W-:-:S02]  /*4650*/  FADD.FTZ R242, R243, -R242 ;  /* 0x800000f2f3f27221 */ /* 0x000fc40000010000 */
[C---:B------:R-:W-:Y:S01]  /*4660*/  FMUL.FTZ R238, R171.reuse, R238 ;  /* 0x000000eeabee7220 */ /* 0x040fe20000410000 */
[----:B------:R-:W-:Y:S01]  /*4670*/  @P1 MOV R158, R150 ;  /* 0x00000096009e1202 */ /* 0x000fe20000000f00 */
[C---:B------:R-:W-:Y:S02]  /*4680*/  FMUL.FTZ R236, R171.reuse, R236 ;  /* 0x000000ecabec7220 */ /* 0x040fe40000410000 */
[C---:B------:R-:W-:Y:S02]  /*4690*/  FMUL.FTZ R240, R171.reuse, R240 ;  /* 0x000000f0abf07220 */ /* 0x040fe40000410000 */
[----:B------:R-:W-:Y:S01]  /*46a0*/  FMUL.FTZ R242, R171, R242 ;  /* 0x000000f2abf27220 */ /* 0x000fe20000410000 */
[----:B------:R-:W-:Y:S01]  /*46b0*/  @P1 SHF.R.U32.HI R171, RZ, 0x10, R151 ;  /* 0x00000010ffab1819 */ /* 0x000fe20000011697 */
[----:B------:R-:W-:Y:S01]  /*46c0*/  @P1 FADD.FTZ R238, R238, R109 ;  /* 0x0000006deeee1221 */ /* 0x000fe20000010000 */
[----:B------:R-:W-:Y:S01]  /*46d0*/  @P1 MOV R109, R151 ;  /* 0x00000097006d1202 */ /* 0x000fe20000000f00 */
[----:B-1----:R-:W-:-:S02]  /*46e0*/  @P1 HADD2.F32 R105, -RZ, R158.H0_H0 ;  /* 0x2000009eff691230 */ /* 0x002fc40000004100 */
[----:B------:R-:W-:Y:S02]  /*46f0*/  @P1 HADD2.F32 R171, -RZ, R171.H0_H0 ;  /* 0x200000abffab1230 */ /* 0x000fe40000004100 */
[----:B------:R-:W-:Y:S01]  /*4700*/  @P1 HADD2.F32 R163, -RZ, R109.H0_H0 ;  /* 0x2000006dffa31230 */ /* 0x000fe20000004100 */
[----:B------:R-:W-:Y:S01]  /*4710*/  @P1 FADD.FTZ R236, R236, R105 ;  /* 0x00000069ecec1221 */ /* 0x000fe20000010000 */
[----:B------:R-:W-:Y:S02]  /*4720*/  HFMA2.MMA R105, -RZ, RZ, 0, 0 ;  /* 0x00000000ff697435 */ /* 0x000fe400000001ff */
[----:B------:R-:W-:Y:S01]  /*4730*/  HFMA2.MMA R161, -RZ, RZ, 0, 0 ;  /* 0x00000000ffa17435 */ /* 0x000fe200000001ff */
[----:B------:R-:W-:Y:S02]  /*4740*/  @P1 FADD.FTZ R240, R240, R163 ;  /* 0x000000a3f0f01221 */ /* 0x000fe40000010000 */
[----:B------:R-:W-:Y:S01]  /*4750*/  @P1 FADD.FTZ R242, R242, R171 ;  /* 0x000000abf2f21221 */ /* 0x000fe20000010000 */
[----:B------:R-:W-:-:S02]  /*4760*/  MOV R108, RZ ;  /* 0x000000ff006c7202 */ /* 0x000fc40000000f00 */
[----:B------:R-:W-:Y:S01]  /*4770*/  LOP3.LUT P1, RZ, R149, 0xff, RZ, 0xc0, !PT ;  /* 0x000000ff95ff7812 */ /* 0x000fe2000782c0ff */
        /* <DEDUP_REMOVED lines=20> */
[----:B---3--:R-:W-:Y:S01]  /*48c0*/  @P3 MOV R104, R106 ;  /* 0x0000006a00683202 */ /* 0x008fe20000000f00 */
[--C-:B------:R-:W-:Y:S01]  /*48d0*/  @P4 IMAD.MOV.U32 R158, RZ, RZ, R107.reuse ;  /* 0x000000ffff9e4224 */ /* 0x100fe200078e006b */
[----:B------:R-:W-:-:S03]  /*48e0*/  @P5 SHF.R.U64 R106, R106, 0x10, R107 ;  /* 0x000000106a6a5819 */ /* 0x000fc6000000126b */
[----:B------:R-:W-:Y:S02]  /*48f0*/  @P3 HADD2.F32 R104, -RZ, R104.H0_H0 ;  /* 0x20000068ff683230 */ /* 0x000fe40000004100 */
[----:B------:R-:W-:Y:S02]  /*4900*/  @P5 HADD2.F32 R109, -RZ, R106.H0_H0 ;  /* 0x2000006aff6d5230 */ /* 0x000fe40000004100 */
[----:B------:R-:W-:Y:S01]  /*4910*/  @P4 HADD2.F32 R106, -RZ, R158.H0_H0 ;  /* 0x2000009eff6a4230 */ /* 0x000fe20000004100 */
[----:B------:R-:W-:Y:S01]  /*4920*/  @P3 FMUL.FTZ R105, R175, R104 ;  /* 0x00000068af693220 */ /* 0x000fe20000410000 */
[----:B------:R-:W-:Y:S01]  /*4930*/  @P0 F2FP.PACK_AB R104, RZ, R238 ;  /* 0x000000eeff68023e */ /* 0x000fe200000000ff */
[----:B------:R-:W-:Y:S01]  /*4940*/  @P5 FMUL.FTZ R108, R176, R109 ;  /* 0x0000006db06c5220 */ /* 0x000fe20000410000 */
[----:B------:R-:W-:Y:S01]  /*4950*/  @P0 F2FP.PACK_AB R109, RZ, R242 ;  /* 0x000000f2ff6d023e */ /* 0x000fe200000000ff */
[----:B------:R-:W-:Y:S01]  /*4960*/  @P4 FMUL.FTZ R161, R177, R106 ;  /* 0x0000006ab1a14220 */ /* 0x000fe20000410000 */
[----:B------:R-:W-:Y:S01]  /*4970*/  @P0 F2FP.PACK_AB R106, RZ, R240 ;  /* 0x000000f0ff6a023e */ /* 0x000fe200000000ff */
[----:B------:R-:W-:-:S02]  /*4980*/  FMUL.FTZ R238, R238, R159 ;  /* 0x0000009feeee7220 */ /* 0x000fc40000410000 */
[-C--:B------:R-:W-:Y:S02]  /*4990*/  FMUL.FTZ R240, R240, R159.reuse ;  /* 0x0000009ff0f07220 */ /* 0x080fe40000410000 */
[-C--:B------:R-:W-:Y:S02]  /*49a0*/  FMUL.FTZ R242, R242, R159.reuse ;  /* 0x0000009ff2f27220 */ /* 0x080fe40000410000 */
[----:B------:R-:W-:Y:S01]  /*49b0*/  FMUL.FTZ R159, R236, R159 ;  /* 0x0000009fec9f7220 */ /* 0x000fe20000410000 */
[----:B------:R-:W-:-:S03]  /*49c0*/  @P0 PRMT R188, R104, 0x7610, R188 ;  /* 0x0000761068bc0816 */ /* 0x000fc600000000bc */
[----:B------:R-:W-:Y:S01]  /*49d0*/  FMUL.FTZ R163, R159, c[0x0][0x1e8] ;  /* 0x00007a009fa37a20 */ /* 0x000fe20000410000 */
[C---:B------:R-:W-:Y:S01]  /*49e0*/  LOP3.LUT P3, RZ, R149.reuse, 0xff00, RZ, 0xc0, !PT ;  /* 0x0000ff0095ff7812 */ /* 0x040fe2000786c0ff */
[----:B------:R-:W-:Y:S01]  /*49f0*/  FMUL.FTZ R242, R242, c[0x0][0x1e8] ;  /* 0x00007a00f2f27a20 */ /* 0x000fe20000410000 */
[C---:B------:R-:W-:Y:S01]  /*4a00*/  LOP3.LUT P4, RZ, R149.reuse, 0xff0000, RZ, 0xc0, !PT ;  /* 0x00ff000095ff7812 */ /* 0x040fe2000788c0ff */
[----:B------:R-:W-:Y:S01]  /*4a10*/  FMUL.FTZ R104, R100, R163 ;  /* 0x000000a364687220 */ /* 0x000fe20000410000 */
[----:B------:R-:W-:Y:S02]  /*4a20*/  LOP3.LUT P5, RZ, R149, 0xff000000, RZ, 0xc0, !PT ;  /* 0xff00000095ff7812 */ /* 0x000fe400078ac0ff */
[----:B------:R-:W-:Y:S01]  /*4a30*/  @P6 SHF.R.U32.HI R107, RZ, 0x10, R107 ;  /* 0x00000010ff6b6819 */ /* 0x000fe2000001166b */
[----:B------:R-:W-:Y:S01]  /*4a40*/  FMUL.FTZ R240, R240, c[0x0][0x1e8] ;  /* 0x00007a00f0f07a20 */ /* 0x000fe20000410000 */
[----:B------:R-:W-:Y:S01]  /*4a50*/  @P0 PRMT R190, R106, 0x7610, R190 ;  /* 0x000076106abe0816 */ /* 0x000fe200000000be */
[----:B------:R-:W-:Y:S01]  /*4a60*/  FADD.FTZ R45, R108, R45 ;  /* 0x0000002d6c2d7221 */ /* 0x000fe20000010000 */
[----:B------:R-:W-:Y:S01]  /*4a70*/  FSEL R106, R104, RZ, P1 ;  /* 0x000000ff686a7208 */ /* 0x000fe20000800000 */
[----:B------:R-:W-:Y:S01]  /*4a80*/  HFMA2.MMA R104, -RZ, RZ, 0, 0 ;  /* 0x00000000ff687435 */ /* 0x000fe200000001ff */
[----:B------:R-:W-:Y:S01]  /*4a90*/  FMUL.FTZ R108, R103, R242 ;  /* 0x000000f2676c7220 */ /* 0x000fe20000410000 */
[----:B------:R-:W-:Y:S01]  /*4aa0*/  @P6 HADD2.F32 R107, -RZ, R107.H0_H0 ;  /* 0x2000006bff6b6230 */ /* 0x000fe20000004100 */
[----:B------:R-:W-:-:S02]  /*4ab0*/  FMUL.FTZ R149, R102, R240 ;  /* 0x000000f066957220 */ /* 0x000fc40000410000 */
[----:B------:R-:W-:Y:S01]  /*4ac0*/  FMUL.FTZ R238, R238, c[0x0][0x1e8] ;  /* 0x00007a00eeee7a20 */ /* 0x000fe20000410000 */
[----:B------:R-:W-:Y:S01]  /*4ad0*/  FSEL R158, R108, RZ, P5 ;  /* 0x000000ff6c9e7208 */ /* 0x000fe20002800000 */
[----:B------:R-:W-:Y:S01]  /*4ae0*/  @P6 FMUL.FTZ R104, R204, R107 ;  /* 0x0000006bcc686220 */ /* 0x000fe20000410000 */
[----:B------:R-:W-:Y:S01]  /*4af0*/  @P0 PRMT R191, R109, 0x7610, R191 ;  /* 0x000076106dbf0816 */ /* 0x000fe200000000bf */
[----:B------:R-:W-:Y:S01]  /*4b00*/  FMUL.FTZ R109, R101, R238 ;  /* 0x000000ee656d7220 */ /* 0x000fe20000410000 */
[----:B------:R-:W-:Y:S01]  /*4b10*/  FSEL R107, R149, RZ, P4 ;  /* 0x000000ff956b7208 */ /* 0x000fe20002000000 */
[----:B------:R-:W0:Y:S01]  /*4b20*/  F2F.F16.F32 R165, R106 ;  /* 0x0000006a00a57304 */ /* 0x000e220000200800 */
[----:B------:R-:W-:Y:S01]  /*4b30*/  FADD.FTZ R46, R105, R46 ;  /* 0x0000002e692e7221 */ /* 0x000fe20000010000 */
[----:B------:R-:W-:Y:S01]  /*4b40*/  HFMA2.MMA R105, -RZ, RZ, 0, 0 ;  /* 0x00000000ff697435 */ /* 0x000fe200000001ff */
[----:B------:R-:W-:Y:S01]  /*4b50*/  FSEL R109, R109, RZ, P3 ;  /* 0x000000ff6d6d7208 */ /* 0x000fe20001800000 */
[----:B------:R-:W-:-:S04]  /*4b60*/  FADD.FTZ R112, R161, R112 ;  /* 0x00000070a1707221 */ /* 0x000fc80000010000 */
[----:B------:R-:W1:Y:S01]  /*4b70*/  F2F.F16.F32 R158, R158 ;  /* 0x0000009e009e7304 */ /* 0x000e620000200800 */
[----:B------:R-:W-:-:S07]  /*4b80*/  @P0 F2FP.PACK_AB R236, RZ, R236 ;  /* 0x000000ecffec023e */ /* 0x000fce00000000ff */
[----:B------:R-:W3:Y:S01]  /*4b90*/  F2F.F16.F32 R161, R107 ;  /* 0x0000006b00a17304 */ /* 0x000ee20000200800 */
[----:B------:R-:W-:-:S07]  /*4ba0*/  @P0 PRMT R189, R236, 0x7610, R189 ;  /* 0x00007610ecbd0816 */ /* 0x000fce00000000bd */
[----:B------:R4:W0:Y:S01]  /*4bb0*/  F2F.F16.F32 R160, R109 ;  /* 0x0000006d00a07304 */ /* 0x0008220000200800 */
[----:B------:R-:W-:Y:S01]  /*4bc0*/  FADD.FTZ R47, R104, R47 ;  /* 0x0000002f682f7221 */ /* 0x000fe20000010000 */
[----:B----4-:R-:W-:Y:S01]  /*4bd0*/  CS2R R108, SRZ ;  /* 0x00000000006c7805 */ /* 0x010fe2000001ff00 */
[--C-:B--2---:R-:W-:Y:S02]  /*4be0*/  @P3 SHF.R.U64 R159, R110, 0x10, R111.reuse ;  /* 0x000000106e9f3819 */ /* 0x104fe4000000126f */
[----:B------:R-:W-:Y:S02]  /*4bf0*/  @P4 MOV R149, R111 ;  /* 0x0000006f00954202 */ /* 0x000fe40000000f00 */
[----:B------:R-:W-:Y:S02]  /*4c00*/  @P1 MOV R106, R110 ;  /* 0x0000006e006a1202 */ /* 0x000fe40000000f00 */
[----:B------:R-:W-:Y:S01]  /*4c10*/  @P5 SHF.R.U32.HI R111, RZ, 0x10, R111 ;  /* 0x00000010ff6f5819 */ /* 0x000fe2000001166f */
[----:B------:R-:W-:-:S02]  /*4c20*/  @P3 HADD2.F32 R107, -RZ, R159.H0_H0 ;  /* 0x2000009fff6b3230 */ /* 0x000fc40000004100 */
[----:B------:R-:W-:Y:S02]  /*4c30*/  @P1 HADD2.F32 R106, -RZ, R106.H0_H0 ;  /* 0x2000006aff6a1230 */ /* 0x000fe40000004100 */
[----:B------:R-:W-:Y:S02]  /*4c40*/  @P4 HADD2.F32 R149, -RZ, R149.H0_H0 ;  /* 0x20000095ff954230 */ /* 0x000fe40000004100 */
[----:B------:R-:W-:Y:S01]  /*4c50*/  @P5 HADD2.F32 R111, -RZ, R111.H0_H0 ;  /* 0x2000006fff6f5230 */ /* 0x000fe20000004100 */
[----:B------:R-:W-:Y:S01]  /*4c60*/  MOV R110, RZ ;  /* 0x000000ff006e7202 */ /* 0x000fe20000000f00 */
[----:B------:R-:W-:Y:S02]  /*4c70*/  @P1 FMUL.FTZ R105, R163, R106 ;  /* 0x0000006aa3691220 */ /* 0x000fe40000410000 */
[----:B------:R-:W-:Y:S02]  /*4c80*/  @P3 FMUL.FTZ R108, R238, R107 ;  /* 0x0000006bee6c3220 */ /* 0x000fe40000410000 */
[----:B------:R-:W-:-:S02]  /*4c90*/  @P4 FMUL.FTZ R109, R240, R149 ;  /* 0x00000095f06d4220 */ /* 0x000fc40000410000 */
[----:B------:R-:W-:Y:S02]  /*4ca0*/  @P5 FMUL.FTZ R110, R242, R111 ;  /* 0x0000006ff26e5220 */ /* 0x000fe40000410000 */
[----:B------:R-:W-:Y:S02]  /*4cb0*/  FADD.FTZ R114, R105, R114 ;  /* 0x0000007269727221 */ /* 0x000fe40000010000 */
[----:B------:R-:W-:Y:S02]  /*4cc0*/  FADD.FTZ R113, R108, R113 ;  /* 0x000000716c717221 */ /* 0x000fe40000010000 */
[----:B------:R-:W-:Y:S02]  /*4cd0*/  FADD.FTZ R116, R109, R116 ;  /* 0x000000746d747221 */ /* 0x000fe40000010000 */
[----:B------:R-:W-:Y:S01]  /*4ce0*/  FADD.FTZ R115, R110, R115 ;  /* 0x000000736e737221 */ /* 0x000fe20000010000 */
[----:B------:R-:W-:Y:S05]  /*4cf0*/  @!P0 BRA `(.L_x_8034) ;  /* 0x0000008000008947 */ /* 0x000fea0003800000 */
[----:B01-3--:R-:W-:Y:S02]  /*4d00*/  LOP3.LUT R104, R188, 0xffff, RZ, 0xc0, !PT ;  /* 0x0000ffffbc687812 */ /* 0x00bfe400078ec0ff */
[----:B------:R-:W-:-:S02]  /*4d10*/  IADD3 R106, P0, R173, c[0x0][0x258], RZ ;  /* 0x00009600ad6a7a10 */ /* 0x000fc40007f1e0ff */
[----:B------:R-:W-:Y:S01]  /*4d20*/  PRMT R109, R190, 0x5410, R191 ;  /* 0x00005410be6d7816 */ /* 0x000fe200000000bf */
[----:B------:R-:W-:Y:S01]  /*4d30*/  IMAD.WIDE.U32 R104, R104, 0x10000, RZ ;  /* 0x0001000068687825 */ /* 0x000fe200078e00ff */
[----:B------:R-:W-:-:S04]  /*4d40*/  IADD3.X R107, R172, c[0x0][0x25c], RZ, P0, !PT ;  /* 0x00009700ac6b7a10 */ /* 0x000fc800007fe4ff */
[----:B------:R-:W-:Y:S02]  /*4d50*/  LOP3.LUT R105, R109, R105, RZ, 0xfc, !PT ;  /* 0x000000696d697212 */ /* 0x000fe400078efcff */
[----:B------:R-:W-:-:S05]  /*4d60*/  LOP3.LUT R104, R104, 0xffff, R189, 0xf8, !PT ;  /* 0x0000ffff68687812 */ /* 0x000fca00078ef8bd */
[----:B------:R0:W-:Y:S02]  /*4d70*/  STG.E.64 [R106.64], R104 ;  /* 0x000000686a007986 */ /* 0x0001e4000c101b04 */
.L_x_8034:
[----:B01-3--:R-:W-:Y:S01]  /*4d80*/  IMAD.WIDE.U32 R104, R160, 0x10000, RZ ;  /* 0x00010000a0687825 */ /* 0x00bfe200078e00ff */
        /* <DEDUP_REMOVED lines=11> */
.L_x_8035:
        /* <DEDUP_REMOVED lines=62> */
.L_x_8031:
        /* <DEDUP_REMOVED lines=31> */
.L_x_8032:
[----:B------:R-:W-:Y:S01]  /*5410*/  HFMA2.MMA R109, -RZ, RZ, 0, 9.5367431640625e-07 ;  /* 0x00000010ff6d7435 */ /* 0x000fe200000001ff */
[----:B------:R-:W-:-:S02]  /*5420*/  MOV R110, R111 ;  /* 0x0000006f006e7202 */ /* 0x000fc40000000f00 */
[----:B------:R-:W-:Y:S02]  /*5430*/  MOV R108, 0x1f ;  /* 0x0000001f006c7802 */ /* 0x000fe40000000f00 */
[----:B------:R-:W-:Y:S02]  /*5440*/  MOV R107, 0xffffffff ;  /* 0xffffffff006b7802 */ /* 0x000fe40000000f00 */
[----:B------:R-:W-:Y:S02]  /*5450*/  MOV R104, 0x5470 ;  /* 0x0000547000687802 */ /* 0x000fe40000000f00 */
[----:B-----5:R-:W-:Y:S05]  /*5460*/  CALL.REL.NOINC `($__internal_115_$__cuda_sm70_shflsync_down_p) ;  /* 0x0000046000007944 */ /* 0x020fea0003c00000 */
[----:B-1----:R-:W-:Y:S01]  /*5470*/  MOV R160, R107 ;  /* 0x0000006b00a07202 */ /* 0x002fe20000000f00 */
[----:B0-----:R-:W-:Y:S05]  /*5480*/  BRA `(.L_x_8037) ;  /* 0xffffccd000007947 */ /* 0x001fea000383ffff */
.L_x_8033:
[----:B------:R-:W-:Y:S01]  /*5490*/  HFMA2.MMA R109, -RZ, RZ, 0, 9.5367431640625e-07 ;  /* 0x00000010ff6d7435 */ /* 0x000fe200000001ff */
[----:B------:R-:W-:Y:S01]  /*54a0*/  MOV R110, R106 ;  /* 0x0000006a006e7202 */ /* 0x000fe20000000f00 */
[----:B------:R-:W-:Y:S01]  /*54b0*/  IMAD.MOV.U32 R108, RZ, RZ, 0x1f ;  /* 0x0000001fff6c7424 */ /* 0x000fe200078e00ff */
[----:B------:R-:W-:Y:S02]  /*54c0*/  MOV R107, 0xffffffff ;  /* 0xffffffff006b7802 */ /* 0x000fe40000000f00 */
[----:B------:R-:W-:-:S02]  /*54d0*/  MOV R104, 0x54f0 ;  /* 0x000054f000687802 */ /* 0x000fc40000000f00 */
[----:B01---5:R-:W-:Y:S05]  /*54e0*/  CALL.REL.NOINC `($__internal_115_$__cuda_sm70_shflsync_down_p) ;  /* 0x000003e000007944 */ /* 0x023fea0003c00000 */
[----:B------:R-:W-:Y:S01]  /*54f0*/  FADD.FTZ R111, R111, R160 ;  /* 0x000000a06f6f7221 */ /* 0x000fe20000010000 */
[----:B0-----:R-:W-:Y:S01]  /*5500*/  HFMA2.MMA R109, -RZ, RZ, 0, 4.76837158203125e-07 ;  /* 0x00000008ff6d7435 */ /* 0x001fe200000001ff */
[----:B-1----:R-:W-:Y:S01]  /*5510*/  FADD.FTZ R106, R106, R107 ;  /* 0x0000006b6a6a7221 */ /* 0x002fe20000010000 */
[----:B------:R-:W-:-:S02]  /*5520*/  MOV R108, 0x1f ;  /* 0x0000001f006c7802 */ /* 0x000fc40000000f00 */
[----:B------:R-:W-:Y:S02]  /*5530*/  MOV R107, 0xffffffff ;  /* 0xffffffff006b7802 */ /* 0x000fe40000000f00 */
[----:B------:R-:W-:Y:S02]  /*5540*/  MOV R110, R111 ;  /* 0x0000006f006e7202 */ /* 0x000fe40000000f00 */
[----:B------:R-:W-:Y:S02]  /*5550*/  MOV R104, 0x5570 ;  /* 0x0000557000687802 */ /* 0x000fe40000000f00 */
[----:B------:R-:W-:Y:S05]  /*5560*/  CALL.REL.NOINC `($__internal_115_$__cuda_sm70_shflsync_down_p) ;  /* 0x0000036000007944 */ /* 0x000fea0003c00000 */
[----:B0-----:R-:W-:Y:S01]  /*5570*/  HFMA2.MMA R109, -RZ, RZ, 0, 4.76837158203125e-07 ;  /* 0x00000008ff6d7435 */ /* 0x001fe200000001ff */
[----:B-1----:R-:W-:Y:S01]  /*5580*/  MOV R160, R107 ;  /* 0x0000006b00a07202 */ /* 0x002fe20000000f00 */
[----:B------:R-:W-:Y:S01]  /*5590*/  IMAD.MOV.U32 R107, RZ, RZ, -0x1 ;  /* 0xffffffffff6b7424 */ /* 0x000fe200078e00ff */
[----:B------:R-:W-:Y:S02]  /*55a0*/  MOV R110, R106 ;  /* 0x0000006a006e7202 */ /* 0x000fe40000000f00 */
[----:B------:R-:W-:Y:S02]  /*55b0*/  MOV R108, 0x1f ;  /* 0x0000001f006c7802 */ /* 0x000fe40000000f00 */
[----:B------:R-:W-:-:S02]  /*55c0*/  MOV R104, 0x55e0 ;  /* 0x000055e000687802 */ /* 0x000fc40000000f00 */
[----:B------:R-:W-:Y:S05]  /*55d0*/  CALL.REL.NOINC `($__internal_115_$__cuda_sm70_shflsync_down_p) ;  /* 0x000002f000007944 */ /* 0x000fea0003c00000 */
[----:B------:R-:W-:Y:S01]  /*55e0*/  FADD.FTZ R111, R160, R111 ;  /* 0x0000006fa06f7221 */ /* 0x000fe20000010000 */
[----:B0-----:R-:W-:Y:S01]  /*55f0*/  HFMA2.MMA R109, -RZ, RZ, 0, 2.384185791015625e-07 ;  /* 0x00000004ff6d7435 */ /* 0x001fe200000001ff */
[----:B-1----:R-:W-:Y:S01]  /*5600*/  FADD.FTZ R106, R106, R107 ;  /* 0x0000006b6a6a7221 */ /* 0x002fe20000010000 */
[----:B------:R-:W-:-:S02]  /*5610*/  MOV R108, 0x1f ;  /* 0x0000001f006c7802 */ /* 0x000fc40000000f00 */
[----:B------:R-:W-:Y:S02]  /*5620*/  MOV R107, 0xffffffff ;  /* 0xffffffff006b7802 */ /* 0x000fe40000000f00 */
[----:B------:R-:W-:Y:S02]  /*5630*/  MOV R110, R111 ;  /* 0x0000006f006e7202 */ /* 0x000fe40000000f00 */
[----:B------:R-:W-:Y:S02]  /*5640*/  MOV R104, 0x5660 ;  /* 0x0000566000687802 */ /* 0x000fe40000000f00 */
[----:B------:R-:W-:Y:S05]  /*5650*/  CALL.REL.NOINC `($__internal_115_$__cuda_sm70_shflsync_down_p) ;  /* 0x0000027000007944 */ /* 0x000fea0003c00000 */
[----:B0-----:R-:W-:Y:S01]  /*5660*/  HFMA2.MMA R109, -RZ, RZ, 0, 2.384185791015625e-07 ;  /* 0x00000004ff6d7435 */ /* 0x001fe200000001ff */
[----:B-1----:R-:W-:Y:S02]  /*5670*/  MOV R160, R107 ;  /* 0x0000006b00a07202 */ /* 0x002fe40000000f00 */
[----:B------:R-:W-:Y:S02]  /*5680*/  MOV R110, R106 ;  /* 0x0000006a006e7202 */ /* 0x000fe40000000f00 */
[----:B------:R-:W-:Y:S02]  /*5690*/  MOV R108, 0x1f ;  /* 0x0000001f006c7802 */ /* 0x000fe40000000f00 */
[----:B------:R-:W-:-:S02]  /*56a0*/  MOV R107, 0xffffffff ;  /* 0xffffffff006b7802 */ /* 0x000fc40000000f00 */
[----:B------:R-:W-:Y:S02]  /*56b0*/  MOV R104, 0x56d0 ;  /* 0x000056d000687802 */ /* 0x000fe40000000f00 */
[----:B------:R-:W-:Y:S05]  /*56c0*/  CALL.REL.NOINC `($__internal_115_$__cuda_sm70_shflsync_down_p) ;  /* 0x0000020000007944 */ /* 0x000fea0003c00000 */
[----:B------:R-:W-:Y:S01]  /*56d0*/  FADD.FTZ R111, R160, R111 ;  /* 0x0000006fa06f7221 */ /* 0x000fe20000010000 */
[----:B0-----:R-:W-:Y:S01]  /*56e0*/  HFMA2.MMA R108, -RZ, RZ, 0, 1.847743988037109375e-06 ;  /* 0x0000001fff6c7435 */ /* 0x001fe200000001ff */
[----:B-1----:R-:W-:Y:S01]  /*56f0*/  FADD.FTZ R106, R106, R107 ;  /* 0x0000006b6a6a7221 */ /* 0x002fe20000010000 */
[----:B------:R-:W-:Y:S01]  /*5700*/  MOV R107, 0xffffffff ;  /* 0xffffffff006b7802 */ /* 0x000fe20000000f00 */
[----:B------:R-:W-:Y:S01]  /*5710*/  IMAD.MOV.U32 R109, RZ, RZ, 0x2 ;  /* 0x00000002ff6d7424 */ /* 0x000fe200078e00ff */
[----:B------:R-:W-:Y:S02]  /*5720*/  MOV R110, R111 ;  /* 0x0000006f006e7202 */ /* 0x000fe40000000f00 */
[----:B------:R-:W-:Y:S02]  /*5730*/  MOV R104, 0x5750 ;  /* 0x0000575000687802 */ /* 0x000fe40000000f00 */
[----:B------:R-:W-:Y:S05]  /*5740*/  CALL.REL.NOINC `($__internal_115_$__cuda_sm70_shflsync_down_p) ;  /* 0x0000018000007944 */ /* 0x000fea0003c00000 */
[----:B0-----:R-:W-:Y:S01]  /*5750*/  HFMA2.MMA R109, -RZ, RZ, 0, 1.1920928955078125e-07 ;  /* 0x00000002ff6d7435 */ /* 0x001fe200000001ff */
[----:B-1----:R-:W-:Y:S02]  /*5760*/  MOV R160, R107 ;  /* 0x0000006b00a07202 */ /* 0x002fe40000000f00 */
[----:B------:R-:W-:-:S02]  /*5770*/  MOV R110, R106 ;  /* 0x0000006a006e7202 */ /* 0x000fc40000000f00 */
[----:B------:R-:W-:Y:S02]  /*5780*/  MOV R108, 0x1f ;  /* 0x0000001f006c7802 */ /* 0x000fe40000000f00 */
[----:B------:R-:W-:Y:S02]  /*5790*/  MOV R107, 0xffffffff ;  /* 0xffffffff006b7802 */ /* 0x000fe40000000f00 */
[----:B------:R-:W-:Y:S02]  /*57a0*/  MOV R104, 0x57c0 ;  /* 0x000057c000687802 */ /* 0x000fe40000000f00 */
[----:B------:R-:W-:Y:S05]  /*57b0*/  CALL.REL.NOINC `($__internal_115_$__cuda_sm70_shflsync_down_p) ;  /* 0x0000011000007944 */ /* 0x000fea0003c00000 */
[----:B------:R-:W-:Y:S01]  /*57c0*/  FADD.FTZ R160, R160, R111 ;  /* 0x0000006fa0a07221 */ /* 0x000fe20000010000 */
[----:B0-----:R-:W-:Y:S01]  /*57d0*/  HFMA2.MMA R109, -RZ, RZ, 0, 5.9604644775390625e-08 ;  /* 0x00000001ff6d7435 */ /* 0x001fe200000001ff */
[----:B-1----:R-:W-:Y:S01]  /*57e0*/  FADD.FTZ R106, R106, R107 ;  /* 0x0000006b6a6a7221 */ /* 0x002fe20000010000 */
[----:B------:R-:W-:Y:S01]  /*57f0*/  MOV R107, 0xffffffff ;  /* 0xffffffff006b7802 */ /* 0x000fe20000000f00 */
[----:B------:R-:W-:Y:S01]  /*5800*/  IMAD.MOV.U32 R108, RZ, RZ, 0x1f ;  /* 0x0000001fff6c7424 */ /* 0x000fe200078e00ff */
[----:B------:R-:W-:Y:S02]  /*5810*/  MOV R110, R160 ;  /* 0x000000a0006e7202 */ /* 0x000fe40000000f00 */
[----:B------:R-:W-:-:S02]  /*5820*/  MOV R104, 0x5840 ;  /* 0x0000584000687802 */ /* 0x000fc40000000f00 */
[----:B------:R-:W-:Y:S05]  /*5830*/  CALL.REL.NOINC `($__internal_115_$__cuda_sm70_shflsync_down_p) ;  /* 0x0000009000007944 */ /* 0x000fea0003c00000 */
[----:B0-----:R-:W-:Y:S01]  /*5840*/  HFMA2.MMA R109, -RZ, RZ, 0, 5.9604644775390625e-08 ;  /* 0x00000001ff6d7435 */ /* 0x001fe200000001ff */
[----:B-1----:R-:W-:-:S02]  /*5850*/  MOV R111, R107 ;  /* 0x0000006b006f7202 */ /* 0x002fc40000000f00 */
[----:B------:R-:W-:Y:S02]  /*5860*/  MOV R110, R106 ;  /* 0x0000006a006e7202 */ /* 0x000fe40000000f00 */
[----:B------:R-:W-:Y:S02]  /*5870*/  MOV R108, 0x1f ;  /* 0x0000001f006c7802 */ /* 0x000fe40000000f00 */
[----:B------:R-:W-:Y:S02]  /*5880*/  MOV R107, 0xffffffff ;  /* 0xffffffff006b7802 */ /* 0x000fe40000000f00 */
[----:B------:R-:W-:Y:S02]  /*5890*/  MOV R104, 0x58b0 ;  /* 0x000058b000687802 */ /* 0x000fe40000000f00 */
[----:B------:R-:W-:Y:S05]  /*58a0*/  CALL.REL.NOINC `($__internal_115_$__cuda_sm70_shflsync_down_p) ;  /* 0x0000002000007944 */ /* 0x000fea0003c00000 */
[----:B-1----:R-:W-:Y:S01]  /*58b0*/  MOV R161, R107 ;  /* 0x0000006b00a17202 */ /* 0x002fe20000000f00 */
[----:B0-----:R-:W-:Y:S05]  /*58c0*/  BRA `(.L_x_8038) ;  /* 0xffffc9b000007947 */ /* 0x001fea000383ffff */
        .weak           $__internal_115_$__cuda_sm70_shflsync_down_p
        .type           $__internal_115_$__cuda_sm70_shflsync_down_p,@function
        .size           $__internal_115_$__cuda_sm70_shflsync_down_p,(.L_x_12991 - $__internal_115_$__cuda_sm70_shflsync_down_p)
$__internal_115_$__cuda_sm70_shflsync_down_p:
[----:B------:R-:W-:Y:S01]  /*58d0*/  HFMA2.MMA R105, -RZ, RZ, 0, 0 ;  /* 0x00000000ff697435 */ /* 0x000fe200000001ff */
[----:B------:R-:W-:Y:S04]  /*58e0*/  WARPSYNC R107 ;  /* 0x0000006b00007348 */ /* 0x000fe80003800000 */
[----:B------:R0:W1:Y:S01]  /*58f0*/  SHFL.DOWN PT, R107, R110, R109, R108 ;  /* 0x0800006d6e6b7389 */ /* 0x00006200000e006c */
[----:B------:R-:W-:Y:S05]  /*5900*/  RET.REL.NODEC R104 `(_ZN10layer_norm13ln_bwd_kernelINS_13Kernel_traitsIf6__halfS2_S2_fjLj7168ELj1ELj1ELj8ELj8ENS_18Kernel_traits_baseILj7168EfS2_S2_S2_fjLj256EEEEELb1ELb1ELb0ELb1EEEvNS_9BwdParamsE) ;  /* 0xffffa6f068007950 */ /* 0x000fea0003c3ffff */
.L_x_8039:
        /* <DEDUP_REMOVED lines=15> */
.L_x_12991:


//--------------------- .text._ZN10layer_norm22ln_bwd_finalize_kernelINS_22Kernel_traits_finalizeILj7168Ef6__halfS2_S2_fjLb1ELj1024ELj4ENS_18Kernel_traits_baseILj7168EfS2_S2_S2_fjLj1024EEEEELb1ELb0EEEvNS_9BwdParamsE --------------------------
	.section	.text._ZN10layer_norm22ln_bwd_finalize_kernelINS_22Kernel_traits_finalizeILj7168Ef6__halfS2_S2_fjLb1ELj1024ELj4ENS_18Kernel_traits_baseILj7168EfS2_S2_S2_fjLj1024EEEEELb1ELb0EEEvNS_9BwdParamsE,"ax",@progbits
	.sectioninfo	@"SHI_REGISTERS=32"
	.align	128
        .global         _ZN10layer_norm22ln_bwd_finalize_kernelINS_22Kernel_traits_finalizeILj7168Ef6__halfS2_S2_fjLb1ELj1024ELj4ENS_18Kernel_traits_baseILj7168EfS2_S2_S2_fjLj1024EEEEELb1ELb0EEEvNS_9BwdParamsE
        .type           _ZN10layer_norm22ln_bwd_finalize_kernelINS_22Kernel_traits_finalizeILj7168Ef6__halfS2_S2_fjLb1ELj1024ELj4ENS_18Kernel_traits_baseILj7168EfS2_S2_S2_fjLj1024EEEEELb1ELb0EEEvNS_9BwdParamsE,@function
        .size           _ZN10layer_norm22ln_bwd_finalize_kernelINS_22Kernel_traits_finalizeILj7168Ef6__halfS2_S2_fjLb1ELj1024ELj4ENS_18Kernel_traits_baseILj7168EfS2_S2_S2_fjLj1024EEEEELb1ELb0EEEvNS_9BwdParamsE,(.L_x_12992 - _ZN10layer_norm22ln_bwd_finalize_kernelINS_22Kernel_traits_finalizeILj7168Ef6__halfS2_S2_fjLb1ELj1024ELj4ENS_18Kernel_traits_baseILj7168EfS2_S2_S2_fjLj1024EEEEELb1ELb0EEEvNS_9BwdParamsE)
        .other          _ZN10layer_norm22ln_bwd_finalize_kernelINS_22Kernel_traits_finalizeILj7168Ef6__halfS2_S2_fjLb1ELj1024ELj4ENS_18Kernel_traits_baseILj7168EfS2_S2_S2_fjLj1024EEEEELb1ELb0EEEvNS_9BwdParamsE,@"STO_CUDA_ENTRY STV_DEFAULT"
_ZN10layer_norm22ln_bwd_finalize_kernelINS_22Kernel_traits_finalizeILj7168Ef6__halfS2_S2_fjLb1ELj1024ELj4ENS_18Kernel_traits_baseILj7168EfS2_S2_S2_fjLj1024EEEEELb1ELb0EEEvNS_9BwdParamsE:
.text._ZN10layer_norm22ln_bwd_finalize_kernelINS_22Kernel_traits_finalizeILj7168Ef6__halfS2_S2_fjLb1ELj1024ELj4ENS_18Kernel_traits_baseILj7168EfS2_S2_S2_fjLj1024EEEEELb1ELb0EEEvNS_9BwdParamsE:
        /* <DEDUP_REMOVED lines=19> */
.L_x_8053:
        /* <DEDUP_REMOVED lines=33> */
.L_x_8044:
        /* <DEDUP_REMOVED lines=47> */
.L_x_8043:
[----:B------:R-:W-:Y:S05]  /*0630*/  BSYNC B1 ;  /* 0x0000000000017941 */ /* 0x000fea0003800000 */
.L_x_8042:
        /* <DEDUP_REMOVED lines=29> */
.L_x_8046:
[----:B------:R-:W-:Y:S05]  /*0810*/  BSYNC B1 ;  /* 0x0000000000017941 */ /* 0x000fea0003800000 */
.L_x_8045:
        /* <DEDUP_REMOVED lines=14> */
.L_x_8047:
[----:B------:R-:W-:Y:S05]  /*0900*/  BSYNC B1 ;  /* 0x0000000000017941 */ /* 0x000fea0003800000 */
.L_x_8041:
[----:B------:R-:W-:Y:S05]  /*0910*/  BSYNC B0 ;  /* 0x0000000000007941 */ /* 0x000fea0003800000 */
.L_x_8040:
        /* <DEDUP_REMOVED lines=12> */
.L_x_8054:
        /* <DEDUP_REMOVED lines=27> */
.L_x_8055:
        /* <DEDUP_REMOVED lines=9> */
.L_x_8048:
        /* <DEDUP_REMOVED lines=18> */
.L_x_8052:
[----:B------:R-:W-:Y:S05]  /*0d40*/  BSYNC B0 ;  /* 0x0000000000007941 */ /* 0x000fea0003800000 */
.L_x_8051:
[C---:B------:R-:W-:Y:S02]  /*0d50*/  ISETP.GT.U32.AND P1, PT, R4.reuse, -0x1c01, PT ;  /* 0xffffe3ff0400780c */ /* 0x040fe40003f24070 */
[----:B------:R-:W-:-:S02]  /*0d60*/  IADD3 R4, R4, 0x1c00, RZ ;  /* 0x00001c0004047810 */ /* 0x000fc40007ffe0ff */
[----:B------:R-:W-:-:S09]  /*0d70*/  IADD3 R5, R5, 0xe00, RZ ;  /* 0x00000e0005057810 */ /* 0x000fd20007ffe0ff */
[----:B01----:R-:W-:Y:S05]  /*0d80*/  @P1 BRA `(.L_x_8053) ;  /* 0xfffff3a000001947 */ /* 0x003fea000383ffff */
[----:B------:R-:W-:Y:S05]  /*0d90*/  EXIT ;  /* 0x000000000000794d */ /* 0x000fea0003800000 */
.L_x_8049:
[----:B------:R-:W-:Y:S01]  /*0da0*/  HFMA2.MMA R17, -RZ, RZ, 0, 5.9604644775390625e-08 ;  /* 0x00000001ff117435 */ /* 0x000fe200000001ff */
[----:B---3--:R-:W-:Y:S01]  /*0db0*/  MOV R18, R10 ;  /* 0x0000000a00127202 */ /* 0x008fe20000000f00 */
[----:B------:R-:W-:Y:S01]  /*0dc0*/  IMAD.MOV.U32 R14, RZ, RZ, 0x1f ;  /* 0x0000001fff0e7424 */ /* 0x000fe200078e00ff */
[----:B------:R-:W-:Y:S02]  /*0dd0*/  MOV R19, 0xffffffff ;  /* 0xffffffff00137802 */ /* 0x000fe40000000f00 */
[----:B------:R-:W-:Y:S02]  /*0de0*/  MOV R8, 0xe00 ;  /* 0x00000e0000087802 */ /* 0x000fe40000000f00 */
[----:B012---:R-:W-:Y:S05]  /*0df0*/  CALL.REL.NOINC `($__internal_116_$__cuda_sm70_shflsync_bfly_p) ;  /* 0x0000059000007944 */ /* 0x007fea0003c00000 */
[----:B01----:R-:W-:Y:S05]  /*0e00*/  BRA `(.L_x_8054) ;  /* 0xfffffbd000007947 */ /* 0x003fea000383ffff */
.L_x_8050:
[----:B------:R-:W-:Y:S01]  /*0e10*/  HFMA2.MMA R17, -RZ, RZ, 0, 1.1920928955078125e-07 ;  /* 0x00000002ff117435 */ /* 0x000fe200000001ff */
[----:B------:R-:W-:Y:S01]  /*0e20*/  IMAD.MOV.U32 R14, RZ, RZ, 0x1f ;  /* 0x0000001fff0e7424 */ /* 0x000fe200078e00ff */
[----:B------:R-:W-:Y:S02]  /*0e30*/  MOV R19, 0xffffffff ;  /* 0xffffffff00137802 */ /* 0x000fe40000000f00 */
[----:B------:R-:W-:Y:S02]  /*0e40*/  MOV R8, 0xe60 ;  /* 0x00000e6000087802 */ /* 0x000fe40000000f00 */
[----:B0123--:R-:W-:Y:S05]  /*0e50*/  CALL.REL.NOINC `($__internal_116_$__cuda_sm70_shflsync_bfly_p) ;  /* 0x0000053000007944 */ /* 0x00ffea0003c00000 */
[----:B0-----:R-:W-:Y:S01]  /*0e60*/  HFMA2.MMA R17, -RZ, RZ, 0, 2.384185791015625e-07 ;  /* 0x00000004ff117435 */ /* 0x001fe200000001ff */
[----:B-1----:R-:W-:Y:S01]  /*0e70*/  FADD.FTZ R18, R18, R14 ;  /* 0x0000000e12127221 */ /* 0x002fe20000010000 */
[----:B------:R-:W-:Y:S01]  /*0e80*/  MOV R19, 0xffffffff ;  /* 0xffffffff00137802 */ /* 0x000fe20000000f00 */
[----:B------:R-:W-:Y:S01]  /*0e90*/  IMAD.MOV.U32 R14, RZ, RZ, 0x1f ;  /* 0x0000001fff0e7424 */ /* 0x000fe200078e00ff */
[----:B------:R-:W-:-:S02]  /*0ea0*/  MOV R8, 0xec0 ;  /* 0x00000ec000087802 */ /* 0x000fc40000000f00 */
[----:B------:R-:W-:Y:S05]  /*0eb0*/  CALL.REL.NOINC `($__internal_116_$__cuda_sm70_shflsync_bfly_p) ;  /* 0x000004d000007944 */ /* 0x000fea0003c00000 */
[----:B0-----:R-:W-:Y:S01]  /*0ec0*/  HFMA2.MMA R17, -RZ, RZ, 0, 4.76837158203125e-07 ;  /* 0x00000008ff117435 */ /* 0x001fe200000001ff */
[----:B-1----:R-:W-:Y:S01]  /*0ed0*/  FADD.FTZ R18, R18, R14 ;  /* 0x0000000e12127221 */ /* 0x002fe20000010000 */
[----:B------:R-:W-:Y:S01]  /*0ee0*/  MOV R19, 0xffffffff ;  /* 0xffffffff00137802 */ /* 0x000fe20000000f00 */
[----:B------:R-:W-:Y:S01]  /*0ef0*/  IMAD.MOV.U32 R14, RZ, RZ, 0x1f ;  /* 0x0000001fff0e7424 */ /* 0x000fe200078e00ff */
[----:B------:R-:W-:-:S02]  /*0f00*/  MOV R8, 0xf20 ;  /* 0x00000f2000087802 */ /* 0x000fc40000000f00 */
[----:B------:R-:W-:Y:S05]  /*0f10*/  CALL.REL.NOINC `($__internal_116_$__cuda_sm70_shflsync_bfly_p) ;  /* 0x0000047000007944 */ /* 0x000fea0003c00000 */
[----:B-1----:R-:W-:Y:S01]  /*0f20*/  FADD.FTZ R10, R18, R14 ;  /* 0x0000000e120a7221 */ /* 0x002fe20000010000 */
[----:B0-----:R-:W-:Y:S01]  /*0f30*/  HFMA2.MMA R17, -RZ, RZ, 0, 9.5367431640625e-07 ;  /* 0x00000010ff117435 */ /* 0x001fe200000001ff */
[----:B------:R-:W-:Y:S01]  /*0f40*/  IMAD.MOV.U32 R14, RZ, RZ, 0x1f ;  /* 0x0000001fff0e7424 */ /* 0x000fe200078e00ff */
[----:B------:R-:W-:-:S02]  /*0f50*/  MOV R19, 0xffffffff ;  /* 0xffffffff00137802 */ /* 0x000fc40000000f00 */
[----:B------:R-:W-:Y:S02]  /*0f60*/  MOV R18, R10 ;  /* 0x0000000a00127202 */ /* 0x000fe40000000f00 */
[----:B------:R-:W-:Y:S02]  /*0f70*/  MOV R8, 0xf90 ;  /* 0x00000f9000087802 */ /* 0x000fe40000000f00 */
[----:B------:R-:W-:Y:S05]  /*0f80*/  CALL.REL.NOINC `($__internal_116_$__cuda_sm70_shflsync_bfly_p) ;  /* 0x0000040000007944 */ /* 0x000fea0003c00000 */
[----:B0-----:R-:W-:Y:S01]  /*0f90*/  HFMA2.MMA R17, -RZ, RZ, 0, 5.9604644775390625e-08 ;  /* 0x00000001ff117435 */ /* 0x001fe200000001ff */
[----:B-1----:R-:W-:Y:S01]  /*0fa0*/  IMAD.MOV.U32 R13, RZ, RZ, R14 ;  /* 0x000000ffff0d7224 */ /* 0x002fe200078e000e */
[----:B------:R-:W-:Y:S01]  /*0fb0*/  MOV R18, R15 ;  /* 0x0000000f00127202 */ /* 0x000fe20000000f00 */
[----:B------:R-:W-:Y:S01]  /*0fc0*/  IMAD.MOV.U32 R14, RZ, RZ, 0x1f ;  /* 0x0000001fff0e7424 */ /* 0x000fe200078e00ff */
[----:B------:R-:W-:Y:S02]  /*0fd0*/  MOV R19, 0xffffffff ;  /* 0xffffffff00137802 */ /* 0x000fe40000000f00 */
[----:B------:R-:W-:Y:S02]  /*0fe0*/  MOV R8, 0x1000 ;  /* 0x0000100000087802 */ /* 0x000fe40000000f00 */
[----:B------:R-:W-:Y:S05]  /*0ff0*/  CALL.REL.NOINC `($__internal_116_$__cuda_sm70_shflsync_bfly_p) ;  /* 0x0000039000007944 */ /* 0x000fea0003c00000 */
[----:B0-----:R-:W-:Y:S01]  /*1000*/  HFMA2.MMA R17, -RZ, RZ, 0, 1.1920928955078125e-07 ;  /* 0x00000002ff117435 */ /* 0x001fe200000001ff */
[----:B-1----:R-:W-:Y:S01]  /*1010*/  FADD.FTZ R18, R15, R14 ;  /* 0x0000000e0f127221 */ /* 0x002fe20000010000 */
[----:B------:R-:W-:Y:S01]  /*1020*/  MOV R19, 0xffffffff ;  /* 0xffffffff00137802 */ /* 0x000fe20000000f00 */
[----:B------:R-:W-:Y:S01]  /*1030*/  IMAD.MOV.U32 R14, RZ, RZ, 0x1f ;  /* 0x0000001fff0e7424 */ /* 0x000fe200078e00ff */
[----:B------:R-:W-:-:S02]  /*1040*/  MOV R8, 0x1060 ;  /* 0x0000106000087802 */ /* 0x000fc40000000f00 */
[----:B------:R-:W-:Y:S05]  /*1050*/  CALL.REL.NOINC `($__internal_116_$__cuda_sm70_shflsync_bfly_p) ;  /* 0x0000033000007944 */ /* 0x000fea0003c00000 */
        /* <DEDUP_REMOVED lines=14> */
[----:B------:R-:W-:Y:S01]  /*1140*/  MOV R14, 0x1f ;  /* 0x0000001f000e7802 */ /* 0x000fe20000000f00 */
[----:B------:R-:W-:Y:S01]  /*1150*/  IMAD.MOV.U32 R19, RZ, RZ, -0x1 ;  /* 0xffffffffff137424 */ /* 0x000fe200078e00ff */
[----:B------:R-:W-:-:S02]  /*1160*/  MOV R8, 0x1190 ;  /* 0x0000119000087802 */ /* 0x000fc40000000f00 */
[----:B------:R-:W-:Y:S02]  /*1170*/  MOV R18, R12 ;  /* 0x0000000c00127202 */ /* 0x000fe40000000f00 */
[----:B------:R-:W-:Y:S05]  /*1180*/  CALL.REL.NOINC `($__internal_116_$__cuda_sm70_shflsync_bfly_p) ;  /* 0x0000020000007944 */ /* 0x000fea0003c00000 */
[----:B-1----:R-:W-:Y:S01]  /*1190*/  MOV R15, R14 ;  /* 0x0000000e000f7202 */ /* 0x002fe20000000f00 */
[----:B------:R-:W-:Y:S01]  /*11a0*/  HFMA2.MMA R14, -RZ, RZ, 0, 1.847743988037109375e-06 ;  /* 0x0000001fff0e7435 */ /* 0x000fe200000001ff */
[----:B0-----:R-:W-:Y:S01]  /*11b0*/  MOV R18, R11 ;  /* 0x0000000b00127202 */ /* 0x001fe20000000f00 */
        /* <DEDUP_REMOVED lines=13> */
[----:B------:R-:W-:Y:S01]  /*1290*/  IMAD.MOV.U32 R19, RZ, RZ, -0x1 ;  /* 0xffffffffff137424 */ /* 0x000fe200078e00ff */
[----:B------:R-:W-:-:S02]  /*12a0*/  MOV R8, 0x12c0 ;  /* 0x000012c000087802 */ /* 0x000fc40000000f00 */
[----:B------:R-:W-:Y:S05]  /*12b0*/  CALL.REL.NOINC `($__internal_116_$__cuda_sm70_shflsync_bfly_p) ;  /* 0x000000d000007944 */ /* 0x000fea0003c00000 */
[----:B0-----:R-:W-:Y:S01]  /*12c0*/  HFMA2.MMA R17, -RZ, RZ, 0, 4.76837158203125e-07 ;  /* 0x00000008ff117435 */ /* 0x001fe200000001ff */
[----:B-1----:R-:W-:Y:S01]  /*12d0*/  FADD.FTZ R18, R18, R14 ;  /* 0x0000000e12127221 */ /* 0x002fe20000010000 */
[----:B------:R-:W-:-:S02]  /*12e0*/  MOV R14, 0x1f ;  /* 0x0000001f000e7802 */ /* 0x000fc40000000f00 */
[----:B------:R-:W-:Y:S02]  /*12f0*/  MOV R19, 0xffffffff ;  /* 0xffffffff00137802 */ /* 0x000fe40000000f00 */
[----:B------:R-:W-:Y:S02]  /*1300*/  MOV R8, 0x1320 ;  /* 0x0000132000087802 */ /* 0x000fe40000000f00 */
[----:B------:R-:W-:Y:S05]  /*1310*/  CALL.REL.NOINC `($__internal_116_$__cuda_sm70_shflsync_bfly_p) ;  /* 0x0000007000007944 */ /* 0x000fea0003c00000 */
[----:B01----:R-:W-:Y:S01]  /*1320*/  FADD.FTZ R18, R18, R14 ;  /* 0x0000000e12127221 */ /* 0x003fe20000010000 */
[----:B------:R-:W-:Y:S01]  /*1330*/  HFMA2.MMA R14, -RZ, RZ, 0, 1.847743988037109375e-06 ;  /* 0x0000001fff0e7435 */ /* 0x000fe200000001ff */
[----:B------:R-:W-:Y:S01]  /*1340*/  IMAD.MOV.U32 R17, RZ, RZ, 0x10 ;  /* 0x00000010ff117424 */ /* 0x000fe200078e00ff */
[----:B------:R-:W-:Y:S02]  /*1350*/  MOV R19, 0xffffffff ;  /* 0xffffffff00137802 */ /* 0x000fe40000000f00 */
[----:B------:R-:W-:Y:S02]  /*1360*/  MOV R8, 0x1380 ;  /* 0x0000138000087802 */ /* 0x000fe40000000f00 */
[----:B------:R-:W-:Y:S05]  /*1370*/  CALL.REL.NOINC `($__internal_116_$__cuda_sm70_shflsync_bfly_p) ;  /* 0x0000001000007944 */ /* 0x000fea0003c00000 */
[----:B01----:R-:W-:Y:S05]  /*1380*/  BRA `(.L_x_8055) ;  /* 0xfffff80000007947 */ /* 0x003fea000383ffff */
        .weak           $__internal_116_$__cuda_sm70_shflsync_bfly_p
        .type           $__internal_116_$__cuda_sm70_shflsync_bfly_p,@function
        .size           $__internal_116_$__cuda_sm70_shflsync_bfly_p,(.L_x_12992 - $__internal_116_$__cuda_sm70_shflsync_bfly_p)
$__internal_116_$__cuda_sm70_shflsync_bfly_p:
[----:B------:R-:W-:Y:S01]  /*1390*/  HFMA2.MMA R9, -RZ, RZ, 0, 0 ;  /* 0x00000000ff097435 */ /* 0x000fe200000001ff */
[----:B------:R-:W-:Y:S04]  /*13a0*/  WARPSYNC R19 ;  /* 0x0000001300007348 */ /* 0x000fe80003800000 */
[----:B------:R0:W1:Y:S01]  /*13b0*/  SHFL.BFLY PT, R14, R18, R17, R14 ;  /* 0x0c000011120e7389 */ /* 0x00006200000e000e */
[----:B------:R-:W-:Y:S05]  /*13c0*/  RET.REL.NODEC R8 `(_ZN10layer_norm22ln_bwd_finalize_kernelINS_22Kernel_traits_finalizeILj7168Ef6__halfS2_S2_fjLb1ELj1024ELj4ENS_18Kernel_traits_baseILj7168EfS2_S2_S2_fjLj1024EEEEELb1ELb0EEEvNS_9BwdParamsE) ;  /* 0xffffec3008007950 */ /* 0x000fea0003c3ffff */
.L_x_8056:
        /* <DEDUP_REMOVED lines=11> */
.L_x_12992:


//--------------------- .text._ZN10layer_norm13ln_bwd_kernelINS_13Kernel_traitsIf6__halfS2_S2_fjLj7168ELj1ELj1ELj8ELj8ENS_18Kernel_traits_baseILj7168EfS2_S2_S2_fjLj256EEEEELb1ELb1ELb1ELb0EEEvNS_9BwdParamsE --------------------------
	.section	.text._ZN10layer_norm13ln_bwd_kernelINS_13Kernel_traitsIf6__halfS2_S2_fjLj7168ELj1ELj1ELj8ELj8ENS_18Kernel_traits_baseILj7168EfS2_S2_S2_fjLj256EEEEELb1ELb1ELb1ELb0EEEvNS_9BwdParamsE,"ax",@progbits
	.sectioninfo	@"SHI_REGISTERS=255"
	.align	128
        .global         _ZN10layer_norm13ln_bwd_kernelINS_13Kernel_traitsIf6__halfS2_S2_fjLj7168ELj1ELj1ELj8ELj8ENS_18Kernel_traits_baseILj7168EfS2_S2_S2_fjLj256EEEEELb1ELb1ELb1ELb0EEEvNS_9BwdParamsE
        .type           _ZN10layer_norm13ln_bwd_kernelINS_13Kernel_traitsIf6__halfS2_S2_fjLj7168ELj1ELj1ELj8ELj8ENS_18Kernel_traits_baseILj7168EfS2_S2_S2_fjLj256EEEEELb1ELb1ELb1ELb0EEEvNS_9BwdParamsE,@function
        .size           _ZN10layer_norm13ln_bwd_kernelINS_13Kernel_traitsIf6__halfS2_S2_fjLj7168ELj1ELj1ELj8ELj8ENS_18Kernel_traits_baseILj7168EfS2_S2_S2_fjLj256EEEEELb1ELb1ELb1ELb0EEEvNS_9BwdParamsE,(.L_x_12993 - _ZN10layer_norm13ln_bwd_kernelINS_13Kernel_traitsIf6__halfS2_S2_fjLj7168ELj1ELj1ELj8ELj8ENS_18Kernel_traits_baseILj7168EfS2_S2_S2_fjLj256EEEEELb1ELb1ELb1ELb0EEEvNS_9BwdParamsE)
        .other          _ZN10layer_norm13ln_bwd_kernelINS_13Kernel_traitsIf6__halfS2_S2_fjLj7168ELj1ELj1ELj8ELj8ENS_18Kernel_traits_baseILj7168EfS2_S2_S2_fjLj256EEEEELb1ELb1ELb1ELb0EEEvNS_9BwdParamsE,@"STO_CUDA_ENTRY STV_DEFAULT"
_ZN10layer_norm13ln_bwd_kernelINS_13Kernel_traitsIf6__halfS2_S2_fjLj7168ELj1ELj1ELj8ELj8ENS_18Kernel_traits_baseILj7168EfS2_S2_S2_fjLj256EEEEELb1ELb1ELb1ELb0EEEvNS_9BwdParamsE:
.text._ZN10layer_norm13ln_bwd_kernelINS_13Kernel_traitsIf6__halfS2_S2_fjLj7168ELj1ELj1ELj8ELj8ENS_18Kernel_traits_baseILj7168EfS2_S2_S2_fjLj256EEEEELb1ELb1ELb1ELb0EEEvNS_9BwdParamsE:
        /* <DEDUP_REMOVED lines=19> */
[----:B------:R-:W-:Y:S02]  /*0130*/  @P6 LOP3.LUT R3, R3, 0x8, RZ, 0xfc, !PT ;  /* 0x0000000803036812 */ /* 0x000fe400078efcff */
[----:B------:R-:W-:Y:S01]  /*0140*/  @P5 MOV R13, 0x10 ;  /* 0x00000010000d5802 */ /* 0x000fe20000000f00 */
[----:B------:R-:W-:Y:S01]  /*0150*/  @P6 IMAD.WIDE.U32 R4, R0, R7, c[0x0][0x1b0] ;  /* 0x00006c0000046625 */ /* 0x000fe200078e0007 */
[----:B------:R-:W-:-:S02]  /*0160*/  @P4 MOV R17, 0x10 ;  /* 0x0000001000114802 */ /* 0x000fc40000000f00 */
[----:B------:R-:W-:Y:S01]  /*0170*/  LOP3.LUT R3, R3, 0xfffffffb, RZ, 0xc0, !PT ;  /* 0xfffffffb03037812 */ /* 0x000fe200078ec0ff */
[C---:B------:R-:W-:Y:S01]  /*0180*/  @P6 IMAD.WIDE.U32 R6, R0.reuse, R7, c[0x0][0x1c8] ;  /* 0x0000720000066625 */ /* 0x040fe200078e0007 */
[----:B------:R-:W-:Y:S01]  /*0190*/  @P6 LOP3.LUT R0, R0, 0x100, RZ, 0xfc, !PT ;  /* 0x0000010000006812 */ /* 0x000fe200078efcff */
[----:B------:R1:W5:Y:S01]  /*01a0*/  @P6 LDG.E.128 R28, [R4.64] ;  /* 0x00000004041c6981 */ /* 0x000362000c1e1d00 */
[----:B------:R-:W-:Y:S01]  /*01b0*/  @P0 MOV R25, 0x10 ;  /* 0x0000001000190802 */ /* 0x000fe20000000f00 */
[----:B------:R-:W-:Y:S01]  /*01c0*/  @P3 IMAD.MOV.U32 R21, RZ, RZ, 0x10 ;  /* 0x00000010ff153424 */ /* 0x000fe200078e00ff */
        /* <DEDUP_REMOVED lines=9> */
[----:B------:R3:W5:Y:S01]  /*0260*/  @P5 LDG.E.128 R40, [R12.64] ;  /* 0x000000040c285981 */ /* 0x000762000c1e1d00 */
[----:B------:R-:W-:Y:S02]  /*0270*/  @P4 LOP3.LUT R3, R3, 0x2, RZ, 0xfc, !PT ;  /* 0x0000000203034812 */ /* 0x000fe400078efcff */
        /* <DEDUP_REMOVED lines=76> */
.L_x_8274:
        /* <DEDUP_REMOVED lines=11> */
[----:B------:R-:W-:Y:S01]  /*07f0*/  BSSY B0, `(.L_x_8058) ;  /* 0x0000211000007945 */ /* 0x000fe20003800000 */
[----:B------:R-:W-:-:S02]  /*0800*/  MOV R175, 0x8 ;  /* 0x0000000800af7802 */ /* 0x000fc40000000f00 */
[----:B------:R-:W-:-:S04]  /*0810*/  SHF.R.S32.HI R171, RZ, 0x1f, R8 ;  /* 0x0000001fffab7819 */ /* 0x000fc80000011408 */
[----:B------:R-:W-:-:S04]  /*0820*/  LEA.HI R171, R171, R8, RZ, 0x2 ;  /* 0x00000008abab7211 */ /* 0x000fc800078f10ff */
[----:B------:R-:W-:-:S05]  /*0830*/  LEA.HI.SX32 R8, R171, R248, 0x1e ;  /* 0x000000f8ab087211 */ /* 0x000fca00078ff2ff */
[----:B------:R-:W-:Y:S01]  /*0840*/  IMAD.WIDE.U32 R214, R8, R175, c[0x0][0x218] ;  /* 0x0000860008d67625 */ /* 0x000fe200078e00af */
[----:B--2---:R-:W-:-:S13]  /*0850*/  ISETP.GT.AND P2, PT, R176, RZ, PT ;  /* 0x000000ffb000720c */ /* 0x004fda0003f44270 */
[----:B------:R-:W-:Y:S05]  /*0860*/  @P2 BRA `(.L_x_8059) ;  /* 0x0000058000002947 */ /* 0x000fea0003800000 */
[----:B-1---5:R-:W-:Y:S01]  /*0870*/  ISETP.GE.AND P3, PT, R247, 0x1, PT ;  /* 0x00000001f700780c */ /* 0x022fe20003f66270 */
[----:B------:R-:W-:Y:S01]  /*0880*/  HFMA2.MMA R171, -RZ, RZ, 0, 0 ;  /* 0x00000000ffab7435 */ /* 0x000fe200000001ff */
[----:B------:R-:W-:Y:S01]  /*0890*/  LOP3.LUT P4, RZ, R9, 0xffffff00, RZ, 0xc0, !PT ;  /* 0xffffff0009ff7812 */ /* 0x000fe2000788c0ff */
[----:B------:R-:W-:Y:S01]  /*08a0*/  BSSY B1, `(.L_x_8060) ;  /* 0x000000f000017945 */ /* 0x000fe20003800000 */
[----:B------:R-:W-:-:S09]  /*08b0*/  IMAD.MOV.U32 R174, RZ, RZ, R8 ;  /* 0x000000ffffae7224 */ /* 0x000fd200078e0008 */
        /* <DEDUP_REMOVED lines=13> */
.L_x_8061:
[----:B------:R-:W-:Y:S05]  /*0990*/  BSYNC B1 ;  /* 0x0000000000017941 */ /* 0x000fea0003800000 */
.L_x_8060:
        /* <DEDUP_REMOVED lines=11> */
.L_x_8063:
[----:B------:R-:W-:Y:S05]  /*0a50*/  BSYNC B1 ;  /* 0x0000000000017941 */ /* 0x000fea0003800000 */
.L_x_8062:
        /* <DEDUP_REMOVED lines=11> */
.L_x_8065:
[----:B------:R-:W-:Y:S05]  /*0b10*/  BSYNC B1 ;  /* 0x0000000000017941 */ /* 0x000fea0003800000 */
.L_x_8064:
        /* <DEDUP_REMOVED lines=11> */
.L_x_8067:
[----:B------:R-:W-:Y:S05]  /*0bd0*/  BSYNC B1 ;  /* 0x0000000000017941 */ /* 0x000fea0003800000 */
.L_x_8066:
        /* <DEDUP_REMOVED lines=10> */
.L_x_8069:
[----:B------:R-:W-:Y:S05]  /*0c80*/  BSYNC B1 ;  /* 0x0000000000017941 */ /* 0x000fea0003800000 */
.L_x_8068:
        /* <DEDUP_REMOVED lines=10> */
.L_x_8071:
[----:B------:R-:W-:Y:S05]  /*0d30*/  BSYNC B1 ;  /* 0x0000000000017941 */ /* 0x000fea0003800000 */
.L_x_8070:
        /* <DEDUP_REMOVED lines=9> */
[----:B------:R-:W-:Y:S01]  /*0dd0*/  MOV R172, RZ ;  /* 0x000000ff00ac7202 */ /* 0x000fe20000000f00 */
[----:B------:R-:W-:Y:S05]  /*0de0*/  BRA `(.L_x_8072) ;  /* 0x00001b1000007947 */ /* 0x000fea0003800000 */
.L_x_8059:
[----:B-1---5:R-:W-:Y:S01]  /*0df0*/  ISETP.GE.AND P3, PT, R247, 0x1, PT ;  /* 0x00000001f700780c */ /* 0x022fe20003f66270 */
[----:B------:R-:W-:Y:S01]  /*0e00*/  HFMA2.MMA R171, -RZ, RZ, 0, 0 ;  /* 0x00000000ffab7435 */ /* 0x000fe200000001ff */
        /* <DEDUP_REMOVED lines=28> */
[----:B--2---:R-:W-:Y:S02]  /*0fd0*/  MOV R241, R172 ;  /* 0x000000ac00f17202 */ /* 0x004fe40000000f00 */
[----:B------:R-:W-:Y:S01]  /*0fe0*/  SHF.R.U64 R239, R172, 0x10, R173 ;  /* 0x00000010acef7819 */ /* 0x000fe200000012ad */
[----:B---3--:R-:W-:Y:S01]  /*0ff0*/  HADD2.F32 R172, -RZ, R168.H0_H0 ;  /* 0x200000a8ffac7230 */ /* 0x008fe20000004100 */
[--C-:B------:R-:W-:Y:S01]  /*1000*/  SHF.R.U64 R243, R168, 0x10, R169.reuse ;  /* 0x00000010a8f37819 */ /* 0x100fe200000012a9 */
[----:B------:R-:W-:Y:S01]  /*1010*/  HADD2.F32 R242, -RZ, R169.H0_H0 ;  /* 0x200000a9fff27230 */ /* 0x000fe20000004100 */
[----:B-1----:R-:W-:Y:S01]  /*1020*/  MOV R214, R173 ;  /* 0x000000ad00d67202 */ /* 0x002fe20000000f00 */
[----:B------:R-:W-:Y:S01]  /*1030*/  HADD2.F32 R241, -RZ, R241.H0_H0 ;  /* 0x200000f1fff17230 */ /* 0x000fe20000004100 */
[C---:B------:R-:W-:Y:S01]  /*1040*/  FADD.FTZ R172, -R177.reuse, R172 ;  /* 0x000000acb1ac7221 */ /* 0x040fe20000010100 */
[----:B------:R-:W-:Y:S01]  /*1050*/  HADD2.F32 R168, -RZ, R243.H0_H0 ;  /* 0x200000f3ffa87230 */ /* 0x000fe20000004100 */
[----:B------:R-:W-:Y:S01]  /*1060*/  FADD.FTZ R242, -R177, R242 ;  /* 0x000000f2b1f27221 */ /* 0x000fe20000010100 */
[----:B------:R-:W-:Y:S01]  /*1070*/  SHF.R.U32.HI R240, RZ, 0x10, R169 ;  /* 0x00000010fff07819 */ /* 0x000fe200000116a9 */
[----:B0-----:R-:W-:Y:S01]  /*1080*/  HADD2.F32 R178, -RZ, R239.H0_H0 ;  /* 0x200000efffb27230 */ /* 0x001fe20000004100 */
[----:B------:R-:W-:Y:S01]  /*1090*/  FMUL.FTZ R246, R7, R172 ;  /* 0x000000ac07f67220 */ /* 0x000fe20000410000 */
[----:B------:R-:W-:Y:S01]  /*10a0*/  HADD2.F32 R169, -RZ, R214.H0_H0 ;  /* 0x200000d6ffa97230 */ /* 0x000fe20000004100 */
[----:B------:R-:W-:-:S02]  /*10b0*/  FMUL.FTZ R245, R28, R241 ;  /* 0x000000f11cf57220 */ /* 0x000fc40000410000 */
[----:B------:R-:W-:Y:S01]  /*10c0*/  FMUL.FTZ R242, R7, R242 ;  /* 0x000000f207f27220 */ /* 0x000fe20000410000 */
[----:B------:R-:W-:Y:S01]  /*10d0*/  SHF.R.U32.HI R215, RZ, 0x10, R173 ;  /* 0x00000010ffd77819 */ /* 0x000fe200000116ad */
[----:B------:R-:W-:Y:S01]  /*10e0*/  FADD.FTZ R244, -R177, R168 ;  /* 0x000000a8b1f47221 */ /* 0x000fe20000010100 */
[----:B------:R-:W-:Y:S01]  /*10f0*/  HADD2.F32 R240, -RZ, R240.H0_H0 ;  /* 0x200000f0fff07230 */ /* 0x000fe20000004100 */
[----:B------:R-:W-:Y:S02]  /*1100*/  FADD.FTZ R112, R112, R241 ;  /* 0x000000f170707221 */ /* 0x000fe40000010000 */
[----:B------:R-:W-:Y:S02]  /*1110*/  FFMA.FTZ R84, R246, R241, R84 ;  /* 0x000000f1f6547223 */ /* 0x000fe40000010054 */
[----:B------:R-:W-:Y:S02]  /*1120*/  FMUL.FTZ R243, R29, R178 ;  /* 0x000000b21df37220 */ /* 0x000fe40000410000 */
[----:B------:R-:W-:-:S02]  /*1130*/  FADD.FTZ R114, R114, R169 ;  /* 0x000000a972727221 */ /* 0x000fc40000010000 */
[-C--:B------:R-:W-:Y:S02]  /*1140*/  FFMA.FTZ R86, R242, R169.reuse, R86 ;  /* 0x000000a9f2567223 */ /* 0x080fe40000010056 */
[----:B------:R-:W-:Y:S02]  /*1150*/  FMUL.FTZ R241, R30, R169 ;  /* 0x000000a91ef17220 */ /* 0x000fe40000410000 */
[----:B------:R-:W-:Y:S02]  /*1160*/  FADD.FTZ R172, RZ, R245 ;  /* 0x000000f5ffac7221 */ /* 0x000fe40000010000 */
[----:B------:R-:W-:Y:S02]  /*1170*/  FMUL.FTZ R244, R7, R244 ;  /* 0x000000f407f47220 */ /* 0x000fe40000410000 */
[----:B------:R-:W-:Y:S01]  /*1180*/  FFMA.FTZ R169, R246, R245, RZ ;  /* 0x000000f5f6a97223 */ /* 0x000fe200000100ff */
[----:B------:R-:W-:Y:S01]  /*1190*/  HADD2.F32 R168, -RZ, R215.H0_H0 ;  /* 0x200000d7ffa87230 */ /* 0x000fe20000004100 */
[----:B------:R-:W-:-:S02]  /*11a0*/  FADD.FTZ R172, R172, R243 ;  /* 0x000000f3acac7221 */ /* 0x000fc40000010000 */
[----:B------:R-:W-:Y:S02]  /*11b0*/  FADD.FTZ R240, -R177, R240 ;  /* 0x000000f0b1f07221 */ /* 0x000fe40000010100 */
[----:B------:R-:W-:Y:S02]  /*11c0*/  FFMA.FTZ R169, R244, R243, R169 ;  /* 0x000000f3f4a97223 */ /* 0x000fe400000100a9 */
[----:B------:R-:W-:Y:S02]  /*11d0*/  FMUL.FTZ R239, R31, R168 ;  /* 0x000000a81fef7220 */ /* 0x000fe40000410000 */
[----:B------:R-:W-:Y:S02]  /*11e0*/  FADD.FTZ R172, R172, R241 ;  /* 0x000000f1acac7221 */ /* 0x000fe40000010000 */
[----:B------:R-:W-:Y:S02]  /*11f0*/  FMUL.FTZ R240, R7, R240 ;  /* 0x000000f007f07220 */ /* 0x000fe40000410000 */
[----:B------:R-:W-:-:S02]  /*1200*/  FFMA.FTZ R169, R242, R241, R169 ;  /* 0x000000f1f2a97223 */ /* 0x000fc400000100a9 */
[----:B------:R-:W-:Y:S02]  /*1210*/  FADD.FTZ R113, R113, R178 ;  /* 0x000000b271717221 */ /* 0x000fe40000010000 */
[----:B------:R-:W-:Y:S01]  /*1220*/  FFMA.FTZ R85, R244, R178, R85 ;  /* 0x000000b2f4557223 */ /* 0x000fe20000010055 */
[----:B------:R-:W-:Y:S01]  /*1230*/  IADD3 R178, R8, 0x100, RZ ;  /* 0x0000010008b27810 */ /* 0x000fe20007ffe0ff */
[----:B------:R-:W-:Y:S02]  /*1240*/  FADD.FTZ R173, R172, R239 ;  /* 0x000000efacad7221 */ /* 0x000fe40000010000 */
[----:B------:R-:W-:Y:S02]  /*1250*/  FADD.FTZ R115, R115, R168 ;  /* 0x000000a873737221 */ /* 0x000fe40000010000 */
[C---:B------:R-:W-:Y:S02]  /*1260*/  FFMA.FTZ R87, R240.reuse, R168, R87 ;  /* 0x000000a8f0577223 */ /* 0x040fe40000010057 */
[----:B------:R-:W-:-:S02]  /*1270*/  FFMA.FTZ R172, R240, R239, R169 ;  /* 0x000000eff0ac7223 */ /* 0x000fc400000100a9 */
.L_x_8074:
[----:B------:R-:W-:Y:S05]  /*1280*/  BSYNC B1 ;  /* 0x0000000000017941 */ /* 0x000fea0003800000 */
.L_x_8073:
        /* <DEDUP_REMOVED lines=17> */
[----:B------:R-:W-:Y:S01]  /*13a0*/  IADD3 R178, R178, 0x100, RZ ;  /* 0x00000100b2b27810 */ /* 0x000fe20007ffe0ff */
[----:B--2---:R-:W-:Y:S01]  /*13b0*/  HADD2.F32 R238, -RZ, R168.H0_H0 ;  /* 0x200000a8ffee7230 */ /* 0x004fe20000004100 */
[--C-:B------:R-:W-:Y:S02]  /*13c0*/  SHF.R.U32.HI R252, RZ, 0x10, R169.reuse ;  /* 0x00000010fffc7819 */ /* 0x100fe400000116a9 */
[----:B------:R-:W-:Y:S01]  /*13d0*/  SHF.R.U64 R248, R168, 0x10, R169 ;  /* 0x00000010a8f87819 */ /* 0x000fe200000012a9 */
[----:B---3--:R-:W-:-:S02]  /*13e0*/  IMAD.MOV.U32 R236, RZ, RZ, R214 ;  /* 0x000000ffffec7224 */ /* 0x008fc400078e00d6 */
[----:B------:R-:W-:Y:S01]  /*13f0*/  FADD.FTZ R238, -R177, R238 ;  /* 0x000000eeb1ee7221 */ /* 0x000fe20000010100 */
[--C-:B------:R-:W-:Y:S01]  /*1400*/  SHF.R.U64 R231, R214, 0x10, R215.reuse ;  /* 0x00000010d6e77819 */ /* 0x100fe200000012d7 */
[----:B------:R-:W-:Y:S02]  /*1410*/  HADD2.F32 R252, -RZ, R252.H0_H0 ;  /* 0x200000fcfffc7230 */ /* 0x000fe40000004100 */
[----:B------:R-:W-:Y:S01]  /*1420*/  HADD2.F32 R214, -RZ, R169.H0_H0 ;  /* 0x200000a9ffd67230 */ /* 0x000fe20000004100 */
[----:B------:R-:W-:Y:S01]  /*1430*/  FMUL.FTZ R238, R7, R238 ;  /* 0x000000ee07ee7220 */ /* 0x000fe20000410000 */
[----:B------:R-:W-:Y:S02]  /*1440*/  HADD2.F32 R237, -RZ, R236.H0_H0 ;  /* 0x200000ecffed7230 */ /* 0x000fe40000004100 */
[----:B------:R-:W-:Y:S01]  /*1450*/  HADD2.F32 R248, -RZ, R248.H0_H0 ;  /* 0x200000f8fff87230 */ /* 0x000fe20000004100 */
[----:B-1----:R-:W-:Y:S01]  /*1460*/  SHF.R.U32.HI R234, RZ, 0x10, R215 ;  /* 0x00000010ffea7819 */ /* 0x002fe200000116d7 */
[C---:B0-----:R-:W-:Y:S01]  /*1470*/  FADD.FTZ R232, -R177.reuse, R252 ;  /* 0x000000fcb1e87221 */ /* 0x041fe20000010100 */
[----:B------:R-:W-:Y:S01]  /*1480*/  MOV R179, R215 ;  /* 0x000000d700b37202 */ /* 0x000fe20000000f00 */
[----:B------:R-:W-:Y:S01]  /*1490*/  FADD.FTZ R168, -R177, R214 ;  /* 0x000000d6b1a87221 */ /* 0x000fe20000010100 */
[----:B------:R-:W-:Y:S01]  /*14a0*/  HADD2.F32 R252, -RZ, R231.H0_H0 ;  /* 0x200000e7fffc7230 */ /* 0x000fe20000004100 */
[----:B------:R-:W-:-:S02]  /*14b0*/  FADD.FTZ R116, R116, R237 ;  /* 0x000000ed74747221 */ /* 0x000fc40000010000 */
[-C--:B------:R-:W-:Y:S02]  /*14c0*/  FFMA.FTZ R88, R238, R237.reuse, R88 ;  /* 0x000000edee587223 */ /* 0x080fe40000010058 */
[----:B------:R-:W-:Y:S02]  /*14d0*/  FADD.FTZ R248, -R177, R248 ;  /* 0x000000f8b1f87221 */ /* 0x000fe40000010100 */
[----:B------:R-:W-:Y:S01]  /*14e0*/  FMUL.FTZ R237, R36, R237 ;  /* 0x000000ed24ed7220 */ /* 0x000fe20000410000 */
[----:B------:R-:W-:Y:S01]  /*14f0*/  HADD2.F32 R214, -RZ, R234.H0_H0 ;  /* 0x200000eaffd67230 */ /* 0x000fe20000004100 */
[C---:B------:R-:W-:Y:S01]  /*1500*/  FMUL.FTZ R234, R7.reuse, R168 ;  /* 0x000000a807ea7220 */ /* 0x040fe20000410000 */
[----:B------:R-:W-:Y:S01]  /*1510*/  HADD2.F32 R179, -RZ, R179.H0_H0 ;  /* 0x200000b3ffb37230 */ /* 0x000fe20000004100 */
        /* <DEDUP_REMOVED lines=19> */
.L_x_8076:
[----:B------:R-:W-:Y:S05]  /*1650*/  BSYNC B1 ;  /* 0x0000000000017941 */ /* 0x000fea0003800000 */
.L_x_8075:
        /* <DEDUP_REMOVED lines=18> */
[----:B--2---:R-:W-:Y:S02]  /*1780*/  MOV R230, R184 ;  /* 0x000000b800e67202 */ /* 0x004fe40000000f00 */
[----:B------:R-:W-:Y:S02]  /*1790*/  SHF.R.U64 R183, R184, 0x10, R185 ;  /* 0x00000010b8b77819 */ /* 0x000fe400000012b9 */
[--C-:B---3--:R-:W-:Y:S01]  /*17a0*/  SHF.R.U64 R186, R168, 0x10, R169.reuse ;  /* 0x00000010a8ba7819 */ /* 0x108fe200000012a9 */
[----:B------:R-:W-:Y:S01]  /*17b0*/  HADD2.F32 R184, -RZ, R168.H0_H0 ;  /* 0x200000a8ffb87230 */ /* 0x000fe20000004100 */
[----:B-1----:R-:W-:Y:S01]  /*17c0*/  SHF.R.U32.HI R228, RZ, 0x10, R169 ;  /* 0x00000010ffe47819 */ /* 0x002fe200000116a9 */
[----:B------:R-:W-:-:S02]  /*17d0*/  HADD2.F32 R248, -RZ, R169.H0_H0 ;  /* 0x200000a9fff87230 */ /* 0x000fc40000004100 */
[----:B------:R-:W-:Y:S01]  /*17e0*/  HADD2.F32 R186, -RZ, R186.H0_H0 ;  /* 0x200000baffba7230 */ /* 0x000fe20000004100 */
[C---:B------:R-:W-:Y:S01]  /*17f0*/  FADD.FTZ R184, -R177.reuse, R184 ;  /* 0x000000b8b1b87221 */ /* 0x040fe20000010100 */
[----:B------:R-:W-:Y:S01]  /*1800*/  HADD2.F32 R169, -RZ, R230.H0_H0 ;  /* 0x200000e6ffa97230 */ /* 0x000fe20000004100 */
[--C-:B------:R-:W-:Y:S01]  /*1810*/  IMAD.MOV.U32 R179, RZ, RZ, R185.reuse ;  /* 0x000000ffffb37224 */ /* 0x100fe200078e00b9 */
[----:B------:R-:W-:Y:S01]  /*1820*/  HADD2.F32 R252, -RZ, R228.H0_H0 ;  /* 0x200000e4fffc7230 */ /* 0x000fe20000004100 */
[C---:B------:R-:W-:Y:S01]  /*1830*/  FADD.FTZ R168, -R177.reuse, R248 ;  /* 0x000000f8b1a87221 */ /* 0x040fe20000010100 */
[----:B------:R-:W-:Y:S01]  /*1840*/  HADD2.F32 R248, -RZ, R183.H0_H0 ;  /* 0x200000b7fff87230 */ /* 0x000fe20000004100 */
[----:B------:R-:W-:Y:S02]  /*1850*/  FADD.FTZ R228, -R177, R186 ;  /* 0x000000bab1e47221 */ /* 0x000fe40000010100 */
[C---:B------:R-:W-:Y:S02]  /*1860*/  FMUL.FTZ R183, R7.reuse, R184 ;  /* 0x000000b807b77220 */ /* 0x040fe40000410000 */
[----:B------:R-:W-:Y:S01]  /*1870*/  FMUL.FTZ R230, R44, R169 ;  /* 0x000000a92ce67220 */ /* 0x000fe20000410000 */
[----:B------:R-:W-:Y:S01]  /*1880*/  SHF.R.U32.HI R227, RZ, 0x10, R185 ;  /* 0x00000010ffe37819 */ /* 0x000fe200000116b9 */
[----:B------:R-:W-:Y:S01]  /*1890*/  HADD2.F32 R179, -RZ, R179.H0_H0 ;  /* 0x200000b3ffb37230 */ /* 0x000fe20000004100 */
[----:B------:R-:W-:-:S02]  /*18a0*/  FMUL.FTZ R185, R7, R168 ;  /* 0x000000a807b97220 */ /* 0x000fc40000410000 */
[----:B------:R-:W-:Y:S02]  /*18b0*/  FMUL.FTZ R184, R7, R228 ;  /* 0x000000e407b87220 */ /* 0x000fe40000410000 */
[----:B------:R-:W-:Y:S02]  /*18c0*/  FMUL.FTZ R229, R45, R248 ;  /* 0x000000f82de57220 */ /* 0x000fe40000410000 */
[----:B------:R-:W-:Y:S02]  /*18d0*/  FADD.FTZ R168, R173, R230 ;  /* 0x000000e6ada87221 */ /* 0x000fe40000010000 */
[C---:B------:R-:W-:Y:S01]  /*18e0*/  FFMA.FTZ R172, R183.reuse, R230, R172 ;  /* 0x000000e6b7ac7223 */ /* 0x040fe200000100ac */
[----:B0-----:R-:W-:Y:S01]  /*18f0*/  HADD2.F32 R214, -RZ, R227.H0_H0 ;  /* 0x200000e3ffd67230 */ /* 0x001fe20000004100 */
        /* <DEDUP_REMOVED lines=18> */
.L_x_8078:
[----:B------:R-:W-:Y:S05]  /*1a20*/  BSYNC B1 ;  /* 0x0000000000017941 */ /* 0x000fea0003800000 */
.L_x_8077:
        /* <DEDUP_REMOVED lines=17> */
[----:B------:R-:W-:Y:S02]  /*1b40*/  IADD3 R178, R178, 0x100, RZ ;  /* 0x00000100b2b27810 */ /* 0x000fe40007ffe0ff */
[----:B--2---:R-:W-:Y:S02]  /*1b50*/  SHF.R.U64 R222, R168, 0x10, R169 ;  /* 0x00000010a8de7819 */ /* 0x004fe400000012a9 */
[----:B---3--:R-:W-:-:S02]  /*1b60*/  MOV R224, R214 ;  /* 0x000000d600e07202 */ /* 0x008fc40000000f00 */
[----:B------:R-:W-:Y:S01]  /*1b70*/  SHF.R.U64 R219, R214, 0x10, R215 ;  /* 0x00000010d6db7819 */ /* 0x000fe200000012d7 */
[----:B------:R-:W-:Y:S01]  /*1b80*/  HADD2.F32 R214, -RZ, R168.H0_H0 ;  /* 0x200000a8ffd67230 */ /* 0x000fe20000004100 */
[----:B------:R-:W-:Y:S01]  /*1b90*/  SHF.R.U32.HI R225, RZ, 0x10, R169 ;  /* 0x00000010ffe17819 */ /* 0x000fe200000116a9 */
[----:B------:R-:W-:Y:S02]  /*1ba0*/  HADD2.F32 R226, -RZ, R169.H0_H0 ;  /* 0x200000a9ffe27230 */ /* 0x000fe40000004100 */
[----:B------:R-:W-:Y:S01]  /*1bb0*/  HADD2.F32 R222, -RZ, R222.H0_H0 ;  /* 0x200000deffde7230 */ /* 0x000fe20000004100 */
[C---:B------:R-:W-:Y:S01]  /*1bc0*/  FADD.FTZ R214, -R177.reuse, R214 ;  /* 0x000000d6b1d67221 */ /* 0x040fe20000010100 */
[----:B------:R-:W-:Y:S01]  /*1bd0*/  HADD2.F32 R169, -RZ, R224.H0_H0 ;  /* 0x200000e0ffa97230 */ /* 0x000fe20000004100 */
[----:B------:R-:W-:Y:S01]  /*1be0*/  MOV R179, R215 ;  /* 0x000000d700b37202 */ /* 0x000fe20000000f00 */
[C---:B------:R-:W-:Y:S01]  /*1bf0*/  FADD.FTZ R168, -R177.reuse, R226 ;  /* 0x000000e2b1a87221 */ /* 0x040fe20000010100 */
[----:B------:R-:W-:Y:S01]  /*1c00*/  HADD2.F32 R224, -RZ, R219.H0_H0 ;  /* 0x200000dbffe07230 */ /* 0x000fe20000004100 */
[----:B0-----:R-:W-:-:S02]  /*1c10*/  FADD.FTZ R220, -R177, R222 ;  /* 0x000000deb1dc7221 */ /* 0x001fc40000010100 */
[C---:B------:R-:W-:Y:S02]  /*1c20*/  FMUL.FTZ R219, R7.reuse, R214 ;  /* 0x000000d607db7220 */ /* 0x040fe40000410000 */
[----:B------:R-:W-:Y:S01]  /*1c30*/  FMUL.FTZ R226, R52, R169 ;  /* 0x000000a934e27220 */ /* 0x000fe20000410000 */
[----:B------:R-:W-:Y:S01]  /*1c40*/  SHF.R.U32.HI R223, RZ, 0x10, R215 ;  /* 0x00000010ffdf7819 */ /* 0x000fe200000116d7 */
[----:B------:R-:W-:Y:S01]  /*1c50*/  HADD2.F32 R248, -RZ, R225.H0_H0 ;  /* 0x200000e1fff87230 */ /* 0x000fe20000004100 */
[C---:B------:R-:W-:Y:S01]  /*1c60*/  FMUL.FTZ R220, R7.reuse, R220 ;  /* 0x000000dc07dc7220 */ /* 0x040fe20000410000 */
        /* <DEDUP_REMOVED lines=24> */
.L_x_8080:
[----:B------:R-:W-:Y:S05]  /*1df0*/  BSYNC B1 ;  /* 0x0000000000017941 */ /* 0x000fea0003800000 */
.L_x_8079:
        /* <DEDUP_REMOVED lines=17> */
[----:B--2---:R-:W-:Y:S01]  /*1f10*/  SHF.R.U64 R192, R168, 0x10, R169 ;  /* 0x00000010a8c07819 */ /* 0x004fe200000012a9 */
[----:B---3--:R-:W-:Y:S01]  /*1f20*/  IMAD.MOV.U32 R215, RZ, RZ, R188 ;  /* 0x000000ffffd77224 */ /* 0x008fe200078e00bc */
[----:B------:R-:W-:Y:S01]  /*1f30*/  SHF.R.U64 R187, R188, 0x10, R189 ;  /* 0x00000010bcbb7819 */ /* 0x000fe200000012bd */
[----:B------:R-:W-:-:S02]  /*1f40*/  HADD2.F32 R188, -RZ, R168.H0_H0 ;  /* 0x200000a8ffbc7230 */ /* 0x000fc40000004100 */
[----:B------:R-:W-:Y:S02]  /*1f50*/  HADD2.F32 R192, -RZ, R192.H0_H0 ;  /* 0x200000c0ffc07230 */ /* 0x000fe40000004100 */
[----:B------:R-:W-:Y:S01]  /*1f60*/  HADD2.F32 R208, -RZ, R169.H0_H0 ;  /* 0x200000a9ffd07230 */ /* 0x000fe20000004100 */
[C---:B------:R-:W-:Y:S01]  /*1f70*/  FADD.FTZ R188, -R177.reuse, R188 ;  /* 0x000000bcb1bc7221 */ /* 0x040fe20000010100 */
[----:B------:R-:W-:Y:S01]  /*1f80*/  HADD2.F32 R215, -RZ, R215.H0_H0 ;  /* 0x200000d7ffd77230 */ /* 0x000fe20000004100 */
[----:B0-----:R-:W-:Y:S01]  /*1f90*/  FADD.FTZ R190, -R177, R192 ;  /* 0x000000c0b1be7221 */ /* 0x001fe20000010100 */
[----:B------:R-:W-:Y:S01]  /*1fa0*/  HADD2.F32 R192, -RZ, R187.H0_H0 ;  /* 0x200000bbffc07230 */ /* 0x000fe20000004100 */
[----:B------:R-:W-:Y:S01]  /*1fb0*/  MOV R179, R189 ;  /* 0x000000bd00b37202 */ /* 0x000fe20000000f00 */
[----:B------:R-:W-:Y:S01]  /*1fc0*/  FMUL.FTZ R187, R7, R188 ;  /* 0x000000bc07bb7220 */ /* 0x000fe20000410000 */
[----:B------:R-:W-:Y:S01]  /*1fd0*/  SHF.R.U32.HI R193, RZ, 0x10, R169 ;  /* 0x00000010ffc17819 */ /* 0x000fe200000116a9 */
[----:B------:R-:W-:-:S02]  /*1fe0*/  FADD.FTZ R168, -R177, R208 ;  /* 0x000000d0b1a87221 */ /* 0x000fc40000010100 */
[C---:B------:R-:W-:Y:S02]  /*1ff0*/  FMUL.FTZ R188, R7.reuse, R190 ;  /* 0x000000be07bc7220 */ /* 0x040fe40000410000 */
[----:B------:R-:W-:Y:S01]  /*2000*/  FMUL.FTZ R190, R60, R215 ;  /* 0x000000d73cbe7220 */ /* 0x000fe20000410000 */
[----:B------:R-:W-:Y:S01]  /*2010*/  SHF.R.U32.HI R214, RZ, 0x10, R189 ;  /* 0x00000010ffd67819 */ /* 0x000fe200000116bd */
        /* <DEDUP_REMOVED lines=25> */
.L_x_8082:
[----:B------:R-:W-:Y:S05]  /*21b0*/  BSYNC B1 ;  /* 0x0000000000017941 */ /* 0x000fea0003800000 */
.L_x_8081:
        /* <DEDUP_REMOVED lines=20> */
[----:B------:R-:W-:Y:S02]  /*2300*/  HADD2.F32 R210, -RZ, R168.H0_H0 ;  /* 0x200000a8ffd27230 */ /* 0x000fe40000004100 */
[----:B------:R-:W-:Y:S01]  /*2310*/  HADD2.F32 R218, -RZ, R215.H0_H0 ;  /* 0x200000d7ffda7230 */ /* 0x000fe20000004100 */
[----:B------:R-:W-:Y:S01]  /*2320*/  SHF.R.U32.HI R217, RZ, 0x10, R169 ;  /* 0x00000010ffd97819 */ /* 0x000fe200000116a9 */
[----:B------:R-:W-:Y:S01]  /*2330*/  HADD2.F32 R248, -RZ, R169.H0_H0 ;  /* 0x200000a9fff87230 */ /* 0x000fe20000004100 */
[C---:B------:R-:W-:Y:S01]  /*2340*/  FADD.FTZ R210, -R177.reuse, R210 ;  /* 0x000000d2b1d27221 */ /* 0x040fe20000010100 */
[----:B------:R-:W-:Y:S01]  /*2350*/  HADD2.F32 R169, -RZ, R216.H0_H0 ;  /* 0x200000d8ffa97230 */ /* 0x000fe20000004100 */
[----:B0-----:R-:W-:Y:S01]  /*2360*/  FADD.FTZ R212, -R177, R218 ;  /* 0x000000dab1d47221 */ /* 0x001fe20000010100 */
[----:B------:R-:W-:Y:S01]  /*2370*/  HADD2.F32 R216, -RZ, R209.H0_H0 ;  /* 0x200000d1ffd87230 */ /* 0x000fe20000004100 */
[----:B------:R-:W-:-:S02]  /*2380*/  IMAD.MOV.U32 R179, RZ, RZ, R211 ;  /* 0x000000ffffb37224 */ /* 0x000fc400078e00d3 */
[----:B------:R-:W-:Y:S02]  /*2390*/  FMUL.FTZ R209, R7, R210 ;  /* 0x000000d207d17220 */ /* 0x000fe40000410000 */
[----:B------:R-:W-:Y:S02]  /*23a0*/  FADD.FTZ R168, -R177, R248 ;  /* 0x000000f8b1a87221 */ /* 0x000fe40000010100 */
[C---:B------:R-:W-:Y:S02]  /*23b0*/  FMUL.FTZ R210, R7.reuse, R212 ;  /* 0x000000d407d27220 */ /* 0x040fe40000410000 */
[----:B------:R-:W-:Y:S01]  /*23c0*/  FMUL.FTZ R212, R68, R169 ;  /* 0x000000a944d47220 */ /* 0x000fe20000410000 */
[----:B------:R-:W-:Y:S01]  /*23d0*/  SHF.R.U32.HI R214, RZ, 0x10, R211 ;  /* 0x00000010ffd67819 */ /* 0x000fe200000116d3 */
[----:B------:R-:W-:Y:S01]  /*23e0*/  HADD2.F32 R252, -RZ, R217.H0_H0 ;  /* 0x200000d9fffc7230 */ /* 0x000fe20000004100 */
[----:B------:R-:W-:Y:S01]  /*23f0*/  FMUL.FTZ R211, R7, R168 ;  /* 0x000000a807d37220 */ /* 0x000fe20000410000 */
[----:B------:R-:W-:Y:S01]  /*2400*/  HADD2.F32 R179, -RZ, R179.H0_H0 ;  /* 0x200000b3ffb37230 */ /* 0x000fe20000004100 */
[----:B------:R-:W-:-:S02]  /*2410*/  FMUL.FTZ R213, R69, R216 ;  /* 0x000000d845d57220 */ /* 0x000fc40000410000 */
[----:B------:R-:W-:Y:S02]  /*2420*/  FADD.FTZ R168, R173, R212 ;  /* 0x000000d4ada87221 */ /* 0x000fe40000010000 */
[C---:B------:R-:W-:Y:S01]  /*2430*/  FFMA.FTZ R172, R209.reuse, R212, R172 ;  /* 0x000000d4d1ac7223 */ /* 0x040fe200000100ac */
[----:B------:R-:W-:Y:S01]  /*2440*/  HADD2.F32 R214, -RZ, R214.H0_H0 ;  /* 0x200000d6ffd67230 */ /* 0x000fe20000004100 */
        /* <DEDUP_REMOVED lines=18> */
.L_x_8084:
[----:B------:R-:W-:Y:S05]  /*2570*/  BSYNC B1 ;  /* 0x0000000000017941 */ /* 0x000fea0003800000 */
.L_x_8083:
        /* <DEDUP_REMOVED lines=14> */
[--C-:B--2---:R-:W-:Y:S02]  /*2660*/  SHF.R.U64 R175, R24, 0x10, R25.reuse ;  /* 0x0000001018af7819 */ /* 0x104fe40000001219 */
[----:B-1----:R-:W-:Y:S02]  /*2670*/  MOV R22, R25 ;  /* 0x0000001900167202 */ /* 0x002fe40000000f00 */
[----:B------:R-:W-:Y:S01]  /*2680*/  SHF.R.U32.HI R23, RZ, 0x10, R25 ;  /* 0x00000010ff177819 */ /* 0x000fe20000011619 */
[----:B---3--:R-:W-:Y:S01]  /*2690*/  HADD2.F32 R25, -RZ, R21.H0_H0 ;  /* 0x20000015ff197230 */ /* 0x008fe20000004100 */
[--C-:B------:R-:W-:Y:S01]  /*26a0*/  SHF.R.U64 R168, R20, 0x10, R21.reuse ;  /* 0x0000001014a87819 */ /* 0x100fe20000001215 */
[----:B------:R-:W-:Y:S01]  /*26b0*/  HADD2.F32 R27, -RZ, R20.H0_H0 ;  /* 0x20000014ff1b7230 */ /* 0x000fe20000004100 */
[----:B------:R-:W-:Y:S02]  /*26c0*/  MOV R26, R24 ;  /* 0x00000018001a7202 */ /* 0x000fe40000000f00 */
[----:B------:R-:W-:Y:S01]  /*26d0*/  SHF.R.U32.HI R169, RZ, 0x10, R21 ;  /* 0x00000010ffa97819 */ /* 0x000fe20000011615 */
[----:B------:R-:W-:Y:S01]  /*26e0*/  HADD2.F32 R21, -RZ, R168.H0_H0 ;  /* 0x200000a8ff157230 */ /* 0x000fe20000004100 */
[C---:B------:R-:W-:Y:S01]  /*26f0*/  FADD.FTZ R168, -R174.reuse, R25 ;  /* 0x00000019aea87221 */ /* 0x040fe20000010100 */
[----:B------:R-:W-:Y:S01]  /*2700*/  HADD2.F32 R25, -RZ, R26.H0_H0 ;  /* 0x2000001aff197230 */ /* 0x000fe20000004100 */
[C---:B------:R-:W-:Y:S01]  /*2710*/  FADD.FTZ R20, -R174.reuse, R27 ;  /* 0x0000001bae147221 */ /* 0x040fe20000010100 */
[----:B------:R-:W-:Y:S01]  /*2720*/  HADD2.F32 R26, -RZ, R175.H0_H0 ;  /* 0x200000afff1a7230 */ /* 0x000fe20000004100 */
[----:B------:R-:W-:Y:S01]  /*2730*/  FADD.FTZ R24, -R174, R21 ;  /* 0x00000015ae187221 */ /* 0x000fe20000010100 */
[----:B0-----:R-:W-:Y:S01]  /*2740*/  HADD2.F32 R170, -RZ, R23.H0_H0 ;  /* 0x20000017ffaa7230 */ /* 0x001fe20000004100 */
[----:B------:R-:W-:-:S02]  /*2750*/  FMUL.FTZ R20, R7, R20 ;  /* 0x0000001407147220 */ /* 0x000fc40000410000 */
[----:B------:R-:W-:Y:S01]  /*2760*/  FMUL.FTZ R23, R80, R25 ;  /* 0x0000001950177220 */ /* 0x000fe20000410000 */
[----:B------:R-:W-:Y:S01]  /*2770*/  HADD2.F32 R169, -RZ, R169.H0_H0 ;  /* 0x200000a9ffa97230 */ /* 0x000fe20000004100 */
[----:B------:R-:W-:Y:S01]  /*2780*/  FMUL.FTZ R21, R7, R24 ;  /* 0x0000001807157220 */ /* 0x000fe20000410000 */
[----:B------:R-:W-:Y:S01]  /*2790*/  HADD2.F32 R27, -RZ, R22.H0_H0 ;  /* 0x20000016ff1b7230 */ /* 0x000fe20000004100 */
[----:B------:R-:W-:Y:S02]  /*27a0*/  FMUL.FTZ R24, R81, R26 ;  /* 0x0000001a51187220 */ /* 0x000fe40000410000 */
[----:B------:R-:W-:Y:S02]  /*27b0*/  FADD.FTZ R173, R173, R23 ;  /* 0x00000017adad7221 */ /* 0x000fe40000010000 */
[----:B------:R-:W-:Y:S02]  /*27c0*/  FFMA.FTZ R172, R20, R23, R172 ;  /* 0x0000001714ac7223 */ /* 0x000fe400000100ac */
        /* <DEDUP_REMOVED lines=19> */
.L_x_8072:
[----:B------:R-:W-:Y:S05]  /*2900*/  BSYNC B0 ;  /* 0x0000000000007941 */ /* 0x000fea0003800000 */
.L_x_8058:
[----:B------:R-:W-:Y:S02]  /*2910*/  LOP3.LUT P3, RZ, R6, 0xff, RZ, 0xc0, !PT ;  /* 0x000000ff06ff7812 */ /* 0x000fe4000786c0ff */
[----:B-1----:R-:W-:-:S04]  /*2920*/  SHF.R.U32.HI R170, RZ, 0x5, R2 ;  /* 0x00000005ffaa7819 */ /* 0x002fc80000011602 */
[----:B------:R-:W-:-:S07]  /*2930*/  LOP3.LUT R248, R170, 0x7fffff8, RZ, 0xc0, !PT ;  /* 0x07fffff8aaf87812 */ /* 0x000fce00078ec0ff */
[----:B------:R-:W-:Y:S02]  /*2940*/  @!P3 IADD3 R248, R248, 0x8, RZ ;  /* 0x00000008f8f8b810 */ /* 0x000fe40007ffe0ff */
[----:B------:R-:W-:Y:S01]  /*2950*/  LOP3.LUT P3, RZ, R2, 0x1f, RZ, 0xc0, !PT ;  /* 0x0000001f02ff7812 */ /* 0x000fe2000786c0ff */
[----:B------:R-:W-:Y:S10]  /*2960*/  BRA.DIV ~URZ, `(.L_x_8085) ;  /* 0x00004fe27f007947 */ /* 0x000ff4000b800000 */
[----:B------:R1:W2:Y:S02]  /*2970*/  SHFL.DOWN PT, R178, R173, 0x10, 0x1f ;  /* 0x0a001f00adb27f89 */ /* 0x0002a400000e0000 */
.L_x_8275:
        /* <DEDUP_REMOVED lines=18> */
.L_x_8276:
        /* <DEDUP_REMOVED lines=28> */
[----:B------:R-:W-:Y:S01]  /*2c60*/  HFMA2.MMA R170, -RZ, RZ, 0, 0 ;  /* 0x00000000ffaa7435 */ /* 0x000fe200000001ff */
[----:B------:R-:W-:Y:S01]  /*2c70*/  FADD.FTZ R252, R171, R252 ;  /* 0x000000fcabfc7221 */ /* 0x000fe20000010000 */
[----:B------:R-:W-:Y:S02]  /*2c80*/  @P3 LEA.HI R247, R168, R247, RZ, 0x2 ;  /* 0x000000f7a8f73211 */ /* 0x000fe400078f10ff */
[----:B------:R-:W-:-:S04]  /*2c90*/  @P3 LOP3.LUT R168, R2, 0xff, RZ, 0xc0, !PT ;  /* 0x000000ff02a83812 */ /* 0x000fc800078ec0ff */
        /* <DEDUP_REMOVED lines=17> */
.L_x_8090:
[----:B------:R-:W-:Y:S05]  /*2db0*/  BSYNC B1 ;  /* 0x0000000000017941 */ /* 0x000fea0003800000 */
.L_x_8089:
        /* <DEDUP_REMOVED lines=10> */
.L_x_8092:
        /* <DEDUP_REMOVED lines=11> */
.L_x_8093:
[----:B------:R-:W-:Y:S05]  /*2f10*/  BSYNC B1 ;  /* 0x0000000000017941 */ /* 0x000fea0003800000 */
.L_x_8091:
[----:B------:R-:W-:Y:S01]  /*2f20*/  ISETP.NE.U32.AND P5, PT, RZ, c[0x0][0x258], PT ;  /* 0x00009600ff007a0c */ /* 0x000fe20003fa5070 */
[----:B------:R-:W-:Y:S03]  /*2f30*/  BSSY B1, `(.L_x_8094) ;  /* 0x000000f000017945 */ /* 0x000fe60003800000 */
[----:B------:R-:W-:-:S13]  /*2f40*/  ISETP.NE.AND.EX P5, PT, RZ, c[0x0][0x25c], PT, P5 ;  /* 0x00009700ff007a0c */ /* 0x000fda0003fa5350 */
[----:B------:R-:W-:Y:S01]  /*2f50*/  @P5 F2FP.PACK_AB R172, RZ, R168 ;  /* 0x000000a8ffac523e */ /* 0x000fe200000000ff */
[----:B------:R-:W-:Y:S05]  /*2f60*/  @!P3 BRA `(.L_x_8095) ;  /* 0x000000b00000b947 */ /* 0x000fea0003800000 */
[----:B-----5:R-:W-:Y:S01]  /*2f70*/  LOP3.LUT P6, RZ, R10, 0xff, RZ, 0xc0, !PT ;  /* 0x000000ff0aff7812 */ /* 0x020fe200078cc0ff */
[----:B------:R-:W-:Y:S01]  /*2f80*/  FMUL.FTZ R168, R168, c[0x0][0x1ec] ;  /* 0x00007b00a8a87a20 */ /* 0x000fe20000410000 */
[----:B------:R-:W-:-:S03]  /*2f90*/  HFMA2.MMA R169, -RZ, RZ, 0, 0 ;  /* 0x00000000ffa97435 */ /* 0x000fc600000001ff */
[----:B------:R-:W-:-:S08]  /*2fa0*/  FMUL.FTZ R173, R168, c[0x0][0x1e8] ;  /* 0x00007a00a8ad7a20 */ /* 0x000fd00000410000 */
[----:B------:R-:W-:-:S05]  /*2fb0*/  @P6 HADD2.F32 R168, -RZ, R249.H0_H0 ;  /* 0x200000f9ffa86230 */ /* 0x000fca0000004100 */
[----:B------:R-:W-:Y:S02]  /*2fc0*/  @P6 FMUL.FTZ R169, R173, R168 ;  /* 0x000000a8ada96220 */ /* 0x000fe40000410000 */
[----:B------:R-:W-:Y:S02]  /*2fd0*/  FMUL.FTZ R168, R32, R173 ;  /* 0x000000ad20a87220 */ /* 0x000fe40000410000 */
[----:B------:R-:W-:-:S03]  /*2fe0*/  FADD.FTZ R140, R140, R169 ;  /* 0x000000a98c8c7221 */ /* 0x000fc60000010000 */
[----:B------:R-:W-:-:S04]  /*2ff0*/  FSEL R168, R168, RZ, P6 ;  /* 0x000000ffa8a87208 */ /* 0x000fc80003000000 */
[----:B------:R-:W-:-:S04]  /*3000*/  F2FP.PACK_AB R168, RZ, R168 ;  /* 0x000000a8ffa8723e */ /* 0x000fc800000000ff */
[----:B------:R-:W-:Y:S02]  /*3010*/  PRMT R180, R168, 0x7610, R180 ;  /* 0x00007610a8b47816 */ /* 0x000fe400000000b4 */
.L_x_8095:
[----:B------:R-:W-:Y:S05]  /*3020*/  BSYNC B1 ;  /* 0x0000000000017941 */ /* 0x000fea0003800000 */
.L_x_8094:
        /* <DEDUP_REMOVED lines=8> */
.L_x_8097:
[----:B0-----:R-:W-:Y:S02]  /*30b0*/  ISETP.NE.AND P6, PT, R4, RZ, PT ;  /* 0x000000ff0400720c */ /* 0x001fe40003fc5270 */
[----:B-----5:R-:W-:Y:S02]  /*30c0*/  @P4 SHF.R.U64 R169, R206, 0x10, R207 ;  /* 0x00000010cea94819 */ /* 0x020fe400000012cf */
[----:B------:R-:W-:-:S03]  /*30d0*/  FSEL R168, R174, RZ, !P6 ;  /* 0x000000ffaea87208 */ /* 0x000fc60007000000 */
[----:B------:R-:W-:Y:S02]  /*30e0*/  @P4 HADD2.F32 R169, -RZ, R169.H0_H0 ;  /* 0x200000a9ffa94230 */ /* 0x000fe40000004100 */
[----:B------:R-:W-:-:S04]  /*30f0*/  FFMA.FTZ R168, R244, R171, R168 ;  /* 0x000000abf4a87223 */ /* 0x000fc800000100a8 */
[----:B------:R-:W-:-:S04]  /*3100*/  FADD.FTZ R168, R243, -R168 ;  /* 0x800000a8f3a87221 */ /* 0x000fc80000010000 */
[----:B------:R-:W-:-:S04]  /*3110*/  FMUL.FTZ R168, R7, R168 ;  /* 0x000000a807a87220 */ /* 0x000fc80000410000 */
[----:B------:R-:W-:Y:S02]  /*3120*/  @P4 FADD.FTZ R168, R168, R169 ;  /* 0x000000a9a8a84221 */ /* 0x000fe40000010000 */
.L_x_8098:
[----:B------:R-:W-:Y:S05]  /*3130*/  BSYNC B1 ;  /* 0x0000000000017941 */ /* 0x000fea0003800000 */
.L_x_8096:
[----:B------:R-:W-:Y:S01]  /*3140*/  BSSY B1, `(.L_x_8099) ;  /* 0x000000e000017945 */ /* 0x000fe20003800000 */
[----:B------:R-:W-:Y:S01]  /*3150*/  @P5 F2FP.PACK_AB R173, RZ, R168 ;  /* 0x000000a8ffad523e */ /* 0x000fe200000000ff */
[----:B------:R-:W-:Y:S05]  /*3160*/  @!P3 BRA `(.L_x_8100) ;  /* 0x000000b00000b947 */ /* 0x000fea0003800000 */
[----:B-----5:R-:W-:Y:S01]  /*3170*/  LOP3.LUT P6, RZ, R10, 0xff00, RZ, 0xc0, !PT ;  /* 0x0000ff000aff7812 */ /* 0x020fe200078cc0ff */
[----:B------:R-:W-:-:S04]  /*3180*/  FMUL.FTZ R168, R168, c[0x0][0x1ec] ;  /* 0x00007b00a8a87a20 */ /* 0x000fc80000410000 */
[----:B------:R-:W-:Y:S02]  /*3190*/  FMUL.FTZ R172, R168, c[0x0][0x1e8] ;  /* 0x00007a00a8ac7a20 */ /* 0x000fe40000410000 */
[----:B------:R-:W-:-:S06]  /*31a0*/  IMAD.MOV.U32 R168, RZ, RZ, RZ ;  /* 0x000000ffffa87224 */ /* 0x000fcc00078e00ff */
[----:B------:R-:W-:-:S05]  /*31b0*/  @P6 HADD2.F32 R169, -RZ, R250.H0_H0 ;  /* 0x200000faffa96230 */ /* 0x000fca0000004100 */
[----:B------:R-:W-:Y:S02]  /*31c0*/  @P6 FMUL.FTZ R168, R172, R169 ;  /* 0x000000a9aca86220 */ /* 0x000fe40000410000 */
[----:B------:R-:W-:Y:S02]  /*31d0*/  FMUL.FTZ R169, R33, R172 ;  /* 0x000000ac21a97220 */ /* 0x000fe40000410000 */
[----:B------:R-:W-:-:S03]  /*31e0*/  FADD.FTZ R141, R141, R168 ;  /* 0x000000a88d8d7221 */ /* 0x000fc60000010000 */
[----:B------:R-:W-:-:S04]  /*31f0*/  FSEL R169, R169, RZ, P6 ;  /* 0x000000ffa9a97208 */ /* 0x000fc80003000000 */
[----:B------:R-:W-:-:S04]  /*3200*/  F2FP.PACK_AB R169, RZ, R169 ;  /* 0x000000a9ffa9723e */ /* 0x000fc800000000ff */
[----:B------:R-:W-:Y:S02]  /*3210*/  PRMT R182, R169, 0x7610, R182 ;  /* 0x00007610a9b67816 */ /* 0x000fe400000000b6 */
.L_x_8100:
[----:B------:R-:W-:Y:S05]  /*3220*/  BSYNC B1 ;  /* 0x0000000000017941 */ /* 0x000fea0003800000 */
.L_x_8099:
[----:B------:R-:W-:Y:S01]  /*3230*/  BSSY B1, `(.L_x_8101) ;  /* 0x000000e000017945 */ /* 0x000fe20003800000 */
[----:B------:R-:W-:Y:S01]  /*3240*/  @P5 PRMT R15, R173, 0x7610, R15 ;  /* 0x00007610ad0f5816 */ /* 0x000fe2000000000f */
[----:B------:R-:W-:Y:S05]  /*3250*/  @P2 BRA `(.L_x_8102) ;  /* 0x0000004000002947 */ /* 0x000fea0003800000 */
[----:B------:R-:W-:Y:S01]  /*3260*/  HFMA2.MMA R168, -RZ, RZ, 0, 0 ;  /* 0x00000000ffa87435 */ /* 0x000fe200000001ff */
[----:B------:R-:W-:Y:S05]  /*3270*/  @!P4 BRA `(.L_x_8103) ;  /* 0x000000900000c947 */ /* 0x000fea0003800000 */
[----:B-----5:R-:W-:Y:S01]  /*3280*/  HADD2.F32 R168, -RZ, R207.H0_H0 ;  /* 0x200000cfffa87230 */ /* 0x020fe20000004100 */
[----:B------:R-:W-:Y:S05]  /*3290*/  BRA `(.L_x_8103) ;  /* 0x0000007000007947 */ /* 0x000fea0003800000 */
.L_x_8102:
[----:B0-----:R-:W-:Y:S01]  /*32a0*/  ISETP.NE.AND P6, PT, R4, RZ, PT ;  /* 0x000000ff0400720c */ /* 0x001fe20003fc5270 */
[----:B-----5:R-:W-:-:S03]  /*32b0*/  @P4 HADD2.F32 R169, -RZ, R207.H0_H0 ;  /* 0x200000cfffa94230 */ /* 0x020fc60000004100 */
[----:B------:R-:W-:-:S05]  /*32c0*/  FSEL R168, R174, RZ, !P6 ;  /* 0x000000ffaea87208 */ /* 0x000fca0007000000 */
[----:B------:R-:W-:-:S04]  /*32d0*/  FFMA.FTZ R168, R242, R171, R168 ;  /* 0x000000abf2a87223 */ /* 0x000fc800000100a8 */
[----:B------:R-:W-:-:S04]  /*32e0*/  FADD.FTZ R168, R241, -R168 ;  /* 0x800000a8f1a87221 */ /* 0x000fc80000010000 */
[----:B------:R-:W-:-:S04]  /*32f0*/  FMUL.FTZ R168, R7, R168 ;  /* 0x000000a807a87220 */ /* 0x000fc80000410000 */
[----:B------:R-:W-:Y:S02]  /*3300*/  @P4 FADD.FTZ R168, R168, R169 ;  /* 0x000000a9a8a84221 */ /* 0x000fe40000010000 */
.L_x_8103:
[----:B------:R-:W-:Y:S05]  /*3310*/  BSYNC B1 ;  /* 0x0000000000017941 */ /* 0x000fea0003800000 */
.L_x_8101:
[----:B------:R-:W-:Y:S01]  /*3320*/  BSSY B1, `(.L_x_8104) ;  /* 0x000000e000017945 */ /* 0x000fe20003800000 */
[----:B------:R-:W-:Y:S01]  /*3330*/  @P5 F2FP.PACK_AB R172, RZ, R168 ;  /* 0x000000a8ffac523e */ /* 0x000fe200000000ff */
[----:B------:R-:W-:Y:S05]  /*3340*/  @!P3 BRA `(.L_x_8105) ;  /* 0x000000b00000b947 */ /* 0x000fea0003800000 */
[----:B-----5:R-:W-:Y:S01]  /*3350*/  LOP3.LUT P6, RZ, R10, 0xff0000, RZ, 0xc0, !PT ;  /* 0x00ff00000aff7812 */ /* 0x020fe200078cc0ff */
[----:B------:R-:W-:Y:S01]  /*3360*/  FMUL.FTZ R168, R168, c[0x0][0x1ec] ;  /* 0x00007b00a8a87a20 */ /* 0x000fe20000410000 */
[----:B------:R-:W-:-:S03]  /*3370*/  MOV R19, RZ ;  /* 0x000000ff00137202 */ /* 0x000fc60000000f00 */
[----:B------:R-:W-:-:S08]  /*3380*/  FMUL.FTZ R169, R168, c[0x0][0x1e8] ;  /* 0x00007a00a8a97a20 */ /* 0x000fd00000410000 */
[----:B------:R-:W-:-:S05]  /*3390*/  @P6 HADD2.F32 R168, -RZ, R249.H1_H1 ;  /* 0x300000f9ffa86230 */ /* 0x000fca0000004100 */
[----:B------:R-:W-:Y:S02]  /*33a0*/  @P6 FMUL.FTZ R19, R169, R168 ;  /* 0x000000a8a9136220 */ /* 0x000fe40000410000 */
[----:B------:R-:W-:Y:S02]  /*33b0*/  FMUL.FTZ R168, R34, R169 ;  /* 0x000000a922a87220 */ /* 0x000fe40000410000 */
[----:B------:R-:W-:-:S03]  /*33c0*/  FADD.FTZ R142, R142, R19 ;  /* 0x000000138e8e7221 */ /* 0x000fc60000010000 */
[----:B------:R-:W-:-:S04]  /*33d0*/  FSEL R168, R168, RZ, P6 ;  /* 0x000000ffa8a87208 */ /* 0x000fc80003000000 */
[----:B------:R-:W-:-:S04]  /*33e0*/  F2FP.PACK_AB R168, RZ, R168 ;  /* 0x000000a8ffa8723e */ /* 0x000fc800000000ff */
[----:B------:R-:W-:Y:S02]  /*33f0*/  PRMT R19, R168, 0x7610, R19 ;  /* 0x00007610a8137816 */ /* 0x000fe40000000013 */
.L_x_8105:
[----:B------:R-:W-:Y:S05]  /*3400*/  BSYNC B1 ;  /* 0x0000000000017941 */ /* 0x000fea0003800000 */
.L_x_8104:
        /* <DEDUP_REMOVED lines=8> */
.L_x_8107:
[----:B0-----:R-:W-:Y:S02]  /*3490*/  ISETP.NE.AND P6, PT, R4, RZ, PT ;  /* 0x000000ff0400720c */ /* 0x001fe40003fc5270 */
[----:B-----5:R-:W-:Y:S02]  /*34a0*/  @P4 SHF.R.U32.HI R169, RZ, 0x10, R207 ;  /* 0x00000010ffa94819 */ /* 0x020fe400000116cf */
[----:B------:R-:W-:-:S03]  /*34b0*/  FSEL R168, R174, RZ, !P6 ;  /* 0x000000ffaea87208 */ /* 0x000fc60007000000 */
[----:B------:R-:W-:Y:S02]  /*34c0*/  @P4 HADD2.F32 R169, -RZ, R169.H0_H0 ;  /* 0x200000a9ffa94230 */ /* 0x000fe40000004100 */
[----:B------:R-:W-:-:S04]  /*34d0*/  FFMA.FTZ R168, R240, R171, R168 ;  /* 0x000000abf0a87223 */ /* 0x000fc800000100a8 */
[----:B------:R-:W-:-:S04]  /*34e0*/  FADD.FTZ R168, R239, -R168 ;  /* 0x800000a8efa87221 */ /* 0x000fc80000010000 */
[----:B------:R-:W-:-:S04]  /*34f0*/  FMUL.FTZ R168, R7, R168 ;  /* 0x000000a807a87220 */ /* 0x000fc80000410000 */
[----:B------:R-:W-:Y:S02]  /*3500*/  @P4 FADD.FTZ R168, R168, R169 ;  /* 0x000000a9a8a84221 */ /* 0x000fe40000010000 */
.L_x_8108:
[----:B------:R-:W-:Y:S05]  /*3510*/  BSYNC B1 ;  /* 0x0000000000017941 */ /* 0x000fea0003800000 */
.L_x_8106:
[----:B------:R-:W-:Y:S01]  /*3520*/  @P5 F2FP.PACK_AB R169, RZ, R168 ;  /* 0x000000a8ffa9523e */ /* 0x000fe200000000ff */
[----:B------:R-:W-:Y:S03]  /*3530*/  BSSY B1, `(.L_x_8109) ;  /* 0x000000e000017945 */ /* 0x000fe60003800000 */
[----:B------:R-:W-:Y:S01]  /*3540*/  @P5 PRMT R18, R169, 0x7610, R18 ;  /* 0x00007610a9125816 */ /* 0x000fe20000000012 */
[----:B------:R-:W-:Y:S05]  /*3550*/  @!P3 BRA `(.L_x_8110) ;  /* 0x000000b00000b947 */ /* 0x000fea0003800000 */
[----:B-----5:R-:W-:Y:S01]  /*3560*/  LOP3.LUT P4, RZ, R10, 0xff000000, RZ, 0xc0, !PT ;  /* 0xff0000000aff7812 */ /* 0x020fe2000788c0ff */
[----:B------:R-:W-:Y:S01]  /*3570*/  FMUL.FTZ R168, R168, c[0x0][0x1ec] ;  /* 0x00007b00a8a87a20 */ /* 0x000fe20000410000 */
[----:B------:R-:W-:-:S03]  /*3580*/  HFMA2.MMA R16, -RZ, RZ, 0, 0 ;  /* 0x00000000ff107435 */ /* 0x000fc600000001ff */
        /* <DEDUP_REMOVED lines=8> */
.L_x_8110:
[----:B------:R-:W-:Y:S05]  /*3610*/  BSYNC B1 ;  /* 0x0000000000017941 */ /* 0x000fea0003800000 */
.L_x_8109:
        /* <DEDUP_REMOVED lines=9> */
.L_x_8111:
[----:B------:R-:W-:Y:S01]  /*36b0*/  BSSY B1, `(.L_x_8112) ;  /* 0x000000a000017945 */ /* 0x000fe20003800000 */
        /* <DEDUP_REMOVED lines=9> */
.L_x_8113:
[----:B------:R-:W-:Y:S05]  /*3750*/  BSYNC B1 ;  /* 0x0000000000017941 */ /* 0x000fea0003800000 */
.L_x_8112:
[----:B------:R-:W-:Y:S02]  /*3760*/  IADD3 R8, R8, 0x100, RZ ;  /* 0x0000010008087810 */ /* 0x000fe40007ffe0ff */
[----:B------:R-:W-:Y:S02]  /*3770*/  IADD3 R170, R170, 0x100, RZ ;  /* 0x00000100aaaa7810 */ /* 0x000fe40007ffe0ff */
.L_x_8088:
[----:B------:R-:W-:Y:S05]  /*3780*/  BSYNC B0 ;  /* 0x0000000000007941 */ /* 0x000fea0003800000 */
.L_x_8087:
        /* <DEDUP_REMOVED lines=14> */
.L_x_8117:
[----:B------:R-:W-:Y:S05]  /*3870*/  BSYNC B1 ;  /* 0x0000000000017941 */ /* 0x000fea0003800000 */
.L_x_8116:
        /* <DEDUP_REMOVED lines=10> */
.L_x_8119:
        /* <DEDUP_REMOVED lines=9> */
.L_x_8120:
[----:B------:R-:W-:Y:S05]  /*39b0*/  BSYNC B1 ;  /* 0x0000000000017941 */ /* 0x000fea0003800000 */
.L_x_8118:
[----:B------:R-:W-:Y:S01]  /*39c0*/  ISETP.NE.U32.AND P5, PT, RZ, c[0x0][0x258], PT ;  /* 0x00009600ff007a0c */ /* 0x000fe20003fa5070 */
[----:B------:R-:W-:Y:S03]  /*39d0*/  BSSY B1, `(.L_x_8121) ;  /* 0x000000f000017945 */ /* 0x000fe60003800000 */
[----:B------:R-:W-:-:S13]  /*39e0*/  ISETP.NE.AND.EX P5, PT, RZ, c[0x0][0x25c], PT, P5 ;  /* 0x00009700ff007a0c */ /* 0x000fda0003fa5350 */
[----:B------:R-:W-:Y:S01]  /*39f0*/  @P5 F2FP.PACK_AB R175, RZ, R168 ;  /* 0x000000a8ffaf523e */ /* 0x000fe200000000ff */
[----:B------:R-:W-:Y:S05]  /*3a00*/  @!P3 BRA `(.L_x_8122) ;  /* 0x000000b00000b947 */ /* 0x000fea0003800000 */
[----:B-----5:R-:W-:Y:S01]  /*3a10*/  LOP3.LUT P6, RZ, R11, 0xff, RZ, 0xc0, !PT ;  /* 0x000000ff0bff7812 */ /* 0x020fe200078cc0ff */
[----:B------:R-:W-:Y:S02]  /*3a20*/  FMUL.FTZ R168, R168, c[0x0][0x1ec] ;  /* 0x00007b00a8a87a20 */ /* 0x000fe40000410000 */
[----:B------:R-:W-:Y:S02]  /*3a30*/  IMAD.MOV.U32 R169, RZ, RZ, RZ ;  /* 0x000000ffffa97224 */ /* 0x000fe400078e00ff */
[----:B------:R-:W-:-:S08]  /*3a40*/  FMUL.FTZ R173, R168, c[0x0][0x1e8] ;  /* 0x00007a00a8ad7a20 */ /* 0x000fd00000410000 */
[----:B------:R-:W-:-:S05]  /*3a50*/  @P6 HADD2.F32 R168, -RZ, R249.H0_H0 ;  /* 0x200000f9ffa86230 */ /* 0x000fca0000004100 */
[-C--:B------:R-:W-:Y:S02]  /*3a60*/  @P6 FMUL.FTZ R169, R168, R173.reuse ;  /* 0x000000ada8a96220 */ /* 0x080fe40000410000 */
[----:B------:R-:W-:Y:S02]  /*3a70*/  FMUL.FTZ R168, R40, R173 ;  /* 0x000000ad28a87220 */ /* 0x000fe40000410000 */
[----:B------:R-:W-:-:S03]  /*3a80*/  FADD.FTZ R144, R144, R169 ;  /* 0x000000a990907221 */ /* 0x000fc60000010000 */
[----:B------:R-:W-:-:S04]  /*3a90*/  FSEL R168, R168, RZ, P6 ;  /* 0x000000ffa8a87208 */ /* 0x000fc80003000000 */
[----:B------:R-:W-:-:S04]  /*3aa0*/  F2FP.PACK_AB R168, RZ, R168 ;  /* 0x000000a8ffa8723e */ /* 0x000fc800000000ff */
[----:B------:R-:W-:Y:S02]  /*3ab0*/  PRMT R180, R168, 0x7610, R180 ;  /* 0x00007610a8b47816 */ /* 0x000fe400000000b4 */
.L_x_8122:
[----:B------:R-:W-:Y:S05]  /*3ac0*/  BSYNC B1 ;  /* 0x0000000000017941 */ /* 0x000fea0003800000 */
.L_x_8121:
        /* <DEDUP_REMOVED lines=8> */
.L_x_8124:
[----:B------:R-:W-:Y:S01]  /*3b50*/  FFMA.FTZ R168, R236, R171, R172 ;  /* 0x000000abeca87223 */ /* 0x000fe200000100ac */
[----:B-----5:R-:W-:-:S03]  /*3b60*/  @P4 SHF.R.U64 R169, R204, 0x10, R205 ;  /* 0x00000010cca94819 */ /* 0x020fc600000012cd */
[----:B------:R-:W-:Y:S02]  /*3b70*/  FADD.FTZ R168, R235, -R168 ;  /* 0x800000a8eba87221 */ /* 0x000fe40000010000 */
[----:B------:R-:W-:Y:S02]  /*3b80*/  @P4 HADD2.F32 R169, -RZ, R169.H0_H0 ;  /* 0x200000a9ffa94230 */ /* 0x000fe40000004100 */
[----:B------:R-:W-:-:S04]  /*3b90*/  FMUL.FTZ R168, R7, R168 ;  /* 0x000000a807a87220 */ /* 0x000fc80000410000 */
[----:B------:R-:W-:Y:S02]  /*3ba0*/  @P4 FADD.FTZ R168, R168, R169 ;  /* 0x000000a9a8a84221 */ /* 0x000fe40000010000 */
.L_x_8125:
[----:B------:R-:W-:Y:S05]  /*3bb0*/  BSYNC B1 ;  /* 0x0000000000017941 */ /* 0x000fea0003800000 */
.L_x_8123:
[----:B------:R-:W-:Y:S01]  /*3bc0*/  BSSY B1, `(.L_x_8126) ;  /* 0x000000e000017945 */ /* 0x000fe20003800000 */
[----:B------:R-:W-:Y:S01]  /*3bd0*/  @P5 F2FP.PACK_AB R173, RZ, R168 ;  /* 0x000000a8ffad523e */ /* 0x000fe200000000ff */
[----:B------:R-:W-:Y:S05]  /*3be0*/  @!P3 BRA `(.L_x_8127) ;  /* 0x000000b00000b947 */ /* 0x000fea0003800000 */
[----:B-----5:R-:W-:Y:S01]  /*3bf0*/  LOP3.LUT P6, RZ, R11, 0xff00, RZ, 0xc0, !PT ;  /* 0x0000ff000bff7812 */ /* 0x020fe200078cc0ff */
[----:B------:R-:W-:-:S04]  /*3c00*/  FMUL.FTZ R168, R168, c[0x0][0x1ec] ;  /* 0x00007b00a8a87a20 */ /* 0x000fc80000410000 */
[----:B------:R-:W-:Y:S01]  /*3c10*/  FMUL.FTZ R176, R168, c[0x0][0x1e8] ;  /* 0x00007a00a8b07a20 */ /* 0x000fe20000410000 */
[----:B------:R-:W-:-:S07]  /*3c20*/  MOV R168, RZ ;  /* 0x000000ff00a87202 */ /* 0x000fce0000000f00 */
[----:B------:R-:W-:-:S05]  /*3c30*/  @P6 HADD2.F32 R169, -RZ, R250.H0_H0 ;  /* 0x200000faffa96230 */ /* 0x000fca0000004100 */
[-C--:B------:R-:W-:Y:S02]  /*3c40*/  @P6 FMUL.FTZ R168, R169, R176.reuse ;  /* 0x000000b0a9a86220 */ /* 0x080fe40000410000 */
[----:B------:R-:W-:Y:S02]  /*3c50*/  FMUL.FTZ R169, R41, R176 ;  /* 0x000000b029a97220 */ /* 0x000fe40000410000 */
[----:B------:R-:W-:-:S03]  /*3c60*/  FADD.FTZ R145, R145, R168 ;  /* 0x000000a891917221 */ /* 0x000fc60000010000 */
[----:B------:R-:W-:-:S04]  /*3c70*/  FSEL R169, R169, RZ, P6 ;  /* 0x000000ffa9a97208 */ /* 0x000fc80003000000 */
[----:B------:R-:W-:-:S04]  /*3c80*/  F2FP.PACK_AB R169, RZ, R169 ;  /* 0x000000a9ffa9723e */ /* 0x000fc800000000ff */
[----:B------:R-:W-:Y:S02]  /*3c90*/  PRMT R182, R169, 0x7610, R182 ;  /* 0x00007610a9b67816 */ /* 0x000fe400000000b6 */
.L_x_8127:
[----:B------:R-:W-:Y:S05]  /*3ca0*/  BSYNC B1 ;  /* 0x0000000000017941 */ /* 0x000fea0003800000 */
.L_x_8126:
[----:B------:R-:W-:Y:S01]  /*3cb0*/  BSSY B1, `(.L_x_8128) ;  /* 0x000000c000017945 */ /* 0x000fe20003800000 */
[----:B------:R-:W-:Y:S01]  /*3cc0*/  @P5 PRMT R15, R173, 0x7610, R15 ;  /* 0x00007610ad0f5816 */ /* 0x000fe2000000000f */
[----:B------:R-:W-:Y:S05]  /*3cd0*/  @P2 BRA `(.L_x_8129) ;  /* 0x0000004000002947 */ /* 0x000fea0003800000 */
[----:B------:R-:W-:Y:S01]  /*3ce0*/  IMAD.MOV.U32 R168, RZ, RZ, RZ ;  /* 0x000000ffffa87224 */ /* 0x000fe200078e00ff */
[----:B------:R-:W-:Y:S05]  /*3cf0*/  @!P4 BRA `(.L_x_8130) ;  /* 0x000000700000c947 */ /* 0x000fea0003800000 */
[----:B-----5:R-:W-:Y:S01]  /*3d00*/  HADD2.F32 R168, -RZ, R205.H0_H0 ;  /* 0x200000cdffa87230 */ /* 0x020fe20000004100 */
[----:B------:R-:W-:Y:S05]  /*3d10*/  BRA `(.L_x_8130) ;  /* 0x0000005000007947 */ /* 0x000fea0003800000 */
.L_x_8129:
[----:B------:R-:W-:Y:S01]  /*3d20*/  FFMA.FTZ R168, R234, R171, R172 ;  /* 0x000000abeaa87223 */ /* 0x000fe200000100ac */
[----:B-----5:R-:W-:-:S03]  /*3d30*/  @P4 HADD2.F32 R169, -RZ, R205.H0_H0 ;  /* 0x200000cdffa94230 */ /* 0x020fc60000004100 */
[----:B------:R-:W-:-:S04]  /*3d40*/  FADD.FTZ R168, R233, -R168 ;  /* 0x800000a8e9a87221 */ /* 0x000fc80000010000 */
[----:B------:R-:W-:-:S04]  /*3d50*/  FMUL.FTZ R168, R7, R168 ;  /* 0x000000a807a87220 */ /* 0x000fc80000410000 */
[----:B------:R-:W-:Y:S02]  /*3d60*/  @P4 FADD.FTZ R168, R168, R169 ;  /* 0x000000a9a8a84221 */ /* 0x000fe40000010000 */
.L_x_8130:
[----:B------:R-:W-:Y:S05]  /*3d70*/  BSYNC B1 ;  /* 0x0000000000017941 */ /* 0x000fea0003800000 */
.L_x_8128:
[----:B------:R-:W-:Y:S01]  /*3d80*/  BSSY B1, `(.L_x_8131) ;  /* 0x000000e000017945 */ /* 0x000fe20003800000 */
[----:B------:R-:W-:Y:S01]  /*3d90*/  @P5 F2FP.PACK_AB R173, RZ, R168 ;  /* 0x000000a8ffad523e */ /* 0x000fe200000000ff */
[----:B------:R-:W-:Y:S05]  /*3da0*/  @!P3 BRA `(.L_x_8132) ;  /* 0x000000b00000b947 */ /* 0x000fea0003800000 */
[----:B-----5:R-:W-:Y:S01]  /*3db0*/  LOP3.LUT P6, RZ, R11, 0xff0000, RZ, 0xc0, !PT ;  /* 0x00ff00000bff7812 */ /* 0x020fe200078cc0ff */
[----:B------:R-:W-:Y:S01]  /*3dc0*/  FMUL.FTZ R168, R168, c[0x0][0x1ec] ;  /* 0x00007b00a8a87a20 */ /* 0x000fe20000410000 */
[----:B------:R-:W-:-:S03]  /*3dd0*/  HFMA2.MMA R19, -RZ, RZ, 0, 0 ;  /* 0x00000000ff137435 */ /* 0x000fc600000001ff */
[----:B------:R-:W-:-:S08]  /*3de0*/  FMUL.FTZ R169, R168, c[0x0][0x1e8] ;  /* 0x00007a00a8a97a20 */ /* 0x000fd00000410000 */
[----:B------:R-:W-:-:S05]  /*3df0*/  @P6 HADD2.F32 R168, -RZ, R249.H1_H1 ;  /* 0x300000f9ffa86230 */ /* 0x000fca0000004100 */
[-C--:B------:R-:W-:Y:S02]  /*3e00*/  @P6 FMUL.FTZ R19, R168, R169.reuse ;  /* 0x000000a9a8136220 */ /* 0x080fe40000410000 */
[----:B------:R-:W-:Y:S02]  /*3e10*/  FMUL.FTZ R168, R42, R169 ;  /* 0x000000a92aa87220 */ /* 0x000fe40000410000 */
[----:B------:R-:W-:-:S03]  /*3e20*/  FADD.FTZ R146, R146, R19 ;  /* 0x0000001392927221 */ /* 0x000fc60000010000 */
[----:B------:R-:W-:-:S04]  /*3e30*/  FSEL R168, R168, RZ, P6 ;  /* 0x000000ffa8a87208 */ /* 0x000fc80003000000 */
[----:B------:R-:W-:-:S04]  /*3e40*/  F2FP.PACK_AB R168, RZ, R168 ;  /* 0x000000a8ffa8723e */ /* 0x000fc800000000ff */
[----:B------:R-:W-:Y:S02]  /*3e50*/  PRMT R19, R168, 0x7610, R19 ;  /* 0x00007610a8137816 */ /* 0x000fe40000000013 */
.L_x_8132:
[----:B------:R-:W-:Y:S05]  /*3e60*/  BSYNC B1 ;  /* 0x0000000000017941 */ /* 0x000fea0003800000 */
.L_x_8131:
        /* <DEDUP_REMOVED lines=8> */
.L_x_8134:
[----:B------:R-:W-:Y:S01]  /*3ef0*/  FFMA.FTZ R172, R232, R171, R172 ;  /* 0x000000abe8ac7223 */ /* 0x000fe200000100ac */
[----:B-----5:R-:W-:-:S03]  /*3f00*/  @P4 SHF.R.U32.HI R168, RZ, 0x10, R205 ;  /* 0x00000010ffa84819 */ /* 0x020fc600000116cd */
[----:B------:R-:W-:Y:S02]  /*3f10*/  FADD.FTZ R172, R231, -R172 ;  /* 0x800000ace7ac7221 */ /* 0x000fe40000010000 */
[----:B------:R-:W-:Y:S02]  /*3f20*/  @P4 HADD2.F32 R169, -RZ, R168.H0_H0 ;  /* 0x200000a8ffa94230 */ /* 0x000fe40000004100 */
[----:B------:R-:W-:-:S04]  /*3f30*/  FMUL.FTZ R172, R7, R172 ;  /* 0x000000ac07ac7220 */ /* 0x000fc80000410000 */
[----:B------:R-:W-:Y:S02]  /*3f40*/  @P4 FADD.FTZ R172, R172, R169 ;  /* 0x000000a9acac4221 */ /* 0x000fe40000010000 */
.L_x_8135:
[----:B------:R-:W-:Y:S05]  /*3f50*/  BSYNC B1 ;  /* 0x0000000000017941 */ /* 0x000fea0003800000 */
.L_x_8133:
[----:B------:R-:W-:Y:S01]  /*3f60*/  @P5 F2FP.PACK_AB R168, RZ, R172 ;  /* 0x000000acffa8523e */ /* 0x000fe200000000ff */
        /* <DEDUP_REMOVED lines=8> */
[----:B------:R-:W-:Y:S01]  /*3ff0*/  @P4 HADD2.F32 R169, -RZ, R250.H1_H1 ;  /* 0x300000faffa94230 */ /* 0x000fe20000004100 */
[----:B------:R-:W-:-:S04]  /*4000*/  FSEL R168, R168, RZ, P4 ;  /* 0x000000ffa8a87208 */ /* 0x000fc80002000000 */
[----:B------:R-:W-:Y:S01]  /*4010*/  @P4 FMUL.FTZ R16, R169, R172 ;  /* 0x000000aca9104220 */ /* 0x000fe20000410000 */
[----:B------:R-:W-:-:S03]  /*4020*/  F2FP.PACK_AB R168, RZ, R168 ;  /* 0x000000a8ffa8723e */ /* 0x000fc600000000ff */
[--C-:B------:R-:W-:Y:S01]  /*4030*/  FADD.FTZ R147, R147, R16.reuse ;  /* 0x0000001093937221 */ /* 0x100fe20000010000 */
[----:B------:R-:W-:Y:S02]  /*4040*/  PRMT R16, R168, 0x7610, R16 ;  /* 0x00007610a8107816 */ /* 0x000fe40000000010 */
.L_x_8137:
[----:B------:R-:W-:Y:S05]  /*4050*/  BSYNC B1 ;  /* 0x0000000000017941 */ /* 0x000fea0003800000 */
.L_x_8136:
        /* <DEDUP_REMOVED lines=9> */
.L_x_8138:
        /* <DEDUP_REMOVED lines=10> */
.L_x_8140:
[----:B------:R-:W-:Y:S05]  /*4190*/  BSYNC B1 ;  /* 0x0000000000017941 */ /* 0x000fea0003800000 */
.L_x_8139:
[----:B------:R-:W-:Y:S02]  /*41a0*/  IADD3 R8, R8, 0x100, RZ ;  /* 0x0000010008087810 */ /* 0x000fe40007ffe0ff */
[----:B------:R-:W-:Y:S02]  /*41b0*/  IADD3 R170, R170, 0x100, RZ ;  /* 0x00000100aaaa7810 */ /* 0x000fe40007ffe0ff */
.L_x_8115:
[----:B------:R-:W-:Y:S05]  /*41c0*/  BSYNC B0 ;  /* 0x0000000000007941 */ /* 0x000fea0003800000 */
.L_x_8114:
        /* <DEDUP_REMOVED lines=14> */
.L_x_8144:
[----:B------:R-:W-:Y:S05]  /*42b0*/  BSYNC B1 ;  /* 0x0000000000017941 */ /* 0x000fea0003800000 */
.L_x_8143:
        /* <DEDUP_REMOVED lines=10> */
.L_x_8146:
        /* <DEDUP_REMOVED lines=9> */
.L_x_8147:
[----:B------:R-:W-:Y:S05]  /*43f0*/  BSYNC B1 ;  /* 0x0000000000017941 */ /* 0x000fea0003800000 */
.L_x_8145:
[----:B------:R-:W-:Y:S01]  /*4400*/  ISETP.NE.U32.AND P5, PT, RZ, c[0x0][0x258], PT ;  /* 0x00009600ff007a0c */ /* 0x000fe20003fa5070 */
[----:B------:R-:W-:Y:S03]  /*4410*/  BSSY B1, `(.L_x_8148) ;  /* 0x000000f000017945 */ /* 0x000fe60003800000 */
[----:B------:R-:W-:-:S13]  /*4420*/  ISETP.NE.AND.EX P5, PT, RZ, c[0x0][0x25c], PT, P5 ;  /* 0x00009700ff007a0c */ /* 0x000fda0003fa5350 */
[----:B------:R-:W-:Y:S01]  /*4430*/  @P5 F2FP.PACK_AB R175, RZ, R168 ;  /* 0x000000a8ffaf523e */ /* 0x000fe200000000ff */
[----:B------:R-:W-:Y:S05]  /*4440*/  @!P3 BRA `(.L_x_8149) ;  /* 0x000000b00000b947 */ /* 0x000fea0003800000 */
[----:B-----5:R-:W-:Y:S01]  /*4450*/  LOP3.LUT P6, RZ, R12, 0xff, RZ, 0xc0, !PT ;  /* 0x000000ff0cff7812 */ /* 0x020fe200078cc0ff */
[----:B------:R-:W-:Y:S01]  /*4460*/  FMUL.FTZ R168, R168, c[0x0][0x1ec] ;  /* 0x00007b00a8a87a20 */ /* 0x000fe20000410000 */
[----:B------:R-:W-:-:S03]  /*4470*/  MOV R169, RZ ;  /* 0x000000ff00a97202 */ /* 0x000fc60000000f00 */
        /* <DEDUP_REMOVED lines=8> */
.L_x_8149:
[----:B------:R-:W-:Y:S05]  /*4500*/  BSYNC B1 ;  /* 0x0000000000017941 */ /* 0x000fea0003800000 */
.L_x_8148:
        /* <DEDUP_REMOVED lines=8> */
.L_x_8151:
[----:B------:R-:W-:Y:S01]  /*4590*/  FFMA.FTZ R168, R184, R171, R172 ;  /* 0x000000abb8a87223 */ /* 0x000fe200000100ac */
[----:B-----5:R-:W-:-:S03]  /*45a0*/  @P4 SHF.R.U64 R169, R202, 0x10, R203 ;  /* 0x00000010caa94819 */ /* 0x020fc600000012cb */
[----:B------:R-:W-:Y:S02]  /*45b0*/  FADD.FTZ R168, R229, -R168 ;  /* 0x800000a8e5a87221 */ /* 0x000fe40000010000 */
[----:B------:R-:W-:Y:S02]  /*45c0*/  @P4 HADD2.F32 R169, -RZ, R169.H0_H0 ;  /* 0x200000a9ffa94230 */ /* 0x000fe40000004100 */
[----:B------:R-:W-:-:S04]  /*45d0*/  FMUL.FTZ R168, R7, R168 ;  /* 0x000000a807a87220 */ /* 0x000fc80000410000 */
[----:B------:R-:W-:Y:S02]  /*45e0*/  @P4 FADD.FTZ R168, R168, R169 ;  /* 0x000000a9a8a84221 */ /* 0x000fe40000010000 */
.L_x_8152:
[----:B------:R-:W-:Y:S05]  /*45f0*/  BSYNC B1 ;  /* 0x0000000000017941 */ /* 0x000fea0003800000 */
.L_x_8150:
[----:B------:R-:W-:Y:S01]  /*4600*/  BSSY B1, `(.L_x_8153) ;  /* 0x000000e000017945 */ /* 0x000fe20003800000 */
[----:B------:R-:W-:Y:S01]  /*4610*/  @P5 F2FP.PACK_AB R173, RZ, R168 ;  /* 0x000000a8ffad523e */ /* 0x000fe200000000ff */
[----:B------:R-:W-:Y:S05]  /*4620*/  @!P3 BRA `(.L_x_8154) ;  /* 0x000000b00000b947 */ /* 0x000fea0003800000 */
[----:B-----5:R-:W-:Y:S01]  /*4630*/  LOP3.LUT P6, RZ, R12, 0xff00, RZ, 0xc0, !PT ;  /* 0x0000ff000cff7812 */ /* 0x020fe200078cc0ff */
[----:B------:R-:W-:-:S04]  /*4640*/  FMUL.FTZ R168, R168, c[0x0][0x1ec] ;  /* 0x00007b00a8a87a20 */ /* 0x000fc80000410000 */
[----:B------:R-:W-:Y:S01]  /*4650*/  FMUL.FTZ R176, R168, c[0x0][0x1e8] ;  /* 0x00007a00a8b07a20 */ /* 0x000fe20000410000 */
[----:B------:R-:W-:-:S07]  /*4660*/  HFMA2.MMA R168, -RZ, RZ, 0, 0 ;  /* 0x00000000ffa87435 */ /* 0x000fce00000001ff */
[----:B------:R-:W-:-:S05]  /*4670*/  @P6 HADD2.F32 R169, -RZ, R250.H0_H0 ;  /* 0x200000faffa96230 */ /* 0x000fca0000004100 */
[-C--:B------:R-:W-:Y:S02]  /*4680*/  @P6 FMUL.FTZ R168, R169, R176.reuse ;  /* 0x000000b0a9a86220 */ /* 0x080fe40000410000 */
[----:B------:R-:W-:Y:S02]  /*4690*/  FMUL.FTZ R169, R49, R176 ;  /* 0x000000b031a97220 */ /* 0x000fe40000410000 */
[----:B------:R-:W-:-:S03]  /*46a0*/  FADD.FTZ R149, R149, R168 ;  /* 0x000000a895957221 */ /* 0x000fc60000010000 */
[----:B------:R-:W-:-:S04]  /*46b0*/  FSEL R169, R169, RZ, P6 ;  /* 0x000000ffa9a97208 */ /* 0x000fc80003000000 */
[----:B------:R-:W-:-:S04]  /*46c0*/  F2FP.PACK_AB R169, RZ, R169 ;  /* 0x000000a9ffa9723e */ /* 0x000fc800000000ff */
[----:B------:R-:W-:Y:S02]  /*46d0*/  PRMT R182, R169, 0x7610, R182 ;  /* 0x00007610a9b67816 */ /* 0x000fe400000000b6 */
.L_x_8154:
[----:B------:R-:W-:Y:S05]  /*46e0*/  BSYNC B1 ;  /* 0x0000000000017941 */ /* 0x000fea0003800000 */
.L_x_8153:
[----:B------:R-:W-:Y:S01]  /*46f0*/  BSSY B1, `(.L_x_8155) ;  /* 0x000000c000017945 */ /* 0x000fe20003800000 */
[----:B------:R-:W-:Y:S01]  /*4700*/  @P5 PRMT R15, R173, 0x7610, R15 ;  /* 0x00007610ad0f5816 */ /* 0x000fe2000000000f */
[----:B------:R-:W-:Y:S05]  /*4710*/  @P2 BRA `(.L_x_8156) ;  /* 0x0000004000002947 */ /* 0x000fea0003800000 */
[----:B------:R-:W-:Y:S01]  /*4720*/  MOV R168, RZ ;  /* 0x000000ff00a87202 */ /* 0x000fe20000000f00 */
[----:B------:R-:W-:Y:S05]  /*4730*/  @!P4 BRA `(.L_x_8157) ;  /* 0x000000700000c947 */ /* 0x000fea0003800000 */
[----:B-----5:R-:W-:Y:S01]  /*4740*/  HADD2.F32 R168, -RZ, R203.H0_H0 ;  /* 0x200000cbffa87230 */ /* 0x020fe20000004100 */
[----:B------:R-:W-:Y:S05]  /*4750*/  BRA `(.L_x_8157) ;  /* 0x0000005000007947 */ /* 0x000fea0003800000 */
.L_x_8156:
[----:B------:R-:W-:-:S04]  /*4760*/  FFMA.FTZ R169, R185, R171, R172 ;  /* 0x000000abb9a97223 */ /* 0x000fc800000100ac */
[----:B------:R-:W-:Y:S01]  /*4770*/  FADD.FTZ R168, R228, -R169 ;  /* 0x800000a9e4a87221 */ /* 0x000fe20000010000 */
[----:B-----5:R-:W-:-:S03]  /*4780*/  @P4 HADD2.F32 R169, -RZ, R203.H0_H0 ;  /* 0x200000cbffa94230 */ /* 0x020fc60000004100 */
[----:B------:R-:W-:-:S04]  /*4790*/  FMUL.FTZ R168, R7, R168 ;  /* 0x000000a807a87220 */ /* 0x000fc80000410000 */
[----:B------:R-:W-:Y:S02]  /*47a0*/  @P4 FADD.FTZ R168, R168, R169 ;  /* 0x000000a9a8a84221 */ /* 0x000fe40000010000 */
.L_x_8157:
[----:B------:R-:W-:Y:S05]  /*47b0*/  BSYNC B1 ;  /* 0x0000000000017941 */ /* 0x000fea0003800000 */
.L_x_8155:
[----:B------:R-:W-:Y:S01]  /*47c0*/  BSSY B1, `(.L_x_8158) ;  /* 0x000000e000017945 */ /* 0x000fe20003800000 */
[----:B------:R-:W-:Y:S01]  /*47d0*/  @P5 F2FP.PACK_AB R173, RZ, R168 ;  /* 0x000000a8ffad523e */ /* 0x000fe200000000ff */
[----:B------:R-:W-:Y:S05]  /*47e0*/  @!P3 BRA `(.L_x_8159) ;  /* 0x000000b00000b947 */ /* 0x000fea0003800000 */
[----:B-----5:R-:W-:Y:S01]  /*47f0*/  LOP3.LUT P6, RZ, R12, 0xff0000, RZ, 0xc0, !PT ;  /* 0x00ff00000cff7812 */ /* 0x020fe200078cc0ff */
[----:B------:R-:W-:Y:S02]  /*4800*/  FMUL.FTZ R168, R168, c[0x0][0x1ec] ;  /* 0x00007b00a8a87a20 */ /* 0x000fe40000410000 */
[----:B------:R-:W-:Y:S02]  /*4810*/  IMAD.MOV.U32 R19, RZ, RZ, RZ ;  /* 0x000000ffff137224 */ /* 0x000fe400078e00ff */
        /* <DEDUP_REMOVED lines=8> */
.L_x_8159:
[----:B------:R-:W-:Y:S05]  /*48a0*/  BSYNC B1 ;  /* 0x0000000000017941 */ /* 0x000fea0003800000 */
.L_x_8158:
        /* <DEDUP_REMOVED lines=8> */
.L_x_8161:
[----:B------:R-:W-:Y:S01]  /*4930*/  FFMA.FTZ R172, R186, R171, R172 ;  /* 0x000000abbaac7223 */ /* 0x000fe200000100ac */
[----:B-----5:R-:W-:-:S03]  /*4940*/  @P4 SHF.R.U32.HI R168, RZ, 0x10, R203 ;  /* 0x00000010ffa84819 */ /* 0x020fc600000116cb */
[----:B------:R-:W-:Y:S02]  /*4950*/  FADD.FTZ R172, R227, -R172 ;  /* 0x800000ace3ac7221 */ /* 0x000fe40000010000 */
[----:B------:R-:W-:Y:S02]  /*4960*/  @P4 HADD2.F32 R169, -RZ, R168.H0_H0 ;  /* 0x200000a8ffa94230 */ /* 0x000fe40000004100 */
[----:B------:R-:W-:-:S04]  /*4970*/  FMUL.FTZ R172, R7, R172 ;  /* 0x000000ac07ac7220 */ /* 0x000fc80000410000 */
[----:B------:R-:W-:Y:S02]  /*4980*/  @P4 FADD.FTZ R172, R172, R169 ;  /* 0x000000a9acac4221 */ /* 0x000fe40000010000 */
.L_x_8162:
[----:B------:R-:W-:Y:S05]  /*4990*/  BSYNC B1 ;  /* 0x0000000000017941 */ /* 0x000fea0003800000 */
.L_x_8160:
[----:B------:R-:W-:Y:S01]  /*49a0*/  @P5 F2FP.PACK_AB R168, RZ, R172 ;  /* 0x000000acffa8523e */ /* 0x000fe200000000ff */
        /* <DEDUP_REMOVED lines=14> */
.L_x_8164:
[----:B------:R-:W-:Y:S05]  /*4a90*/  BSYNC B1 ;  /* 0x0000000000017941 */ /* 0x000fea0003800000 */
.L_x_8163:
        /* <DEDUP_REMOVED lines=9> */
.L_x_8165:
        /* <DEDUP_REMOVED lines=10> */
.L_x_8167:
[----:B------:R-:W-:Y:S05]  /*4bd0*/  BSYNC B1 ;  /* 0x0000000000017941 */ /* 0x000fea0003800000 */
.L_x_8166:
[----:B------:R-:W-:Y:S02]  /*4be0*/  IADD3 R8, R8, 0x100, RZ ;  /* 0x0000010008087810 */ /* 0x000fe40007ffe0ff */
[----:B------:R-:W-:Y:S02]  /*4bf0*/  IADD3 R170, R170, 0x100, RZ ;  /* 0x00000100aaaa7810 */ /* 0x000fe40007ffe0ff */
.L_x_8142:
[----:B------:R-:W-:Y:S05]  /*4c00*/  BSYNC B0 ;  /* 0x0000000000007941 */ /* 0x000fea0003800000 */
.L_x_8141:
        /* <DEDUP_REMOVED lines=14> */
.L_x_8171:
[----:B------:R-:W-:Y:S05]  /*4cf0*/  BSYNC B1 ;  /* 0x0000000000017941 */ /* 0x000fea0003800000 */
.L_x_8170:
        /* <DEDUP_REMOVED lines=10> */
.L_x_8173:
        /* <DEDUP_REMOVED lines=9> */
.L_x_8174:
[----:B------:R-:W-:Y:S05]  /*4e30*/  BSYNC B1 ;  /* 0x0000000000017941 */ /* 0x000fea0003800000 */
.L_x_8172:
        /* <DEDUP_REMOVED lines=16> */
.L_x_8176:
[----:B------:R-:W-:Y:S05]  /*4f40*/  BSYNC B1 ;  /* 0x0000000000017941 */ /* 0x000fea0003800000 */
.L_x_8175:
        /* <DEDUP_REMOVED lines=8> */
.L_x_8178:
[----:B------:R-:W-:Y:S01]  /*4fd0*/  FFMA.FTZ R168, R220, R171, R172 ;  /* 0x000000abdca87223 */ /* 0x000fe200000100ac */
[----:B-----5:R-:W-:-:S03]  /*4fe0*/  @P4 SHF.R.U64 R169, R200, 0x10, R201 ;  /* 0x00000010c8a94819 */ /* 0x020fc600000012c9 */
[----:B------:R-:W-:Y:S02]  /*4ff0*/  FADD.FTZ R168, R225, -R168 ;  /* 0x800000a8e1a87221 */ /* 0x000fe40000010000 */
[----:B------:R-:W-:Y:S02]  /*5000*/  @P4 HADD2.F32 R169, -RZ, R169.H0_H0 ;  /* 0x200000a9ffa94230 */ /* 0x000fe40000004100 */
[----:B------:R-:W-:-:S04]  /*5010*/  FMUL.FTZ R168, R7, R168 ;  /* 0x000000a807a87220 */ /* 0x000fc80000410000 */
[----:B------:R-:W-:Y:S02]  /*5020*/  @P4 FADD.FTZ R168, R168, R169 ;  /* 0x000000a9a8a84221 */ /* 0x000fe40000010000 */
.L_x_8179:
[----:B------:R-:W-:Y:S05]  /*5030*/  BSYNC B1 ;  /* 0x0000000000017941 */ /* 0x000fea0003800000 */
.L_x_8177:
        /* <DEDUP_REMOVED lines=8> */
[-C--:B------:R-:W-:Y:S02]  /*50c0*/  @P6 FMUL.FTZ R168, R169, R176.reuse ;  /* 0x000000b0a9a86220 */ /* 0x080fe40000410000 */
[----:B------:R-:W-:Y:S02]  /*50d0*/  FMUL.FTZ R169, R57, R176 ;  /* 0x000000b039a97220 */ /* 0x000fe40000410000 */
[----:B------:R-:W-:-:S03]  /*50e0*/  FADD.FTZ R153, R153, R168 ;  /* 0x000000a899997221 */ /* 0x000fc60000010000 */
[----:B------:R-:W-:-:S04]  /*50f0*/  FSEL R169, R169, RZ, P6 ;  /* 0x000000ffa9a97208 */ /* 0x000fc80003000000 */
[----:B------:R-:W-:-:S04]  /*5100*/  F2FP.PACK_AB R169, RZ, R169 ;  /* 0x000000a9ffa9723e */ /* 0x000fc800000000ff */
[----:B------:R-:W-:Y:S02]  /*5110*/  PRMT R182, R169, 0x7610, R182 ;  /* 0x00007610a9b67816 */ /* 0x000fe400000000b6 */
.L_x_8181:
[----:B------:R-:W-:Y:S05]  /*5120*/  BSYNC B1 ;  /* 0x0000000000017941 */ /* 0x000fea0003800000 */
.L_x_8180:
[----:B------:R-:W-:Y:S01]  /*5130*/  BSSY B1, `(.L_x_8182) ;  /* 0x000000c000017945 */ /* 0x000fe20003800000 */
[----:B------:R-:W-:Y:S01]  /*5140*/  @P5 PRMT R15, R173, 0x7610, R15 ;  /* 0x00007610ad0f5816 */ /* 0x000fe2000000000f */
[----:B------:R-:W-:Y:S05]  /*5150*/  @P2 BRA `(.L_x_8183) ;  /* 0x0000004000002947 */ /* 0x000fea0003800000 */
[----:B------:R-:W-:Y:S01]  /*5160*/  HFMA2.MMA R168, -RZ, RZ, 0, 0 ;  /* 0x00000000ffa87435 */ /* 0x000fe200000001ff */
[----:B------:R-:W-:Y:S05]  /*5170*/  @!P4 BRA `(.L_x_8184) ;  /* 0x000000700000c947 */ /* 0x000fea0003800000 */
[----:B-----5:R-:W-:Y:S01]  /*5180*/  HADD2.F32 R168, -RZ, R201.H0_H0 ;  /* 0x200000c9ffa87230 */ /* 0x020fe20000004100 */
[----:B------:R-:W-:Y:S05]  /*5190*/  BRA `(.L_x_8184) ;  /* 0x0000005000007947 */ /* 0x000fea0003800000 */
.L_x_8183:
[----:B------:R-:W-:-:S04]  /*51a0*/  FFMA.FTZ R169, R221, R171, R172 ;  /* 0x000000abdda97223 */ /* 0x000fc800000100ac */
[----:B------:R-:W-:Y:S01]  /*51b0*/  FADD.FTZ R168, R224, -R169 ;  /* 0x800000a9e0a87221 */ /* 0x000fe20000010000 */
[----:B-----5:R-:W-:-:S03]  /*51c0*/  @P4 HADD2.F32 R169, -RZ, R201.H0_H0 ;  /* 0x200000c9ffa94230 */ /* 0x020fc60000004100 */
[----:B------:R-:W-:-:S04]  /*51d0*/  FMUL.FTZ R168, R7, R168 ;  /* 0x000000a807a87220 */ /* 0x000fc80000410000 */
[----:B------:R-:W-:Y:S02]  /*51e0*/  @P4 FADD.FTZ R168, R168, R169 ;  /* 0x000000a9a8a84221 */ /* 0x000fe40000010000 */
.L_x_8184:
[----:B------:R-:W-:Y:S05]  /*51f0*/  BSYNC B1 ;  /* 0x0000000000017941 */ /* 0x000fea0003800000 */
.L_x_8182:
        /* <DEDUP_REMOVED lines=14> */
.L_x_8186:
[----:B------:R-:W-:Y:S05]  /*52e0*/  BSYNC B1 ;  /* 0x0000000000017941 */ /* 0x000fea0003800000 */
.L_x_8185:
        /* <DEDUP_REMOVED lines=8> */
.L_x_8188:
[----:B------:R-:W-:Y:S01]  /*5370*/  FFMA.FTZ R172, R222, R171, R172 ;  /* 0x000000abdeac7223 */ /* 0x000fe200000100ac */
[----:B-----5:R-:W-:-:S03]  /*5380*/  @P4 SHF.R.U32.HI R168, RZ, 0x10, R201 ;  /* 0x00000010ffa84819 */ /* 0x020fc600000116c9 */
[----:B------:R-:W-:Y:S02]  /*5390*/  FADD.FTZ R172, R223, -R172 ;  /* 0x800000acdfac7221 */ /* 0x000fe40000010000 */
[----:B------:R-:W-:Y:S02]  /*53a0*/  @P4 HADD2.F32 R169, -RZ, R168.H0_H0 ;  /* 0x200000a8ffa94230 */ /* 0x000fe40000004100 */
[----:B------:R-:W-:-:S04]  /*53b0*/  FMUL.FTZ R172, R7, R172 ;  /* 0x000000ac07ac7220 */ /* 0x000fc80000410000 */
[----:B------:R-:W-:Y:S02]  /*53c0*/  @P4 FADD.FTZ R172, R172, R169 ;  /* 0x000000a9acac4221 */ /* 0x000fe40000010000 */
.L_x_8189:
[----:B------:R-:W-:Y:S05]  /*53d0*/  BSYNC B1 ;  /* 0x0000000000017941 */ /* 0x000fea0003800000 */
.L_x_8187:
[----:B------:R-:W-:Y:S01]  /*53e0*/  @P5 F2FP.PACK_AB R168, RZ, R172 ;  /* 0x000000acffa8523e */ /* 0x000fe200000000ff */
        /* <DEDUP_REMOVED lines=14> */
.L_x_8191:
[----:B------:R-:W-:Y:S05]  /*54d0*/  BSYNC B1 ;  /* 0x0000000000017941 */ /* 0x000fea0003800000 */
.L_x_8190:
        /* <DEDUP_REMOVED lines=9> */
.L_x_8192:
        /* <DEDUP_REMOVED lines=10> */
.L_x_8194:
[----:B------:R-:W-:Y:S05]  /*5610*/  BSYNC B1 ;  /* 0x0000000000017941 */ /* 0x000fea0003800000 */
.L_x_8193:
[----:B------:R-:W-:Y:S02]  /*5620*/  IADD3 R8, R8, 0x100, RZ ;  /* 0x0000010008087810 */ /* 0x000fe40007ffe0ff */
[----:B------:R-:W-:Y:S02]  /*5630*/  IADD3 R170, R170, 0x100, RZ ;  /* 0x00000100aaaa7810 */ /* 0x000fe40007ffe0ff */
.L_x_8169:
[----:B------:R-:W-:Y:S05]  /*5640*/  BSYNC B0 ;  /* 0x0000000000007941 */ /* 0x000fea0003800000 */
.L_x_8168:
[----:B------:R-:W-:Y:S01]  /*5650*/  BSSY B0, `(.L_x_8195) ;  /* 0x00000a2000007945 */ /* 0x000fe20003800000 */
        /* <DEDUP_REMOVED lines=12> */
.L_x_8198:
[----:B------:R-:W-:Y:S05]  /*5720*/  BSYNC B1 ;  /* 0x0000000000017941 */ /* 0x000fea0003800000 */
.L_x_8197:
        /* <DEDUP_REMOVED lines=10> */
.L_x_8200:
        /* <DEDUP_REMOVED lines=9> */
.L_x_8201:
[----:B------:R-:W-:Y:S05]  /*5860*/  BSYNC B1 ;  /* 0x0000000000017941 */ /* 0x000fea0003800000 */
.L_x_8199:
        /* <DEDUP_REMOVED lines=16> */
.L_x_8203:
[----:B------:R-:W-:Y:S05]  /*5970*/  BSYNC B1 ;  /* 0x0000000000017941 */ /* 0x000fea0003800000 */
.L_x_8202:
        /* <DEDUP_REMOVED lines=8> */
.L_x_8205:
[----:B------:R-:W-:Y:S01]  /*5a00*/  FFMA.FTZ R168, R188, R171, R172 ;  /* 0x000000abbca87223 */ /* 0x000fe200000100ac */
[----:B-----5:R-:W-:-:S03]  /*5a10*/  @P4 SHF.R.U64 R169, R198, 0x10, R199 ;  /* 0x00000010c6a94819 */ /* 0x020fc600000012c7 */
[----:B------:R-:W-:Y:S02]  /*5a20*/  FADD.FTZ R168, R191, -R168 ;  /* 0x800000a8bfa87221 */ /* 0x000fe40000010000 */
[----:B------:R-:W-:Y:S02]  /*5a30*/  @P4 HADD2.F32 R169, -RZ, R169.H0_H0 ;  /* 0x200000a9ffa94230 */ /* 0x000fe40000004100 */
[----:B------:R-:W-:-:S04]  /*5a40*/  FMUL.FTZ R168, R7, R168 ;  /* 0x000000a807a87220 */ /* 0x000fc80000410000 */
[----:B------:R-:W-:Y:S02]  /*5a50*/  @P4 FADD.FTZ R168, R168, R169 ;  /* 0x000000a9a8a84221 */ /* 0x000fe40000010000 */
.L_x_8206:
[----:B------:R-:W-:Y:S05]  /*5a60*/  BSYNC B1 ;  /* 0x0000000000017941 */ /* 0x000fea0003800000 */
.L_x_8204:
        /* <DEDUP_REMOVED lines=14> */
.L_x_8208:
[----:B------:R-:W-:Y:S05]  /*5b50*/  BSYNC B1 ;  /* 0x0000000000017941 */ /* 0x000fea0003800000 */
.L_x_8207:
[----:B------:R-:W-:Y:S01]  /*5b60*/  BSSY B1, `(.L_x_8209) ;  /* 0x000000c000017945 */ /* 0x000fe20003800000 */
[----:B------:R-:W-:Y:S01]  /*5b70*/  @P5 PRMT R15, R173, 0x7610, R15 ;  /* 0x00007610ad0f5816 */ /* 0x000fe2000000000f */
[----:B------:R-:W-:Y:S05]  /*5b80*/  @P2 BRA `(.L_x_8210) ;  /* 0x0000004000002947 */ /* 0x000fea0003800000 */
[----:B------:R-:W-:Y:S01]  /*5b90*/  IMAD.MOV.U32 R168, RZ, RZ, RZ ;  /* 0x000000ffffa87224 */ /* 0x000fe200078e00ff */
[----:B------:R-:W-:Y:S05]  /*5ba0*/  @!P4 BRA `(.L_x_8211) ;  /* 0x000000700000c947 */ /* 0x000fea0003800000 */
[----:B-----5:R-:W-:Y:S01]  /*5bb0*/  HADD2.F32 R168, -RZ, R199.H0_H0 ;  /* 0x200000c7ffa87230 */ /* 0x020fe20000004100 */
[----:B------:R-:W-:Y:S05]  /*5bc0*/  BRA `(.L_x_8211) ;  /* 0x0000005000007947 */ /* 0x000fea0003800000 */
.L_x_8210:
[----:B------:R-:W-:-:S04]  /*5bd0*/  FFMA.FTZ R169, R189, R171, R172 ;  /* 0x000000abbda97223 */ /* 0x000fc800000100ac */
[----:B------:R-:W-:Y:S01]  /*5be0*/  FADD.FTZ R168, R192, -R169 ;  /* 0x800000a9c0a87221 */ /* 0x000fe20000010000 */
[----:B-----5:R-:W-:-:S03]  /*5bf0*/  @P4 HADD2.F32 R169, -RZ, R199.H0_H0 ;  /* 0x200000c7ffa94230 */ /* 0x020fc60000004100 */
[----:B------:R-:W-:-:S04]  /*5c00*/  FMUL.FTZ R168, R7, R168 ;  /* 0x000000a807a87220 */ /* 0x000fc80000410000 */
[----:B------:R-:W-:Y:S02]  /*5c10*/  @P4 FADD.FTZ R168, R168, R169 ;  /* 0x000000a9a8a84221 */ /* 0x000fe40000010000 */
.L_x_8211:
[----:B------:R-:W-:Y:S05]  /*5c20*/  BSYNC B1 ;  /* 0x0000000000017941 */ /* 0x000fea0003800000 */
.L_x_8209:
        /* <DEDUP_REMOVED lines=14> */
.L_x_8213:
[----:B------:R-:W-:Y:S05]  /*5d10*/  BSYNC B1 ;  /* 0x0000000000017941 */ /* 0x000fea0003800000 */
.L_x_8212:
        /* <DEDUP_REMOVED lines=8> */
.L_x_8215:
[----:B------:R-:W-:Y:S01]  /*5da0*/  FFMA.FTZ R172, R208, R171, R172 ;  /* 0x000000abd0ac7223 */ /* 0x000fe200000100ac */
[----:B-----5:R-:W-:-:S03]  /*5db0*/  @P4 SHF.R.U32.HI R168, RZ, 0x10, R199 ;  /* 0x00000010ffa84819 */ /* 0x020fc600000116c7 */
[----:B------:R-:W-:Y:S02]  /*5dc0*/  FADD.FTZ R172, R193, -R172 ;  /* 0x800000acc1ac7221 */ /* 0x000fe40000010000 */
[----:B------:R-:W-:Y:S02]  /*5dd0*/  @P4 HADD2.F32 R169, -RZ, R168.H0_H0 ;  /* 0x200000a8ffa94230 */ /* 0x000fe40000004100 */
[----:B------:R-:W-:-:S04]  /*5de0*/  FMUL.FTZ R172, R7, R172 ;  /* 0x000000ac07ac7220 */ /* 0x000fc80000410000 */
[----:B------:R-:W-:Y:S02]  /*5df0*/  @P4 FADD.FTZ R172, R172, R169 ;  /* 0x000000a9acac4221 */ /* 0x000fe40000010000 */
.L_x_8216:
[----:B------:R-:W-:Y:S05]  /*5e00*/  BSYNC B1 ;  /* 0x0000000000017941 */ /* 0x000fea0003800000 */
.L_x_8214:
        /* <DEDUP_REMOVED lines=15> */
.L_x_8218:
[----:B------:R-:W-:Y:S05]  /*5f00*/  BSYNC B1 ;  /* 0x0000000000017941 */ /* 0x000fea0003800000 */
.L_x_8217:
        /* <DEDUP_REMOVED lines=9> */
.L_x_8219:
        /* <DEDUP_REMOVED lines=10> */
.L_x_8221:
[----:B------:R-:W-:Y:S05]  /*6040*/  BSYNC B1 ;  /* 0x0000000000017941 */ /* 0x000fea0003800000 */
.L_x_8220:
[----:B------:R-:W-:Y:S02]  /*6050*/  IADD3 R8, R8, 0x100, RZ ;  /* 0x0000010008087810 */ /* 0x000fe40007ffe0ff */
[----:B------:R-:W-:Y:S02]  /*6060*/  IADD3 R170, R170, 0x100, RZ ;  /* 0x00000100aaaa7810 */ /* 0x000fe40007ffe0ff */
.L_x_8196:
[----:B------:R-:W-:Y:S05]  /*6070*/  BSYNC B0 ;  /* 0x0000000000007941 */ /* 0x000fea0003800000 */
.L_x_8195:
        /* <DEDUP_REMOVED lines=13> */
.L_x_8225:
[----:B------:R-:W-:Y:S05]  /*6150*/  BSYNC B1 ;  /* 0x0000000000017941 */ /* 0x000fea0003800000 */
.L_x_8224:
        /* <DEDUP_REMOVED lines=10> */
.L_x_8227:
        /* <DEDUP_REMOVED lines=9> */
.L_x_8228:
[----:B------:R-:W-:Y:S05]  /*6290*/  BSYNC B1 ;  /* 0x0000000000017941 */ /* 0x000fea0003800000 */
.L_x_8226:
        /* <DEDUP_REMOVED lines=16> */
.L_x_8230:
[----:B------:R-:W-:Y:S05]  /*63a0*/  BSYNC B1 ;  /* 0x0000000000017941 */ /* 0x000fea0003800000 */
.L_x_8229:
        /* <DEDUP_REMOVED lines=8> */
.L_x_8232:
[----:B------:R-:W-:Y:S01]  /*6430*/  FFMA.FTZ R168, R210, R171, R172 ;  /* 0x000000abd2a87223 */ /* 0x000fe200000100ac */
[----:B-----5:R-:W-:-:S03]  /*6440*/  @P4 SHF.R.U64 R169, R196, 0x10, R197 ;  /* 0x00000010c4a94819 */ /* 0x020fc600000012c5 */
[----:B------:R-:W-:Y:S02]  /*6450*/  FADD.FTZ R168, R213, -R168 ;  /* 0x800000a8d5a87221 */ /* 0x000fe40000010000 */
[----:B------:R-:W-:Y:S02]  /*6460*/  @P4 HADD2.F32 R169, -RZ, R169.H0_H0 ;  /* 0x200000a9ffa94230 */ /* 0x000fe40000004100 */
[----:B------:R-:W-:-:S04]  /*6470*/  FMUL.FTZ R168, R7, R168 ;  /* 0x000000a807a87220 */ /* 0x000fc80000410000 */
[----:B------:R-:W-:Y:S02]  /*6480*/  @P4 FADD.FTZ R168, R168, R169 ;  /* 0x000000a9a8a84221 */ /* 0x000fe40000010000 */
.L_x_8233:
[----:B------:R-:W-:Y:S05]  /*6490*/  BSYNC B1 ;  /* 0x0000000000017941 */ /* 0x000fea0003800000 */
.L_x_8231:
        /* <DEDUP_REMOVED lines=14> */
.L_x_8235:
[----:B------:R-:W-:Y:S05]  /*6580*/  BSYNC B1 ;  /* 0x0000000000017941 */ /* 0x000fea0003800000 */
.L_x_8234:
[----:B------:R-:W-:Y:S01]  /*6590*/  BSSY B1, `(.L_x_8236) ;  /* 0x000000c000017945 */ /* 0x000fe20003800000 */
[----:B------:R-:W-:Y:S01]  /*65a0*/  @P5 PRMT R15, R173, 0x7610, R15 ;  /* 0x00007610ad0f5816 */ /* 0x000fe2000000000f */
[----:B------:R-:W-:Y:S05]  /*65b0*/  @P2 BRA `(.L_x_8237) ;  /* 0x0000004000002947 */ /* 0x000fea0003800000 */
[----:B------:R-:W-:Y:S01]  /*65c0*/  MOV R168, RZ ;  /* 0x000000ff00a87202 */ /* 0x000fe20000000f00 */
[----:B------:R-:W-:Y:S05]  /*65d0*/  @!P4 BRA `(.L_x_8238) ;  /* 0x000000700000c947 */ /* 0x000fea0003800000 */
[----:B-----5:R-:W-:Y:S01]  /*65e0*/  HADD2.F32 R168, -RZ, R197.H0_H0 ;  /* 0x200000c5ffa87230 */ /* 0x020fe20000004100 */
[----:B------:R-:W-:Y:S05]  /*65f0*/  BRA `(.L_x_8238) ;  /* 0x0000005000007947 */ /* 0x000fea0003800000 */
.L_x_8237:
[----:B------:R-:W-:-:S04]  /*6600*/  FFMA.FTZ R169, R211, R171, R172 ;  /* 0x000000abd3a97223 */ /* 0x000fc800000100ac */
[----:B------:R-:W-:Y:S01]  /*6610*/  FADD.FTZ R168, R216, -R169 ;  /* 0x800000a9d8a87221 */ /* 0x000fe20000010000 */
[----:B-----5:R-:W-:-:S03]  /*6620*/  @P4 HADD2.F32 R169, -RZ, R197.H0_H0 ;  /* 0x200000c5ffa94230 */ /* 0x020fc60000004100 */
[----:B------:R-:W-:-:S04]  /*6630*/  FMUL.FTZ R168, R7, R168 ;  /* 0x000000a807a87220 */ /* 0x000fc80000410000 */
[----:B------:R-:W-:Y:S02]  /*6640*/  @P4 FADD.FTZ R168, R168, R169 ;  /* 0x000000a9a8a84221 */ /* 0x000fe40000010000 */
.L_x_8238:
[----:B------:R-:W-:Y:S05]  /*6650*/  BSYNC B1 ;  /* 0x0000000000017941 */ /* 0x000fea0003800000 */
.L_x_8236:
        /* <DEDUP_REMOVED lines=14> */
.L_x_8240:
[----:B------:R-:W-:Y:S05]  /*6740*/  BSYNC B1 ;  /* 0x0000000000017941 */ /* 0x000fea0003800000 */
.L_x_8239:
        /* <DEDUP_REMOVED lines=8> */
.L_x_8242:
[----:B------:R-:W-:Y:S01]  /*67d0*/  FFMA.FTZ R172, R218, R171, R172 ;  /* 0x000000abdaac7223 */ /* 0x000fe200000100ac */
[----:B-----5:R-:W-:-:S03]  /*67e0*/  @P4 SHF.R.U32.HI R168, RZ, 0x10, R197 ;  /* 0x00000010ffa84819 */ /* 0x020fc600000116c5 */
[----:B------:R-:W-:Y:S02]  /*67f0*/  FADD.FTZ R172, R217, -R172 ;  /* 0x800000acd9ac7221 */ /* 0x000fe40000010000 */
[----:B------:R-:W-:Y:S02]  /*6800*/  @P4 HADD2.F32 R169, -RZ, R168.H0_H0 ;  /* 0x200000a8ffa94230 */ /* 0x000fe40000004100 */
[----:B------:R-:W-:-:S04]  /*6810*/  FMUL.FTZ R172, R7, R172 ;  /* 0x000000ac07ac7220 */ /* 0x000fc80000410000 */
[----:B------:R-:W-:Y:S02]  /*6820*/  @P4 FADD.FTZ R172, R172, R169 ;  /* 0x000000a9acac4221 */ /* 0x000fe40000010000 */
.L_x_8243:
[----:B------:R-:W-:Y:S05]  /*6830*/  BSYNC B1 ;  /* 0x0000000000017941 */ /* 0x000fea0003800000 */
.L_x_8241:
        /* <DEDUP_REMOVED lines=15> */
.L_x_8245:
[----:B------:R-:W-:Y:S05]  /*6930*/  BSYNC B1 ;  /* 0x0000000000017941 */ /* 0x000fea0003800000 */
.L_x_8244:
        /* <DEDUP_REMOVED lines=9> */
.L_x_8246:
        /* <DEDUP_REMOVED lines=10> */
.L_x_8248:
[----:B------:R-:W-:Y:S05]  /*6a70*/  BSYNC B1 ;  /* 0x0000000000017941 */ /* 0x000fea0003800000 */
.L_x_8247:
[----:B------:R-:W-:Y:S02]  /*6a80*/  IADD3 R8, R8, 0x100, RZ ;  /* 0x0000010008087810 */ /* 0x000fe40007ffe0ff */
[----:B------:R-:W-:Y:S02]  /*6a90*/  IADD3 R170, R170, 0x100, RZ ;  /* 0x00000100aaaa7810 */ /* 0x000fe40007ffe0ff */
.L_x_8223:
[----:B------:R-:W-:Y:S05]  /*6aa0*/  BSYNC B0 ;  /* 0x0000000000007941 */ /* 0x000fea0003800000 */
.L_x_8222:
[----:B------:R-:W-:Y:S01]  /*6ab0*/  ISETP.GE.U32.AND P4, PT, R9, 0x700, PT ;  /* 0x000007000900780c */ /* 0x000fe20003f86070 */
[----:B------:R-:W-:-:S12]  /*6ac0*/  BSSY B0, `(.L_x_8249) ;  /* 0x000009e000007945 */ /* 0x000fd80003800000 */
[----:B------:R-:W-:Y:S05]  /*6ad0*/  @!P4 BRA `(.L_x_8250) ;  /* 0x000009c00000c947 */ /* 0x000fea0003800000 */
[----:B0-----:R-:W-:Y:S01]  /*6ae0*/  ISETP.NE.AND P4, PT, R4, RZ, PT ;  /* 0x000000ff0400720c */ /* 0x001fe20003f85270 */
[----:B------:R-:W-:Y:S03]  /*6af0*/  BSSY B1, `(.L_x_8251) ;  /* 0x000000a000017945 */ /* 0x000fe60003800000 */
[----:B------:R-:W-:Y:S01]  /*6b00*/  FSEL R174, R174, RZ, !P4 ;  /* 0x000000ffaeae7208 */ /* 0x000fe20006000000 */
[----:B------:R-:W-:Y:S05]  /*6b10*/  @!P3 BRA `(.L_x_8252) ;  /* 0x000000700000b947 */ /* 0x000fea0003800000 */
[----:B-1----:R-:W-:-:S05]  /*6b20*/  MOV R169, 0x8 ;  /* 0x0000000800a97802 */ /* 0x002fca0000000f00 */
[----:B------:R-:W-:-:S06]  /*6b30*/  IMAD.WIDE.U32 R168, R170, R169, c[0x0][0x170] ;  /* 0x00005c00aaa87625 */ /* 0x000fcc00078e00a9 */
[----:B------:R-:W2:Y:S02]  /*6b40*/  LDG.E.64 R168, [R168.64] ;  /* 0x00000004a8a87981 */ /* 0x000ea4000c1e1b00 */
[C-C-:B--2---:R-:W-:Y:S02]  /*6b50*/  SHF.R.U64 R250, R168.reuse, 0x10, R169.reuse ;  /* 0x00000010a8fa7819 */ /* 0x144fe400000012a9 */
[--C-:B------:R-:W-:Y:S02]  /*6b60*/  SHF.R.U32.HI R172, RZ, 0x10, R169.reuse ;  /* 0x00000010ffac7819 */ /* 0x100fe400000116a9 */
[----:B------:R-:W-:Y:S02]  /*6b70*/  PRMT R249, R168, 0x5410, R169 ;  /* 0x00005410a8f97816 */ /* 0x000fe400000000a9 */
[----:B------:R-:W-:Y:S02]  /*6b80*/  PRMT R250, R250, 0x5410, R172 ;  /* 0x00005410fafa7816 */ /* 0x000fe400000000ac */
.L_x_8252:
[----:B------:R-:W-:Y:S05]  /*6b90*/  BSYNC B1 ;  /* 0x0000000000017941 */ /* 0x000fea0003800000 */
.L_x_8251:
        /* <DEDUP_REMOVED lines=8> */
[----:B-----5:R-:W-:Y:S01]  /*6c20*/  HADD2.F32 R168, -RZ, R194.H0_H0 ;  /* 0x200000c2ffa87230 */ /* 0x020fe20000004100 */
[----:B------:R-:W-:Y:S05]  /*6c30*/  BRA `(.L_x_8255) ;  /* 0x0000009000007947 */ /* 0x000fea0003800000 */
.L_x_8254:
[----:B------:R-:W-:Y:S01]  /*6c40*/  ULDC.64 UR6, c[0x0][0x218] ;  /* 0x0000860000067ab9 */ /* 0x000fe20000000a00 */
[----:B-1----:R-:W-:Y:S01]  /*6c50*/  FFMA.FTZ R168, R20, R171, R174 ;  /* 0x000000ab14a87223 */ /* 0x002fe200000100ae */
[----:B------:R-:W-:-:S03]  /*6c60*/  UISETP.NE.U32.AND UP0, UPT, URZ, UR6, UPT ;  /* 0x000000063f00728c */ /* 0x000fc6000bf05070 */
[----:B------:R-:W-:Y:S01]  /*6c70*/  FADD.FTZ R168, R23, -R168 ;  /* 0x800000a817a87221 */ /* 0x000fe20000010000 */
[----:B------:R-:W-:-:S03]  /*6c80*/  UISETP.NE.AND.EX UP0, UPT, URZ, UR7, UPT, UP0 ;  /* 0x000000073f00728c */ /* 0x000fc6000bf05300 */
[----:B------:R-:W-:-:S03]  /*6c90*/  FMUL.FTZ R168, R7, R168 ;  /* 0x000000a807a87220 */ /* 0x000fc60000410000 */
[----:B------:R-:W-:-:S13]  /*6ca0*/  PLOP3.LUT P4, PT, PT, PT, UP0, 0x80, 0x0 ;  /* 0x000000000000781c */ /* 0x000fda0003f8f008 */
[----:B-----5:R-:W-:-:S05]  /*6cb0*/  @P4 HADD2.F32 R169, -RZ, R194.H0_H0 ;  /* 0x200000c2ffa94230 */ /* 0x020fca0000004100 */
[----:B------:R-:W-:Y:S02]  /*6cc0*/  @P4 FADD.FTZ R168, R168, R169 ;  /* 0x000000a9a8a84221 */ /* 0x000fe40000010000 */
.L_x_8255:
[----:B------:R-:W-:Y:S05]  /*6cd0*/  BSYNC B1 ;  /* 0x0000000000017941 */ /* 0x000fea0003800000 */
.L_x_8253:
        /* <DEDUP_REMOVED lines=16> */
.L_x_8257:
[----:B------:R-:W-:Y:S05]  /*6de0*/  BSYNC B1 ;  /* 0x0000000000017941 */ /* 0x000fea0003800000 */
.L_x_8256:
        /* <DEDUP_REMOVED lines=8> */
.L_x_8259:
[----:B------:R-:W-:Y:S01]  /*6e70*/  FFMA.FTZ R169, R21, R171, R174 ;  /* 0x000000ab15a97223 */ /* 0x000fe200000100ae */
[----:B-----5:R-:W-:-:S03]  /*6e80*/  @P4 SHF.R.U64 R172, R194, 0x10, R195 ;  /* 0x00000010c2ac4819 */ /* 0x020fc600000012c3 */
[----:B------:R-:W-:Y:S02]  /*6e90*/  FADD.FTZ R168, R24, -R169 ;  /* 0x800000a918a87221 */ /* 0x000fe40000010000 */
[----:B------:R-:W-:Y:S02]  /*6ea0*/  @P4 HADD2.F32 R169, -RZ, R172.H0_H0 ;  /* 0x200000acffa94230 */ /* 0x000fe40000004100 */
[----:B------:R-:W-:-:S04]  /*6eb0*/  FMUL.FTZ R168, R7, R168 ;  /* 0x000000a807a87220 */ /* 0x000fc80000410000 */
[----:B------:R-:W-:Y:S02]  /*6ec0*/  @P4 FADD.FTZ R168, R168, R169 ;  /* 0x000000a9a8a84221 */ /* 0x000fe40000010000 */
.L_x_8260:
[----:B------:R-:W-:Y:S05]  /*6ed0*/  BSYNC B1 ;  /* 0x0000000000017941 */ /* 0x000fea0003800000 */
.L_x_8258:
        /* <DEDUP_REMOVED lines=14> */
.L_x_8262:
[----:B------:R-:W-:Y:S05]  /*6fc0*/  BSYNC B1 ;  /* 0x0000000000017941 */ /* 0x000fea0003800000 */
.L_x_8261:
[----:B------:R-:W-:Y:S01]  /*6fd0*/  BSSY B1, `(.L_x_8263) ;  /* 0x000000c000017945 */ /* 0x000fe20003800000 */
[----:B------:R-:W-:Y:S01]  /*6fe0*/  @P5 PRMT R15, R173, 0x7610, R15 ;  /* 0x00007610ad0f5816 */ /* 0x000fe2000000000f */
[----:B------:R-:W-:Y:S05]  /*6ff0*/  @P2 BRA `(.L_x_8264) ;  /* 0x0000004000002947 */ /* 0x000fea0003800000 */
[----:B------:R-:W-:Y:S01]  /*7000*/  HFMA2.MMA R168, -RZ, RZ, 0, 0 ;  /* 0x00000000ffa87435 */ /* 0x000fe200000001ff */
[----:B------:R-:W-:Y:S05]  /*7010*/  @!P4 BRA `(.L_x_8265) ;  /* 0x000000700000c947 */ /* 0x000fea0003800000 */
[----:B-----5:R-:W-:Y:S01]  /*7020*/  HADD2.F32 R168, -RZ, R195.H0_H0 ;  /* 0x200000c3ffa87230 */ /* 0x020fe20000004100 */
[----:B------:R-:W-:Y:S05]  /*7030*/  BRA `(.L_x_8265) ;  /* 0x0000005000007947 */ /* 0x000fea0003800000 */
.L_x_8264:
[----:B------:R-:W-:Y:S01]  /*7040*/  FFMA.FTZ R168, R22, R171, R174 ;  /* 0x000000ab16a87223 */ /* 0x000fe200000100ae */
[----:B-----5:R-:W-:-:S03]  /*7050*/  @P4 HADD2.F32 R169, -RZ, R195.H0_H0 ;  /* 0x200000c3ffa94230 */ /* 0x020fc60000004100 */
[----:B------:R-:W-:-:S04]  /*7060*/  FADD.FTZ R168, R25, -R168 ;  /* 0x800000a819a87221 */ /* 0x000fc80000010000 */
[----:B------:R-:W-:-:S04]  /*7070*/  FMUL.FTZ R168, R7, R168 ;  /* 0x000000a807a87220 */ /* 0x000fc80000410000 */
[----:B------:R-:W-:Y:S02]  /*7080*/  @P4 FADD.FTZ R168, R168, R169 ;  /* 0x000000a9a8a84221 */ /* 0x000fe40000010000 */
.L_x_8265:
[----:B------:R-:W-:Y:S05]  /*7090*/  BSYNC B1 ;  /* 0x0000000000017941 */ /* 0x000fea0003800000 */
.L_x_8263:
        /* <DEDUP_REMOVED lines=14> */
.L_x_8267:
[----:B------:R-:W-:Y:S05]  /*7180*/  BSYNC B1 ;  /* 0x0000000000017941 */ /* 0x000fea0003800000 */
.L_x_8266:
        /* <DEDUP_REMOVED lines=8> */
.L_x_8269:
[----:B------:R-:W-:Y:S01]  /*7210*/  FFMA.FTZ R174, R26, R171, R174 ;  /* 0x000000ab1aae7223 */ /* 0x000fe200000100ae */
[----:B-----5:R-:W-:-:S03]  /*7220*/  @P4 SHF.R.U32.HI R168, RZ, 0x10, R195 ;  /* 0x00000010ffa84819 */ /* 0x020fc600000116c3 */
[----:B------:R-:W-:Y:S02]  /*7230*/  FADD.FTZ R174, R27, -R174 ;  /* 0x800000ae1bae7221 */ /* 0x000fe40000010000 */
[----:B------:R-:W-:Y:S02]  /*7240*/  @P4 HADD2.F32 R168, -RZ, R168.H0_H0 ;  /* 0x200000a8ffa84230 */ /* 0x000fe40000004100 */
[----:B------:R-:W-:-:S04]  /*7250*/  FMUL.FTZ R7, R7, R174 ;  /* 0x000000ae07077220 */ /* 0x000fc80000410000 */
[----:B------:R-:W-:Y:S02]  /*7260*/  @P4 FADD.FTZ R7, R7, R168 ;  /* 0x000000a807074221 */ /* 0x000fe40000010000 */
.L_x_8270:
[----:B------:R-:W-:Y:S05]  /*7270*/  BSYNC B1 ;  /* 0x0000000000017941 */ /* 0x000fea0003800000 */
.L_x_8268:
        /* <DEDUP_REMOVED lines=15> */
.L_x_8272:
[----:B------:R-:W-:Y:S05]  /*7370*/  BSYNC B1 ;  /* 0x0000000000017941 */ /* 0x000fea0003800000 */
.L_x_8271:
        /* <DEDUP_REMOVED lines=9> */
.L_x_8273:
        /* <DEDUP_REMOVED lines=9> */
.L_x_8250:
[----:B------:R-:W-:Y:S05]  /*74a0*/  BSYNC B0 ;  /* 0x0000000000007941 */ /* 0x000fea0003800000 */
.L_x_8249:
[----:B------:R-:W-:Y:S02]  /*74b0*/  LOP3.LUT P2, RZ, R6, 0xff, RZ, 0xc0, !PT ;  /* 0x000000ff06ff7812 */ /* 0x000fe4000784c0ff */
[----:B------:R-:W-:Y:S02]  /*74c0*/  IADD3 R5, R5, c[0x0][0x160], RZ ;  /* 0x0000580005057a10 */ /* 0x000fe40007ffe0ff */
[----:B------:R-:W-:Y:S02]  /*74d0*/  SEL R6, RZ, 0x1, P2 ;  /* 0x00000001ff067807 */ /* 0x000fe40001000000 */
[----:B------:R-:W-:-:S13]  /*74e0*/  ISETP.GE.AND P2, PT, R5, c[0x0][0x164], PT ;  /* 0x0000590005007a0c */ /* 0x000fda0003f46270 */
[----:B01---5:R-:W-:Y:S01]  /*74f0*/  @P2 CALL.REL.NOINC `(.L_x_8057) ;  /* 0x0000001000002944 */ /* 0x023fe20003c00000 */
[----:B------:R-:W-:Y:S05]  /*7500*/  BRA `(.L_x_8274) ;  /* 0xffff923000007947 */ /* 0x000fea000383ffff */
.L_x_8057:
[----:B---3--:R-:W0:Y:S01]  /*7510*/  S2UR UR6, SR_CTAID.X ;  /* 0x00000000000679c3 */ /* 0x008e220000002500 */
        /* <DEDUP_REMOVED lines=67> */
.L_x_8085:
[----:B------:R-:W-:Y:S01]  /*7950*/  HFMA2.MMA R174, -RZ, RZ, 0, 1.847743988037109375e-06 ;  /* 0x0000001fffae7435 */ /* 0x000fe200000001ff */
[----:B------:R-:W-:Y:S01]  /*7960*/  MOV R176, R173 ;  /* 0x000000ad00b07202 */ /* 0x000fe20000000f00 */
[----:B------:R-:W-:Y:S01]  /*7970*/  IMAD.MOV.U32 R175, RZ, RZ, 0x10 ;  /* 0x00000010ffaf7424 */ /* 0x000fe200078e00ff */
[----:B------:R-:W-:-:S02]  /*7980*/  MOV R171, 0xffffffff ;  /* 0xffffffff00ab7802 */ /* 0x000fc40000000f00 */
[----:B------:R-:W-:Y:S02]  /*7990*/  MOV R168, 0x79b0 ;  /* 0x000079b000a87802 */ /* 0x000fe40000000f00 */
[----:B0----5:R-:W-:Y:S05]  /*79a0*/  CALL.REL.NOINC `($__internal_117_$__cuda_sm70_shflsync_down_p) ;  /* 0x0000046000007944 */ /* 0x021fea0003c00000 */
[----:B-1----:R-:W-:Y:S01]  /*79b0*/  IMAD.MOV.U32 R178, RZ, RZ, R171 ;  /* 0x000000ffffb27224 */ /* 0x002fe200078e00ab */
[----:B0-----:R-:W-:Y:S05]  /*79c0*/  BRA `(.L_x_8275) ;  /* 0xffffafb000007947 */ /* 0x001fea000383ffff */
.L_x_8086:
[----:B------:R-:W-:Y:S01]  /*79d0*/  HFMA2.MMA R175, -RZ, RZ, 0, 9.5367431640625e-07 ;  /* 0x00000010ffaf7435 */ /* 0x000fe200000001ff */
[----:B------:R-:W-:Y:S01]  /*79e0*/  MOV R176, R172 ;  /* 0x000000ac00b07202 */ /* 0x000fe20000000f00 */
[----:B------:R-:W-:Y:S01]  /*79f0*/  IMAD.MOV.U32 R174, RZ, RZ, 0x1f ;  /* 0x0000001fffae7424 */ /* 0x000fe200078e00ff */
[----:B------:R-:W-:Y:S02]  /*7a00*/  MOV R171, 0xffffffff ;  /* 0xffffffff00ab7802 */ /* 0x000fe40000000f00 */
[----:B------:R-:W-:Y:S02]  /*7a10*/  MOV R168, 0x7a30 ;  /* 0x00007a3000a87802 */ /* 0x000fe40000000f00 */
[----:B012--5:R-:W-:Y:S05]  /*7a20*/  CALL.REL.NOINC `($__internal_117_$__cuda_sm70_shflsync_down_p) ;  /* 0x000003e000007944 */ /* 0x027fea0003c00000 */
[----:B------:R-:W-:Y:S01]  /*7a30*/  FADD.FTZ R173, R178, R173 ;  /* 0x000000adb2ad7221 */ /* 0x000fe20000010000 */
[----:B0-----:R-:W-:Y:S01]  /*7a40*/  HFMA2.MMA R175, -RZ, RZ, 0, 4.76837158203125e-07 ;  /* 0x00000008ffaf7435 */ /* 0x001fe200000001ff */
[----:B-1----:R-:W-:Y:S01]  /*7a50*/  FADD.FTZ R172, R172, R171 ;  /* 0x000000abacac7221 */ /* 0x002fe20000010000 */
[----:B------:R-:W-:Y:S01]  /*7a60*/  MOV R171, 0xffffffff ;  /* 0xffffffff00ab7802 */ /* 0x000fe20000000f00 */
[----:B------:R-:W-:Y:S01]  /*7a70*/  IMAD.MOV.U32 R174, RZ, RZ, 0x1f ;  /* 0x0000001fffae7424 */ /* 0x000fe200078e00ff */
[----:B------:R-:W-:-:S02]  /*7a80*/  MOV R176, R173 ;  /* 0x000000ad00b07202 */ /* 0x000fc40000000f00 */
[----:B------:R-:W-:Y:S02]  /*7a90*/  MOV R168, 0x7ab0 ;  /* 0x00007ab000a87802 */ /* 0x000fe40000000f00 */
[----:B------:R-:W-:Y:S05]  /*7aa0*/  CALL.REL.NOINC `($__internal_117_$__cuda_sm70_shflsync_down_p) ;  /* 0x0000036000007944 */ /* 0x000fea0003c00000 */
[----:B0-----:R-:W-:Y:S01]  /*7ab0*/  HFMA2.MMA R175, -RZ, RZ, 0, 4.76837158203125e-07 ;  /* 0x00000008ffaf7435 */ /* 0x001fe200000001ff */
[----:B-1----:R-:W-:Y:S01]  /*7ac0*/  IMAD.MOV.U32 R178, RZ, RZ, R171 ;  /* 0x000000ffffb27224 */ /* 0x002fe200078e00ab */
[----:B------:R-:W-:Y:S01]  /*7ad0*/  MOV R176, R172 ;  /* 0x000000ac00b07202 */ /* 0x000fe20000000f00 */
[----:B------:R-:W-:Y:S01]  /*7ae0*/  IMAD.MOV.U32 R174, RZ, RZ, 0x1f ;  /* 0x0000001fffae7424 */ /* 0x000fe200078e00ff */
[----:B------:R-:W-:Y:S02]  /*7af0*/  MOV R171, 0xffffffff ;  /* 0xffffffff00ab7802 */ /* 0x000fe40000000f00 */
[----:B------:R-:W-:Y:S02]  /*7b00*/  MOV R168, 0x7b20 ;  /* 0x00007b2000a87802 */ /* 0x000fe40000000f00 */
[----:B------:R-:W-:Y:S05]  /*7b10*/  CALL.REL.NOINC `($__internal_117_$__cuda_sm70_shflsync_down_p) ;  /* 0x000002f000007944 */ /* 0x000fea0003c00000 */
[----:B------:R-:W-:Y:S01]  /*7b20*/  FADD.FTZ R214, R178, R173 ;  /* 0x000000adb2d67221 */ /* 0x000fe20000010000 */
[----:B0-----:R-:W-:Y:S01]  /*7b30*/  HFMA2.MMA R175, -RZ, RZ, 0, 2.384185791015625e-07 ;  /* 0x00000004ffaf7435 */ /* 0x001fe200000001ff */
[----:B-1----:R-:W-:Y:S01]  /*7b40*/  FADD.FTZ R172, R172, R171 ;  /* 0x000000abacac7221 */ /* 0x002fe20000010000 */
[----:B------:R-:W-:Y:S01]  /*7b50*/  MOV R171, 0xffffffff ;  /* 0xffffffff00ab7802 */ /* 0x000fe20000000f00 */
[----:B------:R-:W-:Y:S01]  /*7b60*/  IMAD.MOV.U32 R174, RZ, RZ, 0x1f ;  /* 0x0000001fffae7424 */ /* 0x000fe200078e00ff */
[----:B------:R-:W-:-:S02]  /*7b70*/  MOV R176, R214 ;  /* 0x000000d600b07202 */ /* 0x000fc40000000f00 */
[----:B------:R-:W-:Y:S02]  /*7b80*/  MOV R168, 0x7ba0 ;  /* 0x00007ba000a87802 */ /* 0x000fe40000000f00 */
[----:B------:R-:W-:Y:S05]  /*7b90*/  CALL.REL.NOINC `($__internal_117_$__cuda_sm70_shflsync_down_p) ;  /* 0x0000027000007944 */ /* 0x000fea0003c00000 */
[----:B0-----:R-:W-:Y:S01]  /*7ba0*/  HFMA2.MMA R175, -RZ, RZ, 0, 2.384185791015625e-07 ;  /* 0x00000004ffaf7435 */ /* 0x001fe200000001ff */
[----:B-1----:R-:W-:Y:S01]  /*7bb0*/  MOV R173, R171 ;  /* 0x000000ab00ad7202 */ /* 0x002fe20000000f00 */
[----:B------:R-:W-:Y:S01]  /*7bc0*/  IMAD.MOV.U32 R176, RZ, RZ, R172 ;  /* 0x000000ffffb07224 */ /* 0x000fe200078e00ac */
[----:B------:R-:W-:Y:S02]  /*7bd0*/  MOV R174, 0x1f ;  /* 0x0000001f00ae7802 */ /* 0x000fe40000000f00 */
[----:B------:R-:W-:Y:S02]  /*7be0*/  MOV R171, 0xffffffff ;  /* 0xffffffff00ab7802 */ /* 0x000fe40000000f00 */
[----:B------:R-:W-:Y:S02]  /*7bf0*/  MOV R168, 0x7c10 ;  /* 0x00007c1000a87802 */ /* 0x000fe40000000f00 */
[----:B------:R-:W-:Y:S05]  /*7c00*/  CALL.REL.NOINC `($__internal_117_$__cuda_sm70_shflsync_down_p) ;  /* 0x0000020000007944 */ /* 0x000fea0003c00000 */
[----:B------:R-:W-:Y:S01]  /*7c10*/  FADD.FTZ R214, R173, R214 ;  /* 0x000000d6add67221 */ /* 0x000fe20000010000 */
[----:B0-----:R-:W-:Y:S01]  /*7c20*/  HFMA2.MMA R174, -RZ, RZ, 0, 1.847743988037109375e-06 ;  /* 0x0000001fffae7435 */ /* 0x001fe200000001ff */
[----:B-1----:R-:W-:Y:S01]  /*7c30*/  FADD.FTZ R172, R172, R171 ;  /* 0x000000abacac7221 */ /* 0x002fe20000010000 */
[----:B------:R-:W-:Y:S01]  /*7c40*/  MOV R171, 0xffffffff ;  /* 0xffffffff00ab7802 */ /* 0x000fe20000000f00 */
[----:B------:R-:W-:Y:S01]  /*7c50*/  IMAD.MOV.U32 R175, RZ, RZ, 0x2 ;  /* 0x00000002ffaf7424 */ /* 0x000fe200078e00ff */
[----:B------:R-:W-:-:S02]  /*7c60*/  MOV R176, R214 ;  /* 0x000000d600b07202 */ /* 0x000fc40000000f00 */
[----:B------:R-:W-:Y:S02]  /*7c70*/  MOV R168, 0x7c90 ;  /* 0x00007c9000a87802 */ /* 0x000fe40000000f00 */
[----:B------:R-:W-:Y:S05]  /*7c80*/  CALL.REL.NOINC `($__internal_117_$__cuda_sm70_shflsync_down_p) ;  /* 0x0000018000007944 */ /* 0x000fea0003c00000 */
[----:B0-----:R-:W-:Y:S01]  /*7c90*/  HFMA2.MMA R175, -RZ, RZ, 0, 1.1920928955078125e-07 ;  /* 0x00000002ffaf7435 */ /* 0x001fe200000001ff */
[----:B-1----:R-:W-:Y:S01]  /*7ca0*/  IMAD.MOV.U32 R173, RZ, RZ, R171 ;  /* 0x000000ffffad7224 */ /* 0x002fe200078e00ab */
[----:B------:R-:W-:Y:S01]  /*7cb0*/  MOV R176, R172 ;  /* 0x000000ac00b07202 */ /* 0x000fe20000000f00 */
[----:B------:R-:W-:Y:S01]  /*7cc0*/  IMAD.MOV.U32 R171, RZ, RZ, -0x1 ;  /* 0xffffffffffab7424 */ /* 0x000fe200078e00ff */
[----:B------:R-:W-:Y:S02]  /*7cd0*/  MOV R174, 0x1f ;  /* 0x0000001f00ae7802 */ /* 0x000fe40000000f00 */
[----:B------:R-:W-:Y:S02]  /*7ce0*/  MOV R168, 0x7d00 ;  /* 0x00007d0000a87802 */ /* 0x000fe40000000f00 */
[----:B------:R-:W-:Y:S05]  /*7cf0*/  CALL.REL.NOINC `($__internal_117_$__cuda_sm70_shflsync_down_p) ;  /* 0x0000011000007944 */ /* 0x000fea0003c00000 */
[----:B------:R-:W-:Y:S01]  /*7d00*/  FADD.FTZ R214, R173, R214 ;  /* 0x000000d6add67221 */ /* 0x000fe20000010000 */
[----:B0-----:R-:W-:Y:S01]  /*7d10*/  HFMA2.MMA R175, -RZ, RZ, 0, 5.9604644775390625e-08 ;  /* 0x00000001ffaf7435 */ /* 0x001fe200000001ff */
[----:B-1----:R-:W-:Y:S01]  /*7d20*/  FADD.FTZ R215, R172, R171 ;  /* 0x000000abacd77221 */ /* 0x002fe20000010000 */
[----:B------:R-:W-:Y:S01]  /*7d30*/  MOV R174, 0x1f ;  /* 0x0000001f00ae7802 */ /* 0x000fe20000000f00 */
[----:B------:R-:W-:Y:S01]  /*7d40*/  IMAD.MOV.U32 R176, RZ, RZ, R214 ;  /* 0x000000ffffb07224 */ /* 0x000fe200078e00d6 */
[----:B------:R-:W-:-:S02]  /*7d50*/  MOV R171, 0xffffffff ;  /* 0xffffffff00ab7802 */ /* 0x000fc40000000f00 */
[----:B------:R-:W-:Y:S02]  /*7d60*/  MOV R168, 0x7d80 ;  /* 0x00007d8000a87802 */ /* 0x000fe40000000f00 */
[----:B------:R-:W-:Y:S05]  /*7d70*/  CALL.REL.NOINC `($__internal_117_$__cuda_sm70_shflsync_down_p) ;  /* 0x0000009000007944 */ /* 0x000fea0003c00000 */
[----:B0-----:R-:W-:Y:S01]  /*7d80*/  HFMA2.MMA R175, -RZ, RZ, 0, 5.9604644775390625e-08 ;  /* 0x00000001ffaf7435 */ /* 0x001fe200000001ff */
[----:B-1----:R-:W-:Y:S01]  /*7d90*/  MOV R173, R171 ;  /* 0x000000ab00ad7202 */ /* 0x002fe20000000f00 */
[----:B------:R-:W-:Y:S01]  /*7da0*/  IMAD.MOV.U32 R174, RZ, RZ, 0x1f ;  /* 0x0000001fffae7424 */ /* 0x000fe200078e00ff */
[----:B------:R-:W-:Y:S02]  /*7db0*/  MOV R176, R215 ;  /* 0x000000d700b07202 */ /* 0x000fe40000000f00 */
[----:B------:R-:W-:Y:S02]  /*7dc0*/  MOV R171, 0xffffffff ;  /* 0xffffffff00ab7802 */ /* 0x000fe40000000f00 */
[----:B------:R-:W-:Y:S02]  /*7dd0*/  MOV R168, 0x7df0 ;  /* 0x00007df000a87802 */ /* 0x000fe40000000f00 */
[----:B------:R-:W-:Y:S05]  /*7de0*/  CALL.REL.NOINC `($__internal_117_$__cuda_sm70_shflsync_down_p) ;  /* 0x0000002000007944 */ /* 0x000fea0003c00000 */
[----:B-1----:R-:W-:Y:S01]  /*7df0*/  MOV R172, R171 ;  /* 0x000000ab00ac7202 */ /* 0x002fe20000000f00 */
[----:B0-----:R-:W-:Y:S05]  /*7e00*/  BRA `(.L_x_8276) ;  /* 0xffffac9000007947 */ /* 0x001fea000383ffff */
        .weak           $__internal_117_$__cuda_sm70_shflsync_down_p
        .type           $__internal_117_$__cuda_sm70_shflsync_down_p,@function
        .size           $__internal_117_$__cuda_sm70_shflsync_down_p,(.L_x_12993 - $__internal_117_$__cuda_sm70_shflsync_down_p)
$__internal_117_$__cuda_sm70_shflsync_down_p:
[----:B------:R-:W-:Y:S01]  /*7e10*/  HFMA2.MMA R169, -RZ, RZ, 0, 0 ;  /* 0x00000000ffa97435 */ /* 0x000fe200000001ff */
[----:B------:R-:W-:Y:S04]  /*7e20*/  WARPSYNC R171 ;  /* 0x000000ab00007348 */ /* 0x000fe80003800000 */
[----:B------:R0:W1:Y:S01]  /*7e30*/  SHFL.DOWN PT, R171, R176, R175, R174 ;  /* 0x080000afb0ab7389 */ /* 0x00006200000e00ae */
[----:B------:R-:W-:Y:S05]  /*7e40*/  RET.REL.NODEC R168 `(_ZN10layer_norm13ln_bwd_kernelINS_13Kernel_traitsIf6__halfS2_S2_fjLj7168ELj1ELj1ELj8ELj8ENS_18Kernel_traits_baseILj7168EfS2_S2_S2_fjLj256EEEEELb1ELb1ELb1ELb0EEEvNS_9BwdParamsE) ;  /* 0xffff81b0a8007950 */ /* 0x000fea0003c3ffff */
.L_x_8277:
        /* <DEDUP_REMOVED lines=11> */
.L_x_12993:


//--------------------- .text._ZN10layer_norm22ln_bwd_finalize_kernelINS_22Kernel_traits_finalizeILj7168Ef6__halfS2_S2_fjLb1ELj1024ELj4ENS_18Kernel_traits_baseILj7168EfS2_S2_S2_fjLj1024EEEEELb1ELb1EEEvNS_9BwdParamsE --------------------------
	.section	.text._ZN10layer_norm22ln_bwd_finalize_kernelINS_22Kernel_traits_finalizeILj7168Ef6__halfS2_S2_fjLb1ELj1024ELj4ENS_18Kernel_traits_baseILj7168EfS2_S2_S2_fjLj1024EEEEELb1ELb1EEEvNS_9BwdParamsE,"ax",@progbits
	.sectioninfo	@"SHI_REGISTERS=32"
	.align	128
        .global         _ZN10layer_norm22ln_bwd_finalize_kernelINS_22Kernel_traits_finalizeILj7168Ef6__halfS2_S2_fjLb1ELj1024ELj4ENS_18Kernel_traits_baseILj7168EfS2_S2_S2_fjLj1024EEEEELb1ELb1EEEvNS_9BwdParamsE
        .type           _ZN10layer_norm22ln_bwd_finalize_kernelINS_22Kernel_traits_finalizeILj7168Ef6__halfS2_S2_fjLb1ELj1024ELj4ENS_18Kernel_traits_baseILj7168EfS2_S2_S2_fjLj1024EEEEELb1ELb1EEEvNS_9BwdParamsE,@function
        .size           _ZN10layer_norm22ln_bwd_finalize_kernelINS_22Kernel_traits_finalizeILj7168Ef6__halfS2_S2_fjLb1ELj1024ELj4ENS_18Kernel_traits_baseILj7168EfS2_S2_S2_fjLj1024EEEEELb1ELb1EEEvNS_9BwdParamsE,(.L_x_12994 - _ZN10layer_norm22ln_bwd_finalize_kernelINS_22Kernel_traits_finalizeILj7168Ef6__halfS2_S2_fjLb1ELj1024ELj4ENS_18Kernel_traits_baseILj7168EfS2_S2_S2_fjLj1024EEEEELb1ELb1EEEvNS_9BwdParamsE)
        .other          _ZN10layer_norm22ln_bwd_finalize_kernelINS_22Kernel_traits_finalizeILj7168Ef6__halfS2_S2_fjLb1ELj1024ELj4ENS_18Kernel_traits_baseILj7168EfS2_S2_S2_fjLj1024EEEEELb1ELb1EEEvNS_9BwdParamsE,@"STO_CUDA_ENTRY STV_DEFAULT"
_ZN10layer_norm22ln_bwd_finalize_kernelINS_22Kernel_traits_finalizeILj7168Ef6__halfS2_S2_fjLb1ELj1024ELj4ENS_18Kernel_traits_baseILj7168EfS2_S2_S2_fjLj1024EEEEELb1ELb1EEEvNS_9BwdParamsE:
.text._ZN10layer_norm22ln_bwd_finalize_kernelINS_22Kernel_traits_finalizeILj7168Ef6__halfS2_S2_fjLb1ELj1024ELj4ENS_18Kernel_traits_baseILj7168EfS2_S2_S2_fjLj1024EEEEELb1ELb1EEEvNS_9BwdParamsE:
        /* <DEDUP_REMOVED lines=19> */
.L_x_8290:
        /* <DEDUP_REMOVED lines=32> */
.L_x_8282:
        /* <DEDUP_REMOVED lines=47> */
.L_x_8281:
[----:B------:R-:W-:Y:S05]  /*0620*/  BSYNC B1 ;  /* 0x0000000000017941 */ /* 0x000fea0003800000 */
.L_x_8280:
        /* <DEDUP_REMOVED lines=29> */
.L_x_8284:
[----:B------:R-:W-:Y:S05]  /*0800*/  BSYNC B1 ;  /* 0x0000000000017941 */ /* 0x000fea0003800000 */
.L_x_8283:
        /* <DEDUP_REMOVED lines=13> */
.L_x_8279:
[----:B------:R-:W-:Y:S05]  /*08e0*/  BSYNC B0 ;  /* 0x0000000000007941 */ /* 0x000fea0003800000 */
.L_x_8278:
        /* <DEDUP_REMOVED lines=12> */
.L_x_8291:
        /* <DEDUP_REMOVED lines=27> */
.L_x_8292:
        /* <DEDUP_REMOVED lines=9> */
.L_x_8285:
        /* <DEDUP_REMOVED lines=16> */
.L_x_8289:
[----:B------:R-:W-:Y:S05]  /*0cf0*/  BSYNC B0 ;  /* 0x0000000000007941 */ /* 0x000fea0003800000 */
.L_x_8288:
[C---:B------:R-:W-:Y:S02]  /*0d00*/  ISETP.GT.U32.AND P1, PT, R4.reuse, -0x1c01, PT ;  /* 0xffffe3ff0400780c */ /* 0x040fe40003f24070 */
[----:B------:R-:W-:-:S02]  /*0d10*/  IADD3 R4, R4, 0x1c00, RZ ;  /* 0x00001c0004047810 */ /* 0x000fc40007ffe0ff */
[----:B------:R-:W-:-:S09]  /*0d20*/  IADD3 R5, R5, 0xe00, RZ ;  /* 0x00000e0005057810 */ /* 0x000fd20007ffe0ff */
[----:B012---:R-:W-:Y:S05]  /*0d30*/  @P1 BRA `(.L_x_8290) ;  /* 0xfffff3f000001947 */ /* 0x007fea000383ffff */
[----:B------:R-:W-:Y:S05]  /*0d40*/  EXIT ;  /* 0x000000000000794d */ /* 0x000fea0003800000 */
.L_x_8286:
[----:B------:R-:W-:Y:S01]  /*0d50*/  HFMA2.MMA R14, -RZ, RZ, 0, 1.847743988037109375e-06 ;  /* 0x0000001fff0e7435 */ /* 0x000fe200000001ff */
[----:B---3--:R-:W-:Y:S01]  /*0d60*/  IMAD.MOV.U32 R18, RZ, RZ, R10 ;  /* 0x000000ffff127224 */ /* 0x008fe200078e000a */
[----:B------:R-:W-:Y:S01]  /*0d70*/  MOV R17, 0x1 ;  /* 0x0000000100117802 */ /* 0x000fe20000000f00 */
[----:B------:R-:W-:Y:S01]  /*0d80*/  IMAD.MOV.U32 R19, RZ, RZ, -0x1 ;  /* 0xffffffffff137424 */ /* 0x000fe200078e00ff */
[----:B------:R-:W-:Y:S02]  /*0d90*/  MOV R8, 0xdb0 ;  /* 0x00000db000087802 */ /* 0x000fe40000000f00 */
[----:B012---:R-:W-:Y:S05]  /*0da0*/  CALL.REL.NOINC `($__internal_118_$__cuda_sm70_shflsync_bfly_p) ;  /* 0x0000059000007944 */ /* 0x007fea0003c00000 */
[----:B01----:R-:W-:Y:S05]  /*0db0*/  BRA `(.L_x_8291) ;  /* 0xfffffbf000007947 */ /* 0x003fea000383ffff */
.L_x_8287:
[----:B------:R-:W-:Y:S01]  /*0dc0*/  HFMA2.MMA R14, -RZ, RZ, 0, 1.847743988037109375e-06 ;  /* 0x0000001fff0e7435 */ /* 0x000fe200000001ff */
[----:B------:R-:W-:Y:S01]  /*0dd0*/  MOV R17, 0x2 ;  /* 0x0000000200117802 */ /* 0x000fe20000000f00 */
[----:B------:R-:W-:Y:S01]  /*0de0*/  IMAD.MOV.U32 R19, RZ, RZ, -0x1 ;  /* 0xffffffffff137424 */ /* 0x000fe200078e00ff */
[----:B------:R-:W-:-:S03]  /*0df0*/  MOV R8, 0xe10 ;  /* 0x00000e1000087802 */ /* 0x000fc60000000f00 */
[----:B0123--:R-:W-:Y:S05]  /*0e00*/  CALL.REL.NOINC `($__internal_118_$__cuda_sm70_shflsync_bfly_p) ;  /* 0x0000053000007944 */ /* 0x00ffea0003c00000 */
[----:B01----:R-:W-:Y:S01]  /*0e10*/  FADD.FTZ R18, R18, R14 ;  /* 0x0000000e12127221 */ /* 0x003fe20000010000 */
[----:B------:R-:W-:Y:S01]  /*0e20*/  HFMA2.MMA R14, -RZ, RZ, 0, 1.847743988037109375e-06 ;  /* 0x0000001fff0e7435 */ /* 0x000fe200000001ff */
[----:B------:R-:W-:Y:S01]  /*0e30*/  MOV R17, 0x4 ;  /* 0x0000000400117802 */ /* 0x000fe20000000f00 */
[----:B------:R-:W-:Y:S01]  /*0e40*/  IMAD.MOV.U32 R19, RZ, RZ, -0x1 ;  /* 0xffffffffff137424 */ /* 0x000fe200078e00ff */
[----:B------:R-:W-:-:S03]  /*0e50*/  MOV R8, 0xe70 ;  /* 0x00000e7000087802 */ /* 0x000fc60000000f00 */
[----:B------:R-:W-:Y:S05]  /*0e60*/  CALL.REL.NOINC `($__internal_118_$__cuda_sm70_shflsync_bfly_p) ;  /* 0x000004d000007944 */ /* 0x000fea0003c00000 */
[----:B01----:R-:W-:Y:S01]  /*0e70*/  FADD.FTZ R18, R18, R14 ;  /* 0x0000000e12127221 */ /* 0x003fe20000010000 */
[----:B------:R-:W-:Y:S01]  /*0e80*/  HFMA2.MMA R14, -RZ, RZ, 0, 1.847743988037109375e-06 ;  /* 0x0000001fff0e7435 */ /* 0x000fe200000001ff */
[----:B------:R-:W-:-:S02]  /*0e90*/  MOV R17, 0x8 ;  /* 0x0000000800117802 */ /* 0x000fc40000000f00 */
[----:B------:R-:W-:Y:S02]  /*0ea0*/  MOV R19, 0xffffffff ;  /* 0xffffffff00137802 */ /* 0x000fe40000000f00 */
[----:B------:R-:W-:Y:S02]  /*0eb0*/  MOV R8, 0xed0 ;  /* 0x00000ed000087802 */ /* 0x000fe40000000f00 */
[----:B------:R-:W-:Y:S05]  /*0ec0*/  CALL.REL.NOINC `($__internal_118_$__cuda_sm70_shflsync_bfly_p) ;  /* 0x0000047000007944 */ /* 0x000fea0003c00000 */
[----:B-1----:R-:W-:Y:S01]  /*0ed0*/  FADD.FTZ R10, R18, R14 ;  /* 0x0000000e120a7221 */ /* 0x002fe20000010000 */
[----:B------:R-:W-:Y:S01]  /*0ee0*/  HFMA2.MMA R14, -RZ, RZ, 0, 1.847743988037109375e-06 ;  /* 0x0000001fff0e7435 */ /* 0x000fe200000001ff */
[----:B0-----:R-:W-:Y:S01]  /*0ef0*/  IMAD.MOV.U32 R17, RZ, RZ, 0x10 ;  /* 0x00000010ff117424 */ /* 0x001fe200078e00ff */
[----:B------:R-:W-:Y:S02]  /*0f00*/  MOV R19, 0xffffffff ;  /* 0xffffffff00137802 */ /* 0x000fe40000000f00 */
[----:B------:R-:W-:Y:S02]  /*0f10*/  MOV R18, R10 ;  /* 0x0000000a00127202 */ /* 0x000fe40000000f00 */
[----:B------:R-:W-:Y:S02]  /*0f20*/  MOV R8, 0xf40 ;  /* 0x00000f4000087802 */ /* 0x000fe40000000f00 */
[----:B------:R-:W-:Y:S05]  /*0f30*/  CALL.REL.NOINC `($__internal_118_$__cuda_sm70_shflsync_bfly_p) ;  /* 0x0000040000007944 */ /* 0x000fea0003c00000 */
[----:B0-----:R-:W-:Y:S01]  /*0f40*/  HFMA2.MMA R17, -RZ, RZ, 0, 5.9604644775390625e-08 ;  /* 0x00000001ff117435 */ /* 0x001fe200000001ff */
[----:B-1----:R-:W-:Y:S01]  /*0f50*/  IMAD.MOV.U32 R13, RZ, RZ, R14 ;  /* 0x000000ffff0d7224 */ /* 0x002fe200078e000e */
[----:B------:R-:W-:Y:S01]  /*0f60*/  MOV R18, R15 ;  /* 0x0000000f00127202 */ /* 0x000fe20000000f00 */
[----:B------:R-:W-:Y:S01]  /*0f70*/  IMAD.MOV.U32 R19, RZ, RZ, -0x1 ;  /* 0xffffffffff137424 */ /* 0x000fe200078e00ff */
[----:B------:R-:W-:-:S02]  /*0f80*/  MOV R14, 0x1f ;  /* 0x0000001f000e7802 */ /* 0x000fc40000000f00 */
[----:B------:R-:W-:Y:S02]  /*0f90*/  MOV R8, 0xfb0 ;  /* 0x00000fb000087802 */ /* 0x000fe40000000f00 */
[----:B------:R-:W-:Y:S05]  /*0fa0*/  CALL.REL.NOINC `($__internal_118_$__cuda_sm70_shflsync_bfly_p) ;  /* 0x0000039000007944 */ /* 0x000fea0003c00000 */
[----:B0-----:R-:W-:Y:S01]  /*0fb0*/  HFMA2.MMA R17, -RZ, RZ, 0, 1.1920928955078125e-07 ;  /* 0x00000002ff117435 */ /* 0x001fe200000001ff */
[----:B-1----:R-:W-:Y:S01]  /*0fc0*/  FADD.FTZ R18, R15, R14 ;  /* 0x0000000e0f127221 */ /* 0x002fe20000010000 */
[----:B------:R-:W-:Y:S02]  /*0fd0*/  MOV R14, 0x1f ;  /* 0x0000001f000e7802 */ /* 0x000fe40000000f00 */
[----:B------:R-:W-:Y:S02]  /*0fe0*/  MOV R19, 0xffffffff ;  /* 0xffffffff00137802 */ /* 0x000fe40000000f00 */
[----:B------:R-:W-:Y:S02]  /*0ff0*/  MOV R8, 0x1010 ;  /* 0x0000101000087802 */ /* 0x000fe40000000f00 */
[----:B------:R-:W-:Y:S05]  /*1000*/  CALL.REL.NOINC `($__internal_118_$__cuda_sm70_shflsync_bfly_p) ;  /* 0x0000033000007944 */ /* 0x000fea0003c00000 */
[----:B01----:R-:W-:Y:S01]  /*1010*/  FADD.FTZ R18, R18, R14 ;  /* 0x0000000e12127221 */ /* 0x003fe20000010000 */
[----:B------:R-:W-:Y:S01]  /*1020*/  HFMA2.MMA R14, -RZ, RZ, 0, 1.847743988037109375e-06 ;  /* 0x0000001fff0e7435 */ /* 0x000fe200000001ff */
[----:B------:R-:W-:Y:S01]  /*1030*/  IMAD.MOV.U32 R17, RZ, RZ, 0x4 ;  /* 0x00000004ff117424 */ /* 0x000fe200078e00ff */
[----:B------:R-:W-:Y:S02]  /*1040*/  MOV R19, 0xffffffff ;  /* 0xffffffff00137802 */ /* 0x000fe40000000f00 */
[----:B------:R-:W-:-:S02]  /*1050*/  MOV R8, 0x1070 ;  /* 0x0000107000087802 */ /* 0x000fc40000000f00 */
[----:B------:R-:W-:Y:S05]  /*1060*/  CALL.REL.NOINC `($__internal_118_$__cuda_sm70_shflsync_bfly_p) ;  /* 0x000002d000007944 */ /* 0x000fea0003c00000 */
[----:B0-----:R-:W-:Y:S01]  /*1070*/  HFMA2.MMA R17, -RZ, RZ, 0, 4.76837158203125e-07 ;  /* 0x00000008ff117435 */ /* 0x001fe200000001ff */
[----:B-1----:R-:W-:Y:S01]  /*1080*/  FADD.FTZ R18, R18, R14 ;  /* 0x0000000e12127221 */ /* 0x002fe20000010000 */
[----:B------:R-:W-:Y:S01]  /*1090*/  MOV R19, 0xffffffff ;  /* 0xffffffff00137802 */ /* 0x000fe20000000f00 */
[----:B------:R-:W-:Y:S01]  /*10a0*/  IMAD.MOV.U32 R14, RZ, RZ, 0x1f ;  /* 0x0000001fff0e7424 */ /* 0x000fe200078e00ff */
[----:B------:R-:W-:-:S02]  /*10b0*/  MOV R8, 0x10d0 ;  /* 0x000010d000087802 */ /* 0x000fc40000000f00 */
[----:B------:R-:W-:Y:S05]  /*10c0*/  CALL.REL.NOINC `($__internal_118_$__cuda_sm70_shflsync_bfly_p) ;  /* 0x0000027000007944 */ /* 0x000fea0003c00000 */
[----:B-1----:R-:W-:Y:S01]  /*10d0*/  FADD.FTZ R12, R18, R14 ;  /* 0x0000000e120c7221 */ /* 0x002fe20000010000 */
[----:B0-----:R-:W-:Y:S01]  /*10e0*/  HFMA2.MMA R17, -RZ, RZ, 0, 9.5367431640625e-07 ;  /* 0x00000010ff117435 */ /* 0x001fe200000001ff */
[----:B------:R-:W-:Y:S01]  /*10f0*/  MOV R14, 0x1f ;  /* 0x0000001f000e7802 */ /* 0x000fe20000000f00 */
[----:B------:R-:W-:Y:S01]  /*1100*/  IMAD.MOV.U32 R19, RZ, RZ, -0x1 ;  /* 0xffffffffff137424 */ /* 0x000fe200078e00ff */
[----:B------:R-:W-:-:S02]  /*1110*/  MOV R8, 0x1140 ;  /* 0x0000114000087802 */ /* 0x000fc40000000f00 */
[----:B------:R-:W-:Y:S02]  /*1120*/  MOV R18, R12 ;  /* 0x0000000c00127202 */ /* 0x000fe40000000f00 */
[----:B------:R-:W-:Y:S05]  /*1130*/  CALL.REL.NOINC `($__internal_118_$__cuda_sm70_shflsync_bfly_p) ;  /* 0x0000020000007944 */ /* 0x000fea0003c00000 */
[----:B-1----:R-:W-:Y:S01]  /*1140*/  MOV R15, R14 ;  /* 0x0000000e000f7202 */ /* 0x002fe20000000f00 */
[----:B------:R-:W-:Y:S01]  /*1150*/  HFMA2.MMA R14, -RZ, RZ, 0, 1.847743988037109375e-06 ;  /* 0x0000001fff0e7435 */ /* 0x000fe200000001ff */
[----:B0-----:R-:W-:Y:S01]  /*1160*/  MOV R18, R11 ;  /* 0x0000000b00127202 */ /* 0x001fe20000000f00 */
[----:B------:R-:W-:Y:S01]  /*1170*/  IMAD.MOV.U32 R17, RZ, RZ, 0x1 ;  /* 0x00000001ff117424 */ /* 0x000fe200078e00ff */
[----:B------:R-:W-:Y:S02]  /*1180*/  MOV R19, 0xffffffff ;  /* 0xffffffff00137802 */ /* 0x000fe40000000f00 */
[----:B------:R-:W-:Y:S02]  /*1190*/  MOV R8, 0x11b0 ;  /* 0x000011b000087802 */ /* 0x000fe40000000f00 */
[----:B------:R-:W-:Y:S05]  /*11a0*/  CALL.REL.NOINC `($__internal_118_$__cuda_sm70_shflsync_bfly_p) ;  /* 0x0000019000007944 */ /* 0x000fea0003c00000 */
[----:B0-----:R-:W-:Y:S01]  /*11b0*/  HFMA2.MMA R17, -RZ, RZ, 0, 1.1920928955078125e-07 ;  /* 0x00000002ff117435 */ /* 0x001fe200000001ff */
[----:B-1----:R-:W-:Y:S01]  /*11c0*/  FADD.FTZ R18, R11, R14 ;  /* 0x0000000e0b127221 */ /* 0x002fe20000010000 */
[----:B------:R-:W-:Y:S01]  /*11d0*/  MOV R19, 0xffffffff ;  /* 0xffffffff00137802 */ /* 0x000fe20000000f00 */
[----:B------:R-:W-:Y:S01]  /*11e0*/  IMAD.MOV.U32 R14, RZ, RZ, 0x1f ;  /* 0x0000001fff0e7424 */ /* 0x000fe200078e00ff */
[----:B------:R-:W-:-:S02]  /*11f0*/  MOV R8, 0x1210 ;  /* 0x0000121000087802 */ /* 0x000fc40000000f00 */
[----:B------:R-:W-:Y:S05]  /*1200*/  CALL.REL.NOINC `($__internal_118_$__cuda_sm70_shflsync_bfly_p) ;  /* 0x0000013000007944 */ /* 0x000fea0003c00000 */
[----:B0-----:R-:W-:Y:S01]  /*1210*/  HFMA2.MMA R17, -RZ, RZ, 0, 2.384185791015625e-07 ;  /* 0x00000004ff117435 */ /* 0x001fe200000001ff */
[----:B-1----:R-:W-:Y:S01]  /*1220*/  FADD.FTZ R18, R18, R14 ;  /* 0x0000000e12127221 */ /* 0x002fe20000010000 */
[----:B------:R-:W-:Y:S01]  /*1230*/  MOV R14, 0x1f ;  /* 0x0000001f000e7802 */ /* 0x000fe20000000f00 */
[----:B------:R-:W-:Y:S01]  /*1240*/  IMAD.MOV.U32 R19, RZ, RZ, -0x1 ;  /* 0xffffffffff137424 */ /* 0x000fe200078e00ff */
[----:B------:R-:W-:-:S02]  /*1250*/  MOV R8, 0x1270 ;  /* 0x0000127000087802 */ /* 0x000fc40000000f00 */
[----:B------:R-:W-:Y:S05]  /*1260*/  CALL.REL.NOINC `($__internal_118_$__cuda_sm70_shflsync_bfly_p) ;  /* 0x000000d000007944 */ /* 0x000fea0003c00000 */
[----:B0-----:R-:W-:Y:S01]  /*1270*/  HFMA2.MMA R17, -RZ, RZ, 0, 4.76837158203125e-07 ;  /* 0x00000008ff117435 */ /* 0x001fe200000001ff */
[----:B-1----:R-:W-:Y:S01]  /*1280*/  FADD.FTZ R18, R18, R14 ;  /* 0x0000000e12127221 */ /* 0x002fe20000010000 */
[----:B------:R-:W-:-:S02]  /*1290*/  MOV R14, 0x1f ;  /* 0x0000001f000e7802 */ /* 0x000fc40000000f00 */
[----:B------:R-:W-:Y:S02]  /*12a0*/  MOV R19, 0xffffffff ;  /* 0xffffffff00137802 */ /* 0x000fe40000000f00 */
[----:B------:R-:W-:Y:S02]  /*12b0*/  MOV R8, 0x12d0 ;  /* 0x000012d000087802 */ /* 0x000fe40000000f00 */
[----:B------:R-:W-:Y:S05]  /*12c0*/  CALL.REL.NOINC `($__internal_118_$__cuda_sm70_shflsync_bfly_p) ;  /* 0x0000007000007944 */ /* 0x000fea0003c00000 */
[----:B01----:R-:W-:Y:S01]  /*12d0*/  FADD.FTZ R18, R18, R14 ;  /* 0x0000000e12127221 */ /* 0x003fe20000010000 */
[----:B------:R-:W-:Y:S01]  /*12e0*/  HFMA2.MMA R14, -RZ, RZ, 0, 1.847743988037109375e-06 ;  /* 0x0000001fff0e7435 */ /* 0x000fe200000001ff */
[----:B------:R-:W-:Y:S01]  /*12f0*/  IMAD.MOV.U32 R17, RZ, RZ, 0x10 ;  /* 0x00000010ff117424 */ /* 0x000fe200078e00ff */
[----:B------:R-:W-:Y:S02]  /*1300*/  MOV R19, 0xffffffff ;  /* 0xffffffff00137802 */ /* 0x000fe40000000f00 */
[----:B------:R-:W-:Y:S02]  /*1310*/  MOV R8, 0x1330 ;  /* 0x0000133000087802 */ /* 0x000fe40000000f00 */
[----:B------:R-:W-:Y:S05]  /*1320*/  CALL.REL.NOINC `($__internal_118_$__cuda_sm70_shflsync_bfly_p) ;  /* 0x0000001000007944 */ /* 0x000fea0003c00000 */
[----:B01----:R-:W-:Y:S05]  /*1330*/  BRA `(.L_x_8292) ;  /* 0xfffff82000007947 */ /* 0x003fea000383ffff */
        .weak           $__internal_118_$__cuda_sm70_shflsync_bfly_p
        .type           $__internal_118_$__cuda_sm70_shflsync_bfly_p,@function
        .size           $__internal_118_$__cuda_sm70_shflsync_bfly_p,(.L_x_12994 - $__internal_118_$__cuda_sm70_shflsync_bfly_p)
$__internal_118_$__cuda_sm70_shflsync_bfly_p:
[----:B------:R-:W-:Y:S01]  /*1340*/  HFMA2.MMA R9, -RZ, RZ, 0, 0 ;  /* 0x00000000ff097435 */ /* 0x000fe200000001ff */
[----:B------:R-:W-:Y:S04]  /*1350*/  WARPSYNC R19 ;  /* 0x0000001300007348 */ /* 0x000fe80003800000 */
[----:B------:R0:W1:Y:S01]  /*1360*/  SHFL.BFLY PT, R14, R18, R17, R14 ;  /* 0x0c000011120e7389 */ /* 0x00006200000e000e */
[----:B------:R-:W-:Y:S05]  /*1370*/  RET.REL.NODEC R8 `(_ZN10layer_norm22ln_bwd_finalize_kernelINS_22Kernel_traits_finalizeILj7168Ef6__halfS2_S2_fjLb1ELj1024ELj4ENS_18Kernel_traits_baseILj7168EfS2_S2_S2_fjLj1024EEEEELb1ELb1EEEvNS_9BwdParamsE) ;  /* 0xffffec8008007950 */ /* 0x000fea0003c3ffff */
.L_x_8293:
        /* <DEDUP_REMOVED lines=16> */
.L_x_12994:


//--------------------- .text._ZN10layer_norm13ln_bwd_kernelINS_13Kernel_traitsIf6__halfS2_S2_fjLj7168ELj1ELj1ELj8ELj8ENS_18Kernel_traits_baseILj7168EfS2_S2_S2_fjLj256EEEEELb1ELb1ELb1ELb1EEEvNS_9BwdParamsE --------------------------
	.section	.text._ZN10layer_norm13ln_bwd_kernelINS_13Kernel_traitsIf6__halfS2_S2_fjLj7168ELj1ELj1ELj8ELj8ENS_18Kernel_traits_baseILj7168EfS2_S2_S2_fjLj256EEEEELb1ELb1ELb1ELb1EEEvNS_9BwdParamsE,"ax",@progbits
	.sectioninfo	@"SHI_REGISTERS=254"
	.align	128
        .global         _ZN10layer_norm13ln_bwd_kernelINS_13Kernel_traitsIf6__halfS2_S2_fjLj7168ELj1ELj1ELj8ELj8ENS_18Kernel_traits_baseILj7168EfS2_S2_S2_fjLj256EEEEELb1ELb1ELb1ELb1EEEvNS_9BwdParamsE
        .type           _ZN10layer_norm13ln_bwd_kernelINS_13Kernel_traitsIf6__halfS2_S2_fjLj7168ELj1ELj1ELj8ELj8ENS_18Kernel_traits_baseILj7168EfS2_S2_S2_fjLj256EEEEELb1ELb1ELb1ELb1EEEvNS_9BwdParamsE,@function
        .size           _ZN10layer_norm13ln_bwd_kernelINS_13Kernel_traitsIf6__halfS2_S2_fjLj7168ELj1ELj1ELj8ELj8ENS_18Kernel_traits_baseILj7168EfS2_S2_S2_fjLj256EEEEELb1ELb1ELb1ELb1EEEvNS_9BwdParamsE,(.L_x_12995 - _ZN10layer_norm13ln_bwd_kernelINS_13Kernel_traitsIf6__halfS2_S2_fjLj7168ELj1ELj1ELj8ELj8ENS_18Kernel_traits_baseILj7168EfS2_S2_S2_fjLj256EEEEELb1ELb1ELb1ELb1EEEvNS_9BwdParamsE)
        .other          _ZN10layer_norm13ln_bwd_kernelINS_13Kernel_traitsIf6__halfS2_S2_fjLj7168ELj1ELj1ELj8ELj8ENS_18Kernel_traits_baseILj7168EfS2_S2_S2_fjLj256EEEEELb1ELb1ELb1ELb1EEEvNS_9BwdParamsE,@"STO_CUDA_ENTRY STV_DEFAULT"
_ZN10layer_norm13ln_bwd_kernelINS_13Kernel_traitsIf6__halfS2_S2_fjLj7168ELj1ELj1ELj8ELj8ENS_18Kernel_traits_baseILj7168EfS2_S2_S2_fjLj256EEEEELb1ELb1ELb1ELb1EEEvNS_9BwdParamsE:
.text._ZN10layer_norm13ln_bwd_kernelINS_13Kernel_traitsIf6__halfS2_S2_fjLj7168ELj1ELj1ELj8ELj8ENS_18Kernel_traits_baseILj7168EfS2_S2_S2_fjLj256EEEEELb1ELb1ELb1ELb1EEEvNS_9BwdParamsE:
        /* <DEDUP_REMOVED lines=50> */
.L_x_8294:
        /* <DEDUP_REMOVED lines=64> */
.L_x_8474:
[----:B------:R-:W-:-:S05]  /*0720*/  MOV R233, 0x4 ;  /* 0x0000000400e97802 */ /* 0x000fca0000000f00 */
[----:B------:R-:W-:-:S05]  /*0730*/  IMAD.WIDE R168, R235, R233, c[0x0][0x1d8] ;  /* 0x00007600eba87625 */ /* 0x000fca00078e02e9 */
[----:B------:R0:W2:Y:S01]  /*0740*/  LDG.E R174, [R168.64] ;  /* 0x00000004a8ae7981 */ /* 0x0000a2000c1e1900 */
[C---:B------:R-:W-:Y:S01]  /*0750*/  IMAD R172, R235.reuse, c[0x0][0x168], RZ ;  /* 0x00005a00ebac7a24 */ /* 0x040fe200078e02ff */
[----:B------:R-:W-:Y:S01]  /*0760*/  LOP3.LUT R236, R0, 0xff, RZ, 0xc0, !PT ;  /* 0x000000ff00ec7812 */ /* 0x000fe200078ec0ff */
[----:B------:R-:W-:-:S03]  /*0770*/  IMAD.WIDE R170, R235, R233, c[0x0][0x1d0] ;  /* 0x00007400ebaa7625 */ /* 0x000fc600078e02e9 */
[----:B------:R-:W-:-:S03]  /*0780*/  SHF.R.S32.HI R173, RZ, 0x1f, R172 ;  /* 0x0000001fffad7819 */ /* 0x000fc600000114ac */
[----:B-----5:R1:W5:Y:S01]  /*0790*/  LDG.E R170, [R170.64] ;  /* 0x00000004aaaa7981 */ /* 0x020362000c1e1900 */
[----:B------:R-:W-:Y:S01]  /*07a0*/  LEA.HI R173, R173, R172, RZ, 0x2 ;  /* 0x000000acadad7211 */ /* 0x000fe200078f10ff */
[----:B0-----:R-:W-:-:S03]  /*07b0*/  IMAD.WIDE R168, R235, R233, c[0x0][0x1a8] ;  /* 0x00006a00eba87625 */ /* 0x001fc600078e02e9 */
[----:B------:R-:W-:Y:S01]  /*07c0*/  LEA.HI.SX32 R223, R173, R236, 0x1e ;  /* 0x000000ecaddf7211 */ /* 0x000fe200078ff2ff */
[----:B------:R-:W-:Y:S01]  /*07d0*/  BSSY B0, `(.L_x_8296) ;  /* 0x00001b4000007945 */ /* 0x000fe20003800000 */
[----:B------:R0:W5:Y:S02]  /*07e0*/  LDG.E R224, [R168.64] ;  /* 0x00000004a8e07981 */ /* 0x000164000c1e1900 */
[C---:B------:R-:W-:Y:S02]  /*07f0*/  IADD3 R243, R223.reuse, 0x100, RZ ;  /* 0x00000100dff37810 */ /* 0x040fe40007ffe0ff */
[----:B-1----:R-:W-:Y:S02]  /*0800*/  MOV R171, 0x8 ;  /* 0x0000000800ab7802 */ /* 0x002fe40000000f00 */
[C---:B------:R-:W-:Y:S02]  /*0810*/  IADD3 R241, R223.reuse, 0x200, RZ ;  /* 0x00000200dff17810 */ /* 0x040fe40007ffe0ff */
[C---:B------:R-:W-:Y:S01]  /*0820*/  IADD3 R239, R223.reuse, 0x300, RZ ;  /* 0x00000300dfef7810 */ /* 0x040fe20007ffe0ff */
[----:B------:R-:W-:-:S04]  /*0830*/  IMAD.WIDE.U32 R248, R223, R171, c[0x0][0x218] ;  /* 0x00008600dff87625 */ /* 0x000fc800078e00ab */
[----:B------:R-:W-:-:S04]  /*0840*/  IMAD.WIDE.U32 R246, R243, R171, c[0x0][0x218] ;  /* 0x00008600f3f67625 */ /* 0x000fc800078e00ab */
[----:B------:R-:W-:-:S04]  /*0850*/  IMAD.WIDE.U32 R202, R241, R171, c[0x0][0x218] ;  /* 0x00008600f1ca7625 */ /* 0x000fc800078e00ab */
[----:B0-----:R-:W-:Y:S01]  /*0860*/  IMAD.WIDE.U32 R168, R239, R171, c[0x0][0x218] ;  /* 0x00008600efa87625 */ /* 0x001fe200078e00ab */
[----:B--2---:R-:W-:-:S13]  /*0870*/  ISETP.GT.AND P1, PT, R174, RZ, PT ;  /* 0x000000ffae00720c */ /* 0x004fda0003f24270 */
[----:B------:R-:W-:Y:S05]  /*0880*/  @P1 BRA `(.L_x_8297) ;  /* 0x000002d000001947 */ /* 0x000fea0003800000 */
[----:B------:R-:W-:Y:S02]  /*0890*/  ISETP.NE.U32.AND P0, PT, RZ, c[0x0][0x218], PT ;  /* 0x00008600ff007a0c */ /* 0x000fe40003f05070 */
[----:B-----5:R-:W-:Y:S02]  /*08a0*/  ISETP.GE.AND P2, PT, R170, 0x1, PT ;  /* 0x00000001aa00780c */ /* 0x020fe40003f46270 */
[----:B------:R-:W-:-:S11]  /*08b0*/  ISETP.NE.AND.EX P0, PT, RZ, c[0x0][0x21c], PT, P0 ;  /* 0x00008700ff007a0c */ /* 0x000fd60003f05300 */
[----:B------:R-:W-:Y:S02]  /*08c0*/  @P2 IADD3 R172, R170, -0x1, RZ ;  /* 0xffffffffaaac2810 */ /* 0x000fe40007ffe0ff */
[C---:B------:R-:W-:Y:S01]  /*08d0*/  @P0 IADD3 R174, R223.reuse, 0x400, RZ ;  /* 0x00000400dfae0810 */ /* 0x040fe20007ffe0ff */
[----:B------:R0:W5:Y:S02]  /*08e0*/  @P0 LDG.E.64 R194, [R168.64] ;  /* 0x00000004a8c20981 */ /* 0x000164000c1e1b00 */
[----:B------:R-:W-:Y:S02]  /*08f0*/  @P2 IMAD R172, R172, c[0x0][0x168], RZ ;  /* 0x00005a00acac2a24 */ /* 0x000fe400078e02ff */
[----:B------:R1:W5:Y:S03]  /*0900*/  @P0 LDG.E.64 R196, [R202.64] ;  /* 0x00000004cac40981 */ /* 0x000366000c1e1b00 */
[----:B------:R-:W-:Y:S01]  /*0910*/  @P2 SHF.R.S32.HI R173, RZ, 0x1f, R172 ;  /* 0x0000001fffad2819 */ /* 0x000fe200000114ac */
[----:B------:R2:W5:Y:S01]  /*0920*/  @P0 LDG.E.64 R200, [R248.64] ;  /* 0x00000004f8c80981 */ /* 0x000562000c1e1b00 */
[----:B0-----:R-:W-:Y:S01]  /*0930*/  @P0 IMAD.WIDE.U32 R168, R174, R171, c[0x0][0x218] ;  /* 0x00008600aea80625 */ /* 0x001fe200078e00ab */
[----:B------:R-:W-:-:S02]  /*0940*/  @P0 IADD3 R174, R223, 0x500, RZ ;  /* 0x00000500dfae0810 */ /* 0x000fc40007ffe0ff */
[----:B------:R2:W5:Y:S01]  /*0950*/  @P0 LDG.E.64 R198, [R246.64] ;  /* 0x00000004f6c60981 */ /* 0x000562000c1e1b00 */
[----:B------:R-:W-:Y:S01]  /*0960*/  @P2 LEA.HI R173, R173, R172, RZ, 0x2 ;  /* 0x000000acadad2211 */ /* 0x000fe200078f10ff */
[----:B------:R-:W-:Y:S02]  /*0970*/  HFMA2.MMA R172, -RZ, RZ, 0, 0 ;  /* 0x00000000ffac7435 */ /* 0x000fe400000001ff */
[----:B------:R0:W5:Y:S04]  /*0980*/  @P0 LDG.E.64 R192, [R168.64] ;  /* 0x00000004a8c00981 */ /* 0x000168000c1e1b00 */
[----:B------:R-:W-:Y:S01]  /*0990*/  @P2 LEA.HI.SX32 R172, R173, R236, 0x1e ;  /* 0x000000ecadac2211 */ /* 0x000fe200078ff2ff */
[----:B0-----:R-:W-:Y:S01]  /*09a0*/  @P0 IMAD.WIDE.U32 R168, R174, R171, c[0x0][0x218] ;  /* 0x00008600aea80625 */ /* 0x001fe200078e00ab */
[----:B------:R-:W-:-:S04]  /*09b0*/  @P0 IADD3 R174, R223, 0x600, RZ ;  /* 0x00000600dfae0810 */ /* 0x000fc80007ffe0ff */
[----:B------:R0:W5:Y:S02]  /*09c0*/  @P0 LDG.E.64 R190, [R168.64] ;  /* 0x00000004a8be0981 */ /* 0x000164000c1e1b00 */
[----:B0-----:R-:W-:Y:S01]  /*09d0*/  @P0 IMAD.WIDE.U32 R168, R174, R171, c[0x0][0x218] ;  /* 0x00008600aea80625 */ /* 0x001fe200078e00ab */
[----:B------:R-:W-:-:S04]  /*09e0*/  IADD3 R174, R172, 0x100, RZ ;  /* 0x00000100acae7810 */ /* 0x000fc80007ffe0ff */
[----:B------:R0:W5:Y:S02]  /*09f0*/  @P0 LDG.E.64 R188, [R168.64] ;  /* 0x00000004a8bc0981 */ /* 0x000164000c1e1b00 */
[----:B0-----:R-:W-:-:S05]  /*0a00*/  IMAD.WIDE.U32 R168, R172, R233, c[0x0][0x190] ;  /* 0x00006400aca87625 */ /* 0x001fca00078e00e9 */
[----:B------:R0:W5:Y:S02]  /*0a10*/  LDG.E R245, [R168.64] ;  /* 0x00000004a8f57981 */ /* 0x000164000c1e1900 */
[----:B0-----:R-:W-:Y:S01]  /*0a20*/  IMAD.WIDE.U32 R168, R174, R233, c[0x0][0x190] ;  /* 0x00006400aea87625 */ /* 0x001fe200078e00e9 */
[----:B------:R-:W-:-:S04]  /*0a30*/  IADD3 R174, R172, 0x200, RZ ;  /* 0x00000200acae7810 */ /* 0x000fc80007ffe0ff */
[----:B------:R0:W5:Y:S01]  /*0a40*/  LDG.E R244, [R168.64] ;  /* 0x00000004a8f47981 */ /* 0x000162000c1e1900 */
[C---:B------:R-:W-:Y:S02]  /*0a50*/  IADD3 R236, R172.reuse, 0x500, RZ ;  /* 0x00000500acec7810 */ /* 0x040fe40007ffe0ff */
[----:B-1----:R-:W-:Y:S01]  /*0a60*/  IADD3 R202, R172, 0x600, RZ ;  /* 0x00000600acca7810 */ /* 0x002fe20007ffe0ff */
[----:B0-----:R-:W-:Y:S01]  /*0a70*/  IMAD.WIDE.U32 R168, R174, R233, c[0x0][0x190] ;  /* 0x00006400aea87625 */ /* 0x001fe200078e00e9 */
[----:B------:R-:W-:-:S04]  /*0a80*/  IADD3 R174, R172, 0x300, RZ ;  /* 0x00000300acae7810 */ /* 0x000fc80007ffe0ff */
[----:B------:R0:W5:Y:S01]  /*0a90*/  LDG.E R242, [R168.64] ;  /* 0x00000004a8f27981 */ /* 0x000162000c1e1900 */
[----:B------:R-:W-:-:S06]  /*0aa0*/  IMAD.WIDE.U32 R236, R236, R233, c[0x0][0x190] ;  /* 0x00006400ecec7625 */ /* 0x000fcc00078e00e9 */
[----:B------:R2:W5:Y:S01]  /*0ab0*/  LDG.E R236, [R236.64] ;  /* 0x00000004ecec7981 */ /* 0x000562000c1e1900 */
[----:B0-----:R-:W-:Y:S01]  /*0ac0*/  IMAD.WIDE.U32 R168, R174, R233, c[0x0][0x190] ;  /* 0x00006400aea87625 */ /* 0x001fe200078e00e9 */
[----:B------:R-:W-:-:S04]  /*0ad0*/  IADD3 R174, R172, 0x400, RZ ;  /* 0x00000400acae7810 */ /* 0x000fc80007ffe0ff */
[----:B------:R0:W5:Y:S01]  /*0ae0*/  LDG.E R240, [R168.64] ;  /* 0x00000004a8f07981 */ /* 0x000162000c1e1900 */
[----:B------:R-:W-:-:S05]  /*0af0*/  IMAD.WIDE.U32 R172, R174, R233, c[0x0][0x190] ;  /* 0x00006400aeac7625 */ /* 0x000fca00078e00e9 */
[----:B------:R2:W5:Y:S01]  /*0b00*/  LDG.E R238, [R172.64] ;  /* 0x00000004acee7981 */ /* 0x000562000c1e1900 */
[----:B0-----:R-:W-:-:S05]  /*0b10*/  IMAD.WIDE.U32 R168, R202, R233, c[0x0][0x190] ;  /* 0x00006400caa87625 */ /* 0x001fca00078e00e9 */
[----:B------:R2:W5:Y:S01]  /*0b20*/  LDG.E R233, [R168.64] ;  /* 0x00000004a8e97981 */ /* 0x000562000c1e1900 */
[----:B------:R-:W-:Y:S01]  /*0b30*/  HFMA2.MMA R175, -RZ, RZ, 0, 0 ;  /* 0x00000000ffaf7435 */ /* 0x000fe200000001ff */
[----:B------:R-:W-:Y:S01]  /*0b40*/  MOV R203, RZ ;  /* 0x000000ff00cb7202 */ /* 0x000fe20000000f00 */
[----:B------:R-:W-:Y:S05]  /*0b50*/  BRA `(.L_x_8298) ;  /* 0x000017b000007947 */ /* 0x000fea0003800000 */
.L_x_8297:
        /* <DEDUP_REMOVED lines=9> */
[C---:B------:R-:W-:Y:S01]  /*0bf0*/  IADD3 R6, R182.reuse, 0x400, RZ ;  /* 0x00000400b6067810 */ /* 0x040fe20007ffe0ff */
[----:B------:R-:W2:Y:S01]  /*0c00*/  LDG.E.64 R14, [R14.64] ;  /* 0x000000040e0e7981 */ /* 0x000ea2000c1e1b00 */
[----:B------:R-:W-:Y:S01]  /*0c10*/  IADD3 R4, R182, 0x500, RZ ;  /* 0x00000500b6047810 */ /* 0x000fe20007ffe0ff */
[----:B------:R-:W-:Y:S01]  /*0c20*/  IMAD.WIDE.U32 R12, R12, R171, c[0x0][0x208] ;  /* 0x000082000c0c7625 */ /* 0x000fe200078e00ab */
[----:B------:R-:W-:-:S03]  /*0c30*/  IADD3 R182, R182, 0x600, RZ ;  /* 0x00000600b6b67810 */ /* 0x000fc60007ffe0ff */
[-C--:B------:R-:W-:Y:S01]  /*0c40*/  IMAD.WIDE.U32 R10, R10, R171.reuse, c[0x0][0x208] ;  /* 0x000082000a0a7625 */ /* 0x080fe200078e00ab */
[C---:B------:R-:W-:Y:S01]  /*0c50*/  IADD3 R204, R223.reuse, 0x400, RZ ;  /* 0x00000400dfcc7810 */ /* 0x040fe20007ffe0ff */
[----:B------:R-:W3:Y:S02]  /*0c60*/  LDG.E.64 R12, [R12.64] ;  /* 0x000000040c0c7981 */ /* 0x000ee4000c1e1b00 */
[-C--:B------:R-:W-:Y:S01]  /*0c70*/  IMAD.WIDE.U32 R8, R8, R171.reuse, c[0x0][0x208] ;  /* 0x0000820008087625 */ /* 0x080fe200078e00ab */
[C---:B------:R-:W-:Y:S01]  /*0c80*/  IADD3 R186, R223.reuse, 0x500, RZ ;  /* 0x00000500dfba7810 */ /* 0x040fe20007ffe0ff */
[----:B------:R-:W4:Y:S02]  /*0c90*/  LDG.E.64 R10, [R10.64] ;  /* 0x000000040a0a7981 */ /* 0x000f24000c1e1b00 */
[-C--:B------:R-:W-:Y:S01]  /*0ca0*/  IMAD.WIDE.U32 R6, R6, R171.reuse, c[0x0][0x208] ;  /* 0x0000820006067625 */ /* 0x080fe200078e00ab */
[----:B------:R-:W-:Y:S01]  /*0cb0*/  IADD3 R206, R223, 0x600, RZ ;  /* 0x00000600dfce7810 */ /* 0x000fe20007ffe0ff */
        /* <DEDUP_REMOVED lines=31> */
[----:B------:R-:W-:-:S02]  /*0eb0*/  ISETP.NE.AND.EX P0, PT, RZ, c[0x0][0x21c], PT, P0 ;  /* 0x00008700ff007a0c */ /* 0x000fc40003f05300 */
[----:B------:R-:W-:Y:S01]  /*0ec0*/  IADD3 R178, R176, 0x300, RZ ;  /* 0x00000300b0b27810 */ /* 0x000fe20007ffe0ff */
[-C--:B------:R-:W-:Y:S01]  /*0ed0*/  IMAD.WIDE.U32 R16, R16, R233.reuse, c[0x0][0x190] ;  /* 0x0000640010107625 */ /* 0x080fe200078e00e9 */
[C---:B------:R-:W-:Y:S02]  /*0ee0*/  IADD3 R210, R176.reuse, 0x400, RZ ;  /* 0x00000400b0d27810 */ /* 0x040fe40007ffe0ff */
[C---:B------:R-:W-:Y:S01]  /*0ef0*/  IADD3 R212, R176.reuse, 0x600, RZ ;  /* 0x00000600b0d47810 */ /* 0x040fe20007ffe0ff */
[CC--:B------:R-:W-:Y:S01]  /*0f00*/  IMAD.WIDE.U32 R208, R176.reuse, R233.reuse, c[0x0][0x190] ;  /* 0x00006400b0d07625 */ /* 0x0c0fe200078e00e9 */
[C---:B------:R-:W-:Y:S01]  /*0f10*/  IADD3 R184, R176.reuse, 0x200, RZ ;  /* 0x00000200b0b87810 */ /* 0x040fe20007ffe0ff */
[----:B------:R1:W5:Y:S01]  /*0f20*/  LDG.E R244, [R16.64] ;  /* 0x0000000410f47981 */ /* 0x000362000c1e1900 */
[----:B------:R-:W-:Y:S01]  /*0f30*/  IADD3 R236, R176, 0x500, RZ ;  /* 0x00000500b0ec7810 */ /* 0x000fe20007ffe0ff */
[-C--:B------:R-:W-:Y:S02]  /*0f40*/  IMAD.WIDE.U32 R178, R178, R233.reuse, c[0x0][0x190] ;  /* 0x00006400b2b27625 */ /* 0x080fe400078e00e9 */
[----:B------:R3:W5:Y:S02]  /*0f50*/  @P0 LDG.E.64 R200, [R248.64] ;  /* 0x00000004f8c80981 */ /* 0x000764000c1e1b00 */
[----:B------:R-:W-:-:S02]  /*0f60*/  IMAD.WIDE.U32 R176, R210, R233, c[0x0][0x190] ;  /* 0x00006400d2b07625 */ /* 0x000fc400078e00e9 */
[----:B------:R2:W5:Y:S02]  /*0f70*/  LDG.E R240, [R178.64] ;  /* 0x00000004b2f07981 */ /* 0x000564000c1e1900 */
[-C--:B-1----:R-:W-:Y:S02]  /*0f80*/  IMAD.WIDE.U32 R16, R212, R233.reuse, c[0x0][0x190] ;  /* 0x00006400d4107625 */ /* 0x082fe400078e00e9 */
[----:B------:R1:W5:Y:S02]  /*0f90*/  LDG.E R238, [R176.64] ;  /* 0x00000004b0ee7981 */ /* 0x000364000c1e1900 */
[-C--:B------:R-:W-:Y:S02]  /*0fa0*/  IMAD.WIDE.U32 R184, R184, R233.reuse, c[0x0][0x190] ;  /* 0x00006400b8b87625 */ /* 0x080fe400078e00e9 */
[----:B------:R0:W5:Y:S02]  /*0fb0*/  @P0 LDG.E.64 R198, [R246.64] ;  /* 0x00000004f6c60981 */ /* 0x000164000c1e1b00 */
[----:B------:R-:W-:-:S02]  /*0fc0*/  IMAD.WIDE.U32 R236, R236, R233, c[0x0][0x190] ;  /* 0x00006400ecec7625 */ /* 0x000fc400078e00e9 */
[----:B------:R0:W5:Y:S04]  /*0fd0*/  LDG.E R233, [R16.64] ;  /* 0x0000000410e97981 */ /* 0x000168000c1e1900 */
[----:B------:R1:W5:Y:S04]  /*0fe0*/  LDG.E R242, [R184.64] ;  /* 0x00000004b8f27981 */ /* 0x000368000c1e1900 */
[----:B------:R2:W5:Y:S01]  /*0ff0*/  LDG.E R236, [R236.64] ;  /* 0x00000004ecec7981 */ /* 0x000562000c1e1900 */
[----:B0-----:R-:W-:-:S03]  /*1000*/  @P0 IMAD.WIDE.U32 R16, R204, R171, c[0x0][0x218] ;  /* 0x00008600cc100625 */ /* 0x001fc600078e00ab */
[----:B------:R4:W5:Y:S01]  /*1010*/  @P0 LDG.E.64 R196, [R202.64] ;  /* 0x00000004cac40981 */ /* 0x000962000c1e1b00 */
[----:B-1----:R-:W-:-:S03]  /*1020*/  @P0 IMAD.WIDE.U32 R184, R206, R171, c[0x0][0x218] ;  /* 0x00008600ceb80625 */ /* 0x002fc600078e00ab */
[----:B------:R0:W5:Y:S04]  /*1030*/  @P0 LDG.E.64 R194, [R168.64] ;  /* 0x00000004a8c20981 */ /* 0x000168000c1e1b00 */
[----:B------:R1:W5:Y:S04]  /*1040*/  @P0 LDG.E.64 R192, [R16.64] ;  /* 0x0000000410c00981 */ /* 0x000368000c1e1b00 */
[----:B------:R0:W5:Y:S04]  /*1050*/  LDG.E R245, [R208.64] ;  /* 0x00000004d0f57981 */ /* 0x000168000c1e1900 */
[----:B------:R0:W5:Y:S01]  /*1060*/  @P0 LDG.E.64 R188, [R184.64] ;  /* 0x00000004b8bc0981 */ /* 0x000162000c1e1b00 */
[----:B--2---:R-:W-:-:S02]  /*1070*/  MOV R179, R14 ;  /* 0x0000000e00b37202 */ /* 0x004fc40000000f00 */
[--C-:B------:R-:W-:Y:S02]  /*1080*/  SHF.R.U64 R176, R14, 0x10, R15.reuse ;  /* 0x000000100eb07819 */ /* 0x100fe4000000120f */
[----:B------:R-:W-:Y:S02]  /*1090*/  MOV R177, R15 ;  /* 0x0000000f00b17202 */ /* 0x000fe40000000f00 */
[----:B------:R-:W-:Y:S01]  /*10a0*/  SHF.R.U32.HI R178, RZ, 0x10, R15 ;  /* 0x00000010ffb27819 */ /* 0x000fe2000001160f */
[----:B------:R-:W-:Y:S01]  /*10b0*/  @P0 IMAD.WIDE.U32 R14, R186, R171, c[0x0][0x218] ;  /* 0x00008600ba0e0625 */ /* 0x000fe200078e00ab */
[----:B---3--:R-:W-:Y:S02]  /*10c0*/  MOV R248, R12 ;  /* 0x0000000c00f87202 */ /* 0x008fe40000000f00 */
[----:B------:R-:W-:Y:S02]  /*10d0*/  SHF.R.U64 R247, R12, 0x10, R13 ;  /* 0x000000100cf77819 */ /* 0x000fe4000000120d */
[----:B------:R2:W5:Y:S01]  /*10e0*/  @P0 LDG.E.64 R190, [R14.64] ;  /* 0x000000040ebe0981 */ /* 0x000562000c1e1b00 */
[----:B------:R-:W-:-:S02]  /*10f0*/  MOV R246, R13 ;  /* 0x0000000d00f67202 */ /* 0x000fc40000000f00 */
[----:B------:R-:W-:Y:S02]  /*1100*/  SHF.R.U32.HI R237, RZ, 0x10, R13 ;  /* 0x00000010ffed7819 */ /* 0x000fe4000001160d */
[--C-:B----4-:R-:W-:Y:S02]  /*1110*/  SHF.R.U64 R202, R10, 0x10, R11.reuse ;  /* 0x000000100aca7819 */ /* 0x110fe4000000120b */
[----:B------:R-:W-:Y:S02]  /*1120*/  MOV R171, R11 ;  /* 0x0000000b00ab7202 */ /* 0x000fe40000000f00 */
[----:B0-----:R-:W-:Y:S02]  /*1130*/  SHF.R.U32.HI R169, RZ, 0x10, R11 ;  /* 0x00000010ffa97819 */ /* 0x001fe4000001160b */
[----:B------:R-:W-:Y:S02]  /*1140*/  MOV R203, R10 ;  /* 0x0000000a00cb7202 */ /* 0x000fe40000000f00 */
[----:B------:R-:W-:-:S02]  /*1150*/  MOV R168, R8 ;  /* 0x0000000800a87202 */ /* 0x000fc40000000f00 */
[--C-:B-1----:R-:W-:Y:S02]  /*1160*/  SHF.R.U64 R17, R8, 0x10, R9.reuse ;  /* 0x0000001008117819 */ /* 0x102fe40000001209 */
[----:B------:R-:W-:Y:S02]  /*1170*/  MOV R16, R9 ;  /* 0x0000000900107202 */ /* 0x000fe40000000f00 */
[----:B--2---:R-:W-:Y:S02]  /*1180*/  SHF.R.U32.HI R15, RZ, 0x10, R9 ;  /* 0x00000010ff0f7819 */ /* 0x004fe40000011609 */
[--C-:B------:R-:W-:Y:S02]  /*1190*/  SHF.R.U64 R13, R6, 0x10, R7.reuse ;  /* 0x00000010060d7819 */ /* 0x100fe40000001207 */
[----:B------:R-:W-:Y:S02]  /*11a0*/  MOV R12, R7 ;  /* 0x00000007000c7202 */ /* 0x000fe40000000f00 */
[----:B------:R-:W-:-:S02]  /*11b0*/  SHF.R.U32.HI R11, RZ, 0x10, R7 ;  /* 0x00000010ff0b7819 */ /* 0x000fc40000011607 */
[----:B------:R-:W-:Y:S02]  /*11c0*/  MOV R10, R4 ;  /* 0x00000004000a7202 */ /* 0x000fe40000000f00 */
[--C-:B------:R-:W-:Y:S02]  /*11d0*/  SHF.R.U64 R9, R4, 0x10, R5.reuse ;  /* 0x0000001004097819 */ /* 0x100fe40000001205 */
[----:B------:R-:W-:Y:S02]  /*11e0*/  MOV R8, R5 ;  /* 0x0000000500087202 */ /* 0x000fe40000000f00 */
[----:B------:R-:W-:Y:S02]  /*11f0*/  SHF.R.U32.HI R7, RZ, 0x10, R5 ;  /* 0x00000010ff077819 */ /* 0x000fe40000011605 */
[----:B------:R-:W-:Y:S02]  /*1200*/  SHF.R.U64 R5, R182, 0x10, R183 ;  /* 0x00000010b6057819 */ /* 0x000fe400000012b7 */
[----:B------:R-:W-:-:S02]  /*1210*/  MOV R4, R183 ;  /* 0x000000b700047202 */ /* 0x000fc40000000f00 */
[----:B------:R-:W-:Y:S02]  /*1220*/  SHF.R.U32.HI R3, RZ, 0x10, R183 ;  /* 0x00000010ff037819 */ /* 0x000fe400000116b7 */
[----:B------:R-:W-:Y:S02]  /*1230*/  SHF.R.U64 R181, R18, 0x10, R19 ;  /* 0x0000001012b57819 */ /* 0x000fe40000001213 */
[----:B------:R-:W-:Y:S02]  /*1240*/  SHF.R.U64 R183, R20, 0x10, R21 ;  /* 0x0000001014b77819 */ /* 0x000fe40000001215 */
[----:B------:R-:W-:Y:S02]  /*1250*/  SHF.R.U32.HI R208, RZ, 0x10, R23 ;  /* 0x00000010ffd07819 */ /* 0x000fe40000011617 */
[----:B------:R-:W-:Y:S01]  /*1260*/  ISETP.NE.AND P0, PT, R2, RZ, PT ;  /* 0x000000ff0200720c */ /* 0x000fe20003f05270 */
[----:B------:R-:W-:Y:S01]  /*1270*/  HADD2.F32 R222, -RZ, R18.H0_H0 ;  /* 0x20000012ffde7230 */ /* 0x000fe20000004100 */
[----:B------:R-:W-:Y:S01]  /*1280*/  MOV R14, R6 ;  /* 0x00000006000e7202 */ /* 0x000fe20000000f00 */
[----:B------:R-:W-:Y:S01]  /*1290*/  HADD2.F32 R221, -RZ, R19.H0_H0 ;  /* 0x20000013ffdd7230 */ /* 0x000fe20000004100 */
[----:B------:R-:W-:Y:S01]  /*12a0*/  MOV R6, R182 ;  /* 0x000000b600067202 */ /* 0x000fe20000000f00 */
[----:B------:R-:W-:Y:S01]  /*12b0*/  HADD2.F32 R220, -RZ, R20.H0_H0 ;  /* 0x20000014ffdc7230 */ /* 0x000fe20000004100 */
[----:B------:R-:W-:Y:S01]  /*12c0*/  SHF.R.U32.HI R182, RZ, 0x10, R19 ;  /* 0x00000010ffb67819 */ /* 0x000fe20000011613 */
[----:B------:R-:W-:Y:S01]  /*12d0*/  HADD2.F32 R219, -RZ, R21.H0_H0 ;  /* 0x20000015ffdb7230 */ /* 0x000fe20000004100 */
[----:B------:R-:W-:Y:S01]  /*12e0*/  SHF.R.U32.HI R184, RZ, 0x10, R21 ;  /* 0x00000010ffb87819 */ /* 0x000fe20000011615 */
[----:B------:R-:W-:Y:S01]  /*12f0*/  HADD2.F32 R218, -RZ, R22.H0_H0 ;  /* 0x20000016ffda7230 */ /* 0x000fe20000004100 */
[----:B------:R-:W-:Y:S01]  /*1300*/  SHF.R.U64 R207, R22, 0x10, R23 ;  /* 0x0000001016cf7819 */ /* 0x000fe20000001217 */
[----:B------:R-:W-:Y:S01]  /*1310*/  HADD2.F32 R217, -RZ, R23.H0_H0 ;  /* 0x20000017ffd97230 */ /* 0x000fe20000004100 */
[--C-:B------:R-:W-:Y:S01]  /*1320*/  SHF.R.U64 R209, R24, 0x10, R25.reuse ;  /* 0x0000001018d17819 */ /* 0x100fe20000001219 */
[----:B------:R-:W-:Y:S01]  /*1330*/  HADD2.F32 R215, -RZ, R25.H0_H0 ;  /* 0x20000019ffd77230 */ /* 0x000fe20000004100 */
[----:B------:R-:W-:Y:S01]  /*1340*/  SHF.R.U32.HI R210, RZ, 0x10, R25 ;  /* 0x00000010ffd27819 */ /* 0x000fe20000011619 */
[----:B------:R-:W-:Y:S01]  /*1350*/  HADD2.F32 R181, -RZ, R181.H0_H0 ;  /* 0x200000b5ffb57230 */ /* 0x000fe20000004100 */
[----:B------:R-:W-:Y:S01]  /*1360*/  FSEL R18, R180, RZ, !P0 ;  /* 0x000000ffb4127208 */ /* 0x000fe20004000000 */
        /* <DEDUP_REMOVED lines=8> */
[----:B------:R-:W-:Y:S01]  /*13f0*/  SHF.R.U32.HI R24, RZ, 0x10, R175 ;  /* 0x00000010ff187819 */ /* 0x000fe200000116af */
[----:B------:R-:W-:Y:S01]  /*1400*/  HADD2.F32 R205, -RZ, R27.H0_H0 ;  /* 0x2000001bffcd7230 */ /* 0x000fe20000004100 */
[C---:B------:R-:W-:Y:S01]  /*1410*/  FADD.FTZ R214, -R18.reuse, R181 ;  /* 0x000000b512d67221 */ /* 0x040fe20000010100 */
[----:B------:R-:W-:Y:S01]  /*1420*/  HADD2.F32 R187, -RZ, R173.H0_H0 ;  /* 0x200000adffbb7230 */ /* 0x000fe20000004100 */
[C---:B------:R-:W-:Y:S01]  /*1430*/  FADD.FTZ R212, -R18.reuse, R183 ;  /* 0x000000b712d47221 */ /* 0x040fe20000010100 */
[----:B------:R-:W-:Y:S02]  /*1440*/  HADD2.F32 R207, -RZ, R207.H0_H0 ;  /* 0x200000cfffcf7230 */ /* 0x000fe40000004100 */
        /* <DEDUP_REMOVED lines=40> */
[----:B------:R-:W-:Y:S01]  /*16d0*/  HADD2.F32 R19, -RZ, R179.H0_H0 ;  /* 0x200000b3ff137230 */ /* 0x000fe20000004100 */
[----:B------:R-:W-:-:S02]  /*16e0*/  FMUL.FTZ R213, R224, R213 ;  /* 0x000000d5e0d57220 */ /* 0x000fc40000410000 */
[C---:B------:R-:W-:Y:S01]  /*16f0*/  FMUL.FTZ R179, R224.reuse, R18 ;  /* 0x00000012e0b37220 */ /* 0x040fe20000410000 */
[----:B------:R-:W-:Y:S01]  /*1700*/  HADD2.F32 R18, -RZ, R178.H0_H0 ;  /* 0x200000b2ff127230 */ /* 0x000fe20000004100 */
[----:B------:R-:W-:Y:S01]  /*1710*/  FMUL.FTZ R222, R224, R222 ;  /* 0x000000dee0de7220 */ /* 0x000fe20000410000 */
[----:B------:R-:W-:Y:S01]  /*1720*/  HADD2.F32 R176, -RZ, R176.H0_H0 ;  /* 0x200000b0ffb07230 */ /* 0x000fe20000004100 */
[----:B------:R-:W-:Y:S01]  /*1730*/  FMUL.FTZ R178, R112, R19 ;  /* 0x0000001370b27220 */ /* 0x000fe20000410000 */
[----:B------:R-:W-:Y:S01]  /*1740*/  HADD2.F32 R21, -RZ, R177.H0_H0 ;  /* 0x200000b1ff157230 */ /* 0x000fe20000004100 */
[----:B------:R-:W-:Y:S02]  /*1750*/  FADD.FTZ R83, R83, R18 ;  /* 0x0000001253537221 */ /* 0x000fe40000010000 */
[-C--:B------:R-:W-:Y:S02]  /*1760*/  FFMA.FTZ R111, R213, R18.reuse, R111 ;  /* 0x00000012d56f7223 */ /* 0x080fe4000001006f */
[----:B------:R-:W-:Y:S01]  /*1770*/  FMUL.FTZ R27, R115, R18 ;  /* 0x00000012731b7220 */ /* 0x000fe20000410000 */
[----:B------:R-:W-:Y:S01]  /*1780*/  HADD2.F32 R18, -RZ, R168.H0_H0 ;  /* 0x200000a8ff127230 */ /* 0x000fe20000004100 */
[----:B------:R-:W-:-:S02]  /*1790*/  FMUL.FTZ R214, R224, R214 ;  /* 0x000000d6e0d67220 */ /* 0x000fc40000410000 */
[----:B------:R-:W-:Y:S02]  /*17a0*/  FADD.FTZ R80, R80, R19 ;  /* 0x0000001350507221 */ /* 0x000fe40000010000 */
[C---:B------:R-:W-:Y:S01]  /*17b0*/  FFMA.FTZ R108, R222.reuse, R19, R108 ;  /* 0x00000013de6c7223 */ /* 0x040fe2000001006c */
[----:B------:R-:W-:Y:S01]  /*17c0*/  HADD2.F32 R19, -RZ, R169.H0_H0 ;  /* 0x200000a9ff137230 */ /* 0x000fe20000004100 */
[----:B------:R-:W-:Y:S02]  /*17d0*/  FMUL.FTZ R177, R113, R176 ;  /* 0x000000b071b17220 */ /* 0x000fe40000410000 */
[----:B------:R-:W-:Y:S02]  /*17e0*/  FADD.FTZ R168, RZ, R178 ;  /* 0x000000b2ffa87221 */ /* 0x000fe40000010000 */
[----:B------:R-:W-:Y:S01]  /*17f0*/  FFMA.FTZ R169, R222, R178, RZ ;  /* 0x000000b2dea97223 */ /* 0x000fe200000100ff */
[----:B------:R-:W-:Y:S01]  /*1800*/  HADD2.F32 R20, -RZ, R171.H0_H0 ;  /* 0x200000abff147230 */ /* 0x000fe20000004100 */
[----:B------:R-:W-:-:S02]  /*1810*/  FADD.FTZ R81, R81, R176 ;  /* 0x000000b051517221 */ /* 0x000fc40000010000 */
[----:B------:R-:W-:Y:S02]  /*1820*/  FFMA.FTZ R109, R214, R176, R109 ;  /* 0x000000b0d66d7223 */ /* 0x000fe4000001006d */
[----:B------:R-:W-:Y:S02]  /*1830*/  FMUL.FTZ R176, R114, R21 ;  /* 0x0000001572b07220 */ /* 0x000fe40000410000 */
        /* <DEDUP_REMOVED lines=8> */
[----:B------:R-:W-:Y:S02]  /*18c0*/  FMUL.FTZ R212, R224, R212 ;  /* 0x000000d4e0d47220 */ /* 0x000fe40000410000 */
[----:B------:R-:W-:Y:S02]  /*18d0*/  FADD.FTZ R76, R76, R26 ;  /* 0x0000001a4c4c7221 */ /* 0x000fe40000010000 */
[-C--:B------:R-:W-:Y:S02]  /*18e0*/  FFMA.FTZ R104, R220, R26.reuse, R104 ;  /* 0x0000001adc687223 */ /* 0x080fe40000010068 */
        /* <DEDUP_REMOVED lines=22> */
[----:B------:R-:W-:Y:S02]  /*1a50*/  FADD.FTZ R168, R171, R24 ;  /* 0x00000018aba87221 */ /* 0x000fe40000010000 */
[----:B------:R-:W-:Y:S02]  /*1a60*/  FADD.FTZ R82, R82, R21 ;  /* 0x0000001552527221 */ /* 0x000fe40000010000 */
[----:B------:R-:W-:Y:S01]  /*1a70*/  FFMA.FTZ R110, R221, R21, R110 ;  /* 0x00000015dd6e7223 */ /* 0x000fe2000001006e */
[----:B------:R-:W-:Y:S01]  /*1a80*/  HADD2.F32 R21, -RZ, R202.H0_H0 ;  /* 0x200000caff157230 */ /* 0x000fe20000004100 */
        /* <DEDUP_REMOVED lines=24> */
[----:B------:R-:W-:Y:S01]  /*1c10*/  HADD2.F32 R17, -RZ, R17.H0_H0 ;  /* 0x20000011ff117230 */ /* 0x000fe20000004100 */
        /* <DEDUP_REMOVED lines=94> */
[-C--:B------:R-:W-:Y:S02]  /*2200*/  FFMA.FTZ R85, R180, R5.reuse, R85 ;  /* 0x00000005b4557223 */ /* 0x080fe40000010055 */
[----:B------:R-:W-:Y:S02]  /*2210*/  FADD.FTZ R168, R169, R6 ;  /* 0x00000006a9a87221 */ /* 0x000fe40000010000 */
[----:B------:R-:W-:Y:S02]  /*2220*/  FMUL.FTZ R5, R137, R5 ;  /* 0x0000000589057220 */ /* 0x000fe40000410000 */
[----:B------:R-:W-:Y:S01]  /*2230*/  FFMA.FTZ R169, R186, R6, R171 ;  /* 0x00000006baa97223 */ /* 0x000fe200000100ab */
[----:B------:R-:W-:Y:S01]  /*2240*/  HADD2.F32 R3, -RZ, R3.H0_H0 ;  /* 0x20000003ff037230 */ /* 0x000fe20000004100 */
        /* <DEDUP_REMOVED lines=12> */
.L_x_8298:
[----:B------:R-:W-:Y:S05]  /*2310*/  BSYNC B0 ;  /* 0x0000000000007941 */ /* 0x000fea0003800000 */
.L_x_8296:
[----:B------:R-:W-:Y:S02]  /*2320*/  LOP3.LUT P2, RZ, R234, 0xff, RZ, 0xc0, !PT ;  /* 0x000000ffeaff7812 */ /* 0x000fe4000784c0ff */
[----:B------:R-:W-:Y:S02]  /*2330*/  SHF.R.U32.HI R171, RZ, 0x5, R0 ;  /* 0x00000005ffab7819 */ /* 0x000fe40000011600 */
[----:B------:R-:W-:-:S02]  /*2340*/  LOP3.LUT P0, RZ, R0, 0x1f, RZ, 0xc0, !PT ;  /* 0x0000001f00ff7812 */ /* 0x000fc4000780c0ff */
[----:B--2---:R-:W-:-:S07]  /*2350*/  LOP3.LUT R246, R171, 0x7fffff8, RZ, 0xc0, !PT ;  /* 0x07fffff8abf67812 */ /* 0x004fce00078ec0ff */
[----:B------:R-:W-:Y:S01]  /*2360*/  @!P2 IADD3 R246, R246, 0x8, RZ ;  /* 0x00000008f6f6a810 */ /* 0x000fe20007ffe0ff */
[----:B------:R-:W-:Y:S05]  /*2370*/  BRA.DIV ~URZ, `(.L_x_8299) ;  /* 0x000047027f007947 */ /* 0x000fea000b800000 */
[----:B------:R0:W1:Y:S02]  /*2380*/  SHFL.DOWN PT, R202, R203, 0x10, 0x1f ;  /* 0x0a001f00cbca7f89 */ /* 0x00006400000e0000 */
.L_x_8475:
        /* <DEDUP_REMOVED lines=14> */
[----:B-1----:R-:W-:Y:S02]  /*2470*/  FADD.FTZ R202, R172, R175 ;  /* 0x000000afacca7221 */ /* 0x002fe40000010000 */
[----:B0-----:R-:W-:-:S03]  /*2480*/  FADD.FTZ R175, R174, R203 ;  /* 0x000000cbaeaf7221 */ /* 0x001fc60000010000 */
[----:B------:R0:W1:Y:S04]  /*2490*/  SHFL.DOWN PT, R203, R202, 0x1, 0x1f ;  /* 0x08201f00cacb7f89 */ /* 0x00006800000e0000 */
[----:B------:R0:W2:Y:S02]  /*24a0*/  SHFL.DOWN PT, R172, R175, 0x1, 0x1f ;  /* 0x08201f00afac7f89 */ /* 0x0000a400000e0000 */
.L_x_8476:
[----:B------:R-:W-:Y:S01]  /*24b0*/  ISETP.GE.AND P2, PT, R170, 0x1, PT ;  /* 0x00000001aa00780c */ /* 0x000fe20003f46270 */
[----:B-1----:R-:W-:Y:S01]  /*24c0*/  FADD.FTZ R168, R203, R202 ;  /* 0x000000cacba87221 */ /* 0x002fe20000010000 */
[----:B------:R-:W-:Y:S01]  /*24d0*/  @!P0 LOP3.LUT R171, R171, 0x7, RZ, 0xc0, !PT ;  /* 0x00000007abab8812 */ /* 0x000fe200078ec0ff */
[----:B--2---:R-:W-:Y:S01]  /*24e0*/  FADD.FTZ R169, R172, R175 ;  /* 0x000000afaca97221 */ /* 0x004fe20000010000 */
[----:B------:R-:W-:Y:S01]  /*24f0*/  WARPSYNC 0xffffffff ;  /* 0xffffffff00007948 */ /* 0x000fe20003800000 */
[----:B------:R-:W-:Y:S01]  /*2500*/  HFMA2.MMA R237, -RZ, RZ, 0, 0 ;  /* 0x00000000ffed7435 */ /* 0x000fe200000001ff */
[----:B------:R-:W-:-:S05]  /*2510*/  @!P0 IADD3 R171, R246, R171, RZ ;  /* 0x000000abf6ab8210 */ /* 0x000fca0007ffe0ff */
[----:B------:R-:W-:Y:S02]  /*2520*/  @!P0 STS.64 [R171.X8+0x7000], R168 ;  /* 0x007000a8ab008388 */ /* 0x000fe40000008a00 */
[----:B------:R-:W-:Y:S02]  /*2530*/  @P2 IADD3 R170, R170, -0x1, RZ ;  /* 0xffffffffaaaa2810 */ /* 0x000fe40007ffe0ff */
[----:B0-----:R-:W-:-:S03]  /*2540*/  @P2 MOV R202, 0x8 ;  /* 0x0000000800ca2802 */ /* 0x001fc60000000f00 */
[----:B------:R-:W-:-:S05]  /*2550*/  @P2 IMAD R170, R170, c[0x0][0x168], RZ ;  /* 0x00005a00aaaa2a24 */ /* 0x000fca00078e02ff */
[----:B------:R-:W-:-:S04]  /*2560*/  @P2 SHF.R.S32.HI R173, RZ, 0x1f, R170 ;  /* 0x0000001fffad2819 */ /* 0x000fc800000114aa */
[----:B------:R-:W-:Y:S02]  /*2570*/  @P2 LEA.HI R173, R173, R170, RZ, 0x2 ;  /* 0x000000aaadad2211 */ /* 0x000fe400078f10ff */
[----:B------:R-:W-:-:S04]  /*2580*/  @P2 LOP3.LUT R170, R0, 0xff, RZ, 0xc0, !PT ;  /* 0x000000ff00aa2812 */ /* 0x000fc800078ec0ff */
[----:B------:R-:W-:Y:S01]  /*2590*/  @P2 LEA.HI.SX32 R237, R173, R170, 0x1e ;  /* 0x000000aaaded2211 */ /* 0x000fe200078ff2ff */
[----:B------:R-:W-:Y:S04]  /*25a0*/  BAR.SYNC.DEFER_BLOCKING 0x0 ;  /* 0x0000000000007b1d */ /* 0x000fe80000010000 */
[----:B------:R-:W-:-:S06]  /*25b0*/  @P2 IMAD.WIDE.U32 R202, R237, R202, c[0x0][0x170] ;  /* 0x00005c00edca2625 */ /* 0x000fcc00078e00ca */
[----:B------:R-:W2:Y:S01]  /*25c0*/  @P2 LDG.E.64 R202, [R202.64] ;  /* 0x00000004caca2981 */ /* 0x000ea2000c1e1b00 */
[----:B------:R-:W-:Y:S01]  /*25d0*/  ISETP.NE.AND P0, PT, R2, RZ, PT ;  /* 0x000000ff0200720c */ /* 0x000fe20003f05270 */
[----:B------:R-:W-:Y:S02]  /*25e0*/  BSSY B0, `(.L_x_8301) ;  /* 0x0000030000007945 */ /* 0x000fe40003800000 */
[----:B------:R-:W0:Y:S04]  /*25f0*/  LDS.128 R168, [R246.X8+0x7000] ;  /* 0x00700000f6a87984 */ /* 0x000e280000008c00 */
[----:B------:R-:W1:Y:S01]  /*2600*/  LDS.128 R172, [R246.X8+0x7010] ;  /* 0x00701000f6ac7984 */ /* 0x000e620000008c00 */
[----:B0-----:R-:W-:Y:S02]  /*2610*/  FADD.FTZ R247, RZ, R168 ;  /* 0x000000a8fff77221 */ /* 0x001fe40000010000 */
[----:B------:R-:W-:-:S02]  /*2620*/  FADD.FTZ R168, RZ, R169 ;  /* 0x000000a9ffa87221 */ /* 0x000fc40000010000 */
[----:B------:R-:W-:Y:S02]  /*2630*/  FADD.FTZ R247, R170, R247 ;  /* 0x000000f7aaf77221 */ /* 0x000fe40000010000 */
[----:B------:R-:W-:Y:S02]  /*2640*/  FADD.FTZ R168, R171, R168 ;  /* 0x000000a8aba87221 */ /* 0x000fe40000010000 */
[----:B-1----:R-:W-:Y:S02]  /*2650*/  FADD.FTZ R247, R247, R172 ;  /* 0x000000acf7f77221 */ /* 0x002fe40000010000 */
[----:B------:R-:W-:Y:S02]  /*2660*/  FADD.FTZ R168, R168, R173 ;  /* 0x000000ada8a87221 */ /* 0x000fe40000010000 */
[----:B------:R-:W-:Y:S02]  /*2670*/  FADD.FTZ R247, R174, R247 ;  /* 0x000000f7aef77221 */ /* 0x000fe40000010000 */
[----:B------:R-:W-:-:S02]  /*2680*/  FADD.FTZ R248, R175, R168 ;  /* 0x000000a8aff87221 */ /* 0x000fc40000010000 */
[----:B------:R-:W0:Y:S04]  /*2690*/  LDS.128 R168, [R246.X8+0x7020] ;  /* 0x00702000f6a87984 */ /* 0x000e280000008c00 */
[----:B------:R-:W1:Y:S01]  /*26a0*/  LDS.128 R172, [R246.X8+0x7030] ;  /* 0x00703000f6ac7984 */ /* 0x000e620000008c00 */
[----:B0-----:R-:W-:Y:S02]  /*26b0*/  FADD.FTZ R247, R247, R168 ;  /* 0x000000a8f7f77221 */ /* 0x001fe40000010000 */
[----:B------:R-:W-:Y:S02]  /*26c0*/  FADD.FTZ R248, R248, R169 ;  /* 0x000000a9f8f87221 */ /* 0x000fe40000010000 */
[----:B------:R-:W-:Y:S02]  /*26d0*/  FADD.FTZ R247, R170, R247 ;  /* 0x000000f7aaf77221 */ /* 0x000fe40000010000 */
[----:B------:R-:W-:-:S02]  /*26e0*/  FADD.FTZ R248, R171, R248 ;  /* 0x000000f8abf87221 */ /* 0x000fc40000010000 */
[----:B-1----:R-:W-:Y:S02]  /*26f0*/  FADD.FTZ R247, R247, R172 ;  /* 0x000000acf7f77221 */ /* 0x002fe40000010000 */
        /* <DEDUP_REMOVED lines=21> */
.L_x_8302:
        /* <DEDUP_REMOVED lines=9> */
.L_x_8303:
[----:B------:R-:W-:Y:S05]  /*28e0*/  BSYNC B0 ;  /* 0x0000000000007941 */ /* 0x000fea0003800000 */
.L_x_8301:
[----:B------:R-:W-:Y:S01]  /*28f0*/  ISETP.NE.U32.AND P0, PT, RZ, c[0x0][0x258], PT ;  /* 0x00009600ff007a0c */ /* 0x000fe20003f05070 */
[----:B------:R-:W-:Y:S03]  /*2900*/  BSSY B0, `(.L_x_8304) ;  /* 0x000000f000007945 */ /* 0x000fe60003800000 */
[----:B------:R-:W-:-:S13]  /*2910*/  ISETP.NE.AND.EX P0, PT, RZ, c[0x0][0x25c], PT, P0 ;  /* 0x00009700ff007a0c */ /* 0x000fda0003f05300 */
[----:B------:R-:W-:Y:S01]  /*2920*/  @P0 F2FP.PACK_AB R172, RZ, R169 ;  /* 0x000000a9ffac023e */ /* 0x000fe200000000ff */
[----:B------:R-:W-:Y:S05]  /*2930*/  @!P2 BRA `(.L_x_8305) ;  /* 0x000000b00000a947 */ /* 0x000fea0003800000 */
[----:B-----5:R-:W-:Y:S01]  /*2940*/  LOP3.LUT P4, RZ, R245, 0xff, RZ, 0xc0, !PT ;  /* 0x000000fff5ff7812 */ /* 0x020fe2000788c0ff */
[----:B------:R-:W-:-:S04]  /*2950*/  FMUL.FTZ R169, R169, c[0x0][0x1ec] ;  /* 0x00007b00a9a97a20 */ /* 0x000fc80000410000 */
[----:B------:R-:W-:Y:S01]  /*2960*/  FMUL.FTZ R173, R169, c[0x0][0x1e8] ;  /* 0x00007a00a9ad7a20 */ /* 0x000fe20000410000 */
[----:B------:R-:W-:-:S07]  /*2970*/  HFMA2.MMA R169, -RZ, RZ, 0, 0 ;  /* 0x00000000ffa97435 */ /* 0x000fce00000001ff */
[----:B------:R-:W-:-:S05]  /*2980*/  @P4 HADD2.F32 R168, -RZ, R250.H0_H0 ;  /* 0x200000faffa84230 */ /* 0x000fca0000004100 */
[----:B------:R-:W-:Y:S02]  /*2990*/  @P4 FMUL.FTZ R169, R173, R168 ;  /* 0x000000a8ada94220 */ /* 0x000fe40000410000 */
[----:B------:R-:W-:Y:S02]  /*29a0*/  FMUL.FTZ R168, R140, R173 ;  /* 0x000000ad8ca87220 */ /* 0x000fe40000410000 */
[----:B------:R-:W-:-:S03]  /*29b0*/  FADD.FTZ R28, R28, R169 ;  /* 0x000000a91c1c7221 */ /* 0x000fc60000010000 */
[----:B------:R-:W-:-:S04]  /*29c0*/  FSEL R168, R168, RZ, P4 ;  /* 0x000000ffa8a87208 */ /* 0x000fc80002000000 */
[----:B------:R-:W-:-:S04]  /*29d0*/  F2FP.PACK_AB R168, RZ, R168 ;  /* 0x000000a8ffa8723e */ /* 0x000fc800000000ff */
[----:B------:R-:W-:Y:S02]  /*29e0*/  PRMT R231, R168, 0x7610, R231 ;  /* 0x00007610a8e77816 */ /* 0x000fe400000000e7 */
.L_x_8305:
[----:B------:R-:W-:Y:S05]  /*29f0*/  BSYNC B0 ;  /* 0x0000000000007941 */ /* 0x000fea0003800000 */
.L_x_8304:
        /* <DEDUP_REMOVED lines=8> */
.L_x_8307:
[----:B------:R-:W-:Y:S01]  /*2a80*/  FFMA.FTZ R168, R214, R170, R171 ;  /* 0x000000aad6a87223 */ /* 0x000fe200000100ab */
[----:B-----5:R-:W-:-:S03]  /*2a90*/  @P3 SHF.R.U64 R172, R200, 0x10, R201 ;  /* 0x00000010c8ac3819 */ /* 0x020fc600000012c9 */
[----:B------:R-:W-:Y:S02]  /*2aa0*/  FADD.FTZ R169, R177, -R168 ;  /* 0x800000a8b1a97221 */ /* 0x000fe40000010000 */
[----:B------:R-:W-:Y:S02]  /*2ab0*/  @P3 HADD2.F32 R172, -RZ, R172.H0_H0 ;  /* 0x200000acffac3230 */ /* 0x000fe40000004100 */
[----:B------:R-:W-:-:S04]  /*2ac0*/  FMUL.FTZ R169, R224, R169 ;  /* 0x000000a9e0a97220 */ /* 0x000fc80000410000 */
[----:B------:R-:W-:Y:S02]  /*2ad0*/  @P3 FADD.FTZ R169, R169, R172 ;  /* 0x000000aca9a93221 */ /* 0x000fe40000010000 */
.L_x_8308:
[----:B------:R-:W-:Y:S05]  /*2ae0*/  BSYNC B0 ;  /* 0x0000000000007941 */ /* 0x000fea0003800000 */
.L_x_8306:
[----:B------:R-:W-:Y:S01]  /*2af0*/  BSSY B0, `(.L_x_8309) ;  /* 0x000000e000007945 */ /* 0x000fe20003800000 */
        /* <DEDUP_REMOVED lines=13> */
.L_x_8310:
[----:B------:R-:W-:Y:S05]  /*2bd0*/  BSYNC B0 ;  /* 0x0000000000007941 */ /* 0x000fea0003800000 */
.L_x_8309:
[----:B------:R-:W-:Y:S01]  /*2be0*/  BSSY B0, `(.L_x_8311) ;  /* 0x000000c000007945 */ /* 0x000fe20003800000 */
[----:B------:R-:W-:Y:S01]  /*2bf0*/  @P0 PRMT R226, R173, 0x7610, R226 ;  /* 0x00007610ade20816 */ /* 0x000fe200000000e2 */
[----:B------:R-:W-:Y:S05]  /*2c00*/  @P1 BRA `(.L_x_8312) ;  /* 0x0000004000001947 */ /* 0x000fea0003800000 */
[----:B------:R-:W-:Y:S01]  /*2c10*/  MOV R169, RZ ;  /* 0x000000ff00a97202 */ /* 0x000fe20000000f00 */
[----:B------:R-:W-:Y:S05]  /*2c20*/  @!P3 BRA `(.L_x_8313) ;  /* 0x000000700000b947 */ /* 0x000fea0003800000 */
[----:B-----5:R-:W-:Y:S01]  /*2c30*/  HADD2.F32 R169, -RZ, R201.H0_H0 ;  /* 0x200000c9ffa97230 */ /* 0x020fe20000004100 */
[----:B------:R-:W-:Y:S05]  /*2c40*/  BRA `(.L_x_8313) ;  /* 0x0000005000007947 */ /* 0x000fea0003800000 */
.L_x_8312:
[----:B------:R-:W-:Y:S01]  /*2c50*/  FFMA.FTZ R169, R221, R170, R171 ;  /* 0x000000aadda97223 */ /* 0x000fe200000100ab */
[----:B-----5:R-:W-:-:S03]  /*2c60*/  @P3 HADD2.F32 R168, -RZ, R201.H0_H0 ;  /* 0x200000c9ffa83230 */ /* 0x020fc60000004100 */
[----:B------:R-:W-:-:S04]  /*2c70*/  FADD.FTZ R169, R176, -R169 ;  /* 0x800000a9b0a97221 */ /* 0x000fc80000010000 */
[----:B------:R-:W-:-:S04]  /*2c80*/  FMUL.FTZ R169, R224, R169 ;  /* 0x000000a9e0a97220 */ /* 0x000fc80000410000 */
[----:B------:R-:W-:Y:S02]  /*2c90*/  @P3 FADD.FTZ R169, R169, R168 ;  /* 0x000000a8a9a93221 */ /* 0x000fe40000010000 */
.L_x_8313:
[----:B------:R-:W-:Y:S05]  /*2ca0*/  BSYNC B0 ;  /* 0x0000000000007941 */ /* 0x000fea0003800000 */
.L_x_8311:
[----:B------:R-:W-:Y:S01]  /*2cb0*/  BSSY B0, `(.L_x_8314) ;  /* 0x000000e000007945 */ /* 0x000fe20003800000 */
[----:B------:R-:W-:Y:S01]  /*2cc0*/  @P0 F2FP.PACK_AB R172, RZ, R169 ;  /* 0x000000a9ffac023e */ /* 0x000fe200000000ff */
[----:B------:R-:W-:Y:S05]  /*2cd0*/  @!P2 BRA `(.L_x_8315) ;  /* 0x000000b00000a947 */ /* 0x000fea0003800000 */
[----:B-----5:R-:W-:Y:S01]  /*2ce0*/  LOP3.LUT P4, RZ, R245, 0xff0000, RZ, 0xc0, !PT ;  /* 0x00ff0000f5ff7812 */ /* 0x020fe2000788c0ff */
[----:B------:R-:W-:-:S04]  /*2cf0*/  FMUL.FTZ R169, R169, c[0x0][0x1ec] ;  /* 0x00007b00a9a97a20 */ /* 0x000fc80000410000 */
[----:B------:R-:W-:Y:S01]  /*2d00*/  FMUL.FTZ R173, R169, c[0x0][0x1e8] ;  /* 0x00007a00a9ad7a20 */ /* 0x000fe20000410000 */
[----:B------:R-:W-:-:S07]  /*2d10*/  HFMA2.MMA R169, -RZ, RZ, 0, 0 ;  /* 0x00000000ffa97435 */ /* 0x000fce00000001ff */
[----:B------:R-:W-:-:S05]  /*2d20*/  @P4 HADD2.F32 R168, -RZ, R250.H1_H1 ;  /* 0x300000faffa84230 */ /* 0x000fca0000004100 */
[----:B------:R-:W-:Y:S02]  /*2d30*/  @P4 FMUL.FTZ R169, R173, R168 ;  /* 0x000000a8ada94220 */ /* 0x000fe40000410000 */
[----:B------:R-:W-:Y:S02]  /*2d40*/  FMUL.FTZ R168, R142, R173 ;  /* 0x000000ad8ea87220 */ /* 0x000fe40000410000 */
[----:B------:R-:W-:-:S03]  /*2d50*/  FADD.FTZ R30, R30, R169 ;  /* 0x000000a91e1e7221 */ /* 0x000fc60000010000 */
[----:B------:R-:W-:-:S04]  /*2d60*/  FSEL R168, R168, RZ, P4 ;  /* 0x000000ffa8a87208 */ /* 0x000fc80002000000 */
[----:B------:R-:W-:-:S04]  /*2d70*/  F2FP.PACK_AB R168, RZ, R168 ;  /* 0x000000a8ffa8723e */ /* 0x000fc800000000ff */
[----:B------:R-:W-:Y:S02]  /*2d80*/  PRMT R227, R168, 0x7610, R227 ;  /* 0x00007610a8e37816 */ /* 0x000fe400000000e3 */
.L_x_8315:
[----:B------:R-:W-:Y:S05]  /*2d90*/  BSYNC B0 ;  /* 0x0000000000007941 */ /* 0x000fea0003800000 */
.L_x_8314:
        /* <DEDUP_REMOVED lines=8> */
.L_x_8317:
[----:B------:R-:W-:Y:S01]  /*2e20*/  FFMA.FTZ R168, R213, R170, R171 ;  /* 0x000000aad5a87223 */ /* 0x000fe200000100ab */
[----:B-----5:R-:W-:-:S03]  /*2e30*/  @P3 SHF.R.U32.HI R172, RZ, 0x10, R201 ;  /* 0x00000010ffac3819 */ /* 0x020fc600000116c9 */
[----:B------:R-:W-:Y:S02]  /*2e40*/  FADD.FTZ R169, R27, -R168 ;  /* 0x800000a81ba97221 */ /* 0x000fe40000010000 */
[----:B------:R-:W-:Y:S02]  /*2e50*/  @P3 HADD2.F32 R172, -RZ, R172.H0_H0 ;  /* 0x200000acffac3230 */ /* 0x000fe40000004100 */
[----:B------:R-:W-:-:S04]  /*2e60*/  FMUL.FTZ R169, R224, R169 ;  /* 0x000000a9e0a97220 */ /* 0x000fc80000410000 */
[----:B------:R-:W-:Y:S02]  /*2e70*/  @P3 FADD.FTZ R169, R169, R172 ;  /* 0x000000aca9a93221 */ /* 0x000fe40000010000 */
.L_x_8318:
[----:B------:R-:W-:Y:S05]  /*2e80*/  BSYNC B0 ;  /* 0x0000000000007941 */ /* 0x000fea0003800000 */
.L_x_8316:
[----:B------:R-:W-:Y:S01]  /*2e90*/  BSSY B0, `(.L_x_8319) ;  /* 0x000000d000007945 */ /* 0x000fe20003800000 */
        /* <DEDUP_REMOVED lines=12> */
.L_x_8320:
[----:B------:R-:W-:Y:S05]  /*2f60*/  BSYNC B0 ;  /* 0x0000000000007941 */ /* 0x000fea0003800000 */
.L_x_8319:
        /* <DEDUP_REMOVED lines=11> */
.L_x_8321:
        /* <DEDUP_REMOVED lines=10> */
.L_x_8323:
[----:B------:R-:W-:Y:S05]  /*30c0*/  BSYNC B0 ;  /* 0x0000000000007941 */ /* 0x000fea0003800000 */
.L_x_8322:
        /* <DEDUP_REMOVED lines=10> */
.L_x_8325:
[----:B------:R-:W-:Y:S05]  /*3170*/  BSYNC B0 ;  /* 0x0000000000007941 */ /* 0x000fea0003800000 */
.L_x_8324:
[----:B------:R-:W-:Y:S01]  /*3180*/  BSSY B0, `(.L_x_8326) ;  /* 0x000000b000007945 */ /* 0x000fe20003800000 */
[----:B------:R-:W-:Y:S05]  /*3190*/  @P1 BRA `(.L_x_8327) ;  /* 0x0000004000001947 */ /* 0x000fea0003800000 */
[----:B0-----:R-:W-:Y:S01]  /*31a0*/  HFMA2.MMA R169, -RZ, RZ, 0, 0 ;  /* 0x00000000ffa97435 */ /* 0x001fe200000001ff */
[----:B------:R-:W-:Y:S05]  /*31b0*/  @!P3 BRA `(.L_x_8328) ;  /* 0x000000700000b947 */ /* 0x000fea0003800000 */
[----:B-----5:R-:W-:Y:S01]  /*31c0*/  HADD2.F32 R169, -RZ, R198.H0_H0 ;  /* 0x200000c6ffa97230 */ /* 0x020fe20000004100 */
[----:B------:R-:W-:Y:S05]  /*31d0*/  BRA `(.L_x_8328) ;  /* 0x0000005000007947 */ /* 0x000fea0003800000 */
.L_x_8327:
[----:B0-----:R-:W-:Y:S01]  /*31e0*/  FFMA.FTZ R169, R220, R170, R171 ;  /* 0x000000aadca97223 */ /* 0x001fe200000100ab */
[----:B-----5:R-:W-:-:S03]  /*31f0*/  @P3 HADD2.F32 R168, -RZ, R198.H0_H0 ;  /* 0x200000c6ffa83230 */ /* 0x020fc60000004100 */
[----:B------:R-:W-:-:S04]  /*3200*/  FADD.FTZ R169, R26, -R169 ;  /* 0x800000a91aa97221 */ /* 0x000fc80000010000 */
[----:B------:R-:W-:-:S04]  /*3210*/  FMUL.FTZ R169, R224, R169 ;  /* 0x000000a9e0a97220 */ /* 0x000fc80000410000 */
[----:B------:R-:W-:Y:S02]  /*3220*/  @P3 FADD.FTZ R169, R169, R168 ;  /* 0x000000a8a9a93221 */ /* 0x000fe40000010000 */
.L_x_8328:
[----:B------:R-:W-:Y:S05]  /*3230*/  BSYNC B0 ;  /* 0x0000000000007941 */ /* 0x000fea0003800000 */
.L_x_8326:
        /* <DEDUP_REMOVED lines=14> */
.L_x_8330:
[----:B------:R-:W-:Y:S05]  /*3320*/  BSYNC B0 ;  /* 0x0000000000007941 */ /* 0x000fea0003800000 */
.L_x_8329:
        /* <DEDUP_REMOVED lines=8> */
.L_x_8332:
[----:B------:R-:W-:Y:S01]  /*33b0*/  FFMA.FTZ R168, R212, R170, R171 ;  /* 0x000000aad4a87223 */ /* 0x000fe200000100ab */
[----:B-----5:R-:W-:-:S03]  /*33c0*/  @P3 SHF.R.U64 R172, R198, 0x10, R199 ;  /* 0x00000010c6ac3819 */ /* 0x020fc600000012c7 */
[----:B------:R-:W-:Y:S02]  /*33d0*/  FADD.FTZ R169, R25, -R168 ;  /* 0x800000a819a97221 */ /* 0x000fe40000010000 */
[----:B------:R-:W-:Y:S02]  /*33e0*/  @P3 HADD2.F32 R172, -RZ, R172.H0_H0 ;  /* 0x200000acffac3230 */ /* 0x000fe40000004100 */
[----:B------:R-:W-:-:S04]  /*33f0*/  FMUL.FTZ R169, R224, R169 ;  /* 0x000000a9e0a97220 */ /* 0x000fc80000410000 */
[----:B------:R-:W-:Y:S02]  /*3400*/  @P3 FADD.FTZ R169, R169, R172 ;  /* 0x000000aca9a93221 */ /* 0x000fe40000010000 */
.L_x_8333:
[----:B------:R-:W-:Y:S05]  /*3410*/  BSYNC B0 ;  /* 0x0000000000007941 */ /* 0x000fea0003800000 */
.L_x_8331:
[----:B------:R-:W-:Y:S01]  /*3420*/  BSSY B0, `(.L_x_8334) ;  /* 0x000000e000007945 */ /* 0x000fe20003800000 */
        /* <DEDUP_REMOVED lines=13> */
.L_x_8335:
[----:B------:R-:W-:Y:S05]  /*3500*/  BSYNC B0 ;  /* 0x0000000000007941 */ /* 0x000fea0003800000 */
.L_x_8334:
[----:B------:R-:W-:Y:S01]  /*3510*/  BSSY B0, `(.L_x_8336) ;  /* 0x000000c000007945 */ /* 0x000fe20003800000 */
[----:B------:R-:W-:Y:S01]  /*3520*/  @P0 PRMT R226, R173, 0x7610, R226 ;  /* 0x00007610ade20816 */ /* 0x000fe200000000e2 */
[----:B------:R-:W-:Y:S05]  /*3530*/  @P1 BRA `(.L_x_8337) ;  /* 0x0000004000001947 */ /* 0x000fea0003800000 */
[----:B------:R-:W-:Y:S01]  /*3540*/  HFMA2.MMA R169, -RZ, RZ, 0, 0 ;  /* 0x00000000ffa97435 */ /* 0x000fe200000001ff */
[----:B------:R-:W-:Y:S05]  /*3550*/  @!P3 BRA `(.L_x_8338) ;  /* 0x000000700000b947 */ /* 0x000fea0003800000 */
[----:B-----5:R-:W-:Y:S01]  /*3560*/  HADD2.F32 R169, -RZ, R199.H0_H0 ;  /* 0x200000c7ffa97230 */ /* 0x020fe20000004100 */
[----:B------:R-:W-:Y:S05]  /*3570*/  BRA `(.L_x_8338) ;  /* 0x0000005000007947 */ /* 0x000fea0003800000 */
.L_x_8337:
[----:B------:R-:W-:Y:S01]  /*3580*/  FFMA.FTZ R169, R219, R170, R171 ;  /* 0x000000aadba97223 */ /* 0x000fe200000100ab */
[----:B-----5:R-:W-:-:S03]  /*3590*/  @P3 HADD2.F32 R168, -RZ, R199.H0_H0 ;  /* 0x200000c7ffa83230 */ /* 0x020fc60000004100 */
[----:B------:R-:W-:-:S04]  /*35a0*/  FADD.FTZ R169, R24, -R169 ;  /* 0x800000a918a97221 */ /* 0x000fc80000010000 */
[----:B------:R-:W-:-:S04]  /*35b0*/  FMUL.FTZ R169, R224, R169 ;  /* 0x000000a9e0a97220 */ /* 0x000fc80000410000 */
[----:B------:R-:W-:Y:S02]  /*35c0*/  @P3 FADD.FTZ R169, R169, R168 ;  /* 0x000000a8a9a93221 */ /* 0x000fe40000010000 */
.L_x_8338:
[----:B------:R-:W-:Y:S05]  /*35d0*/  BSYNC B0 ;  /* 0x0000000000007941 */ /* 0x000fea0003800000 */
.L_x_8336:
[----:B------:R-:W-:Y:S01]  /*35e0*/  BSSY B0, `(.L_x_8339) ;  /* 0x000000e000007945 */ /* 0x000fe20003800000 */
[----:B------:R-:W-:Y:S01]  /*35f0*/  @P0 F2FP.PACK_AB R172, RZ, R169 ;  /* 0x000000a9ffac023e */ /* 0x000fe200000000ff */
[----:B------:R-:W-:Y:S05]  /*3600*/  @!P2 BRA `(.L_x_8340) ;  /* 0x000000b00000a947 */ /* 0x000fea0003800000 */
[----:B-----5:R-:W-:Y:S01]  /*3610*/  LOP3.LUT P4, RZ, R244, 0xff0000, RZ, 0xc0, !PT ;  /* 0x00ff0000f4ff7812 */ /* 0x020fe2000788c0ff */
[----:B------:R-:W-:-:S04]  /*3620*/  FMUL.FTZ R169, R169, c[0x0][0x1ec] ;  /* 0x00007b00a9a97a20 */ /* 0x000fc80000410000 */
[----:B------:R-:W-:Y:S01]  /*3630*/  FMUL.FTZ R173, R169, c[0x0][0x1e8] ;  /* 0x00007a00a9ad7a20 */ /* 0x000fe20000410000 */
[----:B------:R-:W-:-:S07]  /*3640*/  MOV R169, RZ ;  /* 0x000000ff00a97202 */ /* 0x000fce0000000f00 */
[----:B------:R-:W-:-:S05]  /*3650*/  @P4 HADD2.F32 R168, -RZ, R250.H1_H1 ;  /* 0x300000faffa84230 */ /* 0x000fca0000004100 */
[-C--:B------:R-:W-:Y:S02]  /*3660*/  @P4 FMUL.FTZ R169, R168, R173.reuse ;  /* 0x000000ada8a94220 */ /* 0x080fe40000410000 */
[----:B------:R-:W-:Y:S02]  /*3670*/  FMUL.FTZ R168, R146, R173 ;  /* 0x000000ad92a87220 */ /* 0x000fe40000410000 */
[----:B------:R-:W-:-:S03]  /*3680*/  FADD.FTZ R34, R34, R169 ;  /* 0x000000a922227221 */ /* 0x000fc60000010000 */
[----:B------:R-:W-:-:S04]  /*3690*/  FSEL R168, R168, RZ, P4 ;  /* 0x000000ffa8a87208 */ /* 0x000fc80002000000 */
[----:B------:R-:W-:-:S04]  /*36a0*/  F2FP.PACK_AB R168, RZ, R168 ;  /* 0x000000a8ffa8723e */ /* 0x000fc800000000ff */
[----:B------:R-:W-:Y:S02]  /*36b0*/  PRMT R227, R168, 0x7610, R227 ;  /* 0x00007610a8e37816 */ /* 0x000fe400000000e3 */
.L_x_8340:
[----:B------:R-:W-:Y:S05]  /*36c0*/  BSYNC B0 ;  /* 0x0000000000007941 */ /* 0x000fea0003800000 */
.L_x_8339:
        /* <DEDUP_REMOVED lines=8> */
.L_x_8342:
[----:B------:R-:W-:Y:S01]  /*3750*/  FFMA.FTZ R168, R211, R170, R171 ;  /* 0x000000aad3a87223 */ /* 0x000fe200000100ab */
[----:B-----5:R-:W-:-:S03]  /*3760*/  @P3 SHF.R.U32.HI R172, RZ, 0x10, R199 ;  /* 0x00000010ffac3819 */ /* 0x020fc600000116c7 */
[----:B------:R-:W-:Y:S02]  /*3770*/  FADD.FTZ R169, R23, -R168 ;  /* 0x800000a817a97221 */ /* 0x000fe40000010000 */
[----:B------:R-:W-:Y:S02]  /*3780*/  @P3 HADD2.F32 R172, -RZ, R172.H0_H0 ;  /* 0x200000acffac3230 */ /* 0x000fe40000004100 */
[----:B------:R-:W-:-:S04]  /*3790*/  FMUL.FTZ R169, R224, R169 ;  /* 0x000000a9e0a97220 */ /* 0x000fc80000410000 */
[----:B------:R-:W-:Y:S02]  /*37a0*/  @P3 FADD.FTZ R169, R169, R172 ;  /* 0x000000aca9a93221 */ /* 0x000fe40000010000 */
.L_x_8343:
[----:B------:R-:W-:Y:S05]  /*37b0*/  BSYNC B0 ;  /* 0x0000000000007941 */ /* 0x000fea0003800000 */
.L_x_8341:
[----:B------:R-:W-:Y:S01]  /*37c0*/  BSSY B0, `(.L_x_8344) ;  /* 0x000000d000007945 */ /* 0x000fe20003800000 */
        /* <DEDUP_REMOVED lines=12> */
.L_x_8345:
[----:B------:R-:W-:Y:S05]  /*3890*/  BSYNC B0 ;  /* 0x0000000000007941 */ /* 0x000fea0003800000 */
.L_x_8344:
        /* <DEDUP_REMOVED lines=11> */
.L_x_8346:
        /* <DEDUP_REMOVED lines=11> */
.L_x_8348:
[----:B------:R-:W-:Y:S05]  /*3a00*/  BSYNC B0 ;  /* 0x0000000000007941 */ /* 0x000fea0003800000 */
.L_x_8347:
        /* <DEDUP_REMOVED lines=10> */
.L_x_8350:
[----:B------:R-:W-:Y:S05]  /*3ab0*/  BSYNC B0 ;  /* 0x0000000000007941 */ /* 0x000fea0003800000 */
.L_x_8349:
[----:B------:R-:W-:Y:S01]  /*3ac0*/  BSSY B0, `(.L_x_8351) ;  /* 0x000000b000007945 */ /* 0x000fe20003800000 */
[----:B------:R-:W-:Y:S05]  /*3ad0*/  @P1 BRA `(.L_x_8352) ;  /* 0x0000004000001947 */ /* 0x000fea0003800000 */
[----:B0-----:R-:W-:Y:S01]  /*3ae0*/  MOV R169, RZ ;  /* 0x000000ff00a97202 */ /* 0x001fe20000000f00 */
[----:B------:R-:W-:Y:S05]  /*3af0*/  @!P3 BRA `(.L_x_8353) ;  /* 0x000000700000b947 */ /* 0x000fea0003800000 */
[----:B-----5:R-:W-:Y:S01]  /*3b00*/  HADD2.F32 R169, -RZ, R196.H0_H0 ;  /* 0x200000c4ffa97230 */ /* 0x020fe20000004100 */
[----:B------:R-:W-:Y:S05]  /*3b10*/  BRA `(.L_x_8353) ;  /* 0x0000005000007947 */ /* 0x000fea0003800000 */
.L_x_8352:
[----:B0-----:R-:W-:Y:S01]  /*3b20*/  FFMA.FTZ R169, R218, R170, R171 ;  /* 0x000000aadaa97223 */ /* 0x001fe200000100ab */
[----:B-----5:R-:W-:-:S03]  /*3b30*/  @P3 HADD2.F32 R168, -RZ, R196.H0_H0 ;  /* 0x200000c4ffa83230 */ /* 0x020fc60000004100 */
[----:B------:R-:W-:-:S04]  /*3b40*/  FADD.FTZ R169, R22, -R169 ;  /* 0x800000a916a97221 */ /* 0x000fc80000010000 */
[----:B------:R-:W-:-:S04]  /*3b50*/  FMUL.FTZ R169, R224, R169 ;  /* 0x000000a9e0a97220 */ /* 0x000fc80000410000 */
[----:B------:R-:W-:Y:S02]  /*3b60*/  @P3 FADD.FTZ R169, R169, R168 ;  /* 0x000000a8a9a93221 */ /* 0x000fe40000010000 */
.L_x_8353:
[----:B------:R-:W-:Y:S05]  /*3b70*/  BSYNC B0 ;  /* 0x0000000000007941 */ /* 0x000fea0003800000 */
.L_x_8351:
        /* <DEDUP_REMOVED lines=14> */
.L_x_8355:
[----:B------:R-:W-:Y:S05]  /*3c60*/  BSYNC B0 ;  /* 0x0000000000007941 */ /* 0x000fea0003800000 */
.L_x_8354:
        /* <DEDUP_REMOVED lines=8> */
.L_x_8357:
[----:B------:R-:W-:Y:S01]  /*3cf0*/  FFMA.FTZ R168, R210, R170, R171 ;  /* 0x000000aad2a87223 */ /* 0x000fe200000100ab */
[----:B-----5:R-:W-:-:S03]  /*3d00*/  @P3 SHF.R.U64 R172, R196, 0x10, R197 ;  /* 0x00000010c4ac3819 */ /* 0x020fc600000012c5 */
[----:B------:R-:W-:Y:S02]  /*3d10*/  FADD.FTZ R169, R21, -R168 ;  /* 0x800000a815a97221 */ /* 0x000fe40000010000 */
[----:B------:R-:W-:Y:S02]  /*3d20*/  @P3 HADD2.F32 R172, -RZ, R172.H0_H0 ;  /* 0x200000acffac3230 */ /* 0x000fe40000004100 */
[----:B------:R-:W-:-:S04]  /*3d30*/  FMUL.FTZ R169, R224, R169 ;  /* 0x000000a9e0a97220 */ /* 0x000fc80000410000 */
[----:B------:R-:W-:Y:S02]  /*3d40*/  @P3 FADD.FTZ R169, R169, R172 ;  /* 0x000000aca9a93221 */ /* 0x000fe40000010000 */
.L_x_8358:
[----:B------:R-:W-:Y:S05]  /*3d50*/  BSYNC B0 ;  /* 0x0000000000007941 */ /* 0x000fea0003800000 */
.L_x_8356:
        /* <DEDUP_REMOVED lines=14> */
.L_x_8360:
[----:B------:R-:W-:Y:S05]  /*3e40*/  BSYNC B0 ;  /* 0x0000000000007941 */ /* 0x000fea0003800000 */
.L_x_8359:
[----:B------:R-:W-:Y:S01]  /*3e50*/  BSSY B0, `(.L_x_8361) ;  /* 0x000000c000007945 */ /* 0x000fe20003800000 */
[----:B------:R-:W-:Y:S01]  /*3e60*/  @P0 PRMT R226, R173, 0x7610, R226 ;  /* 0x00007610ade20816 */ /* 0x000fe200000000e2 */
[----:B------:R-:W-:Y:S05]  /*3e70*/  @P1 BRA `(.L_x_8362) ;  /* 0x0000004000001947 */ /* 0x000fea0003800000 */
[----:B------:R-:W-:Y:S01]  /*3e80*/  MOV R169, RZ ;  /* 0x000000ff00a97202 */ /* 0x000fe20000000f00 */
[----:B------:R-:W-:Y:S05]  /*3e90*/  @!P3 BRA `(.L_x_8363) ;  /* 0x000000700000b947 */ /* 0x000fea0003800000 */
[----:B-----5:R-:W-:Y:S01]  /*3ea0*/  HADD2.F32 R169, -RZ, R197.H0_H0 ;  /* 0x200000c5ffa97230 */ /* 0x020fe20000004100 */
[----:B------:R-:W-:Y:S05]  /*3eb0*/  BRA `(.L_x_8363) ;  /* 0x0000005000007947 */ /* 0x000fea0003800000 */
.L_x_8362:
[----:B------:R-:W-:Y:S01]  /*3ec0*/  FFMA.FTZ R169, R217, R170, R171 ;  /* 0x000000aad9a97223 */ /* 0x000fe200000100ab */
[----:B-----5:R-:W-:-:S03]  /*3ed0*/  @P3 HADD2.F32 R168, -RZ, R197.H0_H0 ;  /* 0x200000c5ffa83230 */ /* 0x020fc60000004100 */
[----:B------:R-:W-:-:S04]  /*3ee0*/  FADD.FTZ R169, R20, -R169 ;  /* 0x800000a914a97221 */ /* 0x000fc80000010000 */
[----:B------:R-:W-:-:S04]  /*3ef0*/  FMUL.FTZ R169, R224, R169 ;  /* 0x000000a9e0a97220 */ /* 0x000fc80000410000 */
[----:B------:R-:W-:Y:S02]  /*3f00*/  @P3 FADD.FTZ R169, R169, R168 ;  /* 0x000000a8a9a93221 */ /* 0x000fe40000010000 */
.L_x_8363:
[----:B------:R-:W-:Y:S05]  /*3f10*/  BSYNC B0 ;  /* 0x0000000000007941 */ /* 0x000fea0003800000 */
.L_x_8361:
        /* <DEDUP_REMOVED lines=8> */
[-C--:B------:R-:W-:Y:S02]  /*3fa0*/  @P4 FMUL.FTZ R169, R168, R173.reuse ;  /* 0x000000ada8a94220 */ /* 0x080fe40000410000 */
[----:B------:R-:W-:Y:S02]  /*3fb0*/  FMUL.FTZ R168, R150, R173 ;  /* 0x000000ad96a87220 */ /* 0x000fe40000410000 */
[----:B------:R-:W-:-:S03]  /*3fc0*/  FADD.FTZ R38, R38, R169 ;  /* 0x000000a926267221 */ /* 0x000fc60000010000 */
[----:B------:R-:W-:-:S04]  /*3fd0*/  FSEL R168, R168, RZ, P4 ;  /* 0x000000ffa8a87208 */ /* 0x000fc80002000000 */
[----:B------:R-:W-:-:S04]  /*3fe0*/  F2FP.PACK_AB R168, RZ, R168 ;  /* 0x000000a8ffa8723e */ /* 0x000fc800000000ff */
[----:B------:R-:W-:Y:S02]  /*3ff0*/  PRMT R227, R168, 0x7610, R227 ;  /* 0x00007610a8e37816 */ /* 0x000fe400000000e3 */
.L_x_8365:
[----:B------:R-:W-:Y:S05]  /*4000*/  BSYNC B0 ;  /* 0x0000000000007941 */ /* 0x000fea0003800000 */
.L_x_8364:
        /* <DEDUP_REMOVED lines=8> */
.L_x_8367:
[----:B------:R-:W-:Y:S01]  /*4090*/  FFMA.FTZ R168, R209, R170, R171 ;  /* 0x000000aad1a87223 */ /* 0x000fe200000100ab */
[----:B-----5:R-:W-:-:S03]  /*40a0*/  @P3 SHF.R.U32.HI R172, RZ, 0x10, R197 ;  /* 0x00000010ffac3819 */ /* 0x020fc600000116c5 */
[----:B------:R-:W-:Y:S02]  /*40b0*/  FADD.FTZ R169, R19, -R168 ;  /* 0x800000a813a97221 */ /* 0x000fe40000010000 */
[----:B------:R-:W-:Y:S02]  /*40c0*/  @P3 HADD2.F32 R172, -RZ, R172.H0_H0 ;  /* 0x200000acffac3230 */ /* 0x000fe40000004100 */
[----:B------:R-:W-:-:S04]  /*40d0*/  FMUL.FTZ R169, R224, R169 ;  /* 0x000000a9e0a97220 */ /* 0x000fc80000410000 */
[----:B------:R-:W-:Y:S02]  /*40e0*/  @P3 FADD.FTZ R169, R169, R172 ;  /* 0x000000aca9a93221 */ /* 0x000fe40000010000 */
.L_x_8368:
[----:B------:R-:W-:Y:S05]  /*40f0*/  BSYNC B0 ;  /* 0x0000000000007941 */ /* 0x000fea0003800000 */
.L_x_8366:
[----:B------:R-:W-:Y:S01]  /*4100*/  BSSY B0, `(.L_x_8369) ;  /* 0x000000d000007945 */ /* 0x000fe20003800000 */
        /* <DEDUP_REMOVED lines=12> */
.L_x_8370:
[----:B------:R-:W-:Y:S05]  /*41d0*/  BSYNC B0 ;  /* 0x0000000000007941 */ /* 0x000fea0003800000 */
.L_x_8369:
        /* <DEDUP_REMOVED lines=11> */
.L_x_8371:
        /* <DEDUP_REMOVED lines=10> */
.L_x_8373:
[----:B------:R-:W-:Y:S05]  /*4330*/  BSYNC B0 ;  /* 0x0000000000007941 */ /* 0x000fea0003800000 */
.L_x_8372:
        /* <DEDUP_REMOVED lines=10> */
.L_x_8375:
[----:B------:R-:W-:Y:S05]  /*43e0*/  BSYNC B0 ;  /* 0x0000000000007941 */ /* 0x000fea0003800000 */
.L_x_8374:
[----:B------:R-:W-:Y:S01]  /*43f0*/  BSSY B0, `(.L_x_8376) ;  /* 0x000000b000007945 */ /* 0x000fe20003800000 */
[----:B------:R-:W-:Y:S05]  /*4400*/  @P1 BRA `(.L_x_8377) ;  /* 0x0000004000001947 */ /* 0x000fea0003800000 */
[----:B0-----:R-:W-:Y:S01]  /*4410*/  HFMA2.MMA R169, -RZ, RZ, 0, 0 ;  /* 0x00000000ffa97435 */ /* 0x001fe200000001ff */
[----:B------:R-:W-:Y:S05]  /*4420*/  @!P3 BRA `(.L_x_8378) ;  /* 0x000000700000b947 */ /* 0x000fea0003800000 */
[----:B-----5:R-:W-:Y:S01]  /*4430*/  HADD2.F32 R169, -RZ, R194.H0_H0 ;  /* 0x200000c2ffa97230 */ /* 0x020fe20000004100 */
[----:B------:R-:W-:Y:S05]  /*4440*/  BRA `(.L_x_8378) ;  /* 0x0000005000007947 */ /* 0x000fea0003800000 */
.L_x_8377:
[----:B0-----:R-:W-:Y:S01]  /*4450*/  FFMA.FTZ R169, R216, R170, R171 ;  /* 0x000000aad8a97223 */ /* 0x001fe200000100ab */
[----:B-----5:R-:W-:-:S03]  /*4460*/  @P3 HADD2.F32 R168, -RZ, R194.H0_H0 ;  /* 0x200000c2ffa83230 */ /* 0x020fc60000004100 */
[----:B------:R-:W-:-:S04]  /*4470*/  FADD.FTZ R169, R18, -R169 ;  /* 0x800000a912a97221 */ /* 0x000fc80000010000 */
[----:B------:R-:W-:-:S04]  /*4480*/  FMUL.FTZ R169, R224, R169 ;  /* 0x000000a9e0a97220 */ /* 0x000fc80000410000 */
[----:B------:R-:W-:Y:S02]  /*4490*/  @P3 FADD.FTZ R169, R169, R168 ;  /* 0x000000a8a9a93221 */ /* 0x000fe40000010000 */
.L_x_8378:
[----:B------:R-:W-:Y:S05]  /*44a0*/  BSYNC B0 ;  /* 0x0000000000007941 */ /* 0x000fea0003800000 */
.L_x_8376:
        /* <DEDUP_REMOVED lines=14> */
.L_x_8380:
[----:B------:R-:W-:Y:S05]  /*4590*/  BSYNC B0 ;  /* 0x0000000000007941 */ /* 0x000fea0003800000 */
.L_x_8379:
        /* <DEDUP_REMOVED lines=8> */
.L_x_8382:
[----:B------:R-:W-:Y:S01]  /*4620*/  FFMA.FTZ R168, R208, R170, R171 ;  /* 0x000000aad0a87223 */ /* 0x000fe200000100ab */
[----:B-----5:R-:W-:-:S03]  /*4630*/  @P3 SHF.R.U64 R172, R194, 0x10, R195 ;  /* 0x00000010c2ac3819 */ /* 0x020fc600000012c3 */
[----:B------:R-:W-:Y:S02]  /*4640*/  FADD.FTZ R169, R17, -R168 ;  /* 0x800000a811a97221 */ /* 0x000fe40000010000 */
[----:B------:R-:W-:Y:S02]  /*4650*/  @P3 HADD2.F32 R172, -RZ, R172.H0_H0 ;  /* 0x200000acffac3230 */ /* 0x000fe40000004100 */
[----:B------:R-:W-:-:S04]  /*4660*/  FMUL.FTZ R169, R224, R169 ;  /* 0x000000a9e0a97220 */ /* 0x000fc80000410000 */
[----:B------:R-:W-:Y:S02]  /*4670*/  @P3 FADD.FTZ R169, R169, R172 ;  /* 0x000000aca9a93221 */ /* 0x000fe40000010000 */
.L_x_8383:
[----:B------:R-:W-:Y:S05]  /*4680*/  BSYNC B0 ;  /* 0x0000000000007941 */ /* 0x000fea0003800000 */
.L_x_8381:
        /* <DEDUP_REMOVED lines=14> */
.L_x_8385:
[----:B------:R-:W-:Y:S05]  /*4770*/  BSYNC B0 ;  /* 0x0000000000007941 */ /* 0x000fea0003800000 */
.L_x_8384:
[----:B------:R-:W-:Y:S01]  /*4780*/  BSSY B0, `(.L_x_8386) ;  /* 0x000000c000007945 */ /* 0x000fe20003800000 */
[----:B------:R-:W-:Y:S01]  /*4790*/  @P0 PRMT R226, R173, 0x7610, R226 ;  /* 0x00007610ade20816 */ /* 0x000fe200000000e2 */
[----:B------:R-:W-:Y:S05]  /*47a0*/  @P1 BRA `(.L_x_8387) ;  /* 0x0000004000001947 */ /* 0x000fea0003800000 */
[----:B------:R-:W-:Y:S01]  /*47b0*/  HFMA2.MMA R169, -RZ, RZ, 0, 0 ;  /* 0x00000000ffa97435 */ /* 0x000fe200000001ff */
[----:B------:R-:W-:Y:S05]  /*47c0*/  @!P3 BRA `(.L_x_8388) ;  /* 0x000000700000b947 */ /* 0x000fea0003800000 */
[----:B-----5:R-:W-:Y:S01]  /*47d0*/  HADD2.F32 R169, -RZ, R195.H0_H0 ;  /* 0x200000c3ffa97230 */ /* 0x020fe20000004100 */
[----:B------:R-:W-:Y:S05]  /*47e0*/  BRA `(.L_x_8388) ;  /* 0x0000005000007947 */ /* 0x000fea0003800000 */
.L_x_8387:
[----:B------:R-:W-:Y:S01]  /*47f0*/  FFMA.FTZ R169, R215, R170, R171 ;  /* 0x000000aad7a97223 */ /* 0x000fe200000100ab */
[----:B-----5:R-:W-:-:S03]  /*4800*/  @P3 HADD2.F32 R168, -RZ, R195.H0_H0 ;  /* 0x200000c3ffa83230 */ /* 0x020fc60000004100 */
[----:B------:R-:W-:-:S04]  /*4810*/  FADD.FTZ R169, R16, -R169 ;  /* 0x800000a910a97221 */ /* 0x000fc80000010000 */
[----:B------:R-:W-:-:S04]  /*4820*/  FMUL.FTZ R169, R224, R169 ;  /* 0x000000a9e0a97220 */ /* 0x000fc80000410000 */
[----:B------:R-:W-:Y:S02]  /*4830*/  @P3 FADD.FTZ R169, R169, R168 ;  /* 0x000000a8a9a93221 */ /* 0x000fe40000010000 */
.L_x_8388:
[----:B------:R-:W-:Y:S05]  /*4840*/  BSYNC B0 ;  /* 0x0000000000007941 */ /* 0x000fea0003800000 */
.L_x_8386:
        /* <DEDUP_REMOVED lines=14> */
.L_x_8390:
[----:B------:R-:W-:Y:S05]  /*4930*/  BSYNC B0 ;  /* 0x0000000000007941 */ /* 0x000fea0003800000 */
.L_x_8389:
        /* <DEDUP_REMOVED lines=8> */
.L_x_8392:
[----:B------:R-:W-:Y:S01]  /*49c0*/  FFMA.FTZ R168, R207, R170, R171 ;  /* 0x000000aacfa87223 */ /* 0x000fe200000100ab */
[----:B-----5:R-:W-:-:S03]  /*49d0*/  @P3 SHF.R.U32.HI R172, RZ, 0x10, R195 ;  /* 0x00000010ffac3819 */ /* 0x020fc600000116c3 */
[----:B------:R-:W-:Y:S02]  /*49e0*/  FADD.FTZ R169, R15, -R168 ;  /* 0x800000a80fa97221 */ /* 0x000fe40000010000 */
[----:B------:R-:W-:Y:S02]  /*49f0*/  @P3 HADD2.F32 R172, -RZ, R172.H0_H0 ;  /* 0x200000acffac3230 */ /* 0x000fe40000004100 */
[----:B------:R-:W-:-:S04]  /*4a00*/  FMUL.FTZ R169, R224, R169 ;  /* 0x000000a9e0a97220 */ /* 0x000fc80000410000 */
[----:B------:R-:W-:Y:S02]  /*4a10*/  @P3 FADD.FTZ R169, R169, R172 ;  /* 0x000000aca9a93221 */ /* 0x000fe40000010000 */
.L_x_8393:
[----:B------:R-:W-:Y:S05]  /*4a20*/  BSYNC B0 ;  /* 0x0000000000007941 */ /* 0x000fea0003800000 */
.L_x_8391:
        /* <DEDUP_REMOVED lines=13> */
.L_x_8395:
[----:B------:R-:W-:Y:S05]  /*4b00*/  BSYNC B0 ;  /* 0x0000000000007941 */ /* 0x000fea0003800000 */
.L_x_8394:
        /* <DEDUP_REMOVED lines=11> */
.L_x_8396:
        /* <DEDUP_REMOVED lines=10> */
.L_x_8398:
[----:B------:R-:W-:Y:S05]  /*4c60*/  BSYNC B0 ;  /* 0x0000000000007941 */ /* 0x000fea0003800000 */
.L_x_8397:
        /* <DEDUP_REMOVED lines=10> */
.L_x_8400:
[----:B------:R-:W-:Y:S05]  /*4d10*/  BSYNC B0 ;  /* 0x0000000000007941 */ /* 0x000fea0003800000 */
.L_x_8399:
[----:B------:R-:W-:Y:S01]  /*4d20*/  BSSY B0, `(.L_x_8401) ;  /* 0x000000b000007945 */ /* 0x000fe20003800000 */
[----:B------:R-:W-:Y:S05]  /*4d30*/  @P1 BRA `(.L_x_8402) ;  /* 0x0000004000001947 */ /* 0x000fea0003800000 */
[----:B0-----:R-:W-:Y:S01]  /*4d40*/  MOV R169, RZ ;  /* 0x000000ff00a97202 */ /* 0x001fe20000000f00 */
[----:B------:R-:W-:Y:S05]  /*4d50*/  @!P3 BRA `(.L_x_8403) ;  /* 0x000000700000b947 */ /* 0x000fea0003800000 */
[----:B-----5:R-:W-:Y:S01]  /*4d60*/  HADD2.F32 R169, -RZ, R192.H0_H0 ;  /* 0x200000c0ffa97230 */ /* 0x020fe20000004100 */
[----:B------:R-:W-:Y:S05]  /*4d70*/  BRA `(.L_x_8403) ;  /* 0x0000005000007947 */ /* 0x000fea0003800000 */
.L_x_8402:
[----:B0-----:R-:W-:Y:S01]  /*4d80*/  FFMA.FTZ R169, R206, R170, R171 ;  /* 0x000000aacea97223 */ /* 0x001fe200000100ab */
[----:B-----5:R-:W-:-:S03]  /*4d90*/  @P3 HADD2.F32 R168, -RZ, R192.H0_H0 ;  /* 0x200000c0ffa83230 */ /* 0x020fc60000004100 */
[----:B------:R-:W-:-:S04]  /*4da0*/  FADD.FTZ R169, R14, -R169 ;  /* 0x800000a90ea97221 */ /* 0x000fc80000010000 */
[----:B------:R-:W-:-:S04]  /*4db0*/  FMUL.FTZ R169, R224, R169 ;  /* 0x000000a9e0a97220 */ /* 0x000fc80000410000 */
[----:B------:R-:W-:Y:S02]  /*4dc0*/  @P3 FADD.FTZ R169, R169, R168 ;  /* 0x000000a8a9a93221 */ /* 0x000fe40000010000 */
.L_x_8403:
[----:B------:R-:W-:Y:S05]  /*4dd0*/  BSYNC B0 ;  /* 0x0000000000007941 */ /* 0x000fea0003800000 */
.L_x_8401:
        /* <DEDUP_REMOVED lines=14> */
.L_x_8405:
[----:B------:R-:W-:Y:S05]  /*4ec0*/  BSYNC B0 ;  /* 0x0000000000007941 */ /* 0x000fea0003800000 */
.L_x_8404:
        /* <DEDUP_REMOVED lines=8> */
.L_x_8407:
[----:B------:R-:W-:Y:S01]  /*4f50*/  FFMA.FTZ R168, R184, R170, R171 ;  /* 0x000000aab8a87223 */ /* 0x000fe200000100ab */
[----:B-----5:R-:W-:-:S03]  /*4f60*/  @P3 SHF.R.U64 R172, R192, 0x10, R193 ;  /* 0x00000010c0ac3819 */ /* 0x020fc600000012c1 */
[----:B------:R-:W-:Y:S02]  /*4f70*/  FADD.FTZ R169, R13, -R168 ;  /* 0x800000a80da97221 */ /* 0x000fe40000010000 */
[----:B------:R-:W-:Y:S02]  /*4f80*/  @P3 HADD2.F32 R172, -RZ, R172.H0_H0 ;  /* 0x200000acffac3230 */ /* 0x000fe40000004100 */
[----:B------:R-:W-:-:S04]  /*4f90*/  FMUL.FTZ R169, R224, R169 ;  /* 0x000000a9e0a97220 */ /* 0x000fc80000410000 */
[----:B------:R-:W-:Y:S02]  /*4fa0*/  @P3 FADD.FTZ R169, R169, R172 ;  /* 0x000000aca9a93221 */ /* 0x000fe40000010000 */
.L_x_8408:
[----:B------:R-:W-:Y:S05]  /*4fb0*/  BSYNC B0 ;  /* 0x0000000000007941 */ /* 0x000fea0003800000 */
.L_x_8406:
        /* <DEDUP_REMOVED lines=14> */
.L_x_8410:
[----:B------:R-:W-:Y:S05]  /*50a0*/  BSYNC B0 ;  /* 0x0000000000007941 */ /* 0x000fea0003800000 */
.L_x_8409:
[----:B------:R-:W-:Y:S01]  /*50b0*/  BSSY B0, `(.L_x_8411) ;  /* 0x000000c000007945 */ /* 0x000fe20003800000 */
[----:B------:R-:W-:Y:S01]  /*50c0*/  @P0 PRMT R226, R173, 0x7610, R226 ;  /* 0x00007610ade20816 */ /* 0x000fe200000000e2 */
[----:B------:R-:W-:Y:S05]  /*50d0*/  @P1 BRA `(.L_x_8412) ;  /* 0x0000004000001947 */ /* 0x000fea0003800000 */
[----:B------:R-:W-:Y:S01]  /*50e0*/  MOV R169, RZ ;  /* 0x000000ff00a97202 */ /* 0x000fe20000000f00 */
[----:B------:R-:W-:Y:S05]  /*50f0*/  @!P3 BRA `(.L_x_8413) ;  /* 0x000000700000b947 */ /* 0x000fea0003800000 */
[----:B-----5:R-:W-:Y:S01]  /*5100*/  HADD2.F32 R169, -RZ, R193.H0_H0 ;  /* 0x200000c1ffa97230 */ /* 0x020fe20000004100 */
[----:B------:R-:W-:Y:S05]  /*5110*/  BRA `(.L_x_8413) ;  /* 0x0000005000007947 */ /* 0x000fea0003800000 */
.L_x_8412:
[----:B------:R-:W-:Y:S01]  /*5120*/  FFMA.FTZ R169, R205, R170, R171 ;  /* 0x000000aacda97223 */ /* 0x000fe200000100ab */
[----:B-----5:R-:W-:-:S03]  /*5130*/  @P3 HADD2.F32 R168, -RZ, R193.H0_H0 ;  /* 0x200000c1ffa83230 */ /* 0x020fc60000004100 */
[----:B------:R-:W-:-:S04]  /*5140*/  FADD.FTZ R169, R12, -R169 ;  /* 0x800000a90ca97221 */ /* 0x000fc80000010000 */
[----:B------:R-:W-:-:S04]  /*5150*/  FMUL.FTZ R169, R224, R169 ;  /* 0x000000a9e0a97220 */ /* 0x000fc80000410000 */
[----:B------:R-:W-:Y:S02]  /*5160*/  @P3 FADD.FTZ R169, R169, R168 ;  /* 0x000000a8a9a93221 */ /* 0x000fe40000010000 */
.L_x_8413:
[----:B------:R-:W-:Y:S05]  /*5170*/  BSYNC B0 ;  /* 0x0000000000007941 */ /* 0x000fea0003800000 */
.L_x_8411:
        /* <DEDUP_REMOVED lines=14> */
.L_x_8415:
[----:B------:R-:W-:Y:S05]  /*5260*/  BSYNC B0 ;  /* 0x0000000000007941 */ /* 0x000fea0003800000 */
.L_x_8414:
        /* <DEDUP_REMOVED lines=8> */
.L_x_8417:
[----:B------:R-:W-:Y:S01]  /*52f0*/  FFMA.FTZ R168, R183, R170, R171 ;  /* 0x000000aab7a87223 */ /* 0x000fe200000100ab */
[----:B-----5:R-:W-:-:S03]  /*5300*/  @P3 SHF.R.U32.HI R172, RZ, 0x10, R193 ;  /* 0x00000010ffac3819 */ /* 0x020fc600000116c1 */
[----:B------:R-:W-:Y:S02]  /*5310*/  FADD.FTZ R169, R11, -R168 ;  /* 0x800000a80ba97221 */ /* 0x000fe40000010000 */
[----:B------:R-:W-:Y:S02]  /*5320*/  @P3 HADD2.F32 R172, -RZ, R172.H0_H0 ;  /* 0x200000acffac3230 */ /* 0x000fe40000004100 */
[----:B------:R-:W-:-:S04]  /*5330*/  FMUL.FTZ R169, R224, R169 ;  /* 0x000000a9e0a97220 */ /* 0x000fc80000410000 */
[----:B------:R-:W-:Y:S02]  /*5340*/  @P3 FADD.FTZ R169, R169, R172 ;  /* 0x000000aca9a93221 */ /* 0x000fe40000010000 */
.L_x_8418:
[----:B------:R-:W-:Y:S05]  /*5350*/  BSYNC B0 ;  /* 0x0000000000007941 */ /* 0x000fea0003800000 */
.L_x_8416:
        /* <DEDUP_REMOVED lines=13> */
.L_x_8420:
[----:B------:R-:W-:Y:S05]  /*5430*/  BSYNC B0 ;  /* 0x0000000000007941 */ /* 0x000fea0003800000 */
.L_x_8419:
[----:B------:R-:W-:Y:S02]  /*5440*/  @P0 F2FP.PACK_AB R169, RZ, R169 ;  /* 0x000000a9ffa9023e */ /* 0x000fe400000000ff */
[----:B------:R-:W-:Y:S02]  /*5450*/  IADD3 R174, R237, 0x500, RZ ;  /* 0x00000500edae7810 */ /* 0x000fe40007ffe0ff */
        /* <DEDUP_REMOVED lines=11> */
.L_x_8421:
        /* <DEDUP_REMOVED lines=10> */
.L_x_8423:
[----:B------:R-:W-:Y:S05]  /*55b0*/  BSYNC B0 ;  /* 0x0000000000007941 */ /* 0x000fea0003800000 */
.L_x_8422:
        /* <DEDUP_REMOVED lines=9> */
.L_x_8425:
[----:B------:R-:W-:Y:S05]  /*5650*/  BSYNC B0 ;  /* 0x0000000000007941 */ /* 0x000fea0003800000 */
.L_x_8424:
[----:B------:R-:W-:Y:S01]  /*5660*/  BSSY B0, `(.L_x_8426) ;  /* 0x000000b000007945 */ /* 0x000fe20003800000 */
[----:B------:R-:W-:Y:S05]  /*5670*/  @P1 BRA `(.L_x_8427) ;  /* 0x0000004000001947 */ /* 0x000fea0003800000 */
[----:B0-----:R-:W-:Y:S01]  /*5680*/  HFMA2.MMA R169, -RZ, RZ, 0, 0 ;  /* 0x00000000ffa97435 */ /* 0x001fe200000001ff */
[----:B------:R-:W-:Y:S05]  /*5690*/  @!P3 BRA `(.L_x_8428) ;  /* 0x000000700000b947 */ /* 0x000fea0003800000 */
[----:B-----5:R-:W-:Y:S01]  /*56a0*/  HADD2.F32 R169, -RZ, R190.H0_H0 ;  /* 0x200000beffa97230 */ /* 0x020fe20000004100 */
[----:B------:R-:W-:Y:S05]  /*56b0*/  BRA `(.L_x_8428) ;  /* 0x0000005000007947 */ /* 0x000fea0003800000 */
.L_x_8427:
[----:B0-----:R-:W-:Y:S01]  /*56c0*/  FFMA.FTZ R169, R204, R170, R171 ;  /* 0x000000aacca97223 */ /* 0x001fe200000100ab */
[----:B-----5:R-:W-:-:S03]  /*56d0*/  @P3 HADD2.F32 R168, -RZ, R190.H0_H0 ;  /* 0x200000beffa83230 */ /* 0x020fc60000004100 */
[----:B------:R-:W-:-:S04]  /*56e0*/  FADD.FTZ R169, R10, -R169 ;  /* 0x800000a90aa97221 */ /* 0x000fc80000010000 */
[----:B------:R-:W-:-:S04]  /*56f0*/  FMUL.FTZ R169, R224, R169 ;  /* 0x000000a9e0a97220 */ /* 0x000fc80000410000 */
[----:B------:R-:W-:Y:S02]  /*5700*/  @P3 FADD.FTZ R169, R169, R168 ;  /* 0x000000a8a9a93221 */ /* 0x000fe40000010000 */
.L_x_8428:
[----:B------:R-:W-:Y:S05]  /*5710*/  BSYNC B0 ;  /* 0x0000000000007941 */ /* 0x000fea0003800000 */
.L_x_8426:
        /* <DEDUP_REMOVED lines=14> */
.L_x_8430:
[----:B------:R-:W-:Y:S05]  /*5800*/  BSYNC B0 ;  /* 0x0000000000007941 */ /* 0x000fea0003800000 */
.L_x_8429:
        /* <DEDUP_REMOVED lines=8> */
.L_x_8432:
[----:B------:R-:W-:Y:S01]  /*5890*/  FFMA.FTZ R168, R182, R170, R171 ;  /* 0x000000aab6a87223 */ /* 0x000fe200000100ab */
[----:B-----5:R-:W-:-:S03]  /*58a0*/  @P3 SHF.R.U64 R172, R190, 0x10, R191 ;  /* 0x00000010beac3819 */ /* 0x020fc600000012bf */
[----:B------:R-:W-:Y:S02]  /*58b0*/  FADD.FTZ R169, R9, -R168 ;  /* 0x800000a809a97221 */ /* 0x000fe40000010000 */
[----:B------:R-:W-:Y:S02]  /*58c0*/  @P3 HADD2.F32 R172, -RZ, R172.H0_H0 ;  /* 0x200000acffac3230 */ /* 0x000fe40000004100 */
[----:B------:R-:W-:-:S04]  /*58d0*/  FMUL.FTZ R169, R224, R169 ;  /* 0x000000a9e0a97220 */ /* 0x000fc80000410000 */
[----:B------:R-:W-:Y:S02]  /*58e0*/  @P3 FADD.FTZ R169, R169, R172 ;  /* 0x000000aca9a93221 */ /* 0x000fe40000010000 */
.L_x_8433:
[----:B------:R-:W-:Y:S05]  /*58f0*/  BSYNC B0 ;  /* 0x0000000000007941 */ /* 0x000fea0003800000 */
.L_x_8431:
        /* <DEDUP_REMOVED lines=14> */
.L_x_8435:
[----:B------:R-:W-:Y:S05]  /*59e0*/  BSYNC B0 ;  /* 0x0000000000007941 */ /* 0x000fea0003800000 */
.L_x_8434:
[----:B------:R-:W-:Y:S01]  /*59f0*/  BSSY B0, `(.L_x_8436) ;  /* 0x000000c000007945 */ /* 0x000fe20003800000 */
[----:B------:R-:W-:Y:S01]  /*5a00*/  @P0 PRMT R226, R173, 0x7610, R226 ;  /* 0x00007610ade20816 */ /* 0x000fe200000000e2 */
[----:B------:R-:W-:Y:S05]  /*5a10*/  @P1 BRA `(.L_x_8437) ;  /* 0x0000004000001947 */ /* 0x000fea0003800000 */
[----:B------:R-:W-:Y:S01]  /*5a20*/  HFMA2.MMA R169, -RZ, RZ, 0, 0 ;  /* 0x00000000ffa97435 */ /* 0x000fe200000001ff */
[----:B------:R-:W-:Y:S05]  /*5a30*/  @!P3 BRA `(.L_x_8438) ;  /* 0x000000700000b947 */ /* 0x000fea0003800000 */
[----:B-----5:R-:W-:Y:S01]  /*5a40*/  HADD2.F32 R169, -RZ, R191.H0_H0 ;  /* 0x200000bfffa97230 */ /* 0x020fe20000004100 */
[----:B------:R-:W-:Y:S05]  /*5a50*/  BRA `(.L_x_8438) ;  /* 0x0000005000007947 */ /* 0x000fea0003800000 */
.L_x_8437:
[----:B------:R-:W-:Y:S01]  /*5a60*/  FFMA.FTZ R169, R187, R170, R171 ;  /* 0x000000aabba97223 */ /* 0x000fe200000100ab */
[----:B-----5:R-:W-:-:S03]  /*5a70*/  @P3 HADD2.F32 R168, -RZ, R191.H0_H0 ;  /* 0x200000bfffa83230 */ /* 0x020fc60000004100 */
[----:B------:R-:W-:-:S04]  /*5a80*/  FADD.FTZ R169, R8, -R169 ;  /* 0x800000a908a97221 */ /* 0x000fc80000010000 */
[----:B------:R-:W-:-:S04]  /*5a90*/  FMUL.FTZ R169, R224, R169 ;  /* 0x000000a9e0a97220 */ /* 0x000fc80000410000 */
[----:B------:R-:W-:Y:S02]  /*5aa0*/  @P3 FADD.FTZ R169, R169, R168 ;  /* 0x000000a8a9a93221 */ /* 0x000fe40000010000 */
.L_x_8438:
[----:B------:R-:W-:Y:S05]  /*5ab0*/  BSYNC B0 ;  /* 0x0000000000007941 */ /* 0x000fea0003800000 */
.L_x_8436:
        /* <DEDUP_REMOVED lines=14> */
.L_x_8440:
[----:B------:R-:W-:Y:S05]  /*5ba0*/  BSYNC B0 ;  /* 0x0000000000007941 */ /* 0x000fea0003800000 */
.L_x_8439:
        /* <DEDUP_REMOVED lines=8> */
.L_x_8442:
[----:B------:R-:W-:Y:S01]  /*5c30*/  FFMA.FTZ R168, R181, R170, R171 ;  /* 0x000000aab5a87223 */ /* 0x000fe200000100ab */
[----:B-----5:R-:W-:-:S03]  /*5c40*/  @P3 SHF.R.U32.HI R172, RZ, 0x10, R191 ;  /* 0x00000010ffac3819 */ /* 0x020fc600000116bf */
[----:B------:R-:W-:Y:S02]  /*5c50*/  FADD.FTZ R169, R7, -R168 ;  /* 0x800000a807a97221 */ /* 0x000fe40000010000 */
[----:B------:R-:W-:Y:S02]  /*5c60*/  @P3 HADD2.F32 R172, -RZ, R172.H0_H0 ;  /* 0x200000acffac3230 */ /* 0x000fe40000004100 */
[----:B------:R-:W-:-:S04]  /*5c70*/  FMUL.FTZ R169, R224, R169 ;  /* 0x000000a9e0a97220 */ /* 0x000fc80000410000 */
[----:B------:R-:W-:Y:S02]  /*5c80*/  @P3 FADD.FTZ R169, R169, R172 ;  /* 0x000000aca9a93221 */ /* 0x000fe40000010000 */
.L_x_8443:
[----:B------:R-:W-:Y:S05]  /*5c90*/  BSYNC B0 ;  /* 0x0000000000007941 */ /* 0x000fea0003800000 */
.L_x_8441:
[----:B------:R-:W-:Y:S01]  /*5ca0*/  @P0 F2FP.PACK_AB R168, RZ, R169 ;  /* 0x000000a9ffa8023e */ /* 0x000fe200000000ff */
[----:B------:R-:W-:Y:S01]  /*5cb0*/  BSSY B0, `(.L_x_8444) ;  /* 0x000000f000007945 */ /* 0x000fe20003800000 */
[----:B------:R-:W-:Y:S02]  /*5cc0*/  IADD3 R237, R237, 0x600, RZ ;  /* 0x00000600eded7810 */ /* 0x000fe40007ffe0ff */
        /* <DEDUP_REMOVED lines=11> */
[----:B------:R-:W-:Y:S01]  /*5d80*/  FADD.FTZ R51, R51, R168 ;  /* 0x000000a833337221 */ /* 0x000fe20000010000 */
[----:B------:R-:W-:Y:S02]  /*5d90*/  PRMT R229, R169, 0x7610, R229 ;  /* 0x00007610a9e57816 */ /* 0x000fe400000000e5 */
.L_x_8445:
[----:B------:R-:W-:Y:S05]  /*5da0*/  BSYNC B0 ;  /* 0x0000000000007941 */ /* 0x000fea0003800000 */
.L_x_8444:
        /* <DEDUP_REMOVED lines=10> */
.L_x_8446:
        /* <DEDUP_REMOVED lines=10> */
.L_x_8448:
[----:B------:R-:W-:Y:S05]  /*5ef0*/  BSYNC B0 ;  /* 0x0000000000007941 */ /* 0x000fea0003800000 */
.L_x_8447:
        /* <DEDUP_REMOVED lines=9> */
.L_x_8450:
[----:B------:R-:W-:Y:S05]  /*5f90*/  BSYNC B0 ;  /* 0x0000000000007941 */ /* 0x000fea0003800000 */
.L_x_8449:
[----:B------:R-:W-:Y:S01]  /*5fa0*/  BSSY B0, `(.L_x_8451) ;  /* 0x000000b000007945 */ /* 0x000fe20003800000 */
[----:B------:R-:W-:Y:S05]  /*5fb0*/  @P1 BRA `(.L_x_8452) ;  /* 0x0000004000001947 */ /* 0x000fea0003800000 */
[----:B0-----:R-:W-:Y:S01]  /*5fc0*/  MOV R169, RZ ;  /* 0x000000ff00a97202 */ /* 0x001fe20000000f00 */
[----:B------:R-:W-:Y:S05]  /*5fd0*/  @!P3 BRA `(.L_x_8453) ;  /* 0x000000700000b947 */ /* 0x000fea0003800000 */
[----:B-----5:R-:W-:Y:S01]  /*5fe0*/  HADD2.F32 R169, -RZ, R188.H0_H0 ;  /* 0x200000bcffa97230 */ /* 0x020fe20000004100 */
[----:B------:R-:W-:Y:S05]  /*5ff0*/  BRA `(.L_x_8453) ;  /* 0x0000005000007947 */ /* 0x000fea0003800000 */
.L_x_8452:
[----:B0-----:R-:W-:Y:S01]  /*6000*/  FFMA.FTZ R169, R186, R170, R171 ;  /* 0x000000aabaa97223 */ /* 0x001fe200000100ab */
[----:B-----5:R-:W-:-:S03]  /*6010*/  @P3 HADD2.F32 R168, -RZ, R188.H0_H0 ;  /* 0x200000bcffa83230 */ /* 0x020fc60000004100 */
[----:B------:R-:W-:-:S04]  /*6020*/  FADD.FTZ R169, R6, -R169 ;  /* 0x800000a906a97221 */ /* 0x000fc80000010000 */
[----:B------:R-:W-:-:S04]  /*6030*/  FMUL.FTZ R169, R224, R169 ;  /* 0x000000a9e0a97220 */ /* 0x000fc80000410000 */
[----:B------:R-:W-:Y:S02]  /*6040*/  @P3 FADD.FTZ R169, R169, R168 ;  /* 0x000000a8a9a93221 */ /* 0x000fe40000010000 */
.L_x_8453:
[----:B------:R-:W-:Y:S05]  /*6050*/  BSYNC B0 ;  /* 0x0000000000007941 */ /* 0x000fea0003800000 */
.L_x_8451:
[----:B------:R-:W-:Y:S01]  /*6060*/  BSSY B0, `(.L_x_8454) ;  /* 0x000000e000007945 */ /* 0x000fe20003800000 */
[----:B------:R-:W-:Y:S01]  /*6070*/  @P0 F2FP.PACK_AB R174, RZ, R169 ;  /* 0x000000a9ffae023e */ /* 0x000fe200000000ff */
[----:B------:R-:W-:Y:S05]  /*6080*/  @!P2 BRA `(.L_x_8455) ;  /* 0x000000b00000a947 */ /* 0x000fea0003800000 */
[----:B-----5:R-:W-:Y:S01]  /*6090*/  LOP3.LUT P4, RZ, R233, 0xff, RZ, 0xc0, !PT ;  /* 0x000000ffe9ff7812 */ /* 0x020fe2000788c0ff */
[----:B------:R-:W-:-:S04]  /*60a0*/  FMUL.FTZ R169, R169, c[0x0][0x1ec] ;  /* 0x00007b00a9a97a20 */ /* 0x000fc80000410000 */
[----:B------:R-:W-:Y:S01]  /*60b0*/  FMUL.FTZ R173, R169, c[0x0][0x1e8] ;  /* 0x00007a00a9ad7a20 */ /* 0x000fe20000410000 */
[----:B------:R-:W-:-:S03]  /*60c0*/  HFMA2.MMA R169, -RZ, RZ, 0, 0 ;  /* 0x00000000ffa97435 */ /* 0x000fc600000001ff */
[----:B------:R-:W-:-:S04]  /*60d0*/  FMUL.FTZ R168, R164, R173 ;  /* 0x000000ada4a87220 */ /* 0x000fc80000410000 */
[----:B------:R-:W-:Y:S01]  /*60e0*/  @P4 HADD2.F32 R172, -RZ, R250.H0_H0 ;  /* 0x200000faffac4230 */ /* 0x000fe20000004100 */
[----:B------:R-:W-:-:S04]  /*60f0*/  FSEL R168, R168, RZ, P4 ;  /* 0x000000ffa8a87208 */ /* 0x000fc80002000000 */
[----:B------:R-:W-:Y:S01]  /*6100*/  @P4 FMUL.FTZ R169, R172, R173 ;  /* 0x000000adaca94220 */ /* 0x000fe20000410000 */
[----:B------:R-:W-:-:S03]  /*6110*/  F2FP.PACK_AB R168, RZ, R168 ;  /* 0x000000a8ffa8723e */ /* 0x000fc600000000ff */
[----:B------:R-:W-:Y:S01]  /*6120*/  FADD.FTZ R52, R52, R169 ;  /* 0x000000a934347221 */ /* 0x000fe20000010000 */
[----:B------:R-:W-:Y:S02]  /*6130*/  PRMT R231, R168, 0x7610, R231 ;  /* 0x00007610a8e77816 */ /* 0x000fe400000000e7 */
.L_x_8455:
[----:B------:R-:W-:Y:S05]  /*6140*/  BSYNC B0 ;  /* 0x0000000000007941 */ /* 0x000fea0003800000 */
.L_x_8454:
        /* <DEDUP_REMOVED lines=8> */
.L_x_8457:
[----:B------:R-:W-:Y:S01]  /*61d0*/  FFMA.FTZ R168, R180, R170, R171 ;  /* 0x000000aab4a87223 */ /* 0x000fe200000100ab */
[----:B-----5:R-:W-:-:S03]  /*61e0*/  @P3 SHF.R.U64 R172, R188, 0x10, R189 ;  /* 0x00000010bcac3819 */ /* 0x020fc600000012bd */
[----:B------:R-:W-:Y:S02]  /*61f0*/  FADD.FTZ R169, R5, -R168 ;  /* 0x800000a805a97221 */ /* 0x000fe40000010000 */
[----:B------:R-:W-:Y:S02]  /*6200*/  @P3 HADD2.F32 R172, -RZ, R172.H0_H0 ;  /* 0x200000acffac3230 */ /* 0x000fe40000004100 */
[----:B------:R-:W-:-:S04]  /*6210*/  FMUL.FTZ R169, R224, R169 ;  /* 0x000000a9e0a97220 */ /* 0x000fc80000410000 */
[----:B------:R-:W-:Y:S02]  /*6220*/  @P3 FADD.FTZ R169, R169, R172 ;  /* 0x000000aca9a93221 */ /* 0x000fe40000010000 */
.L_x_8458:
[----:B------:R-:W-:Y:S05]  /*6230*/  BSYNC B0 ;  /* 0x0000000000007941 */ /* 0x000fea0003800000 */
.L_x_8456:
[----:B------:R-:W-:Y:S01]  /*6240*/  BSSY B0, `(.L_x_8459) ;  /* 0x000000e000007945 */ /* 0x000fe20003800000 */
[----:B------:R-:W-:Y:S01]  /*6250*/  @P0 F2FP.PACK_AB R174, RZ, R169 ;  /* 0x000000a9ffae023e */ /* 0x000fe200000000ff */
[----:B------:R-:W-:Y:S05]  /*6260*/  @!P2 BRA `(.L_x_8460) ;  /* 0x000000b00000a947 */ /* 0x000fea0003800000 */
[----:B-----5:R-:W-:Y:S01]  /*6270*/  LOP3.LUT P4, RZ, R233, 0xff00, RZ, 0xc0, !PT ;  /* 0x0000ff00e9ff7812 */ /* 0x020fe2000788c0ff */
[----:B------:R-:W-:Y:S01]  /*6280*/  FMUL.FTZ R169, R169, c[0x0][0x1ec] ;  /* 0x00007b00a9a97a20 */ /* 0x000fe20000410000 */
[----:B------:R-:W-:-:S03]  /*6290*/  HFMA2.MMA R168, -RZ, RZ, 0, 0 ;  /* 0x00000000ffa87435 */ /* 0x000fc600000001ff */
[----:B------:R-:W-:-:S04]  /*62a0*/  FMUL.FTZ R172, R169, c[0x0][0x1e8] ;  /* 0x00007a00a9ac7a20 */ /* 0x000fc80000410000 */
[----:B------:R-:W-:-:S04]  /*62b0*/  FMUL.FTZ R169, R165, R172 ;  /* 0x000000aca5a97220 */ /* 0x000fc80000410000 */
[----:B------:R-:W-:Y:S01]  /*62c0*/  @P4 HADD2.F32 R173, -RZ, R251.H0_H0 ;  /* 0x200000fbffad4230 */ /* 0x000fe20000004100 */
[----:B------:R-:W-:-:S04]  /*62d0*/  FSEL R169, R169, RZ, P4 ;  /* 0x000000ffa9a97208 */ /* 0x000fc80002000000 */
[----:B------:R-:W-:Y:S01]  /*62e0*/  @P4 FMUL.FTZ R168, R173, R172 ;  /* 0x000000acada84220 */ /* 0x000fe20000410000 */
[----:B------:R-:W-:-:S03]  /*62f0*/  F2FP.PACK_AB R169, RZ, R169 ;  /* 0x000000a9ffa9723e */ /* 0x000fc600000000ff */
[----:B------:R-:W-:Y:S01]  /*6300*/  FADD.FTZ R53, R53, R168 ;  /* 0x000000a835357221 */ /* 0x000fe20000010000 */
[----:B------:R-:W-:Y:S02]  /*6310*/  PRMT R225, R169, 0x7610, R225 ;  /* 0x00007610a9e17816 */ /* 0x000fe400000000e1 */
.L_x_8460:
[----:B------:R-:W-:Y:S05]  /*6320*/  BSYNC B0 ;  /* 0x0000000000007941 */ /* 0x000fea0003800000 */
.L_x_8459:
[----:B------:R-:W-:Y:S01]  /*6330*/  BSSY B0, `(.L_x_8461) ;  /* 0x000000c000007945 */ /* 0x000fe20003800000 */
[----:B------:R-:W-:Y:S01]  /*6340*/  @P0 PRMT R226, R174, 0x7610, R226 ;  /* 0x00007610aee20816 */ /* 0x000fe200000000e2 */
[----:B------:R-:W-:Y:S05]  /*6350*/  @P1 BRA `(.L_x_8462) ;  /* 0x0000004000001947 */ /* 0x000fea0003800000 */
[----:B------:R-:W-:Y:S01]  /*6360*/  MOV R169, RZ ;  /* 0x000000ff00a97202 */ /* 0x000fe20000000f00 */
[----:B------:R-:W-:Y:S05]  /*6370*/  @!P3 BRA `(.L_x_8463) ;  /* 0x000000700000b947 */ /* 0x000fea0003800000 */
[----:B-----5:R-:W-:Y:S01]  /*6380*/  HADD2.F32 R169, -RZ, R189.H0_H0 ;  /* 0x200000bdffa97230 */ /* 0x020fe20000004100 */
[----:B------:R-:W-:Y:S05]  /*6390*/  BRA `(.L_x_8463) ;  /* 0x0000005000007947 */ /* 0x000fea0003800000 */
.L_x_8462:
[----:B------:R-:W-:Y:S01]  /*63a0*/  FFMA.FTZ R169, R185, R170, R171 ;  /* 0x000000aab9a97223 */ /* 0x000fe200000100ab */
[----:B-----5:R-:W-:-:S03]  /*63b0*/  @P3 HADD2.F32 R168, -RZ, R189.H0_H0 ;  /* 0x200000bdffa83230 */ /* 0x020fc60000004100 */
[----:B------:R-:W-:-:S04]  /*63c0*/  FADD.FTZ R169, R4, -R169 ;  /* 0x800000a904a97221 */ /* 0x000fc80000010000 */
[----:B------:R-:W-:-:S04]  /*63d0*/  FMUL.FTZ R169, R224, R169 ;  /* 0x000000a9e0a97220 */ /* 0x000fc80000410000 */
[----:B------:R-:W-:Y:S02]  /*63e0*/  @P3 FADD.FTZ R169, R169, R168 ;  /* 0x000000a8a9a93221 */ /* 0x000fe40000010000 */
.L_x_8463:
[----:B------:R-:W-:Y:S05]  /*63f0*/  BSYNC B0 ;  /* 0x0000000000007941 */ /* 0x000fea0003800000 */
.L_x_8461:
        /* <DEDUP_REMOVED lines=8> */
[----:B------:R-:W-:Y:S01]  /*6480*/  @P4 HADD2.F32 R172, -RZ, R250.H1_H1 ;  /* 0x300000faffac4230 */ /* 0x000fe20000004100 */
[----:B------:R-:W-:-:S04]  /*6490*/  FSEL R168, R168, RZ, P4 ;  /* 0x000000ffa8a87208 */ /* 0x000fc80002000000 */
[----:B------:R-:W-:Y:S01]  /*64a0*/  @P4 FMUL.FTZ R169, R172, R173 ;  /* 0x000000adaca94220 */ /* 0x000fe20000410000 */
[----:B------:R-:W-:-:S03]  /*64b0*/  F2FP.PACK_AB R168, RZ, R168 ;  /* 0x000000a8ffa8723e */ /* 0x000fc600000000ff */
[----:B------:R-:W-:Y:S01]  /*64c0*/  FADD.FTZ R54, R54, R169 ;  /* 0x000000a936367221 */ /* 0x000fe20000010000 */
[----:B------:R-:W-:Y:S02]  /*64d0*/  PRMT R227, R168, 0x7610, R227 ;  /* 0x00007610a8e37816 */ /* 0x000fe400000000e3 */
.L_x_8465:
[----:B------:R-:W-:Y:S05]  /*64e0*/  BSYNC B0 ;  /* 0x0000000000007941 */ /* 0x000fea0003800000 */
.L_x_8464:
        /* <DEDUP_REMOVED lines=8> */
.L_x_8467:
[----:B------:R-:W-:Y:S01]  /*6570*/  FFMA.FTZ R170, R179, R170, R171 ;  /* 0x000000aab3aa7223 */ /* 0x000fe200000100ab */
[----:B-----5:R-:W-:-:S03]  /*6580*/  @P3 SHF.R.U32.HI R168, RZ, 0x10, R189 ;  /* 0x00000010ffa83819 */ /* 0x020fc600000116bd */
[----:B------:R-:W-:Y:S02]  /*6590*/  FADD.FTZ R169, R3, -R170 ;  /* 0x800000aa03a97221 */ /* 0x000fe40000010000 */
[----:B------:R-:W-:Y:S02]  /*65a0*/  @P3 HADD2.F32 R168, -RZ, R168.H0_H0 ;  /* 0x200000a8ffa83230 */ /* 0x000fe40000004100 */
[----:B------:R-:W-:-:S04]  /*65b0*/  FMUL.FTZ R169, R224, R169 ;  /* 0x000000a9e0a97220 */ /* 0x000fc80000410000 */
[----:B------:R-:W-:Y:S02]  /*65c0*/  @P3 FADD.FTZ R169, R169, R168 ;  /* 0x000000a8a9a93221 */ /* 0x000fe40000010000 */
.L_x_8468:
[----:B------:R-:W-:Y:S05]  /*65d0*/  BSYNC B0 ;  /* 0x0000000000007941 */ /* 0x000fea0003800000 */
.L_x_8466:
        /* <DEDUP_REMOVED lines=15> */
.L_x_8470:
[----:B------:R-:W-:Y:S05]  /*66d0*/  BSYNC B0 ;  /* 0x0000000000007941 */ /* 0x000fea0003800000 */
.L_x_8469:
        /* <DEDUP_REMOVED lines=10> */
.L_x_8471:
        /* <DEDUP_REMOVED lines=10> */
.L_x_8473:
[----:B------:R-:W-:Y:S05]  /*6820*/  BSYNC B0 ;  /* 0x0000000000007941 */ /* 0x000fea0003800000 */
.L_x_8472:
[----:B------:R-:W-:Y:S02]  /*6830*/  IADD3 R235, R235, c[0x0][0x160], RZ ;  /* 0x00005800ebeb7a10 */ /* 0x000fe40007ffe0ff */
[----:B------:R-:W-:Y:S02]  /*6840*/  LOP3.LUT P1, RZ, R234, 0xff, RZ, 0xc0, !PT ;  /* 0x000000ffeaff7812 */ /* 0x000fe4000782c0ff */
[----:B------:R-:W-:Y:S02]  /*6850*/  ISETP.GE.AND P0, PT, R235, c[0x0][0x164], PT ;  /* 0x00005900eb007a0c */ /* 0x000fe40003f06270 */
[----:B------:R-:W-:-:S11]  /*6860*/  SEL R234, RZ, 0x1, P1 ;  /* 0x00000001ffea7807 */ /* 0x000fd60000800000 */
[----:B0----5:R-:W-:Y:S01]  /*6870*/  @P0 CALL.REL.NOINC `(.L_x_8295) ;  /* 0x0000001000000944 */ /* 0x021fe20003c00000 */
[----:B------:R-:W-:Y:S05]  /*6880*/  BRA `(.L_x_8474) ;  /* 0xffff9e9000007947 */ /* 0x000fea000383ffff */
.L_x_8295:
        /* <DEDUP_REMOVED lines=31> */
.L_x_8299:
[----:B------:R-:W-:Y:S01]  /*6a80*/  HFMA2.MMA R172, -RZ, RZ, 0, 9.5367431640625e-07 ;  /* 0x00000010ffac7435 */ /* 0x000fe200000001ff */
[----:B------:R-:W-:-:S02]  /*6a90*/  MOV R169, R203 ;  /* 0x000000cb00a97202 */ /* 0x000fc40000000f00 */
[----:B------:R-:W-:Y:S02]  /*6aa0*/  MOV R173, 0x1f ;  /* 0x0000001f00ad7802 */ /* 0x000fe40000000f00 */
[----:B------:R-:W-:Y:S02]  /*6ab0*/  MOV R174, 0xffffffff ;  /* 0xffffffff00ae7802 */ /* 0x000fe40000000f00 */
[----:B------:R-:W-:Y:S02]  /*6ac0*/  MOV R168, 0x6ae0 ;  /* 0x00006ae000a87802 */ /* 0x000fe40000000f00 */
[----:B-----5:R-:W-:Y:S05]  /*6ad0*/  CALL.REL.NOINC `($__internal_119_$__cuda_sm70_shflsync_down_p) ;  /* 0x0000045000007944 */ /* 0x020fea0003c00000 */
[----:B-1----:R-:W-:Y:S01]  /*6ae0*/  MOV R202, R172 ;  /* 0x000000ac00ca7202 */ /* 0x002fe20000000f00 */
[----:B------:R-:W-:Y:S05]  /*6af0*/  BRA `(.L_x_8475) ;  /* 0xffffb89000007947 */ /* 0x000fea000383ffff */
.L_x_8300:
[----:B------:R-:W-:Y:S01]  /*6b00*/  HFMA2.MMA R172, -RZ, RZ, 0, 9.5367431640625e-07 ;  /* 0x00000010ffac7435 */ /* 0x000fe200000001ff */
[----:B------:R-:W-:Y:S02]  /*6b10*/  MOV R169, R175 ;  /* 0x000000af00a97202 */ /* 0x000fe40000000f00 */
[----:B------:R-:W-:Y:S02]  /*6b20*/  MOV R173, 0x1f ;  /* 0x0000001f00ad7802 */ /* 0x000fe40000000f00 */
[----:B------:R-:W-:-:S02]  /*6b30*/  MOV R174, 0xffffffff ;  /* 0xffffffff00ae7802 */ /* 0x000fc40000000f00 */
[----:B------:R-:W-:Y:S02]  /*6b40*/  MOV R168, 0x6b60 ;  /* 0x00006b6000a87802 */ /* 0x000fe40000000f00 */
[----:B01---5:R-:W-:Y:S05]  /*6b50*/  CALL.REL.NOINC `($__internal_119_$__cuda_sm70_shflsync_down_p) ;  /* 0x000003d000007944 */ /* 0x023fea0003c00000 */
[----:B------:R-:W-:Y:S01]  /*6b60*/  FADD.FTZ R202, R202, R203 ;  /* 0x000000cbcaca7221 */ /* 0x000fe20000010000 */
[----:B------:R-:W-:Y:S01]  /*6b70*/  MOV R173, 0x1f ;  /* 0x0000001f00ad7802 */ /* 0x000fe20000000f00 */
[----:B-1----:R-:W-:Y:S01]  /*6b80*/  FADD.FTZ R175, R175, R172 ;  /* 0x000000acafaf7221 */ /* 0x002fe20000010000 */
[----:B------:R-:W-:Y:S01]  /*6b90*/  HFMA2.MMA R172, -RZ, RZ, 0, 4.76837158203125e-07 ;  /* 0x00000008ffac7435 */ /* 0x000fe200000001ff */
[----:B------:R-:W-:Y:S02]  /*6ba0*/  MOV R174, 0xffffffff ;  /* 0xffffffff00ae7802 */ /* 0x000fe40000000f00 */
[----:B------:R-:W-:Y:S02]  /*6bb0*/  MOV R169, R202 ;  /* 0x000000ca00a97202 */ /* 0x000fe40000000f00 */
[----:B------:R-:W-:Y:S02]  /*6bc0*/  MOV R168, 0x6be0 ;  /* 0x00006be000a87802 */ /* 0x000fe40000000f00 */
[----:B------:R-:W-:Y:S05]  /*6bd0*/  CALL.REL.NOINC `($__internal_119_$__cuda_sm70_shflsync_down_p) ;  /* 0x0000035000007944 */ /* 0x000fea0003c00000 */
[----:B-1----:R-:W-:Y:S01]  /*6be0*/  MOV R203, R172 ;  /* 0x000000ac00cb7202 */ /* 0x002fe20000000f00 */
[----:B------:R-:W-:Y:S01]  /*6bf0*/  HFMA2.MMA R172, -RZ, RZ, 0, 4.76837158203125e-07 ;  /* 0x00000008ffac7435 */ /* 0x000fe200000001ff */
[----:B------:R-:W-:-:S02]  /*6c00*/  MOV R169, R175 ;  /* 0x000000af00a97202 */ /* 0x000fc40000000f00 */
[----:B------:R-:W-:Y:S02]  /*6c10*/  MOV R173, 0x1f ;  /* 0x0000001f00ad7802 */ /* 0x000fe40000000f00 */
[----:B------:R-:W-:Y:S02]  /*6c20*/  MOV R174, 0xffffffff ;  /* 0xffffffff00ae7802 */ /* 0x000fe40000000f00 */
[----:B------:R-:W-:Y:S02]  /*6c30*/  MOV R168, 0x6c50 ;  /* 0x00006c5000a87802 */ /* 0x000fe40000000f00 */
[----:B------:R-:W-:Y:S05]  /*6c40*/  CALL.REL.NOINC `($__internal_119_$__cuda_sm70_shflsync_down_p) ;  /* 0x000002e000007944 */ /* 0x000fea0003c00000 */
[----:B------:R-:W-:Y:S01]  /*6c50*/  FADD.FTZ R202, R203, R202 ;  /* 0x000000cacbca7221 */ /* 0x000fe20000010000 */
[----:B------:R-:W-:Y:S01]  /*6c60*/  MOV R173, 0x1f ;  /* 0x0000001f00ad7802 */ /* 0x000fe20000000f00 */
[----:B-1----:R-:W-:Y:S01]  /*6c70*/  FADD.FTZ R175, R175, R172 ;  /* 0x000000acafaf7221 */ /* 0x002fe20000010000 */
[----:B------:R-:W-:Y:S01]  /*6c80*/  HFMA2.MMA R172, -RZ, RZ, 0, 2.384185791015625e-07 ;  /* 0x00000004ffac7435 */ /* 0x000fe200000001ff */
[----:B------:R-:W-:Y:S02]  /*6c90*/  MOV R174, 0xffffffff ;  /* 0xffffffff00ae7802 */ /* 0x000fe40000000f00 */
[----:B------:R-:W-:-:S02]  /*6ca0*/  MOV R169, R202 ;  /* 0x000000ca00a97202 */ /* 0x000fc40000000f00 */
[----:B------:R-:W-:Y:S02]  /*6cb0*/  MOV R168, 0x6cd0 ;  /* 0x00006cd000a87802 */ /* 0x000fe40000000f00 */
[----:B------:R-:W-:Y:S05]  /*6cc0*/  CALL.REL.NOINC `($__internal_119_$__cuda_sm70_shflsync_down_p) ;  /* 0x0000026000007944 */ /* 0x000fea0003c00000 */
[----:B-1----:R-:W-:Y:S01]  /*6cd0*/  MOV R203, R172 ;  /* 0x000000ac00cb7202 */ /* 0x002fe20000000f00 */
[----:B------:R-:W-:Y:S01]  /*6ce0*/  HFMA2.MMA R172, -RZ, RZ, 0, 2.384185791015625e-07 ;  /* 0x00000004ffac7435 */ /* 0x000fe200000001ff */
[----:B------:R-:W-:Y:S02]  /*6cf0*/  MOV R169, R175 ;  /* 0x000000af00a97202 */ /* 0x000fe40000000f00 */
[----:B------:R-:W-:Y:S02]  /*6d00*/  MOV R173, 0x1f ;  /* 0x0000001f00ad7802 */ /* 0x000fe40000000f00 */
[----:B------:R-:W-:Y:S02]  /*6d10*/  MOV R174, 0xffffffff ;  /* 0xffffffff00ae7802 */ /* 0x000fe40000000f00 */
[----:B------:R-:W-:Y:S02]  /*6d20*/  MOV R168, 0x6d40 ;  /* 0x00006d4000a87802 */ /* 0x000fe40000000f00 */
[----:B------:R-:W-:Y:S05]  /*6d30*/  CALL.REL.NOINC `($__internal_119_$__cuda_sm70_shflsync_down_p) ;  /* 0x000001f000007944 */ /* 0x000fea0003c00000 */
[----:B------:R-:W-:Y:S01]  /*6d40*/  FADD.FTZ R202, R203, R202 ;  /* 0x000000cacbca7221 */ /* 0x000fe20000010000 */
[----:B------:R-:W-:Y:S01]  /*6d50*/  MOV R173, 0x1f ;  /* 0x0000001f00ad7802 */ /* 0x000fe20000000f00 */
[----:B-1----:R-:W-:Y:S01]  /*6d60*/  FADD.FTZ R175, R175, R172 ;  /* 0x000000acafaf7221 */ /* 0x002fe20000010000 */
[----:B------:R-:W-:Y:S01]  /*6d70*/  HFMA2.MMA R172, -RZ, RZ, 0, 1.1920928955078125e-07 ;  /* 0x00000002ffac7435 */ /* 0x000fe200000001ff */
[----:B------:R-:W-:-:S02]  /*6d80*/  MOV R174, 0xffffffff ;  /* 0xffffffff00ae7802 */ /* 0x000fc40000000f00 */
[----:B------:R-:W-:Y:S02]  /*6d90*/  MOV R169, R202 ;  /* 0x000000ca00a97202 */ /* 0x000fe40000000f00 */
[----:B------:R-:W-:Y:S02]  /*6da0*/  MOV R168, 0x6dc0 ;  /* 0x00006dc000a87802 */ /* 0x000fe40000000f00 */
[----:B------:R-:W-:Y:S05]  /*6db0*/  CALL.REL.NOINC `($__internal_119_$__cuda_sm70_shflsync_down_p) ;  /* 0x0000017000007944 */ /* 0x000fea0003c00000 */
[----:B-1----:R-:W-:Y:S01]  /*6dc0*/  MOV R203, R172 ;  /* 0x000000ac00cb7202 */ /* 0x002fe20000000f00 */
[----:B------:R-:W-:Y:S01]  /*6dd0*/  HFMA2.MMA R172, -RZ, RZ, 0, 1.1920928955078125e-07 ;  /* 0x00000002ffac7435 */ /* 0x000fe200000001ff */
[----:B------:R-:W-:Y:S02]  /*6de0*/  MOV R169, R175 ;  /* 0x000000af00a97202 */ /* 0x000fe40000000f00 */
[----:B------:R-:W-:Y:S02]  /*6df0*/  MOV R173, 0x1f ;  /* 0x0000001f00ad7802 */ /* 0x000fe40000000f00 */
[----:B------:R-:W-:Y:S02]  /*6e00*/  MOV R174, 0xffffffff ;  /* 0xffffffff00ae7802 */ /* 0x000fe40000000f00 */
[----:B------:R-:W-:-:S02]  /*6e10*/  MOV R168, 0x6e30 ;  /* 0x00006e3000a87802 */ /* 0x000fc40000000f00 */
[----:B------:R-:W-:Y:S05]  /*6e20*/  CALL.REL.NOINC `($__internal_119_$__cuda_sm70_shflsync_down_p) ;  /* 0x0000010000007944 */ /* 0x000fea0003c00000 */
[----:B------:R-:W-:Y:S01]  /*6e30*/  FADD.FTZ R202, R203, R202 ;  /* 0x000000cacbca7221 */ /* 0x000fe20000010000 */
[----:B------:R-:W-:Y:S01]  /*6e40*/  MOV R173, 0x1f ;  /* 0x0000001f00ad7802 */ /* 0x000fe20000000f00 */
[----:B-1----:R-:W-:Y:S01]  /*6e50*/  FADD.FTZ R175, R175, R172 ;  /* 0x000000acafaf7221 */ /* 0x002fe20000010000 */
[----:B------:R-:W-:Y:S01]  /*6e60*/  HFMA2.MMA R172, -RZ, RZ, 0, 5.9604644775390625e-08 ;  /* 0x00000001ffac7435 */ /* 0x000fe200000001ff */
[----:B------:R-:W-:-:S02]  /*6e70*/  MOV R174, 0xffffffff ;  /* 0xffffffff00ae7802 */ /* 0x000fc40000000f00 */
[----:B------:R-:W-:Y:S02]  /*6e80*/  MOV R169, R202 ;  /* 0x000000ca00a97202 */ /* 0x000fe40000000f00 */
[----:B------:R-:W-:Y:S02]  /*6e90*/  MOV R168, 0x6eb0 ;  /* 0x00006eb000a87802 */ /* 0x000fe40000000f00 */
[----:B------:R-:W-:Y:S05]  /*6ea0*/  CALL.REL.NOINC `($__internal_119_$__cuda_sm70_shflsync_down_p) ;  /* 0x0000008000007944 */ /* 0x000fea0003c00000 */
[----:B-1----:R-:W-:Y:S01]  /*6eb0*/  MOV R203, R172 ;  /* 0x000000ac00cb7202 */ /* 0x002fe20000000f00 */
[----:B------:R-:W-:Y:S01]  /*6ec0*/  HFMA2.MMA R172, -RZ, RZ, 0, 5.9604644775390625e-08 ;  /* 0x00000001ffac7435 */ /* 0x000fe200000001ff */
[----:B------:R-:W-:Y:S02]  /*6ed0*/  MOV R169, R175 ;  /* 0x000000af00a97202 */ /* 0x000fe40000000f00 */
[----:B------:R-:W-:Y:S02]  /*6ee0*/  MOV R173, 0x1f ;  /* 0x0000001f00ad7802 */ /* 0x000fe40000000f00 */
[----:B------:R-:W-:Y:S02]  /*6ef0*/  MOV R174, 0xffffffff ;  /* 0xffffffff00ae7802 */ /* 0x000fe40000000f00 */
[----:B------:R-:W-:-:S02]  /*6f00*/  MOV R168, 0x6f20 ;  /* 0x00006f2000a87802 */ /* 0x000fc40000000f00 */
[----:B------:R-:W-:Y:S05]  /*6f10*/  CALL.REL.NOINC `($__internal_119_$__cuda_sm70_shflsync_down_p) ;  /* 0x0000001000007944 */ /* 0x000fea0003c00000 */
[----:B-1----:R-:W-:Y:S05]  /*6f20*/  BRA `(.L_x_8476) ;  /* 0xffffb58000007947 */ /* 0x002fea000383ffff */
        .weak           $__internal_119_$__cuda_sm70_shflsync_down_p
        .type           $__internal_119_$__cuda_sm70_shflsync_down_p,@function
        .size           $__internal_119_$__cuda_sm70_shflsync_down_p,(.L_x_12995 - $__internal_119_$__cuda_sm70_shflsync_down_p)
$__internal_119_$__cuda_sm70_shflsync_down_p:
[----:B------:R-:W-:Y:S04]  /*6f30*/  WARPSYNC R174 ;  /* 0x000000ae00007348 */ /* 0x000fe80003800000 */
[----:B------:R0:W1:Y:S02]  /*6f40*/  SHFL.DOWN PT, R172, R169, R172, R173 ;  /* 0x080000aca9ac7389 */ /* 0x00006400000e00ad */
[----:B0-----:R-:W-:-:S06]  /*6f50*/  HFMA2.MMA R169, -RZ, RZ, 0, 0 ;  /* 0x00000000ffa97435 */ /* 0x001fcc00000001ff */
[----:B------:R-:W-:Y:S05]  /*6f60*/  RET.REL.NODEC R168 `(_ZN10layer_norm13ln_bwd_kernelINS_13Kernel_traitsIf6__halfS2_S2_fjLj7168ELj1ELj1ELj8ELj8ENS_18Kernel_traits_baseILj7168EfS2_S2_S2_fjLj256EEEEELb1ELb1ELb1ELb1EEEvNS_9BwdParamsE) ;  /* 0xffff9090a8007950 */ /* 0x000fea0003c3ffff */
.L_x_8477:
        /* <DEDUP_REMOVED lines=9> */
.L_x_12995:


//--------------------- .text._ZN10layer_norm13ln_bwd_kernelINS_13Kernel_traitsI6__halfS2_fS2_fjLj7168ELj1ELj1ELj8ELj8ENS_18Kernel_traits_baseILj7168ES2_S2_fS2_fjLj256EEEEELb0ELb0ELb0ELb0EEEvNS_9BwdParamsE --------------------------
	.section	.text._ZN10layer_norm13ln_bwd_kernelINS_13Kernel_traitsI6__halfS2_fS2_fjLj7168ELj1ELj1ELj8ELj8ENS_18Kernel_traits_baseILj7168ES2_S2_fS2_fjLj256EEEEELb0ELb0ELb0ELb0EEEvNS_9BwdParamsE,"ax",@progbits
	.sectioninfo	@"SHI_REGISTERS=204"
	.align	128
        .global         _ZN10layer_norm13ln_bwd_kernelINS_13Kernel_traitsI6__halfS2_fS2_fjLj7168ELj1ELj1ELj8ELj8ENS_18Kernel_traits_baseILj7168ES2_S2_fS2_fjLj256EEEEELb0ELb0ELb0ELb0EEEvNS_9BwdParamsE
        .type           _ZN10layer_norm13ln_bwd_kernelINS_13Kernel_traitsI6__halfS2_fS2_fjLj7168ELj1ELj1ELj8ELj8ENS_18Kernel_traits_baseILj7168ES2_S2_fS2_fjLj256EEEEELb0ELb0ELb0ELb0EEEvNS_9BwdParamsE,@function
        .size           _ZN10layer_norm13ln_bwd_kernelINS_13Kernel_traitsI6__halfS2_fS2_fjLj7168ELj1ELj1ELj8ELj8ENS_18Kernel_traits_baseILj7168ES2_S2_fS2_fjLj256EEEEELb0ELb0ELb0ELb0EEEvNS_9BwdParamsE,(.L_x_12996 - _ZN10layer_norm13ln_bwd_kernelINS_13Kernel_traitsI6__halfS2_fS2_fjLj7168ELj1ELj1ELj8ELj8ENS_18Kernel_traits_baseILj7168ES2_S2_fS2_fjLj256EEEEELb0ELb0ELb0ELb0EEEvNS_9BwdParamsE)
        .other          _ZN10layer_norm13ln_bwd_kernelINS_13Kernel_traitsI6__halfS2_fS2_fjLj7168ELj1ELj1ELj8ELj8ENS_18Kernel_traits_baseILj7168ES2_S2_fS2_fjLj256EEEEELb0ELb0ELb0ELb0EEEvNS_9BwdParamsE,@"STO_CUDA_ENTRY STV_DEFAULT"
_ZN10layer_norm13ln_bwd_kernelINS_13Kernel_traitsI6__halfS2_fS2_fjLj7168ELj1ELj1ELj8ELj8ENS_18Kernel_traits_baseILj7168ES2_S2_fS2_fjLj256EEEEELb0ELb0ELb0ELb0EEEvNS_9BwdParamsE:
.text._ZN10layer_norm13ln_bwd_kernelINS_13Kernel_traitsI6__halfS2_fS2_fjLj7168ELj1ELj1ELj8ELj8ENS_18Kernel_traits_baseILj7168ES2_S2_fS2_fjLj256EEEEELb0ELb0ELb0ELb0EEEvNS_9BwdParamsE:
        /* <DEDUP_REMOVED lines=78> */
[----:B------:R-:W-:Y:S01]  /*04e0*/  HFMA2.MMA R37, -RZ, RZ, 0, 5.9604644775390625e-08 ;  /* 0x00000001ff257435 */ /* 0x000fe200000001ff */
[----:B-----5:R-:W-:Y:S01]  /*04f0*/  MOV R33, R4 ;  /* 0x0000000400217202 */ /* 0x020fe20000000f00 */
[----:B------:R-:W-:Y:S01]  /*0500*/  HFMA2.MMA R97, -RZ, RZ, 0, 0 ;  /* 0x00000000ff617435 */ /* 0x000fe200000001ff */
[----:B------:R-:W-:-:S02]  /*0510*/  SHF.R.U64 R32, R4, 0x10, R5 ;  /* 0x0000001004207819 */ /* 0x000fc40000001205 */
        /* <DEDUP_REMOVED lines=28> */
[----:B------:R-:W-:-:S02]  /*06e0*/  MOV R17, R12 ;  /* 0x0000000c00117202 */ /* 0x000fc40000000f00 */
[--C-:B------:R-:W-:Y:S02]  /*06f0*/  SHF.R.U64 R16, R12, 0x10, R13.reuse ;  /* 0x000000100c107819 */ /* 0x100fe4000000120d */
[----:B------:R-:W-:Y:S01]  /*0700*/  MOV R3, R13 ;  /* 0x0000000d00037202 */ /* 0x000fe20000000f00 */
[----:B------:R-:W-:Y:S01]  /*0710*/  HADD2.F32 R17, -RZ, R17.H0_H0 ;  /* 0x20000011ff117230 */ /* 0x000fe20000004100 */
[----:B------:R-:W-:Y:S01]  /*0720*/  SHF.R.U32.HI R4, RZ, 0x10, R13 ;  /* 0x00000010ff047819 */ /* 0x000fe2000001160d */
[----:B------:R-:W-:Y:S01]  /*0730*/  HADD2.F32 R16, -RZ, R16.H0_H0 ;  /* 0x20000010ff107230 */ /* 0x000fe20000004100 */
[----:B------:R-:W-:Y:S02]  /*0740*/  MOV R13, R14 ;  /* 0x0000000e000d7202 */ /* 0x000fe40000000f00 */
        /* <DEDUP_REMOVED lines=19> */
[----:B0-----:R-:W-:Y:S02]  /*0880*/  HADD2.F32 R6, -RZ, R6.H0_H0 ;  /* 0x20000006ff067230 */ /* 0x001fe40000004100 */
.L_x_8509:
[----:B------:R-:W-:Y:S02]  /*0890*/  ISETP.NE.U32.AND P5, PT, RZ, c[0x0][0x1c0], PT ;  /* 0x00007000ff007a0c */ /* 0x000fe40003fa5070 */
[----:B------:R-:W-:Y:S02]  /*08a0*/  SHF.R.S32.HI R2, RZ, 0x1f, R35 ;  /* 0x0000001fff027819 */ /* 0x000fe40000011423 */
[----:B------:R-:W-:-:S02]  /*08b0*/  ISETP.NE.AND.EX P5, PT, RZ, c[0x0][0x1c4], PT, P5 ;  /* 0x00007100ff007a0c */ /* 0x000fc40003fa5350 */
        /* <DEDUP_REMOVED lines=22> */
[----:B------:R-:W-:Y:S01]  /*0a20*/  MOV R140, R2 ;  /* 0x00000002008c7202 */ /* 0x000fe20000000f00 */
[----:B--2---:R-:W-:Y:S01]  /*0a30*/  @P5 HADD2.F32 R4, -RZ, R132.H0_H0 ;  /* 0x20000084ff045230 */ /* 0x004fe20000004100 */
        /* <DEDUP_REMOVED lines=16> */
[C---:B---3--:R-:W-:Y:S02]  /*0b40*/  FADD.FTZ R138, -R135.reuse, R128 ;  /* 0x00000080878a7221 */ /* 0x048fe40000010100 */
[----:B------:R-:W-:Y:S01]  /*0b50*/  HADD2.F32 R144, -RZ, R37.H0_H0 ;  /* 0x20000025ff907230 */ /* 0x000fe20000004100 */
[----:B------:R-:W-:-:S02]  /*0b60*/  FADD.FTZ R140, -R135, R129 ;  /* 0x00000081878c7221 */ /* 0x000fc40000010100 */
[C---:B------:R-:W-:Y:S01]  /*0b70*/  FMUL.FTZ R37, R3.reuse, R138 ;  /* 0x0000008a03257220 */ /* 0x040fe20000410000 */
[----:B------:R-:W-:Y:S02]  /*0b80*/  MOV R134, R39 ;  /* 0x0000002700867202 */ /* 0x000fe40000000f00 */
[----:B------:R-:W-:Y:S01]  /*0b90*/  SHF.R.U32.HI R137, RZ, 0x10, R39 ;  /* 0x00000010ff897819 */ /* 0x000fe20000011627 */
[----:B------:R-:W-:Y:S01]  /*0ba0*/  HADD2.F32 R39, -RZ, R141.H0_H0 ;  /* 0x2000008dff277230 */ /* 0x000fe20000004100 */
[----:B------:R-:W-:Y:S02]  /*0bb0*/  FMUL.FTZ R38, R3, R140 ;  /* 0x0000008c03267220 */ /* 0x000fe40000410000 */
[----:B------:R-:W-:Y:S02]  /*0bc0*/  FADD.FTZ R68, R68, R144 ;  /* 0x0000009044447221 */ /* 0x000fe40000010000 */
[-C--:B------:R-:W-:Y:S02]  /*0bd0*/  FFMA.FTZ R96, R37, R144.reuse, R96 ;  /* 0x0000009025607223 */ /* 0x080fe40000010060 */
[----:B------:R-:W-:Y:S01]  /*0be0*/  FMUL.FTZ R144, R33, R144 ;  /* 0x0000009021907220 */ /* 0x000fe20000410000 */
[----:B------:R-:W-:Y:S01]  /*0bf0*/  HADD2.F32 R134, -RZ, R134.H0_H0 ;  /* 0x20000086ff867230 */ /* 0x000fe20000004100 */
[----:B------:R-:W-:-:S02]  /*0c00*/  FADD.FTZ R69, R69, R39 ;  /* 0x0000002745457221 */ /* 0x000fc40000010000 */
[-C--:B------:R-:W-:Y:S02]  /*0c10*/  FFMA.FTZ R97, R38, R39.reuse, R97 ;  /* 0x0000002726617223 */ /* 0x080fe40000010061 */
[----:B------:R-:W-:Y:S02]  /*0c20*/  FADD.FTZ R130, -R135, R130 ;  /* 0x0000008287827221 */ /* 0x000fe40000010100 */
[----:B------:R-:W-:Y:S02]  /*0c30*/  FMUL.FTZ R39, R32, R39 ;  /* 0x0000002720277220 */ /* 0x000fe40000410000 */
[----:B------:R-:W-:Y:S02]  /*0c40*/  FADD.FTZ R128, RZ, R144 ;  /* 0x00000090ff807221 */ /* 0x000fe40000010000 */
[----:B------:R-:W-:Y:S01]  /*0c50*/  FFMA.FTZ R129, R37, R144, RZ ;  /* 0x0000009025817223 */ /* 0x000fe200000100ff */
[----:B0-----:R-:W-:Y:S01]  /*0c60*/  HADD2.F32 R132, -RZ, R137.H0_H0 ;  /* 0x20000089ff847230 */ /* 0x001fe20000004100 */
        /* <DEDUP_REMOVED lines=8> */
[C---:B------:R-:W-:Y:S01]  /*0cf0*/  FFMA.FTZ R129, R145.reuse, R146, R129 ;  /* 0x0000009291817223 */ /* 0x040fe20000010081 */
[----:B------:R-:W-:Y:S01]  /*0d00*/  IADD3 R140, R2, 0x100, RZ ;  /* 0x00000100028c7810 */ /* 0x000fe20007ffe0ff */
[----:B------:R-:W-:Y:S02]  /*0d10*/  FADD.FTZ R70, R70, R134 ;  /* 0x0000008646467221 */ /* 0x000fe40000010000 */
[----:B------:R-:W-:Y:S02]  /*0d20*/  FFMA.FTZ R98, R145, R134, R98 ;  /* 0x0000008691627223 */ /* 0x000fe40000010062 */
[----:B------:R-:W-:Y:S02]  /*0d30*/  FADD.FTZ R71, R71, R132 ;  /* 0x0000008447477221 */ /* 0x000fe40000010000 */
[----:B------:R-:W-:-:S02]  /*0d40*/  FFMA.FTZ R99, R148, R132, R99 ;  /* 0x0000008494637223 */ /* 0x000fc40000010063 */
[----:B------:R-:W-:Y:S02]  /*0d50*/  FADD.FTZ R137, R128, R147 ;  /* 0x0000009380897221 */ /* 0x000fe40000010000 */
[----:B------:R-:W-:Y:S02]  /*0d60*/  FFMA.FTZ R138, R148, R147, R129 ;  /* 0x00000093948a7223 */ /* 0x000fe40000010081 */
.L_x_8480:
[----:B0-----:R-:W-:Y:S05]  /*0d70*/  BSYNC B0 ;  /* 0x0000000000007941 */ /* 0x001fea0003800000 */
.L_x_8479:
        /* <DEDUP_REMOVED lines=19> */
[----:B------:R-:W-:Y:S02]  /*0eb0*/  FADD.FTZ R152, -R156, R129 ;  /* 0x000000819c987221 */ /* 0x000fe40000010100 */
[----:B------:R-:W-:Y:S01]  /*0ec0*/  HADD2.F32 R141, -RZ, R141.H0_H0 ;  /* 0x2000008dff8d7230 */ /* 0x000fe20000004100 */
[----:B------:R-:W-:Y:S01]  /*0ed0*/  MOV R142, R133 ;  /* 0x00000085008e7202 */ /* 0x000fe20000000f00 */
[----:B------:R-:W-:Y:S01]  /*0ee0*/  HADD2.F32 R151, -RZ, R151.H0_H0 ;  /* 0x20000097ff977230 */ /* 0x000fe20000004100 */
[C---:B------:R-:W-:Y:S02]  /*0ef0*/  FMUL.FTZ R149, R3.reuse, R150 ;  /* 0x0000009603957220 */ /* 0x040fe40000410000 */
        /* <DEDUP_REMOVED lines=28> */
.L_x_8482:
[----:B0-----:R-:W-:Y:S05]  /*10c0*/  BSYNC B0 ;  /* 0x0000000000007941 */ /* 0x001fea0003800000 */
.L_x_8481:
        /* <DEDUP_REMOVED lines=52> */
.L_x_8484:
[----:B0-----:R-:W-:Y:S05]  /*1410*/  BSYNC B0 ;  /* 0x0000000000007941 */ /* 0x001fea0003800000 */
.L_x_8483:
        /* <DEDUP_REMOVED lines=52> */
.L_x_8486:
[----:B0-----:R-:W-:Y:S05]  /*1760*/  BSYNC B0 ;  /* 0x0000000000007941 */ /* 0x001fea0003800000 */
.L_x_8485:
        /* <DEDUP_REMOVED lines=52> */
.L_x_8488:
[----:B0-----:R-:W-:Y:S05]  /*1ab0*/  BSYNC B0 ;  /* 0x0000000000007941 */ /* 0x001fea0003800000 */
.L_x_8487:
        /* <DEDUP_REMOVED lines=52> */
.L_x_8490:
[----:B0-----:R-:W-:Y:S05]  /*1e00*/  BSYNC B0 ;  /* 0x0000000000007941 */ /* 0x001fea0003800000 */
.L_x_8489:
        /* <DEDUP_REMOVED lines=17> */
[----:B------:R-:W-:-:S03]  /*1f20*/  SHF.R.U64 R193, R132, 0x10, R133 ;  /* 0x0000001084c17819 */ /* 0x000fc60000001285 */
[----:B------:R-:W-:Y:S01]  /*1f30*/  HADD2.F32 R139, -RZ, R139.H0_H0 ;  /* 0x2000008bff8b7230 */ /* 0x000fe20000004100 */
[----:B------:R-:W-:Y:S01]  /*1f40*/  MOV R140, R133 ;  /* 0x00000085008c7202 */ /* 0x000fe20000000f00 */
[C---:B---3--:R-:W-:Y:S02]  /*1f50*/  FADD.FTZ R192, -R198.reuse, R129 ;  /* 0x00000081c6c07221 */ /* 0x048fe40000010100 */
[----:B------:R-:W-:Y:S01]  /*1f60*/  FADD.FTZ R142, -R198, R128 ;  /* 0x00000080c68e7221 */ /* 0x000fe20000010100 */
[----:B------:R-:W-:Y:S01]  /*1f70*/  HADD2.F32 R193, -RZ, R193.H0_H0 ;  /* 0x200000c1ffc17230 */ /* 0x000fe20000004100 */
[C---:B------:R-:W-:Y:S02]  /*1f80*/  FMUL.FTZ R192, R3.reuse, R192 ;  /* 0x000000c003c07220 */ /* 0x040fe40000410000 */
[----:B------:R-:W-:Y:S02]  /*1f90*/  FMUL.FTZ R191, R3, R142 ;  /* 0x0000008e03bf7220 */ /* 0x000fe40000410000 */
[----:B------:R-:W-:Y:S01]  /*1fa0*/  FMUL.FTZ R194, R9, R139 ;  /* 0x0000008b09c27220 */ /* 0x000fe20000410000 */
[----:B------:R-:W-:Y:S01]  /*1fb0*/  SHF.R.U32.HI R141, RZ, 0x10, R133 ;  /* 0x00000010ff8d7819 */ /* 0x000fe20000011685 */
[----:B------:R-:W-:Y:S01]  /*1fc0*/  HADD2.F32 R140, -RZ, R140.H0_H0 ;  /* 0x2000008cff8c7230 */ /* 0x000fe20000004100 */
[----:B------:R-:W-:-:S02]  /*1fd0*/  FADD.FTZ R45, R45, R193 ;  /* 0x000000c12d2d7221 */ /* 0x000fc40000010000 */
[-C--:B------:R-:W-:Y:S02]  /*1fe0*/  FFMA.FTZ R73, R192, R193.reuse, R73 ;  /* 0x000000c1c0497223 */ /* 0x080fe40000010049 */
[----:B------:R-:W-:Y:S02]  /*1ff0*/  FADD.FTZ R130, -R198, R130 ;  /* 0x00000082c6827221 */ /* 0x000fe40000010100 */
[----:B------:R-:W-:Y:S02]  /*2000*/  FMUL.FTZ R193, R8, R193 ;  /* 0x000000c108c17220 */ /* 0x000fe40000410000 */
[----:B------:R-:W-:Y:S02]  /*2010*/  FADD.FTZ R128, R137, R194 ;  /* 0x000000c289807221 */ /* 0x000fe40000010000 */
[----:B------:R-:W-:Y:S02]  /*2020*/  FFMA.FTZ R138, R191, R194, R138 ;  /* 0x000000c2bf8a7223 */ /* 0x000fe4000001008a */
        /* <DEDUP_REMOVED lines=18> */
.L_x_8492:
[----:B0-----:R-:W-:Y:S05]  /*2150*/  BSYNC B0 ;  /* 0x0000000000007941 */ /* 0x001fea0003800000 */
.L_x_8491:
[----:B------:R-:W-:Y:S01]  /*2160*/  LOP3.LUT P5, RZ, R36, 0x1f, RZ, 0xc0, !PT ;  /* 0x0000001f24ff7812 */ /* 0x000fe200078ac0ff */
[----:B------:R-:W-:Y:S10]  /*2170*/  BRA.DIV ~URZ, `(.L_x_8493) ;  /* 0x00001ba27f007947 */ /* 0x000ff4000b800000 */
[----:B------:R0:W1:Y:S02]  /*2180*/  SHFL.DOWN PT, R130, R137, 0x10, 0x1f ;  /* 0x0a001f0089827f89 */ /* 0x00006400000e0000 */
.L_x_8510:
        /* <DEDUP_REMOVED lines=18> */
.L_x_8511:
        /* <DEDUP_REMOVED lines=56> */
[----:B------:R-:W-:Y:S01]  /*2630*/  F2F.F16.F32 R141, R134 ;  /* 0x00000086008d7304 */ /* 0x000fe20000200800 */
[C---:B------:R-:W-:Y:S01]  /*2640*/  SEL R127, R136.reuse, R127, P5 ;  /* 0x0000007f887f7207 */ /* 0x040fe20002800000 */
[----:B------:R-:W-:Y:S01]  /*2650*/  FMUL.FTZ R136, R136, R4 ;  /* 0x0000000488887220 */ /* 0x000fe20000410000 */
[C---:B------:R-:W-:Y:S01]  /*2660*/  SEL R126, R137.reuse, R126, P5 ;  /* 0x0000007e897e7207 */ /* 0x040fe20002800000 */
[----:B------:R-:W-:Y:S01]  /*2670*/  FMUL.FTZ R137, R137, R4 ;  /* 0x0000000489897220 */ /* 0x000fe20000410000 */
[----:B------:R-:W-:Y:S02]  /*2680*/  SEL R125, R128, R125, P5 ;  /* 0x0000007d807d7207 */ /* 0x000fe40002800000 */
[----:B------:R-:W-:Y:S01]  /*2690*/  SEL R124, R129, R124, P5 ;  /* 0x0000007c817c7207 */ /* 0x000fe20002800000 */
[----:B------:R-:W0:Y:S02]  /*26a0*/  F2F.F16.F32 R128, R135 ;  /* 0x0000008700807304 */ /* 0x000e240000200800 */
[----:B------:R-:W-:-:S05]  /*26b0*/  @P5 MOV R131, 0x10 ;  /* 0x0000001000835802 */ /* 0x000fca0000000f00 */
[----:B------:R-:W-:Y:S01]  /*26c0*/  @P5 IMAD.WIDE.U32 R130, R2, R131, c[0x0][0x258] ;  /* 0x0000960002825625 */ /* 0x000fe200078e0083 */
[----:B------:R-:W1:Y:S04]  /*26d0*/  F2F.F16.F32 R136, R136 ;  /* 0x0000008800887304 */ /* 0x000e680000200800 */
[----:B------:R2:W-:Y:S04]  /*26e0*/  @P5 STG.E.128 [R130.64], R124 ;  /* 0x0000007c82005986 */ /* 0x0005e8000c101d04 */
[----:B------:R-:W3:Y:S01]  /*26f0*/  F2F.F16.F32 R137, R137 ;  /* 0x0000008900897304 */ /* 0x000ee20000200800 */
        /* <DEDUP_REMOVED lines=8> */
.L_x_8496:
[----:B------:R-:W-:Y:S05]  /*2780*/  BSYNC B0 ;  /* 0x0000000000007941 */ /* 0x000fea0003800000 */
.L_x_8495:
        /* <DEDUP_REMOVED lines=40> */
[----:B0-----:R-:W-:Y:S01]  /*2a10*/  IMAD.WIDE.U32 R130, R130, 0x10000, RZ ;  /* 0x0001000082827825 */ /* 0x001fe200078e00ff */
[----:B-1----:R-:W-:-:S04]  /*2a20*/  SHF.L.U32 R139, R136, 0x10, RZ ;  /* 0x00000010888b7819 */ /* 0x002fc800000006ff */
[----:B--2---:R-:W-:Y:S02]  /*2a30*/  LOP3.LUT R128, R130, R141, RZ, 0xfc, !PT ;  /* 0x0000008d82807212 */ /* 0x004fe400078efcff */
[----:B---3--:R-:W-:Y:S01]  /*2a40*/  LOP3.LUT R129, R131, R139, R137, 0xfe, !PT ;  /* 0x0000008b83817212 */ /* 0x008fe200078efe89 */
[C---:B------:R-:W-:Y:S01]  /*2a50*/  IMAD.WIDE.U32 R130, R2.reuse, R143, c[0x0][0x248] ;  /* 0x0000920002827625 */ /* 0x040fe200078e008f */
[----:B------:R-:W-:-:S04]  /*2a60*/  IADD3 R2, R2, 0x100, RZ ;  /* 0x0000010002027810 */ /* 0x000fc80007ffe0ff */
[----:B------:R0:W-:Y:S03]  /*2a70*/  STG.E.64 [R130.64], R128 ;  /* 0x0000008082007986 */ /* 0x0001e6000c101b04 */
.L_x_8498:
[----:B------:R-:W-:Y:S05]  /*2a80*/  BSYNC B0 ;  /* 0x0000000000007941 */ /* 0x000fea0003800000 */
.L_x_8497:
        /* <DEDUP_REMOVED lines=47> */
.L_x_8500:
[----:B------:R-:W-:Y:S05]  /*2d80*/  BSYNC B0 ;  /* 0x0000000000007941 */ /* 0x000fea0003800000 */
.L_x_8499:
        /* <DEDUP_REMOVED lines=47> */
.L_x_8502:
[----:B------:R-:W-:Y:S05]  /*3080*/  BSYNC B0 ;  /* 0x0000000000007941 */ /* 0x000fea0003800000 */
.L_x_8501:
        /* <DEDUP_REMOVED lines=47> */
.L_x_8504:
[----:B------:R-:W-:Y:S05]  /*3380*/  BSYNC B0 ;  /* 0x0000000000007941 */ /* 0x000fea0003800000 */
.L_x_8503:
        /* <DEDUP_REMOVED lines=47> */
.L_x_8506:
[----:B------:R-:W-:Y:S05]  /*3680*/  BSYNC B0 ;  /* 0x0000000000007941 */ /* 0x000fea0003800000 */
.L_x_8505:
        /* <DEDUP_REMOVED lines=27> */
[----:B------:R-:W0:Y:S01]  /*3840*/  F2F.F16.F32 R3, R3 ;  /* 0x0000000300037304 */ /* 0x000e220000200800 */
[C---:B------:R-:W-:Y:S01]  /*3850*/  SEL R127, R134.reuse, R127, P5 ;  /* 0x0000007f867f7207 */ /* 0x040fe20002800000 */
[----:B------:R-:W-:Y:S01]  /*3860*/  FMUL.FTZ R134, R134, R4 ;  /* 0x0000000486867220 */ /* 0x000fe20000410000 */
[C---:B------:R-:W-:Y:S01]  /*3870*/  SEL R126, R133.reuse, R126, P5 ;  /* 0x0000007e857e7207 */ /* 0x040fe20002800000 */
[----:B------:R-:W-:Y:S01]  /*3880*/  FMUL.FTZ R133, R133, R4 ;  /* 0x0000000485857220 */ /* 0x000fe20000410000 */
[C---:B------:R-:W-:Y:S01]  /*3890*/  SEL R124, R131.reuse, R124, P5 ;  /* 0x0000007c837c7207 */ /* 0x040fe20002800000 */
[----:B------:R-:W-:Y:S01]  /*38a0*/  FMUL.FTZ R4, R131, R4 ;  /* 0x0000000483047220 */ /* 0x000fe20000410000 */
[----:B------:R-:W-:Y:S01]  /*38b0*/  SEL R125, R130, R125, P5 ;  /* 0x0000007d827d7207 */ /* 0x000fe20002800000 */
[----:B------:R-:W1:Y:S02]  /*38c0*/  F2F.F16.F32 R134, R134 ;  /* 0x0000008600867304 */ /* 0x000e640000200800 */
[----:B------:R-:W-:-:S05]  /*38d0*/  @P5 MOV R129, 0x10 ;  /* 0x0000001000815802 */ /* 0x000fca0000000f00 */
[C---:B------:R-:W-:Y:S01]  /*38e0*/  @P5 IMAD.WIDE.U32 R128, R2.reuse, R129, c[0x0][0x258] ;  /* 0x0000960002805625 */ /* 0x040fe200078e0081 */
[----:B------:R-:W2:Y:S03]  /*38f0*/  F2F.F16.F32 R133, R133 ;  /* 0x0000008500857304 */ /* 0x000ea60000200800 */
[----:B0-----:R-:W-:Y:S01]  /*3900*/  IMAD.WIDE.U32 R130, R3, 0x10000, RZ ;  /* 0x0001000003827825 */ /* 0x001fe200078e00ff */
[----:B------:R2:W-:Y:S03]  /*3910*/  @P5 STG.E.128 [R128.64], R124 ;  /* 0x0000007c80005986 */ /* 0x0005e6000c101d04 */
[----:B------:R-:W-:Y:S01]  /*3920*/  IMAD.WIDE.U32 R2, R2, R139, c[0x0][0x248] ;  /* 0x0000920002027625 */ /* 0x000fe200078e008b */
[----:B------:R-:W0:Y:S01]  /*3930*/  F2F.F16.F32 R137, R4 ;  /* 0x0000000400897304 */ /* 0x000e220000200800 */
[----:B-1----:R-:W-:-:S04]  /*3940*/  SHF.L.U32 R135, R134, 0x10, RZ ;  /* 0x0000001086877819 */ /* 0x002fc800000006ff */
[----:B--2---:R-:W-:Y:S02]  /*3950*/  LOP3.LUT R129, R131, R135, R133, 0xfe, !PT ;  /* 0x0000008783817212 */ /* 0x004fe400078efe85 */
[----:B0-----:R-:W-:-:S05]  /*3960*/  LOP3.LUT R128, R130, R137, RZ, 0xfc, !PT ;  /* 0x0000008982807212 */ /* 0x001fca00078efcff */
[----:B------:R0:W-:Y:S02]  /*3970*/  STG.E.64 [R2.64], R128 ;  /* 0x0000008002007986 */ /* 0x0001e4000c101b04 */
.L_x_8508:
[----:B------:R-:W-:Y:S05]  /*3980*/  BSYNC B0 ;  /* 0x0000000000007941 */ /* 0x000fea0003800000 */
.L_x_8507:
[----:B------:R-:W-:Y:S02]  /*3990*/  LOP3.LUT P5, RZ, R5, 0xff, RZ, 0xc0, !PT ;  /* 0x000000ff05ff7812 */ /* 0x000fe400078ac0ff */
[----:B------:R-:W-:Y:S02]  /*39a0*/  IADD3 R35, R35, c[0x0][0x160], RZ ;  /* 0x0000580023237a10 */ /* 0x000fe40007ffe0ff */
[----:B------:R-:W-:Y:S02]  /*39b0*/  SEL R5, RZ, 0x1, P5 ;  /* 0x00000001ff057807 */ /* 0x000fe40002800000 */
[----:B------:R-:W-:-:S13]  /*39c0*/  ISETP.GE.AND P5, PT, R35, c[0x0][0x164], PT ;  /* 0x0000590023007a0c */ /* 0x000fda0003fa6270 */
[----:B0-----:R-:W-:Y:S01]  /*39d0*/  @P5 CALL.REL.NOINC `(.L_x_8478) ;  /* 0x0000001000005944 */ /* 0x001fe20003c00000 */
[----:B------:R-:W-:Y:S05]  /*39e0*/  BRA `(.L_x_8509) ;  /* 0xffffcea000007947 */ /* 0x000fea000383ffff */
.L_x_8478:
        /* <DEDUP_REMOVED lines=51> */
.L_x_8493:
[----:B------:R-:W-:Y:S01]  /*3d20*/  HFMA2.MMA R140, -RZ, RZ, 0, 9.5367431640625e-07 ;  /* 0x00000010ff8c7435 */ /* 0x000fe200000001ff */
[----:B------:R-:W-:Y:S02]  /*3d30*/  MOV R131, R137 ;  /* 0x0000008900837202 */ /* 0x000fe40000000f00 */
[----:B------:R-:W-:Y:S02]  /*3d40*/  MOV R187, 0x1f ;  /* 0x0000001f00bb7802 */ /* 0x000fe40000000f00 */
[----:B------:R-:W-:-:S02]  /*3d50*/  MOV R142, 0xffffffff ;  /* 0xffffffff008e7802 */ /* 0x000fc40000000f00 */
[----:B------:R-:W-:Y:S02]  /*3d60*/  MOV R128, 0x3d80 ;  /* 0x00003d8000807802 */ /* 0x000fe40000000f00 */
[----:B-----5:R-:W-:Y:S05]  /*3d70*/  CALL.REL.NOINC `($__internal_120_$__cuda_sm70_shflsync_down_p) ;  /* 0x0000045000007944 */ /* 0x020fea0003c00000 */
[----:B-1----:R-:W-:Y:S01]  /*3d80*/  MOV R130, R187 ;  /* 0x000000bb00827202 */ /* 0x002fe20000000f00 */
[----:B0-----:R-:W-:Y:S05]  /*3d90*/  BRA `(.L_x_8510) ;  /* 0xffffe3f000007947 */ /* 0x001fea000383ffff */
.L_x_8494:
[----:B------:R-:W-:Y:S01]  /*3da0*/  HFMA2.MMA R140, -RZ, RZ, 0, 9.5367431640625e-07 ;  /* 0x00000010ff8c7435 */ /* 0x000fe200000001ff */
[----:B------:R-:W-:Y:S02]  /*3db0*/  MOV R131, R138 ;  /* 0x0000008a00837202 */ /* 0x000fe40000000f00 */
[----:B------:R-:W-:Y:S02]  /*3dc0*/  MOV R187, 0x1f ;  /* 0x0000001f00bb7802 */ /* 0x000fe40000000f00 */
[----:B------:R-:W-:Y:S02]  /*3dd0*/  MOV R142, 0xffffffff ;  /* 0xffffffff008e7802 */ /* 0x000fe40000000f00 */
[----:B------:R-:W-:Y:S02]  /*3de0*/  MOV R128, 0x3e00 ;  /* 0x00003e0000807802 */ /* 0x000fe40000000f00 */
[----:B01---5:R-:W-:Y:S05]  /*3df0*/  CALL.REL.NOINC `($__internal_120_$__cuda_sm70_shflsync_down_p) ;  /* 0x000003d000007944 */ /* 0x023fea0003c00000 */
[----:B------:R-:W-:Y:S01]  /*3e00*/  FADD.FTZ R137, R130, R137 ;  /* 0x0000008982897221 */ /* 0x000fe20000010000 */
[----:B0-----:R-:W-:Y:S01]  /*3e10*/  HFMA2.MMA R140, -RZ, RZ, 0, 4.76837158203125e-07 ;  /* 0x00000008ff8c7435 */ /* 0x001fe200000001ff */
[----:B-1----:R-:W-:Y:S01]  /*3e20*/  FADD.FTZ R138, R138, R187 ;  /* 0x000000bb8a8a7221 */ /* 0x002fe20000010000 */
[----:B------:R-:W-:-:S02]  /*3e30*/  MOV R187, 0x1f ;  /* 0x0000001f00bb7802 */ /* 0x000fc40000000f00 */
[----:B------:R-:W-:Y:S02]  /*3e40*/  MOV R142, 0xffffffff ;  /* 0xffffffff008e7802 */ /* 0x000fe40000000f00 */
[----:B------:R-:W-:Y:S02]  /*3e50*/  MOV R131, R137 ;  /* 0x0000008900837202 */ /* 0x000fe40000000f00 */
[----:B------:R-:W-:Y:S02]  /*3e60*/  MOV R128, 0x3e80 ;  /* 0x00003e8000807802 */ /* 0x000fe40000000f00 */
[----:B------:R-:W-:Y:S05]  /*3e70*/  CALL.REL.NOINC `($__internal_120_$__cuda_sm70_shflsync_down_p) ;  /* 0x0000035000007944 */ /* 0x000fea0003c00000 */
[----:B0-----:R-:W-:Y:S01]  /*3e80*/  HFMA2.MMA R140, -RZ, RZ, 0, 4.76837158203125e-07 ;  /* 0x00000008ff8c7435 */ /* 0x001fe200000001ff */
[----:B-1----:R-:W-:Y:S02]  /*3e90*/  MOV R130, R187 ;  /* 0x000000bb00827202 */ /* 0x002fe40000000f00 */
[----:B------:R-:W-:Y:S02]  /*3ea0*/  MOV R131, R138 ;  /* 0x0000008a00837202 */ /* 0x000fe40000000f00 */
[----:B------:R-:W-:Y:S02]  /*3eb0*/  MOV R187, 0x1f ;  /* 0x0000001f00bb7802 */ /* 0x000fe40000000f00 */
[----:B------:R-:W-:-:S02]  /*3ec0*/  MOV R142, 0xffffffff ;  /* 0xffffffff008e7802 */ /* 0x000fc40000000f00 */
[----:B------:R-:W-:Y:S02]  /*3ed0*/  MOV R128, 0x3ef0 ;  /* 0x00003ef000807802 */ /* 0x000fe40000000f00 */
[----:B------:R-:W-:Y:S05]  /*3ee0*/  CALL.REL.NOINC `($__internal_120_$__cuda_sm70_shflsync_down_p) ;  /* 0x000002e000007944 */ /* 0x000fea0003c00000 */
[----:B------:R-:W-:Y:S01]  /*3ef0*/  FADD.FTZ R137, R130, R137 ;  /* 0x0000008982897221 */ /* 0x000fe20000010000 */
[----:B0-----:R-:W-:Y:S01]  /*3f00*/  HFMA2.MMA R140, -RZ, RZ, 0, 2.384185791015625e-07 ;  /* 0x00000004ff8c7435 */ /* 0x001fe200000001ff */
[----:B-1----:R-:W-:Y:S01]  /*3f10*/  FADD.FTZ R138, R138, R187 ;  /* 0x000000bb8a8a7221 */ /* 0x002fe20000010000 */
[----:B------:R-:W-:Y:S02]  /*3f20*/  MOV R187, 0x1f ;  /* 0x0000001f00bb7802 */ /* 0x000fe40000000f00 */
[----:B------:R-:W-:Y:S02]  /*3f30*/  MOV R142, 0xffffffff ;  /* 0xffffffff008e7802 */ /* 0x000fe40000000f00 */
[----:B------:R-:W-:Y:S02]  /*3f40*/  MOV R131, R137 ;  /* 0x0000008900837202 */ /* 0x000fe40000000f00 */
[----:B------:R-:W-:Y:S02]  /*3f50*/  MOV R128, 0x3f70 ;  /* 0x00003f7000807802 */ /* 0x000fe40000000f00 */
[----:B------:R-:W-:Y:S05]  /*3f60*/  CALL.REL.NOINC `($__internal_120_$__cuda_sm70_shflsync_down_p) ;  /* 0x0000026000007944 */ /* 0x000fea0003c00000 */
[----:B0-----:R-:W-:Y:S01]  /*3f70*/  HFMA2.MMA R140, -RZ, RZ, 0, 2.384185791015625e-07 ;  /* 0x00000004ff8c7435 */ /* 0x001fe200000001ff */
[----:B-1----:R-:W-:-:S02]  /*3f80*/  MOV R130, R187 ;  /* 0x000000bb00827202 */ /* 0x002fc40000000f00 */
[----:B------:R-:W-:Y:S02]  /*3f90*/  MOV R131, R138 ;  /* 0x0000008a00837202 */ /* 0x000fe40000000f00 */
[----:B------:R-:W-:Y:S02]  /*3fa0*/  MOV R187, 0x1f ;  /* 0x0000001f00bb7802 */ /* 0x000fe40000000f00 */
[----:B------:R-:W-:Y:S02]  /*3fb0*/  MOV R142, 0xffffffff ;  /* 0xffffffff008e7802 */ /* 0x000fe40000000f00 */
[----:B------:R-:W-:Y:S02]  /*3fc0*/  MOV R128, 0x3fe0 ;  /* 0x00003fe000807802 */ /* 0x000fe40000000f00 */
[----:B------:R-:W-:Y:S05]  /*3fd0*/  CALL.REL.NOINC `($__internal_120_$__cuda_sm70_shflsync_down_p) ;  /* 0x000001f000007944 */ /* 0x000fea0003c00000 */
[----:B------:R-:W-:Y:S01]  /*3fe0*/  FADD.FTZ R137, R130, R137 ;  /* 0x0000008982897221 */ /* 0x000fe20000010000 */
[----:B0-----:R-:W-:Y:S01]  /*3ff0*/  HFMA2.MMA R140, -RZ, RZ, 0, 1.1920928955078125e-07 ;  /* 0x00000002ff8c7435 */ /* 0x001fe200000001ff */
[----:B-1----:R-:W-:Y:S01]  /*4000*/  FADD.FTZ R134, R138, R187 ;  /* 0x000000bb8a867221 */ /* 0x002fe20000010000 */
[----:B------:R-:W-:Y:S02]  /*4010*/  MOV R187, 0x1f ;  /* 0x0000001f00bb7802 */ /* 0x000fe40000000f00 */
[----:B------:R-:W-:-:S02]  /*4020*/  MOV R142, 0xffffffff ;  /* 0xffffffff008e7802 */ /* 0x000fc40000000f00 */
[----:B------:R-:W-:Y:S02]  /*4030*/  MOV R131, R137 ;  /* 0x0000008900837202 */ /* 0x000fe40000000f00 */
[----:B------:R-:W-:Y:S02]  /*4040*/  MOV R128, 0x4060 ;  /* 0x0000406000807802 */ /* 0x000fe40000000f00 */
[----:B------:R-:W-:Y:S05]  /*4050*/  CALL.REL.NOINC `($__internal_120_$__cuda_sm70_shflsync_down_p) ;  /* 0x0000017000007944 */ /* 0x000fea0003c00000 */
[----:B0-----:R-:W-:Y:S01]  /*4060*/  HFMA2.MMA R140, -RZ, RZ, 0, 1.1920928955078125e-07 ;  /* 0x00000002ff8c7435 */ /* 0x001fe200000001ff */
[----:B-1----:R-:W-:Y:S02]  /*4070*/  MOV R130, R187 ;  /* 0x000000bb00827202 */ /* 0x002fe40000000f00 */
[----:B------:R-:W-:Y:S02]  /*4080*/  MOV R131, R134 ;  /* 0x0000008600837202 */ /* 0x000fe40000000f00 */
[----:B------:R-:W-:Y:S02]  /*4090*/  MOV R187, 0x1f ;  /* 0x0000001f00bb7802 */ /* 0x000fe40000000f00 */
[----:B------:R-:W-:Y:S02]  /*40a0*/  MOV R142, 0xffffffff ;  /* 0xffffffff008e7802 */ /* 0x000fe40000000f00 */
[----:B------:R-:W-:-:S02]  /*40b0*/  MOV R128, 0x40d0 ;  /* 0x000040d000807802 */ /* 0x000fc40000000f00 */
[----:B------:R-:W-:Y:S05]  /*40c0*/  CALL.REL.NOINC `($__internal_120_$__cuda_sm70_shflsync_down_p) ;  /* 0x0000010000007944 */ /* 0x000fea0003c00000 */
[----:B------:R-:W-:Y:S01]  /*40d0*/  FADD.FTZ R132, R130, R137 ;  /* 0x0000008982847221 */ /* 0x000fe20000010000 */
[----:B0-----:R-:W-:Y:S01]  /*40e0*/  HFMA2.MMA R140, -RZ, RZ, 0, 5.9604644775390625e-08 ;  /* 0x00000001ff8c7435 */ /* 0x001fe200000001ff */
[----:B-1----:R-:W-:Y:S01]  /*40f0*/  FADD.FTZ R134, R134, R187 ;  /* 0x000000bb86867221 */ /* 0x002fe20000010000 */
[----:B------:R-:W-:-:S02]  /*4100*/  MOV R187, 0x1f ;  /* 0x0000001f00bb7802 */ /* 0x000fc40000000f00 */
[----:B------:R-:W-:Y:S02]  /*4110*/  MOV R142, 0xffffffff ;  /* 0xffffffff008e7802 */ /* 0x000fe40000000f00 */
[----:B------:R-:W-:Y:S02]  /*4120*/  MOV R131, R132 ;  /* 0x0000008400837202 */ /* 0x000fe40000000f00 */
[----:B------:R-:W-:Y:S02]  /*4130*/  MOV R128, 0x4150 ;  /* 0x0000415000807802 */ /* 0x000fe40000000f00 */
[----:B------:R-:W-:Y:S05]  /*4140*/  CALL.REL.NOINC `($__internal_120_$__cuda_sm70_shflsync_down_p) ;  /* 0x0000008000007944 */ /* 0x000fea0003c00000 */
[----:B0-----:R-:W-:Y:S01]  /*4150*/  HFMA2.MMA R140, -RZ, RZ, 0, 5.9604644775390625e-08 ;  /* 0x00000001ff8c7435 */ /* 0x001fe200000001ff */
[----:B-1----:R-:W-:Y:S02]  /*4160*/  MOV R135, R187 ;  /* 0x000000bb00877202 */ /* 0x002fe40000000f00 */
[----:B------:R-:W-:Y:S02]  /*4170*/  MOV R131, R134 ;  /* 0x0000008600837202 */ /* 0x000fe40000000f00 */
[----:B------:R-:W-:Y:S02]  /*4180*/  MOV R187, 0x1f ;  /* 0x0000001f00bb7802 */ /* 0x000fe40000000f00 */
[----:B------:R-:W-:-:S02]  /*4190*/  MOV R142, 0xffffffff ;  /* 0xffffffff008e7802 */ /* 0x000fc40000000f00 */
[----:B------:R-:W-:Y:S02]  /*41a0*/  MOV R128, 0x41c0 ;  /* 0x000041c000807802 */ /* 0x000fe40000000f00 */
[----:B------:R-:W-:Y:S05]  /*41b0*/  CALL.REL.NOINC `($__internal_120_$__cuda_sm70_shflsync_down_p) ;  /* 0x0000001000007944 */ /* 0x000fea0003c00000 */
[----:B01----:R-:W-:Y:S05]  /*41c0*/  BRA `(.L_x_8511) ;  /* 0xffffe0e000007947 */ /* 0x003fea000383ffff */
        .weak           $__internal_120_$__cuda_sm70_shflsync_down_p
        .type           $__internal_120_$__cuda_sm70_shflsync_down_p,@function
        .size           $__internal_120_$__cuda_sm70_shflsync_down_p,(.L_x_12996 - $__internal_120_$__cuda_sm70_shflsync_down_p)
$__internal_120_$__cuda_sm70_shflsync_down_p:
[----:B------:R-:W-:Y:S01]  /*41d0*/  HFMA2.MMA R129, -RZ, RZ, 0, 0 ;  /* 0x00000000ff817435 */ /* 0x000fe200000001ff */
[----:B------:R-:W-:Y:S04]  /*41e0*/  WARPSYNC R142 ;  /* 0x0000008e00007348 */ /* 0x000fe80003800000 */
[----:B------:R0:W1:Y:S01]  /*41f0*/  SHFL.DOWN PT, R187, R131, R140, R187 ;  /* 0x0800008c83bb7389 */ /* 0x00006200000e00bb */
[----:B------:R-:W-:Y:S05]  /*4200*/  RET.REL.NODEC R128 `(_ZN10layer_norm13ln_bwd_kernelINS_13Kernel_traitsI6__halfS2_fS2_fjLj7168ELj1ELj1ELj8ELj8ENS_18Kernel_traits_baseILj7168ES2_S2_fS2_fjLj256EEEEELb0ELb0ELb0ELb0EEEvNS_9BwdParamsE) ;  /* 0xffffbdf080007950 */ /* 0x000fea0003c3ffff */
.L_x_8512:
        /* <DEDUP_REMOVED lines=15> */
.L_x_12996:


//--------------------- .text._ZN10layer_norm13ln_bwd_kernelINS_13Kernel_traitsI6__halfS2_fS2_fjLj7168ELj1ELj1ELj8ELj8ENS_18Kernel_traits_baseILj7168ES2_S2_fS2_fjLj256EEEEELb0ELb0ELb0ELb1EEEvNS_9BwdParamsE --------------------------
	.section	.text._ZN10layer_norm13ln_bwd_kernelINS_13Kernel_traitsI6__halfS2_fS2_fjLj7168ELj1ELj1ELj8ELj8ENS_18Kernel_traits_baseILj7168ES2_S2_fS2_fjLj256EEEEELb0ELb0ELb0ELb1EEEvNS_9BwdParamsE,"ax",@progbits
	.sectioninfo	@"SHI_REGISTERS=208"
	.align	128
        .global         _ZN10layer_norm13ln_bwd_kernelINS_13Kernel_traitsI6__halfS2_fS2_fjLj7168ELj1ELj1ELj8ELj8ENS_18Kernel_traits_baseILj7168ES2_S2_fS2_fjLj256EEEEELb0ELb0ELb0ELb1EEEvNS_9BwdParamsE
        .type           _ZN10layer_norm13ln_bwd_kernelINS_13Kernel_traitsI6__halfS2_fS2_fjLj7168ELj1ELj1ELj8ELj8ENS_18Kernel_traits_baseILj7168ES2_S2_fS2_fjLj256EEEEELb0ELb0ELb0ELb1EEEvNS_9BwdParamsE,@function
        .size           _ZN10layer_norm13ln_bwd_kernelINS_13Kernel_traitsI6__halfS2_fS2_fjLj7168ELj1ELj1ELj8ELj8ENS_18Kernel_traits_baseILj7168ES2_S2_fS2_fjLj256EEEEELb0ELb0ELb0ELb1EEEvNS_9BwdParamsE,(.L_x_12997 - _ZN10layer_norm13ln_bwd_kernelINS_13Kernel_traitsI6__halfS2_fS2_fjLj7168ELj1ELj1ELj8ELj8ENS_18Kernel_traits_baseILj7168ES2_S2_fS2_fjLj256EEEEELb0ELb0ELb0ELb1EEEvNS_9BwdParamsE)
        .other          _ZN10layer_norm13ln_bwd_kernelINS_13Kernel_traitsI6__halfS2_fS2_fjLj7168ELj1ELj1ELj8ELj8ENS_18Kernel_traits_baseILj7168ES2_S2_fS2_fjLj256EEEEELb0ELb0ELb0ELb1EEEvNS_9BwdParamsE,@"STO_CUDA_ENTRY STV_DEFAULT"
_ZN10layer_norm13ln_bwd_kernelINS_13Kernel_traitsI6__halfS2_fS2_fjLj7168ELj1ELj1ELj8ELj8ENS_18Kernel_traits_baseILj7168ES2_S2_fS2_fjLj256EEEEELb0ELb0ELb0ELb1EEEvNS_9BwdParamsE:
.text._ZN10layer_norm13ln_bwd_kernelINS_13Kernel_traitsI6__halfS2_fS2_fjLj7168ELj1ELj1ELj8ELj8ENS_18Kernel_traits_baseILj7168ES2_S2_fS2_fjLj256EEEEELb0ELb0ELb0ELb1EEEvNS_9BwdParamsE:
        /* <DEDUP_REMOVED lines=36> */
.L_x_8513:
        /* <DEDUP_REMOVED lines=84> */
.L_x_8518:
[----:B------:R-:W-:Y:S01]  /*0780*/  ISETP.NE.U32.AND P0, PT, RZ, c[0x0][0x1c0], PT ;  /* 0x00007000ff007a0c */ /* 0x000fe20003f05070 */
[----:B------:R-:W-:Y:S01]  /*0790*/  IMAD R2, R175, c[0x0][0x168], RZ ;  /* 0x00005a00af027a24 */ /* 0x000fe200078e02ff */
[----:B------:R-:W-:Y:S02]  /*07a0*/  LOP3.LUT R160, R0, 0xff, RZ, 0xc0, !PT ;  /* 0x000000ff00a07812 */ /* 0x000fe400078ec0ff */
[----:B------:R-:W-:Y:S02]  /*07b0*/  ISETP.NE.AND.EX P0, PT, RZ, c[0x0][0x1c4], PT, P0 ;  /* 0x00007100ff007a0c */ /* 0x000fe40003f05300 */
[----:B------:R-:W-:Y:S02]  /*07c0*/  SHF.R.S32.HI R3, RZ, 0x1f, R2 ;  /* 0x0000001fff037819 */ /* 0x000fe40000011402 */
[----:B------:R-:W-:-:S02]  /*07d0*/  MOV R75, 0x8 ;  /* 0x00000008004b7802 */ /* 0x000fc40000000f00 */
[----:B------:R-:W-:Y:S02]  /*07e0*/  LEA.HI R3, R3, R2, RZ, 0x2 ;  /* 0x0000000203037211 */ /* 0x000fe400078f10ff */
[----:B------:R-:W-:Y:S02]  /*07f0*/  SHF.R.S32.HI R2, RZ, 0x1f, R175 ;  /* 0x0000001fff027819 */ /* 0x000fe400000114af */
[----:B------:R-:W-:Y:S02]  /*0800*/  LEA.HI.SX32 R160, R3, R160, 0x1e ;  /* 0x000000a003a07211 */ /* 0x000fe400078ff2ff */
[----:B------:R-:W-:Y:S02]  /*0810*/  MOV R84, 0x4 ;  /* 0x0000000400547802 */ /* 0x000fe40000000f00 */
[C---:B------:R-:W-:Y:S02]  /*0820*/  @P0 LEA R44, P1, R175.reuse, c[0x0][0x1c0], 0x1 ;  /* 0x00007000af2c0a11 */ /* 0x040fe400078208ff */
[----:B------:R-:W-:Y:S01]  /*0830*/  MOV R185, 0x10 ;  /* 0x0000001000b97802 */ /* 0x000fe20000000f00 */
[C---:B------:R-:W-:Y:S01]  /*0840*/  IMAD.WIDE R40, R175.reuse, R84, c[0x0][0x1a0] ;  /* 0x00006800af287625 */ /* 0x040fe200078e0254 */
[----:B------:R-:W-:-:S03]  /*0850*/  @P0 LEA.HI.X R45, R175, c[0x0][0x1c4], R2, 0x1, P1 ;  /* 0x00007100af2d0a11 */ /* 0x000fc600008f0c02 */
[C---:B------:R-:W-:Y:S01]  /*0860*/  IMAD.WIDE.U32 R2, R160.reuse, R75, c[0x0][0x208] ;  /* 0x00008200a0027625 */ /* 0x040fe200078e004b */
[C---:B------:R-:W-:Y:S01]  /*0870*/  IADD3 R88, R160.reuse, 0x100, RZ ;  /* 0x00000100a0587810 */ /* 0x040fe20007ffe0ff */
[----:B------:R0:W2:Y:S01]  /*0880*/  LDG.E R186, [R40.64] ;  /* 0x0000000428ba7981 */ /* 0x0000a2000c1e1900 */
[C---:B------:R-:W-:Y:S01]  /*0890*/  IADD3 R180, R160.reuse, 0x200, RZ ;  /* 0x00000200a0b47810 */ /* 0x040fe20007ffe0ff */
[C---:B------:R-:W-:Y:S01]  /*08a0*/  IMAD.WIDE.U32 R36, R160.reuse, R185, c[0x0][0x188] ;  /* 0x00006200a0247625 */ /* 0x040fe200078e00b9 */
[C---:B------:R-:W-:Y:S01]  /*08b0*/  IADD3 R179, R160.reuse, 0x300, RZ ;  /* 0x00000300a0b37810 */ /* 0x040fe20007ffe0ff */
[----:B------:R-:W3:Y:S01]  /*08c0*/  LDG.E.64 R2, [R2.64] ;  /* 0x0000000402027981 */ /* 0x000ee2000c1e1b00 */
[C---:B------:R-:W-:Y:S02]  /*08d0*/  IADD3 R178, R160.reuse, 0x400, RZ ;  /* 0x00000400a0b27810 */ /* 0x040fe40007ffe0ff */
[C---:B------:R-:W-:Y:S02]  /*08e0*/  IADD3 R177, R160.reuse, 0x500, RZ ;  /* 0x00000500a0b17810 */ /* 0x040fe40007ffe0ff */
[----:B------:R-:W-:Y:S01]  /*08f0*/  IADD3 R176, R160, 0x600, RZ ;  /* 0x00000600a0b07810 */ /* 0x000fe20007ffe0ff */
[C---:B------:R-:W-:Y:S01]  /*0900*/  IMAD.WIDE.U32 R64, R88.reuse, R75, c[0x0][0x208] ;  /* 0x0000820058407625 */ /* 0x040fe200078e004b */
[----:B------:R-:W4:Y:S03]  /*0910*/  LDG.E.128 R36, [R36.64] ;  /* 0x0000000424247981 */ /* 0x000f26000c1e1d00 */
[----:B------:R-:W-:Y:S01]  /*0920*/  IMAD.WIDE.U32 R42, R88, R185, c[0x0][0x188] ;  /* 0x00006200582a7625 */ /* 0x000fe200078e00b9 */
[----:B------:R1:W4:Y:S03]  /*0930*/  @P0 LDG.E.U16 R184, [R44.64] ;  /* 0x000000042cb80981 */ /* 0x000326000c1e1500 */
[-C--:B------:R-:W-:Y:S01]  /*0940*/  IMAD.WIDE.U32 R66, R180, R75.reuse, c[0x0][0x208] ;  /* 0x00008200b4427625 */ /* 0x080fe200078e004b */
[----:B------:R-:W4:Y:S03]  /*0950*/  LDG.E.64 R64, [R64.64] ;  /* 0x0000000440407981 */ /* 0x000f26000c1e1b00 */
[-C--:B------:R-:W-:Y:S01]  /*0960*/  IMAD.WIDE.U32 R68, R179, R75.reuse, c[0x0][0x208] ;  /* 0x00008200b3447625 */ /* 0x080fe200078e004b */
[----:B0-----:R-:W4:Y:S03]  /*0970*/  LDG.E.128 R40, [R42.64] ;  /* 0x000000042a287981 */ /* 0x001f26000c1e1d00 */
[-C--:B------:R-:W-:Y:S01]  /*0980*/  IMAD.WIDE.U32 R70, R178, R75.reuse, c[0x0][0x208] ;  /* 0x00008200b2467625 */ /* 0x080fe200078e004b */
[----:B------:R-:W4:Y:S03]  /*0990*/  LDG.E.64 R66, [R66.64] ;  /* 0x0000000442427981 */ /* 0x000f26000c1e1b00 */
[----:B------:R-:W-:Y:S01]  /*09a0*/  IMAD.WIDE.U32 R72, R177, R75, c[0x0][0x208] ;  /* 0x00008200b1487625 */ /* 0x000fe200078e004b */
[----:B------:R-:W4:Y:S03]  /*09b0*/  LDG.E.64 R68, [R68.64] ;  /* 0x0000000444447981 */ /* 0x000f26000c1e1b00 */
[CC--:B------:R-:W-:Y:S01]  /*09c0*/  IMAD.WIDE.U32 R60, R176.reuse, R185.reuse, c[0x0][0x188] ;  /* 0x00006200b03c7625 */ /* 0x0c0fe200078e00b9 */
[----:B------:R-:W4:Y:S03]  /*09d0*/  LDG.E.64 R70, [R70.64] ;  /* 0x0000000446467981 */ /* 0x000f26000c1e1b00 */
[----:B------:R-:W-:Y:S01]  /*09e0*/  IMAD.WIDE.U32 R48, R179, R185, c[0x0][0x188] ;  /* 0x00006200b3307625 */ /* 0x000fe200078e00b9 */
[----:B------:R-:W4:Y:S03]  /*09f0*/  LDG.E.64 R72, [R72.64] ;  /* 0x0000000448487981 */ /* 0x000f26000c1e1b00 */
[----:B------:R-:W-:Y:S01]  /*0a00*/  IMAD.WIDE.U32 R74, R176, R75, c[0x0][0x208] ;  /* 0x00008200b04a7625 */ /* 0x000fe200078e004b */
[----:B------:R-:W4:Y:S03]  /*0a10*/  LDG.E.128 R60, [R60.64] ;  /* 0x000000043c3c7981 */ /* 0x000f26000c1e1d00 */
[----:B------:R-:W-:Y:S01]  /*0a20*/  IMAD.WIDE R84, R175, R84, c[0x0][0x1a8] ;  /* 0x00006a00af547625 */ /* 0x000fe200078e0254 */
[----:B------:R-:W4:Y:S03]  /*0a30*/  LDG.E.128 R48, [R48.64] ;  /* 0x0000000430307981 */ /* 0x000f26000c1e1d00 */
[-C--:B------:R-:W-:Y:S01]  /*0a40*/  IMAD.WIDE.U32 R52, R178, R185.reuse, c[0x0][0x188] ;  /* 0x00006200b2347625 */ /* 0x080fe200078e00b9 */
[----:B------:R-:W4:Y:S04]  /*0a50*/  LDG.E.64 R74, [R74.64] ;  /* 0x000000044a4a7981 */ /* 0x000f28000c1e1b00 */
[----:B------:R0:W4:Y:S04]  /*0a60*/  LDG.E R182, [R84.64] ;  /* 0x0000000454b67981 */ /* 0x000128000c1e1900 */
[----:B------:R-:W4:Y:S01]  /*0a70*/  LDG.E.128 R52, [R52.64] ;  /* 0x0000000434347981 */ /* 0x000f22000c1e1d00 */
[----:B-1----:R-:W-:-:S04]  /*0a80*/  IMAD.WIDE.U32 R44, R180, R185, c[0x0][0x188] ;  /* 0x00006200b42c7625 */ /* 0x002fc800078e00b9 */
[----:B------:R-:W-:Y:S02]  /*0a90*/  IMAD.WIDE.U32 R56, R177, R185, c[0x0][0x188] ;  /* 0x00006200b1387625 */ /* 0x000fe400078e00b9 */
[----:B------:R-:W4:Y:S04]  /*0aa0*/  LDG.E.128 R44, [R44.64] ;  /* 0x000000042c2c7981 */ /* 0x000f28000c1e1d00 */
[----:B------:R-:W4:Y:S01]  /*0ab0*/  LDG.E.128 R56, [R56.64] ;  /* 0x0000000438387981 */ /* 0x000f22000c1e1d00 */
[----:B------:R-:W-:-:S04]  /*0ac0*/  ISETP.NE.U32.AND P1, PT, RZ, c[0x0][0x218], PT ;  /* 0x00008600ff007a0c */ /* 0x000fc80003f25070 */
[----:B------:R-:W-:-:S13]  /*0ad0*/  ISETP.NE.AND.EX P1, PT, RZ, c[0x0][0x21c], PT, P1 ;  /* 0x00008700ff007a0c */ /* 0x000fda0003f25310 */
[----:B------:R-:W-:-:S04]  /*0ae0*/  @P1 IMAD.WIDE.U32 R86, R160, R185, c[0x0][0x218] ;  /* 0x00008600a0561625 */ /* 0x000fc800078e00b9 */
[-C--:B------:R-:W-:Y:S01]  /*0af0*/  @P1 IMAD.WIDE.U32 R88, R88, R185.reuse, c[0x0][0x218] ;  /* 0x0000860058581625 */ /* 0x080fe200078e00b9 */
[----:B------:R1:W5:Y:S03]  /*0b00*/  @P1 LDG.E.128 R4, [R86.64] ;  /* 0x0000000456041981 */ /* 0x000366000c1e1d00 */
        /* <DEDUP_REMOVED lines=8> */
[----:B0-----:R-:W-:Y:S01]  /*0b90*/  @P1 IMAD.WIDE.U32 R84, R176, R185, c[0x0][0x218] ;  /* 0x00008600b0541625 */ /* 0x001fe200078e00b9 */
[----:B------:R0:W5:Y:S04]  /*0ba0*/  @P1 LDG.E.128 R24, [R82.64] ;  /* 0x0000000452181981 */ /* 0x000168000c1e1d00 */
[----:B------:R0:W5:Y:S01]  /*0bb0*/  @P1 LDG.E.128 R28, [R84.64] ;  /* 0x00000004541c1981 */ /* 0x000162000c1e1d00 */
[----:B------:R-:W-:-:S02]  /*0bc0*/  ISETP.NE.AND P1, PT, R181, RZ, PT ;  /* 0x000000ffb500720c */ /* 0x000fc40003f25270 */
[----:B-1----:R-:W-:Y:S02]  /*0bd0*/  MOV R86, 0x3f800000 ;  /* 0x3f80000000567802 */ /* 0x002fe40000000f00 */
[----:B--2---:R-:W-:Y:S02]  /*0be0*/  FSEL R192, R186, RZ, !P1 ;  /* 0x000000ffbac07208 */ /* 0x004fe40004800000 */
[----:B---3--:R-:W-:Y:S02]  /*0bf0*/  MOV R87, R2 ;  /* 0x0000000200577202 */ /* 0x008fe40000000f00 */
[----:B------:R-:W-:Y:S02]  /*0c00*/  SHF.R.U64 R2, R2, 0x10, R3 ;  /* 0x0000001002027819 */ /* 0x000fe40000001203 */
[----:B------:R-:W-:Y:S01]  /*0c10*/  MOV R76, R3 ;  /* 0x00000003004c7202 */ /* 0x000fe20000000f00 */
[----:B------:R-:W-:Y:S01]  /*0c20*/  HADD2.F32 R87, -RZ, R87.H0_H0 ;  /* 0x20000057ff577230 */ /* 0x000fe20000004100 */
[----:B----4-:R-:W-:-:S02]  /*0c30*/  FADD.FTZ R77, -R192, R36 ;  /* 0x00000024c04d7221 */ /* 0x010fc40000010100 */
[C---:B------:R-:W-:Y:S01]  /*0c40*/  FADD.FTZ R79, -R192.reuse, R38 ;  /* 0x00000026c04f7221 */ /* 0x040fe20000010100 */
[----:B------:R-:W-:Y:S01]  /*0c50*/  HADD2.F32 R2, -RZ, R2.H0_H0 ;  /* 0x20000002ff027230 */ /* 0x000fe20000004100 */
[----:B------:R-:W-:Y:S01]  /*0c60*/  FADD.FTZ R39, -R192, R39 ;  /* 0x00000027c0277221 */ /* 0x000fe20000010100 */
[----:B------:R-:W-:Y:S01]  /*0c70*/  HADD2.F32 R78, -RZ, R76.H0_H0 ;  /* 0x2000004cff4e7230 */ /* 0x000fe20000004100 */
[----:B------:R-:W-:Y:S02]  /*0c80*/  MOV R36, R64 ;  /* 0x0000004000247202 */ /* 0x000fe40000000f00 */
[----:B------:R-:W-:Y:S02]  /*0c90*/  SHF.R.U64 R88, R64, 0x10, R65 ;  /* 0x0000001040587819 */ /* 0x000fe40000001241 */
[----:B------:R-:W-:Y:S01]  /*0ca0*/  MOV R38, R65 ;  /* 0x0000004100267202 */ /* 0x000fe20000000f00 */
[C---:B0-----:R-:W-:Y:S01]  /*0cb0*/  FADD.FTZ R83, -R192.reuse, R40 ;  /* 0x00000028c0537221 */ /* 0x041fe20000010100 */
[----:B------:R-:W-:Y:S01]  /*0cc0*/  SHF.R.U32.HI R190, RZ, 0x10, R3 ;  /* 0x00000010ffbe7819 */ /* 0x000fe20000011603 */
[----:B------:R-:W-:Y:S01]  /*0cd0*/  FADD.FTZ R89, -R192, R42 ;  /* 0x0000002ac0597221 */ /* 0x000fe20000010100 */
[----:B------:R-:W-:Y:S01]  /*0ce0*/  MOV R42, R66 ;  /* 0x00000042002a7202 */ /* 0x000fe20000000f00 */
[----:B------:R-:W-:Y:S01]  /*0cf0*/  FMUL.FTZ R76, R90, R87 ;  /* 0x000000575a4c7220 */ /* 0x000fe20000410000 */
[----:B------:R-:W-:Y:S01]  /*0d00*/  SHF.R.U64 R82, R66, 0x10, R67 ;  /* 0x0000001042527819 */ /* 0x000fe20000001243 */
[C---:B------:R-:W-:Y:S01]  /*0d10*/  FADD.FTZ R37, -R192.reuse, R37 ;  /* 0x00000025c0257221 */ /* 0x040fe20000010100 */
[----:B------:R-:W-:Y:S01]  /*0d20*/  HADD2.F32 R40, -RZ, R88.H0_H0 ;  /* 0x20000058ff287230 */ /* 0x000fe20000004100 */
[----:B------:R-:W-:Y:S01]  /*0d30*/  FADD.FTZ R85, -R192, R41 ;  /* 0x00000029c0557221 */ /* 0x000fe20000010100 */
[----:B------:R-:W-:Y:S01]  /*0d40*/  HADD2.F32 R41, -RZ, R36.H0_H0 ;  /* 0x20000024ff297230 */ /* 0x000fe20000004100 */
[--C-:B------:R-:W-:Y:S01]  /*0d50*/  SHF.R.U64 R66, R70, 0x10, R71.reuse ;  /* 0x0000001046427819 */ /* 0x100fe20000001247 */
[----:B------:R-:W-:Y:S01]  /*0d60*/  HADD2.F32 R88, -RZ, R38.H0_H0 ;  /* 0x20000026ff587230 */ /* 0x000fe20000004100 */
[----:B------:R-:W-:Y:S01]  /*0d70*/  SHF.R.U32.HI R193, RZ, 0x10, R71 ;  /* 0x00000010ffc17819 */ /* 0x000fe20000011647 */
[----:B------:R-:W-:-:S02]  /*0d80*/  FMUL.FTZ R81, R161, R2 ;  /* 0x00000002a1517220 */ /* 0x000fc40000410000 */
[C---:B------:R-:W-:Y:S02]  /*0d90*/  FADD.FTZ R203, -R192.reuse, R61 ;  /* 0x0000003dc0cb7221 */ /* 0x040fe40000010100 */
[C---:B------:R-:W-:Y:S02]  /*0da0*/  FADD.FTZ R3, -R192.reuse, R63 ;  /* 0x0000003fc0037221 */ /* 0x040fe40000010100 */
[----:B------:R-:W-:Y:S01]  /*0db0*/  FADD.FTZ R185, -R192, R50 ;  /* 0x00000032c0b97221 */ /* 0x000fe20000010100 */
[----:B------:R-:W-:Y:S02]  /*0dc0*/  MOV R50, R71 ;  /* 0x0000004700327202 */ /* 0x000fe40000000f00 */
[----:B------:R-:W-:Y:S01]  /*0dd0*/  SHF.R.U64 R186, R74, 0x10, R75 ;  /* 0x000000104aba7819 */ /* 0x000fe2000000124b */
[----:B------:R-:W-:Y:S02]  /*0de0*/  FADD.FTZ R201, -R192, R60 ;  /* 0x0000003cc0c97221 */ /* 0x000fe40000010100 */
[----:B------:R-:W-:-:S02]  /*0df0*/  FMUL.FTZ R61, R182, R77 ;  /* 0x0000004db63d7220 */ /* 0x000fc40000410000 */
[----:B------:R-:W-:Y:S02]  /*0e00*/  FMUL.FTZ R63, R182, R79 ;  /* 0x0000004fb63f7220 */ /* 0x000fe40000410000 */
[----:B------:R-:W-:Y:S02]  /*0e10*/  FADD.FTZ R71, -R192, R52 ;  /* 0x00000034c0477221 */ /* 0x000fe40000010100 */
[C---:B------:R-:W-:Y:S01]  /*0e20*/  FMUL.FTZ R83, R182.reuse, R83 ;  /* 0x00000053b6537220 */ /* 0x040fe20000410000 */
[----:B------:R-:W-:Y:S01]  /*0e30*/  SHF.R.U32.HI R80, RZ, 0x10, R65 ;  /* 0x00000010ff507819 */ /* 0x000fe20000011641 */
[C---:B------:R-:W-:Y:S02]  /*0e40*/  FMUL.FTZ R52, R182.reuse, R39 ;  /* 0x00000027b6347220 */ /* 0x040fe40000410000 */
[----:B------:R-:W-:Y:S01]  /*0e50*/  FADD.FTZ R38, RZ, R76 ;  /* 0x0000004cff267221 */ /* 0x000fe20000010000 */
[----:B------:R-:W-:Y:S01]  /*0e60*/  HADD2.F32 R65, -RZ, R190.H0_H0 ;  /* 0x200000beff417230 */ /* 0x000fe20000004100 */
[----:B------:R-:W-:Y:S01]  /*0e70*/  FMUL.FTZ R60, R182, R37 ;  /* 0x00000025b63c7220 */ /* 0x000fe20000410000 */
[----:B------:R-:W-:Y:S01]  /*0e80*/  HADD2.F32 R36, -RZ, R186.H0_H0 ;  /* 0x200000baff247230 */ /* 0x000fe20000004100 */
[----:B------:R-:W-:-:S02]  /*0e90*/  FFMA.FTZ R39, R61, R76, RZ ;  /* 0x0000004c3d277223 */ /* 0x000fc400000100ff */
[----:B------:R-:W-:Y:S02]  /*0ea0*/  FADD.FTZ R128, R78, R128 ;  /* 0x000000804e807221 */ /* 0x000fe40000010000 */
[-C--:B------:R-:W-:Y:S02]  /*0eb0*/  FFMA.FTZ R156, R63, R78.reuse, R156 ;  /* 0x0000004e3f9c7223 */ /* 0x080fe4000001009c */
[----:B------:R-:W-:Y:S02]  /*0ec0*/  FADD.FTZ R126, R41, R126 ;  /* 0x0000007e297e7221 */ /* 0x000fe40000010000 */
[-C--:B------:R-:W-:Y:S02]  /*0ed0*/  FFMA.FTZ R154, R83, R41.reuse, R154 ;  /* 0x00000029539a7223 */ /* 0x080fe4000001009a */
[----:B------:R-:W-:Y:S02]  /*0ee0*/  FMUL.FTZ R186, R92, R41 ;  /* 0x000000295cba7220 */ /* 0x000fe40000410000 */
[----:B------:R-:W-:-:S02]  /*0ef0*/  FMUL.FTZ R78, R91, R78 ;  /* 0x0000004e5b4e7220 */ /* 0x000fc40000410000 */
[----:B------:R-:W-:Y:S02]  /*0f00*/  FADD.FTZ R41, R38, R81 ;  /* 0x0000005126297221 */ /* 0x000fe40000010000 */
[----:B------:R-:W-:Y:S01]  /*0f10*/  FFMA.FTZ R39, R60, R81, R39 ;  /* 0x000000513c277223 */ /* 0x000fe20000010027 */
[----:B------:R-:W-:Y:S01]  /*0f20*/  MOV R64, R67 ;  /* 0x0000004300407202 */ /* 0x000fe20000000f00 */
[----:B------:R-:W-:Y:S01]  /*0f30*/  FADD.FTZ R129, R65, R129 ;  /* 0x0000008141817221 */ /* 0x000fe20000010000 */
[----:B------:R-:W-:Y:S01]  /*0f40*/  SHF.R.U32.HI R188, RZ, 0x10, R67 ;  /* 0x00000010ffbc7819 */ /* 0x000fe20000011643 */
[-C--:B------:R-:W-:Y:S02]  /*0f50*/  FFMA.FTZ R157, R52, R65.reuse, R157 ;  /* 0x00000041349d7223 */ /* 0x080fe4000001009d */
[----:B------:R-:W-:Y:S02]  /*0f60*/  FMUL.FTZ R65, R162, R65 ;  /* 0x00000041a2417220 */ /* 0x000fe40000410000 */
[----:B------:R-:W-:-:S02]  /*0f70*/  FADD.FTZ R38, R41, R78 ;  /* 0x0000004e29267221 */ /* 0x000fc40000010000 */
[C---:B------:R-:W-:Y:S02]  /*0f80*/  FADD.FTZ R67, -R192.reuse, R44 ;  /* 0x0000002cc0437221 */ /* 0x040fe40000010100 */
[----:B------:R-:W-:Y:S02]  /*0f90*/  FFMA.FTZ R39, R63, R78, R39 ;  /* 0x0000004e3f277223 */ /* 0x000fe40000010027 */
[----:B------:R-:W-:Y:S02]  /*0fa0*/  FADD.FTZ R187, -R192, R54 ;  /* 0x00000036c0bb7221 */ /* 0x000fe40000010100 */
[----:B------:R-:W-:Y:S02]  /*0fb0*/  FADD.FTZ R41, R38, R65 ;  /* 0x0000004126297221 */ /* 0x000fe40000010000 */
[----:B------:R-:W-:Y:S02]  /*0fc0*/  FMUL.FTZ R79, R182, R67 ;  /* 0x00000043b64f7220 */ /* 0x000fe40000410000 */
[----:B------:R-:W-:-:S02]  /*0fd0*/  FFMA.FTZ R39, R52, R65, R39 ;  /* 0x0000004134277223 */ /* 0x000fc40000010027 */
[----:B------:R-:W-:Y:S02]  /*0fe0*/  FMUL.FTZ R67, R182, R71 ;  /* 0x00000047b6437220 */ /* 0x000fe40000410000 */
[----:B------:R-:W-:Y:S02]  /*0ff0*/  FADD.FTZ R43, -R192, R43 ;  /* 0x0000002bc02b7221 */ /* 0x000fe40000010100 */
[----:B------:R-:W-:Y:S02]  /*1000*/  FADD.FTZ R130, R87, R130 ;  /* 0x0000008257827221 */ /* 0x000fe40000010000 */
[----:B------:R-:W-:Y:S01]  /*1010*/  FFMA.FTZ R158, R61, R87, R158 ;  /* 0x000000573d9e7223 */ /* 0x000fe2000001009e */
[----:B------:R-:W-:Y:S01]  /*1020*/  HADD2.F32 R87, -RZ, R80.H0_H0 ;  /* 0x20000050ff577230 */ /* 0x000fe20000004100 */
[C---:B------:R-:W-:Y:S02]  /*1030*/  FMUL.FTZ R77, R182.reuse, R89 ;  /* 0x00000059b64d7220 */ /* 0x040fe40000410000 */
[----:B------:R-:W-:-:S02]  /*1040*/  FMUL.FTZ R71, R182, R187 ;  /* 0x000000bbb6477220 */ /* 0x000fc40000410000 */
[----:B------:R-:W-:Y:S02]  /*1050*/  FMUL.FTZ R187, R163, R40 ;  /* 0x00000028a3bb7220 */ /* 0x000fe40000410000 */
[----:B------:R-:W-:Y:S02]  /*1060*/  FADD.FTZ R38, R41, R186 ;  /* 0x000000ba29267221 */ /* 0x000fe40000010000 */
[----:B------:R-:W-:Y:S01]  /*1070*/  FADD.FTZ R191, -R192, R56 ;  /* 0x00000038c0bf7221 */ /* 0x000fe20000010100 */
[----:B------:R-:W-:Y:S01]  /*1080*/  MOV R56, R74 ;  /* 0x0000004a00387202 */ /* 0x000fe20000000f00 */
[C---:B------:R-:W-:Y:S02]  /*1090*/  FMUL.FTZ R80, R182.reuse, R85 ;  /* 0x00000055b6507220 */ /* 0x040fe40000410000 */
[----:B------:R-:W-:Y:S02]  /*10a0*/  FFMA.FTZ R39, R83, R186, R39 ;  /* 0x000000ba53277223 */ /* 0x000fe40000010027 */
[----:B------:R-:W-:-:S02]  /*10b0*/  FMUL.FTZ R74, R182, R43 ;  /* 0x0000002bb64a7220 */ /* 0x000fc40000410000 */
[----:B------:R-:W-:Y:S02]  /*10c0*/  FADD.FTZ R124, R88, R124 ;  /* 0x0000007c587c7221 */ /* 0x000fe40000010000 */
[-C--:B------:R-:W-:Y:S02]  /*10d0*/  FFMA.FTZ R152, R77, R88.reuse, R152 ;  /* 0x000000584d987223 */ /* 0x080fe40000010098 */
[----:B------:R-:W-:Y:S02]  /*10e0*/  FMUL.FTZ R88, R93, R88 ;  /* 0x000000585d587220 */ /* 0x000fe40000410000 */
[----:B------:R-:W-:Y:S01]  /*10f0*/  FADD.FTZ R41, R38, R187 ;  /* 0x000000bb26297221 */ /* 0x000fe20000010000 */
[----:B------:R-:W-:Y:S01]  /*1100*/  MOV R44, R68 ;  /* 0x00000044002c7202 */ /* 0x000fe20000000f00 */
[----:B------:R-:W-:Y:S01]  /*1110*/  FFMA.FTZ R39, R80, R187, R39 ;  /* 0x000000bb50277223 */ /* 0x000fe20000010027 */
[----:B------:R-:W-:Y:S01]  /*1120*/  MOV R84, R73 ;  /* 0x0000004900547202 */ /* 0x000fe20000000f00 */
[----:B------:R-:W-:Y:S01]  /*1130*/  FADD.FTZ R181, -R192, R46 ;  /* 0x0000002ec0b57221 */ /* 0x000fe20000010100 */
[----:B------:R-:W-:Y:S01]  /*1140*/  SHF.R.U64 R68, R68, 0x10, R69 ;  /* 0x0000001044447819 */ /* 0x000fe20000001245 */
[----:B------:R-:W-:Y:S01]  /*1150*/  FADD.FTZ R51, -R192, R51 ;  /* 0x00000033c0337221 */ /* 0x000fe20000010100 */
[----:B------:R-:W-:Y:S01]  /*1160*/  MOV R46, R69 ;  /* 0x00000045002e7202 */ /* 0x000fe20000000f00 */
[----:B------:R-:W-:Y:S01]  /*1170*/  HADD2.F32 R43, -RZ, R42.H0_H0 ;  /* 0x2000002aff2b7230 */ /* 0x000fe20000004100 */
[----:B------:R-:W-:Y:S01]  /*1180*/  SHF.R.U32.HI R189, RZ, 0x10, R69 ;  /* 0x00000010ffbd7819 */ /* 0x000fe20000011645 */
[----:B------:R-:W-:-:S02]  /*1190*/  FADD.FTZ R125, R87, R125 ;  /* 0x0000007d577d7221 */ /* 0x000fc40000010000 */
[-C--:B------:R-:W-:Y:S02]  /*11a0*/  FFMA.FTZ R153, R74, R87.reuse, R153 ;  /* 0x000000574a997223 */ /* 0x080fe40000010099 */
[----:B------:R-:W-:Y:S01]  /*11b0*/  FADD.FTZ R69, -R192, R48 ;  /* 0x00000030c0457221 */ /* 0x000fe20000010100 */
[----:B------:R-:W-:Y:S01]  /*11c0*/  MOV R48, R70 ;  /* 0x0000004600307202 */ /* 0x000fe20000000f00 */
[----:B------:R-:W-:Y:S02]  /*11d0*/  FMUL.FTZ R87, R164, R87 ;  /* 0x00000057a4577220 */ /* 0x000fe40000410000 */
[----:B------:R-:W-:Y:S02]  /*11e0*/  FADD.FTZ R38, R41, R88 ;  /* 0x0000005829267221 */ /* 0x000fe40000010000 */
[----:B------:R-:W-:Y:S01]  /*11f0*/  FFMA.FTZ R39, R77, R88, R39 ;  /* 0x000000584d277223 */ /* 0x000fe20000010027 */
[----:B------:R-:W-:Y:S01]  /*1200*/  HADD2.F32 R42, -RZ, R82.H0_H0 ;  /* 0x20000052ff2a7230 */ /* 0x000fe20000004100 */
[----:B------:R-:W-:Y:S01]  /*1210*/  FMUL.FTZ R70, R182, R51 ;  /* 0x00000033b6467220 */ /* 0x000fe20000410000 */
[----:B------:R-:W-:Y:S01]  /*1220*/  HADD2.F32 R51, -RZ, R84.H0_H0 ;  /* 0x20000054ff337230 */ /* 0x000fe20000004100 */
[----:B------:R-:W-:Y:S01]  /*1230*/  FMUL.FTZ R84, R94, R43 ;  /* 0x0000002b5e547220 */ /* 0x000fe20000410000 */
[----:B------:R-:W-:Y:S01]  /*1240*/  @P0 HADD2.F32 R86, -RZ, R184.H0_H0 ;  /* 0x200000b8ff560230 */ /* 0x000fe20000004100 */
[----:B------:R-:W-:Y:S01]  /*1250*/  FADD.FTZ R41, R38, R87 ;  /* 0x0000005726297221 */ /* 0x000fe20000010000 */
[----:B------:R-:W-:Y:S01]  /*1260*/  MOV R200, R75 ;  /* 0x0000004b00c87202 */ /* 0x000fe20000000f00 */
[----:B------:R-:W-:Y:S01]  /*1270*/  FADD.FTZ R45, -R192, R45 ;  /* 0x0000002dc02d7221 */ /* 0x000fe20000010100 */
[----:B------:R-:W-:Y:S01]  /*1280*/  SHF.R.U32.HI R184, RZ, 0x10, R75 ;  /* 0x00000010ffb87819 */ /* 0x000fe2000001164b */
[----:B------:R-:W-:Y:S01]  /*1290*/  FFMA.FTZ R39, R74, R87, R39 ;  /* 0x000000574a277223 */ /* 0x000fe20000010027 */
[----:B------:R-:W-:Y:S01]  /*12a0*/  HADD2.F32 R82, -RZ, R64.H0_H0 ;  /* 0x20000040ff527230 */ /* 0x000fe20000004100 */
[----:B------:R-:W-:-:S02]  /*12b0*/  FADD.FTZ R47, -R192, R47 ;  /* 0x0000002fc02f7221 */ /* 0x000fc40000010100 */
[C---:B------:R-:W-:Y:S02]  /*12c0*/  FMUL.FTZ R75, R182.reuse, R181 ;  /* 0x000000b5b64b7220 */ /* 0x040fe40000410000 */
[----:B------:R-:W-:Y:S02]  /*12d0*/  FMUL.FTZ R85, R165, R42 ;  /* 0x0000002aa5557220 */ /* 0x000fe40000410000 */
[----:B------:R-:W-:Y:S01]  /*12e0*/  FADD.FTZ R38, R41, R84 ;  /* 0x0000005429267221 */ /* 0x000fe20000010000 */
[----:B------:R-:W-:Y:S01]  /*12f0*/  MOV R54, R72 ;  /* 0x0000004800367202 */ /* 0x000fe20000000f00 */
[----:B------:R-:W-:Y:S01]  /*1300*/  FMUL.FTZ R64, R182, R45 ;  /* 0x0000002db6407220 */ /* 0x000fe20000410000 */
[----:B------:R-:W-:Y:S01]  /*1310*/  SHF.R.U64 R196, R72, 0x10, R73 ;  /* 0x0000001048c47819 */ /* 0x000fe20000001249 */
[----:B------:R-:W-:Y:S01]  /*1320*/  FFMA.FTZ R39, R79, R84, R39 ;  /* 0x000000544f277223 */ /* 0x000fe20000010027 */
[----:B------:R-:W-:Y:S01]  /*1330*/  HADD2.F32 R89, -RZ, R188.H0_H0 ;  /* 0x200000bcff597230 */ /* 0x000fe20000004100 */
[----:B------:R-:W-:-:S02]  /*1340*/  FMUL.FTZ R72, R182, R47 ;  /* 0x0000002fb6487220 */ /* 0x000fc40000410000 */
        /* <DEDUP_REMOVED lines=12> */
[----:B------:R-:W-:Y:S02]  /*1410*/  FADD.FTZ R131, R2, R131 ;  /* 0x0000008302837221 */ /* 0x000fe40000010000 */
[----:B------:R-:W-:Y:S01]  /*1420*/  FFMA.FTZ R159, R60, R2, R159 ;  /* 0x000000023c9f7223 */ /* 0x000fe2000001009f */
[----:B------:R-:W-:Y:S01]  /*1430*/  HADD2.F32 R2, -RZ, R184.H0_H0 ;  /* 0x200000b8ff027230 */ /* 0x000fe20000004100 */
[----:B------:R-:W-:-:S02]  /*1440*/  FMUL.FTZ R184, R96, R45 ;  /* 0x0000002d60b87220 */ /* 0x000fc40000410000 */
[----:B------:R-:W-:Y:S01]  /*1450*/  FADD.FTZ R41, R38, R89 ;  /* 0x0000005926297221 */ /* 0x000fe20000010000 */
[----:B------:R-:W-:Y:S01]  /*1460*/  SHF.R.U32.HI R197, RZ, 0x10, R73 ;  /* 0x00000010ffc57819 */ /* 0x000fe20000011649 */
[----:B------:R-:W-:Y:S02]  /*1470*/  FADD.FTZ R49, -R192, R49 ;  /* 0x00000031c0317221 */ /* 0x000fe40000010100 */
[----:B------:R-:W-:Y:S02]  /*1480*/  FMUL.FTZ R69, R182, R69 ;  /* 0x00000045b6457220 */ /* 0x000fe40000410000 */
[----:B------:R-:W-:Y:S01]  /*1490*/  FFMA.FTZ R39, R72, R89, R39 ;  /* 0x0000005948277223 */ /* 0x000fe20000010027 */
[----:B------:R-:W-:Y:S01]  /*14a0*/  HADD2.F32 R46, -RZ, R46.H0_H0 ;  /* 0x2000002eff2e7230 */ /* 0x000fe20000004100 */
[----:B------:R-:W-:Y:S02]  /*14b0*/  FMUL.FTZ R73, R182, R185 ;  /* 0x000000b9b6497220 */ /* 0x000fe40000410000 */
[----:B------:R-:W-:-:S02]  /*14c0*/  FMUL.FTZ R185, R167, R44 ;  /* 0x0000002ca7b97220 */ /* 0x000fc40000410000 */
[----:B------:R-:W-:Y:S01]  /*14d0*/  FADD.FTZ R38, R41, R184 ;  /* 0x000000b829267221 */ /* 0x000fe20000010000 */
[----:B------:R-:W-:Y:S01]  /*14e0*/  HADD2.F32 R189, -RZ, R189.H0_H0 ;  /* 0x200000bdffbd7230 */ /* 0x000fe20000004100 */
[----:B------:R-:W-:Y:S02]  /*14f0*/  FMUL.FTZ R68, R182, R49 ;  /* 0x00000031b6447220 */ /* 0x000fe40000410000 */
[----:B------:R-:W-:Y:S02]  /*1500*/  FFMA.FTZ R39, R69, R184, R39 ;  /* 0x000000b845277223 */ /* 0x000fe40000010027 */
        /* <DEDUP_REMOVED lines=12> */
[----:B------:R-:W-:Y:S02]  /*15d0*/  FADD.FTZ R53, -R192, R53 ;  /* 0x00000035c0357221 */ /* 0x000fe40000010100 */
[----:B------:R-:W-:Y:S01]  /*15e0*/  FFMA.FTZ R39, R70, R189, R39 ;  /* 0x000000bd46277223 */ /* 0x000fe20000010027 */
[----:B------:R-:W-:Y:S01]  /*15f0*/  HADD2.F32 R50, -RZ, R50.H0_H0 ;  /* 0x20000032ff327230 */ /* 0x000fe20000004100 */
[C---:B------:R-:W-:Y:S02]  /*1600*/  FADD.FTZ R199, -R192.reuse, R59 ;  /* 0x0000003bc0c77221 */ /* 0x040fe40000010100 */
[----:B------:R-:W-:Y:S02]  /*1610*/  FADD.FTZ R55, -R192, R55 ;  /* 0x00000037c0377221 */ /* 0x000fe40000010100 */
[----:B------:R-:W-:Y:S02]  /*1620*/  FMUL.FTZ R59, R182, R191 ;  /* 0x000000bfb63b7220 */ /* 0x000fe40000410000 */
[----:B------:R-:W-:-:S02]  /*1630*/  FMUL.FTZ R191, R169, R48 ;  /* 0x00000030a9bf7220 */ /* 0x000fc40000410000 */
[----:B------:R-:W-:Y:S01]  /*1640*/  FADD.FTZ R38, R41, R190 ;  /* 0x000000be29267221 */ /* 0x000fe20000010000 */
[----:B------:R-:W-:Y:S01]  /*1650*/  HADD2.F32 R193, -RZ, R193.H0_H0 ;  /* 0x200000c1ffc17230 */ /* 0x000fe20000004100 */
[----:B------:R-:W-:Y:S02]  /*1660*/  FMUL.FTZ R66, R182, R53 ;  /* 0x00000035b6427220 */ /* 0x000fe40000410000 */
[----:B------:R-:W-:Y:S02]  /*1670*/  FFMA.FTZ R39, R67, R190, R39 ;  /* 0x000000be43277223 */ /* 0x000fe40000010027 */
[C---:B------:R-:W-:Y:S02]  /*1680*/  FADD.FTZ R205, -R192.reuse, R62 ;  /* 0x0000003ec0cd7221 */ /* 0x040fe40000010100 */
[C---:B------:R-:W-:Y:S02]  /*1690*/  FADD.FTZ R57, -R192.reuse, R57 ;  /* 0x00000039c0397221 */ /* 0x040fe40000010100 */
[----:B------:R-:W-:-:S02]  /*16a0*/  FADD.FTZ R195, -R192, R58 ;  /* 0x0000003ac0c37221 */ /* 0x000fc40000010100 */
        /* <DEDUP_REMOVED lines=14> */
[C---:B------:R-:W-:Y:S02]  /*1790*/  FMUL.FTZ R58, R182.reuse, R57 ;  /* 0x00000039b63a7220 */ /* 0x040fe40000410000 */
[C---:B------:R-:W-:Y:S02]  /*17a0*/  FMUL.FTZ R57, R182.reuse, R195 ;  /* 0x000000c3b6397220 */ /* 0x040fe40000410000 */
[----:B------:R-:W-:Y:S02]  /*17b0*/  FMUL.FTZ R195, R171, R196 ;  /* 0x000000c4abc37220 */ /* 0x000fe40000410000 */
[----:B------:R-:W-:Y:S01]  /*17c0*/  FADD.FTZ R38, R41, R194 ;  /* 0x000000c229267221 */ /* 0x000fe20000010000 */
[----:B------:R-:W-:Y:S01]  /*17d0*/  HADD2.F32 R197, -RZ, R197.H0_H0 ;  /* 0x200000c5ffc57230 */ /* 0x000fe20000004100 */
[----:B------:R-:W-:Y:S02]  /*17e0*/  FFMA.FTZ R39, R59, R194, R39 ;  /* 0x000000c23b277223 */ /* 0x000fe40000010027 */
[----:B------:R-:W-:-:S02]  /*17f0*/  FMUL.FTZ R54, R182, R199 ;  /* 0x000000c7b6367220 */ /* 0x000fc40000410000 */
[----:B------:R-:W-:Y:S02]  /*1800*/  FADD.FTZ R111, R196, R111 ;  /* 0x0000006fc46f7221 */ /* 0x000fe40000010000 */
[----:B------:R-:W-:Y:S02]  /*1810*/  FFMA.FTZ R139, R58, R196, R139 ;  /* 0x000000c43a8b7223 */ /* 0x000fe4000001008b */
[----:B------:R-:W-:Y:S02]  /*1820*/  FMUL.FTZ R196, R101, R51 ;  /* 0x0000003365c47220 */ /* 0x000fe40000410000 */
[----:B------:R-:W-:Y:S01]  /*1830*/  FADD.FTZ R41, R38, R195 ;  /* 0x000000c326297221 */ /* 0x000fe20000010000 */
[----:B------:R-:W-:Y:S01]  /*1840*/  HADD2.F32 R37, -RZ, R56.H0_H0 ;  /* 0x20000038ff257230 */ /* 0x000fe20000004100 */
        /* <DEDUP_REMOVED lines=28> */
[----:B------:R-:W-:Y:S01]  /*1a10*/  FFMA.FTZ R37, R55, R200, R37 ;  /* 0x000000c837257223 */ /* 0x000fe20000010025 */
[----:B------:R-:W-:Y:S01]  /*1a20*/  LOP3.LUT P1, RZ, R0, 0x1f, RZ, 0xc0, !PT ;  /* 0x0000001f00ff7812 */ /* 0x000fe2000782c0ff */
        /* <DEDUP_REMOVED lines=28> */
.L_x_8519:
        /* <DEDUP_REMOVED lines=18> */
.L_x_8520:
        /* <DEDUP_REMOVED lines=50> */
[----:B------:R-:W-:Y:S02]  /*2030*/  FFMA.FTZ R79, R79, R3, R2 ;  /* 0x000000034f4f7223 */ /* 0x000fe40000010002 */
[----:B------:R-:W-:Y:S02]  /*2040*/  FADD.FTZ R65, R65, -R52 ;  /* 0x8000003441417221 */ /* 0x000fe40000010000 */
[----:B------:R-:W-:Y:S02]  /*2050*/  FADD.FTZ R67, R190, -R67 ;  /* 0x80000043be437221 */ /* 0x000fe40000010000 */
[----:B------:R-:W-:-:S02]  /*2060*/  FADD.FTZ R79, R84, -R79 ;  /* 0x8000004f544f7221 */ /* 0x000fc40000010000 */
[-CC-:B------:R-:W-:Y:S02]  /*2070*/  FFMA.FTZ R71, R71, R3.reuse, R2.reuse ;  /* 0x0000000347477223 */ /* 0x180fe40000010002 */
[----:B------:R-:W-:Y:S02]  /*2080*/  FFMA.FTZ R60, R60, R3, R2 ;  /* 0x000000033c3c7223 */ /* 0x000fe40000010002 */
[C---:B------:R-:W-:Y:S02]  /*2090*/  FMUL.FTZ R40, R182.reuse, R65 ;  /* 0x00000041b6287220 */ /* 0x040fe40000410000 */
[C---:B------:R-:W-:Y:S02]  /*20a0*/  FMUL.FTZ R67, R182.reuse, R67 ;  /* 0x00000043b6437220 */ /* 0x040fe40000410000 */
[----:B------:R-:W-:Y:S02]  /*20b0*/  FMUL.FTZ R65, R182, R79 ;  /* 0x0000004fb6417220 */ /* 0x000fe40000410000 */
[----:B------:R-:W-:-:S02]  /*20c0*/  FADD.FTZ R71, R192, -R71 ;  /* 0x80000047c0477221 */ /* 0x000fc40000010000 */
[-CC-:B------:R-:W-:Y:S02]  /*20d0*/  FFMA.FTZ R79, R59, R3.reuse, R2.reuse ;  /* 0x000000033b4f7223 */ /* 0x180fe40000010002 */
[-C--:B------:R-:W-:Y:S02]  /*20e0*/  FFMA.FTZ R64, R64, R3.reuse, R2 ;  /* 0x0000000340407223 */ /* 0x080fe40000010002 */
[----:B------:R-:W-:Y:S02]  /*20f0*/  FADD.FTZ R81, R81, -R60 ;  /* 0x8000003c51517221 */ /* 0x000fe40000010000 */
[-CC-:B------:R-:W-:Y:S02]  /*2100*/  FFMA.FTZ R80, R80, R3.reuse, R2.reuse ;  /* 0x0000000350507223 */ /* 0x180fe40000010002 */
[----:B------:R-:W-:Y:S02]  /*2110*/  FFMA.FTZ R72, R72, R3, R2 ;  /* 0x0000000348487223 */ /* 0x000fe40000010002 */
[----:B-----5:R-:W-:-:S02]  /*2120*/  @P0 FADD.FTZ R67, R20, R67 ;  /* 0x0000004314430221 */ /* 0x020fc40000010000 */
[-CC-:B------:R-:W-:Y:S02]  /*2130*/  FFMA.FTZ R63, R63, R3.reuse, R2.reuse ;  /* 0x000000033f3f7223 */ /* 0x180fe40000010002 */
[-CC-:B------:R-:W-:Y:S02]  /*2140*/  FFMA.FTZ R74, R74, R3.reuse, R2.reuse ;  /* 0x000000034a4a7223 */ /* 0x180fe40000010002 */
[--C-:B------:R-:W-:Y:S02]  /*2150*/  FFMA.FTZ R62, R62, R3, R2.reuse ;  /* 0x000000033e3e7223 */ /* 0x100fe40000010002 */
[----:B------:R-:W-:Y:S02]  /*2160*/  FMUL.FTZ R71, R182, R71 ;  /* 0x00000047b6477220 */ /* 0x000fe40000410000 */
[----:B------:R-:W-:Y:S02]  /*2170*/  FFMA.FTZ R61, R61, R3, R2 ;  /* 0x000000033d3d7223 */ /* 0x000fe40000010002 */
[----:B------:R-:W-:-:S02]  /*2180*/  FADD.FTZ R79, R194, -R79 ;  /* 0x8000004fc24f7221 */ /* 0x000fc40000010000 */
[----:B------:R-:W-:Y:S02]  /*2190*/  FADD.FTZ R85, R85, -R64 ;  /* 0x8000004055557221 */ /* 0x000fe40000010000 */
[----:B------:R-:W-:Y:S02]  /*21a0*/  FMUL.FTZ R38, R182, R81 ;  /* 0x00000051b6267220 */ /* 0x000fe40000410000 */
[----:B------:R-:W-:Y:S02]  /*21b0*/  FADD.FTZ R187, R187, -R80 ;  /* 0x80000050bbbb7221 */ /* 0x000fe40000010000 */
[----:B------:R-:W-:Y:S02]  /*21c0*/  FFMA.FTZ R75, R75, R3, R2 ;  /* 0x000000034b4b7223 */ /* 0x000fe40000010002 */
[----:B------:R-:W-:Y:S02]  /*21d0*/  FADD.FTZ R89, R89, -R72 ;  /* 0x8000004859597221 */ /* 0x000fe40000010000 */
[----:B------:R-:W-:-:S02]  /*21e0*/  FMUL.FTZ R36, R67, R86 ;  /* 0x0000005643247220 */ /* 0x000fc40000410000 */
[----:B------:R-:W-:Y:S02]  /*21f0*/  FADD.FTZ R63, R78, -R63 ;  /* 0x8000003f4e3f7221 */ /* 0x000fe40000010000 */
[-C--:B------:R-:W-:Y:S01]  /*2200*/  FFMA.FTZ R77, R77, R3.reuse, R2 ;  /* 0x000000034d4d7223 */ /* 0x080fe20000010002 */
[----:B------:R0:W-:Y:S01]  /*2210*/  F2F.F16.F32 R59, R36 ;  /* 0x00000024003b7304 */ /* 0x0001e20000200800 */
[----:B------:R-:W-:Y:S02]  /*2220*/  FADD.FTZ R87, R87, -R74 ;  /* 0x8000004a57577221 */ /* 0x000fe40000010000 */
[----:B------:R-:W-:Y:S02]  /*2230*/  FFMA.FTZ R68, R68, R3, R2 ;  /* 0x0000000344447223 */ /* 0x000fe40000010002 */
[----:B------:R-:W-:Y:S02]  /*2240*/  FADD.FTZ R193, R193, -R62 ;  /* 0x8000003ec1c17221 */ /* 0x000fe40000010000 */
[----:B------:R-:W-:-:S02]  /*2250*/  @P0 FADD.FTZ R71, R22, R71 ;  /* 0x0000004716470221 */ /* 0x000fc40000010000 */
[----:B------:R-:W-:Y:S02]  /*2260*/  FADD.FTZ R61, R76, -R61 ;  /* 0x8000003d4c3d7221 */ /* 0x000fe40000010000 */
[-CC-:B------:R-:W-:Y:S02]  /*2270*/  FFMA.FTZ R70, R70, R3.reuse, R2.reuse ;  /* 0x0000000346467223 */ /* 0x180fe40000010002 */
[--C-:B------:R-:W-:Y:S02]  /*2280*/  FFMA.FTZ R57, R57, R3, R2.reuse ;  /* 0x0000000339397223 */ /* 0x100fe40000010002 */
[C---:B------:R-:W-:Y:S02]  /*2290*/  FMUL.FTZ R79, R182.reuse, R79 ;  /* 0x0000004fb64f7220 */ /* 0x040fe40000410000 */
[----:B------:R-:W-:Y:S02]  /*22a0*/  FMUL.FTZ R64, R182, R85 ;  /* 0x00000055b6407220 */ /* 0x000fe40000410000 */
[----:B------:R-:W-:-:S02]  /*22b0*/  FFMA.FTZ R66, R66, R3, R2 ;  /* 0x0000000342427223 */ /* 0x000fc40000010002 */
[----:B------:R-:W-:Y:S02]  /*22c0*/  @P0 FADD.FTZ R38, R5, R38 ;  /* 0x0000002605260221 */ /* 0x000fe40000010000 */
[----:B------:R-:W-:Y:S02]  /*22d0*/  FMUL.FTZ R52, R182, R187 ;  /* 0x000000bbb6347220 */ /* 0x000fe40000410000 */
[----:B------:R-:W-:Y:S02]  /*22e0*/  FADD.FTZ R75, R82, -R75 ;  /* 0x8000004b524b7221 */ /* 0x000fe40000010000 */
[C---:B------:R-:W-:Y:S02]  /*22f0*/  FMUL.FTZ R72, R182.reuse, R89 ;  /* 0x00000059b6487220 */ /* 0x040fe40000410000 */
[----:B------:R-:W-:Y:S02]  /*2300*/  FMUL.FTZ R39, R182, R63 ;  /* 0x0000003fb6277220 */ /* 0x000fe40000410000 */
[----:B------:R-:W-:-:S02]  /*2310*/  FFMA.FTZ R83, R83, R3, R2 ;  /* 0x0000000353537223 */ /* 0x000fc40000010002 */
[----:B------:R-:W-:Y:S02]  /*2320*/  @P0 FADD.FTZ R40, R7, R40 ;  /* 0x0000002807280221 */ /* 0x000fe40000010000 */
[----:B------:R-:W-:Y:S02]  /*2330*/  FADD.FTZ R77, R88, -R77 ;  /* 0x8000004d584d7221 */ /* 0x000fe40000010000 */
[C---:B------:R-:W-:Y:S02]  /*2340*/  FMUL.FTZ R60, R182.reuse, R87 ;  /* 0x00000057b63c7220 */ /* 0x040fe40000410000 */
[----:B------:R-:W-:Y:S02]  /*2350*/  FADD.FTZ R185, R185, -R68 ;  /* 0x80000044b9b97221 */ /* 0x000fe40000010000 */
[----:B------:R-:W-:Y:S02]  /*2360*/  FMUL.FTZ R74, R182, R193 ;  /* 0x000000c1b64a7220 */ /* 0x000fe40000410000 */
[----:B0-----:R-:W-:-:S02]  /*2370*/  FMUL.FTZ R36, R71, R86 ;  /* 0x0000005647247220 */ /* 0x001fc40000410000 */
[----:B------:R-:W-:Y:S02]  /*2380*/  FMUL.FTZ R37, R182, R61 ;  /* 0x0000003db6257220 */ /* 0x000fe40000410000 */
[-CC-:B------:R-:W-:Y:S01]  /*2390*/  FFMA.FTZ R69, R69, R3.reuse, R2.reuse ;  /* 0x0000000345457223 */ /* 0x180fe20000010002 */
[----:B------:R0:W-:Y:S01]  /*23a0*/  F2F.F16.F32 R88, R36 ;  /* 0x0000002400587304 */ /* 0x0001e20000200800 */
[----:B------:R-:W-:Y:S02]  /*23b0*/  FFMA.FTZ R73, R73, R3, R2 ;  /* 0x0000000349497223 */ /* 0x000fe40000010002 */
[----:B------:R-:W-:Y:S02]  /*23c0*/  FADD.FTZ R189, R189, -R70 ;  /* 0x80000046bdbd7221 */ /* 0x000fe40000010000 */
[----:B------:R-:W-:Y:S02]  /*23d0*/  FADD.FTZ R57, R196, -R57 ;  /* 0x80000039c4397221 */ /* 0x000fe40000010000 */
[----:B------:R-:W-:-:S02]  /*23e0*/  @P0 FADD.FTZ R79, R24, R79 ;  /* 0x0000004f184f0221 */ /* 0x000fc40000010000 */
[----:B------:R-:W-:Y:S02]  /*23f0*/  @P0 FADD.FTZ R64, R13, R64 ;  /* 0x000000400d400221 */ /* 0x000fe40000010000 */
[----:B------:R-:W-:Y:S02]  /*2400*/  FADD.FTZ R191, R191, -R66 ;  /* 0x80000042bfbf7221 */ /* 0x000fe40000010000 */
[-CC-:B------:R-:W-:Y:S02]  /*2410*/  FFMA.FTZ R58, R58, R3.reuse, R2.reuse ;  /* 0x000000033a3a7223 */ /* 0x180fe40000010002 */
[-CC-:B------:R-:W-:Y:S02]  /*2420*/  FFMA.FTZ R54, R54, R3.reuse, R2.reuse ;  /* 0x0000000336367223 */ /* 0x180fe40000010002 */
[-CC-:B------:R-:W-:Y:S02]  /*2430*/  FFMA.FTZ R53, R53, R3.reuse, R2.reuse ;  /* 0x0000000335357223 */ /* 0x180fe40000010002 */
[----:B------:R-:W-:-:S02]  /*2440*/  FFMA.FTZ R56, R56, R3, R2 ;  /* 0x0000000338387223 */ /* 0x000fc40000010002 */
[----:B------:R-:W-:Y:S02]  /*2450*/  FFMA.FTZ R55, R55, R3, R2 ;  /* 0x0000000337377223 */ /* 0x000fe40000010002 */
[----:B------:R-:W-:Y:S02]  /*2460*/  FMUL.FTZ R42, R38, R86 ;  /* 0x00000056262a7220 */ /* 0x000fe40000410000 */
[----:B------:R-:W-:Y:S02]  /*2470*/  @P0 FADD.FTZ R52, R9, R52 ;  /* 0x0000003409340221 */ /* 0x000fe40000010000 */
[----:B------:R-:W-:Y:S02]  /*2480*/  FMUL.FTZ R75, R182, R75 ;  /* 0x0000004bb64b7220 */ /* 0x000fe40000410000 */
[----:B------:R-:W-:Y:S01]  /*2490*/  @P0 FADD.FTZ R72, R15, R72 ;  /* 0x000000480f480221 */ /* 0x000fe20000010000 */
[----:B------:R-:W-:Y:S01]  /*24a0*/  F2F.F16.F32 R42, R42 ;  /* 0x0000002a002a7304 */ /* 0x000fe20000200800 */
[----:B------:R-:W-:Y:S01]  /*24b0*/  FFMA.FTZ R202, R202, R3, R2 ;  /* 0x00000003caca7223 */ /* 0x000fe20000010002 */
[----:B------:R-:W-:Y:S01]  /*24c0*/  @P1 MOV R3, 0x10 ;  /* 0x0000001000031802 */ /* 0x000fe20000000f00 */
[----:B------:R-:W-:-:S02]  /*24d0*/  @P0 FADD.FTZ R39, R6, R39 ;  /* 0x0000002706270221 */ /* 0x000fc40000010000 */
[----:B------:R-:W-:Y:S02]  /*24e0*/  FADD.FTZ R83, R186, -R83 ;  /* 0x80000053ba537221 */ /* 0x000fe40000010000 */
[----:B------:R-:W-:Y:S02]  /*24f0*/  FMUL.FTZ R41, R40, R86 ;  /* 0x0000005628297220 */ /* 0x000fe40000410000 */
[C---:B------:R-:W-:Y:S02]  /*2500*/  FMUL.FTZ R63, R182.reuse, R77 ;  /* 0x0000004db63f7220 */ /* 0x040fe40000410000 */
[----:B------:R-:W-:Y:S02]  /*2510*/  @P0 FADD.FTZ R60, R11, R60 ;  /* 0x0000003c0b3c0221 */ /* 0x000fe40000010000 */
[----:B------:R-:W-:Y:S01]  /*2520*/  FMUL.FTZ R68, R182, R185 ;  /* 0x000000b9b6447220 */ /* 0x000fe20000410000 */
[----:B------:R-:W-:Y:S01]  /*2530*/  F2F.F16.F32 R41, R41 ;  /* 0x0000002900297304 */ /* 0x000fe20000200800 */
[----:B------:R-:W-:-:S02]  /*2540*/  @P0 FADD.FTZ R74, R23, R74 ;  /* 0x0000004a174a0221 */ /* 0x000fc40000010000 */
[----:B------:R-:W-:Y:S02]  /*2550*/  @P0 FADD.FTZ R37, R4, R37 ;  /* 0x0000002504250221 */ /* 0x000fe40000010000 */
[----:B------:R-:W-:Y:S02]  /*2560*/  FADD.FTZ R69, R184, -R69 ;  /* 0x80000045b8457221 */ /* 0x000fe40000010000 */
[----:B------:R-:W-:Y:S02]  /*2570*/  FADD.FTZ R73, R188, -R73 ;  /* 0x80000049bc497221 */ /* 0x000fe40000010000 */
[C---:B------:R-:W-:Y:S02]  /*2580*/  FMUL.FTZ R70, R182.reuse, R189 ;  /* 0x000000bdb6467220 */ /* 0x040fe40000410000 */
[----:B0-----:R-:W-:Y:S02]  /*2590*/  FMUL.FTZ R36, R79, R86 ;  /* 0x000000564f247220 */ /* 0x001fe40000410000 */
[----:B------:R-:W-:-:S02]  /*25a0*/  FMUL.FTZ R85, R182, R57 ;  /* 0x00000039b6557220 */ /* 0x000fc40000410000 */
[----:B------:R-:W-:Y:S01]  /*25b0*/  FMUL.FTZ R48, R64, R86 ;  /* 0x0000005640307220 */ /* 0x000fe20000410000 */
[----:B------:R0:W-:Y:S01]  /*25c0*/  F2F.F16.F32 R185, R36 ;  /* 0x0000002400b97304 */ /* 0x0001e20000200800 */
[----:B------:R-:W-:Y:S02]  /*25d0*/  FMUL.FTZ R66, R182, R191 ;  /* 0x000000bfb6427220 */ /* 0x000fe40000410000 */
[----:B------:R-:W-:Y:S02]  /*25e0*/  FADD.FTZ R195, R195, -R58 ;  /* 0x8000003ac3c37221 */ /* 0x000fe40000010000 */
[----:B------:R-:W-:Y:S02]  /*25f0*/  FADD.FTZ R197, R197, -R54 ;  /* 0x80000036c5c57221 */ /* 0x000fe40000010000 */
[----:B------:R-:W-:Y:S01]  /*2600*/  FADD.FTZ R87, R198, -R53 ;  /* 0x80000035c6577221 */ /* 0x000fe20000010000 */
[----:B------:R-:W-:Y:S01]  /*2610*/  F2F.F16.F32 R48, R48 ;  /* 0x0000003000307304 */ /* 0x000fe20000200800 */
[----:B------:R-:W-:Y:S01]  /*2620*/  FADD.FTZ R199, R199, -R56 ;  /* 0x80000038c7c77221 */ /* 0x000fe20000010000 */
[----:B0-----:R-:W-:Y:S01]  /*2630*/  SEL R36, R37, R32, P3 ;  /* 0x0000002025247207 */ /* 0x001fe20001800000 */
[----:B------:R-:W-:-:S02]  /*2640*/  FADD.FTZ R55, R200, -R55 ;  /* 0x80000037c8377221 */ /* 0x000fc40000010000 */
[-C--:B------:R-:W-:Y:S02]  /*2650*/  FMUL.FTZ R44, R52, R86.reuse ;  /* 0x00000056342c7220 */ /* 0x080fe40000410000 */
[----:B------:R-:W-:Y:S02]  /*2660*/  @P0 FADD.FTZ R65, R12, R65 ;  /* 0x000000410c410221 */ /* 0x000fe40000010000 */
[----:B------:R-:W-:Y:S02]  /*2670*/  @P0 FADD.FTZ R75, R14, R75 ;  /* 0x0000004b0e4b0221 */ /* 0x000fe40000010000 */
[-C--:B------:R-:W-:Y:S01]  /*2680*/  FMUL.FTZ R50, R72, R86.reuse ;  /* 0x0000005648327220 */ /* 0x080fe20000410000 */
[----:B------:R-:W-:Y:S01]  /*2690*/  F2F.F16.F32 R44, R44 ;  /* 0x0000002c002c7304 */ /* 0x000fe20000200800 */
[----:B------:R-:W-:Y:S02]  /*26a0*/  FADD.FTZ R201, R201, -R202 ;  /* 0x800000cac9c97221 */ /* 0x000fe40000010000 */
[----:B------:R-:W-:-:S02]  /*26b0*/  FMUL.FTZ R45, R39, R86 ;  /* 0x00000056272d7220 */ /* 0x000fc40000410000 */
[----:B------:R-:W-:Y:S02]  /*26c0*/  FMUL.FTZ R61, R182, R83 ;  /* 0x00000053b63d7220 */ /* 0x000fe40000410000 */
[----:B------:R-:W-:Y:S01]  /*26d0*/  @P0 FADD.FTZ R63, R10, R63 ;  /* 0x0000003f0a3f0221 */ /* 0x000fe20000010000 */
[----:B------:R-:W0:Y:S01]  /*26e0*/  F2F.F16.F32 R50, R50 ;  /* 0x0000003200327304 */ /* 0x000e220000200800 */
[-C--:B------:R-:W-:Y:S02]  /*26f0*/  FMUL.FTZ R46, R60, R86.reuse ;  /* 0x000000563c2e7220 */ /* 0x080fe40000410000 */
[----:B------:R-:W-:Y:S02]  /*2700*/  @P0 FADD.FTZ R68, R17, R68 ;  /* 0x0000004411440221 */ /* 0x000fe40000010000 */
[----:B------:R-:W-:Y:S02]  /*2710*/  FMUL.FTZ R2, R74, R86 ;  /* 0x000000564a027220 */ /* 0x000fe40000410000 */
[C---:B------:R-:W-:Y:S01]  /*2720*/  FMUL.FTZ R69, R182.reuse, R69 ;  /* 0x00000045b6457220 */ /* 0x040fe20000410000 */
[----:B------:R-:W-:Y:S01]  /*2730*/  F2F.F16.F32 R45, R45 ;  /* 0x0000002d002d7304 */ /* 0x000fe20000200800 */
[----:B------:R-:W-:-:S02]  /*2740*/  FMUL.FTZ R73, R182, R73 ;  /* 0x00000049b6497220 */ /* 0x000fc40000410000 */
[----:B------:R-:W-:Y:S02]  /*2750*/  @P0 FADD.FTZ R70, R19, R70 ;  /* 0x0000004613460221 */ /* 0x000fe40000010000 */
[----:B------:R-:W-:Y:S02]  /*2760*/  @P0 FADD.FTZ R85, R26, R85 ;  /* 0x000000551a550221 */ /* 0x000fe40000010000 */
[----:B------:R-:W-:Y:S01]  /*2770*/  FMUL.FTZ R47, R37, R86 ;  /* 0x00000056252f7220 */ /* 0x000fe20000410000 */
[----:B------:R-:W-:Y:S01]  /*2780*/  SEL R37, R38, R33, P3 ;  /* 0x0000002126257207 */ /* 0x000fe20001800000 */
[----:B------:R-:W-:Y:S01]  /*2790*/  @P0 FADD.FTZ R66, R21, R66 ;  /* 0x0000004215420221 */ /* 0x000fe20000010000 */
[----:B------:R-:W-:Y:S01]  /*27a0*/  F2F.F16.F32 R58, R2 ;  /* 0x00000002003a7304 */ /* 0x000fe20000200800 */
[C---:B------:R-:W-:Y:S01]  /*27b0*/  FMUL.FTZ R76, R182.reuse, R195 ;  /* 0x000000c3b64c7220 */ /* 0x040fe20000410000 */
[----:B------:R-:W-:Y:S01]  /*27c0*/  SEL R38, R39, R34, P3 ;  /* 0x0000002227267207 */ /* 0x000fe20001800000 */
[----:B------:R-:W-:Y:S01]  /*27d0*/  FMUL.FTZ R78, R182, R197 ;  /* 0x000000c5b64e7220 */ /* 0x000fe20000410000 */
[----:B------:R-:W-:Y:S01]  /*27e0*/  SEL R39, R40, R35, P3 ;  /* 0x0000002328277207 */ /* 0x000fe20001800000 */
[----:B------:R-:W-:Y:S01]  /*27f0*/  FMUL.FTZ R87, R182, R87 ;  /* 0x00000057b6577220 */ /* 0x000fe20000410000 */
[----:B0-----:R-:W-:Y:S01]  /*2800*/  SHF.L.U32 R50, R50, 0x10, RZ ;  /* 0x0000001032327819 */ /* 0x001fe200000006ff */
[C---:B------:R-:W-:Y:S01]  /*2810*/  FMUL.FTZ R82, R182.reuse, R199 ;  /* 0x000000c7b6527220 */ /* 0x040fe20000410000 */
[----:B------:R-:W0:Y:S01]  /*2820*/  F2F.F16.F32 R46, R46 ;  /* 0x0000002e002e7304 */ /* 0x000e220000200800 */
[----:B------:R-:W-:Y:S01]  /*2830*/  FMUL.FTZ R183, R182, R55 ;  /* 0x00000037b6b77220 */ /* 0x000fe20000410000 */
[----:B------:R-:W-:Y:S01]  /*2840*/  SHF.L.U32 R55, R41, 0x10, RZ ;  /* 0x0000001029377819 */ /* 0x000fe200000006ff */
[----:B------:R-:W-:-:S02]  /*2850*/  FMUL.FTZ R77, R65, R86 ;  /* 0x00000056414d7220 */ /* 0x000fc40000410000 */
[-C--:B------:R-:W-:Y:S02]  /*2860*/  FMUL.FTZ R81, R75, R86.reuse ;  /* 0x000000564b517220 */ /* 0x080fe40000410000 */
[----:B------:R-:W-:Y:S01]  /*2870*/  FMUL.FTZ R182, R182, R201 ;  /* 0x000000c9b6b67220 */ /* 0x000fe20000410000 */
[----:B------:R-:W-:Y:S01]  /*2880*/  F2F.F16.F32 R47, R47 ;  /* 0x0000002f002f7304 */ /* 0x000fe20000200800 */
[----:B------:R-:W-:Y:S02]  /*2890*/  @P0 FADD.FTZ R61, R8, R61 ;  /* 0x0000003d083d0221 */ /* 0x000fe40000010000 */
[-C--:B------:R-:W-:Y:S02]  /*28a0*/  FMUL.FTZ R51, R63, R86.reuse ;  /* 0x000000563f337220 */ /* 0x080fe40000410000 */
[-C--:B------:R-:W-:Y:S02]  /*28b0*/  FMUL.FTZ R80, R68, R86.reuse ;  /* 0x0000005644507220 */ /* 0x080fe40000410000 */
[----:B------:R-:W-:Y:S01]  /*28c0*/  @P0 FADD.FTZ R69, R16, R69 ;  /* 0x0000004510450221 */ /* 0x000fe20000010000 */
[----:B------:R-:W-:Y:S01]  /*28d0*/  F2F.F16.F32 R77, R77 ;  /* 0x0000004d004d7304 */ /* 0x000fe20000200800 */
[----:B------:R-:W-:Y:S01]  /*28e0*/  @P0 FADD.FTZ R73, R18, R73 ;  /* 0x0000004912490221 */ /* 0x000fe20000010000 */
[----:B0-----:R-:W-:Y:S01]  /*28f0*/  SHF.L.U32 R46, R46, 0x10, RZ ;  /* 0x000000102e2e7819 */ /* 0x001fe200000006ff */
[----:B------:R-:W-:-:S02]  /*2900*/  FMUL.FTZ R84, R70, R86 ;  /* 0x0000005646547220 */ /* 0x000fc40000410000 */
[----:B------:R-:W-:-:S03]  /*2910*/  @P1 IMAD.WIDE.U32 R2, R160, R3, c[0x0][0x258] ;  /* 0x00009600a0021625 */ /* 0x000fc600078e0003 */
[----:B------:R-:W-:Y:S01]  /*2920*/  F2F.F16.F32 R81, R81 ;  /* 0x0000005100517304 */ /* 0x000fe20000200800 */
[-C--:B------:R-:W-:Y:S01]  /*2930*/  FMUL.FTZ R53, R85, R86.reuse ;  /* 0x0000005655357220 */ /* 0x080fe20000410000 */
[----:B------:R0:W-:Y:S01]  /*2940*/  @P1 STG.E.128 [R2.64], R36 ;  /* 0x0000002402001986 */ /* 0x0001e2000c101d04 */
[-C--:B------:R-:W-:Y:S02]  /*2950*/  FMUL.FTZ R43, R66, R86.reuse ;  /* 0x00000056422b7220 */ /* 0x080fe40000410000 */
[----:B------:R-:W-:Y:S02]  /*2960*/  @P0 FADD.FTZ R82, R29, R82 ;  /* 0x000000521d520221 */ /* 0x000fe40000010000 */
[----:B------:R-:W-:Y:S01]  /*2970*/  @P0 FADD.FTZ R182, R31, R182 ;  /* 0x000000b61fb60221 */ /* 0x000fe20000010000 */
[----:B------:R1:W-:Y:S01]  /*2980*/  F2F.F16.F32 R186, R53 ;  /* 0x0000003500ba7304 */ /* 0x0003e20000200800 */
[----:B------:R-:W-:Y:S02]  /*2990*/  FMUL.FTZ R49, R61, R86 ;  /* 0x000000563d317220 */ /* 0x000fe40000410000 */
[----:B------:R-:W-:-:S02]  /*29a0*/  @P0 FADD.FTZ R76, R25, R76 ;  /* 0x0000004c194c0221 */ /* 0x000fc40000010000 */
[-C--:B------:R-:W-:Y:S02]  /*29b0*/  FMUL.FTZ R83, R69, R86.reuse ;  /* 0x0000005645537220 */ /* 0x080fe40000410000 */
[-C--:B------:R-:W-:Y:S01]  /*29c0*/  FMUL.FTZ R89, R73, R86.reuse ;  /* 0x0000005649597220 */ /* 0x080fe20000410000 */
[----:B------:R-:W2:Y:S01]  /*29d0*/  F2F.F16.F32 R51, R51 ;  /* 0x0000003300337304 */ /* 0x000ea20000200800 */
[----:B------:R-:W-:Y:S02]  /*29e0*/  @P0 FADD.FTZ R78, R27, R78 ;  /* 0x0000004e1b4e0221 */ /* 0x000fe40000010000 */
[-C--:B-1----:R-:W-:Y:S02]  /*29f0*/  FMUL.FTZ R53, R82, R86.reuse ;  /* 0x0000005652357220 */ /* 0x082fe40000410000 */
[-C--:B0-----:R-:W-:Y:S02]  /*2a00*/  FMUL.FTZ R39, R182, R86.reuse ;  /* 0x00000056b6277220 */ /* 0x081fe40000410000 */
[----:B------:R-:W-:Y:S01]  /*2a10*/  @P0 FADD.FTZ R183, R30, R183 ;  /* 0x000000b71eb70221 */ /* 0x000fe20000010000 */
[----:B------:R-:W0:Y:S01]  /*2a20*/  F2F.F16.F32 R80, R80 ;  /* 0x0000005000507304 */ /* 0x000e220000200800 */
[----:B------:R-:W-:-:S02]  /*2a30*/  FMUL.FTZ R54, R78, R86 ;  /* 0x000000564e367220 */ /* 0x000fc40000410000 */
[----:B------:R-:W-:Y:S02]  /*2a40*/  FMUL.FTZ R38, R183, R86 ;  /* 0x00000056b7267220 */ /* 0x000fe40000410000 */
[----:B------:R-:W-:Y:S01]  /*2a50*/  @P0 FADD.FTZ R87, R28, R87 ;  /* 0x000000571c570221 */ /* 0x000fe20000010000 */
[----:B------:R-:W-:Y:S01]  /*2a60*/  ISETP.GE.AND P0, PT, R175, c[0x0][0x164], PT ;  /* 0x00005900af007a0c */ /* 0x000fe20003f06270 */
[----:B------:R-:W-:Y:S01]  /*2a70*/  IMAD.WIDE.U32 R2, R48, 0x10000, RZ ;  /* 0x0001000030027825 */ /* 0x000fe200078e00ff */
[----:B------:R1:W-:Y:S03]  /*2a80*/  F2F.F16.F32 R62, R43 ;  /* 0x0000002b003e7304 */ /* 0x0003e60000200800 */
[----:B------:R-:W-:-:S05]  /*2a90*/  IMAD.WIDE.U32 R40, R44, 0x10000, RZ ;  /* 0x000100002c287825 */ /* 0x000fca00078e00ff */
[----:B------:R-:W3:Y:S01]  /*2aa0*/  F2F.F16.F32 R84, R84 ;  /* 0x0000005400547304 */ /* 0x000ee20000200800 */
[----:B-1----:R-:W-:Y:S01]  /*2ab0*/  FMUL.FTZ R43, R76, R86 ;  /* 0x000000564c2b7220 */ /* 0x002fe20000410000 */
[----:B--2---:R-:W-:Y:S01]  /*2ac0*/  LOP3.LUT R57, R41, R46, R51, 0xfe, !PT ;  /* 0x0000002e29397212 */ /* 0x004fe200078efe33 */
[----:B------:R-:W-:Y:S01]  /*2ad0*/  FMUL.FTZ R86, R87, R86 ;  /* 0x0000005657567220 */ /* 0x000fe20000410000 */
[----:B------:R-:W-:Y:S01]  /*2ae0*/  SHF.L.U32 R41, R58, 0x10, RZ ;  /* 0x000000103a297819 */ /* 0x000fe200000006ff */
[----:B0-----:R-:W-:Y:S01]  /*2af0*/  IMAD.WIDE.U32 R36, R80, 0x10000, RZ ;  /* 0x0001000050247825 */ /* 0x001fe200078e00ff */
[----:B------:R-:W-:Y:S02]  /*2b00*/  IADD3 R80, R160, 0x200, RZ ;  /* 0x00000200a0507810 */ /* 0x000fe40007ffe0ff */
[----:B------:R-:W0:Y:S08]  /*2b10*/  F2F.F16.F32 R49, R49 ;  /* 0x0000003100317304 */ /* 0x000e300000200800 */
[----:B------:R-:W1:Y:S01]  /*2b20*/  F2F.F16.F32 R83, R83 ;  /* 0x0000005300537304 */ /* 0x000e620000200800 */
[----:B---3--:R-:W-:-:S07]  /*2b30*/  SHF.L.U32 R84, R84, 0x10, RZ ;  /* 0x0000001054547819 */ /* 0x008fce00000006ff */
[----:B------:R-:W2:Y:S01]  /*2b40*/  F2F.F16.F32 R89, R89 ;  /* 0x0000005900597304 */ /* 0x000ea20000200800 */
[----:B0-----:R-:W-:-:S07]  /*2b50*/  LOP3.LUT R56, R40, R49, RZ, 0xfc, !PT ;  /* 0x0000003128387212 */ /* 0x001fce00078efcff */
[----:B------:R0:W3:Y:S01]  /*2b60*/  F2F.F16.F32 R184, R43 ;  /* 0x0000002b00b87304 */ /* 0x0000e20000200800 */
[----:B-1----:R-:W-:-:S07]  /*2b70*/  LOP3.LUT R48, R36, R83, RZ, 0xfc, !PT ;  /* 0x0000005324307212 */ /* 0x002fce00078efcff */
[----:B------:R-:W1:Y:S01]  /*2b80*/  F2F.F16.F32 R53, R53 ;  /* 0x0000003500357304 */ /* 0x000e620000200800 */
[----:B0-----:R-:W-:Y:S01]  /*2b90*/  IMAD.WIDE.U32 R42, R42, 0x10000, RZ ;  /* 0x000100002a2a7825 */ /* 0x001fe200078e00ff */
[----:B--2---:R-:W-:-:S04]  /*2ba0*/  LOP3.LUT R49, R37, R84, R89, 0xfe, !PT ;  /* 0x0000005425317212 */ /* 0x004fc800078efe59 */
[----:B------:R-:W-:Y:S02]  /*2bb0*/  LOP3.LUT R45, R43, R55, R45, 0xfe, !PT ;  /* 0x000000372b2d7212 */ /* 0x000fe400078efe2d */
[----:B------:R0:W2:Y:S01]  /*2bc0*/  F2F.F16.F32 R187, R54 ;  /* 0x0000003600bb7304 */ /* 0x0000a20000200800 */
[----:B------:R-:W-:Y:S01]  /*2bd0*/  LOP3.LUT R55, R3, R50, R81, 0xfe, !PT ;  /* 0x0000003203377212 */ /* 0x000fe200078efe51 */
[----:B---3--:R-:W-:Y:S01]  /*2be0*/  IMAD.WIDE.U32 R36, R184, 0x10000, RZ ;  /* 0x00010000b8247825 */ /* 0x008fe200078e00ff */
[----:B------:R-:W-:Y:S02]  /*2bf0*/  LOP3.LUT R44, R42, R47, RZ, 0xfc, !PT ;  /* 0x0000002f2a2c7212 */ /* 0x000fe400078efcff */
[----:B------:R-:W-:Y:S02]  /*2c00*/  IADD3 R42, R160, 0x100, RZ ;  /* 0x00000100a02a7810 */ /* 0x000fe40007ffe0ff */
[----:B------:R-:W-:Y:S01]  /*2c10*/  LOP3.LUT R50, R36, R185, RZ, 0xfc, !PT ;  /* 0x000000b924327212 */ /* 0x000fe200078efcff */
[----:B------:R-:W3:Y:S01]  /*2c20*/  F2F.F16.F32 R39, R39 ;  /* 0x0000002700277304 */ /* 0x000ee20000200800 */
[----:B0-----:R-:W-:Y:S01]  /*2c30*/  LOP3.LUT R54, R2, R77, RZ, 0xfc, !PT ;  /* 0x0000004d02367212 */ /* 0x001fe200078efcff */
[----:B------:R-:W-:Y:S01]  /*2c40*/  IMAD.WIDE.U32 R2, R62, 0x10000, RZ ;  /* 0x000100003e027825 */ /* 0x000fe200078e00ff */
[----:B------:R-:W-:Y:S01]  /*2c50*/  HFMA2.MMA R77, -RZ, RZ, 0, 4.76837158203125e-07 ;  /* 0x00000008ff4d7435 */ /* 0x000fe200000001ff */
[----:B------:R-:W-:-:S03]  /*2c60*/  SEL R36, R61, R32, P3 ;  /* 0x000000203d247207 */ /* 0x000fc60001800000 */
[----:B------:R-:W-:Y:S01]  /*2c70*/  LOP3.LUT R3, R3, R41, R88, 0xfe, !PT ;  /* 0x0000002903037212 */ /* 0x000fe200078efe58 */
[----:B------:R-:W0:Y:S01]  /*2c80*/  F2F.F16.F32 R38, R38 ;  /* 0x0000002600267304 */ /* 0x000e220000200800 */
[----:B-1----:R-:W-:Y:S01]  /*2c90*/  IMAD.WIDE.U32 R40, R53, 0x10000, RZ ;  /* 0x0001000035287825 */ /* 0x002fe200078e00ff */
[----:B--2---:R-:W-:Y:S02]  /*2ca0*/  SHF.L.U32 R51, R187, 0x10, RZ ;  /* 0x00000010bb337819 */ /* 0x004fe400000006ff */
[----:B------:R-:W-:Y:S01]  /*2cb0*/  LOP3.LUT R2, R2, R59, RZ, 0xfc, !PT ;  /* 0x0000003b02027212 */ /* 0x000fe200078efcff */
[----:B------:R-:W-:Y:S01]  /*2cc0*/  IMAD.WIDE.U32 R46, R160, R77, c[0x0][0x248] ;  /* 0x00009200a02e7625 */ /* 0x000fe200078e004d */
[----:B------:R-:W-:Y:S02]  /*2cd0*/  @P1 MOV R59, 0x10 ;  /* 0x00000010003b1802 */ /* 0x000fe40000000f00 */
[----:B------:R-:W1:Y:S01]  /*2ce0*/  F2F.F16.F32 R43, R86 ;  /* 0x00000056002b7304 */ /* 0x000e620000200800 */
[----:B---3--:R-:W-:Y:S01]  /*2cf0*/  SHF.L.U32 R53, R39, 0x10, RZ ;  /* 0x0000001027357819 */ /* 0x008fe200000006ff */
[----:B------:R2:W-:Y:S01]  /*2d00*/  STG.E.64 [R46.64], R44 ;  /* 0x0000002c2e007986 */ /* 0x0005e2000c101b04 */
[----:B------:R-:W-:Y:S01]  /*2d10*/  LOP3.LUT R51, R37, R51, R186, 0xfe, !PT ;  /* 0x0000003325337212 */ /* 0x000fe200078efeba */
[----:B------:R-:W-:Y:S01]  /*2d20*/  @P1 IMAD.WIDE.U32 R58, R59, R42, c[0x0][0x258] ;  /* 0x000096003b3a1625 */ /* 0x000fe200078e002a */
[----:B------:R-:W-:-:S02]  /*2d30*/  SEL R37, R52, R33, P3 ;  /* 0x0000002134257207 */ /* 0x000fc40001800000 */
[----:B------:R-:W-:Y:S01]  /*2d40*/  SEL R39, R60, R35, P3 ;  /* 0x000000233c277207 */ /* 0x000fe20001800000 */
[----:B------:R-:W-:Y:S01]  /*2d50*/  IMAD.WIDE.U32 R60, R77, R42, c[0x0][0x248] ;  /* 0x000092004d3c7625 */ /* 0x000fe200078e002a */
[----:B0-----:R-:W-:Y:S02]  /*2d60*/  LOP3.LUT R53, R41, R53, R38, 0xfe, !PT ;  /* 0x0000003529357212 */ /* 0x001fe400078efe26 */
[----:B------:R-:W-:Y:S02]  /*2d70*/  SEL R38, R63, R34, P3 ;  /* 0x000000223f267207 */ /* 0x000fe40001800000 */
[----:B------:R-:W-:Y:S02]  /*2d80*/  @P1 MOV R63, 0x10 ;  /* 0x00000010003f1802 */ /* 0x000fe40000000f00 */
[----:B------:R-:W-:Y:S01]  /*2d90*/  SEL R41, R64, R33, P3 ;  /* 0x0000002140297207 */ /* 0x000fe20001800000 */
[----:B------:R0:W-:Y:S01]  /*2da0*/  @P1 STG.E.128 [R58.64], R36 ;  /* 0x000000243a001986 */ /* 0x0001e2000c101d04 */
[----:B-1----:R-:W-:Y:S01]  /*2db0*/  LOP3.LUT R52, R40, R43, RZ, 0xfc, !PT ;  /* 0x0000002b28347212 */ /* 0x002fe200078efcff */
[----:B------:R-:W-:Y:S01]  /*2dc0*/  @P1 IMAD.WIDE.U32 R62, R180, R63, c[0x0][0x258] ;  /* 0x00009600b43e1625 */ /* 0x000fe200078e003f */
[----:B------:R-:W-:Y:S01]  /*2dd0*/  SEL R43, R72, R35, P3 ;  /* 0x00000023482b7207 */ /* 0x000fe20001800000 */
[----:B------:R1:W-:Y:S01]  /*2de0*/  STG.E.64 [R60.64], R56 ;  /* 0x000000383c007986 */ /* 0x0003e2000c101b04 */
[----:B------:R-:W-:-:S02]  /*2df0*/  @P1 MOV R72, 0x10 ;  /* 0x0000001000481802 */ /* 0x000fc40000000f00 */
[----:B------:R-:W-:Y:S01]  /*2e00*/  SEL R40, R65, R32, P3 ;  /* 0x0000002041287207 */ /* 0x000fe20001800000 */
[----:B------:R-:W-:Y:S01]  /*2e10*/  IMAD.WIDE.U32 R64, R77, R80, c[0x0][0x248] ;  /* 0x000092004d407625 */ /* 0x000fe200078e0050 */
[----:B------:R-:W-:Y:S02]  /*2e20*/  SEL R42, R75, R34, P3 ;  /* 0x000000224b2a7207 */ /* 0x000fe40001800000 */
[----:B--2---:R-:W-:Y:S02]  /*2e30*/  SEL R44, R69, R32, P3 ;  /* 0x00000020452c7207 */ /* 0x004fe40001800000 */
[----:B------:R-:W-:Y:S01]  /*2e40*/  SEL R45, R68, R33, P3 ;  /* 0x00000021442d7207 */ /* 0x000fe20001800000 */
[----:B------:R2:W-:Y:S01]  /*2e50*/  @P1 STG.E.128 [R62.64], R40 ;  /* 0x000000283e001986 */ /* 0x0005e2000c101d04 */
[----:B------:R-:W-:Y:S02]  /*2e60*/  SEL R46, R73, R34, P3 ;  /* 0x00000022492e7207 */ /* 0x000fe40001800000 */
[----:B------:R-:W-:Y:S01]  /*2e70*/  SEL R47, R70, R35, P3 ;  /* 0x00000023462f7207 */ /* 0x000fe20001800000 */
[----:B0-----:R-:W-:Y:S01]  /*2e80*/  @P1 IMAD.WIDE.U32 R58, R179, R72, c[0x0][0x258] ;  /* 0x00009600b33a1625 */ /* 0x001fe200078e0048 */
[C---:B------:R-:W-:Y:S01]  /*2e90*/  IADD3 R36, R160.reuse, 0x300, RZ ;  /* 0x00000300a0247810 */ /* 0x040fe20007ffe0ff */
[----:B------:R0:W-:Y:S01]  /*2ea0*/  STG.E.64 [R64.64], R54 ;  /* 0x0000003640007986 */ /* 0x0001e2000c101b04 */
[----:B------:R-:W-:-:S02]  /*2eb0*/  IADD3 R38, R160, 0x400, RZ ;  /* 0x00000400a0267810 */ /* 0x000fc40007ffe0ff */
[----:B------:R-:W-:Y:S01]  /*2ec0*/  @P1 MOV R179, 0x10 ;  /* 0x0000001000b31802 */ /* 0x000fe20000000f00 */
[----:B------:R3:W-:Y:S01]  /*2ed0*/  @P1 STG.E.128 [R58.64], R44 ;  /* 0x0000002c3a001986 */ /* 0x0007e2000c101d04 */
[----:B-1----:R-:W-:Y:S01]  /*2ee0*/  @P1 MOV R60, 0x10 ;  /* 0x00000010003c1802 */ /* 0x002fe20000000f00 */
[----:B------:R-:W-:Y:S01]  /*2ef0*/  IMAD.WIDE.U32 R56, R77, R38, c[0x0][0x248] ;  /* 0x000092004d387625 */ /* 0x000fe200078e0026 */
[----:B------:R-:W-:Y:S02]  /*2f00*/  SEL R37, R66, R33, P3 ;  /* 0x0000002142257207 */ /* 0x000fe40001800000 */
[----:B------:R-:W-:Y:S01]  /*2f10*/  SEL R38, R71, R34, P3 ;  /* 0x0000002247267207 */ /* 0x000fe20001800000 */
[----:B------:R-:W-:Y:S01]  /*2f20*/  @P1 IMAD.WIDE.U32 R178, R178, R179, c[0x0][0x258] ;  /* 0x00009600b2b21625 */ /* 0x000fe200078e00b3 */
[----:B------:R-:W-:Y:S02]  /*2f30*/  SEL R39, R74, R35, P3 ;  /* 0x000000234a277207 */ /* 0x000fe40001800000 */
[----:B--2---:R-:W-:Y:S01]  /*2f40*/  SEL R40, R79, R32, P3 ;  /* 0x000000204f287207 */ /* 0x004fe20001800000 */
[----:B0-----:R-:W-:Y:S01]  /*2f50*/  IMAD.WIDE.U32 R54, R77, R36, c[0x0][0x248] ;  /* 0x000092004d367625 */ /* 0x001fe200078e0024 */
[----:B------:R-:W-:-:S02]  /*2f60*/  SEL R36, R67, R32, P3 ;  /* 0x0000002043247207 */ /* 0x000fc40001800000 */
[----:B------:R-:W-:Y:S01]  /*2f70*/  SEL R41, R76, R33, P3 ;  /* 0x000000214c297207 */ /* 0x000fe20001800000 */
[----:B------:R-:W-:Y:S01]  /*2f80*/  @P1 IMAD.WIDE.U32 R60, R177, R60, c[0x0][0x258] ;  /* 0x00009600b13c1625 */ /* 0x000fe200078e003c */
[----:B------:R-:W-:Y:S01]  /*2f90*/  @P1 MOV R177, 0x10 ;  /* 0x0000001000b11802 */ /* 0x000fe20000000f00 */
[----:B------:R-:W-:Y:S01]  /*2fa0*/  STG.E.64 [R54.64], R48 ;  /* 0x0000003036007986 */ /* 0x000fe2000c101b04 */
[----:B------:R-:W-:Y:S02]  /*2fb0*/  SEL R42, R85, R34, P3 ;  /* 0x00000022552a7207 */ /* 0x000fe40001800000 */
[C---:B---3--:R-:W-:Y:S01]  /*2fc0*/  IADD3 R44, R160.reuse, 0x500, RZ ;  /* 0x00000500a02c7810 */ /* 0x048fe20007ffe0ff */
[----:B------:R-:W-:Y:S01]  /*2fd0*/  @P1 STG.E.128 [R178.64], R36 ;  /* 0x00000024b2001986 */ /* 0x000fe2000c101d04 */
[----:B------:R-:W-:Y:S01]  /*2fe0*/  IADD3 R160, R160, 0x600, RZ ;  /* 0x00000600a0a07810 */ /* 0x000fe20007ffe0ff */
[----:B------:R-:W-:Y:S01]  /*2ff0*/  @P1 IMAD.WIDE.U32 R176, R176, R177, c[0x0][0x258] ;  /* 0x00009600b0b01625 */ /* 0x000fe200078e00b1 */
[----:B------:R-:W-:Y:S01]  /*3000*/  SEL R43, R78, R35, P3 ;  /* 0x000000234e2b7207 */ /* 0x000fe20001800000 */
[----:B------:R0:W-:Y:S01]  /*3010*/  STG.E.64 [R56.64], R2 ;  /* 0x0000000238007986 */ /* 0x0001e2000c101b04 */
[----:B------:R-:W-:Y:S01]  /*3020*/  SEL R32, R87, R32, P3 ;  /* 0x0000002057207207 */ /* 0x000fe20001800000 */
[----:B------:R-:W-:Y:S01]  /*3030*/  IMAD.WIDE.U32 R44, R77, R44, c[0x0][0x248] ;  /* 0x000092004d2c7625 */ /* 0x000fe200078e002c */
[----:B------:R-:W-:Y:S01]  /*3040*/  SEL R33, R82, R33, P3 ;  /* 0x0000002152217207 */ /* 0x000fe20001800000 */
[----:B------:R1:W-:Y:S01]  /*3050*/  @P1 STG.E.128 [R60.64], R40 ;  /* 0x000000283c001986 */ /* 0x0003e2000c101d04 */
[----:B------:R-:W-:-:S02]  /*3060*/  SEL R34, R183, R34, P3 ;  /* 0x00000022b7227207 */ /* 0x000fc40001800000 */
[----:B------:R-:W-:Y:S01]  /*3070*/  SEL R35, R182, R35, P3 ;  /* 0x00000023b6237207 */ /* 0x000fe20001800000 */
[----:B------:R1:W-:Y:S01]  /*3080*/  STG.E.64 [R44.64], R50 ;  /* 0x000000322c007986 */ /* 0x0003e2000c101b04 */
[----:B------:R-:W-:-:S03]  /*3090*/  SEL R183, RZ, 0x1, P2 ;  /* 0x00000001ffb77807 */ /* 0x000fc60001000000 */
[----:B------:R1:W-:Y:S01]  /*30a0*/  @P1 STG.E.128 [R176.64], R32 ;  /* 0x00000020b0001986 */ /* 0x0003e2000c101d04 */
[----:B0-----:R-:W-:-:S05]  /*30b0*/  IMAD.WIDE.U32 R2, R77, R160, c[0x0][0x248] ;  /* 0x000092004d027625 */ /* 0x001fca00078e00a0 */
[----:B------:R1:W-:Y:S02]  /*30c0*/  STG.E.64 [R2.64], R52 ;  /* 0x0000003402007986 */ /* 0x0003e4000c101b04 */
[----:B-1----:R-:W-:Y:S01]  /*30d0*/  @P0 CALL.REL.NOINC `(.L_x_8517) ;  /* 0x0000001000000944 */ /* 0x002fe20003c00000 */
[----:B------:R-:W-:Y:S05]  /*30e0*/  BRA `(.L_x_8518) ;  /* 0xffffd69000007947 */ /* 0x000fea000383ffff */
.L_x_8517:
        /* <DEDUP_REMOVED lines=56> */
.L_x_8514:
        /* <DEDUP_REMOVED lines=23> */
.L_x_8515:
[----:B------:R-:W-:Y:S01]  /*35e0*/  HFMA2.MMA R42, -RZ, RZ, 0, 9.5367431640625e-07 ;  /* 0x00000010ff2a7435 */ /* 0x000fe200000001ff */
[----:B------:R-:W-:-:S02]  /*35f0*/  MOV R37, R39 ;  /* 0x0000002700257202 */ /* 0x000fc40000000f00 */
[----:B------:R-:W-:Y:S02]  /*3600*/  MOV R38, 0x1f ;  /* 0x0000001f00267802 */ /* 0x000fe40000000f00 */
[----:B------:R-:W-:Y:S02]  /*3610*/  MOV R43, 0xffffffff ;  /* 0xffffffff002b7802 */ /* 0x000fe40000000f00 */
[----:B------:R-:W-:Y:S02]  /*3620*/  MOV R2, 0x3640 ;  /* 0x0000364000027802 */ /* 0x000fe40000000f00 */
[----:B-----5:R-:W-:Y:S05]  /*3630*/  CALL.REL.NOINC `($__internal_121_$__cuda_sm70_shflsync_down_p) ;  /* 0x0000045000007944 */ /* 0x020fea0003c00000 */
[----:B-1----:R-:W-:Y:S01]  /*3640*/  MOV R36, R42 ;  /* 0x0000002a00247202 */ /* 0x002fe20000000f00 */
[----:B0-----:R-:W-:Y:S05]  /*3650*/  BRA `(.L_x_8519) ;  /* 0xffffe59000007947 */ /* 0x001fea000383ffff */
.L_x_8516:
[----:B------:R-:W-:Y:S01]  /*3660*/  HFMA2.MMA R42, -RZ, RZ, 0, 9.5367431640625e-07 ;  /* 0x00000010ff2a7435 */ /* 0x000fe200000001ff */
[----:B------:R-:W-:Y:S02]  /*3670*/  MOV R37, R41 ;  /* 0x0000002900257202 */ /* 0x000fe40000000f00 */
[----:B------:R-:W-:Y:S02]  /*3680*/  MOV R38, 0x1f ;  /* 0x0000001f00267802 */ /* 0x000fe40000000f00 */
[----:B------:R-:W-:-:S02]  /*3690*/  MOV R43, 0xffffffff ;  /* 0xffffffff002b7802 */ /* 0x000fc40000000f00 */
[----:B------:R-:W-:Y:S02]  /*36a0*/  MOV R2, 0x36c0 ;  /* 0x000036c000027802 */ /* 0x000fe40000000f00 */
[----:B01---5:R-:W-:Y:S05]  /*36b0*/  CALL.REL.NOINC `($__internal_121_$__cuda_sm70_shflsync_down_p) ;  /* 0x000003d000007944 */ /* 0x023fea0003c00000 */
[----:B------:R-:W-:Y:S01]  /*36c0*/  FADD.FTZ R39, R39, R36 ;  /* 0x0000002427277221 */ /* 0x000fe20000010000 */
[----:B0-----:R-:W-:Y:S01]  /*36d0*/  MOV R38, 0x1f ;  /* 0x0000001f00267802 */ /* 0x001fe20000000f00 */
[----:B-1----:R-:W-:Y:S01]  /*36e0*/  FADD.FTZ R41, R41, R42 ;  /* 0x0000002a29297221 */ /* 0x002fe20000010000 */
[----:B------:R-:W-:Y:S01]  /*36f0*/  HFMA2.MMA R42, -RZ, RZ, 0, 4.76837158203125e-07 ;  /* 0x00000008ff2a7435 */ /* 0x000fe200000001ff */
[----:B------:R-:W-:Y:S02]  /*3700*/  MOV R43, 0xffffffff ;  /* 0xffffffff002b7802 */ /* 0x000fe40000000f00 */
[----:B------:R-:W-:Y:S02]  /*3710*/  MOV R37, R39 ;  /* 0x0000002700257202 */ /* 0x000fe40000000f00 */
[----:B------:R-:W-:Y:S02]  /*3720*/  MOV R2, 0x3740 ;  /* 0x0000374000027802 */ /* 0x000fe40000000f00 */
[----:B------:R-:W-:Y:S05]  /*3730*/  CALL.REL.NOINC `($__internal_121_$__cuda_sm70_shflsync_down_p) ;  /* 0x0000035000007944 */ /* 0x000fea0003c00000 */
[----:B-1----:R-:W-:Y:S01]  /*3740*/  MOV R36, R42 ;  /* 0x0000002a00247202 */ /* 0x002fe20000000f00 */
[----:B------:R-:W-:Y:S01]  /*3750*/  HFMA2.MMA R42, -RZ, RZ, 0, 4.76837158203125e-07 ;  /* 0x00000008ff2a7435 */ /* 0x000fe200000001ff */
[----:B0-----:R-:W-:-:S02]  /*3760*/  MOV R37, R41 ;  /* 0x0000002900257202 */ /* 0x001fc40000000f00 */
[----:B------:R-:W-:Y:S02]  /*3770*/  MOV R38, 0x1f ;  /* 0x0000001f00267802 */ /* 0x000fe40000000f00 */
[----:B------:R-:W-:Y:S02]  /*3780*/  MOV R43, 0xffffffff ;  /* 0xffffffff002b7802 */ /* 0x000fe40000000f00 */
[----:B------:R-:W-:Y:S02]  /*3790*/  MOV R2, 0x37b0 ;  /* 0x000037b000027802 */ /* 0x000fe40000000f00 */
[----:B------:R-:W-:Y:S05]  /*37a0*/  CALL.REL.NOINC `($__internal_121_$__cuda_sm70_shflsync_down_p) ;  /* 0x000002e000007944 */ /* 0x000fea0003c00000 */
[----:B------:R-:W-:Y:S01]  /*37b0*/  FADD.FTZ R39, R36, R39 ;  /* 0x0000002724277221 */ /* 0x000fe20000010000 */
[----:B0-----:R-:W-:Y:S01]  /*37c0*/  MOV R38, 0x1f ;  /* 0x0000001f00267802 */ /* 0x001fe20000000f00 */
[----:B-1----:R-:W-:Y:S01]  /*37d0*/  FADD.FTZ R41, R41, R42 ;  /* 0x0000002a29297221 */ /* 0x002fe20000010000 */
[----:B------:R-:W-:Y:S01]  /*37e0*/  HFMA2.MMA R42, -RZ, RZ, 0, 2.384185791015625e-07 ;  /* 0x00000004ff2a7435 */ /* 0x000fe200000001ff */
[----:B------:R-:W-:Y:S02]  /*37f0*/  MOV R43, 0xffffffff ;  /* 0xffffffff002b7802 */ /* 0x000fe40000000f00 */
[----:B------:R-:W-:-:S02]  /*3800*/  MOV R37, R39 ;  /* 0x0000002700257202 */ /* 0x000fc40000000f00 */
[----:B------:R-:W-:Y:S02]  /*3810*/  MOV R2, 0x3830 ;  /* 0x0000383000027802 */ /* 0x000fe40000000f00 */
[----:B------:R-:W-:Y:S05]  /*3820*/  CALL.REL.NOINC `($__internal_121_$__cuda_sm70_shflsync_down_p) ;  /* 0x0000026000007944 */ /* 0x000fea0003c00000 */
[----:B-1----:R-:W-:Y:S01]  /*3830*/  MOV R36, R42 ;  /* 0x0000002a00247202 */ /* 0x002fe20000000f00 */
[----:B------:R-:W-:Y:S01]  /*3840*/  HFMA2.MMA R42, -RZ, RZ, 0, 2.384185791015625e-07 ;  /* 0x00000004ff2a7435 */ /* 0x000fe200000001ff */
[----:B0-----:R-:W-:Y:S02]  /*3850*/  MOV R37, R41 ;  /* 0x0000002900257202 */ /* 0x001fe40000000f00 */
[----:B------:R-:W-:Y:S02]  /*3860*/  MOV R38, 0x1f ;  /* 0x0000001f00267802 */ /* 0x000fe40000000f00 */
[----:B------:R-:W-:Y:S02]  /*3870*/  MOV R43, 0xffffffff ;  /* 0xffffffff002b7802 */ /* 0x000fe40000000f00 */
[----:B------:R-:W-:Y:S02]  /*3880*/  MOV R2, 0x38a0 ;  /* 0x000038a000027802 */ /* 0x000fe40000000f00 */
[----:B------:R-:W-:Y:S05]  /*3890*/  CALL.REL.NOINC `($__internal_121_$__cuda_sm70_shflsync_down_p) ;  /* 0x000001f000007944 */ /* 0x000fea0003c00000 */
[----:B------:R-:W-:Y:S01]  /*38a0*/  FADD.FTZ R39, R36, R39 ;  /* 0x0000002724277221 */ /* 0x000fe20000010000 */
[----:B0-----:R-:W-:Y:S01]  /*38b0*/  MOV R38, 0x1f ;  /* 0x0000001f00267802 */ /* 0x001fe20000000f00 */
[----:B-1----:R-:W-:Y:S01]  /*38c0*/  FADD.FTZ R41, R41, R42 ;  /* 0x0000002a29297221 */ /* 0x002fe20000010000 */
[----:B------:R-:W-:Y:S01]  /*38d0*/  HFMA2.MMA R42, -RZ, RZ, 0, 1.1920928955078125e-07 ;  /* 0x00000002ff2a7435 */ /* 0x000fe200000001ff */
[----:B------:R-:W-:-:S02]  /*38e0*/  MOV R43, 0xffffffff ;  /* 0xffffffff002b7802 */ /* 0x000fc40000000f00 */
[----:B------:R-:W-:Y:S02]  /*38f0*/  MOV R37, R39 ;  /* 0x0000002700257202 */ /* 0x000fe40000000f00 */
[----:B------:R-:W-:Y:S02]  /*3900*/  MOV R2, 0x3920 ;  /* 0x0000392000027802 */ /* 0x000fe40000000f00 */
[----:B------:R-:W-:Y:S05]  /*3910*/  CALL.REL.NOINC `($__internal_121_$__cuda_sm70_shflsync_down_p) ;  /* 0x0000017000007944 */ /* 0x000fea0003c00000 */
[----:B-1----:R-:W-:Y:S01]  /*3920*/  MOV R36, R42 ;  /* 0x0000002a00247202 */ /* 0x002fe20000000f00 */
[----:B------:R-:W-:Y:S01]  /*3930*/  HFMA2.MMA R42, -RZ, RZ, 0, 1.1920928955078125e-07 ;  /* 0x00000002ff2a7435 */ /* 0x000fe200000001ff */
[----:B0-----:R-:W-:Y:S02]  /*3940*/  MOV R37, R41 ;  /* 0x0000002900257202 */ /* 0x001fe40000000f00 */
[----:B------:R-:W-:Y:S02]  /*3950*/  MOV R38, 0x1f ;  /* 0x0000001f00267802 */ /* 0x000fe40000000f00 */
[----:B------:R-:W-:Y:S02]  /*3960*/  MOV R43, 0xffffffff ;  /* 0xffffffff002b7802 */ /* 0x000fe40000000f00 */
[----:B------:R-:W-:-:S02]  /*3970*/  MOV R2, 0x3990 ;  /* 0x0000399000027802 */ /* 0x000fc40000000f00 */
[----:B------:R-:W-:Y:S05]  /*3980*/  CALL.REL.NOINC `($__internal_121_$__cuda_sm70_shflsync_down_p) ;  /* 0x0000010000007944 */ /* 0x000fea0003c00000 */
[----:B------:R-:W-:Y:S01]  /*3990*/  FADD.FTZ R39, R36, R39 ;  /* 0x0000002724277221 */ /* 0x000fe20000010000 */
[----:B0-----:R-:W-:Y:S01]  /*39a0*/  MOV R38, 0x1f ;  /* 0x0000001f00267802 */ /* 0x001fe20000000f00 */
[----:B-1----:R-:W-:Y:S01]  /*39b0*/  FADD.FTZ R41, R41, R42 ;  /* 0x0000002a29297221 */ /* 0x002fe20000010000 */
[----:B------:R-:W-:Y:S01]  /*39c0*/  HFMA2.MMA R42, -RZ, RZ, 0, 5.9604644775390625e-08 ;  /* 0x00000001ff2a7435 */ /* 0x000fe200000001ff */
[----:B------:R-:W-:-:S02]  /*39d0*/  MOV R43, 0xffffffff ;  /* 0xffffffff002b7802 */ /* 0x000fc40000000f00 */
[----:B------:R-:W-:Y:S02]  /*39e0*/  MOV R37, R39 ;  /* 0x0000002700257202 */ /* 0x000fe40000000f00 */
[----:B------:R-:W-:Y:S02]  /*39f0*/  MOV R2, 0x3a10 ;  /* 0x00003a1000027802 */ /* 0x000fe40000000f00 */
[----:B------:R-:W-:Y:S05]  /*3a00*/  CALL.REL.NOINC `($__internal_121_$__cuda_sm70_shflsync_down_p) ;  /* 0x0000008000007944 */ /* 0x000fea0003c00000 */
[----:B-1----:R-:W-:Y:S01]  /*3a10*/  MOV R40, R42 ;  /* 0x0000002a00287202 */ /* 0x002fe20000000f00 */
[----:B------:R-:W-:Y:S01]  /*3a20*/  HFMA2.MMA R42, -RZ, RZ, 0, 5.9604644775390625e-08 ;  /* 0x00000001ff2a7435 */ /* 0x000fe200000001ff */
[----:B0-----:R-:W-:Y:S02]  /*3a30*/  MOV R37, R41 ;  /* 0x0000002900257202 */ /* 0x001fe40000000f00 */
[----:B------:R-:W-:Y:S02]  /*3a40*/  MOV R38, 0x1f ;  /* 0x0000001f00267802 */ /* 0x000fe40000000f00 */
[----:B------:R-:W-:Y:S02]  /*3a50*/  MOV R43, 0xffffffff ;  /* 0xffffffff002b7802 */ /* 0x000fe40000000f00 */
[----:B------:R-:W-:-:S02]  /*3a60*/  MOV R2, 0x3a80 ;  /* 0x00003a8000027802 */ /* 0x000fc40000000f00 */
[----:B------:R-:W-:Y:S05]  /*3a70*/  CALL.REL.NOINC `($__internal_121_$__cuda_sm70_shflsync_down_p) ;  /* 0x0000001000007944 */ /* 0x000fea0003c00000 */
[----:B01----:R-:W-:Y:S05]  /*3a80*/  BRA `(.L_x_8520) ;  /* 0xffffe28000007947 */ /* 0x003fea000383ffff */
        .weak           $__internal_121_$__cuda_sm70_shflsync_down_p
        .type           $__internal_121_$__cuda_sm70_shflsync_down_p,@function
        .size           $__internal_121_$__cuda_sm70_shflsync_down_p,(.L_x_12997 - $__internal_121_$__cuda_sm70_shflsync_down_p)
$__internal_121_$__cuda_sm70_shflsync_down_p:
[----:B------:R-:W-:Y:S01]  /*3a90*/  HFMA2.MMA R3, -RZ, RZ, 0, 0 ;  /* 0x00000000ff037435 */ /* 0x000fe200000001ff */
[----:B------:R-:W-:Y:S04]  /*3aa0*/  WARPSYNC R43 ;  /* 0x0000002b00007348 */ /* 0x000fe80003800000 */
[----:B------:R0:W1:Y:S01]  /*3ab0*/  SHFL.DOWN PT, R42, R37, R42, R38 ;  /* 0x0800002a252a7389 */ /* 0x00006200000e0026 */
[----:B------:R-:W-:Y:S05]  /*3ac0*/  RET.REL.NODEC R2 `(_ZN10layer_norm13ln_bwd_kernelINS_13Kernel_traitsI6__halfS2_fS2_fjLj7168ELj1ELj1ELj8ELj8ENS_18Kernel_traits_baseILj7168ES2_S2_fS2_fjLj256EEEEELb0ELb0ELb0ELb1EEEvNS_9BwdParamsE) ;  /* 0xffffc53002007950 */ /* 0x000fea0003c3ffff */
.L_x_8521:
        /* <DEDUP_REMOVED lines=11> */
.L_x_12997:


//--------------------- .text._ZN10layer_norm13ln_bwd_kernelINS_13Kernel_traitsI6__halfS2_fS2_fjLj7168ELj1ELj1ELj8ELj8ENS_18Kernel_traits_baseILj7168ES2_S2_fS2_fjLj256EEEEELb0ELb0ELb1ELb0EEEvNS_9BwdParamsE --------------------------
	.section	.text._ZN10layer_norm13ln_bwd_kernelINS_13Kernel_traitsI6__halfS2_fS2_fjLj7168ELj1ELj1ELj8ELj8ENS_18Kernel_traits_baseILj7168ES2_S2_fS2_fjLj256EEEEELb0ELb0ELb1ELb0EEEvNS_9BwdParamsE,"ax",@progbits
	.sectioninfo	@"SHI_REGISTERS=208"
	.align	128
        .global         _ZN10layer_norm13ln_bwd_kernelINS_13Kernel_traitsI6__halfS2_fS2_fjLj7168ELj1ELj1ELj8ELj8ENS_18Kernel_traits_baseILj7168ES2_S2_fS2_fjLj256EEEEELb0ELb0ELb1ELb0EEEvNS_9BwdParamsE
        .type           _ZN10layer_norm13ln_bwd_kernelINS_13Kernel_traitsI6__halfS2_fS2_fjLj7168ELj1ELj1ELj8ELj8ENS_18Kernel_traits_baseILj7168ES2_S2_fS2_fjLj256EEEEELb0ELb0ELb1ELb0EEEvNS_9BwdParamsE,@function
        .size           _ZN10layer_norm13ln_bwd_kernelINS_13Kernel_traitsI6__halfS2_fS2_fjLj7168ELj1ELj1ELj8ELj8ENS_18Kernel_traits_baseILj7168ES2_S2_fS2_fjLj256EEEEELb0ELb0ELb1ELb0EEEvNS_9BwdParamsE,(.L_x_12998 - _ZN10layer_norm13ln_bwd_kernelINS_13Kernel_traitsI6__halfS2_fS2_fjLj7168ELj1ELj1ELj8ELj8ENS_18Kernel_traits_baseILj7168ES2_S2_fS2_fjLj256EEEEELb0ELb0ELb1ELb0EEEvNS_9BwdParamsE)
        .other          _ZN10layer_norm13ln_bwd_kernelINS_13Kernel_traitsI6__halfS2_fS2_fjLj7168ELj1ELj1ELj8ELj8ENS_18Kernel_traits_baseILj7168ES2_S2_fS2_fjLj256EEEEELb0ELb0ELb1ELb0EEEvNS_9BwdParamsE,@"STO_CUDA_ENTRY STV_DEFAULT"
_ZN10layer_norm13ln_bwd_kernelINS_13Kernel_traitsI6__halfS2_fS2_fjLj7168ELj1ELj1ELj8ELj8ENS_18Kernel_traits_baseILj7168ES2_S2_fS2_fjLj256EEEEELb0ELb0ELb1ELb0EEEvNS_9BwdParamsE:
.text._ZN10layer_norm13ln_bwd_kernelINS_13Kernel_traitsI6__halfS2_fS2_fjLj7168ELj1ELj1ELj8ELj8ENS_18Kernel_traits_baseILj7168ES2_S2_fS2_fjLj256EEEEELb0ELb0ELb1ELb0EEEvNS_9BwdParamsE:
        /* <DEDUP_REMOVED lines=45> */
[----:B------:R-:W-:-:S04]  /*02d0*/  @P2 IADD3 R16, R16, 0x100, RZ ;  /* 0x0000010010102810 */ /* 0x000fc80007ffe0ff */
        /* <DEDUP_REMOVED lines=52> */
[--C-:B------:R-:W-:Y:S01]  /*0620*/  SHF.R.U64 R37, R10, 0x10, R11.reuse ;  /* 0x000000100a257819 */ /* 0x100fe2000000120b */
[----:B------:R-:W-:Y:S01]  /*0630*/  IMAD.MOV.U32 R125, RZ, RZ, RZ ;  /* 0x000000ffff7d7224 */ /* 0x000fe200078e00ff */
        /* <DEDUP_REMOVED lines=38> */
[----:B0-----:R-:W-:Y:S02]  /*08a0*/  HADD2.F32 R4, -RZ, R4.H0_H0 ;  /* 0x20000004ff047230 */ /* 0x001fe40000004100 */
.L_x_8640:
        /* <DEDUP_REMOVED lines=27> */
.L_x_8527:
[----:B------:R-:W-:Y:S02]  /*0a60*/  IADD3 R128, R0, 0x100, RZ ;  /* 0x0000010000807810 */ /* 0x000fe40007ffe0ff */
.L_x_8526:
[----:B------:R-:W-:Y:S05]  /*0a70*/  BSYNC B1 ;  /* 0x0000000000017941 */ /* 0x000fea0003800000 */
.L_x_8525:
        /* <DEDUP_REMOVED lines=8> */
.L_x_8530:
[----:B------:R-:W-:Y:S02]  /*0b00*/  IADD3 R128, R128, 0x100, RZ ;  /* 0x0000010080807810 */ /* 0x000fe40007ffe0ff */
.L_x_8529:
[----:B------:R-:W-:Y:S05]  /*0b10*/  BSYNC B1 ;  /* 0x0000000000017941 */ /* 0x000fea0003800000 */
.L_x_8528:
        /* <DEDUP_REMOVED lines=8> */
.L_x_8533:
[----:B------:R-:W-:Y:S02]  /*0ba0*/  IADD3 R128, R128, 0x100, RZ ;  /* 0x0000010080807810 */ /* 0x000fe40007ffe0ff */
.L_x_8532:
[----:B------:R-:W-:Y:S05]  /*0bb0*/  BSYNC B1 ;  /* 0x0000000000017941 */ /* 0x000fea0003800000 */
.L_x_8531:
[----:B------:R-:W-:Y:S01]  /*0bc0*/  BSSY B1, `(.L_x_8534) ;  /* 0x0000008000017945 */ /* 0x000fe20003800000 */
[----:B------:R-:W-:Y:S05]  /*0bd0*/  @!P0 BRA `(.L_x_8535) ;  /* 0x0000006000008947 */ /* 0x000fea0003800000 */
[----:B------:R-:W-:-:S04]  /*0be0*/  ISETP.NE.U32.AND P4, PT, RZ, c[0x0][0x218], PT ;  /* 0x00008600ff007a0c */ /* 0x000fc80003f85070 */
[----:B------:R-:W-:-:S13]  /*0bf0*/  ISETP.NE.AND.EX P4, PT, RZ, c[0x0][0x21c], PT, P4 ;  /* 0x00008700ff007a0c */ /* 0x000fda0003f85340 */
[----:B------:R-:W-:Y:S05]  /*0c00*/  @!P4 BRA `(.L_x_8536) ;  /* 0x000000200000c947 */ /* 0x000fea0003800000 */
[----:B------:R-:W-:-:S06]  /*0c10*/  IMAD.WIDE.U32 R56, R128, R135, c[0x0][0x218] ;  /* 0x0000860080387625 */ /* 0x000fcc00078e0087 */
[----:B------:R-:W5:Y:S02]  /*0c20*/  LDG.E.128 R56, [R56.64] ;  /* 0x0000000438387981 */ /* 0x000f64000c1e1d00 */
.L_x_8536:
[----:B------:R-:W-:Y:S02]  /*0c30*/  IADD3 R128, R128, 0x100, RZ ;  /* 0x0000010080807810 */ /* 0x000fe40007ffe0ff */
.L_x_8535:
[----:B------:R-:W-:Y:S05]  /*0c40*/  BSYNC B1 ;  /* 0x0000000000017941 */ /* 0x000fea0003800000 */
.L_x_8534:
[----:B------:R-:W-:Y:S01]  /*0c50*/  BSSY B1, `(.L_x_8537) ;  /* 0x0000008000017945 */ /* 0x000fe20003800000 */
[----:B------:R-:W-:Y:S05]  /*0c60*/  @!P1 BRA `(.L_x_8538) ;  /* 0x0000006000009947 */ /* 0x000fea0003800000 */
[----:B------:R-:W-:-:S04]  /*0c70*/  ISETP.NE.U32.AND P4, PT, RZ, c[0x0][0x218], PT ;  /* 0x00008600ff007a0c */ /* 0x000fc80003f85070 */
[----:B------:R-:W-:-:S13]  /*0c80*/  ISETP.NE.AND.EX P4, PT, RZ, c[0x0][0x21c], PT, P4 ;  /* 0x00008700ff007a0c */ /* 0x000fda0003f85340 */
[----:B------:R-:W-:Y:S05]  /*0c90*/  @!P4 BRA `(.L_x_8539) ;  /* 0x000000200000c947 */ /* 0x000fea0003800000 */
[----:B------:R-:W-:-:S06]  /*0ca0*/  IMAD.WIDE.U32 R52, R128, R135, c[0x0][0x218] ;  /* 0x0000860080347625 */ /* 0x000fcc00078e0087 */
[----:B------:R-:W5:Y:S02]  /*0cb0*/  LDG.E.128 R52, [R52.64] ;  /* 0x0000000434347981 */ /* 0x000f64000c1e1d00 */
.L_x_8539:
[----:B------:R-:W-:Y:S02]  /*0cc0*/  IADD3 R128, R128, 0x100, RZ ;  /* 0x0000010080807810 */ /* 0x000fe40007ffe0ff */
.L_x_8538:
[----:B------:R-:W-:Y:S05]  /*0cd0*/  BSYNC B1 ;  /* 0x0000000000017941 */ /* 0x000fea0003800000 */
.L_x_8537:
[----:B------:R-:W-:Y:S01]  /*0ce0*/  BSSY B1, `(.L_x_8540) ;  /* 0x0000008000017945 */ /* 0x000fe20003800000 */
[----:B------:R-:W-:Y:S05]  /*0cf0*/  @!P2 BRA `(.L_x_8541) ;  /* 0x000000600000a947 */ /* 0x000fea0003800000 */
[----:B------:R-:W-:-:S04]  /*0d00*/  ISETP.NE.U32.AND P4, PT, RZ, c[0x0][0x218], PT ;  /* 0x00008600ff007a0c */ /* 0x000fc80003f85070 */
[----:B------:R-:W-:-:S13]  /*0d10*/  ISETP.NE.AND.EX P4, PT, RZ, c[0x0][0x21c], PT, P4 ;  /* 0x00008700ff007a0c */ /* 0x000fda0003f85340 */
[----:B------:R-:W-:Y:S05]  /*0d20*/  @!P4 BRA `(.L_x_8542) ;  /* 0x000000200000c947 */ /* 0x000fea0003800000 */
[----:B------:R-:W-:-:S06]  /*0d30*/  IMAD.WIDE.U32 R48, R128, R135, c[0x0][0x218] ;  /* 0x0000860080307625 */ /* 0x000fcc00078e0087 */
[----:B------:R-:W5:Y:S02]  /*0d40*/  LDG.E.128 R48, [R48.64] ;  /* 0x0000000430307981 */ /* 0x000f64000c1e1d00 */
.L_x_8542:
[----:B------:R-:W-:Y:S02]  /*0d50*/  IADD3 R128, R128, 0x100, RZ ;  /* 0x0000010080807810 */ /* 0x000fe40007ffe0ff */
.L_x_8541:
[----:B------:R-:W-:Y:S05]  /*0d60*/  BSYNC B1 ;  /* 0x0000000000017941 */ /* 0x000fea0003800000 */
.L_x_8540:
        /* <DEDUP_REMOVED lines=9> */
.L_x_8524:
[----:B0-----:R-:W-:Y:S01]  /*0e00*/  IADD3 R128, R130, -0x1, RZ ;  /* 0xffffffff82807810 */ /* 0x001fe20007ffe0ff */
[----:B------:R-:W-:Y:S01]  /*0e10*/  BSSY B1, `(.L_x_8544) ;  /* 0x000003a000017945 */ /* 0x000fe20003800000 */
[----:B------:R-:W-:Y:S01]  /*0e20*/  LOP3.LUT P4, RZ, R34, 0xffffff00, RZ, 0xc0, !PT ;  /* 0xffffff0022ff7812 */ /* 0x000fe2000788c0ff */
[----:B------:R-:W-:Y:S01]  /*0e30*/  IMAD.MOV.U32 R139, RZ, RZ, RZ ;  /* 0x000000ffff8b7224 */ /* 0x000fe200078e00ff */
[----:B------:R-:W-:Y:S01]  /*0e40*/  MOV R142, R0 ;  /* 0x00000000008e7202 */ /* 0x000fe20000000f00 */
[----:B------:R-:W-:Y:S02]  /*0e50*/  IMAD R128, R128, c[0x0][0x168], RZ ;  /* 0x00005a0080807a24 */ /* 0x000fe400078e02ff */
[----:B------:R-:W-:-:S03]  /*0e60*/  IMAD.MOV.U32 R134, RZ, RZ, RZ ;  /* 0x000000ffff867224 */ /* 0x000fc600078e00ff */
        /* <DEDUP_REMOVED lines=19> */
[----:B------:R-:W-:Y:S01]  /*0fa0*/  HADD2.F32 R134, -RZ, R134.H0_H0 ;  /* 0x20000086ff867230 */ /* 0x000fe20000004100 */
[----:B------:R-:W-:Y:S01]  /*0fb0*/  FADD.FTZ R145, -R141, R128 ;  /* 0x000000808d917221 */ /* 0x000fe20000010100 */
[----:B------:R-:W-:Y:S01]  /*0fc0*/  MOV R139, R137 ;  /* 0x00000089008b7202 */ /* 0x000fe20000000f00 */
[----:B------:R-:W-:Y:S01]  /*0fd0*/  HADD2.F32 R149, -RZ, R149.H0_H0 ;  /* 0x20000095ff957230 */ /* 0x000fe20000004100 */
[C---:B------:R-:W-:Y:S01]  /*0fe0*/  FMUL.FTZ R144, R2.reuse, R133 ;  /* 0x0000008502907220 */ /* 0x040fe20000410000 */
[----:B------:R-:W-:Y:S01]  /*0ff0*/  SHF.R.U32.HI R151, RZ, 0x10, R137 ;  /* 0x00000010ff977819 */ /* 0x000fe20000011689 */
[----:B------:R-:W-:Y:S02]  /*1000*/  FMUL.FTZ R145, R2, R145 ;  /* 0x0000009102917220 */ /* 0x000fe40000410000 */
        /* <DEDUP_REMOVED lines=26> */
.L_x_8545:
[----:B------:R-:W-:Y:S05]  /*11b0*/  BSYNC B1 ;  /* 0x0000000000017941 */ /* 0x000fea0003800000 */
.L_x_8544:
        /* <DEDUP_REMOVED lines=19> */
[----:B------:R-:W-:Y:S01]  /*12f0*/  HADD2.F32 R141, -RZ, R141.H0_H0 ;  /* 0x2000008dff8d7230 */ /* 0x000fe20000004100 */
[C---:B------:R-:W-:Y:S01]  /*1300*/  FADD.FTZ R153, -R152.reuse, R128 ;  /* 0x0000008098997221 */ /* 0x040fe20000010100 */
[----:B------:R-:W-:Y:S01]  /*1310*/  MOV R143, R133 ;  /* 0x00000085008f7202 */ /* 0x000fe20000000f00 */
[C---:B------:R-:W-:Y:S01]  /*1320*/  FADD.FTZ R155, -R152.reuse, R130 ;  /* 0x00000082989b7221 */ /* 0x040fe20000010100 */
[----:B------:R-:W-:Y:S01]  /*1330*/  HADD2.F32 R157, -RZ, R157.H0_H0 ;  /* 0x2000009dff9d7230 */ /* 0x000fe20000004100 */
        /* <DEDUP_REMOVED lines=28> */
.L_x_8547:
[----:B------:R-:W-:Y:S05]  /*1500*/  BSYNC B1 ;  /* 0x0000000000017941 */ /* 0x000fea0003800000 */
.L_x_8546:
        /* <DEDUP_REMOVED lines=52> */
.L_x_8549:
[----:B------:R-:W-:Y:S05]  /*1850*/  BSYNC B1 ;  /* 0x0000000000017941 */ /* 0x000fea0003800000 */
.L_x_8548:
        /* <DEDUP_REMOVED lines=51> */
.L_x_8551:
[----:B------:R-:W-:Y:S05]  /*1b90*/  BSYNC B1 ;  /* 0x0000000000017941 */ /* 0x000fea0003800000 */
.L_x_8550:
        /* <DEDUP_REMOVED lines=51> */
.L_x_8553:
[----:B------:R-:W-:Y:S05]  /*1ed0*/  BSYNC B1 ;  /* 0x0000000000017941 */ /* 0x000fea0003800000 */
.L_x_8552:
        /* <DEDUP_REMOVED lines=51> */
.L_x_8555:
[----:B------:R-:W-:Y:S05]  /*2210*/  BSYNC B1 ;  /* 0x0000000000017941 */ /* 0x000fea0003800000 */
.L_x_8554:
        /* <DEDUP_REMOVED lines=16> */
[----:B------:R-:W-:Y:S01]  /*2320*/  HADD2.F32 R135, -RZ, R135.H0_H0 ;  /* 0x20000087ff877230 */ /* 0x000fe20000004100 */
[----:B------:R-:W-:Y:S01]  /*2330*/  FADD.FTZ R195, -R141, R128 ;  /* 0x000000808dc37221 */ /* 0x000fe20000010100 */
[----:B------:R-:W-:Y:S01]  /*2340*/  MOV R138, R137 ;  /* 0x00000089008a7202 */ /* 0x000fe20000000f00 */
        /* <DEDUP_REMOVED lines=11> */
[----:B------:R-:W-:Y:S01]  /*2400*/  FFMA.FTZ R134, R195, R196, R134 ;  /* 0x000000c4c3867223 */ /* 0x000fe20000010086 */
[----:B------:R-:W-:Y:S01]  /*2410*/  HADD2.F32 R130, -RZ, R140.H0_H0 ;  /* 0x2000008cff827230 */ /* 0x000fe20000004100 */
        /* <DEDUP_REMOVED lines=17> */
.L_x_8543:
[----:B------:R-:W-:Y:S05]  /*2530*/  BSYNC B0 ;  /* 0x0000000000007941 */ /* 0x000fea0003800000 */
.L_x_8523:
[----:B------:R-:W-:Y:S02]  /*2540*/  LOP3.LUT P4, RZ, R3, 0xff, RZ, 0xc0, !PT ;  /* 0x000000ff03ff7812 */ /* 0x000fe4000788c0ff */
[----:B------:R-:W-:-:S04]  /*2550*/  SHF.R.U32.HI R130, RZ, 0x5, R35 ;  /* 0x00000005ff827819 */ /* 0x000fc80000011623 */
[----:B------:R-:W-:-:S07]  /*2560*/  LOP3.LUT R203, R130, 0x7fffff8, RZ, 0xc0, !PT ;  /* 0x07fffff882cb7812 */ /* 0x000fce00078ec0ff */
[----:B------:R-:W-:Y:S02]  /*2570*/  @!P4 IADD3 R203, R203, 0x8, RZ ;  /* 0x00000008cbcbc810 */ /* 0x000fe40007ffe0ff */
[----:B------:R-:W-:Y:S01]  /*2580*/  LOP3.LUT P4, RZ, R35, 0x1f, RZ, 0xc0, !PT ;  /* 0x0000001f23ff7812 */ /* 0x000fe2000788c0ff */
[----:B------:R-:W-:Y:S10]  /*2590*/  BRA.DIV ~URZ, `(.L_x_8556) ;  /* 0x00002e827f007947 */ /* 0x000ff4000b800000 */
[----:B0-----:R0:W1:Y:S02]  /*25a0*/  SHFL.DOWN PT, R132, R139, 0x10, 0x1f ;  /* 0x0a001f008b847f89 */ /* 0x00106400000e0000 */
.L_x_8641:
        /* <DEDUP_REMOVED lines=18> */
.L_x_8642:
        /* <DEDUP_REMOVED lines=62> */
.L_x_8561:
[----:B------:R-:W-:Y:S05]  /*2ab0*/  BSYNC B1 ;  /* 0x0000000000017941 */ /* 0x000fea0003800000 */
.L_x_8560:
        /* <DEDUP_REMOVED lines=13> */
.L_x_8563:
[----:B------:R-:W-:Y:S05]  /*2b90*/  BSYNC B1 ;  /* 0x0000000000017941 */ /* 0x000fea0003800000 */
.L_x_8562:
        /* <DEDUP_REMOVED lines=11> */
.L_x_8565:
[----:B------:R-:W-:Y:S05]  /*2c50*/  BSYNC B1 ;  /* 0x0000000000017941 */ /* 0x000fea0003800000 */
.L_x_8564:
        /* <DEDUP_REMOVED lines=11> */
.L_x_8567:
[----:B------:R-:W-:Y:S05]  /*2d10*/  BSYNC B1 ;  /* 0x0000000000017941 */ /* 0x000fea0003800000 */
.L_x_8566:
        /* <DEDUP_REMOVED lines=8> */
[----:B------:R-:W-:Y:S02]  /*2da0*/  @P4 F2FP.PACK_AB R131, RZ, R131 ;  /* 0x00000083ff83423e */ /* 0x000fe400000000ff */
[----:B------:R-:W-:-:S02]  /*2db0*/  @P4 F2FP.PACK_AB R130, RZ, R130 ;  /* 0x00000082ff82423e */ /* 0x000fc400000000ff */
[----:B------:R-:W-:Y:S02]  /*2dc0*/  @P4 F2FP.PACK_AB R135, RZ, R135 ;  /* 0x00000087ff87423e */ /* 0x000fe400000000ff */
[----:B------:R-:W-:Y:S02]  /*2dd0*/  @P4 F2FP.PACK_AB R136, RZ, R136 ;  /* 0x00000088ff88423e */ /* 0x000fe400000000ff */
        /* <DEDUP_REMOVED lines=16> */
.L_x_8569:
[----:B------:R-:W-:Y:S05]  /*2ee0*/  BSYNC B1 ;  /* 0x0000000000017941 */ /* 0x000fea0003800000 */
.L_x_8568:
[----:B------:R-:W-:Y:S02]  /*2ef0*/  IADD3 R0, R0, 0x100, RZ ;  /* 0x0000010000007810 */ /* 0x000fe40007ffe0ff */
[----:B------:R-:W-:Y:S02]  /*2f00*/  IADD3 R132, R132, 0x100, RZ ;  /* 0x0000010084847810 */ /* 0x000fe40007ffe0ff */
.L_x_8559:
[----:B------:R-:W-:Y:S05]  /*2f10*/  BSYNC B0 ;  /* 0x0000000000007941 */ /* 0x000fea0003800000 */
.L_x_8558:
        /* <DEDUP_REMOVED lines=25> */
.L_x_8573:
[----:B------:R-:W-:Y:S05]  /*30b0*/  BSYNC B1 ;  /* 0x0000000000017941 */ /* 0x000fea0003800000 */
.L_x_8572:
        /* <DEDUP_REMOVED lines=11> */
.L_x_8575:
[----:B------:R-:W-:Y:S05]  /*3170*/  BSYNC B1 ;  /* 0x0000000000017941 */ /* 0x000fea0003800000 */
.L_x_8574:
        /* <DEDUP_REMOVED lines=9> */
.L_x_8577:
[----:B------:R-:W-:Y:S05]  /*3210*/  BSYNC B1 ;  /* 0x0000000000017941 */ /* 0x000fea0003800000 */
.L_x_8576:
        /* <DEDUP_REMOVED lines=8> */
.L_x_8579:
[----:B------:R-:W-:Y:S05]  /*32a0*/  BSYNC B1 ;  /* 0x0000000000017941 */ /* 0x000fea0003800000 */
.L_x_8578:
[----:B------:R-:W-:Y:S01]  /*32b0*/  SEL R42, R135, R42, P5 ;  /* 0x0000002a872a7207 */ /* 0x000fe20002800000 */
[----:B------:R-:W-:Y:S01]  /*32c0*/  @P4 FMUL.FTZ R131, R131, c[0x0][0x1ec] ;  /* 0x00007b0083834a20 */ /* 0x000fe20000410000 */
[----:B------:R-:W-:Y:S01]  /*32d0*/  SEL R43, R136, R43, P5 ;  /* 0x0000002b882b7207 */ /* 0x000fe20002800000 */
[----:B------:R-:W-:Y:S01]  /*32e0*/  @P4 FMUL.FTZ R130, R130, c[0x0][0x1ec] ;  /* 0x00007b0082824a20 */ /* 0x000fe20000410000 */
[----:B------:R-:W-:Y:S01]  /*32f0*/  ISETP.NE.U32.AND P5, PT, RZ, c[0x0][0x258], PT ;  /* 0x00009600ff007a0c */ /* 0x000fe20003fa5070 */
[----:B------:R-:W-:Y:S01]  /*3300*/  @P4 FMUL.FTZ R135, R135, c[0x0][0x1ec] ;  /* 0x00007b0087874a20 */ /* 0x000fe20000410000 */
[----:B------:R-:W-:Y:S01]  /*3310*/  @P4 F2FP.PACK_AB R131, RZ, R131 ;  /* 0x00000083ff83423e */ /* 0x000fe200000000ff */
[----:B------:R-:W-:Y:S01]  /*3320*/  @P4 FMUL.FTZ R136, R136, c[0x0][0x1ec] ;  /* 0x00007b0088884a20 */ /* 0x000fe20000410000 */
[----:B------:R-:W-:Y:S01]  /*3330*/  ISETP.NE.AND.EX P5, PT, RZ, c[0x0][0x25c], PT, P5 ;  /* 0x00009700ff007a0c */ /* 0x000fe20003fa5350 */
[----:B------:R-:W-:Y:S01]  /*3340*/  BSSY B1, `(.L_x_8580) ;  /* 0x0000014000017945 */ /* 0x000fe20003800000 */
[----:B------:R-:W-:-:S02]  /*3350*/  @P4 F2FP.PACK_AB R130, RZ, R130 ;  /* 0x00000082ff82423e */ /* 0x000fc400000000ff */
[----:B------:R-:W-:Y:S02]  /*3360*/  @P4 F2FP.PACK_AB R135, RZ, R135 ;  /* 0x00000087ff87423e */ /* 0x000fe400000000ff */
[----:B------:R-:W-:Y:S02]  /*3370*/  @P4 F2FP.PACK_AB R136, RZ, R136 ;  /* 0x00000088ff88423e */ /* 0x000fe400000000ff */
        /* <DEDUP_REMOVED lines=16> */
.L_x_8581:
[----:B------:R-:W-:Y:S05]  /*3480*/  BSYNC B1 ;  /* 0x0000000000017941 */ /* 0x000fea0003800000 */
.L_x_8580:
[----:B------:R-:W-:Y:S02]  /*3490*/  IADD3 R0, R0, 0x100, RZ ;  /* 0x0000010000007810 */ /* 0x000fe40007ffe0ff */
[----:B------:R-:W-:Y:S02]  /*34a0*/  IADD3 R132, R132, 0x100, RZ ;  /* 0x0000010084847810 */ /* 0x000fe40007ffe0ff */
.L_x_8571:
[----:B------:R-:W-:Y:S05]  /*34b0*/  BSYNC B0 ;  /* 0x0000000000007941 */ /* 0x000fea0003800000 */
.L_x_8570:
        /* <DEDUP_REMOVED lines=25> */
.L_x_8585:
[----:B------:R-:W-:Y:S05]  /*3650*/  BSYNC B1 ;  /* 0x0000000000017941 */ /* 0x000fea0003800000 */
.L_x_8584:
        /* <DEDUP_REMOVED lines=11> */
.L_x_8587:
[----:B------:R-:W-:Y:S05]  /*3710*/  BSYNC B1 ;  /* 0x0000000000017941 */ /* 0x000fea0003800000 */
.L_x_8586:
        /* <DEDUP_REMOVED lines=9> */
.L_x_8589:
[----:B------:R-:W-:Y:S05]  /*37b0*/  BSYNC B1 ;  /* 0x0000000000017941 */ /* 0x000fea0003800000 */
.L_x_8588:
        /* <DEDUP_REMOVED lines=8> */
.L_x_8591:
[----:B------:R-:W-:Y:S05]  /*3840*/  BSYNC B1 ;  /* 0x0000000000017941 */ /* 0x000fea0003800000 */
.L_x_8590:
        /* <DEDUP_REMOVED lines=29> */
.L_x_8593:
[----:B------:R-:W-:Y:S05]  /*3a20*/  BSYNC B1 ;  /* 0x0000000000017941 */ /* 0x000fea0003800000 */
.L_x_8592:
[----:B------:R-:W-:Y:S02]  /*3a30*/  IADD3 R0, R0, 0x100, RZ ;  /* 0x0000010000007810 */ /* 0x000fe40007ffe0ff */
[----:B------:R-:W-:Y:S02]  /*3a40*/  IADD3 R132, R132, 0x100, RZ ;  /* 0x0000010084847810 */ /* 0x000fe40007ffe0ff */
.L_x_8583:
[----:B------:R-:W-:Y:S05]  /*3a50*/  BSYNC B0 ;  /* 0x0000000000007941 */ /* 0x000fea0003800000 */
.L_x_8582:
        /* <DEDUP_REMOVED lines=24> */
.L_x_8597:
[----:B------:R-:W-:Y:S05]  /*3be0*/  BSYNC B1 ;  /* 0x0000000000017941 */ /* 0x000fea0003800000 */
.L_x_8596:
        /* <DEDUP_REMOVED lines=11> */
.L_x_8599:
[----:B------:R-:W-:Y:S05]  /*3ca0*/  BSYNC B1 ;  /* 0x0000000000017941 */ /* 0x000fea0003800000 */
.L_x_8598:
        /* <DEDUP_REMOVED lines=9> */
.L_x_8601:
[----:B------:R-:W-:Y:S05]  /*3d40*/  BSYNC B1 ;  /* 0x0000000000017941 */ /* 0x000fea0003800000 */
.L_x_8600:
        /* <DEDUP_REMOVED lines=8> */
.L_x_8603:
[----:B------:R-:W-:Y:S05]  /*3dd0*/  BSYNC B1 ;  /* 0x0000000000017941 */ /* 0x000fea0003800000 */
.L_x_8602:
        /* <DEDUP_REMOVED lines=15> */
[----:B------:R-:W-:Y:S02]  /*3ed0*/  @P4 PRMT R38, R135, 0x7610, R38 ;  /* 0x0000761087264816 */ /* 0x000fe40000000026 */
[----:B------:R-:W-:-:S02]  /*3ee0*/  @P5 MOV R129, 0x10 ;  /* 0x0000001000815802 */ /* 0x000fc40000000f00 */
        /* <DEDUP_REMOVED lines=12> */
.L_x_8605:
[----:B------:R-:W-:Y:S05]  /*3fb0*/  BSYNC B1 ;  /* 0x0000000000017941 */ /* 0x000fea0003800000 */
.L_x_8604:
[----:B------:R-:W-:Y:S02]  /*3fc0*/  IADD3 R0, R0, 0x100, RZ ;  /* 0x0000010000007810 */ /* 0x000fe40007ffe0ff */
[----:B------:R-:W-:Y:S02]  /*3fd0*/  IADD3 R132, R132, 0x100, RZ ;  /* 0x0000010084847810 */ /* 0x000fe40007ffe0ff */
.L_x_8595:
[----:B------:R-:W-:Y:S05]  /*3fe0*/  BSYNC B0 ;  /* 0x0000000000007941 */ /* 0x000fea0003800000 */
.L_x_8594:
        /* <DEDUP_REMOVED lines=24> */
.L_x_8609:
[----:B------:R-:W-:Y:S05]  /*4170*/  BSYNC B1 ;  /* 0x0000000000017941 */ /* 0x000fea0003800000 */
.L_x_8608:
        /* <DEDUP_REMOVED lines=11> */
.L_x_8611:
[----:B------:R-:W-:Y:S05]  /*4230*/  BSYNC B1 ;  /* 0x0000000000017941 */ /* 0x000fea0003800000 */
.L_x_8610:
        /* <DEDUP_REMOVED lines=9> */
.L_x_8613:
[----:B------:R-:W-:Y:S05]  /*42d0*/  BSYNC B1 ;  /* 0x0000000000017941 */ /* 0x000fea0003800000 */
.L_x_8612:
        /* <DEDUP_REMOVED lines=8> */
.L_x_8615:
[----:B------:R-:W-:Y:S05]  /*4360*/  BSYNC B1 ;  /* 0x0000000000017941 */ /* 0x000fea0003800000 */
.L_x_8614:
        /* <DEDUP_REMOVED lines=29> */
.L_x_8617:
[----:B------:R-:W-:Y:S05]  /*4540*/  BSYNC B1 ;  /* 0x0000000000017941 */ /* 0x000fea0003800000 */
.L_x_8616:
[----:B------:R-:W-:Y:S02]  /*4550*/  IADD3 R0, R0, 0x100, RZ ;  /* 0x0000010000007810 */ /* 0x000fe40007ffe0ff */
[----:B------:R-:W-:Y:S02]  /*4560*/  IADD3 R132, R132, 0x100, RZ ;  /* 0x0000010084847810 */ /* 0x000fe40007ffe0ff */
.L_x_8607:
[----:B------:R-:W-:Y:S05]  /*4570*/  BSYNC B0 ;  /* 0x0000000000007941 */ /* 0x000fea0003800000 */
.L_x_8606:
        /* <DEDUP_REMOVED lines=24> */
.L_x_8621:
[----:B------:R-:W-:Y:S05]  /*4700*/  BSYNC B1 ;  /* 0x0000000000017941 */ /* 0x000fea0003800000 */
.L_x_8620:
        /* <DEDUP_REMOVED lines=11> */
.L_x_8623:
[----:B------:R-:W-:Y:S05]  /*47c0*/  BSYNC B1 ;  /* 0x0000000000017941 */ /* 0x000fea0003800000 */
.L_x_8622:
        /* <DEDUP_REMOVED lines=9> */
.L_x_8625:
[----:B------:R-:W-:Y:S05]  /*4860*/  BSYNC B1 ;  /* 0x0000000000017941 */ /* 0x000fea0003800000 */
.L_x_8624:
        /* <DEDUP_REMOVED lines=8> */
.L_x_8627:
[----:B------:R-:W-:Y:S05]  /*48f0*/  BSYNC B1 ;  /* 0x0000000000017941 */ /* 0x000fea0003800000 */
.L_x_8626:
        /* <DEDUP_REMOVED lines=29> */
.L_x_8629:
[----:B------:R-:W-:Y:S05]  /*4ad0*/  BSYNC B1 ;  /* 0x0000000000017941 */ /* 0x000fea0003800000 */
.L_x_8628:
[----:B------:R-:W-:Y:S02]  /*4ae0*/  IADD3 R0, R0, 0x100, RZ ;  /* 0x0000010000007810 */ /* 0x000fe40007ffe0ff */
[----:B------:R-:W-:Y:S02]  /*4af0*/  IADD3 R132, R132, 0x100, RZ ;  /* 0x0000010084847810 */ /* 0x000fe40007ffe0ff */
.L_x_8619:
[----:B------:R-:W-:Y:S05]  /*4b00*/  BSYNC B0 ;  /* 0x0000000000007941 */ /* 0x000fea0003800000 */
.L_x_8618:
        /* <DEDUP_REMOVED lines=25> */
.L_x_8633:
[----:B------:R-:W-:Y:S05]  /*4ca0*/  BSYNC B1 ;  /* 0x0000000000017941 */ /* 0x000fea0003800000 */
.L_x_8632:
        /* <DEDUP_REMOVED lines=11> */
.L_x_8635:
[----:B------:R-:W-:Y:S05]  /*4d60*/  BSYNC B1 ;  /* 0x0000000000017941 */ /* 0x000fea0003800000 */
.L_x_8634:
        /* <DEDUP_REMOVED lines=9> */
.L_x_8637:
[----:B------:R-:W-:Y:S05]  /*4e00*/  BSYNC B1 ;  /* 0x0000000000017941 */ /* 0x000fea0003800000 */
.L_x_8636:
        /* <DEDUP_REMOVED lines=8> */
.L_x_8639:
[----:B------:R-:W-:Y:S05]  /*4e90*/  BSYNC B1 ;  /* 0x0000000000017941 */ /* 0x000fea0003800000 */
.L_x_8638:
        /* <DEDUP_REMOVED lines=8> */
[----:B------:R-:W-:Y:S02]  /*4f20*/  @P4 F2FP.PACK_AB R131, RZ, R131 ;  /* 0x00000083ff83423e */ /* 0x000fe400000000ff */
[----:B------:R-:W-:-:S02]  /*4f30*/  @P4 F2FP.PACK_AB R130, RZ, R130 ;  /* 0x00000082ff82423e */ /* 0x000fc400000000ff */
[----:B------:R-:W-:Y:S02]  /*4f40*/  @P4 F2FP.PACK_AB R133, RZ, R133 ;  /* 0x00000085ff85423e */ /* 0x000fe400000000ff */
[----:B------:R-:W-:Y:S02]  /*4f50*/  @P4 F2FP.PACK_AB R136, RZ, R136 ;  /* 0x00000088ff88423e */ /* 0x000fe400000000ff */
[----:B------:R-:W-:Y:S02]  /*4f60*/  @P4 PRMT R36, R131, 0x7610, R36 ;  /* 0x0000761083244816 */ /* 0x000fe40000000024 */
[----:B------:R-:W-:Y:S02]  /*4f70*/  @P3 MOV R129, 0x10 ;  /* 0x0000001000813802 */ /* 0x000fe40000000f00 */
        /* <DEDUP_REMOVED lines=14> */
.L_x_8631:
[----:B------:R-:W-:Y:S05]  /*5060*/  BSYNC B0 ;  /* 0x0000000000007941 */ /* 0x000fea0003800000 */
.L_x_8630:
[----:B------:R-:W-:Y:S02]  /*5070*/  LOP3.LUT P3, RZ, R3, 0xff, RZ, 0xc0, !PT ;  /* 0x000000ff03ff7812 */ /* 0x000fe4000786c0ff */
[----:B------:R-:W-:Y:S02]  /*5080*/  IADD3 R33, R33, c[0x0][0x160], RZ ;  /* 0x0000580021217a10 */ /* 0x000fe40007ffe0ff */
[----:B------:R-:W-:Y:S02]  /*5090*/  SEL R3, RZ, 0x1, P3 ;  /* 0x00000001ff037807 */ /* 0x000fe40001800000 */
[----:B------:R-:W-:-:S13]  /*50a0*/  ISETP.GE.AND P3, PT, R33, c[0x0][0x164], PT ;  /* 0x0000590021007a0c */ /* 0x000fda0003f66270 */
[----:B0-----:R-:W-:Y:S01]  /*50b0*/  @P3 CALL.REL.NOINC `(.L_x_8522) ;  /* 0x0000001000003944 */ /* 0x001fe20003c00000 */
[----:B------:R-:W-:Y:S05]  /*50c0*/  BRA `(.L_x_8640) ;  /* 0xffffb7e000007947 */ /* 0x000fea000383ffff */
.L_x_8522:
        /* <DEDUP_REMOVED lines=8> */
[----:B-----5:R-:W-:Y:S02]  /*5150*/  @P5 IMAD.MOV.U32 R5, RZ, RZ, 0x10 ;  /* 0x00000010ff055424 */ /* 0x020fe400078e00ff */
        /* <DEDUP_REMOVED lines=44> */
.L_x_8556:
[----:B0-----:R-:W-:Y:S01]  /*5420*/  MOV R133, R139 ;  /* 0x0000008b00857202 */ /* 0x001fe20000000f00 */
[----:B-----5:R-:W-:Y:S01]  /*5430*/  IMAD.MOV.U32 R138, RZ, RZ, 0x10 ;  /* 0x00000010ff8a7424 */ /* 0x020fe200078e00ff */
[----:B------:R-:W-:Y:S01]  /*5440*/  MOV R140, 0xffffffff ;  /* 0xffffffff008c7802 */ /* 0x000fe20000000f00 */
[----:B------:R-:W-:Y:S01]  /*5450*/  IMAD.MOV.U32 R187, RZ, RZ, 0x1f ;  /* 0x0000001fffbb7424 */ /* 0x000fe200078e00ff */
[----:B------:R-:W-:-:S02]  /*5460*/  MOV R128, 0x5480 ;  /* 0x0000548000807802 */ /* 0x000fc40000000f00 */
[----:B------:R-:W-:Y:S05]  /*5470*/  CALL.REL.NOINC `($__internal_122_$__cuda_sm70_shflsync_down_p) ;  /* 0x0000045000007944 */ /* 0x000fea0003c00000 */
[----:B-1----:R-:W-:Y:S01]  /*5480*/  IMAD.MOV.U32 R132, RZ, RZ, R187 ;  /* 0x000000ffff847224 */ /* 0x002fe200078e00bb */
[----:B0-----:R-:W-:Y:S05]  /*5490*/  BRA `(.L_x_8641) ;  /* 0xffffd11000007947 */ /* 0x001fea000383ffff */
.L_x_8557:
[----:B-----5:R-:W-:Y:S01]  /*54a0*/  HFMA2.MMA R138, -RZ, RZ, 0, 9.5367431640625e-07 ;  /* 0x00000010ff8a7435 */ /* 0x020fe200000001ff */
[----:B------:R-:W-:Y:S01]  /*54b0*/  IMAD.MOV.U32 R133, RZ, RZ, R134 ;  /* 0x000000ffff857224 */ /* 0x000fe200078e0086 */
[----:B------:R-:W-:Y:S01]  /*54c0*/  MOV R128, 0x5500 ;  /* 0x0000550000807802 */ /* 0x000fe20000000f00 */
[----:B------:R-:W-:-:S02]  /*54d0*/  IMAD.MOV.U32 R187, RZ, RZ, 0x1f ;  /* 0x0000001fffbb7424 */ /* 0x000fc400078e00ff */
[----:B------:R-:W-:Y:S02]  /*54e0*/  IMAD.MOV.U32 R140, RZ, RZ, -0x1 ;  /* 0xffffffffff8c7424 */ /* 0x000fe400078e00ff */
[----:B01----:R-:W-:Y:S05]  /*54f0*/  CALL.REL.NOINC `($__internal_122_$__cuda_sm70_shflsync_down_p) ;  /* 0x000003d000007944 */ /* 0x003fea0003c00000 */
[----:B------:R-:W-:Y:S01]  /*5500*/  FADD.FTZ R132, R132, R139 ;  /* 0x0000008b84847221 */ /* 0x000fe20000010000 */
[----:B0-----:R-:W-:Y:S01]  /*5510*/  MOV R138, 0x8 ;  /* 0x00000008008a7802 */ /* 0x001fe20000000f00 */
[----:B-1----:R-:W-:Y:S01]  /*5520*/  FADD.FTZ R134, R134, R187 ;  /* 0x000000bb86867221 */ /* 0x002fe20000010000 */
[----:B------:R-:W-:Y:S01]  /*5530*/  MOV R128, 0x5580 ;  /* 0x0000558000807802 */ /* 0x000fe20000000f00 */
[----:B------:R-:W-:Y:S01]  /*5540*/  IMAD.MOV.U32 R187, RZ, RZ, 0x1f ;  /* 0x0000001fffbb7424 */ /* 0x000fe200078e00ff */
[----:B------:R-:W-:Y:S01]  /*5550*/  MOV R133, R132 ;  /* 0x0000008400857202 */ /* 0x000fe20000000f00 */
[----:B------:R-:W-:Y:S02]  /*5560*/  IMAD.MOV.U32 R140, RZ, RZ, -0x1 ;  /* 0xffffffffff8c7424 */ /* 0x000fe400078e00ff */
[----:B------:R-:W-:Y:S05]  /*5570*/  CALL.REL.NOINC `($__internal_122_$__cuda_sm70_shflsync_down_p) ;  /* 0x0000035000007944 */ /* 0x000fea0003c00000 */
[----:B0-----:R-:W-:Y:S01]  /*5580*/  HFMA2.MMA R138, -RZ, RZ, 0, 4.76837158203125e-07 ;  /* 0x00000008ff8a7435 */ /* 0x001fe200000001ff */
[----:B-1----:R-:W-:Y:S01]  /*5590*/  IMAD.MOV.U32 R131, RZ, RZ, R187 ;  /* 0x000000ffff837224 */ /* 0x002fe200078e00bb */
[----:B------:R-:W-:Y:S01]  /*55a0*/  MOV R128, 0x55f0 ;  /* 0x000055f000807802 */ /* 0x000fe20000000f00 */
[----:B------:R-:W-:Y:S02]  /*55b0*/  IMAD.MOV.U32 R133, RZ, RZ, R134 ;  /* 0x000000ffff857224 */ /* 0x000fe400078e0086 */
[----:B------:R-:W-:-:S02]  /*55c0*/  IMAD.MOV.U32 R187, RZ, RZ, 0x1f ;  /* 0x0000001fffbb7424 */ /* 0x000fc400078e00ff */
[----:B------:R-:W-:Y:S02]  /*55d0*/  IMAD.MOV.U32 R140, RZ, RZ, -0x1 ;  /* 0xffffffffff8c7424 */ /* 0x000fe400078e00ff */
[----:B------:R-:W-:Y:S05]  /*55e0*/  CALL.REL.NOINC `($__internal_122_$__cuda_sm70_shflsync_down_p) ;  /* 0x000002e000007944 */ /* 0x000fea0003c00000 */
        /* <DEDUP_REMOVED lines=8> */
[----:B-1----:R-:W-:Y:S01]  /*5670*/  IMAD.MOV.U32 R131, RZ, RZ, R187 ;  /* 0x000000ffff837224 */ /* 0x002fe200078e00bb */
[----:B------:R-:W-:Y:S01]  /*5680*/  HFMA2.MMA R187, -RZ, RZ, 0, 1.847743988037109375e-06 ;  /* 0x0000001fffbb7435 */ /* 0x000fe200000001ff */
[----:B0-----:R-:W-:Y:S01]  /*5690*/  MOV R133, R134 ;  /* 0x0000008600857202 */ /* 0x001fe20000000f00 */
[----:B------:R-:W-:Y:S01]  /*56a0*/  IMAD.MOV.U32 R138, RZ, RZ, 0x4 ;  /* 0x00000004ff8a7424 */ /* 0x000fe200078e00ff */
[----:B------:R-:W-:Y:S01]  /*56b0*/  MOV R128, 0x56e0 ;  /* 0x000056e000807802 */ /* 0x000fe20000000f00 */
[----:B------:R-:W-:-:S02]  /*56c0*/  IMAD.MOV.U32 R140, RZ, RZ, -0x1 ;  /* 0xffffffffff8c7424 */ /* 0x000fc400078e00ff */
[----:B------:R-:W-:Y:S05]  /*56d0*/  CALL.REL.NOINC `($__internal_122_$__cuda_sm70_shflsync_down_p) ;  /* 0x000001f000007944 */ /* 0x000fea0003c00000 */
[----:B------:R-:W-:Y:S01]  /*56e0*/  FADD.FTZ R132, R131, R132 ;  /* 0x0000008483847221 */ /* 0x000fe20000010000 */
[----:B0-----:R-:W-:Y:S01]  /*56f0*/  MOV R138, 0x2 ;  /* 0x00000002008a7802 */ /* 0x001fe20000000f00 */
[----:B-1----:R-:W-:Y:S01]  /*5700*/  FADD.FTZ R136, R134, R187 ;  /* 0x000000bb86887221 */ /* 0x002fe20000010000 */
[----:B------:R-:W-:Y:S01]  /*5710*/  MOV R140, 0xffffffff ;  /* 0xffffffff008c7802 */ /* 0x000fe20000000f00 */
[----:B------:R-:W-:Y:S01]  /*5720*/  IMAD.MOV.U32 R187, RZ, RZ, 0x1f ;  /* 0x0000001fffbb7424 */ /* 0x000fe200078e00ff */
[----:B------:R-:W-:Y:S01]  /*5730*/  MOV R128, 0x5760 ;  /* 0x0000576000807802 */ /* 0x000fe20000000f00 */
[----:B------:R-:W-:-:S02]  /*5740*/  IMAD.MOV.U32 R133, RZ, RZ, R132 ;  /* 0x000000ffff857224 */ /* 0x000fc400078e0084 */
[----:B------:R-:W-:Y:S05]  /*5750*/  CALL.REL.NOINC `($__internal_122_$__cuda_sm70_shflsync_down_p) ;  /* 0x0000017000007944 */ /* 0x000fea0003c00000 */
[----:B0-----:R-:W-:Y:S01]  /*5760*/  HFMA2.MMA R138, -RZ, RZ, 0, 1.1920928955078125e-07 ;  /* 0x00000002ff8a7435 */ /* 0x001fe200000001ff */
[----:B-1----:R-:W-:Y:S01]  /*5770*/  MOV R131, R187 ;  /* 0x000000bb00837202 */ /* 0x002fe20000000f00 */
[----:B------:R-:W-:Y:S01]  /*5780*/  IMAD.MOV.U32 R133, RZ, RZ, R136 ;  /* 0x000000ffff857224 */ /* 0x000fe200078e0088 */
[----:B------:R-:W-:Y:S01]  /*5790*/  MOV R140, 0xffffffff ;  /* 0xffffffff008c7802 */ /* 0x000fe20000000f00 */
[----:B------:R-:W-:Y:S01]  /*57a0*/  IMAD.MOV.U32 R187, RZ, RZ, 0x1f ;  /* 0x0000001fffbb7424 */ /* 0x000fe200078e00ff */
[----:B------:R-:W-:-:S02]  /*57b0*/  MOV R128, 0x57d0 ;  /* 0x000057d000807802 */ /* 0x000fc40000000f00 */
[----:B------:R-:W-:Y:S05]  /*57c0*/  CALL.REL.NOINC `($__internal_122_$__cuda_sm70_shflsync_down_p) ;  /* 0x0000010000007944 */ /* 0x000fea0003c00000 */
[----:B------:R-:W-:Y:S01]  /*57d0*/  FADD.FTZ R134, R131, R132 ;  /* 0x0000008483867221 */ /* 0x000fe20000010000 */
[----:B------:R-:W-:Y:S01]  /*57e0*/  MOV R128, 0x5850 ;  /* 0x0000585000807802 */ /* 0x000fe20000000f00 */
[----:B-1----:R-:W-:Y:S01]  /*57f0*/  FADD.FTZ R136, R136, R187 ;  /* 0x000000bb88887221 */ /* 0x002fe20000010000 */
[----:B------:R-:W-:Y:S01]  /*5800*/  HFMA2.MMA R187, -RZ, RZ, 0, 1.847743988037109375e-06 ;  /* 0x0000001fffbb7435 */ /* 0x000fe200000001ff */
[----:B0-----:R-:W-:Y:S01]  /*5810*/  IMAD.MOV.U32 R138, RZ, RZ, 0x1 ;  /* 0x00000001ff8a7424 */ /* 0x001fe200078e00ff */
[----:B------:R-:W-:Y:S01]  /*5820*/  MOV R133, R134 ;  /* 0x0000008600857202 */ /* 0x000fe20000000f00 */
[----:B------:R-:W-:-:S03]  /*5830*/  IMAD.MOV.U32 R140, RZ, RZ, -0x1 ;  /* 0xffffffffff8c7424 */ /* 0x000fc600078e00ff */
        /* <DEDUP_REMOVED lines=8> */
[----:B01----:R-:W-:Y:S05]  /*58c0*/  BRA `(.L_x_8642) ;  /* 0xffffce0000007947 */ /* 0x003fea000383ffff */
        .weak           $__internal_122_$__cuda_sm70_shflsync_down_p
        .type           $__internal_122_$__cuda_sm70_shflsync_down_p,@function
        .size           $__internal_122_$__cuda_sm70_shflsync_down_p,(.L_x_12998 - $__internal_122_$__cuda_sm70_shflsync_down_p)
$__internal_122_$__cuda_sm70_shflsync_down_p:
[----:B------:R-:W-:Y:S01]  /*58d0*/  MOV R129, 0x0 ;  /* 0x0000000000817802 */ /* 0x000fe20000000f00 */
[----:B------:R-:W-:Y:S04]  /*58e0*/  WARPSYNC R140 ;  /* 0x0000008c00007348 */ /* 0x000fe80003800000 */
[----:B------:R0:W1:Y:S01]  /*58f0*/  SHFL.DOWN PT, R187, R133, R138, R187 ;  /* 0x0800008a85bb7389 */ /* 0x00006200000e00bb */
[----:B------:R-:W-:Y:S05]  /*5900*/  RET.REL.NODEC R128 `(_ZN10layer_norm13ln_bwd_kernelINS_13Kernel_traitsI6__halfS2_fS2_fjLj7168ELj1ELj1ELj8ELj8ENS_18Kernel_traits_baseILj7168ES2_S2_fS2_fjLj256EEEEELb0ELb0ELb1ELb0EEEvNS_9BwdParamsE) ;  /* 0xffffa6f080007950 */ /* 0x000fea0003c3ffff */
.L_x_8643:
        /* <DEDUP_REMOVED lines=15> */
.L_x_12998:


//--------------------- .text._ZN10layer_norm13ln_bwd_kernelINS_13Kernel_traitsI6__halfS2_fS2_fjLj7168ELj1ELj1ELj8ELj8ENS_18Kernel_traits_baseILj7168ES2_S2_fS2_fjLj256EEEEELb0ELb0ELb1ELb1EEEvNS_9BwdParamsE --------------------------
	.section	.text._ZN10layer_norm13ln_bwd_kernelINS_13Kernel_traitsI6__halfS2_fS2_fjLj7168ELj1ELj1ELj8ELj8ENS_18Kernel_traits_baseILj7168ES2_S2_fS2_fjLj256EEEEELb0ELb0ELb1ELb1EEEvNS_9BwdParamsE,"ax",@progbits
	.sectioninfo	@"SHI_REGISTERS=229"
	.align	128
        .global         _ZN10layer_norm13ln_bwd_kernelINS_13Kernel_traitsI6__halfS2_fS2_fjLj7168ELj1ELj1ELj8ELj8ENS_18Kernel_traits_baseILj7168ES2_S2_fS2_fjLj256EEEEELb0ELb0ELb1ELb1EEEvNS_9BwdParamsE
        .type           _ZN10layer_norm13ln_bwd_kernelINS_13Kernel_traitsI6__halfS2_fS2_fjLj7168ELj1ELj1ELj8ELj8ENS_18Kernel_traits_baseILj7168ES2_S2_fS2_fjLj256EEEEELb0ELb0ELb1ELb1EEEvNS_9BwdParamsE,@function
        .size           _ZN10layer_norm13ln_bwd_kernelINS_13Kernel_traitsI6__halfS2_fS2_fjLj7168ELj1ELj1ELj8ELj8ENS_18Kernel_traits_baseILj7168ES2_S2_fS2_fjLj256EEEEELb0ELb0ELb1ELb1EEEvNS_9BwdParamsE,(.L_x_12999 - _ZN10layer_norm13ln_bwd_kernelINS_13Kernel_traitsI6__halfS2_fS2_fjLj7168ELj1ELj1ELj8ELj8ENS_18Kernel_traits_baseILj7168ES2_S2_fS2_fjLj256EEEEELb0ELb0ELb1ELb1EEEvNS_9BwdParamsE)
        .other          _ZN10layer_norm13ln_bwd_kernelINS_13Kernel_traitsI6__halfS2_fS2_fjLj7168ELj1ELj1ELj8ELj8ENS_18Kernel_traits_baseILj7168ES2_S2_fS2_fjLj256EEEEELb0ELb0ELb1ELb1EEEvNS_9BwdParamsE,@"STO_CUDA_ENTRY STV_DEFAULT"
_ZN10layer_norm13ln_bwd_kernelINS_13Kernel_traitsI6__halfS2_fS2_fjLj7168ELj1ELj1ELj8ELj8ENS_18Kernel_traits_baseILj7168ES2_S2_fS2_fjLj256EEEEELb0ELb0ELb1ELb1EEEvNS_9BwdParamsE:
.text._ZN10layer_norm13ln_bwd_kernelINS_13Kernel_traitsI6__halfS2_fS2_fjLj7168ELj1ELj1ELj8ELj8ENS_18Kernel_traits_baseILj7168ES2_S2_fS2_fjLj256EEEEELb0ELb0ELb1ELb1EEEvNS_9BwdParamsE:
        /* <DEDUP_REMOVED lines=36> */
.L_x_8644:
        /* <DEDUP_REMOVED lines=83> */
.L_x_8721:
[----:B------:R-:W-:-:S05]  /*0770*/  MOV R133, 0x4 ;  /* 0x0000000400857802 */ /* 0x000fca0000000f00 */
[----:B------:R-:W-:-:S06]  /*0780*/  IMAD.WIDE R128, R2, R133, c[0x0][0x1d8] ;  /* 0x0000760002807625 */ /* 0x000fcc00078e0285 */
[----:B------:R-:W2:Y:S01]  /*0790*/  LDG.E R128, [R128.64] ;  /* 0x0000000480807981 */ /* 0x000ea2000c1e1900 */
[----:B------:R-:W-:-:S04]  /*07a0*/  IMAD.WIDE R126, R2, R133, c[0x0][0x1a8] ;  /* 0x00006a00027e7625 */ /* 0x000fc800078e0285 */
[C---:B------:R-:W-:Y:S01]  /*07b0*/  IMAD.WIDE R124, R2.reuse, R133, c[0x0][0x1d0] ;  /* 0x00007400027c7625 */ /* 0x040fe200078e0285 */
[----:B------:R0:W5:Y:S04]  /*07c0*/  LDG.E R33, [R126.64] ;  /* 0x000000047e217981 */ /* 0x000168000c1e1900 */
[----:B------:R0:W5:Y:S01]  /*07d0*/  LDG.E R210, [R124.64] ;  /* 0x000000047cd27981 */ /* 0x000162000c1e1900 */
[----:B------:R-:W-:Y:S01]  /*07e0*/  IMAD R34, R2, c[0x0][0x168], RZ ;  /* 0x00005a0002227a24 */ /* 0x000fe200078e02ff */
[----:B------:R-:W-:Y:S01]  /*07f0*/  MOV R211, 0x10 ;  /* 0x0000001000d37802 */ /* 0x000fe20000000f00 */
[----:B------:R-:W-:Y:S03]  /*0800*/  BSSY B0, `(.L_x_8646) ;  /* 0x0000158000007945 */ /* 0x000fe60003800000 */
        /* <DEDUP_REMOVED lines=32> */
.L_x_8647:
[----:B0-----:R-:W-:Y:S01]  /*0a10*/  IADD3 R124, R128, -0x1, RZ ;  /* 0xffffffff807c7810 */ /* 0x001fe20007ffe0ff */
[----:B------:R-:W-:Y:S01]  /*0a20*/  HFMA2.MMA R159, -RZ, RZ, 0, 4.76837158203125e-07 ;  /* 0x00000008ff9f7435 */ /* 0x000fe200000001ff */
[----:B------:R-:W-:-:S04]  /*0a30*/  IMAD.WIDE R132, R2, R133, c[0x0][0x1a0] ;  /* 0x0000680002847625 */ /* 0x000fc800078e0285 */
        /* <DEDUP_REMOVED lines=8> */
[CC--:B------:R-:W-:Y:S01]  /*0ac0*/  IMAD.WIDE.U32 R178, R158.reuse, R159.reuse, c[0x0][0x208] ;  /* 0x000082009eb27625 */ /* 0x0c0fe200078e009f */
[----:B------:R-:W-:Y:S01]  /*0ad0*/  IADD3 R166, R158, 0x200, RZ ;  /* 0x000002009ea67810 */ /* 0x000fe20007ffe0ff */
[----:B------:R-:W3:Y:S02]  /*0ae0*/  LDG.E.128 R124, [R124.64] ;  /* 0x000000047c7c7981 */ /* 0x000ee4000c1e1d00 */
[----:B------:R-:W-:Y:S02]  /*0af0*/  IMAD.WIDE.U32 R176, R176, R159, c[0x0][0x208] ;  /* 0x00008200b0b07625 */ /* 0x000fe400078e009f */
[----:B------:R-:W4:Y:S02]  /*0b00*/  LDG.E.64 R178, [R178.64] ;  /* 0x00000004b2b27981 */ /* 0x000f24000c1e1b00 */
[-C--:B------:R-:W-:Y:S02]  /*0b10*/  IMAD.WIDE.U32 R128, R209, R211.reuse, c[0x0][0x188] ;  /* 0x00006200d1807625 */ /* 0x080fe400078e00d3 */
[----:B------:R-:W4:Y:S02]  /*0b20*/  LDG.E.64 R176, [R176.64] ;  /* 0x00000004b0b07981 */ /* 0x000f24000c1e1b00 */
[----:B------:R-:W-:-:S02]  /*0b30*/  IMAD.WIDE.U32 R140, R180, R211, c[0x0][0x188] ;  /* 0x00006200b48c7625 */ /* 0x000fc400078e00d3 */
[----:B------:R-:W4:Y:S02]  /*0b40*/  LDG.E.128 R128, [R128.64] ;  /* 0x0000000480807981 */ /* 0x000f24000c1e1d00 */
[----:B------:R-:W-:Y:S02]  /*0b50*/  IMAD.WIDE.U32 R166, R166, R159, c[0x0][0x208] ;  /* 0x00008200a6a67625 */ /* 0x000fe400078e009f */
[----:B------:R-:W4:Y:S04]  /*0b60*/  LDG.E.128 R140, [R140.64] ;  /* 0x000000048c8c7981 */ /* 0x000f28000c1e1d00 */
[----:B------:R-:W4:Y:S01]  /*0b70*/  LDG.E.64 R166, [R166.64] ;  /* 0x00000004a6a67981 */ /* 0x000f22000c1e1b00 */
[----:B------:R-:W-:Y:S02]  /*0b80*/  IADD3 R160, R158, 0x400, RZ ;  /* 0x000004009ea07810 */ /* 0x000fe40007ffe0ff */
[----:B------:R-:W-:-:S02]  /*0b90*/  IADD3 R182, R34, 0x500, RZ ;  /* 0x0000050022b67810 */ /* 0x000fc40007ffe0ff */
[C---:B------:R-:W-:Y:S02]  /*0ba0*/  IADD3 R164, R158.reuse, 0x300, RZ ;  /* 0x000003009ea47810 */ /* 0x040fe40007ffe0ff */
[C---:B------:R-:W-:Y:S02]  /*0bb0*/  IADD3 R162, R158.reuse, 0x500, RZ ;  /* 0x000005009ea27810 */ /* 0x040fe40007ffe0ff */
[----:B------:R-:W-:Y:S01]  /*0bc0*/  IADD3 R158, R158, 0x600, RZ ;  /* 0x000006009e9e7810 */ /* 0x000fe20007ffe0ff */
[----:B------:R-:W-:-:S04]  /*0bd0*/  IMAD.WIDE.U32 R136, R155, R211, c[0x0][0x188] ;  /* 0x000062009b887625 */ /* 0x000fc800078e00d3 */
[----:B------:R-:W-:Y:S02]  /*0be0*/  IMAD.WIDE.U32 R160, R160, R159, c[0x0][0x208] ;  /* 0x00008200a0a07625 */ /* 0x000fe400078e009f */
[----:B------:R-:W4:Y:S02]  /*0bf0*/  LDG.E.128 R136, [R136.64] ;  /* 0x0000000488887981 */ /* 0x000f24000c1e1d00 */
[----:B------:R-:W-:Y:S02]  /*0c00*/  IMAD.WIDE.U32 R144, R182, R211, c[0x0][0x188] ;  /* 0x00006200b6907625 */ /* 0x000fe400078e00d3 */
[----:B------:R-:W4:Y:S02]  /*0c10*/  LDG.E.64 R160, [R160.64] ;  /* 0x00000004a0a07981 */ /* 0x000f24000c1e1b00 */
[-C--:B------:R-:W-:Y:S02]  /*0c20*/  IMAD.WIDE.U32 R164, R164, R159.reuse, c[0x0][0x208] ;  /* 0x00008200a4a47625 */ /* 0x080fe400078e009f */
[----:B------:R-:W4:Y:S02]  /*0c30*/  LDG.E.128 R144, [R144.64] ;  /* 0x0000000490907981 */ /* 0x000f24000c1e1d00 */
[-C--:B------:R-:W-:Y:S01]  /*0c40*/  IMAD.WIDE.U32 R162, R162, R159.reuse, c[0x0][0x208] ;  /* 0x00008200a2a27625 */ /* 0x080fe200078e009f */
[----:B------:R-:W-:Y:S01]  /*0c50*/  IADD3 R184, R34, 0x600, RZ ;  /* 0x0000060022b87810 */ /* 0x000fe20007ffe0ff */
[----:B------:R-:W4:Y:S02]  /*0c60*/  LDG.E.64 R164, [R164.64] ;  /* 0x00000004a4a47981 */ /* 0x000f24000c1e1b00 */
[----:B------:R-:W-:-:S02]  /*0c70*/  IMAD.WIDE.U32 R158, R158, R159, c[0x0][0x208] ;  /* 0x000082009e9e7625 */ /* 0x000fc400078e009f */
[----:B------:R-:W4:Y:S04]  /*0c80*/  LDG.E.64 R162, [R162.64] ;  /* 0x00000004a2a27981 */ /* 0x000f28000c1e1b00 */
[----:B------:R-:W4:Y:S01]  /*0c90*/  LDG.E.64 R158, [R158.64] ;  /* 0x000000049e9e7981 */ /* 0x000f22000c1e1b00 */
[----:B0-----:R-:W-:-:S04]  /*0ca0*/  IMAD.WIDE.U32 R132, R156, R211, c[0x0][0x188] ;  /* 0x000062009c847625 */ /* 0x001fc800078e00d3 */
        /* <DEDUP_REMOVED lines=17> */
[C---:B---3--:R-:W-:Y:S01]  /*0dc0*/  FADD.FTZ R182, -R157.reuse, R127 ;  /* 0x0000007f9db67221 */ /* 0x048fe20000010100 */
[----:B----4-:R-:W-:Y:S02]  /*0dd0*/  MOV R175, R178 ;  /* 0x000000b200af7202 */ /* 0x010fe40000000f00 */
[--C-:B0-----:R-:W-:Y:S01]  /*0de0*/  SHF.R.U32.HI R173, RZ, 0x10, R179.reuse ;  /* 0x00000010ffad7819 */ /* 0x101fe200000116b3 */
[C---:B------:R-:W-:Y:S01]  /*0df0*/  FADD.FTZ R180, -R157.reuse, R126 ;  /* 0x0000007e9db47221 */ /* 0x040fe20000010100 */
[----:B------:R-:W-:Y:S01]  /*0e00*/  SHF.R.U64 R174, R178, 0x10, R179 ;  /* 0x00000010b2ae7819 */ /* 0x000fe200000012b3 */
[----:B------:R-:W-:Y:S01]  /*0e10*/  HADD2.F32 R175, -RZ, R175.H0_H0 ;  /* 0x200000afffaf7230 */ /* 0x000fe20000004100 */
[C---:B-1----:R-:W-:Y:S01]  /*0e20*/  FADD.FTZ R170, -R157.reuse, R124 ;  /* 0x0000007c9daa7221 */ /* 0x042fe20000010100 */
[----:B------:R-:W-:Y:S01]  /*0e30*/  SHF.R.U64 R126, R176, 0x10, R177 ;  /* 0x00000010b07e7819 */ /* 0x000fe200000012b1 */
[----:B------:R-:W-:Y:S01]  /*0e40*/  IMAD.MOV.U32 R168, RZ, RZ, R176 ;  /* 0x000000ffffa87224 */ /* 0x000fe200078e00b0 */
[----:B------:R-:W-:Y:S01]  /*0e50*/  MOV R172, R179 ;  /* 0x000000b300ac7202 */ /* 0x000fe20000000f00 */
[C---:B------:R-:W-:Y:S01]  /*0e60*/  FADD.FTZ R176, -R157.reuse, R128 ;  /* 0x000000809db07221 */ /* 0x040fe20000010100 */
[----:B------:R-:W-:Y:S01]  /*0e70*/  HADD2.F32 R173, -RZ, R173.H0_H0 ;  /* 0x200000adffad7230 */ /* 0x000fe20000004100 */
[C---:B------:R-:W-:Y:S01]  /*0e80*/  FADD.FTZ R206, -R157.reuse, R142 ;  /* 0x0000008e9dce7221 */ /* 0x040fe20000010100 */
[----:B------:R-:W-:Y:S01]  /*0e90*/  HADD2.F32 R174, -RZ, R174.H0_H0 ;  /* 0x200000aeffae7230 */ /* 0x000fe20000004100 */
[----:B------:R-:W-:Y:S01]  /*0ea0*/  FADD.FTZ R212, -R157, R143 ;  /* 0x0000008f9dd47221 */ /* 0x000fe20000010100 */
[----:B------:R-:W-:Y:S01]  /*0eb0*/  SHF.R.U64 R128, R166, 0x10, R167 ;  /* 0x00000010a6807819 */ /* 0x000fe200000012a7 */
[----:B-----5:R-:W-:Y:S01]  /*0ec0*/  FMUL.FTZ R142, R33, R182 ;  /* 0x000000b6218e7220 */ /* 0x020fe20000410000 */
[----:B------:R-:W-:Y:S01]  /*0ed0*/  MOV R127, R167 ;  /* 0x000000a7007f7202 */ /* 0x000fe20000000f00 */
[----:B------:R-:W-:-:S02]  /*0ee0*/  FADD.FTZ R204, -R157, R141 ;  /* 0x0000008d9dcc7221 */ /* 0x000fc40000010100 */
[----:B------:R-:W-:Y:S02]  /*0ef0*/  FMUL.FTZ R143, R33, R180 ;  /* 0x000000b4218f7220 */ /* 0x000fe40000410000 */
[----:B------:R-:W-:Y:S02]  /*0f00*/  FADD.FTZ R178, -R157, R125 ;  /* 0x0000007d9db27221 */ /* 0x000fe40000010100 */
[----:B------:R-:W-:Y:S02]  /*0f10*/  FMUL.FTZ R141, R33, R170 ;  /* 0x000000aa218d7220 */ /* 0x000fe40000410000 */
[----:B------:R-:W-:Y:S01]  /*0f20*/  FMUL.FTZ R180, R3, R175 ;  /* 0x000000af03b47220 */ /* 0x000fe20000410000 */
[----:B------:R-:W-:Y:S01]  /*0f30*/  HADD2.F32 R171, -RZ, R172.H0_H0 ;  /* 0x200000acffab7230 */ /* 0x000fe20000004100 */
[----:B------:R-:W-:Y:S01]  /*0f40*/  FADD.FTZ R184, -R157, R129 ;  /* 0x000000819db87221 */ /* 0x000fe20000010100 */
[----:B------:R-:W-:Y:S01]  /*0f50*/  SHF.R.U32.HI R129, RZ, 0x10, R167 ;  /* 0x00000010ff817819 */ /* 0x000fe200000116a7 */
[----:B------:R-:W-:Y:S01]  /*0f60*/  FADD.FTZ R67, R67, R173 ;  /* 0x000000ad43437221 */ /* 0x000fe20000010000 */
[----:B------:R-:W-:Y:S01]  /*0f70*/  HADD2.F32 R172, -RZ, R128.H0_H0 ;  /* 0x20000080ffac7230 */ /* 0x000fe20000004100 */
[----:B------:R-:W-:-:S02]  /*0f80*/  FFMA.FTZ R39, R142, R173, R39 ;  /* 0x000000ad8e277223 */ /* 0x000fc40000010027 */
[----:B------:R-:W-:Y:S01]  /*0f90*/  FMUL.FTZ R183, R20, R173 ;  /* 0x000000ad14b77220 */ /* 0x000fe20000410000 */
[----:B------:R-:W-:Y:S01]  /*0fa0*/  HADD2.F32 R173, -RZ, R127.H0_H0 ;  /* 0x2000007fffad7230 */ /* 0x000fe20000004100 */
[----:B------:R-:W-:Y:S02]  /*0fb0*/  FADD.FTZ R202, -R157, R140 ;  /* 0x0000008c9dca7221 */ /* 0x000fe40000010100 */
[----:B------:R-:W-:Y:S02]  /*0fc0*/  FMUL.FTZ R140, R33, R178 ;  /* 0x000000b2218c7220 */ /* 0x000fe40000410000 */
[----:B------:R-:W-:Y:S02]  /*0fd0*/  FMUL.FTZ R181, R19, R174 ;  /* 0x000000ae13b57220 */ /* 0x000fe40000410000 */
[----:B------:R-:W-:Y:S02]  /*0fe0*/  FADD.FTZ R128, RZ, R180 ;  /* 0x000000b4ff807221 */ /* 0x000fe40000010000 */
[----:B------:R-:W-:Y:S01]  /*0ff0*/  FFMA.FTZ R127, R141, R180, RZ ;  /* 0x000000b48d7f7223 */ /* 0x000fe200000100ff */
[----:B------:R-:W-:Y:S01]  /*1000*/  HADD2.F32 R191, -RZ, R129.H0_H0 ;  /* 0x20000081ffbf7230 */ /* 0x000fe20000004100 */
[----:B------:R-:W-:-:S02]  /*1010*/  FMUL.FTZ R182, R4, R171 ;  /* 0x000000ab04b67220 */ /* 0x000fc40000410000 */
[----:B------:R-:W-:Y:S02]  /*1020*/  FADD.FTZ R129, R128, R181 ;  /* 0x000000b580817221 */ /* 0x000fe40000010000 */
[----:B------:R-:W-:Y:S01]  /*1030*/  FFMA.FTZ R127, R140, R181, R127 ;  /* 0x000000b58c7f7223 */ /* 0x000fe2000001007f */
[----:B------:R-:W-:Y:S01]  /*1040*/  HADD2.F32 R168, -RZ, R168.H0_H0 ;  /* 0x200000a8ffa87230 */ /* 0x000fe20000004100 */
[----:B------:R-:W-:Y:S02]  /*1050*/  FADD.FTZ R128, R129, R182 ;  /* 0x000000b681807221 */ /* 0x000fe40000010000 */
[----:B------:R-:W-:Y:S01]  /*1060*/  FFMA.FTZ R127, R143, R182, R127 ;  /* 0x000000b68f7f7223 */ /* 0x000fe2000001007f */
[----:B------:R-:W-:Y:S01]  /*1070*/  MOV R124, R177 ;  /* 0x000000b1007c7202 */ /* 0x000fe20000000f00 */
[C---:B------:R-:W-:Y:S01]  /*1080*/  FADD.FTZ R196, -R157.reuse, R137 ;  /* 0x000000899dc47221 */ /* 0x040fe20000010100 */
[----:B------:R-:W-:Y:S01]  /*1090*/  MOV R185, R160 ;  /* 0x000000a000b97202 */ /* 0x000fe20000000f00 */
[C---:B------:R-:W-:Y:S01]  /*10a0*/  FADD.FTZ R214, -R157.reuse, R144 ;  /* 0x000000909dd67221 */ /* 0x040fe20000010100 */
[----:B------:R-:W-:Y:S01]  /*10b0*/  HADD2.F32 R170, -RZ, R126.H0_H0 ;  /* 0x2000007effaa7230 */ /* 0x000fe20000004100 */
[----:B------:R-:W-:-:S02]  /*10c0*/  FADD.FTZ R216, -R157, R145 ;  /* 0x000000919dd87221 */ /* 0x000fc40000010100 */
[----:B------:R-:W-:Y:S01]  /*10d0*/  FMUL.FTZ R144, R33, R184 ;  /* 0x000000b821907220 */ /* 0x000fe20000410000 */
[----:B------:R-:W-:Y:S01]  /*10e0*/  SHF.R.U32.HI R125, RZ, 0x10, R177 ;  /* 0x00000010ff7d7819 */ /* 0x000fe200000116b1 */
[----:B------:R-:W-:Y:S01]  /*10f0*/  FADD.FTZ R200, -R157, R139 ;  /* 0x0000008b9dc87221 */ /* 0x000fe20000010100 */
[----:B------:R-:W-:Y:S01]  /*1100*/  MOV R195, R158 ;  /* 0x0000009e00c37202 */ /* 0x000fe20000000f00 */
[----:B------:R-:W-:Y:S01]  /*1110*/  FMUL.FTZ R145, R33, R176 ;  /* 0x000000b021917220 */ /* 0x000fe20000410000 */
[----:B------:R-:W-:Y:S01]  /*1120*/  SHF.R.U64 R139, R158, 0x10, R159 ;  /* 0x000000109e8b7819 */ /* 0x000fe2000000129f */
[----:B------:R-:W-:Y:S02]  /*1130*/  FMUL.FTZ R184, R5, R168 ;  /* 0x000000a805b87220 */ /* 0x000fe40000410000 */
[----:B------:R-:W-:Y:S02]  /*1140*/  FADD.FTZ R129, R128, R183 ;  /* 0x000000b780817221 */ /* 0x000fe40000010000 */
[----:B------:R-:W-:-:S02]  /*1150*/  FFMA.FTZ R127, R142, R183, R127 ;  /* 0x000000b78e7f7223 */ /* 0x000fc4000001007f */
[----:B------:R-:W-:Y:S01]  /*1160*/  FMUL.FTZ R158, R33, R196 ;  /* 0x000000c4219e7220 */ /* 0x000fe20000410000 */
[----:B------:R-:W-:Y:S01]  /*1170*/  HADD2.F32 R196, -RZ, R185.H0_H0 ;  /* 0x200000b9ffc47230 */ /* 0x000fe20000004100 */
[----:B------:R-:W-:Y:S02]  /*1180*/  FADD.FTZ R66, R66, R171 ;  /* 0x000000ab42427221 */ /* 0x000fe40000010000 */
[----:B------:R-:W-:Y:S01]  /*1190*/  FFMA.FTZ R38, R143, R171, R38 ;  /* 0x000000ab8f267223 */ /* 0x000fe20000010026 */
[----:B------:R-:W-:Y:S01]  /*11a0*/  HADD2.F32 R171, -RZ, R124.H0_H0 ;  /* 0x2000007cffab7230 */ /* 0x000fe20000004100 */
[C---:B------:R-:W-:Y:S02]  /*11b0*/  FADD.FTZ R186, -R157.reuse, R130 ;  /* 0x000000829dba7221 */ /* 0x040fe40000010100 */
[----:B------:R-:W-:Y:S02]  /*11c0*/  FADD.FTZ R188, -R157, R131 ;  /* 0x000000839dbc7221 */ /* 0x000fe40000010100 */
[----:B------:R-:W-:-:S02]  /*11d0*/  FMUL.FTZ R185, R21, R170 ;  /* 0x000000aa15b97220 */ /* 0x000fc40000410000 */
[----:B------:R-:W-:Y:S02]  /*11e0*/  FADD.FTZ R128, R129, R184 ;  /* 0x000000b881807221 */ /* 0x000fe40000010000 */
[----:B------:R-:W-:Y:S01]  /*11f0*/  FFMA.FTZ R127, R145, R184, R127 ;  /* 0x000000b8917f7223 */ /* 0x000fe2000001007f */
[----:B------:R-:W-:Y:S01]  /*1200*/  MOV R130, R166 ;  /* 0x000000a600827202 */ /* 0x000fe20000000f00 */
[C---:B------:R-:W-:Y:S01]  /*1210*/  FADD.FTZ R218, -R157.reuse, R146 ;  /* 0x000000929dda7221 */ /* 0x040fe20000010100 */
[----:B------:R-:W-:Y:S01]  /*1220*/  HADD2.F32 R187, -RZ, R125.H0_H0 ;  /* 0x2000007dffbb7230 */ /* 0x000fe20000004100 */
[----:B------:R-:W-:Y:S02]  /*1230*/  FADD.FTZ R220, -R157, R147 ;  /* 0x000000939ddc7221 */ /* 0x000fe40000010100 */
[C---:B------:R-:W-:Y:S02]  /*1240*/  FMUL.FTZ R147, R33.reuse, R186 ;  /* 0x000000ba21937220 */ /* 0x040fe40000410000 */
[----:B------:R-:W-:-:S02]  /*1250*/  FMUL.FTZ R146, R33, R188 ;  /* 0x000000bc21927220 */ /* 0x000fc40000410000 */
[----:B------:R-:W-:Y:S02]  /*1260*/  FMUL.FTZ R186, R6, R171 ;  /* 0x000000ab06ba7220 */ /* 0x000fe40000410000 */
[----:B------:R-:W-:Y:S02]  /*1270*/  FADD.FTZ R129, R128, R185 ;  /* 0x000000b980817221 */ /* 0x000fe40000010000 */
[----:B------:R-:W-:Y:S01]  /*1280*/  FFMA.FTZ R127, R144, R185, R127 ;  /* 0x000000b9907f7223 */ /* 0x000fe2000001007f */
[----:B------:R-:W-:Y:S01]  /*1290*/  HADD2.F32 R130, -RZ, R130.H0_H0 ;  /* 0x20000082ff827230 */ /* 0x000fe20000004100 */
[----:B------:R-:W-:Y:S02]  /*12a0*/  FADD.FTZ R63, R63, R187 ;  /* 0x000000bb3f3f7221 */ /* 0x000fe40000010000 */
[----:B------:R-:W-:Y:S02]  /*12b0*/  FFMA.FTZ R91, R146, R187, R91 ;  /* 0x000000bb925b7223 */ /* 0x000fe4000001005b */
[----:B------:R-:W-:-:S02]  /*12c0*/  FADD.FTZ R166, -R157, R132 ;  /* 0x000000849da67221 */ /* 0x000fc40000010100 */
[----:B------:R-:W-:Y:S02]  /*12d0*/  FMUL.FTZ R187, R22, R187 ;  /* 0x000000bb16bb7220 */ /* 0x000fe40000410000 */
[----:B------:R-:W-:Y:S02]  /*12e0*/  FADD.FTZ R128, R129, R186 ;  /* 0x000000ba81807221 */ /* 0x000fe40000010000 */
[----:B------:R-:W-:Y:S01]  /*12f0*/  FFMA.FTZ R127, R147, R186, R127 ;  /* 0x000000ba937f7223 */ /* 0x000fe2000001007f */
[----:B------:R-:W-:Y:S01]  /*1300*/  MOV R189, R162 ;  /* 0x000000a200bd7202 */ /* 0x000fe20000000f00 */
[C---:B------:R-:W-:Y:S01]  /*1310*/  FADD.FTZ R224, -R157.reuse, R149 ;  /* 0x000000959de07221 */ /* 0x040fe20000010100 */
[----:B------:R-:W-:Y:S01]  /*1320*/  SHF.R.U64 R137, R160, 0x10, R161 ;  /* 0x00000010a0897819 */ /* 0x000fe200000012a1 */
[----:B------:R-:W-:Y:S02]  /*1330*/  FADD.FTZ R190, -R157, R133 ;  /* 0x000000859dbe7221 */ /* 0x000fe40000010100 */
[----:B------:R-:W-:-:S02]  /*1340*/  FMUL.FTZ R149, R33, R166 ;  /* 0x000000a621957220 */ /* 0x000fc40000410000 */
[----:B------:R-:W-:Y:S02]  /*1350*/  FMUL.FTZ R188, R7, R130 ;  /* 0x0000008207bc7220 */ /* 0x000fe40000410000 */
[----:B------:R-:W-:Y:S02]  /*1360*/  FADD.FTZ R129, R128, R187 ;  /* 0x000000bb80817221 */ /* 0x000fe40000010000 */
[----:B------:R-:W-:Y:S02]  /*1370*/  FFMA.FTZ R127, R146, R187, R127 ;  /* 0x000000bb927f7223 */ /* 0x000fe4000001007f */
[----:B------:R-:W-:Y:S01]  /*1380*/  FMUL.FTZ R160, R33, R200 ;  /* 0x000000c821a07220 */ /* 0x000fe20000410000 */
[----:B------:R-:W-:Y:S01]  /*1390*/  HADD2.F32 R200, -RZ, R189.H0_H0 ;  /* 0x200000bdffc87230 */ /* 0x000fe20000004100 */
[C---:B------:R-:W-:Y:S02]  /*13a0*/  FADD.FTZ R194, -R157.reuse, R135 ;  /* 0x000000879dc27221 */ /* 0x040fe40000010100 */
[----:B------:R-:W-:-:S02]  /*13b0*/  FADD.FTZ R222, -R157, R148 ;  /* 0x000000949dde7221 */ /* 0x000fc40000010100 */
[----:B------:R-:W-:Y:S02]  /*13c0*/  FADD.FTZ R192, -R157, R134 ;  /* 0x000000869dc07221 */ /* 0x000fe40000010100 */
[----:B------:R-:W-:Y:S02]  /*13d0*/  FMUL.FTZ R148, R33, R190 ;  /* 0x000000be21947220 */ /* 0x000fe40000410000 */
[----:B------:R-:W-:Y:S02]  /*13e0*/  FMUL.FTZ R189, R23, R172 ;  /* 0x000000ac17bd7220 */ /* 0x000fe40000410000 */
[----:B------:R-:W-:Y:S02]  /*13f0*/  FADD.FTZ R128, R129, R188 ;  /* 0x000000bc81807221 */ /* 0x000fe40000010000 */
[----:B------:R-:W-:Y:S01]  /*1400*/  FFMA.FTZ R127, R149, R188, R127 ;  /* 0x000000bc957f7223 */ /* 0x000fe2000001007f */
[----:B------:R-:W-:Y:S01]  /*1410*/  MOV R134, R164 ;  /* 0x000000a400867202 */ /* 0x000fe20000000f00 */
[----:B------:R-:W-:-:S02]  /*1420*/  FADD.FTZ R226, -R157, R150 ;  /* 0x000000969de27221 */ /* 0x000fc40000010100 */
[----:B------:R-:W-:Y:S02]  /*1430*/  FADD.FTZ R208, -R157, R151 ;  /* 0x000000979dd07221 */ /* 0x000fe40000010100 */
[C---:B------:R-:W-:Y:S02]  /*1440*/  FMUL.FTZ R150, R33.reuse, R194 ;  /* 0x000000c221967220 */ /* 0x040fe40000410000 */
[----:B------:R-:W-:Y:S02]  /*1450*/  FMUL.FTZ R151, R33, R192 ;  /* 0x000000c021977220 */ /* 0x000fe40000410000 */
[----:B------:R-:W-:Y:S02]  /*1460*/  FMUL.FTZ R190, R8, R173 ;  /* 0x000000ad08be7220 */ /* 0x000fe40000410000 */
[----:B------:R-:W-:Y:S02]  /*1470*/  FADD.FTZ R129, R128, R189 ;  /* 0x000000bd80817221 */ /* 0x000fe40000010000 */
[----:B------:R-:W-:Y:S01]  /*1480*/  FFMA.FTZ R127, R148, R189, R127 ;  /* 0x000000bd947f7223 */ /* 0x000fe2000001007f */
[----:B------:R-:W-:Y:S01]  /*1490*/  SHF.R.U64 R132, R164, 0x10, R165 ;  /* 0x00000010a4847819 */ /* 0x000fe200000012a5 */
[----:B------:R-:W-:Y:S01]  /*14a0*/  HADD2.F32 R134, -RZ, R134.H0_H0 ;  /* 0x20000086ff867230 */ /* 0x000fe20000004100 */
[----:B------:R-:W-:-:S02]  /*14b0*/  FADD.FTZ R59, R59, R191 ;  /* 0x000000bf3b3b7221 */ /* 0x000fc40000010000 */
[-C--:B------:R-:W-:Y:S02]  /*14c0*/  FFMA.FTZ R87, R150, R191.reuse, R87 ;  /* 0x000000bf96577223 */ /* 0x080fe40000010057 */
[----:B------:R-:W-:Y:S02]  /*14d0*/  FADD.FTZ R164, -R157, R136 ;  /* 0x000000889da47221 */ /* 0x000fe40000010100 */
[----:B------:R-:W-:Y:S02]  /*14e0*/  FMUL.FTZ R191, R24, R191 ;  /* 0x000000bf18bf7220 */ /* 0x000fe40000410000 */
[----:B------:R-:W-:Y:S02]  /*14f0*/  FADD.FTZ R128, R129, R190 ;  /* 0x000000be81807221 */ /* 0x000fe40000010000 */
[----:B------:R-:W-:Y:S01]  /*1500*/  FFMA.FTZ R127, R151, R190, R127 ;  /* 0x000000be977f7223 */ /* 0x000fe2000001007f */
[----:B------:R-:W-:Y:S01]  /*1510*/  MOV R131, R165 ;  /* 0x000000a500837202 */ /* 0x000fe20000000f00 */
[----:B------:R-:W-:Y:S01]  /*1520*/  IMAD.MOV.U32 R193, RZ, RZ, R163 ;  /* 0x000000ffffc17224 */ /* 0x000fe200078e00a3 */
[----:B------:R-:W-:Y:S01]  /*1530*/  HADD2.F32 R132, -RZ, R132.H0_H0 ;  /* 0x20000084ff847230 */ /* 0x000fe20000004100 */
[----:B------:R-:W-:-:S02]  /*1540*/  FADD.FTZ R198, -R157, R138 ;  /* 0x0000008a9dc67221 */ /* 0x000fc40000010100 */
[----:B------:R-:W-:Y:S02]  /*1550*/  FMUL.FTZ R157, R33, R164 ;  /* 0x000000a4219d7220 */ /* 0x000fe40000410000 */
[----:B------:R-:W-:Y:S02]  /*1560*/  FMUL.FTZ R192, R9, R134 ;  /* 0x0000008609c07220 */ /* 0x000fe40000410000 */
[----:B------:R-:W-:Y:S02]  /*1570*/  FADD.FTZ R129, R128, R191 ;  /* 0x000000bf80817221 */ /* 0x000fe40000010000 */
[----:B------:R-:W-:Y:S01]  /*1580*/  FFMA.FTZ R127, R150, R191, R127 ;  /* 0x000000bf967f7223 */ /* 0x000fe2000001007f */
[----:B------:R-:W-:Y:S01]  /*1590*/  SHF.R.U32.HI R133, RZ, 0x10, R165 ;  /* 0x00000010ff857819 */ /* 0x000fe200000116a5 */
[----:B------:R-:W-:Y:S02]  /*15a0*/  FADD.FTZ R65, R65, R174 ;  /* 0x000000ae41417221 */ /* 0x000fe40000010000 */
[----:B------:R-:W-:Y:S01]  /*15b0*/  FFMA.FTZ R37, R140, R174, R37 ;  /* 0x000000ae8c257223 */ /* 0x000fe20000010025 */
[----:B------:R-:W-:Y:S01]  /*15c0*/  HADD2.F32 R174, -RZ, R137.H0_H0 ;  /* 0x20000089ffae7230 */ /* 0x000fe20000004100 */
[----:B------:R-:W-:Y:S01]  /*15d0*/  FADD.FTZ R128, R129, R192 ;  /* 0x000000c081807221 */ /* 0x000fe20000010000 */
[----:B------:R-:W-:Y:S01]  /*15e0*/  HADD2.F32 R131, -RZ, R131.H0_H0 ;  /* 0x20000083ff837230 */ /* 0x000fe20000004100 */
[----:B------:R-:W-:Y:S01]  /*15f0*/  FFMA.FTZ R127, R157, R192, R127 ;  /* 0x000000c09d7f7223 */ /* 0x000fe2000001007f */
[----:B------:R-:W-:Y:S01]  /*1600*/  HADD2.F32 R137, -RZ, R193.H0_H0 ;  /* 0x200000c1ff897230 */ /* 0x000fe20000004100 */
[----:B------:R-:W-:Y:S01]  /*1610*/  FMUL.FTZ R193, R25, R132 ;  /* 0x0000008419c17220 */ /* 0x000fe20000410000 */
[----:B------:R-:W-:Y:S01]  /*1620*/  MOV R136, R159 ;  /* 0x0000009f00887202 */ /* 0x000fe20000000f00 */
[----:B------:R-:W-:Y:S01]  /*1630*/  HADD2.F32 R133, -RZ, R133.H0_H0 ;  /* 0x20000085ff857230 */ /* 0x000fe20000004100 */
[----:B------:R-:W-:Y:S01]  /*1640*/  SHF.R.U32.HI R169, RZ, 0x10, R159 ;  /* 0x00000010ffa97819 */ /* 0x000fe2000001169f */
[----:B------:R-:W-:Y:S01]  /*1650*/  FMUL.FTZ R159, R33, R198 ;  /* 0x000000c6219f7220 */ /* 0x000fe20000410000 */
[----:B------:R-:W-:Y:S01]  /*1660*/  SHF.R.U64 R197, R162, 0x10, R163 ;  /* 0x00000010a2c57819 */ /* 0x000fe200000012a3 */
[----:B------:R-:W-:-:S02]  /*1670*/  FMUL.FTZ R194, R10, R131 ;  /* 0x000000830ac27220 */ /* 0x000fc40000410000 */
[----:B------:R-:W-:Y:S02]  /*1680*/  FADD.FTZ R129, R128, R193 ;  /* 0x000000c180817221 */ /* 0x000fe40000010000 */
[----:B------:R-:W-:Y:S01]  /*1690*/  FFMA.FTZ R127, R158, R193, R127 ;  /* 0x000000c19e7f7223 */ /* 0x000fe2000001007f */
[----:B------:R-:W-:Y:S01]  /*16a0*/  MOV R135, R161 ;  /* 0x000000a100877202 */ /* 0x000fe20000000f00 */
[C---:B------:R-:W-:Y:S01]  /*16b0*/  FMUL.FTZ R162, R33.reuse, R204 ;  /* 0x000000cc21a27220 */ /* 0x040fe20000410000 */
[----:B------:R-:W-:Y:S01]  /*16c0*/  SHF.R.U32.HI R138, RZ, 0x10, R161 ;  /* 0x00000010ff8a7819 */ /* 0x000fe200000116a1 */
[----:B------:R-:W-:Y:S01]  /*16d0*/  FMUL.FTZ R161, R33, R202 ;  /* 0x000000ca21a17220 */ /* 0x000fe20000410000 */
        /* <DEDUP_REMOVED lines=14> */
[----:B------:R-:W-:Y:S01]  /*17c0*/  SHF.R.U32.HI R203, RZ, 0x10, R163 ;  /* 0x00000010ffcb7819 */ /* 0x000fe200000116a3 */
[----:B------:R-:W-:Y:S01]  /*17d0*/  HADD2.F32 R138, -RZ, R138.H0_H0 ;  /* 0x2000008aff8a7230 */ /* 0x000fe20000004100 */
[C---:B------:R-:W-:Y:S02]  /*17e0*/  FMUL.FTZ R163, R33.reuse, R206 ;  /* 0x000000ce21a37220 */ /* 0x040fe40000410000 */
        /* <DEDUP_REMOVED lines=26> */
[----:B------:R-:W-:Y:S02]  /*1990*/  FADD.FTZ R47, R47, R203 ;  /* 0x000000cb2f2f7221 */ /* 0x000fe40000010000 */
[-C--:B------:R-:W-:Y:S02]  /*19a0*/  FFMA.FTZ R75, R176, R203.reuse, R75 ;  /* 0x000000cbb04b7223 */ /* 0x080fe4000001004b */
[----:B------:R-:W-:-:S02]  /*19b0*/  FMUL.FTZ R203, R30, R203 ;  /* 0x000000cb1ecb7220 */ /* 0x000fc40000410000 */
[----:B------:R-:W-:Y:S02]  /*19c0*/  FADD.FTZ R128, R129, R202 ;  /* 0x000000ca81807221 */ /* 0x000fe40000010000 */
[----:B------:R-:W-:Y:S01]  /*19d0*/  FFMA.FTZ R127, R167, R202, R127 ;  /* 0x000000caa77f7223 */ /* 0x000fe2000001007f */
[----:B------:R-:W-:Y:S01]  /*19e0*/  HADD2.F32 R126, -RZ, R139.H0_H0 ;  /* 0x2000008bff7e7230 */ /* 0x000fe20000004100 */
        /* <DEDUP_REMOVED lines=57> */
.L_x_8648:
[----:B0-----:R-:W-:Y:S05]  /*1d80*/  BSYNC B0 ;  /* 0x0000000000007941 */ /* 0x001fea0003800000 */
.L_x_8646:
[----:B------:R-:W-:Y:S02]  /*1d90*/  LOP3.LUT P1, RZ, R18, 0xff, RZ, 0xc0, !PT ;  /* 0x000000ff12ff7812 */ /* 0x000fe4000782c0ff */
[----:B------:R-:W-:Y:S02]  /*1da0*/  SHF.R.U32.HI R128, RZ, 0x5, R0 ;  /* 0x00000005ff807819 */ /* 0x000fe40000011600 */
[----:B------:R-:W-:Y:S02]  /*1db0*/  LOP3.LUT P0, RZ, R0, 0x1f, RZ, 0xc0, !PT ;  /* 0x0000001f00ff7812 */ /* 0x000fe4000780c0ff */
[----:B------:R-:W-:-:S07]  /*1dc0*/  LOP3.LUT R170, R128, 0x7fffff8, RZ, 0xc0, !PT ;  /* 0x07fffff880aa7812 */ /* 0x000fce00078ec0ff */
[----:B------:R-:W-:Y:S01]  /*1dd0*/  @!P1 IADD3 R170, R170, 0x8, RZ ;  /* 0x00000008aaaa9810 */ /* 0x000fe20007ffe0ff */
[----:B------:R-:W-:Y:S05]  /*1de0*/  BRA.DIV ~URZ, `(.L_x_8649) ;  /* 0x000028627f007947 */ /* 0x000fea000b800000 */
[----:B------:R0:W1:Y:S02]  /*1df0*/  SHFL.DOWN PT, R129, R126, 0x10, 0x1f ;  /* 0x0a001f007e817f89 */ /* 0x00006400000e0000 */
.L_x_8722:
        /* <DEDUP_REMOVED lines=18> */
.L_x_8723:
        /* <DEDUP_REMOVED lines=66> */
.L_x_8652:
[----:B------:R-:W-:Y:S05]  /*2340*/  BSYNC B0 ;  /* 0x0000000000007941 */ /* 0x000fea0003800000 */
.L_x_8651:
        /* <DEDUP_REMOVED lines=8> */
[----:B------:R-:W-:-:S02]  /*23d0*/  @P5 F2FP.PACK_AB R128, RZ, R124 ;  /* 0x0000007cff80523e */ /* 0x000fc400000000ff */
        /* <DEDUP_REMOVED lines=8> */
.L_x_8654:
[----:B------:R-:W-:Y:S05]  /*2460*/  BSYNC B0 ;  /* 0x0000000000007941 */ /* 0x000fea0003800000 */
.L_x_8653:
        /* <DEDUP_REMOVED lines=8> */
.L_x_8656:
[----:B------:R-:W-:Y:S05]  /*24f0*/  BSYNC B0 ;  /* 0x0000000000007941 */ /* 0x000fea0003800000 */
.L_x_8655:
[----:B------:R-:W-:Y:S01]  /*2500*/  @P5 FMUL.FTZ R124, R126, c[0x0][0x1ec] ;  /* 0x00007b007e7c5a20 */ /* 0x000fe20000410000 */
[----:B------:R-:W-:Y:S01]  /*2510*/  @!P6 ISETP.NE.AND.EX P4, PT, RZ, c[0x0][0x21c], PT, P4 ;  /* 0x00008700ff00ea0c */ /* 0x000fe20003f85340 */
[----:B------:R-:W-:Y:S01]  /*2520*/  @P5 FMUL.FTZ R125, R135, c[0x0][0x1ec] ;  /* 0x00007b00877d5a20 */ /* 0x000fe20000410000 */
[----:B------:R-:W-:Y:S01]  /*2530*/  BSSY B0, `(.L_x_8657) ;  /* 0x000000f000007945 */ /* 0x000fe20003800000 */
[----:B------:R-:W-:Y:S02]  /*2540*/  @!P6 ISETP.NE.U32.AND P2, PT, RZ, c[0x0][0x218], PT ;  /* 0x00008600ff00ea0c */ /* 0x000fe40003f45070 */
[----:B------:R-:W-:Y:S02]  /*2550*/  ISETP.NE.AND.EX P3, PT, RZ, c[0x0][0x25c], PT, P3 ;  /* 0x00009700ff007a0c */ /* 0x000fe40003f65330 */
[----:B------:R-:W-:Y:S02]  /*2560*/  @P5 PRMT R35, R128, 0x7610, R35 ;  /* 0x0000761080235816 */ /* 0x000fe40000000023 */
[----:B------:R-:W-:-:S02]  /*2570*/  @P5 F2FP.PACK_AB R139, RZ, R124 ;  /* 0x0000007cff8b523e */ /* 0x000fc400000000ff */
[----:B------:R-:W-:Y:S02]  /*2580*/  @P5 F2FP.PACK_AB R169, RZ, R125 ;  /* 0x0000007dffa9523e */ /* 0x000fe400000000ff */
        /* <DEDUP_REMOVED lines=9> */
.L_x_8658:
[----:B------:R-:W-:Y:S05]  /*2620*/  BSYNC B0 ;  /* 0x0000000000007941 */ /* 0x000fea0003800000 */
.L_x_8657:
        /* <DEDUP_REMOVED lines=8> */
[----:B------:R-:W-:Y:S01]  /*26b0*/  @P5 F2FP.PACK_AB R136, RZ, R136 ;  /* 0x00000088ff88523e */ /* 0x000fe200000000ff */
        /* <DEDUP_REMOVED lines=15> */
.L_x_8660:
[----:B------:R-:W-:Y:S05]  /*27b0*/  BSYNC B0 ;  /* 0x0000000000007941 */ /* 0x000fea0003800000 */
.L_x_8659:
        /* <DEDUP_REMOVED lines=8> */
.L_x_8662:
[----:B------:R-:W-:Y:S05]  /*2840*/  BSYNC B0 ;  /* 0x0000000000007941 */ /* 0x000fea0003800000 */
.L_x_8661:
[----:B0-----:R-:W-:Y:S01]  /*2850*/  @P5 FMUL.FTZ R124, R131, c[0x0][0x1ec] ;  /* 0x00007b00837c5a20 */ /* 0x001fe20000410000 */
[----:B------:R-:W-:Y:S01]  /*2860*/  @!P6 ISETP.NE.AND.EX P2, PT, RZ, c[0x0][0x21c], PT, P2 ;  /* 0x00008700ff00ea0c */ /* 0x000fe20003f45320 */
[----:B------:R-:W-:Y:S01]  /*2870*/  BSSY B0, `(.L_x_8663) ;  /* 0x000000b000007945 */ /* 0x000fe20003800000 */
[----:B------:R-:W-:Y:S02]  /*2880*/  @!P6 ISETP.NE.U32.AND P0, PT, RZ, c[0x0][0x218], PT ;  /* 0x00008600ff00ea0c */ /* 0x000fe40003f05070 */
[----:B------:R-:W-:Y:S02]  /*2890*/  @P5 F2FP.PACK_AB R127, RZ, R124 ;  /* 0x0000007cff7f523e */ /* 0x000fe400000000ff */
        /* <DEDUP_REMOVED lines=8> */
.L_x_8664:
[----:B------:R-:W-:Y:S05]  /*2920*/  BSYNC B0 ;  /* 0x0000000000007941 */ /* 0x000fea0003800000 */
.L_x_8663:
        /* <DEDUP_REMOVED lines=9> */
.L_x_8666:
[----:B------:R-:W-:Y:S05]  /*29c0*/  BSYNC B0 ;  /* 0x0000000000007941 */ /* 0x000fea0003800000 */
.L_x_8665:
[----:B------:R-:W-:Y:S01]  /*29d0*/  @P5 FMUL.FTZ R125, R137, c[0x0][0x1ec] ;  /* 0x00007b00897d5a20 */ /* 0x000fe20000410000 */
[----:B------:R-:W-:Y:S01]  /*29e0*/  @!P6 ISETP.NE.AND.EX P4, PT, RZ, c[0x0][0x21c], PT, P4 ;  /* 0x00008700ff00ea0c */ /* 0x000fe20003f85340 */
[----:B------:R-:W-:Y:S01]  /*29f0*/  BSSY B0, `(.L_x_8667) ;  /* 0x000000e000007945 */ /* 0x000fe20003800000 */
[----:B------:R-:W-:Y:S02]  /*2a00*/  @!P6 ISETP.NE.U32.AND P2, PT, RZ, c[0x0][0x218], PT ;  /* 0x00008600ff00ea0c */ /* 0x000fe40003f45070 */
[----:B------:R-:W-:Y:S02]  /*2a10*/  @P5 PRMT R35, R127, 0x7610, R35 ;  /* 0x000076107f235816 */ /* 0x000fe40000000023 */
[----:B------:R-:W-:Y:S02]  /*2a20*/  @P5 F2FP.PACK_AB R169, RZ, R124 ;  /* 0x0000007cffa9523e */ /* 0x000fe400000000ff */
[----:B------:R-:W-:Y:S02]  /*2a30*/  @P5 F2FP.PACK_AB R170, RZ, R125 ;  /* 0x0000007dffaa523e */ /* 0x000fe400000000ff */
        /* <DEDUP_REMOVED lines=9> */
.L_x_8668:
[----:B------:R-:W-:Y:S05]  /*2ad0*/  BSYNC B0 ;  /* 0x0000000000007941 */ /* 0x000fea0003800000 */
.L_x_8667:
        /* <DEDUP_REMOVED lines=25> */
.L_x_8670:
[----:B------:R-:W-:Y:S05]  /*2c70*/  BSYNC B0 ;  /* 0x0000000000007941 */ /* 0x000fea0003800000 */
.L_x_8669:
        /* <DEDUP_REMOVED lines=8> */
.L_x_8672:
[----:B------:R-:W-:Y:S05]  /*2d00*/  BSYNC B0 ;  /* 0x0000000000007941 */ /* 0x000fea0003800000 */
.L_x_8671:
        /* <DEDUP_REMOVED lines=13> */
.L_x_8674:
[----:B------:R-:W-:Y:S05]  /*2de0*/  BSYNC B0 ;  /* 0x0000000000007941 */ /* 0x000fea0003800000 */
.L_x_8673:
        /* <DEDUP_REMOVED lines=9> */
.L_x_8676:
[----:B------:R-:W-:Y:S05]  /*2e80*/  BSYNC B0 ;  /* 0x0000000000007941 */ /* 0x000fea0003800000 */
.L_x_8675:
[----:B------:R-:W-:Y:S01]  /*2e90*/  @P5 FMUL.FTZ R125, R139, c[0x0][0x1ec] ;  /* 0x00007b008b7d5a20 */ /* 0x000fe20000410000 */
[----:B------:R-:W-:Y:S01]  /*2ea0*/  @!P6 ISETP.NE.AND.EX P4, PT, RZ, c[0x0][0x21c], PT, P4 ;  /* 0x00008700ff00ea0c */ /* 0x000fe20003f85340 */
[----:B------:R-:W-:Y:S01]  /*2eb0*/  BSSY B0, `(.L_x_8677) ;  /* 0x000000e000007945 */ /* 0x000fe20003800000 */
[----:B------:R-:W-:Y:S01]  /*2ec0*/  @!P6 ISETP.NE.U32.AND P2, PT, RZ, c[0x0][0x218], PT ;  /* 0x00008600ff00ea0c */ /* 0x000fe20003f45070 */
[----:B------:R-:W-:Y:S01]  /*2ed0*/  @P1 IMAD.MOV.U32 R129, RZ, RZ, 0x10 ;  /* 0x00000010ff811424 */ /* 0x000fe200078e00ff */
[----:B------:R-:W-:Y:S02]  /*2ee0*/  @P5 PRMT R35, R127, 0x7610, R35 ;  /* 0x000076107f235816 */ /* 0x000fe40000000023 */
[----:B------:R-:W-:Y:S02]  /*2ef0*/  @P5 F2FP.PACK_AB R168, RZ, R124 ;  /* 0x0000007cffa8523e */ /* 0x000fe400000000ff */
        /* <DEDUP_REMOVED lines=9> */
.L_x_8678:
[----:B------:R-:W-:Y:S05]  /*2f90*/  BSYNC B0 ;  /* 0x0000000000007941 */ /* 0x000fea0003800000 */
.L_x_8677:
        /* <DEDUP_REMOVED lines=25> */
.L_x_8680:
[----:B------:R-:W-:Y:S05]  /*3130*/  BSYNC B0 ;  /* 0x0000000000007941 */ /* 0x000fea0003800000 */
.L_x_8679:
        /* <DEDUP_REMOVED lines=8> */
.L_x_8682:
[----:B------:R-:W-:Y:S05]  /*31c0*/  BSYNC B0 ;  /* 0x0000000000007941 */ /* 0x000fea0003800000 */
.L_x_8681:
        /* <DEDUP_REMOVED lines=13> */
.L_x_8684:
[----:B------:R-:W-:Y:S05]  /*32a0*/  BSYNC B0 ;  /* 0x0000000000007941 */ /* 0x000fea0003800000 */
.L_x_8683:
        /* <DEDUP_REMOVED lines=9> */
.L_x_8686:
[----:B------:R-:W-:Y:S05]  /*3340*/  BSYNC B0 ;  /* 0x0000000000007941 */ /* 0x000fea0003800000 */
.L_x_8685:
        /* <DEDUP_REMOVED lines=16> */
.L_x_8688:
[----:B------:R-:W-:Y:S05]  /*3450*/  BSYNC B0 ;  /* 0x0000000000007941 */ /* 0x000fea0003800000 */
.L_x_8687:
        /* <DEDUP_REMOVED lines=25> */
.L_x_8690:
[----:B------:R-:W-:Y:S05]  /*35f0*/  BSYNC B0 ;  /* 0x0000000000007941 */ /* 0x000fea0003800000 */
.L_x_8689:
        /* <DEDUP_REMOVED lines=8> */
.L_x_8692:
[----:B------:R-:W-:Y:S05]  /*3680*/  BSYNC B0 ;  /* 0x0000000000007941 */ /* 0x000fea0003800000 */
.L_x_8691:
        /* <DEDUP_REMOVED lines=8> */
.L_x_8694:
[----:B------:R-:W-:Y:S05]  /*3710*/  BSYNC B0 ;  /* 0x0000000000007941 */ /* 0x000fea0003800000 */
.L_x_8693:
[----:B0-----:R-:W-:Y:S01]  /*3720*/  @P5 FMUL.FTZ R124, R139, c[0x0][0x1ec] ;  /* 0x00007b008b7c5a20 */ /* 0x001fe20000410000 */
[----:B------:R-:W-:Y:S01]  /*3730*/  @!P6 ISETP.NE.AND.EX P2, PT, RZ, c[0x0][0x21c], PT, P2 ;  /* 0x00008700ff00ea0c */ /* 0x000fe20003f45320 */
[----:B------:R-:W-:Y:S01]  /*3740*/  BSSY B0, `(.L_x_8695) ;  /* 0x000000c000007945 */ /* 0x000fe20003800000 */
[----:B------:R-:W-:Y:S02]  /*3750*/  @!P6 ISETP.NE.U32.AND P0, PT, RZ, c[0x0][0x218], PT ;  /* 0x00008600ff00ea0c */ /* 0x000fe40003f05070 */
[----:B------:R-:W-:Y:S01]  /*3760*/  @P5 F2FP.PACK_AB R128, RZ, R124 ;  /* 0x0000007cff80523e */ /* 0x000fe200000000ff */
        /* <DEDUP_REMOVED lines=9> */
.L_x_8696:
[----:B------:R-:W-:Y:S05]  /*3800*/  BSYNC B0 ;  /* 0x0000000000007941 */ /* 0x000fea0003800000 */
.L_x_8695:
[----:B------:R-:W-:Y:S01]  /*3810*/  @P5 FMUL.FTZ R125, R127, c[0x0][0x1ec] ;  /* 0x00007b007f7d5a20 */ /* 0x000fe20000410000 */
[----:B------:R-:W-:Y:S01]  /*3820*/  @!P6 ISETP.NE.AND.EX P4, PT, RZ, c[0x0][0x21c], PT, P4 ;  /* 0x00008700ff00ea0c */ /* 0x000fe20003f85340 */
[----:B------:R-:W-:Y:S01]  /*3830*/  BSSY B0, `(.L_x_8697) ;  /* 0x000000f000007945 */ /* 0x000fe20003800000 */
[----:B------:R-:W-:Y:S02]  /*3840*/  @P5 PRMT R35, R128, 0x7610, R35 ;  /* 0x0000761080235816 */ /* 0x000fe40000000023 */
[----:B------:R-:W-:Y:S02]  /*3850*/  @!P6 ISETP.NE.U32.AND P2, PT, RZ, c[0x0][0x218], PT ;  /* 0x00008600ff00ea0c */ /* 0x000fe40003f45070 */
[----:B------:R-:W-:Y:S02]  /*3860*/  @P5 F2FP.PACK_AB R131, RZ, R124 ;  /* 0x0000007cff83523e */ /* 0x000fe400000000ff */
[----:B------:R-:W-:Y:S02]  /*3870*/  @P5 F2FP.PACK_AB R135, RZ, R125 ;  /* 0x0000007dff87523e */ /* 0x000fe400000000ff */
        /* <DEDUP_REMOVED lines=10> */
.L_x_8698:
[----:B------:R-:W-:Y:S05]  /*3920*/  BSYNC B0 ;  /* 0x0000000000007941 */ /* 0x000fea0003800000 */
.L_x_8697:
        /* <DEDUP_REMOVED lines=25> */
.L_x_8700:
[----:B------:R-:W-:Y:S05]  /*3ac0*/  BSYNC B0 ;  /* 0x0000000000007941 */ /* 0x000fea0003800000 */
.L_x_8699:
        /* <DEDUP_REMOVED lines=8> */
.L_x_8702:
[----:B------:R-:W-:Y:S05]  /*3b50*/  BSYNC B0 ;  /* 0x0000000000007941 */ /* 0x000fea0003800000 */
.L_x_8701:
[----:B0-----:R-:W-:Y:S01]  /*3b60*/  @P5 FMUL.FTZ R124, R131, c[0x0][0x1ec] ;  /* 0x00007b00837c5a20 */ /* 0x001fe20000410000 */
[----:B------:R-:W-:Y:S01]  /*3b70*/  @!P6 ISETP.NE.AND.EX P2, PT, RZ, c[0x0][0x21c], PT, P2 ;  /* 0x00008700ff00ea0c */ /* 0x000fe20003f45320 */
[----:B------:R-:W-:Y:S01]  /*3b80*/  BSSY B0, `(.L_x_8703) ;  /* 0x000000c000007945 */ /* 0x000fe20003800000 */
[----:B------:R-:W-:Y:S02]  /*3b90*/  @!P6 ISETP.NE.U32.AND P0, PT, RZ, c[0x0][0x218], PT ;  /* 0x00008600ff00ea0c */ /* 0x000fe40003f05070 */
[----:B------:R-:W-:Y:S02]  /*3ba0*/  @!P6 ISETP.NE.AND.EX P4, PT, RZ, c[0x0][0x21c], PT, P4 ;  /* 0x00008700ff00ea0c */ /* 0x000fe40003f85340 */
        /* <DEDUP_REMOVED lines=9> */
.L_x_8704:
[----:B------:R-:W-:Y:S05]  /*3c40*/  BSYNC B0 ;  /* 0x0000000000007941 */ /* 0x000fea0003800000 */
.L_x_8703:
        /* <DEDUP_REMOVED lines=10> */
.L_x_8706:
[----:B------:R-:W-:Y:S05]  /*3cf0*/  BSYNC B0 ;  /* 0x0000000000007941 */ /* 0x000fea0003800000 */
.L_x_8705:
[----:B------:R-:W-:Y:S01]  /*3d00*/  @P5 FMUL.FTZ R125, R127, c[0x0][0x1ec] ;  /* 0x00007b007f7d5a20 */ /* 0x000fe20000410000 */
[----:B------:R-:W-:Y:S01]  /*3d10*/  @!P6 ISETP.NE.U32.AND P2, PT, RZ, c[0x0][0x218], PT ;  /* 0x00008600ff00ea0c */ /* 0x000fe20003f45070 */
[----:B------:R-:W-:Y:S01]  /*3d20*/  BSSY B0, `(.L_x_8707) ;  /* 0x0000015000007945 */ /* 0x000fe20003800000 */
[----:B------:R-:W-:Y:S02]  /*3d30*/  @!P6 ISETP.NE.AND.EX P0, PT, RZ, c[0x0][0x21c], PT, P0 ;  /* 0x00008700ff00ea0c */ /* 0x000fe40003f05300 */
[----:B------:R-:W-:Y:S02]  /*3d40*/  @P5 F2FP.PACK_AB R124, RZ, R124 ;  /* 0x0000007cff7c523e */ /* 0x000fe400000000ff */
[----:B------:R-:W-:Y:S02]  /*3d50*/  @P5 F2FP.PACK_AB R125, RZ, R125 ;  /* 0x0000007dff7d523e */ /* 0x000fe400000000ff */
        /* <DEDUP_REMOVED lines=17> */
.L_x_8708:
[----:B------:R-:W-:Y:S05]  /*3e70*/  BSYNC B0 ;  /* 0x0000000000007941 */ /* 0x000fea0003800000 */
.L_x_8707:
        /* <DEDUP_REMOVED lines=16> */
[----:B0-----:R-:W-:Y:S01]  /*3f80*/  @P5 F2FP.PACK_AB R129, RZ, R130 ;  /* 0x00000082ff81523e */ /* 0x001fe200000000ff */
        /* <DEDUP_REMOVED lines=12> */
.L_x_8710:
[----:B------:R-:W-:Y:S05]  /*4050*/  BSYNC B0 ;  /* 0x0000000000007941 */ /* 0x000fea0003800000 */
.L_x_8709:
        /* <DEDUP_REMOVED lines=8> */
.L_x_8712:
[----:B------:R-:W-:Y:S05]  /*40e0*/  BSYNC B0 ;  /* 0x0000000000007941 */ /* 0x000fea0003800000 */
.L_x_8711:
        /* <DEDUP_REMOVED lines=10> */
.L_x_8714:
[----:B------:R-:W-:Y:S05]  /*4190*/  BSYNC B0 ;  /* 0x0000000000007941 */ /* 0x000fea0003800000 */
.L_x_8713:
        /* <DEDUP_REMOVED lines=8> */
.L_x_8716:
[----:B------:R-:W-:Y:S05]  /*4220*/  BSYNC B0 ;  /* 0x0000000000007941 */ /* 0x000fea0003800000 */
.L_x_8715:
        /* <DEDUP_REMOVED lines=8> */
.L_x_8718:
[----:B------:R-:W-:Y:S05]  /*42b0*/  BSYNC B0 ;  /* 0x0000000000007941 */ /* 0x000fea0003800000 */
.L_x_8717:
[C---:B------:R-:W-:Y:S01]  /*42c0*/  SEL R121, R34.reuse, R121, P3 ;  /* 0x0000007922797207 */ /* 0x040fe20001800000 */
[----:B------:R-:W-:Y:S01]  /*42d0*/  @P5 FMUL.FTZ R135, R135, c[0x0][0x1ec] ;  /* 0x00007b0087875a20 */ /* 0x000fe20000410000 */
[C---:B------:R-:W-:Y:S01]  /*42e0*/  SEL R122, R137.reuse, R122, P3 ;  /* 0x0000007a897a7207 */ /* 0x040fe20001800000 */
[----:B------:R-:W-:Y:S01]  /*42f0*/  @P5 FMUL.FTZ R34, R34, c[0x0][0x1ec] ;  /* 0x00007b0022225a20 */ /* 0x000fe20000410000 */
[C---:B------:R-:W-:Y:S01]  /*4300*/  SEL R123, R136.reuse, R123, P3 ;  /* 0x0000007b887b7207 */ /* 0x040fe20001800000 */
[----:B------:R-:W-:Y:S01]  /*4310*/  @P5 FMUL.FTZ R137, R137, c[0x0][0x1ec] ;  /* 0x00007b0089895a20 */ /* 0x000fe20000410000 */
[----:B------:R-:W-:Y:S01]  /*4320*/  @P5 F2FP.PACK_AB R135, RZ, R135 ;  /* 0x00000087ff87523e */ /* 0x000fe200000000ff */
[----:B------:R-:W-:Y:S01]  /*4330*/  @P5 FMUL.FTZ R136, R136, c[0x0][0x1ec] ;  /* 0x00007b0088885a20 */ /* 0x000fe20000410000 */
[----:B------:R-:W-:Y:S01]  /*4340*/  @P5 F2FP.PACK_AB R34, RZ, R34 ;  /* 0x00000022ff22523e */ /* 0x000fe200000000ff */
[----:B------:R1:W-:Y:S01]  /*4350*/  @P1 STG.E.128 [R130.64], R120 ;  /* 0x0000007882001986 */ /* 0x0003e2000c101d04 */
[----:B------:R-:W-:Y:S01]  /*4360*/  @P5 F2FP.PACK_AB R137, RZ, R137 ;  /* 0x00000089ff89523e */ /* 0x000fe200000000ff */
[----:B------:R-:W-:Y:S01]  /*4370*/  BSSY B0, `(.L_x_8719) ;  /* 0x0000010000007945 */ /* 0x000fe20003800000 */
[----:B------:R-:W-:-:S02]  /*4380*/  @P5 F2FP.PACK_AB R136, RZ, R136 ;  /* 0x00000088ff88523e */ /* 0x000fc400000000ff */
[----:B------:R-:W-:Y:S02]  /*4390*/  @P5 PRMT R35, R135, 0x7610, R35 ;  /* 0x0000761087235816 */ /* 0x000fe40000000023 */
[----:B------:R-:W-:Y:S02]  /*43a0*/  @P5 PRMT R152, R34, 0x7610, R152 ;  /* 0x0000761022985816 */ /* 0x000fe40000000098 */
[----:B------:R-:W-:Y:S02]  /*43b0*/  @P5 PRMT R153, R137, 0x7610, R153 ;  /* 0x0000761089995816 */ /* 0x000fe40000000099 */
        /* <DEDUP_REMOVED lines=11> */
.L_x_8720:
[----:B------:R-:W-:Y:S05]  /*4470*/  BSYNC B0 ;  /* 0x0000000000007941 */ /* 0x000fea0003800000 */
.L_x_8719:
[----:B------:R-:W-:Y:S02]  /*4480*/  IADD3 R2, R2, c[0x0][0x160], RZ ;  /* 0x0000580002027a10 */ /* 0x000fe40007ffe0ff */
[----:B------:R-:W-:Y:S02]  /*4490*/  LOP3.LUT P1, RZ, R18, 0xff, RZ, 0xc0, !PT ;  /* 0x000000ff12ff7812 */ /* 0x000fe4000782c0ff */
[----:B------:R-:W-:Y:S02]  /*44a0*/  ISETP.GE.AND P0, PT, R2, c[0x0][0x164], PT ;  /* 0x0000590002007a0c */ /* 0x000fe40003f06270 */
[----:B------:R-:W-:-:S11]  /*44b0*/  SEL R18, RZ, 0x1, P1 ;  /* 0x00000001ff127807 */ /* 0x000fd60000800000 */
[----:B01----:R-:W-:Y:S01]  /*44c0*/  @P0 CALL.REL.NOINC `(.L_x_8645) ;  /* 0x0000001000000944 */ /* 0x003fe20003c00000 */
[----:B------:R-:W-:Y:S05]  /*44d0*/  BRA `(.L_x_8721) ;  /* 0xffffc29000007947 */ /* 0x000fea000383ffff */
.L_x_8645:
        /* <DEDUP_REMOVED lines=23> */
.L_x_8649:
[----:B------:R-:W-:Y:S01]  /*4650*/  HFMA2.MMA R133, -RZ, RZ, 0, 9.5367431640625e-07 ;  /* 0x00000010ff857435 */ /* 0x000fe200000001ff */
[----:B------:R-:W-:-:S02]  /*4660*/  MOV R130, R126 ;  /* 0x0000007e00827202 */ /* 0x000fc40000000f00 */
[----:B------:R-:W-:Y:S02]  /*4670*/  MOV R132, 0x1f ;  /* 0x0000001f00847802 */ /* 0x000fe40000000f00 */
[----:B------:R-:W-:Y:S02]  /*4680*/  MOV R135, 0xffffffff ;  /* 0xffffffff00877802 */ /* 0x000fe40000000f00 */
[----:B------:R-:W-:Y:S02]  /*4690*/  MOV R124, 0x46b0 ;  /* 0x000046b0007c7802 */ /* 0x000fe40000000f00 */
[----:B-----5:R-:W-:Y:S05]  /*46a0*/  CALL.REL.NOINC `($__internal_123_$__cuda_sm70_shflsync_down_p) ;  /* 0x0000046000007944 */ /* 0x020fea0003c00000 */
[----:B-1----:R-:W-:Y:S01]  /*46b0*/  MOV R129, R130 ;  /* 0x0000008200817202 */ /* 0x002fe20000000f00 */
[----:B0-----:R-:W-:Y:S05]  /*46c0*/  BRA `(.L_x_8722) ;  /* 0xffffd73000007947 */ /* 0x001fea000383ffff */
.L_x_8650:
[----:B------:R-:W-:Y:S01]  /*46d0*/  HFMA2.MMA R133, -RZ, RZ, 0, 9.5367431640625e-07 ;  /* 0x00000010ff857435 */ /* 0x000fe200000001ff */
[----:B------:R-:W-:Y:S01]  /*46e0*/  MOV R130, R127 ;  /* 0x0000007f00827202 */ /* 0x000fe20000000f00 */
[----:B------:R-:W-:Y:S01]  /*46f0*/  IMAD.MOV.U32 R132, RZ, RZ, 0x1f ;  /* 0x0000001fff847424 */ /* 0x000fe200078e00ff */
[----:B------:R-:W-:Y:S02]  /*4700*/  MOV R135, 0xffffffff ;  /* 0xffffffff00877802 */ /* 0x000fe40000000f00 */
[----:B------:R-:W-:-:S02]  /*4710*/  MOV R124, 0x4730 ;  /* 0x00004730007c7802 */ /* 0x000fc40000000f00 */
[----:B01---5:R-:W-:Y:S05]  /*4720*/  CALL.REL.NOINC `($__internal_123_$__cuda_sm70_shflsync_down_p) ;  /* 0x000003e000007944 */ /* 0x023fea0003c00000 */
[----:B------:R-:W-:Y:S01]  /*4730*/  FADD.FTZ R129, R129, R126 ;  /* 0x0000007e81817221 */ /* 0x000fe20000010000 */
[----:B0-----:R-:W-:Y:S01]  /*4740*/  HFMA2.MMA R133, -RZ, RZ, 0, 4.76837158203125e-07 ;  /* 0x00000008ff857435 */ /* 0x001fe200000001ff */
[----:B-1----:R-:W-:Y:S01]  /*4750*/  FADD.FTZ R127, R127, R130 ;  /* 0x000000827f7f7221 */ /* 0x002fe20000010000 */
[----:B------:R-:W-:-:S02]  /*4760*/  MOV R132, 0x1f ;  /* 0x0000001f00847802 */ /* 0x000fc40000000f00 */
[----:B------:R-:W-:Y:S02]  /*4770*/  MOV R135, 0xffffffff ;  /* 0xffffffff00877802 */ /* 0x000fe40000000f00 */
[----:B------:R-:W-:Y:S02]  /*4780*/  MOV R130, R129 ;  /* 0x0000008100827202 */ /* 0x000fe40000000f00 */
[----:B------:R-:W-:Y:S02]  /*4790*/  MOV R124, 0x47b0 ;  /* 0x000047b0007c7802 */ /* 0x000fe40000000f00 */
[----:B------:R-:W-:Y:S05]  /*47a0*/  CALL.REL.NOINC `($__internal_123_$__cuda_sm70_shflsync_down_p) ;  /* 0x0000036000007944 */ /* 0x000fea0003c00000 */
[----:B0-----:R-:W-:Y:S01]  /*47b0*/  HFMA2.MMA R133, -RZ, RZ, 0, 4.76837158203125e-07 ;  /* 0x00000008ff857435 */ /* 0x001fe200000001ff */
[----:B-1----:R-:W-:Y:S01]  /*47c0*/  MOV R126, R130 ;  /* 0x00000082007e7202 */ /* 0x002fe20000000f00 */
[----:B------:R-:W-:Y:S01]  /*47d0*/  IMAD.MOV.U32 R135, RZ, RZ, -0x1 ;  /* 0xffffffffff877424 */ /* 0x000fe200078e00ff */
[----:B------:R-:W-:Y:S02]  /*47e0*/  MOV R130, R127 ;  /* 0x0000007f00827202 */ /* 0x000fe40000000f00 */
[----:B------:R-:W-:Y:S02]  /*47f0*/  MOV R132, 0x1f ;  /* 0x0000001f00847802 */ /* 0x000fe40000000f00 */
[----:B------:R-:W-:-:S02]  /*4800*/  MOV R124, 0x4820 ;  /* 0x00004820007c7802 */ /* 0x000fc40000000f00 */
[----:B------:R-:W-:Y:S05]  /*4810*/  CALL.REL.NOINC `($__internal_123_$__cuda_sm70_shflsync_down_p) ;  /* 0x000002f000007944 */ /* 0x000fea0003c00000 */
[----:B------:R-:W-:Y:S01]  /*4820*/  FADD.FTZ R129, R126, R129 ;  /* 0x000000817e817221 */ /* 0x000fe20000010000 */
[----:B0-----:R-:W-:Y:S01]  /*4830*/  HFMA2.MMA R133, -RZ, RZ, 0, 2.384185791015625e-07 ;  /* 0x00000004ff857435 */ /* 0x001fe200000001ff */
[----:B-1----:R-:W-:Y:S01]  /*4840*/  FADD.FTZ R127, R127, R130 ;  /* 0x000000827f7f7221 */ /* 0x002fe20000010000 */
[----:B------:R-:W-:-:S02]  /*4850*/  MOV R132, 0x1f ;  /* 0x0000001f00847802 */ /* 0x000fc40000000f00 */
[----:B------:R-:W-:Y:S02]  /*4860*/  MOV R135, 0xffffffff ;  /* 0xffffffff00877802 */ /* 0x000fe40000000f00 */
[----:B------:R-:W-:Y:S02]  /*4870*/  MOV R130, R129 ;  /* 0x0000008100827202 */ /* 0x000fe40000000f00 */
[----:B------:R-:W-:Y:S02]  /*4880*/  MOV R124, 0x48a0 ;  /* 0x000048a0007c7802 */ /* 0x000fe40000000f00 */
[----:B------:R-:W-:Y:S05]  /*4890*/  CALL.REL.NOINC `($__internal_123_$__cuda_sm70_shflsync_down_p) ;  /* 0x0000027000007944 */ /* 0x000fea0003c00000 */
[----:B0-----:R-:W-:Y:S01]  /*48a0*/  HFMA2.MMA R133, -RZ, RZ, 0, 2.384185791015625e-07 ;  /* 0x00000004ff857435 */ /* 0x001fe200000001ff */
[----:B-1----:R-:W-:Y:S02]  /*48b0*/  MOV R126, R130 ;  /* 0x00000082007e7202 */ /* 0x002fe40000000f00 */
[----:B------:R-:W-:Y:S02]  /*48c0*/  MOV R130, R127 ;  /* 0x0000007f00827202 */ /* 0x000fe40000000f00 */
[----:B------:R-:W-:Y:S02]  /*48d0*/  MOV R132, 0x1f ;  /* 0x0000001f00847802 */ /* 0x000fe40000000f00 */
[----:B------:R-:W-:-:S02]  /*48e0*/  MOV R135, 0xffffffff ;  /* 0xffffffff00877802 */ /* 0x000fc40000000f00 */
[----:B------:R-:W-:Y:S02]  /*48f0*/  MOV R124, 0x4910 ;  /* 0x00004910007c7802 */ /* 0x000fe40000000f00 */
[----:B------:R-:W-:Y:S05]  /*4900*/  CALL.REL.NOINC `($__internal_123_$__cuda_sm70_shflsync_down_p) ;  /* 0x0000020000007944 */ /* 0x000fea0003c00000 */
[----:B------:R-:W-:Y:S01]  /*4910*/  FADD.FTZ R129, R126, R129 ;  /* 0x000000817e817221 */ /* 0x000fe20000010000 */
[----:B0-----:R-:W-:Y:S01]  /*4920*/  HFMA2.MMA R132, -RZ, RZ, 0, 1.847743988037109375e-06 ;  /* 0x0000001fff847435 */ /* 0x001fe200000001ff */
[----:B-1----:R-:W-:Y:S01]  /*4930*/  FADD.FTZ R131, R127, R130 ;  /* 0x000000827f837221 */ /* 0x002fe20000010000 */
[----:B------:R-:W-:Y:S01]  /*4940*/  MOV R135, 0xffffffff ;  /* 0xffffffff00877802 */ /* 0x000fe20000000f00 */
[----:B------:R-:W-:Y:S01]  /*4950*/  IMAD.MOV.U32 R133, RZ, RZ, 0x2 ;  /* 0x00000002ff857424 */ /* 0x000fe200078e00ff */
[----:B------:R-:W-:Y:S02]  /*4960*/  MOV R130, R129 ;  /* 0x0000008100827202 */ /* 0x000fe40000000f00 */
[----:B------:R-:W-:Y:S02]  /*4970*/  MOV R124, 0x4990 ;  /* 0x00004990007c7802 */ /* 0x000fe40000000f00 */
[----:B------:R-:W-:Y:S05]  /*4980*/  CALL.REL.NOINC `($__internal_123_$__cuda_sm70_shflsync_down_p) ;  /* 0x0000018000007944 */ /* 0x000fea0003c00000 */
[----:B0-----:R-:W-:Y:S01]  /*4990*/  HFMA2.MMA R133, -RZ, RZ, 0, 1.1920928955078125e-07 ;  /* 0x00000002ff857435 */ /* 0x001fe200000001ff */
[----:B-1----:R-:W-:Y:S02]  /*49a0*/  MOV R126, R130 ;  /* 0x00000082007e7202 */ /* 0x002fe40000000f00 */
[----:B------:R-:W-:-:S02]  /*49b0*/  MOV R130, R131 ;  /* 0x0000008300827202 */ /* 0x000fc40000000f00 */
[----:B------:R-:W-:Y:S02]  /*49c0*/  MOV R132, 0x1f ;  /* 0x0000001f00847802 */ /* 0x000fe40000000f00 */
[----:B------:R-:W-:Y:S02]  /*49d0*/  MOV R135, 0xffffffff ;  /* 0xffffffff00877802 */ /* 0x000fe40000000f00 */
[----:B------:R-:W-:Y:S02]  /*49e0*/  MOV R124, 0x4a00 ;  /* 0x00004a00007c7802 */ /* 0x000fe40000000f00 */
[----:B------:R-:W-:Y:S05]  /*49f0*/  CALL.REL.NOINC `($__internal_123_$__cuda_sm70_shflsync_down_p) ;  /* 0x0000011000007944 */ /* 0x000fea0003c00000 */
[----:B------:R-:W-:Y:S01]  /*4a00*/  FADD.FTZ R127, R126, R129 ;  /* 0x000000817e7f7221 */ /* 0x000fe20000010000 */
[----:B0-----:R-:W-:Y:S01]  /*4a10*/  HFMA2.MMA R133, -RZ, RZ, 0, 5.9604644775390625e-08 ;  /* 0x00000001ff857435 */ /* 0x001fe200000001ff */
[----:B-1----:R-:W-:Y:S01]  /*4a20*/  FADD.FTZ R131, R131, R130 ;  /* 0x0000008283837221 */ /* 0x002fe20000010000 */
[----:B------:R-:W-:Y:S01]  /*4a30*/  MOV R135, 0xffffffff ;  /* 0xffffffff00877802 */ /* 0x000fe20000000f00 */
[----:B------:R-:W-:Y:S01]  /*4a40*/  IMAD.MOV.U32 R132, RZ, RZ, 0x1f ;  /* 0x0000001fff847424 */ /* 0x000fe200078e00ff */
[----:B------:R-:W-:Y:S02]  /*4a50*/  MOV R130, R127 ;  /* 0x0000007f00827202 */ /* 0x000fe40000000f00 */
[----:B------:R-:W-:-:S02]  /*4a60*/  MOV R124, 0x4a80 ;  /* 0x00004a80007c7802 */ /* 0x000fc40000000f00 */
[----:B------:R-:W-:Y:S05]  /*4a70*/  CALL.REL.NOINC `($__internal_123_$__cuda_sm70_shflsync_down_p) ;  /* 0x0000009000007944 */ /* 0x000fea0003c00000 */
[----:B0-----:R-:W-:Y:S01]  /*4a80*/  HFMA2.MMA R133, -RZ, RZ, 0, 5.9604644775390625e-08 ;  /* 0x00000001ff857435 */ /* 0x001fe200000001ff */
[----:B-1----:R-:W-:-:S02]  /*4a90*/  MOV R168, R130 ;  /* 0x0000008200a87202 */ /* 0x002fc40000000f00 */
[----:B------:R-:W-:Y:S02]  /*4aa0*/  MOV R130, R131 ;  /* 0x0000008300827202 */ /* 0x000fe40000000f00 */
[----:B------:R-:W-:Y:S02]  /*4ab0*/  MOV R132, 0x1f ;  /* 0x0000001f00847802 */ /* 0x000fe40000000f00 */
[----:B------:R-:W-:Y:S02]  /*4ac0*/  MOV R135, 0xffffffff ;  /* 0xffffffff00877802 */ /* 0x000fe40000000f00 */
[----:B------:R-:W-:Y:S02]  /*4ad0*/  MOV R124, 0x4af0 ;  /* 0x00004af0007c7802 */ /* 0x000fe40000000f00 */
[----:B------:R-:W-:Y:S05]  /*4ae0*/  CALL.REL.NOINC `($__internal_123_$__cuda_sm70_shflsync_down_p) ;  /* 0x0000002000007944 */ /* 0x000fea0003c00000 */
[----:B-1----:R-:W-:Y:S01]  /*4af0*/  MOV R124, R130 ;  /* 0x00000082007c7202 */ /* 0x002fe20000000f00 */
[----:B0-----:R-:W-:Y:S05]  /*4b00*/  BRA `(.L_x_8723) ;  /* 0xffffd41000007947 */ /* 0x001fea000383ffff */
        .weak           $__internal_123_$__cuda_sm70_shflsync_down_p
        .type           $__internal_123_$__cuda_sm70_shflsync_down_p,@function
        .size           $__internal_123_$__cuda_sm70_shflsync_down_p,(.L_x_12999 - $__internal_123_$__cuda_sm70_shflsync_down_p)
$__internal_123_$__cuda_sm70_shflsync_down_p:
[----:B------:R-:W-:Y:S01]  /*4b10*/  HFMA2.MMA R125, -RZ, RZ, 0, 0 ;  /* 0x00000000ff7d7435 */ /* 0x000fe200000001ff */
[----:B------:R-:W-:Y:S04]  /*4b20*/  WARPSYNC R135 ;  /* 0x0000008700007348 */ /* 0x000fe80003800000 */
[----:B------:R0:W1:Y:S01]  /*4b30*/  SHFL.DOWN PT, R130, R130, R133, R132 ;  /* 0x0800008582827389 */ /* 0x00006200000e0084 */
[----:B------:R-:W-:Y:S05]  /*4b40*/  RET.REL.NODEC R124 `(_ZN10layer_norm13ln_bwd_kernelINS_13Kernel_traitsI6__halfS2_fS2_fjLj7168ELj1ELj1ELj8ELj8ENS_18Kernel_traits_baseILj7168ES2_S2_fS2_fjLj256EEEEELb0ELb0ELb1ELb1EEEvNS_9BwdParamsE) ;  /* 0xffffb4b07c007950 */ /* 0x000fea0003c3ffff */
.L_x_8724:
        /* <DEDUP_REMOVED lines=11> */
.L_x_12999:


//--------------------- .text._ZN10layer_norm13ln_bwd_kernelINS_13Kernel_traitsI6__halfS2_fS2_fjLj7168ELj1ELj1ELj8ELj8ENS_18Kernel_traits_baseILj7168ES2_S2_fS2_fjLj256EEEEELb0ELb1ELb0ELb0EEEvNS_9BwdParamsE --------------------------
	.section	.text._ZN10layer_norm13ln_bwd_kernelINS_13Kernel_traitsI6__halfS2_fS2_fjLj7168ELj1ELj1ELj8ELj8ENS_18Kernel_traits_baseILj7168ES2_S2_fS2_fjLj256EEEEELb0ELb1ELb0ELb0EEEvNS_9BwdParamsE,"ax",@progbits
	.sectioninfo	@"SHI_REGISTERS=255"
	.align	128
        .global         _ZN10layer_norm13ln_bwd_kernelINS_13Kernel_traitsI6__halfS2_fS2_fjLj7168ELj1ELj1ELj8ELj8ENS_18Kernel_traits_baseILj7168ES2_S2_fS2_fjLj256EEEEELb0ELb1ELb0ELb0EEEvNS_9BwdParamsE
        .type           _ZN10layer_norm13ln_bwd_kernelINS_13Kernel_traitsI6__halfS2_fS2_fjLj7168ELj1ELj1ELj8ELj8ENS_18Kernel_traits_baseILj7168ES2_S2_fS2_fjLj256EEEEELb0ELb1ELb0ELb0EEEvNS_9BwdParamsE,@function
        .size           _ZN10layer_norm13ln_bwd_kernelINS_13Kernel_traitsI6__halfS2_fS2_fjLj7168ELj1ELj1ELj8ELj8ENS_18Kernel_traits_baseILj7168ES2_S2_fS2_fjLj256EEEEELb0ELb1ELb0ELb0EEEvNS_9BwdParamsE,(.L_x_13000 - _ZN10layer_norm13ln_bwd_kernelINS_13Kernel_traitsI6__halfS2_fS2_fjLj7168ELj1ELj1ELj8ELj8ENS_18Kernel_traits_baseILj7168ES2_S2_fS2_fjLj256EEEEELb0ELb1ELb0ELb0EEEvNS_9BwdParamsE)
        .other          _ZN10layer_norm13ln_bwd_kernelINS_13Kernel_traitsI6__halfS2_fS2_fjLj7168ELj1ELj1ELj8ELj8ENS_18Kernel_traits_baseILj7168ES2_S2_fS2_fjLj256EEEEELb0ELb1ELb0ELb0EEEvNS_9BwdParamsE,@"STO_CUDA_ENTRY STV_DEFAULT"
_ZN10layer_norm13ln_bwd_kernelINS_13Kernel_traitsI6__halfS2_fS2_fjLj7168ELj1ELj1ELj8ELj8ENS_18Kernel_traits_baseILj7168ES2_S2_fS2_fjLj256EEEEELb0ELb1ELb0ELb0EEEvNS_9BwdParamsE:
.text._ZN10layer_norm13ln_bwd_kernelINS_13Kernel_traitsI6__halfS2_fS2_fjLj7168ELj1ELj1ELj8ELj8ENS_18Kernel_traits_baseILj7168ES2_S2_fS2_fjLj256EEEEELb0ELb1ELb0ELb0EEEvNS_9BwdParamsE:
        /* <DEDUP_REMOVED lines=26> */
[----:B------:R1:W5:Y:S01]  /*01a0*/  @P6 LDG.E.64 R14, [R12.64] ;  /* 0x000000040c0e6981 */ /* 0x000362000c1e1b00 */
[----:B------:R-:W-:Y:S01]  /*01b0*/  @P3 MOV R47, 0x8 ;  /* 0x00000008002f3802 */ /* 0x000fe20000000f00 */
[CC--:B------:R-:W-:Y:S01]  /*01c0*/  @P0 IMAD.WIDE.U32 R32, R52.reuse, R35.reuse, c[0x0][0x1b0] ;  /* 0x00006c0034200625 */ /* 0x0c0fe200078e0023 */
[----:B------:R-:W-:Y:S01]  /*01d0*/  @P5 MOV R53, 0x8 ;  /* 0x0000000800355802 */ /* 0x000fe20000000f00 */
[----:B------:R2:W5:Y:S02]  /*01e0*/  @P6 LDG.E.64 R18, [R16.64] ;  /* 0x0000000410126981 */ /* 0x000564000c1e1b00 */
        /* <DEDUP_REMOVED lines=75> */
[----:B-----5:R-:W-:Y:S01]  /*06a0*/  SHF.R.U64 R179, R24, 0x10, R25 ;  /* 0x0000001018b37819 */ /* 0x020fe20000001219 */
[----:B------:R-:W-:Y:S01]  /*06b0*/  HFMA2.MMA R113, -RZ, RZ, 0, 0 ;  /* 0x00000000ff717435 */ /* 0x000fe200000001ff */
[----:B------:R-:W-:-:S02]  /*06c0*/  MOV R178, R25 ;  /* 0x0000001900b27202 */ /* 0x000fc40000000f00 */
        /* <DEDUP_REMOVED lines=99> */
[----:B------:R-:W-:Y:S01]  /*0d00*/  HFMA2.MMA R4, -RZ, RZ, 0, 5.9604644775390625e-08 ;  /* 0x00000001ff047435 */ /* 0x000fe200000001ff */
        /* <DEDUP_REMOVED lines=10> */
[----:B0-----:R-:W-:Y:S02]  /*0db0*/  HADD2.F32 R5, -RZ, R5.H0_H0 ;  /* 0x20000005ff057230 */ /* 0x001fe40000004100 */
.L_x_8756:
[----:B------:R-:W-:Y:S02]  /*0dc0*/  ISETP.NE.U32.AND P5, PT, RZ, c[0x0][0x1c0], PT ;  /* 0x00007000ff007a0c */ /* 0x000fe40003fa5070 */
[----:B------:R-:W-:Y:S02]  /*0dd0*/  SHF.R.S32.HI R3, RZ, 0x1f, R190 ;  /* 0x0000001fff037819 */ /* 0x000fe400000114be */
[----:B------:R-:W-:Y:S02]  /*0de0*/  ISETP.NE.AND.EX P5, PT, RZ, c[0x0][0x1c4], PT, P5 ;  /* 0x00007100ff007a0c */ /* 0x000fe40003fa5350 */
[----:B------:R-:W-:-:S11]  /*0df0*/  MOV R149, 0x4 ;  /* 0x0000000400957802 */ /* 0x000fd60000000f00 */
[----:B------:R-:W-:-:S04]  /*0e00*/  @P5 LEA R154, P6, R190, c[0x0][0x1c0], 0x1 ;  /* 0x00007000be9a5a11 */ /* 0x000fc800078c08ff */
[C---:B------:R-:W-:Y:S01]  /*0e10*/  @P5 LEA.HI.X R155, R190.reuse, c[0x0][0x1c4], R3, 0x1, P6 ;  /* 0x00007100be9b5a11 */ /* 0x040fe200030f0c03 */
[----:B------:R-:W-:-:S04]  /*0e20*/  IMAD.WIDE R150, R190, R149, c[0x0][0x1a0] ;  /* 0x00006800be967625 */ /* 0x000fc800078e0295 */
[----:B------:R0:W2:Y:S01]  /*0e30*/  @P5 LDG.E.U16 R154, [R154.64] ;  /* 0x000000049a9a5981 */ /* 0x0000a2000c1e1500 */
[----:B------:R-:W-:-:S04]  /*0e40*/  IMAD.WIDE R148, R190, R149, c[0x0][0x1a8] ;  /* 0x00006a00be947625 */ /* 0x000fc800078e0295 */
[----:B------:R-:W-:Y:S01]  /*0e50*/  IMAD R2, R190, c[0x0][0x168], RZ ;  /* 0x00005a00be027a24 */ /* 0x000fe200078e02ff */
[----:B------:R1:W5:Y:S01]  /*0e60*/  LDG.E R152, [R150.64] ;  /* 0x0000000496987981 */ /* 0x000362000c1e1900 */
[----:B------:R-:W-:Y:S01]  /*0e70*/  BSSY B0, `(.L_x_8726) ;  /* 0x000003f000007945 */ /* 0x000fe20003800000 */
[----:B------:R-:W-:Y:S02]  /*0e80*/  MOV R3, 0x3f800000 ;  /* 0x3f80000000037802 */ /* 0x000fe40000000f00 */
[----:B------:R1:W5:Y:S01]  /*0e90*/  LDG.E R192, [R148.64] ;  /* 0x0000000494c07981 */ /* 0x000362000c1e1900 */
[----:B------:R-:W-:Y:S02]  /*0ea0*/  LOP3.LUT P6, RZ, R0, 0xffffff00, RZ, 0xc0, !PT ;  /* 0xffffff0000ff7812 */ /* 0x000fe400078cc0ff */
[----:B------:R-:W-:-:S04]  /*0eb0*/  SHF.R.S32.HI R153, RZ, 0x1f, R2 ;  /* 0x0000001fff997819 */ /* 0x000fc80000011402 */
[----:B------:R-:W-:Y:S02]  /*0ec0*/  LEA.HI R2, R153, R2, RZ, 0x2 ;  /* 0x0000000299027211 */ /* 0x000fe400078f10ff */
[----:B------:R-:W-:-:S04]  /*0ed0*/  LOP3.LUT R153, R191, 0xff, RZ, 0xc0, !PT ;  /* 0x000000ffbf997812 */ /* 0x000fc800078ec0ff */
[----:B------:R-:W-:Y:S02]  /*0ee0*/  LEA.HI.SX32 R2, R2, R153, 0x1e ;  /* 0x0000009902027211 */ /* 0x000fe400078ff2ff */
[----:B------:R-:W-:Y:S02]  /*0ef0*/  MOV R153, RZ ;  /* 0x000000ff00997202 */ /* 0x000fe40000000f00 */
[----:B0-----:R-:W-:Y:S01]  /*0f00*/  MOV R155, R2 ;  /* 0x00000002009b7202 */ /* 0x001fe20000000f00 */
[----:B--2---:R-:W-:Y:S01]  /*0f10*/  @P5 HADD2.F32 R3, -RZ, R154.H0_H0 ;  /* 0x2000009aff035230 */ /* 0x004fe20000004100 */
        /* <DEDUP_REMOVED lines=19> */
[----:B------:R-:W-:Y:S01]  /*1050*/  MOV R158, R155 ;  /* 0x0000009b009e7202 */ /* 0x000fe20000000f00 */
[C---:B0-----:R-:W-:Y:S01]  /*1060*/  FADD.FTZ R157, -R159.reuse, R150 ;  /* 0x000000969f9d7221 */ /* 0x041fe20000010100 */
[----:B------:R-:W-:Y:S01]  /*1070*/  HADD2.F32 R150, -RZ, R244.H0_H0 ;  /* 0x200000f4ff967230 */ /* 0x000fe20000004100 */
[----:B------:R-:W-:-:S02]  /*1080*/  FADD.FTZ R243, -R159, R149 ;  /* 0x000000959ff37221 */ /* 0x000fc40000010100 */
[----:B------:R-:W-:Y:S02]  /*1090*/  FMUL.FTZ R250, R192, R197 ;  /* 0x000000c5c0fa7220 */ /* 0x000fe40000410000 */
[----:B------:R-:W-:Y:S01]  /*10a0*/  FMUL.FTZ R249, R188, R153 ;  /* 0x00000099bcf97220 */ /* 0x000fe20000410000 */
[----:B------:R-:W-:Y:S01]  /*10b0*/  SHF.R.U32.HI R196, RZ, 0x10, R155 ;  /* 0x00000010ffc47819 */ /* 0x000fe2000001169b */
[----:B------:R-:W-:Y:S01]  /*10c0*/  HADD2.F32 R245, -RZ, R158.H0_H0 ;  /* 0x2000009efff57230 */ /* 0x000fe20000004100 */
[C---:B------:R-:W-:Y:S02]  /*10d0*/  FMUL.FTZ R246, R192.reuse, R157 ;  /* 0x0000009dc0f67220 */ /* 0x040fe40000410000 */
[----:B------:R-:W-:Y:S02]  /*10e0*/  FMUL.FTZ R248, R192, R243 ;  /* 0x000000f3c0f87220 */ /* 0x000fe40000410000 */
[----:B------:R-:W-:Y:S02]  /*10f0*/  FMUL.FTZ R247, R187, R150 ;  /* 0x00000096bbf77220 */ /* 0x000fe40000410000 */
[----:B------:R-:W-:-:S02]  /*1100*/  FADD.FTZ R148, RZ, R249 ;  /* 0x000000f9ff947221 */ /* 0x000fc40000010000 */
[----:B------:R-:W-:Y:S01]  /*1110*/  FFMA.FTZ R149, R250, R249, RZ ;  /* 0x000000f9fa957223 */ /* 0x000fe200000100ff */
        /* <DEDUP_REMOVED lines=20> */
.L_x_8727:
[----:B-1----:R-:W-:Y:S05]  /*1260*/  BSYNC B0 ;  /* 0x0000000000007941 */ /* 0x002fea0003800000 */
.L_x_8726:
        /* <DEDUP_REMOVED lines=17> */
[----:B------:R-:W-:Y:S01]  /*1380*/  SHF.R.U64 R237, R156, 0x10, R157 ;  /* 0x000000109ced7819 */ /* 0x000fe2000000129d */
[----:B0-----:R-:W-:Y:S02]  /*1390*/  FADD.FTZ R159, -R238, R148 ;  /* 0x00000094ee9f7221 */ /* 0x001fe40000010100 */
[----:B------:R-:W-:Y:S01]  /*13a0*/  HADD2.F32 R241, -RZ, R196.H0_H0 ;  /* 0x200000c4fff17230 */ /* 0x000fe20000004100 */
[----:B------:R-:W-:Y:S01]  /*13b0*/  MOV R158, R157 ;  /* 0x0000009d009e7202 */ /* 0x000fe20000000f00 */
[----:B------:R-:W-:-:S02]  /*13c0*/  FMUL.FTZ R242, R192, R159 ;  /* 0x0000009fc0f27220 */ /* 0x000fc40000410000 */
[----:B------:R-:W-:Y:S01]  /*13d0*/  FADD.FTZ R235, -R238, R150 ;  /* 0x00000096eeeb7221 */ /* 0x000fe20000010100 */
[----:B------:R-:W-:Y:S01]  /*13e0*/  HADD2.F32 R150, -RZ, R237.H0_H0 ;  /* 0x200000edff967230 */ /* 0x000fe20000004100 */
[----:B------:R-:W-:Y:S02]  /*13f0*/  FADD.FTZ R80, R80, R241 ;  /* 0x000000f150507221 */ /* 0x000fe40000010000 */
[-C--:B------:R-:W-:Y:S02]  /*1400*/  FFMA.FTZ R108, R242, R241.reuse, R108 ;  /* 0x000000f1f26c7223 */ /* 0x080fe4000001006c */
[----:B------:R-:W-:Y:S02]  /*1410*/  FADD.FTZ R197, -R238, R149 ;  /* 0x00000095eec57221 */ /* 0x000fe40000010100 */
[----:B------:R-:W-:Y:S01]  /*1420*/  FMUL.FTZ R241, R184, R241 ;  /* 0x000000f1b8f17220 */ /* 0x000fe20000410000 */
[----:B------:R-:W-:Y:S01]  /*1430*/  SHF.R.U32.HI R236, RZ, 0x10, R157 ;  /* 0x00000010ffec7819 */ /* 0x000fe2000001169d */
[----:B------:R-:W-:Y:S01]  /*1440*/  FADD.FTZ R151, -R238, R151 ;  /* 0x00000097ee977221 */ /* 0x000fe20000010100 */
[----:B------:R-:W-:Y:S01]  /*1450*/  HADD2.F32 R237, -RZ, R158.H0_H0 ;  /* 0x2000009effed7230 */ /* 0x000fe20000004100 */
        /* <DEDUP_REMOVED lines=21> */
.L_x_8729:
[----:B------:R-:W-:Y:S05]  /*15b0*/  BSYNC B0 ;  /* 0x0000000000007941 */ /* 0x000fea0003800000 */
.L_x_8728:
        /* <DEDUP_REMOVED lines=52> */
.L_x_8731:
[----:B------:R-:W-:Y:S05]  /*1900*/  BSYNC B0 ;  /* 0x0000000000007941 */ /* 0x000fea0003800000 */
.L_x_8730:
        /* <DEDUP_REMOVED lines=52> */
.L_x_8733:
[----:B------:R-:W-:Y:S05]  /*1c50*/  BSYNC B0 ;  /* 0x0000000000007941 */ /* 0x000fea0003800000 */
.L_x_8732:
        /* <DEDUP_REMOVED lines=52> */
.L_x_8735:
[----:B------:R-:W-:Y:S05]  /*1fa0*/  BSYNC B0 ;  /* 0x0000000000007941 */ /* 0x000fea0003800000 */
.L_x_8734:
        /* <DEDUP_REMOVED lines=17> */
[--C-:B------:R-:W-:Y:S02]  /*20c0*/  SHF.R.U64 R196, R156, 0x10, R157.reuse ;  /* 0x000000109cc47819 */ /* 0x100fe4000000129d */
[----:B------:R-:W-:Y:S01]  /*20d0*/  SHF.R.U32.HI R194, RZ, 0x10, R157 ;  /* 0x00000010ffc27819 */ /* 0x000fe2000001169d */
[----:B0-----:R-:W-:-:S02]  /*20e0*/  FADD.FTZ R159, -R201, R148 ;  /* 0x00000094c99f7221 */ /* 0x001fc40000010100 */
[C---:B------:R-:W-:Y:S02]  /*20f0*/  FADD.FTZ R195, -R201.reuse, R149 ;  /* 0x00000095c9c37221 */ /* 0x040fe40000010100 */
[C---:B------:R-:W-:Y:S02]  /*2100*/  FADD.FTZ R197, -R201.reuse, R150 ;  /* 0x00000096c9c57221 */ /* 0x040fe40000010100 */
[----:B------:R-:W-:Y:S01]  /*2110*/  FADD.FTZ R201, -R201, R151 ;  /* 0x00000097c9c97221 */ /* 0x000fe20000010100 */
[----:B------:R-:W-:Y:S01]  /*2120*/  HADD2.F32 R151, -RZ, R193.H0_H0 ;  /* 0x200000c1ff977230 */ /* 0x000fe20000004100 */
[----:B------:R-:W-:Y:S01]  /*2130*/  MOV R158, R157 ;  /* 0x0000009d009e7202 */ /* 0x000fe20000000f00 */
[----:B------:R-:W-:Y:S01]  /*2140*/  HADD2.F32 R150, -RZ, R196.H0_H0 ;  /* 0x200000c4ff967230 */ /* 0x000fe20000004100 */
[----:B------:R-:W-:Y:S01]  /*2150*/  FMUL.FTZ R193, R192, R159 ;  /* 0x0000009fc0c17220 */ /* 0x000fe20000410000 */
[----:B------:R-:W-:Y:S01]  /*2160*/  HADD2.F32 R148, -RZ, R194.H0_H0 ;  /* 0x200000c2ff947230 */ /* 0x000fe20000004100 */
[----:B------:R-:W-:Y:S01]  /*2170*/  FMUL.FTZ R198, R168, R151 ;  /* 0x00000097a8c67220 */ /* 0x000fe20000410000 */
        /* <DEDUP_REMOVED lines=23> */
.L_x_8737:
[----:B------:R-:W-:Y:S05]  /*22f0*/  BSYNC B0 ;  /* 0x0000000000007941 */ /* 0x000fea0003800000 */
.L_x_8736:
        /* <DEDUP_REMOVED lines=18> */
[C---:B---3--:R-:W-:Y:S02]  /*2420*/  FADD.FTZ R203, -R197.reuse, R148 ;  /* 0x00000094c5cb7221 */ /* 0x048fe40000010100 */
[C---:B0-----:R-:W-:Y:S02]  /*2430*/  FADD.FTZ R159, -R197.reuse, R149 ;  /* 0x00000095c59f7221 */ /* 0x041fe40000010100 */
[C---:B------:R-:W-:Y:S02]  /*2440*/  FADD.FTZ R205, -R197.reuse, R150 ;  /* 0x00000096c5cd7221 */ /* 0x040fe40000010100 */
[----:B------:R-:W-:Y:S01]  /*2450*/  FADD.FTZ R197, -R197, R151 ;  /* 0x00000097c5c57221 */ /* 0x000fe20000010100 */
[----:B------:R-:W-:Y:S01]  /*2460*/  HADD2.F32 R151, -RZ, R152.H0_H0 ;  /* 0x20000098ff977230 */ /* 0x000fe20000004100 */
[----:B------:R-:W-:Y:S01]  /*2470*/  MOV R155, R157 ;  /* 0x0000009d009b7202 */ /* 0x000fe20000000f00 */
[----:B------:R-:W-:Y:S01]  /*2480*/  HADD2.F32 R150, -RZ, R204.H0_H0 ;  /* 0x200000ccff967230 */ /* 0x000fe20000004100 */
[----:B------:R-:W-:-:S02]  /*2490*/  FMUL.FTZ R203, R192, R203 ;  /* 0x000000cbc0cb7220 */ /* 0x000fc40000410000 */
[----:B------:R-:W-:Y:S01]  /*24a0*/  FMUL.FTZ R206, R164, R151 ;  /* 0x00000097a4ce7220 */ /* 0x000fe20000410000 */
[----:B------:R-:W-:Y:S01]  /*24b0*/  SHF.R.U32.HI R196, RZ, 0x10, R157 ;  /* 0x00000010ffc47819 */ /* 0x000fe2000001169d */
[----:B------:R-:W-:Y:S01]  /*24c0*/  HADD2.F32 R155, -RZ, R155.H0_H0 ;  /* 0x2000009bff9b7230 */ /* 0x000fe20000004100 */
        /* <DEDUP_REMOVED lines=23> */
.L_x_8739:
[----:B------:R-:W-:Y:S05]  /*2640*/  BSYNC B0 ;  /* 0x0000000000007941 */ /* 0x000fea0003800000 */
.L_x_8738:
[----:B------:R-:W-:Y:S02]  /*2650*/  LOP3.LUT P5, RZ, R4, 0xff, RZ, 0xc0, !PT ;  /* 0x000000ff04ff7812 */ /* 0x000fe400078ac0ff */
[----:B------:R-:W-:-:S04]  /*2660*/  SHF.R.U32.HI R150, RZ, 0x5, R191 ;  /* 0x00000005ff967819 */ /* 0x000fc800000116bf */
[----:B------:R-:W-:-:S07]  /*2670*/  LOP3.LUT R251, R150, 0x7fffff8, RZ, 0xc0, !PT ;  /* 0x07fffff896fb7812 */ /* 0x000fce00078ec0ff */
[----:B------:R-:W-:Y:S02]  /*2680*/  @!P5 IADD3 R251, R251, 0x8, RZ ;  /* 0x00000008fbfbd810 */ /* 0x000fe40007ffe0ff */
[----:B------:R-:W-:Y:S01]  /*2690*/  LOP3.LUT P5, RZ, R191, 0x1f, RZ, 0xc0, !PT ;  /* 0x0000001fbfff7812 */ /* 0x000fe200078ac0ff */
[----:B------:R-:W-:Y:S10]  /*26a0*/  BRA.DIV ~URZ, `(.L_x_8740) ;  /* 0x000024c27f007947 */ /* 0x000ff4000b800000 */
[----:B------:R0:W1:Y:S02]  /*26b0*/  SHFL.DOWN PT, R157, R154, 0x10, 0x1f ;  /* 0x0a001f009a9d7f89 */ /* 0x00006400000e0000 */
.L_x_8757:
        /* <DEDUP_REMOVED lines=18> */
.L_x_8758:
        /* <DEDUP_REMOVED lines=61> */
[----:B------:R-:W-:Y:S01]  /*2bb0*/  ISETP.NE.U32.AND P5, PT, RZ, c[0x0][0x258], PT ;  /* 0x00009600ff007a0c */ /* 0x000fe20003fa5070 */
[-C--:B------:R-:W-:Y:S02]  /*2bc0*/  FMUL.FTZ R158, R158, R3.reuse ;  /* 0x000000039e9e7220 */ /* 0x080fe40000410000 */
[----:B------:R-:W-:Y:S01]  /*2bd0*/  FMUL.FTZ R156, R156, R3 ;  /* 0x000000039c9c7220 */ /* 0x000fe20000410000 */
[----:B------:R-:W-:Y:S01]  /*2be0*/  ISETP.NE.AND.EX P5, PT, RZ, c[0x0][0x25c], PT, P5 ;  /* 0x00009700ff007a0c */ /* 0x000fe20003fa5350 */
[----:B------:R-:W-:-:S02]  /*2bf0*/  FMUL.FTZ R154, R31, R158 ;  /* 0x0000009e1f9a7220 */ /* 0x000fc40000410000 */
[-C--:B------:R-:W-:Y:S02]  /*2c00*/  FMUL.FTZ R159, R159, R3.reuse ;  /* 0x000000039f9f7220 */ /* 0x080fe40000410000 */
[----:B------:R-:W-:Y:S02]  /*2c10*/  FMUL.FTZ R197, R29, R156 ;  /* 0x0000009c1dc57220 */ /* 0x000fe40000410000 */
[----:B------:R-:W-:Y:S01]  /*2c20*/  FMUL.FTZ R157, R157, R3 ;  /* 0x000000039d9d7220 */ /* 0x000fe20000410000 */
[----:B------:R-:W-:Y:S08]  /*2c30*/  F2F.F16.F32 R154, R154 ;  /* 0x0000009a009a7304 */ /* 0x000ff00000200800 */
[----:B------:R-:W0:Y:S01]  /*2c40*/  F2F.F16.F32 R197, R197 ;  /* 0x000000c500c57304 */ /* 0x000e220000200800 */
[----:B------:R-:W-:-:S05]  /*2c50*/  @P5 MOV R151, 0x10 ;  /* 0x0000001000975802 */ /* 0x000fca0000000f00 */
[----:B------:R-:W-:-:S05]  /*2c60*/  @P5 IMAD.WIDE.U32 R150, R2, R151, c[0x0][0x258] ;  /* 0x0000960002965625 */ /* 0x000fca00078e0097 */
[----:B------:R1:W-:Y:S01]  /*2c70*/  @P5 STG.E.128 [R150.64], R144 ;  /* 0x0000009096005986 */ /* 0x0003e2000c101d04 */
[----:B0-----:R-:W-:Y:S01]  /*2c80*/  SHF.L.U32 R251, R197, 0x10, RZ ;  /* 0x00000010c5fb7819 */ /* 0x001fe200000006ff */
[----:B-1----:R-:W-:-:S04]  /*2c90*/  IMAD.WIDE.U32 R150, R154, 0x10000, RZ ;  /* 0x000100009a967825 */ /* 0x002fc800078e00ff */
[C---:B------:R-:W-:Y:S01]  /*2ca0*/  IMAD.WIDE.U32 R154, R2.reuse, R155, c[0x0][0x248] ;  /* 0x00009200029a7625 */ /* 0x040fe200078e009b */
[----:B------:R-:W-:Y:S01]  /*2cb0*/  IADD3 R2, R2, 0x100, RZ ;  /* 0x0000010002027810 */ /* 0x000fe20007ffe0ff */
[----:B--2---:R-:W-:-:S05]  /*2cc0*/  HADD2.F32 R196, -RZ, R148.H0_H0 ;  /* 0x20000094ffc47230 */ /* 0x004fca0000004100 */
[----:B------:R-:W-:Y:S02]  /*2cd0*/  FFMA.FTZ R56, R159, R196, R56 ;  /* 0x000000c49f387223 */ /* 0x000fe40000010038 */
[----:B------:R-:W-:Y:S02]  /*2ce0*/  FMUL.FTZ R196, R30, R157 ;  /* 0x0000009d1ec47220 */ /* 0x000fe40000410000 */
[----:B------:R-:W-:-:S04]  /*2cf0*/  FMUL.FTZ R159, R160, R159 ;  /* 0x0000009fa09f7220 */ /* 0x000fc80000410000 */
[----:B------:R-:W0:Y:S08]  /*2d00*/  F2F.F16.F32 R196, R196 ;  /* 0x000000c400c47304 */ /* 0x000e300000200800 */
[----:B------:R-:W1:Y:S01]  /*2d10*/  F2F.F16.F32 R159, R159 ;  /* 0x0000009f009f7304 */ /* 0x000e620000200800 */
[----:B------:R-:W-:Y:S02]  /*2d20*/  SHF.R.U64 R148, R148, 0x10, R149 ;  /* 0x0000001094947819 */ /* 0x000fe40000001295 */
[----:B0-----:R-:W-:-:S03]  /*2d30*/  LOP3.LUT R151, R151, R251, R196, 0xfe, !PT ;  /* 0x000000fb97977212 */ /* 0x001fc600078efec4 */
[----:B------:R-:W-:Y:S01]  /*2d40*/  HADD2.F32 R148, -RZ, R148.H0_H0 ;  /* 0x20000094ff947230 */ /* 0x000fe20000004100 */
[----:B-1----:R-:W-:-:S04]  /*2d50*/  LOP3.LUT R150, R150, R159, RZ, 0xfc, !PT ;  /* 0x0000009f96967212 */ /* 0x002fc800078efcff */
[----:B------:R-:W-:Y:S01]  /*2d60*/  FFMA.FTZ R57, R158, R148, R57 ;  /* 0x000000949e397223 */ /* 0x000fe20000010039 */
[----:B------:R0:W-:Y:S01]  /*2d70*/  STG.E.64 [R154.64], R150 ;  /* 0x000000969a007986 */ /* 0x0001e2000c101b04 */
[----:B------:R-:W-:-:S05]  /*2d80*/  HADD2.F32 R148, -RZ, R149.H0_H0 ;  /* 0x20000095ff947230 */ /* 0x000fca0000004100 */
[----:B------:R-:W-:Y:S01]  /*2d90*/  FFMA.FTZ R58, R157, R148, R58 ;  /* 0x000000949d3a7223 */ /* 0x000fe2000001003a */
[----:B------:R-:W-:-:S05]  /*2da0*/  SHF.R.U32.HI R148, RZ, 0x10, R149 ;  /* 0x00000010ff947819 */ /* 0x000fca0000011695 */
[----:B------:R-:W-:-:S05]  /*2db0*/  HADD2.F32 R148, -RZ, R148.H0_H0 ;  /* 0x20000094ff947230 */ /* 0x000fca0000004100 */
[----:B------:R-:W-:Y:S02]  /*2dc0*/  FFMA.FTZ R59, R156, R148, R59 ;  /* 0x000000949c3b7223 */ /* 0x000fe4000001003b */
.L_x_8743:
[----:B0-----:R-:W-:Y:S05]  /*2dd0*/  BSYNC B0 ;  /* 0x0000000000007941 */ /* 0x001fea0003800000 */
.L_x_8742:
        /* <DEDUP_REMOVED lines=42> */
[----:B------:R-:W-:Y:S01]  /*3080*/  F2F.F16.F32 R196, R196 ;  /* 0x000000c400c47304 */ /* 0x000fe20000200800 */
[----:B------:R-:W-:-:S07]  /*3090*/  FMUL.FTZ R197, R26, R157 ;  /* 0x0000009d1ac57220 */ /* 0x000fce0000410000 */
[----:B------:R-:W0:Y:S08]  /*30a0*/  F2F.F16.F32 R251, R251 ;  /* 0x000000fb00fb7304 */ /* 0x000e300000200800 */
[----:B------:R-:W1:Y:S01]  /*30b0*/  F2F.F16.F32 R197, R197 ;  /* 0x000000c500c57304 */ /* 0x000e620000200800 */
[----:B------:R-:W-:Y:S02]  /*30c0*/  LEA R150, P5, R2, c[0x0][0x248], 0x3 ;  /* 0x0000920002967a11 */ /* 0x000fe400078a18ff */
[----:B0-----:R-:W-:-:S02]  /*30d0*/  SHF.L.U32 R252, R251, 0x10, RZ ;  /* 0x00000010fbfc7819 */ /* 0x001fc400000006ff */
[C---:B------:R-:W-:Y:S02]  /*30e0*/  LEA.HI.X R151, R2.reuse, c[0x0][0x24c], RZ, 0x3, P5 ;  /* 0x0000930002977a11 */ /* 0x040fe400028f1cff */
[----:B------:R-:W-:Y:S01]  /*30f0*/  IADD3 R2, R2, 0x100, RZ ;  /* 0x0000010002027810 */ /* 0x000fe20007ffe0ff */
[----:B--2---:R-:W-:-:S05]  /*3100*/  HADD2.F32 R154, -RZ, R148.H0_H0 ;  /* 0x20000094ff9a7230 */ /* 0x004fca0000004100 */
[----:B------:R-:W-:Y:S02]  /*3110*/  FFMA.FTZ R52, R159, R154, R52 ;  /* 0x0000009a9f347223 */ /* 0x000fe40000010034 */
[----:B------:R-:W-:-:S06]  /*3120*/  FMUL.FTZ R159, R28, R159 ;  /* 0x0000009f1c9f7220 */ /* 0x000fcc0000410000 */
[----:B------:R-:W0:Y:S01]  /*3130*/  F2F.F16.F32 R159, R159 ;  /* 0x0000009f009f7304 */ /* 0x000e220000200800 */
[----:B------:R-:W-:Y:S01]  /*3140*/  IMAD.WIDE.U32 R154, R196, 0x10000, RZ ;  /* 0x00010000c49a7825 */ /* 0x000fe200078e00ff */
[----:B------:R-:W-:-:S04]  /*3150*/  SHF.R.U64 R148, R148, 0x10, R149 ;  /* 0x0000001094947819 */ /* 0x000fc80000001295 */
[----:B-1----:R-:W-:Y:S01]  /*3160*/  LOP3.LUT R155, R155, R252, R197, 0xfe, !PT ;  /* 0x000000fc9b9b7212 */ /* 0x002fe200078efec5 */
[----:B------:R-:W-:Y:S01]  /*3170*/  HADD2.F32 R148, -RZ, R148.H0_H0 ;  /* 0x20000094ff947230 */ /* 0x000fe20000004100 */
[----:B0-----:R-:W-:-:S04]  /*3180*/  LOP3.LUT R154, R154, R159, RZ, 0xfc, !PT ;  /* 0x0000009f9a9a7212 */ /* 0x001fc800078efcff */
[----:B------:R-:W-:Y:S01]  /*3190*/  FFMA.FTZ R53, R156, R148, R53 ;  /* 0x000000949c357223 */ /* 0x000fe20000010035 */
[----:B------:R0:W-:Y:S01]  /*31a0*/  STG.E.64 [R150.64], R154 ;  /* 0x0000009a96007986 */ /* 0x0001e2000c101b04 */
[----:B------:R-:W-:-:S05]  /*31b0*/  HADD2.F32 R148, -RZ, R149.H0_H0 ;  /* 0x20000095ff947230 */ /* 0x000fca0000004100 */
[----:B------:R-:W-:Y:S01]  /*31c0*/  FFMA.FTZ R54, R157, R148, R54 ;  /* 0x000000949d367223 */ /* 0x000fe20000010036 */
[----:B------:R-:W-:-:S05]  /*31d0*/  SHF.R.U32.HI R148, RZ, 0x10, R149 ;  /* 0x00000010ff947819 */ /* 0x000fca0000011695 */
[----:B------:R-:W-:-:S05]  /*31e0*/  HADD2.F32 R148, -RZ, R148.H0_H0 ;  /* 0x20000094ff947230 */ /* 0x000fca0000004100 */
[----:B------:R-:W-:Y:S02]  /*31f0*/  FFMA.FTZ R55, R158, R148, R55 ;  /* 0x000000949e377223 */ /* 0x000fe40000010037 */
.L_x_8745:
[----:B0-----:R-:W-:Y:S05]  /*3200*/  BSYNC B0 ;  /* 0x0000000000007941 */ /* 0x001fea0003800000 */
.L_x_8744:
        /* <DEDUP_REMOVED lines=66> */
.L_x_8747:
[----:B0-----:R-:W-:Y:S05]  /*3630*/  BSYNC B0 ;  /* 0x0000000000007941 */ /* 0x001fea0003800000 */
.L_x_8746:
        /* <DEDUP_REMOVED lines=66> */
.L_x_8749:
[----:B0-----:R-:W-:Y:S05]  /*3a60*/  BSYNC B0 ;  /* 0x0000000000007941 */ /* 0x001fea0003800000 */
.L_x_8748:
        /* <DEDUP_REMOVED lines=66> */
.L_x_8751:
[----:B0-----:R-:W-:Y:S05]  /*3e90*/  BSYNC B0 ;  /* 0x0000000000007941 */ /* 0x001fea0003800000 */
.L_x_8750:
        /* <DEDUP_REMOVED lines=11> */
[----:B------:R-:W-:Y:S01]  /*3f50*/  HFMA2.MMA R149, -RZ, RZ, 0, 4.76837158203125e-07 ;  /* 0x00000008ff957435 */ /* 0x000fe200000001ff */
[----:B------:R-:W-:-:S02]  /*3f60*/  FFMA.FTZ R155, R195, R153, R150 ;  /* 0x00000099c39b7223 */ /* 0x000fc40000010096 */
[----:B------:R-:W-:Y:S02]  /*3f70*/  FFMA.FTZ R150, R202, R153, R150 ;  /* 0x00000099ca967223 */ /* 0x000fe40000010096 */
[----:B------:R-:W-:Y:S02]  /*3f80*/  FADD.FTZ R155, R200, -R155 ;  /* 0x8000009bc89b7221 */ /* 0x000fe40000010000 */
[----:B------:R-:W-:Y:S02]  /*3f90*/  FADD.FTZ R197, R201, -R150 ;  /* 0x80000096c9c57221 */ /* 0x000fe40000010000 */
[----:B------:R-:W-:Y:S02]  /*3fa0*/  FMUL.FTZ R156, R192, R151 ;  /* 0x00000097c09c7220 */ /* 0x000fe40000410000 */
[----:B------:R-:W-:-:S04]  /*3fb0*/  IMAD.WIDE.U32 R148, R2, R149, c[0x0][0x170] ;  /* 0x00005c0002947625 */ /* 0x000fc800078e0095 */
[C---:B------:R-:W-:Y:S02]  /*3fc0*/  FMUL.FTZ R157, R192.reuse, R155 ;  /* 0x0000009bc09d7220 */ /* 0x040fe40000410000 */
[----:B------:R-:W2:Y:S01]  /*3fd0*/  LDG.E.64 R148, [R148.64] ;  /* 0x0000000494947981 */ /* 0x000ea2000c1e1b00 */
        /* <DEDUP_REMOVED lines=46> */
.L_x_8753:
[----:B0-----:R-:W-:Y:S05]  /*42c0*/  BSYNC B0 ;  /* 0x0000000000007941 */ /* 0x001fea0003800000 */
.L_x_8752:
        /* <DEDUP_REMOVED lines=38> */
[-C--:B------:R-:W-:Y:S02]  /*4530*/  FMUL.FTZ R157, R157, R3.reuse ;  /* 0x000000039d9d7220 */ /* 0x080fe40000410000 */
[----:B------:R-:W-:Y:S02]  /*4540*/  FMUL.FTZ R155, R155, R3 ;  /* 0x000000039b9b7220 */ /* 0x000fe40000410000 */
[----:B------:R0:W-:Y:S01]  /*4550*/  @P5 STG.E.128 [R152.64], R144 ;  /* 0x0000009098005986 */ /* 0x0001e2000c101d04 */
[C---:B------:R-:W-:Y:S01]  /*4560*/  LEA R150, P5, R2.reuse, c[0x0][0x248], 0x3 ;  /* 0x0000920002967a11 */ /* 0x040fe200078a18ff */
[----:B------:R-:W-:Y:S02]  /*4570*/  FMUL.FTZ R192, R5, R156 ;  /* 0x0000009c05c07220 */ /* 0x000fe40000410000 */
[----:B------:R-:W-:Y:S01]  /*4580*/  FMUL.FTZ R158, R7, R154 ;  /* 0x0000009a079e7220 */ /* 0x000fe20000410000 */
[----:B------:R-:W-:Y:S01]  /*4590*/  LEA.HI.X R151, R2, c[0x0][0x24c], RZ, 0x3, P5 ;  /* 0x0000930002977a11 */ /* 0x000fe200028f1cff */
[----:B------:R-:W-:-:S02]  /*45a0*/  FMUL.FTZ R159, R6, R157 ;  /* 0x0000009d069f7220 */ /* 0x000fc40000410000 */
[----:B------:R-:W1:Y:S08]  /*45b0*/  F2F.F16.F32 R2, R158 ;  /* 0x0000009e00027304 */ /* 0x000e700000200800 */
[----:B------:R-:W3:Y:S01]  /*45c0*/  F2F.F16.F32 R192, R192 ;  /* 0x000000c000c07304 */ /* 0x000ee20000200800 */
[----:B0-----:R-:W-:-:S07]  /*45d0*/  FMUL.FTZ R153, R8, R155 ;  /* 0x0000009b08997220 */ /* 0x001fce0000410000 */
[----:B------:R-:W0:Y:S08]  /*45e0*/  F2F.F16.F32 R159, R159 ;  /* 0x0000009f009f7304 */ /* 0x000e300000200800 */
[----:B------:R-:W4:Y:S01]  /*45f0*/  F2F.F16.F32 R153, R153 ;  /* 0x0000009900997304 */ /* 0x000f220000200800 */
[----:B-1----:R-:W-:Y:S01]  /*4600*/  IMAD.WIDE.U32 R2, R2, 0x10000, RZ ;  /* 0x0001000002027825 */ /* 0x002fe200078e00ff */
[----:B---3--:R-:W-:-:S04]  /*4610*/  SHF.L.U32 R197, R192, 0x10, RZ ;  /* 0x00000010c0c57819 */ /* 0x008fc800000006ff */
[----:B0-----:R-:W-:Y:S02]  /*4620*/  LOP3.LUT R3, R3, R197, R159, 0xfe, !PT ;  /* 0x000000c503037212 */ /* 0x001fe400078efe9f */
[----:B----4-:R-:W-:-:S05]  /*4630*/  LOP3.LUT R2, R2, R153, RZ, 0xfc, !PT ;  /* 0x0000009902027212 */ /* 0x010fca00078efcff */
[----:B------:R0:W-:Y:S01]  /*4640*/  STG.E.64 [R150.64], R2 ;  /* 0x0000000296007986 */ /* 0x0001e2000c101b04 */
[----:B--2---:R-:W-:Y:S01]  /*4650*/  HADD2.F32 R152, -RZ, R148.H0_H0 ;  /* 0x20000094ff987230 */ /* 0x004fe20000004100 */
[----:B------:R-:W-:-:S05]  /*4660*/  SHF.R.U64 R148, R148, 0x10, R149 ;  /* 0x0000001094947819 */ /* 0x000fca0000001295 */
[----:B------:R-:W-:-:S05]  /*4670*/  HADD2.F32 R148, -RZ, R148.H0_H0 ;  /* 0x20000094ff947230 */ /* 0x000fca0000004100 */
[----:B------:R-:W-:Y:S01]  /*4680*/  FFMA.FTZ R33, R154, R148, R33 ;  /* 0x000000949a217223 */ /* 0x000fe20000010021 */
[----:B------:R-:W-:-:S05]  /*4690*/  HADD2.F32 R148, -RZ, R149.H0_H0 ;  /* 0x20000095ff947230 */ /* 0x000fca0000004100 */
[----:B------:R-:W-:Y:S01]  /*46a0*/  FFMA.FTZ R34, R157, R148, R34 ;  /* 0x000000949d227223 */ /* 0x000fe20000010022 */
[----:B------:R-:W-:-:S05]  /*46b0*/  SHF.R.U32.HI R148, RZ, 0x10, R149 ;  /* 0x00000010ff947819 */ /* 0x000fca0000011695 */
[----:B------:R-:W-:Y:S01]  /*46c0*/  HADD2.F32 R148, -RZ, R148.H0_H0 ;  /* 0x20000094ff947230 */ /* 0x000fe20000004100 */
[----:B------:R-:W-:-:S04]  /*46d0*/  FFMA.FTZ R32, R155, R152, R32 ;  /* 0x000000989b207223 */ /* 0x000fc80000010020 */
[----:B------:R-:W-:Y:S02]  /*46e0*/  FFMA.FTZ R35, R156, R148, R35 ;  /* 0x000000949c237223 */ /* 0x000fe40000010023 */
.L_x_8755:
[----:B0-----:R-:W-:Y:S05]  /*46f0*/  BSYNC B0 ;  /* 0x0000000000007941 */ /* 0x001fea0003800000 */
.L_x_8754:
[----:B------:R-:W-:Y:S02]  /*4700*/  LOP3.LUT P5, RZ, R4, 0xff, RZ, 0xc0, !PT ;  /* 0x000000ff04ff7812 */ /* 0x000fe400078ac0ff */
[----:B------:R-:W-:Y:S02]  /*4710*/  IADD3 R190, R190, c[0x0][0x160], RZ ;  /* 0x00005800bebe7a10 */ /* 0x000fe40007ffe0ff */
[----:B------:R-:W-:Y:S02]  /*4720*/  SEL R4, RZ, 0x1, P5 ;  /* 0x00000001ff047807 */ /* 0x000fe40002800000 */
[----:B------:R-:W-:-:S13]  /*4730*/  ISETP.GE.AND P5, PT, R190, c[0x0][0x164], PT ;  /* 0x00005900be007a0c */ /* 0x000fda0003fa6270 */
[----:B------:R-:W-:Y:S01]  /*4740*/  @P5 CALL.REL.NOINC `(.L_x_8725) ;  /* 0x0000001000005944 */ /* 0x000fe20003c00000 */
[----:B------:R-:W-:Y:S05]  /*4750*/  BRA `(.L_x_8756) ;  /* 0xffffc66000007947 */ /* 0x000fea000383ffff */
.L_x_8725:
[----:B--2---:R-:W0:Y:S01]  /*4760*/  S2UR UR6, SR_CTAID.X ;  /* 0x00000000000679c3 */ /* 0x004e220000002500 */
[----:B-----5:R-:W0:Y:S01]  /*4770*/  S2R R3, SR_TID.X ;  /* 0x0000000000037919 */ /* 0x020e220000002100 */
        /* <DEDUP_REMOVED lines=63> */
.L_x_8740:
[----:B------:R-:W-:Y:S01]  /*4b70*/  HFMA2.MMA R155, -RZ, RZ, 0, 9.5367431640625e-07 ;  /* 0x00000010ff9b7435 */ /* 0x000fe200000001ff */
[----:B------:R-:W-:-:S02]  /*4b80*/  MOV R156, R154 ;  /* 0x0000009a009c7202 */ /* 0x000fc40000000f00 */
[----:B------:R-:W-:Y:S02]  /*4b90*/  MOV R151, 0x1f ;  /* 0x0000001f00977802 */ /* 0x000fe40000000f00 */
[----:B-----5:R-:W-:Y:S02]  /*4ba0*/  MOV R152, 0xffffffff ;  /* 0xffffffff00987802 */ /* 0x020fe40000000f00 */
[----:B------:R-:W-:Y:S02]  /*4bb0*/  MOV R148, 0x4bd0 ;  /* 0x00004bd000947802 */ /* 0x000fe40000000f00 */
[----:B------:R-:W-:Y:S05]  /*4bc0*/  CALL.REL.NOINC `($__internal_124_$__cuda_sm70_shflsync_down_p) ;  /* 0x0000046000007944 */ /* 0x000fea0003c00000 */
[----:B-1----:R-:W-:Y:S01]  /*4bd0*/  MOV R157, R152 ;  /* 0x00000098009d7202 */ /* 0x002fe20000000f00 */
[----:B0-----:R-:W-:Y:S05]  /*4be0*/  BRA `(.L_x_8757) ;  /* 0xffffdad000007947 */ /* 0x001fea000383ffff */
.L_x_8741:
[----:B------:R-:W-:Y:S01]  /*4bf0*/  HFMA2.MMA R155, -RZ, RZ, 0, 9.5367431640625e-07 ;  /* 0x00000010ff9b7435 */ /* 0x000fe200000001ff */
[----:B------:R-:W-:Y:S02]  /*4c00*/  MOV R156, R153 ;  /* 0x00000099009c7202 */ /* 0x000fe40000000f00 */
[----:B------:R-:W-:Y:S02]  /*4c10*/  MOV R151, 0x1f ;  /* 0x0000001f00977802 */ /* 0x000fe40000000f00 */
[----:B-----5:R-:W-:-:S02]  /*4c20*/  MOV R152, 0xffffffff ;  /* 0xffffffff00987802 */ /* 0x020fc40000000f00 */
[----:B------:R-:W-:Y:S02]  /*4c30*/  MOV R148, 0x4c50 ;  /* 0x00004c5000947802 */ /* 0x000fe40000000f00 */
[----:B01----:R-:W-:Y:S05]  /*4c40*/  CALL.REL.NOINC `($__internal_124_$__cuda_sm70_shflsync_down_p) ;  /* 0x000003e000007944 */ /* 0x003fea0003c00000 */
[----:B------:R-:W-:Y:S01]  /*4c50*/  FADD.FTZ R154, R157, R154 ;  /* 0x0000009a9d9a7221 */ /* 0x000fe20000010000 */
[----:B0-----:R-:W-:Y:S01]  /*4c60*/  HFMA2.MMA R155, -RZ, RZ, 0, 4.76837158203125e-07 ;  /* 0x00000008ff9b7435 */ /* 0x001fe200000001ff */
[----:B-1----:R-:W-:Y:S01]  /*4c70*/  FADD.FTZ R157, R153, R152 ;  /* 0x00000098999d7221 */ /* 0x002fe20000010000 */
[----:B------:R-:W-:Y:S02]  /*4c80*/  MOV R151, 0x1f ;  /* 0x0000001f00977802 */ /* 0x000fe40000000f00 */
[----:B------:R-:W-:Y:S02]  /*4c90*/  MOV R152, 0xffffffff ;  /* 0xffffffff00987802 */ /* 0x000fe40000000f00 */
[----:B------:R-:W-:Y:S02]  /*4ca0*/  MOV R156, R154 ;  /* 0x0000009a009c7202 */ /* 0x000fe40000000f00 */
[----:B------:R-:W-:Y:S02]  /*4cb0*/  MOV R148, 0x4cd0 ;  /* 0x00004cd000947802 */ /* 0x000fe40000000f00 */
[----:B------:R-:W-:Y:S05]  /*4cc0*/  CALL.REL.NOINC `($__internal_124_$__cuda_sm70_shflsync_down_p) ;  /* 0x0000036000007944 */ /* 0x000fea0003c00000 */
[----:B0-----:R-:W-:Y:S01]  /*4cd0*/  HFMA2.MMA R155, -RZ, RZ, 0, 4.76837158203125e-07 ;  /* 0x00000008ff9b7435 */ /* 0x001fe200000001ff */
[----:B-1----:R-:W-:-:S02]  /*4ce0*/  MOV R153, R152 ;  /* 0x0000009800997202 */ /* 0x002fc40000000f00 */
[----:B------:R-:W-:Y:S02]  /*4cf0*/  MOV R156, R157 ;  /* 0x0000009d009c7202 */ /* 0x000fe40000000f00 */
[----:B------:R-:W-:Y:S02]  /*4d00*/  MOV R151, 0x1f ;  /* 0x0000001f00977802 */ /* 0x000fe40000000f00 */
[----:B------:R-:W-:Y:S02]  /*4d10*/  MOV R152, 0xffffffff ;  /* 0xffffffff00987802 */ /* 0x000fe40000000f00 */
[----:B------:R-:W-:Y:S02]  /*4d20*/  MOV R148, 0x4d40 ;  /* 0x00004d4000947802 */ /* 0x000fe40000000f00 */
[----:B------:R-:W-:Y:S05]  /*4d30*/  CALL.REL.NOINC `($__internal_124_$__cuda_sm70_shflsync_down_p) ;  /* 0x000002f000007944 */ /* 0x000fea0003c00000 */
[----:B------:R-:W-:Y:S01]  /*4d40*/  FADD.FTZ R154, R153, R154 ;  /* 0x0000009a999a7221 */ /* 0x000fe20000010000 */
[----:B0-----:R-:W-:Y:S01]  /*4d50*/  HFMA2.MMA R155, -RZ, RZ, 0, 2.384185791015625e-07 ;  /* 0x00000004ff9b7435 */ /* 0x001fe200000001ff */
[----:B-1----:R-:W-:Y:S01]  /*4d60*/  FADD.FTZ R157, R157, R152 ;  /* 0x000000989d9d7221 */ /* 0x002fe20000010000 */
[----:B------:R-:W-:Y:S02]  /*4d70*/  MOV R151, 0x1f ;  /* 0x0000001f00977802 */ /* 0x000fe40000000f00 */
[----:B------:R-:W-:-:S02]  /*4d80*/  MOV R152, 0xffffffff ;  /* 0xffffffff00987802 */ /* 0x000fc40000000f00 */
[----:B------:R-:W-:Y:S02]  /*4d90*/  MOV R156, R154 ;  /* 0x0000009a009c7202 */ /* 0x000fe40000000f00 */
[----:B------:R-:W-:Y:S02]  /*4da0*/  MOV R148, 0x4dc0 ;  /* 0x00004dc000947802 */ /* 0x000fe40000000f00 */
[----:B------:R-:W-:Y:S05]  /*4db0*/  CALL.REL.NOINC `($__internal_124_$__cuda_sm70_shflsync_down_p) ;  /* 0x0000027000007944 */ /* 0x000fea0003c00000 */
[----:B0-----:R-:W-:Y:S01]  /*4dc0*/  HFMA2.MMA R155, -RZ, RZ, 0, 2.384185791015625e-07 ;  /* 0x00000004ff9b7435 */ /* 0x001fe200000001ff */
[----:B-1----:R-:W-:Y:S02]  /*4dd0*/  MOV R153, R152 ;  /* 0x0000009800997202 */ /* 0x002fe40000000f00 */
[----:B------:R-:W-:Y:S02]  /*4de0*/  MOV R156, R157 ;  /* 0x0000009d009c7202 */ /* 0x000fe40000000f00 */
[----:B------:R-:W-:Y:S02]  /*4df0*/  MOV R151, 0x1f ;  /* 0x0000001f00977802 */ /* 0x000fe40000000f00 */
[----:B------:R-:W-:Y:S02]  /*4e00*/  MOV R152, 0xffffffff ;  /* 0xffffffff00987802 */ /* 0x000fe40000000f00 */
[----:B------:R-:W-:-:S02]  /*4e10*/  MOV R148, 0x4e30 ;  /* 0x00004e3000947802 */ /* 0x000fc40000000f00 */
[----:B------:R-:W-:Y:S05]  /*4e20*/  CALL.REL.NOINC `($__internal_124_$__cuda_sm70_shflsync_down_p) ;  /* 0x0000020000007944 */ /* 0x000fea0003c00000 */
[----:B------:R-:W-:Y:S01]  /*4e30*/  FADD.FTZ R154, R153, R154 ;  /* 0x0000009a999a7221 */ /* 0x000fe20000010000 */
[----:B0-----:R-:W-:Y:S01]  /*4e40*/  HFMA2.MMA R155, -RZ, RZ, 0, 1.1920928955078125e-07 ;  /* 0x00000002ff9b7435 */ /* 0x001fe200000001ff */
[----:B-1----:R-:W-:Y:S01]  /*4e50*/  FADD.FTZ R157, R157, R152 ;  /* 0x000000989d9d7221 */ /* 0x002fe20000010000 */
[----:B------:R-:W-:-:S02]  /*4e60*/  MOV R151, 0x1f ;  /* 0x0000001f00977802 */ /* 0x000fc40000000f00 */
[----:B------:R-:W-:Y:S02]  /*4e70*/  MOV R152, 0xffffffff ;  /* 0xffffffff00987802 */ /* 0x000fe40000000f00 */
[----:B------:R-:W-:Y:S02]  /*4e80*/  MOV R156, R154 ;  /* 0x0000009a009c7202 */ /* 0x000fe40000000f00 */
[----:B------:R-:W-:Y:S02]  /*4e90*/  MOV R148, 0x4eb0 ;  /* 0x00004eb000947802 */ /* 0x000fe40000000f00 */
[----:B------:R-:W-:Y:S05]  /*4ea0*/  CALL.REL.NOINC `($__internal_124_$__cuda_sm70_shflsync_down_p) ;  /* 0x0000018000007944 */ /* 0x000fea0003c00000 */
[----:B0-----:R-:W-:Y:S01]  /*4eb0*/  HFMA2.MMA R155, -RZ, RZ, 0, 1.1920928955078125e-07 ;  /* 0x00000002ff9b7435 */ /* 0x001fe200000001ff */
[----:B-1----:R-:W-:Y:S02]  /*4ec0*/  MOV R153, R152 ;  /* 0x0000009800997202 */ /* 0x002fe40000000f00 */
[----:B------:R-:W-:Y:S02]  /*4ed0*/  MOV R156, R157 ;  /* 0x0000009d009c7202 */ /* 0x000fe40000000f00 */
[----:B------:R-:W-:Y:S02]  /*4ee0*/  MOV R151, 0x1f ;  /* 0x0000001f00977802 */ /* 0x000fe40000000f00 */
[----:B------:R-:W-:-:S02]  /*4ef0*/  MOV R152, 0xffffffff ;  /* 0xffffffff00987802 */ /* 0x000fc40000000f00 */
[----:B------:R-:W-:Y:S02]  /*4f00*/  MOV R148, 0x4f20 ;  /* 0x00004f2000947802 */ /* 0x000fe40000000f00 */
[----:B------:R-:W-:Y:S05]  /*4f10*/  CALL.REL.NOINC `($__internal_124_$__cuda_sm70_shflsync_down_p) ;  /* 0x0000011000007944 */ /* 0x000fea0003c00000 */
[----:B------:R-:W-:Y:S01]  /*4f20*/  FADD.FTZ R196, R153, R154 ;  /* 0x0000009a99c47221 */ /* 0x000fe20000010000 */
[----:B0-----:R-:W-:Y:S01]  /*4f30*/  HFMA2.MMA R155, -RZ, RZ, 0, 5.9604644775390625e-08 ;  /* 0x00000001ff9b7435 */ /* 0x001fe200000001ff */
[----:B-1----:R-:W-:Y:S01]  /*4f40*/  FADD.FTZ R197, R157, R152 ;  /* 0x000000989dc57221 */ /* 0x002fe20000010000 */
[----:B------:R-:W-:Y:S02]  /*4f50*/  MOV R151, 0x1f ;  /* 0x0000001f00977802 */ /* 0x000fe40000000f00 */
[----:B------:R-:W-:Y:S02]  /*4f60*/  MOV R152, 0xffffffff ;  /* 0xffffffff00987802 */ /* 0x000fe40000000f00 */
[----:B------:R-:W-:Y:S02]  /*4f70*/  MOV R156, R196 ;  /* 0x000000c4009c7202 */ /* 0x000fe40000000f00 */
[----:B------:R-:W-:Y:S02]  /*4f80*/  MOV R148, 0x4fa0 ;  /* 0x00004fa000947802 */ /* 0x000fe40000000f00 */
[----:B------:R-:W-:Y:S05]  /*4f90*/  CALL.REL.NOINC `($__internal_124_$__cuda_sm70_shflsync_down_p) ;  /* 0x0000009000007944 */ /* 0x000fea0003c00000 */
[----:B0-----:R-:W-:Y:S01]  /*4fa0*/  HFMA2.MMA R155, -RZ, RZ, 0, 5.9604644775390625e-08 ;  /* 0x00000001ff9b7435 */ /* 0x001fe200000001ff */
[----:B-1----:R-:W-:-:S02]  /*4fb0*/  MOV R153, R152 ;  /* 0x0000009800997202 */ /* 0x002fc40000000f00 */
[----:B------:R-:W-:Y:S02]  /*4fc0*/  MOV R156, R197 ;  /* 0x000000c5009c7202 */ /* 0x000fe40000000f00 */
[----:B------:R-:W-:Y:S02]  /*4fd0*/  MOV R151, 0x1f ;  /* 0x0000001f00977802 */ /* 0x000fe40000000f00 */
[----:B------:R-:W-:Y:S02]  /*4fe0*/  MOV R152, 0xffffffff ;  /* 0xffffffff00987802 */ /* 0x000fe40000000f00 */
[----:B------:R-:W-:Y:S02]  /*4ff0*/  MOV R148, 0x5010 ;  /* 0x0000501000947802 */ /* 0x000fe40000000f00 */
[----:B------:R-:W-:Y:S05]  /*5000*/  CALL.REL.NOINC `($__internal_124_$__cuda_sm70_shflsync_down_p) ;  /* 0x0000002000007944 */ /* 0x000fea0003c00000 */
[----:B-1----:R-:W-:Y:S01]  /*5010*/  MOV R148, R152 ;  /* 0x0000009800947202 */ /* 0x002fe20000000f00 */
[----:B0-----:R-:W-:Y:S05]  /*5020*/  BRA `(.L_x_8758) ;  /* 0xffffd7b000007947 */ /* 0x001fea000383ffff */
        .weak           $__internal_124_$__cuda_sm70_shflsync_down_p
        .type           $__internal_124_$__cuda_sm70_shflsync_down_p,@function
        .size           $__internal_124_$__cuda_sm70_shflsync_down_p,(.L_x_13000 - $__internal_124_$__cuda_sm70_shflsync_down_p)
$__internal_124_$__cuda_sm70_shflsync_down_p:
[----:B------:R-:W-:Y:S01]  /*5030*/  HFMA2.MMA R149, -RZ, RZ, 0, 0 ;  /* 0x00000000ff957435 */ /* 0x000fe200000001ff */
[----:B------:R-:W-:Y:S04]  /*5040*/  WARPSYNC R152 ;  /* 0x0000009800007348 */ /* 0x000fe80003800000 */
[----:B------:R0:W1:Y:S01]  /*5050*/  SHFL.DOWN PT, R152, R156, R155, R151 ;  /* 0x0800009b9c987389 */ /* 0x00006200000e0097 */
[----:B------:R-:W-:Y:S05]  /*5060*/  RET.REL.NODEC R148 `(_ZN10layer_norm13ln_bwd_kernelINS_13Kernel_traitsI6__halfS2_fS2_fjLj7168ELj1ELj1ELj8ELj8ENS_18Kernel_traits_baseILj7168ES2_S2_fS2_fjLj256EEEEELb0ELb1ELb0ELb0EEEvNS_9BwdParamsE) ;  /* 0xffffaf9094007950 */ /* 0x000fea0003c3ffff */
.L_x_8759:
        /* <DEDUP_REMOVED lines=9> */
.L_x_13000:


//--------------------- .text._ZN10layer_norm13ln_bwd_kernelINS_13Kernel_traitsI6__halfS2_fS2_fjLj7168ELj1ELj1ELj8ELj8ENS_18Kernel_traits_baseILj7168ES2_S2_fS2_fjLj256EEEEELb0ELb1ELb0ELb1EEEvNS_9BwdParamsE --------------------------
	.section	.text._ZN10layer_norm13ln_bwd_kernelINS_13Kernel_traitsI6__halfS2_fS2_fjLj7168ELj1ELj1ELj8ELj8ENS_18Kernel_traits_baseILj7168ES2_S2_fS2_fjLj256EEEEELb0ELb1ELb0ELb1EEEvNS_9BwdParamsE,"ax",@progbits
	.sectioninfo	@"SHI_REGISTERS=255"
	.align	128
        .global         _ZN10layer_norm13ln_bwd_kernelINS_13Kernel_traitsI6__halfS2_fS2_fjLj7168ELj1ELj1ELj8ELj8ENS_18Kernel_traits_baseILj7168ES2_S2_fS2_fjLj256EEEEELb0ELb1ELb0ELb1EEEvNS_9BwdParamsE
        .type           _ZN10layer_norm13ln_bwd_kernelINS_13Kernel_traitsI6__halfS2_fS2_fjLj7168ELj1ELj1ELj8ELj8ENS_18Kernel_traits_baseILj7168ES2_S2_fS2_fjLj256EEEEELb0ELb1ELb0ELb1EEEvNS_9BwdParamsE,@function
        .size           _ZN10layer_norm13ln_bwd_kernelINS_13Kernel_traitsI6__halfS2_fS2_fjLj7168ELj1ELj1ELj8ELj8ENS_18Kernel_traits_baseILj7168ES2_S2_fS2_fjLj256EEEEELb0ELb1ELb0ELb1EEEvNS_9BwdParamsE,(.L_x_13001 - _ZN10layer_norm13ln_bwd_kernelINS_13Kernel_traitsI6__halfS2_fS2_fjLj7168ELj1ELj1ELj8ELj8ENS_18Kernel_traits_baseILj7168ES2_S2_fS2_fjLj256EEEEELb0ELb1ELb0ELb1EEEvNS_9BwdParamsE)
        .other          _ZN10layer_norm13ln_bwd_kernelINS_13Kernel_traitsI6__halfS2_fS2_fjLj7168ELj1ELj1ELj8ELj8ENS_18Kernel_traits_baseILj7168ES2_S2_fS2_fjLj256EEEEELb0ELb1ELb0ELb1EEEvNS_9BwdParamsE,@"STO_CUDA_ENTRY STV_DEFAULT"
_ZN10layer_norm13ln_bwd_kernelINS_13Kernel_traitsI6__halfS2_fS2_fjLj7168ELj1ELj1ELj8ELj8ENS_18Kernel_traits_baseILj7168ES2_S2_fS2_fjLj256EEEEELb0ELb1ELb0ELb1EEEvNS_9BwdParamsE:
.text._ZN10layer_norm13ln_bwd_kernelINS_13Kernel_traitsI6__halfS2_fS2_fjLj7168ELj1ELj1ELj8ELj8ENS_18Kernel_traits_baseILj7168ES2_S2_fS2_fjLj256EEEEELb0ELb1ELb0ELb1EEEvNS_9BwdParamsE:
        /* <DEDUP_REMOVED lines=51> */
.L_x_8760:
[----:B------:R-:W-:-:S04]  /*0330*/  SHF.L.U32 R0, R0, 0x3, RZ ;  /* 0x0000000300007819 */ /* 0x000fc800000006ff */
[----:B------:R-:W-:-:S04]  /*0340*/  LOP3.LUT R0, R0, 0x7f8, RZ, 0xc0, !PT ;  /* 0x000007f800007812 */ /* 0x000fc800078ec0ff */
[----:B------:R-:W-:-:S04]  /*0350*/  IADD3 R2, P0, R0, c[0x0][0x1b0], RZ ;  /* 0x00006c0000027a10 */ /* 0x000fc80007f1e0ff */
[----:B------:R-:W-:-:S05]  /*0360*/  IADD3.X R3, RZ, c[0x0][0x1b4], RZ, P0, !PT ;  /* 0x00006d00ff037a10 */ /* 0x000fca00007fe4ff */
[----:B------:R-:W2:Y:S01]  /*0370*/  LDG.E.64 R6, [R2.64] ;  /* 0x0000000402067981 */ /* 0x000ea2000c1e1b00 */
[----:B------:R-:W-:-:S03]  /*0380*/  IADD3 R4, P0, R0, c[0x0][0x1c8], RZ ;  /* 0x0000720000047a10 */ /* 0x000fc60007f1e0ff */
[----:B------:R0:W3:Y:S01]  /*0390*/  LDG.E.64 R10, [R2.64+0x800] ;  /* 0x00080004020a7981 */ /* 0x0000e2000c1e1b00 */
[----:B------:R-:W-:-:S03]  /*03a0*/  IADD3.X R5, RZ, c[0x0][0x1cc], RZ, P0, !PT ;  /* 0x00007300ff057a10 */ /* 0x000fc600007fe4ff */
[----:B------:R0:W4:Y:S04]  /*03b0*/  LDG.E.64 R14, [R2.64+0x1000] ;  /* 0x00100004020e7981 */ /* 0x000128000c1e1b00 */
[----:B------:R1:W5:Y:S04]  /*03c0*/  LDG.E.64 R188, [R4.64+0x1800] ;  /* 0x0018000404bc7981 */ /* 0x000368000c1e1b00 */
[----:B------:R0:W3:Y:S04]  /*03d0*/  LDG.E.64 R236, [R2.64+0x1800] ;  /* 0x0018000402ec7981 */ /* 0x0000e8000c1e1b00 */
[----:B------:R0:W3:Y:S04]  /*03e0*/  LDG.E.64 R18, [R2.64+0x2000] ;  /* 0x0020000402127981 */ /* 0x0000e8000c1e1b00 */
[----:B------:R0:W3:Y:S04]  /*03f0*/  LDG.E.64 R20, [R2.64+0x2800] ;  /* 0x0028000402147981 */ /* 0x0000e8000c1e1b00 */
[----:B------:R0:W4:Y:S04]  /*0400*/  LDG.E.64 R24, [R2.64+0x3000] ;  /* 0x0030000402187981 */ /* 0x000128000c1e1b00 */
[----:B------:R1:W4:Y:S04]  /*0410*/  LDG.E.64 R8, [R4.64] ;  /* 0x0000000404087981 */ /* 0x000328000c1e1b00 */
[----:B------:R1:W4:Y:S04]  /*0420*/  LDG.E.64 R12, [R4.64+0x800] ;  /* 0x00080004040c7981 */ /* 0x000328000c1e1b00 */
[----:B------:R1:W4:Y:S04]  /*0430*/  LDG.E.64 R16, [R4.64+0x1000] ;  /* 0x0010000404107981 */ /* 0x000328000c1e1b00 */
[----:B------:R1:W4:Y:S04]  /*0440*/  LDG.E.64 R186, [R4.64+0x2000] ;  /* 0x0020000404ba7981 */ /* 0x000328000c1e1b00 */
[----:B------:R1:W4:Y:S04]  /*0450*/  LDG.E.64 R22, [R4.64+0x2800] ;  /* 0x0028000404167981 */ /* 0x000328000c1e1b00 */
[----:B------:R1:W4:Y:S01]  /*0460*/  LDG.E.64 R26, [R4.64+0x3000] ;  /* 0x00300004041a7981 */ /* 0x000322000c1e1b00 */
[----:B------:R-:W-:-:S02]  /*0470*/  HFMA2.MMA R190, -RZ, RZ, 0, 5.9604644775390625e-08 ;  /* 0x00000001ffbe7435 */ /* 0x000fc400000001ff */
[----:B------:R-:W-:Y:S01]  /*0480*/  HFMA2.MMA R170, -RZ, RZ, 0, 0 ;  /* 0x00000000ffaa7435 */ /* 0x000fe200000001ff */
        /* <DEDUP_REMOVED lines=30> */
[----:B------:R-:W-:Y:S01]  /*0670*/  SHF.R.U32.HI R48, RZ, 0x10, R7 ;  /* 0x00000010ff307819 */ /* 0x000fe20000011607 */
[----:B0-----:R-:W-:Y:S02]  /*0680*/  HADD2.F32 R2, -RZ, R6.H0_H0 ;  /* 0x20000006ff027230 */ /* 0x001fe40000004100 */
[----:B------:R-:W-:Y:S02]  /*0690*/  HADD2.F32 R0, -RZ, R7.H0_H0 ;  /* 0x20000007ff007230 */ /* 0x000fe40000004100 */
[----:B------:R-:W-:Y:S02]  /*06a0*/  HADD2.F32 R49, -RZ, R49.H0_H0 ;  /* 0x20000031ff317230 */ /* 0x000fe40000004100 */
[----:B------:R-:W-:Y:S01]  /*06b0*/  HADD2.F32 R48, -RZ, R48.H0_H0 ;  /* 0x20000030ff307230 */ /* 0x000fe20000004100 */
[----:B------:R-:W-:Y:S04]  /*06c0*/  STL [R1+0xc], R2 ;  /* 0x00000c0201007387 */ /* 0x000fe80000100800 */
[----:B------:R0:W-:Y:S04]  /*06d0*/  STL [R1+0x4], R0 ;  /* 0x0000040001007387 */ /* 0x0001e80000100800 */
[----:B------:R1:W-:Y:S04]  /*06e0*/  STL [R1+0x8], R49 ;  /* 0x0000083101007387 */ /* 0x0003e80000100800 */
[----:B------:R1:W-:Y:S01]  /*06f0*/  STL [R1], R48 ;  /* 0x0000003001007387 */ /* 0x0003e20000100800 */
[----:B-----5:R-:W-:Y:S01]  /*0700*/  SHF.R.U64 R195, R188, 0x10, R189 ;  /* 0x00000010bcc37819 */ /* 0x020fe200000012bd */
[----:B------:R-:W-:Y:S01]  /*0710*/  HADD2.F32 R196, -RZ, R188.H0_H0 ;  /* 0x200000bcffc47230 */ /* 0x000fe20000004100 */
[----:B---3--:R-:W-:-:S02]  /*0720*/  SHF.R.U64 R251, R10, 0x10, R11 ;  /* 0x000000100afb7819 */ /* 0x008fc4000000120b */
[----:B------:R-:W-:Y:S02]  /*0730*/  SHF.R.U32.HI R249, RZ, 0x10, R11 ;  /* 0x00000010fff97819 */ /* 0x000fe4000001160b */
[--C-:B----4-:R-:W-:Y:S02]  /*0740*/  SHF.R.U64 R247, R14, 0x10, R15.reuse ;  /* 0x000000100ef77819 */ /* 0x110fe4000000120f */
        /* <DEDUP_REMOVED lines=15> */
[----:B------:R-:W-:-:S02]  /*0840*/  SHF.R.U32.HI R188, RZ, 0x10, R189 ;  /* 0x00000010ffbc7819 */ /* 0x000fc400000116bd */
[--C-:B------:R-:W-:Y:S02]  /*0850*/  SHF.R.U64 R185, R186, 0x10, R187.reuse ;  /* 0x00000010bab97819 */ /* 0x100fe400000012bb */
[----:B------:R-:W-:Y:S02]  /*0860*/  SHF.R.U32.HI R183, RZ, 0x10, R187 ;  /* 0x00000010ffb77819 */ /* 0x000fe400000116bb */
[--C-:B------:R-:W-:Y:S02]  /*0870*/  SHF.R.U64 R180, R22, 0x10, R23.reuse ;  /* 0x0000001016b47819 */ /* 0x100fe40000001217 */
[----:B------:R-:W-:Y:S02]  /*0880*/  SHF.R.U32.HI R171, RZ, 0x10, R23 ;  /* 0x00000010ffab7819 */ /* 0x000fe40000011617 */
[--C-:B------:R-:W-:Y:S02]  /*0890*/  SHF.R.U64 R172, R26, 0x10, R27.reuse ;  /* 0x000000101aac7819 */ /* 0x100fe4000000121b */
[----:B------:R-:W-:Y:S01]  /*08a0*/  SHF.R.U32.HI R173, RZ, 0x10, R27 ;  /* 0x00000010ffad7819 */ /* 0x000fe2000001161b */
[----:B------:R-:W-:Y:S01]  /*08b0*/  HADD2.F32 R252, -RZ, R10.H0_H0 ;  /* 0x2000000afffc7230 */ /* 0x000fe20000004100 */
[----:B0-----:R-:W-:Y:S01]  /*08c0*/  MOV R0, RZ ;  /* 0x000000ff00007202 */ /* 0x001fe20000000f00 */
[----:B------:R-:W-:Y:S01]  /*08d0*/  HADD2.F32 R250, -RZ, R11.H0_H0 ;  /* 0x2000000bfffa7230 */ /* 0x000fe20000004100 */
[----:B------:R-:W-:Y:S01]  /*08e0*/  CS2R R2, SRZ ;  /* 0x0000000000027805 */ /* 0x000fe2000001ff00 */
        /* <DEDUP_REMOVED lines=8> */
[----:B------:R-:W-:-:S02]  /*0970*/  HADD2.F32 R226, -RZ, R20.H0_H0 ;  /* 0x20000014ffe27230 */ /* 0x000fc40000004100 */
[----:B------:R-:W-:Y:S01]  /*0980*/  HADD2.F32 R220, -RZ, R21.H0_H0 ;  /* 0x20000015ffdc7230 */ /* 0x000fe20000004100 */
[----:B------:R-:W-:Y:S01]  /*0990*/  CS2R R20, SRZ ;  /* 0x0000000000147805 */ /* 0x000fe2000001ff00 */
[----:B------:R-:W-:Y:S02]  /*09a0*/  HADD2.F32 R218, -RZ, R24.H0_H0 ;  /* 0x20000018ffda7230 */ /* 0x000fe40000004100 */
[----:B------:R-:W-:Y:S01]  /*09b0*/  HADD2.F32 R216, -RZ, R25.H0_H0 ;  /* 0x20000019ffd87230 */ /* 0x000fe20000004100 */
[----:B------:R-:W-:Y:S01]  /*09c0*/  CS2R R24, SRZ ;  /* 0x0000000000187805 */ /* 0x000fe2000001ff00 */
[----:B------:R-:W-:Y:S02]  /*09d0*/  HADD2.F32 R214, -RZ, R8.H0_H0 ;  /* 0x20000008ffd67230 */ /* 0x000fe40000004100 */
        /* <DEDUP_REMOVED lines=44> */
[----:B-1----:R-:W-:Y:S02]  /*0ca0*/  HADD2.F32 R173, -RZ, R173.H0_H0 ;  /* 0x200000adffad7230 */ /* 0x002fe40000004100 */
.L_x_8765:
[----:B------:R-:W0:Y:S01]  /*0cb0*/  S2R R232, SR_TID.X ;  /* 0x0000000000e87919 */ /* 0x000e220000002100 */
[----:B------:R-:W-:Y:S01]  /*0cc0*/  ISETP.NE.U32.AND P0, PT, RZ, c[0x0][0x1c0], PT ;  /* 0x00007000ff007a0c */ /* 0x000fe20003f05070 */
[----:B------:R-:W-:Y:S02]  /*0cd0*/  IMAD R80, R169, c[0x0][0x168], RZ ;  /* 0x00005a00a9507a24 */ /* 0x000fe400078e02ff */
[----:B------:R-:W2:Y:S01]  /*0ce0*/  LDL R234, [R1+0xc] ;  /* 0x00000c0001ea7983 */ /* 0x000ea20000100800 */
[----:B------:R-:W-:Y:S02]  /*0cf0*/  ISETP.NE.AND.EX P0, PT, RZ, c[0x0][0x1c4], PT, P0 ;  /* 0x00007100ff007a0c */ /* 0x000fe40003f05300 */
[----:B------:R-:W-:Y:S01]  /*0d00*/  SHF.R.S32.HI R81, RZ, 0x1f, R80 ;  /* 0x0000001fff517819 */ /* 0x000fe20000011450 */
[----:B------:R-:W3:Y:S01]  /*0d10*/  LDL R224, [R1] ;  /* 0x0000000001e07983 */ /* 0x000ee20000100800 */
[----:B------:R-:W-:-:S02]  /*0d20*/  SHF.R.S32.HI R84, RZ, 0x1f, R169 ;  /* 0x0000001fff547819 */ /* 0x000fc400000114a9 */
[----:B------:R-:W-:Y:S01]  /*0d30*/  LEA.HI R81, R81, R80, RZ, 0x2 ;  /* 0x0000005051517211 */ /* 0x000fe200078f10ff */
[----:B------:R-:W4:Y:S04]  /*0d40*/  LDL R241, [R1+0x8] ;  /* 0x0000080001f17983 */ /* 0x000f280000100800 */
[----:B------:R-:W2:Y:S02]  /*0d50*/  LDL R238, [R1+0x4] ;  /* 0x0000040001ee7983 */ /* 0x000ea40000100800 */
[----:B------:R-:W-:Y:S02]  /*0d60*/  @P0 LEA R80, P1, R169, c[0x0][0x1c0], 0x1 ;  /* 0x00007000a9500a11 */ /* 0x000fe400078208ff */
[----:B0-----:R-:W-:-:S04]  /*0d70*/  LOP3.LUT R82, R232, 0xff, RZ, 0xc0, !PT ;  /* 0x000000ffe8527812 */ /* 0x001fc800078ec0ff */
[----:B------:R-:W-:Y:S02]  /*0d80*/  LEA.HI.SX32 R187, R81, R82, 0x1e ;  /* 0x0000005251bb7211 */ /* 0x000fe400078ff2ff */
[----:B------:R-:W-:Y:S02]  /*0d90*/  @P0 LEA.HI.X R81, R169, c[0x0][0x1c4], R84, 0x1, P1 ;  /* 0x00007100a9510a11 */ /* 0x000fe400008f0c54 */
[----:B------:R-:W-:-:S03]  /*0da0*/  MOV R159, 0x8 ;  /* 0x00000008009f7802 */ /* 0x000fc60000000f00 */
[----:B------:R0:W2:Y:S01]  /*0db0*/  @P0 LDG.E.U16 R191, [R80.64] ;  /* 0x0000000450bf0981 */ /* 0x0000a2000c1e1500 */
[C---:B------:R-:W-:Y:S02]  /*0dc0*/  IADD3 R182, R187.reuse, 0x100, RZ ;  /* 0x00000100bbb67810 */ /* 0x040fe40007ffe0ff */
[C---:B------:R-:W-:Y:S02]  /*0dd0*/  IADD3 R179, R187.reuse, 0x200, RZ ;  /* 0x00000200bbb37810 */ /* 0x040fe40007ffe0ff */
[----:B------:R-:W-:Y:S02]  /*0de0*/  MOV R160, 0x4 ;  /* 0x0000000400a07802 */ /* 0x000fe40000000f00 */
[C---:B0-----:R-:W-:Y:S01]  /*0df0*/  LEA R80, P1, R187.reuse, c[0x0][0x188], 0x4 ;  /* 0x00006200bb507a11 */ /* 0x041fe200078220ff */
[----:B------:R-:W-:Y:S01]  /*0e00*/  IMAD.WIDE.U32 R146, R187, R159, c[0x0][0x208] ;  /* 0x00008200bb927625 */ /* 0x000fe200078e009f */
[----:B------:R-:W-:Y:S02]  /*0e10*/  LEA R88, P2, R179, c[0x0][0x188], 0x4 ;  /* 0x00006200b3587a11 */ /* 0x000fe400078420ff */
[----:B------:R-:W-:-:S02]  /*0e20*/  LEA.HI.X R81, R187, c[0x0][0x18c], RZ, 0x4, P1 ;  /* 0x00006300bb517a11 */ /* 0x000fc400008f24ff */
[C---:B------:R-:W-:Y:S01]  /*0e30*/  LEA R84, P1, R182.reuse, c[0x0][0x188], 0x4 ;  /* 0x00006200b6547a11 */ /* 0x040fe200078220ff */
[C---:B------:R-:W-:Y:S01]  /*0e40*/  IMAD.WIDE.U32 R148, R182.reuse, R159, c[0x0][0x208] ;  /* 0x00008200b6947625 */ /* 0x040fe200078e009f */
[C---:B------:R-:W-:Y:S01]  /*0e50*/  IADD3 R178, R187.reuse, 0x300, RZ ;  /* 0x00000300bbb27810 */ /* 0x040fe20007ffe0ff */
[----:B------:R-:W3:Y:S01]  /*0e60*/  LDG.E.64 R146, [R146.64] ;  /* 0x0000000492927981 */ /* 0x000ee2000c1e1b00 */
[----:B------:R-:W-:Y:S01]  /*0e70*/  IADD3 R176, R187, 0x400, RZ ;  /* 0x00000400bbb07810 */ /* 0x000fe20007ffe0ff */
[----:B------:R-:W-:Y:S01]  /*0e80*/  IMAD.WIDE R82, R169, R160, c[0x0][0x1a0] ;  /* 0x00006800a9527625 */ /* 0x000fe200078e02a0 */
[----:B------:R-:W-:Y:S01]  /*0e90*/  LEA.HI.X R85, R182, c[0x0][0x18c], RZ, 0x4, P1 ;  /* 0x00006300b6557a11 */ /* 0x000fe200008f24ff */
[----:B------:R-:W4:Y:S01]  /*0ea0*/  LDG.E.64 R148, [R148.64] ;  /* 0x0000000494947981 */ /* 0x000f22000c1e1b00 */
[----:B------:R-:W-:Y:S02]  /*0eb0*/  LEA.HI.X R89, R179, c[0x0][0x18c], RZ, 0x4, P2 ;  /* 0x00006300b3597a11 */ /* 0x000fe400010f24ff */
[----:B------:R-:W-:-:S02]  /*0ec0*/  LEA R92, P1, R178, c[0x0][0x188], 0x4 ;  /* 0x00006200b25c7a11 */ /* 0x000fc400078220ff */
[C---:B------:R-:W-:Y:S02]  /*0ed0*/  IADD3 R175, R187.reuse, 0x500, RZ ;  /* 0x00000500bbaf7810 */ /* 0x040fe40007ffe0ff */
[----:B------:R-:W-:Y:S01]  /*0ee0*/  IADD3 R174, R187, 0x600, RZ ;  /* 0x00000600bbae7810 */ /* 0x000fe20007ffe0ff */
[-C--:B------:R-:W-:Y:S01]  /*0ef0*/  IMAD.WIDE.U32 R150, R179, R159.reuse, c[0x0][0x208] ;  /* 0x00008200b3967625 */ /* 0x080fe200078e009f */
[----:B------:R-:W-:Y:S01]  /*0f00*/  LEA R96, P2, R176, c[0x0][0x188], 0x4 ;  /* 0x00006200b0607a11 */ /* 0x000fe200078420ff */
[----:B------:R0:W4:Y:S01]  /*0f10*/  LDG.E R192, [R82.64] ;  /* 0x0000000452c07981 */ /* 0x000122000c1e1900 */
[----:B------:R-:W-:Y:S02]  /*0f20*/  LEA.HI.X R93, R178, c[0x0][0x18c], RZ, 0x4, P1 ;  /* 0x00006300b25d7a11 */ /* 0x000fe400008f24ff */
[----:B------:R-:W-:Y:S01]  /*0f30*/  LEA.HI.X R97, R176, c[0x0][0x18c], RZ, 0x4, P2 ;  /* 0x00006300b0617a11 */ /* 0x000fe200010f24ff */
[-C--:B------:R-:W-:Y:S01]  /*0f40*/  IMAD.WIDE.U32 R152, R178, R159.reuse, c[0x0][0x208] ;  /* 0x00008200b2987625 */ /* 0x080fe200078e009f */
[C---:B------:R-:W-:Y:S01]  /*0f50*/  LEA R100, P1, R175.reuse, c[0x0][0x188], 0x4 ;  /* 0x00006200af647a11 */ /* 0x040fe200078220ff */
[----:B------:R-:W4:Y:S01]  /*0f60*/  LDG.E.64 R150, [R150.64] ;  /* 0x0000000496967981 */ /* 0x000f22000c1e1b00 */
[----:B------:R-:W-:Y:S01]  /*0f70*/  LEA R104, P2, R174, c[0x0][0x188], 0x4 ;  /* 0x00006200ae687a11 */ /* 0x000fe200078420ff */
[----:B------:R-:W-:Y:S01]  /*0f80*/  IMAD.WIDE.U32 R154, R176, R159, c[0x0][0x208] ;  /* 0x00008200b09a7625 */ /* 0x000fe200078e009f */
[----:B------:R-:W-:Y:S01]  /*0f90*/  LEA.HI.X R101, R175, c[0x0][0x18c], RZ, 0x4, P1 ;  /* 0x00006300af657a11 */ /* 0x000fe200008f24ff */
[----:B0-----:R-:W4:Y:S01]  /*0fa0*/  LDG.E.128 R80, [R80.64] ;  /* 0x0000000450507981 */ /* 0x001f22000c1e1d00 */
[----:B------:R-:W-:Y:S01]  /*0fb0*/  LEA.HI.X R105, R174, c[0x0][0x18c], RZ, 0x4, P2 ;  /* 0x00006300ae697a11 */ /* 0x000fe200010f24ff */
[----:B------:R-:W-:-:S02]  /*0fc0*/  IMAD.WIDE R160, R169, R160, c[0x0][0x1a8] ;  /* 0x00006a00a9a07625 */ /* 0x000fc400078e02a0 */
[----:B------:R-:W4:Y:S04]  /*0fd0*/  LDG.E.64 R152, [R152.64] ;  /* 0x0000000498987981 */ /* 0x000f28000c1e1b00 */
[----:B------:R-:W4:Y:S04]  /*0fe0*/  LDG.E.128 R92, [R92.64] ;  /* 0x000000045c5c7981 */ /* 0x000f28000c1e1d00 */
[----:B------:R-:W4:Y:S04]  /*0ff0*/  LDG.E.128 R84, [R84.64] ;  /* 0x0000000454547981 */ /* 0x000f28000c1e1d00 */
[----:B------:R0:W4:Y:S04]  /*1000*/  LDG.E R177, [R160.64] ;  /* 0x00000004a0b17981 */ /* 0x000128000c1e1900 */
[----:B------:R-:W4:Y:S04]  /*1010*/  LDG.E.64 R154, [R154.64] ;  /* 0x000000049a9a7981 */ /* 0x000f28000c1e1b00 */
[----:B------:R-:W4:Y:S04]  /*1020*/  LDG.E.128 R88, [R88.64] ;  /* 0x0000000458587981 */ /* 0x000f28000c1e1d00 */
[----:B------:R-:W4:Y:S04]  /*1030*/  LDG.E.128 R100, [R100.64] ;  /* 0x0000000464647981 */ /* 0x000f28000c1e1d00 */
[----:B------:R-:W4:Y:S04]  /*1040*/  LDG.E.128 R104, [R104.64] ;  /* 0x0000000468687981 */ /* 0x000f28000c1e1d00 */
[----:B------:R-:W4:Y:S01]  /*1050*/  LDG.E.128 R96, [R96.64] ;  /* 0x0000000460607981 */ /* 0x000f22000c1e1d00 */
[----:B------:R-:W-:-:S04]  /*1060*/  IMAD.WIDE.U32 R156, R175, R159, c[0x0][0x208] ;  /* 0x00008200af9c7625 */ /* 0x000fc800078e009f */
[----:B------:R-:W-:Y:S02]  /*1070*/  IMAD.WIDE.U32 R158, R174, R159, c[0x0][0x208] ;  /* 0x00008200ae9e7625 */ /* 0x000fe400078e009f */
[----:B------:R-:W4:Y:S04]  /*1080*/  LDG.E.64 R156, [R156.64] ;  /* 0x000000049c9c7981 */ /* 0x000f28000c1e1b00 */
[----:B------:R-:W4:Y:S01]  /*1090*/  LDG.E.64 R158, [R158.64] ;  /* 0x000000049e9e7981 */ /* 0x000f22000c1e1b00 */
[----:B------:R-:W-:-:S04]  /*10a0*/  ISETP.NE.U32.AND P1, PT, RZ, c[0x0][0x218], PT ;  /* 0x00008600ff007a0c */ /* 0x000fc80003f25070 */
[----:B------:R-:W-:-:S13]  /*10b0*/  ISETP.NE.AND.EX P1, PT, RZ, c[0x0][0x21c], PT, P1 ;  /* 0x00008700ff007a0c */ /* 0x000fda0003f25310 */
[----:B0-----:R-:W-:-:S04]  /*10c0*/  @P1 LEA R160, P2, R187, c[0x0][0x218], 0x4 ;  /* 0x00008600bba01a11 */ /* 0x001fc800078420ff */
[----:B------:R-:W-:Y:S02]  /*10d0*/  @P1 LEA.HI.X R161, R187, c[0x0][0x21c], RZ, 0x4, P2 ;  /* 0x00008700bba11a11 */ /* 0x000fe400010f24ff */
[----:B------:R-:W-:-:S03]  /*10e0*/  @P1 LEA R162, P2, R182, c[0x0][0x218], 0x4 ;  /* 0x00008600b6a21a11 */ /* 0x000fc600078420ff */
[----:B------:R0:W5:Y:S01]  /*10f0*/  @P1 LDG.E.128 R48, [R160.64] ;  /* 0x00000004a0301981 */ /* 0x000162000c1e1d00 */
[----:B------:R-:W-:Y:S02]  /*1100*/  @P1 LEA.HI.X R163, R182, c[0x0][0x21c], RZ, 0x4, P2 ;  /* 0x00008700b6a31a11 */ /* 0x000fe400010f24ff */
[C---:B------:R-:W-:Y:S01]  /*1110*/  @P1 LEA R164, P3, R179.reuse, c[0x0][0x218], 0x4 ;  /* 0x00008600b3a41a11 */ /* 0x040fe200078620ff */
[----:B------:R-:W-:Y:S02]  /*1120*/  ULDC.U8 UR6, c[0x0][0x1f0] ;  /* 0x00007c0000067ab9 */ /* 0x000fe40000000000 */
[----:B------:R1:W5:Y:S01]  /*1130*/  @P1 LDG.E.128 R52, [R162.64] ;  /* 0x00000004a2341981 */ /* 0x000362000c1e1d00 */
[C---:B0-----:R-:W-:Y:S02]  /*1140*/  @P1 LEA R160, P2, R178.reuse, c[0x0][0x218], 0x4 ;  /* 0x00008600b2a01a11 */ /* 0x041fe400078420ff */
[----:B------:R-:W-:Y:S02]  /*1150*/  @P1 LEA.HI.X R165, R179, c[0x0][0x21c], RZ, 0x4, P3 ;  /* 0x00008700b3a51a11 */ /* 0x000fe400018f24ff */
[----:B------:R-:W-:-:S02]  /*1160*/  @P1 LEA.HI.X R161, R178, c[0x0][0x21c], RZ, 0x4, P2 ;  /* 0x00008700b2a11a11 */ /* 0x000fc400010f24ff */
[----:B-1----:R-:W-:Y:S01]  /*1170*/  @P1 LEA R162, P3, R176, c[0x0][0x218], 0x4 ;  /* 0x00008600b0a21a11 */ /* 0x002fe200078620ff */
[----:B------:R0:W5:Y:S04]  /*1180*/  @P1 LDG.E.128 R56, [R164.64] ;  /* 0x00000004a4381981 */ /* 0x000168000c1e1d00 */
[----:B------:R1:W5:Y:S01]  /*1190*/  @P1 LDG.E.128 R60, [R160.64] ;  /* 0x00000004a03c1981 */ /* 0x000362000c1e1d00 */
[----:B------:R-:W-:Y:S02]  /*11a0*/  @P1 LEA R166, P4, R174, c[0x0][0x218], 0x4 ;  /* 0x00008600aea61a11 */ /* 0x000fe400078820ff */
[----:B0-----:R-:W-:Y:S02]  /*11b0*/  @P1 LEA R164, P2, R175, c[0x0][0x218], 0x4 ;  /* 0x00008600afa41a11 */ /* 0x001fe400078420ff */
[----:B-1----:R-:W-:-:S02]  /*11c0*/  MOV R160, 0x3f800000 ;  /* 0x3f80000000a07802 */ /* 0x002fc40000000f00 */
[----:B------:R-:W-:Y:S02]  /*11d0*/  @P1 LEA.HI.X R163, R176, c[0x0][0x21c], RZ, 0x4, P3 ;  /* 0x00008700b0a31a11 */ /* 0x000fe400018f24ff */
[----:B------:R-:W-:Y:S02]  /*11e0*/  @P1 LEA.HI.X R165, R175, c[0x0][0x21c], RZ, 0x4, P2 ;  /* 0x00008700afa51a11 */ /* 0x000fe400010f24ff */
[----:B------:R-:W-:Y:S01]  /*11f0*/  @P1 LEA.HI.X R167, R174, c[0x0][0x21c], RZ, 0x4, P4 ;  /* 0x00008700aea71a11 */ /* 0x000fe200020f24ff */
[----:B------:R0:W5:Y:S04]  /*1200*/  @P1 LDG.E.128 R64, [R162.64] ;  /* 0x00000004a2401981 */ /* 0x000168000c1e1d00 */
[----:B------:R1:W5:Y:S04]  /*1210*/  @P1 LDG.E.128 R68, [R164.64] ;  /* 0x00000004a4441981 */ /* 0x000368000c1e1d00 */
[----:B------:R0:W5:Y:S01]  /*1220*/  @P1 LDG.E.128 R72, [R166.64] ;  /* 0x00000004a6481981 */ /* 0x000162000c1e1d00 */
[----:B------:R-:W-:Y:S01]  /*1230*/  LOP3.LUT P1, RZ, R232, 0x1f, RZ, 0xc0, !PT ;  /* 0x0000001fe8ff7812 */ /* 0x000fe2000782c0ff */
[----:B--2---:R-:W-:Y:S01]  /*1240*/  @P0 HADD2.F32 R160, -RZ, R191.H0_H0 ;  /* 0x200000bfffa00230 */ /* 0x004fe20000004100 */
[----:B------:R-:W-:-:S02]  /*1250*/  ISETP.NE.AND P0, PT, RZ, UR6, PT ;  /* 0x00000006ff007c0c */ /* 0x000fc4000bf05270 */
[----:B---3--:R-:W-:Y:S02]  /*1260*/  MOV R205, R146 ;  /* 0x0000009200cd7202 */ /* 0x008fe40000000f00 */
[----:B------:R-:W-:Y:S02]  /*1270*/  SHF.R.U64 R203, R146, 0x10, R147 ;  /* 0x0000001092cb7819 */ /* 0x000fe40000001293 */
[----:B----4-:R-:W-:Y:S02]  /*1280*/  MOV R161, R148 ;  /* 0x0000009400a17202 */ /* 0x010fe40000000f00 */
[----:B------:R-:W-:Y:S02]  /*1290*/  SHF.R.U64 R146, R148, 0x10, R149 ;  /* 0x0000001094927819 */ /* 0x000fe40000001295 */
[----:B------:R-:W-:Y:S02]  /*12a0*/  SHF.R.U32.HI R206, RZ, 0x10, R147 ;  /* 0x00000010ffce7819 */ /* 0x000fe40000011693 */
[----:B------:R-:W-:Y:S01]  /*12b0*/  FSEL R148, R192, RZ, !P0 ;  /* 0x000000ffc0947208 */ /* 0x000fe20004000000 */
[----:B------:R-:W-:Y:S01]  /*12c0*/  HADD2.F32 R205, -RZ, R205.H0_H0 ;  /* 0x200000cdffcd7230 */ /* 0x000fe20000004100 */
[----:B-1----:R-:W-:-:S02]  /*12d0*/  MOV R165, R150 ;  /* 0x0000009600a57202 */ /* 0x002fc40000000f00 */
[----:B0-----:R-:W-:Y:S01]  /*12e0*/  SHF.R.U64 R162, R150, 0x10, R151 ;  /* 0x0000001096a27819 */ /* 0x001fe20000001297 */
[C---:B------:R-:W-:Y:S01]  /*12f0*/  FADD.FTZ R236, -R148.reuse, R80 ;  /* 0x0000005094ec7221 */ /* 0x040fe20000010100 */
[----:B------:R-:W-:Y:S01]  /*1300*/  MOV R163, R151 ;  /* 0x0000009700a37202 */ /* 0x000fe20000000f00 */
[C---:B------:R-:W-:Y:S01]  /*1310*/  FADD.FTZ R150, -R148.reuse, R83 ;  /* 0x0000005394967221 */ /* 0x040fe20000010100 */
[----:B------:R-:W-:Y:S01]  /*1320*/  SHF.R.U32.HI R166, RZ, 0x10, R151 ;  /* 0x00000010ffa67819 */ /* 0x000fe20000011697 */
[----:B------:R-:W-:Y:S01]  /*1330*/  FADD.FTZ R235, -R148, R81 ;  /* 0x0000005194eb7221 */ /* 0x000fe20000010100 */
[----:B------:R-:W-:Y:S02]  /*1340*/  MOV R167, R152 ;  /* 0x0000009800a77202 */ /* 0x000fe40000000f00 */
[----:B------:R-:W-:Y:S01]  /*1350*/  SHF.R.U64 R151, R152, 0x10, R153 ;  /* 0x0000001098977819 */ /* 0x000fe20000001299 */
[C---:B------:R-:W-:Y:S01]  /*1360*/  FADD.FTZ R81, -R148.reuse, R95 ;  /* 0x0000005f94517221 */ /* 0x040fe20000010100 */
[----:B------:R-:W-:Y:S01]  /*1370*/  MOV R152, R153 ;  /* 0x0000009900987202 */ /* 0x000fe20000000f00 */
[----:B------:R-:W-:Y:S01]  /*1380*/  HADD2.F32 R95, -RZ, R206.H0_H0 ;  /* 0x200000ceff5f7230 */ /* 0x000fe20000004100 */
[----:B------:R-:W-:Y:S01]  /*1390*/  SHF.R.U32.HI R193, RZ, 0x10, R153 ;  /* 0x00000010ffc17819 */ /* 0x000fe20000011699 */
[----:B------:R-:W-:Y:S01]  /*13a0*/  FADD.FTZ R223, -R148, R84 ;  /* 0x0000005494df7221 */ /* 0x000fe20000010100 */
[----:B------:R-:W-:Y:S01]  /*13b0*/  MOV R204, R147 ;  /* 0x0000009300cc7202 */ /* 0x000fe20000000f00 */
[----:B------:R-:W-:Y:S01]  /*13c0*/  HADD2.F32 R232, -RZ, R203.H0_H0 ;  /* 0x200000cbffe87230 */ /* 0x000fe20000004100 */
[----:B------:R-:W-:-:S02]  /*13d0*/  FMUL.FTZ R236, R177, R236 ;  /* 0x000000ecb1ec7220 */ /* 0x000fc40000410000 */
[----:B------:R-:W-:Y:S01]  /*13e0*/  FMUL.FTZ R150, R177, R150 ;  /* 0x00000096b1967220 */ /* 0x000fe20000410000 */
[----:B------:R-:W-:Y:S01]  /*13f0*/  MOV R194, R154 ;  /* 0x0000009a00c27202 */ /* 0x000fe20000000f00 */
[----:B------:R-:W-:Y:S01]  /*1400*/  FADD.FTZ R233, -R148, R82 ;  /* 0x0000005294e97221 */ /* 0x000fe20000010100 */
[--C-:B------:R-:W-:Y:S01]  /*1410*/  SHF.R.U64 R154, R154, 0x10, R155.reuse ;  /* 0x000000109a9a7819 */ /* 0x100fe2000000129b */
[C---:B------:R-:W-:Y:S01]  /*1420*/  FADD.FTZ R84, -R148.reuse, R90 ;  /* 0x0000005a94547221 */ /* 0x040fe20000010100 */
[----:B------:R-:W-:Y:S01]  /*1430*/  MOV R191, R155 ;  /* 0x0000009b00bf7202 */ /* 0x000fe20000000f00 */
[C---:B------:R-:W-:Y:S01]  /*1440*/  FADD.FTZ R83, -R148.reuse, R92 ;  /* 0x0000005c94537221 */ /* 0x040fe20000010100 */
[----:B------:R-:W-:Y:S01]  /*1450*/  SHF.R.U32.HI R208, RZ, 0x10, R155 ;  /* 0x00000010ffd07819 */ /* 0x000fe2000001169b */
[C---:B------:R-:W-:Y:S01]  /*1460*/  FADD.FTZ R153, -R148.reuse, R100 ;  /* 0x0000006494997221 */ /* 0x040fe20000010100 */
[----:B------:R-:W-:Y:S01]  /*1470*/  SHF.R.U32.HI R164, RZ, 0x10, R149 ;  /* 0x00000010ffa47819 */ /* 0x000fe20000011695 */
[----:B------:R-:W-:-:S02]  /*1480*/  FADD.FTZ R100, -R148, R102 ;  /* 0x0000006694647221 */ /* 0x000fc40000010100 */
[C---:B------:R-:W-:Y:S02]  /*1490*/  FADD.FTZ R90, -R148.reuse, R104 ;  /* 0x00000068945a7221 */ /* 0x040fe40000010100 */
[C---:B------:R-:W-:Y:S02]  /*14a0*/  FADD.FTZ R104, -R148.reuse, R106 ;  /* 0x0000006a94687221 */ /* 0x040fe40000010100 */
[----:B------:R-:W-:Y:S01]  /*14b0*/  FMUL.FTZ R235, R177, R235 ;  /* 0x000000ebb1eb7220 */ /* 0x000fe20000410000 */
[----:B------:R-:W-:Y:S01]  /*14c0*/  HADD2.F32 R206, -RZ, R162.H0_H0 ;  /* 0x200000a2ffce7230 */ /* 0x000fe20000004100 */
        /* <DEDUP_REMOVED lines=9> */
[C---:B------:R-:W-:Y:S01]  /*1560*/  FADD.FTZ R155, -R148.reuse, R97 ;  /* 0x00000061949b7221 */ /* 0x040fe20000010100 */
[----:B------:R-:W-:Y:S01]  /*1570*/  HADD2.F32 R97, -RZ, R152.H0_H0 ;  /* 0x20000098ff617230 */ /* 0x000fe20000004100 */
[C---:B------:R-:W-:Y:S02]  /*1580*/  FADD.FTZ R98, -R148.reuse, R98 ;  /* 0x0000006294627221 */ /* 0x040fe40000010100 */
[C---:B------:R-:W-:Y:S02]  /*1590*/  FADD.FTZ R99, -R148.reuse, R99 ;  /* 0x0000006394637221 */ /* 0x040fe40000010100 */
[C---:B------:R-:W-:Y:S02]  /*15a0*/  FADD.FTZ R101, -R148.reuse, R101 ;  /* 0x0000006594657221 */ /* 0x040fe40000010100 */
[C---:B------:R-:W-:Y:S02]  /*15b0*/  FADD.FTZ R102, -R148.reuse, R103 ;  /* 0x0000006794667221 */ /* 0x040fe40000010100 */
[----:B------:R-:W-:-:S02]  /*15c0*/  FADD.FTZ R92, -R148, R105 ;  /* 0x00000069945c7221 */ /* 0x000fc40000010100 */
[----:B------:R-:W-:Y:S02]  /*15d0*/  FADD.FTZ R106, -R148, R107 ;  /* 0x0000006b946a7221 */ /* 0x000fe40000010100 */
[----:B------:R-:W-:Y:S02]  /*15e0*/  FADD.FTZ R143, R205, R143 ;  /* 0x0000008fcd8f7221 */ /* 0x000fe40000010000 */
[-C--:B------:R-:W-:Y:S02]  /*15f0*/  FFMA.FTZ R170, R236, R205.reuse, R170 ;  /* 0x000000cdecaa7223 */ /* 0x080fe400000100aa */
        /* <DEDUP_REMOVED lines=9> */
[----:B------:R-:W-:Y:S01]  /*1690*/  FADD.FTZ R141, R232, R141 ;  /* 0x0000008de88d7221 */ /* 0x000fe20000010000 */
[----:B------:R-:W-:Y:S01]  /*16a0*/  HADD2.F32 R166, -RZ, R193.H0_H0 ;  /* 0x200000c1ffa67230 */ /* 0x000fe20000004100 */
[-C--:B------:R-:W-:Y:S02]  /*16b0*/  FFMA.FTZ R142, R235, R232.reuse, R142 ;  /* 0x000000e8eb8e7223 */ /* 0x080fe4000001008e */
[----:B------:R-:W-:Y:S01]  /*16c0*/  FMUL.FTZ R194, R177, R81 ;  /* 0x00000051b1c27220 */ /* 0x000fe20000410000 */
[----:B------:R-:W-:Y:S01]  /*16d0*/  HADD2.F32 R224, -RZ, R164.H0_H0 ;  /* 0x200000a4ffe07230 */ /* 0x000fe20000004100 */
[----:B------:R-:W-:-:S02]  /*16e0*/  FMUL.FTZ R232, R241, R232 ;  /* 0x000000e8f1e87220 */ /* 0x000fc40000410000 */
[----:B------:R-:W-:Y:S02]  /*16f0*/  FMUL.FTZ R193, R177, R82 ;  /* 0x00000052b1c17220 */ /* 0x000fe40000410000 */
[----:B------:R-:W-:Y:S02]  /*1700*/  FADD.FTZ R81, RZ, R234 ;  /* 0x000000eaff517221 */ /* 0x000fe40000010000 */
[----:B------:R-:W-:Y:S01]  /*1710*/  FFMA.FTZ R82, R236, R234, RZ ;  /* 0x000000eaec527223 */ /* 0x000fe200000100ff */
[----:B------:R-:W-:Y:S01]  /*1720*/  MOV R147, R149 ;  /* 0x0000009500937202 */ /* 0x000fe20000000f00 */
[----:B------:R-:W-:Y:S02]  /*1730*/  FADD.FTZ R135, R205, R135 ;  /* 0x00000087cd877221 */ /* 0x000fe40000010000 */
[-C--:B------:R-:W-:Y:S02]  /*1740*/  FFMA.FTZ R136, R162, R205.reuse, R136 ;  /* 0x000000cda2887223 */ /* 0x080fe40000010088 */
[----:B------:R-:W-:-:S02]  /*1750*/  FMUL.FTZ R164, R252, R205 ;  /* 0x000000cdfca47220 */ /* 0x000fc40000410000 */
[----:B------:R-:W-:Y:S02]  /*1760*/  FMUL.FTZ R205, R177, R84 ;  /* 0x00000054b1cd7220 */ /* 0x000fe40000410000 */
[----:B------:R-:W-:Y:S02]  /*1770*/  FMUL.FTZ R149, R238, R204 ;  /* 0x000000ccee957220 */ /* 0x000fe40000410000 */
[----:B------:R-:W-:Y:S02]  /*1780*/  FADD.FTZ R84, R81, R232 ;  /* 0x000000e851547221 */ /* 0x000fe40000010000 */
[----:B------:R-:W-:Y:S02]  /*1790*/  FMUL.FTZ R233, R177, R233 ;  /* 0x000000e9b1e97220 */ /* 0x000fe40000410000 */
[----:B------:R-:W-:Y:S01]  /*17a0*/  FFMA.FTZ R82, R235, R232, R82 ;  /* 0x000000e8eb527223 */ /* 0x000fe20000010052 */
[----:B------:R-:W-:Y:S01]  /*17b0*/  MOV R192, R159 ;  /* 0x0000009f00c07202 */ /* 0x000fe20000000f00 */
[----:B------:R-:W-:Y:S01]  /*17c0*/  HADD2.F32 R96, -RZ, R167.H0_H0 ;  /* 0x200000a7ff607230 */ /* 0x000fe20000004100 */
[----:B------:R-:W-:Y:S01]  /*17d0*/  FMUL.FTZ R167, R177, R83 ;  /* 0x00000053b1a77220 */ /* 0x000fe20000410000 */
[----:B------:R-:W-:Y:S01]  /*17e0*/  HADD2.F32 R151, -RZ, R151.H0_H0 ;  /* 0x20000097ff977230 */ /* 0x000fe20000004100 */
[----:B------:R-:W-:Y:S01]  /*17f0*/  FADD.FTZ R81, R84, R149 ;  /* 0x0000009554517221 */ /* 0x000fe20000010000 */
[----:B------:R-:W-:Y:S01]  /*1800*/  HADD2.F32 R103, -RZ, R191.H0_H0 ;  /* 0x200000bfff677230 */ /* 0x000fe20000004100 */
[----:B------:R-:W-:Y:S01]  /*1810*/  FFMA.FTZ R83, R233, R149, R82 ;  /* 0x00000095e9537223 */ /* 0x000fe20000010052 */
[----:B------:R-:W-:Y:S01]  /*1820*/  MOV R221, R156 ;  /* 0x0000009c00dd7202 */ /* 0x000fe20000000f00 */
[----:B------:R-:W-:Y:S01]  /*1830*/  FMUL.FTZ R191, R177, R93 ;  /* 0x0000005db1bf7220 */ /* 0x000fe20000410000 */
[----:B------:R-:W-:Y:S01]  /*1840*/  HADD2.F32 R203, -RZ, R146.H0_H0 ;  /* 0x20000092ffcb7230 */ /* 0x000fe20000004100 */
[----:B------:R-:W-:Y:S01]  /*1850*/  FADD.FTZ R81, R81, R148 ;  /* 0x0000009451517221 */ /* 0x000fe20000010000 */
[----:B------:R-:W-:Y:S01]  /*1860*/  HADD2.F32 R105, -RZ, R192.H0_H0 ;  /* 0x200000c0ff697230 */ /* 0x000fe20000004100 */
[----:B------:R-:W-:Y:S01]  /*1870*/  MOV R222, R158 ;  /* 0x0000009e00de7202 */ /* 0x000fe20000000f00 */
[----:B------:R-:W-:Y:S01]  /*1880*/  FADD.FTZ R119, R96, R119 ;  /* 0x0000007760777221 */ /* 0x000fe20000010000 */
[----:B------:R-:W-:Y:S01]  /*1890*/  HADD2.F32 R243, -RZ, R154.H0_H0 ;  /* 0x2000009afff37230 */ /* 0x000fe20000004100 */
[----:B------:R-:W-:-:S02]  /*18a0*/  FFMA.FTZ R120, R167, R96, R120 ;  /* 0x00000060a7787223 */ /* 0x000fc40000010078 */
[----:B------:R-:W-:Y:S02]  /*18b0*/  FMUL.FTZ R192, R240, R96 ;  /* 0x00000060f0c07220 */ /* 0x000fe40000410000 */
[----:B------:R-:W-:Y:S01]  /*18c0*/  FFMA.FTZ R83, R150, R148, R83 ;  /* 0x0000009496537223 */ /* 0x000fe20000010053 */
[----:B------:R-:W-:Y:S01]  /*18d0*/  HADD2.F32 R94, -RZ, R147.H0_H0 ;  /* 0x20000093ff5e7230 */ /* 0x000fe20000004100 */
[----:B------:R-:W-:Y:S01]  /*18e0*/  FADD.FTZ R117, R151, R117 ;  /* 0x0000007597757221 */ /* 0x000fe20000010000 */
[----:B------:R-:W-:Y:S01]  /*18f0*/  HADD2.F32 R154, -RZ, R221.H0_H0 ;  /* 0x200000ddff9a7230 */ /* 0x000fe20000004100 */
[-C--:B------:R-:W-:Y:S02]  /*1900*/  FFMA.FTZ R118, R191, R151.reuse, R118 ;  /* 0x00000097bf767223 */ /* 0x080fe40000010076 */
[----:B------:R-:W-:Y:S01]  /*1910*/  FMUL.FTZ R96, R239, R151 ;  /* 0x00000097ef607220 */ /* 0x000fe20000410000 */
[----:B------:R-:W-:Y:S01]  /*1920*/  HADD2.F32 R244, -RZ, R163.H0_H0 ;  /* 0x200000a3fff47230 */ /* 0x000fe20000004100 */
[----:B------:R-:W-:-:S02]  /*1930*/  FMUL.FTZ R151, R177, R80 ;  /* 0x00000050b1977220 */ /* 0x000fc40000410000 */
[----:B------:R-:W-:Y:S02]  /*1940*/  FADD.FTZ R139, R204, R139 ;  /* 0x0000008bcc8b7221 */ /* 0x000fe40000010000 */
[----:B------:R-:W-:Y:S01]  /*1950*/  FFMA.FTZ R140, R233, R204, R140 ;  /* 0x000000cce98c7223 */ /* 0x000fe2000001008c */
[----:B------:R-:W-:Y:S01]  /*1960*/  HADD2.F32 R204, -RZ, R165.H0_H0 ;  /* 0x200000a5ffcc7230 */ /* 0x000fe20000004100 */
[----:B------:R-:W-:Y:S02]  /*1970*/  FMUL.FTZ R221, R251, R203 ;  /* 0x000000cbfbdd7220 */ /* 0x000fe40000410000 */
[----:B------:R-:W-:Y:S01]  /*1980*/  FADD.FTZ R80, R81, R164 ;  /* 0x000000a451507221 */ /* 0x000fe20000010000 */
[----:B------:R-:W-:Y:S01]  /*1990*/  HADD2.F32 R147, -RZ, R222.H0_H0 ;  /* 0x200000deff937230 */ /* 0x000fe20000004100 */
[----:B------:R-:W-:Y:S02]  /*19a0*/  FMUL.FTZ R163, R177, R85 ;  /* 0x00000055b1a37220 */ /* 0x000fe40000410000 */
[----:B------:R-:W-:-:S02]  /*19b0*/  FFMA.FTZ R82, R162, R164, R83 ;  /* 0x000000a4a2527223 */ /* 0x000fc40000010053 */
[C---:B------:R-:W-:Y:S02]  /*19c0*/  FMUL.FTZ R165, R177.reuse, R86 ;  /* 0x00000056b1a57220 */ /* 0x040fe40000410000 */
[----:B------:R-:W-:Y:S02]  /*19d0*/  FMUL.FTZ R222, R177, R87 ;  /* 0x00000057b1de7220 */ /* 0x000fe40000410000 */
[----:B------:R-:W-:Y:S02]  /*19e0*/  FMUL.FTZ R223, R250, R94 ;  /* 0x0000005efadf7220 */ /* 0x000fe40000410000 */
[----:B------:R-:W-:Y:S02]  /*19f0*/  FADD.FTZ R80, R80, R221 ;  /* 0x000000dd50507221 */ /* 0x000fe40000010000 */
[----:B------:R-:W-:Y:S02]  /*1a00*/  FFMA.FTZ R82, R163, R221, R82 ;  /* 0x000000dda3527223 */ /* 0x000fe40000010052 */
[----:B------:R-:W-:-:S02]  /*1a10*/  FADD.FTZ R131, R94, R131 ;  /* 0x000000835e837221 */ /* 0x000fc40000010000 */
[----:B------:R-:W-:Y:S02]  /*1a20*/  FFMA.FTZ R132, R165, R94, R132 ;  /* 0x0000005ea5847223 */ /* 0x000fe40000010084 */
[----:B------:R-:W-:Y:S02]  /*1a30*/  FADD.FTZ R129, R224, R129 ;  /* 0x00000081e0817221 */ /* 0x000fe40000010000 */
[----:B------:R-:W-:Y:S02]  /*1a40*/  FMUL.FTZ R94, R177, R88 ;  /* 0x00000058b15e7220 */ /* 0x000fe40000410000 */
[-C--:B------:R-:W-:Y:S02]  /*1a50*/  FFMA.FTZ R130, R222, R224.reuse, R130 ;  /* 0x000000e0de827223 */ /* 0x080fe40000010082 */
[----:B------:R-:W-:Y:S02]  /*1a60*/  FMUL.FTZ R224, R249, R224 ;  /* 0x000000e0f9e07220 */ /* 0x000fe40000410000 */
[----:B------:R-:W-:-:S02]  /*1a70*/  FADD.FTZ R81, R80, R223 ;  /* 0x000000df50517221 */ /* 0x000fc40000010000 */
[----:B------:R-:W-:Y:S02]  /*1a80*/  FFMA.FTZ R83, R165, R223, R82 ;  /* 0x000000dfa5537223 */ /* 0x000fe40000010052 */
[----:B------:R-:W-:Y:S02]  /*1a90*/  FADD.FTZ R133, R203, R133 ;  /* 0x00000085cb857221 */ /* 0x000fe40000010000 */
[----:B------:R-:W-:Y:S02]  /*1aa0*/  FFMA.FTZ R134, R163, R203, R134 ;  /* 0x000000cba3867223 */ /* 0x000fe40000010086 */
[----:B------:R-:W-:Y:S02]  /*1ab0*/  FADD.FTZ R127, R204, R127 ;  /* 0x0000007fcc7f7221 */ /* 0x000fe40000010000 */
[----:B------:R-:W-:Y:S02]  /*1ac0*/  FMUL.FTZ R203, R177, R89 ;  /* 0x00000059b1cb7220 */ /* 0x000fe40000410000 */
[-C--:B------:R-:W-:Y:S01]  /*1ad0*/  FFMA.FTZ R128, R94, R204.reuse, R128 ;  /* 0x000000cc5e807223 */ /* 0x080fe20000010080 */
[----:B------:R-:W-:Y:S01]  /*1ae0*/  MOV R207, R157 ;  /* 0x0000009d00cf7202 */ /* 0x000fe20000000f00 */
[----:B------:R-:W-:-:S02]  /*1af0*/  FMUL.FTZ R204, R248, R204 ;  /* 0x000000ccf8cc7220 */ /* 0x000fc40000410000 */
[----:B------:R-:W-:Y:S02]  /*1b00*/  FADD.FTZ R81, R81, R224 ;  /* 0x000000e051517221 */ /* 0x000fe40000010000 */
[----:B------:R-:W-:Y:S02]  /*1b10*/  FFMA.FTZ R83, R222, R224, R83 ;  /* 0x000000e0de537223 */ /* 0x000fe40000010053 */
[----:B------:R-:W-:Y:S02]  /*1b20*/  FADD.FTZ R125, R206, R125 ;  /* 0x0000007dce7d7221 */ /* 0x000fe40000010000 */
[-C--:B------:R-:W-:Y:S02]  /*1b30*/  FFMA.FTZ R126, R203, R206.reuse, R126 ;  /* 0x000000cecb7e7223 */ /* 0x080fe4000001007e */
[----:B------:R-:W-:Y:S02]  /*1b40*/  FMUL.FTZ R206, R247, R206 ;  /* 0x000000cef7ce7220 */ /* 0x000fe40000410000 */
[----:B------:R-:W-:Y:S01]  /*1b50*/  FADD.FTZ R81, R81, R204 ;  /* 0x000000cc51517221 */ /* 0x000fe20000010000 */
[----:B------:R-:W-:Y:S01]  /*1b60*/  HADD2.F32 R241, -RZ, R207.H0_H0 ;  /* 0x200000cffff17230 */ /* 0x000fe20000004100 */
[----:B------:R-:W-:Y:S01]  /*1b70*/  FFMA.FTZ R80, R94, R204, R83 ;  /* 0x000000cc5e507223 */ /* 0x000fe20000010053 */
[----:B------:R-:W-:Y:S01]  /*1b80*/  HADD2.F32 R161, -RZ, R208.H0_H0 ;  /* 0x200000d0ffa17230 */ /* 0x000fe20000004100 */
        /* <DEDUP_REMOVED lines=21> */
[----:B------:R-:W-:Y:S01]  /*1ce0*/  FADD.FTZ R81, R82, R97 ;  /* 0x0000006152517221 */ /* 0x000fe20000010000 */
[----:B------:R-:W-:Y:S01]  /*1cf0*/  SHF.R.U64 R156, R156, 0x10, R157 ;  /* 0x000000109c9c7819 */ /* 0x000fe2000000129d */
[----:B------:R-:W-:Y:S01]  /*1d00*/  FFMA.FTZ R83, R193, R97, R80 ;  /* 0x00000061c1537223 */ /* 0x000fe20000010050 */
[----:B------:R-:W-:Y:S01]  /*1d10*/  SHF.R.U64 R158, R158, 0x10, R159 ;  /* 0x000000109e9e7819 */ /* 0x000fe2000000129f */
[----:B------:R-:W-:Y:S02]  /*1d20*/  FADD.FTZ R112, R152, R112 ;  /* 0x0000007098707221 */ /* 0x000fe40000010000 */
[-C--:B------:R-:W-:Y:S01]  /*1d30*/  FFMA.FTZ R39, R151, R152.reuse, R39 ;  /* 0x0000009897277223 */ /* 0x080fe20000010027 */
[----:B------:R-:W-:Y:S01]  /*1d40*/  SHF.R.U32.HI R159, RZ, 0x10, R159 ;  /* 0x00000010ff9f7819 */ /* 0x000fe2000001169f */
[----:B------:R-:W-:-:S02]  /*1d50*/  FMUL.FTZ R152, R230, R152 ;  /* 0x00000098e6987220 */ /* 0x000fc40000410000 */
[----:B------:R-:W-:Y:S02]  /*1d60*/  FADD.FTZ R81, R81, R166 ;  /* 0x000000a651517221 */ /* 0x000fe40000010000 */
[----:B------:R-:W-:Y:S01]  /*1d70*/  FFMA.FTZ R80, R194, R166, R83 ;  /* 0x000000a6c2507223 */ /* 0x000fe20000010053 */
[----:B------:R-:W-:Y:S01]  /*1d80*/  SHF.R.U32.HI R157, RZ, 0x10, R157 ;  /* 0x00000010ff9d7819 */ /* 0x000fe2000001169d */
[----:B------:R-:W-:Y:S01]  /*1d90*/  HADD2.F32 R242, -RZ, R156.H0_H0 ;  /* 0x2000009cfff27230 */ /* 0x000fe20000004100 */
[----:B------:R-:W-:Y:S02]  /*1da0*/  FMUL.FTZ R156, R229, R243 ;  /* 0x000000f3e59c7220 */ /* 0x000fe40000410000 */
[----:B------:R-:W-:Y:S01]  /*1db0*/  FADD.FTZ R81, R81, R152 ;  /* 0x0000009851517221 */ /* 0x000fe20000010000 */
        /* <DEDUP_REMOVED lines=28> */
[----:B------:R-:W-:Y:S02]  /*1f80*/  FADD.FTZ R80, R80, R99 ;  /* 0x0000006350507221 */ /* 0x000fe40000010000 */
[----:B------:R-:W-:Y:S02]  /*1f90*/  FMUL.FTZ R100, R177, R100 ;  /* 0x00000064b1647220 */ /* 0x000fe40000410000 */
[----:B------:R-:W-:-:S02]  /*1fa0*/  FFMA.FTZ R82, R103, R99, R82 ;  /* 0x0000006367527223 */ /* 0x000fc40000010052 */
[----:B------:R-:W-:Y:S02]  /*1fb0*/  FMUL.FTZ R98, R219, R238 ;  /* 0x000000eedb627220 */ /* 0x000fe40000410000 */
[----:B------:R-:W-:Y:S02]  /*1fc0*/  FADD.FTZ R81, R80, R101 ;  /* 0x0000006550517221 */ /* 0x000fe40000010000 */
[----:B------:R-:W-:Y:S02]  /*1fd0*/  FMUL.FTZ R102, R177, R102 ;  /* 0x00000066b1667220 */ /* 0x000fe40000410000 */
[----:B------:R-:W-:Y:S02]  /*1fe0*/  FFMA.FTZ R83, R100, R101, R82 ;  /* 0x0000006564537223 */ /* 0x000fe40000010052 */
[----:B------:R-:W-:Y:S02]  /*1ff0*/  FADD.FTZ R80, R81, R98 ;  /* 0x0000006251507221 */ /* 0x000fe40000010000 */
[----:B------:R-:W-:-:S02]  /*2000*/  FMUL.FTZ R90, R177, R90 ;  /* 0x0000005ab15a7220 */ /* 0x000fc40000410000 */
[----:B------:R-:W-:Y:S02]  /*2010*/  FMUL.FTZ R91, R218, R147 ;  /* 0x00000093da5b7220 */ /* 0x000fe40000410000 */
[----:B------:R-:W-:Y:S02]  /*2020*/  FFMA.FTZ R81, R102, R98, R83 ;  /* 0x0000006266517223 */ /* 0x000fe40000010053 */
        /* <DEDUP_REMOVED lines=34> */
.L_x_8766:
        /* <DEDUP_REMOVED lines=18> */
.L_x_8767:
[----:B------:R-:W3:Y:S01]  /*2370*/  S2R R81, SR_TID.X ;  /* 0x0000000000517919 */ /* 0x000ee20000002100 */
[----:B------:R-:W-:Y:S01]  /*2380*/  LOP3.LUT P3, RZ, R190, 0xff, RZ, 0xc0, !PT ;  /* 0x000000ffbeff7812 */ /* 0x000fe2000786c0ff */
[----:B-1----:R-:W-:Y:S01]  /*2390*/  FADD.FTZ R80, R82, R83 ;  /* 0x0000005352507221 */ /* 0x002fe20000010000 */
[----:B------:R-:W-:Y:S01]  /*23a0*/  PLOP3.LUT P0, PT, PT, PT, PT, 0x80, 0x0 ;  /* 0x000000000000781c */ /* 0x000fe20003f0f070 */
[----:B------:R-:W-:Y:S01]  /*23b0*/  ULDC.U8 UR6, c[0x0][0x1f0] ;  /* 0x00007c0000067ab9 */ /* 0x000fe20000000000 */
[----:B------:R-:W-:Y:S02]  /*23c0*/  @!P1 PLOP3.LUT P0, PT, P3, PT, PT, 0x80, 0x0 ;  /* 0x000000000000981c */ /* 0x000fe40001f0f070 */
[----:B------:R-:W-:-:S02]  /*23d0*/  SHF.L.U32 R238, R187, 0x3, RZ ;  /* 0x00000003bbee7819 */ /* 0x000fc400000006ff */
[----:B------:R-:W-:Y:S02]  /*23e0*/  SHF.R.U32.HI R190, RZ, 0x1d, R187 ;  /* 0x0000001dffbe7819 */ /* 0x000fe400000116bb */
[----:B---3--:R-:W-:Y:S01]  /*23f0*/  SHF.R.U32.HI R82, RZ, 0x5, R81 ;  /* 0x00000005ff527819 */ /* 0x008fe20000011651 */
[----:B--2---:R-:W-:-:S03]  /*2400*/  FADD.FTZ R81, R84, R85 ;  /* 0x0000005554517221 */ /* 0x004fc60000010000 */
[----:B0-----:R-:W-:-:S04]  /*2410*/  @!P1 LOP3.LUT R83, R82, 0x7fffff8, RZ, 0xc0, !PT ;  /* 0x07fffff852539812 */ /* 0x001fc800078ec0ff */
        /* <DEDUP_REMOVED lines=19> */
[----:B------:R-:W-:-:S02]  /*2550*/  FADD.FTZ R89, R82, R89 ;  /* 0x0000005952597221 */ /* 0x000fc40000010000 */
[----:B------:R-:W-:Y:S02]  /*2560*/  FADD.FTZ R80, R83, R80 ;  /* 0x0000005053507221 */ /* 0x000fe40000010000 */
[----:B0-----:R-:W-:Y:S01]  /*2570*/  FADD.FTZ R81, R89, R84 ;  /* 0x0000005459517221 */ /* 0x001fe20000010000 */
        /* <DEDUP_REMOVED lines=36> */
[C---:B------:R-:W-:Y:S01]  /*27c0*/  SEL R81, R148.reuse, R77, P2 ;  /* 0x0000004d94517207 */ /* 0x040fe20001000000 */
[----:B------:R-:W-:Y:S01]  /*27d0*/  @P0 FADD.FTZ R150, R51, R150 ;  /* 0x0000009633960221 */ /* 0x000fe20000010000 */
[----:B------:R-:W-:Y:S01]  /*27e0*/  SEL R80, R87, R76, P2 ;  /* 0x0000004c57507207 */ /* 0x000fe20001000000 */
[----:B------:R-:W-:Y:S01]  /*27f0*/  FMUL.FTZ R148, R148, R160 ;  /* 0x000000a094947220 */ /* 0x000fe20000410000 */
[C---:B------:R-:W-:Y:S01]  /*2800*/  SEL R82, R149.reuse, R78, P2 ;  /* 0x0000004e95527207 */ /* 0x040fe20001000000 */
[-C--:B------:R-:W-:Y:S01]  /*2810*/  FMUL.FTZ R149, R149, R160.reuse ;  /* 0x000000a095957220 */ /* 0x080fe20000410000 */
[C---:B------:R-:W-:Y:S01]  /*2820*/  SEL R83, R150.reuse, R79, P2 ;  /* 0x0000004f96537207 */ /* 0x040fe20001000000 */
[----:B------:R-:W-:-:S02]  /*2830*/  FMUL.FTZ R150, R150, R160 ;  /* 0x000000a096967220 */ /* 0x000fc40000410000 */
[----:B------:R-:W-:Y:S02]  /*2840*/  FMUL.FTZ R187, R213, R148 ;  /* 0x00000094d5bb7220 */ /* 0x000fe40000410000 */
[----:B------:R-:W-:Y:S01]  /*2850*/  FMUL.FTZ R87, R87, R160 ;  /* 0x000000a057577220 */ /* 0x000fe20000410000 */
[----:B------:R0:W-:Y:S01]  /*2860*/  @P1 STG.E.128 [R84.64], R80 ;  /* 0x0000005054001986 */ /* 0x0001e2000c101d04 */
[----:B------:R-:W-:Y:S02]  /*2870*/  FMUL.FTZ R232, R212, R149 ;  /* 0x00000095d4e87220 */ /* 0x000fe40000410000 */
[----:B------:R-:W1:Y:S08]  /*2880*/  F2F.F16.F32 R187, R187 ;  /* 0x000000bb00bb7304 */ /* 0x000e700000200800 */
[----:B------:R-:W-:Y:S01]  /*2890*/  F2F.F16.F32 R232, R232 ;  /* 0x000000e800e87304 */ /* 0x000fe20000200800 */
[----:B0-----:R-:W-:Y:S01]  /*28a0*/  FMUL.FTZ R84, R211, R150 ;  /* 0x00000096d3547220 */ /* 0x001fe20000410000 */
[----:B------:R-:W-:Y:S01]  /*28b0*/  IADD3 R82, P4, R238, c[0x0][0x248], RZ ;  /* 0x00009200ee527a10 */ /* 0x000fe20007f9e0ff */
[----:B------:R-:W-:-:S05]  /*28c0*/  FFMA.FTZ R85, R162, R147, R146 ;  /* 0x00000093a2557223 */ /* 0x000fca0000010092 */
[----:B------:R0:W3:Y:S01]  /*28d0*/  F2F.F16.F32 R83, R84 ;  /* 0x0000005400537304 */ /* 0x0000e20000200800 */
[----:B-1----:R-:W-:Y:S01]  /*28e0*/  IMAD.WIDE.U32 R80, R187, 0x10000, RZ ;  /* 0x00010000bb507825 */ /* 0x002fe200078e00ff */
[----:B------:R-:W-:-:S03]  /*28f0*/  SHF.L.U32 R187, R182, 0x3, RZ ;  /* 0x00000003b6bb7819 */ /* 0x000fc600000006ff */
[----:B------:R-:W-:Y:S02]  /*2900*/  FADD.FTZ R164, R164, -R85 ;  /* 0x80000055a4a47221 */ /* 0x000fe40000010000 */
[-CC-:B------:R-:W-:Y:S02]  /*2910*/  FFMA.FTZ R85, R222, R147.reuse, R146.reuse ;  /* 0x00000093de557223 */ /* 0x180fe40000010092 */
[----:B0-----:R-:W-:Y:S02]  /*2920*/  FFMA.FTZ R84, R163, R147, R146 ;  /* 0x00000093a3547223 */ /* 0x001fe40000010092 */
[----:B------:R-:W-:Y:S02]  /*2930*/  FADD.FTZ R224, R224, -R85 ;  /* 0x80000055e0e07221 */ /* 0x000fe40000010000 */
[----:B------:R-:W-:Y:S01]  /*2940*/  FADD.FTZ R84, R221, -R84 ;  /* 0x80000054dd547221 */ /* 0x000fe20000010000 */
[----:B---3--:R-:W-:-:S03]  /*2950*/  SHF.L.U32 R83, R83, 0x10, RZ ;  /* 0x0000001053537819 */ /* 0x008fc600000006ff */
[----:B------:R-:W-:Y:S01]  /*2960*/  FMUL.FTZ R162, R177, R84 ;  /* 0x00000054b1a27220 */ /* 0x000fe20000410000 */
[----:B------:R-:W-:-:S03]  /*2970*/  LOP3.LUT R81, R81, R83, R232, 0xfe, !PT ;  /* 0x0000005351517212 */ /* 0x000fc600078efee8 */
[----:B------:R-:W-:Y:S01]  /*2980*/  @P0 FADD.FTZ R162, R53, R162 ;  /* 0x000000a235a20221 */ /* 0x000fe20000010000 */
[----:B------:R-:W-:Y:S02]  /*2990*/  IADD3.X R83, R190, c[0x0][0x24c], RZ, P4, !PT ;  /* 0x00009300be537a10 */ /* 0x000fe400027fe4ff */
[----:B------:R-:W-:Y:S01]  /*29a0*/  SHF.R.U32.HI R190, RZ, 0x1d, R182 ;  /* 0x0000001dffbe7819 */ /* 0x000fe200000116b6 */
[-CC-:B------:R-:W-:Y:S02]  /*29b0*/  FFMA.FTZ R205, R205, R147.reuse, R146.reuse ;  /* 0x00000093cdcd7223 */ /* 0x180fe40000010092 */
[----:B------:R-:W-:Y:S02]  /*29c0*/  FFMA.FTZ R203, R203, R147, R146 ;  /* 0x00000093cbcb7223 */ /* 0x000fe40000010092 */
[----:B------:R-:W-:Y:S02]  /*29d0*/  FADD.FTZ R208, R208, -R205 ;  /* 0x800000cdd0d07221 */ /* 0x000fe40000010000 */
[----:B------:R-:W-:-:S04]  /*29e0*/  FADD.FTZ R206, R206, -R203 ;  /* 0x800000cbcece7221 */ /* 0x000fc80000010000 */
[----:B------:R-:W-:Y:S01]  /*29f0*/  FMUL.FTZ R206, R177, R206 ;  /* 0x000000ceb1ce7220 */ /* 0x000fe20000410000 */
[----:B------:R-:W-:-:S03]  /*2a00*/  SHF.L.U32 R203, R179, 0x3, RZ ;  /* 0x00000003b3cb7819 */ /* 0x000fc600000006ff */
[----:B------:R-:W-:Y:S02]  /*2a10*/  @P0 FADD.FTZ R206, R57, R206 ;  /* 0x000000ce39ce0221 */ /* 0x000fe40000010000 */
[-CC-:B------:R-:W-:Y:S02]  /*2a20*/  FFMA.FTZ R191, R191, R147.reuse, R146.reuse ;  /* 0x00000093bfbf7223 */ /* 0x180fe40000010092 */
[----:B------:R-:W-:Y:S01]  /*2a30*/  FFMA.FTZ R167, R167, R147, R146 ;  /* 0x00000093a7a77223 */ /* 0x000fe20000010092 */
[----:B--2---:R-:W-:-:S05]  /*2a40*/  HADD2.F32 R86, -RZ, R88.H0_H0 ;  /* 0x20000058ff567230 */ /* 0x004fca0000004100 */
[----:B------:R-:W-:Y:S02]  /*2a50*/  FFMA.FTZ R27, R87, R86, R27 ;  /* 0x00000056571b7223 */ /* 0x000fe4000001001b */
[----:B------:R-:W-:Y:S02]  /*2a60*/  FMUL.FTZ R87, R214, R87 ;  /* 0x00000057d6577220 */ /* 0x000fe40000410000 */
[----:B------:R-:W-:Y:S02]  /*2a70*/  FFMA.FTZ R86, R165, R147, R146 ;  /* 0x00000093a5567223 */ /* 0x000fe40000010092 */
[----:B------:R-:W-:Y:S02]  /*2a80*/  FMUL.FTZ R165, R177, R164 ;  /* 0x000000a4b1a57220 */ /* 0x000fe40000410000 */
[----:B------:R-:W0:Y:S01]  /*2a90*/  F2F.F16.F32 R87, R87 ;  /* 0x0000005700577304 */ /* 0x000e220000200800 */
[----:B------:R-:W-:Y:S01]  /*2aa0*/  FADD.FTZ R222, R223, -R86 ;  /* 0x80000056dfde7221 */ /* 0x000fe20000010000 */
[----:B------:R-:W-:Y:S01]  /*2ab0*/  @P1 LEA R86, P4, R182, c[0x0][0x258], 0x4 ;  /* 0x00009600b6561a11 */ /* 0x000fe200078820ff */
[----:B------:R-:W-:-:S02]  /*2ac0*/  FMUL.FTZ R164, R177, R224 ;  /* 0x000000e0b1a47220 */ /* 0x000fc40000410000 */
[----:B------:R-:W-:Y:S02]  /*2ad0*/  FMUL.FTZ R163, R177, R222 ;  /* 0x000000deb1a37220 */ /* 0x000fe40000410000 */
[----:B------:R-:W-:Y:S02]  /*2ae0*/  @P0 FADD.FTZ R164, R55, R164 ;  /* 0x000000a437a40221 */ /* 0x000fe40000010000 */
[----:B------:R-:W-:Y:S02]  /*2af0*/  @P0 FADD.FTZ R165, R52, R165 ;  /* 0x000000a534a50221 */ /* 0x000fe40000010000 */
[----:B------:R-:W-:Y:S01]  /*2b00*/  @P0 FADD.FTZ R163, R54, R163 ;  /* 0x000000a336a30221 */ /* 0x000fe20000010000 */
[----:B0-----:R-:W-:Y:S02]  /*2b10*/  LOP3.LUT R80, R80, R87, RZ, 0xfc, !PT ;  /* 0x0000005750507212 */ /* 0x001fe400078efcff */
[----:B------:R-:W-:Y:S02]  /*2b20*/  @P1 LEA.HI.X R87, R182, c[0x0][0x25c], RZ, 0x4, P4 ;  /* 0x00009700b6571a11 */ /* 0x000fe400020f24ff */
[----:B------:R-:W-:Y:S01]  /*2b30*/  IADD3 R84, P4, R187, c[0x0][0x170], RZ ;  /* 0x00005c00bb547a10 */ /* 0x000fe20007f9e0ff */
[----:B------:R0:W-:Y:S03]  /*2b40*/  STG.E.64 [R82.64], R80 ;  /* 0x0000005052007986 */ /* 0x0001e6000c101b04 */
[----:B------:R-:W-:-:S06]  /*2b50*/  IADD3.X R85, R190, c[0x0][0x174], RZ, P4, !PT ;  /* 0x00005d00be557a10 */ /* 0x000fcc00027fe4ff */
[----:B------:R-:W2:Y:S01]  /*2b60*/  LDG.E.64 R84, [R84.64] ;  /* 0x0000000454547981 */ /* 0x000ea2000c1e1b00 */
[C---:B0-----:R-:W-:Y:S01]  /*2b70*/  SEL R81, R162.reuse, R77, P2 ;  /* 0x0000004da2517207 */ /* 0x041fe20001000000 */
[-C--:B------:R-:W-:Y:S01]  /*2b80*/  FMUL.FTZ R162, R162, R160.reuse ;  /* 0x000000a0a2a27220 */ /* 0x080fe20000410000 */
[C---:B------:R-:W-:Y:S01]  /*2b90*/  SEL R83, R164.reuse, R79, P2 ;  /* 0x0000004fa4537207 */ /* 0x040fe20001000000 */
[----:B------:R-:W-:Y:S01]  /*2ba0*/  FMUL.FTZ R164, R164, R160 ;  /* 0x000000a0a4a47220 */ /* 0x000fe20000410000 */
[----:B------:R-:W-:Y:S01]  /*2bb0*/  SEL R80, R165, R76, P2 ;  /* 0x0000004ca5507207 */ /* 0x000fe20001000000 */
[----:B------:R-:W-:Y:S01]  /*2bc0*/  FMUL.FTZ R182, R209, R162 ;  /* 0x000000a2d1b67220 */ /* 0x000fe20000410000 */
[----:B------:R-:W-:Y:S01]  /*2bd0*/  SEL R82, R163, R78, P2 ;  /* 0x0000004ea3527207 */ /* 0x000fe20001000000 */
[-C--:B------:R-:W-:Y:S02]  /*2be0*/  FMUL.FTZ R165, R165, R160.reuse ;  /* 0x000000a0a5a57220 */ /* 0x080fe40000410000 */
[----:B------:R-:W-:-:S02]  /*2bf0*/  FMUL.FTZ R163, R163, R160 ;  /* 0x000000a0a3a37220 */ /* 0x000fc40000410000 */
[----:B------:R-:W-:Y:S01]  /*2c00*/  FMUL.FTZ R222, R201, R164 ;  /* 0x000000a4c9de7220 */ /* 0x000fe20000410000 */
[----:B------:R0:W-:Y:S01]  /*2c10*/  @P1 STG.E.128 [R86.64], R80 ;  /* 0x0000005056001986 */ /* 0x0001e2000c101d04 */
[----:B------:R-:W1:Y:S01]  /*2c20*/  F2F.F16.F32 R182, R182 ;  /* 0x000000b600b67304 */ /* 0x000e620000200800 */
[----:B------:R-:W-:-:S07]  /*2c30*/  FMUL.FTZ R221, R202, R163 ;  /* 0x000000a3cadd7220 */ /* 0x000fce0000410000 */
[----:B------:R-:W3:Y:S01]  /*2c40*/  F2F.F16.F32 R222, R222 ;  /* 0x000000de00de7304 */ /* 0x000ee20000200800 */
[----:B0-----:R-:W-:-:S07]  /*2c50*/  FMUL.FTZ R86, R210, R165 ;  /* 0x000000a5d2567220 */ /* 0x001fce0000410000 */
[----:B------:R-:W0:Y:S08]  /*2c60*/  F2F.F16.F32 R221, R221 ;  /* 0x000000dd00dd7304 */ /* 0x000e300000200800 */
[----:B------:R4:W0:Y:S01]  /*2c70*/  F2F.F16.F32 R87, R86 ;  /* 0x0000005600577304 */ /* 0x0008220000200800 */
[----:B-1----:R-:W-:Y:S01]  /*2c80*/  IMAD.WIDE.U32 R80, R182, 0x10000, RZ ;  /* 0x00010000b6507825 */ /* 0x002fe200078e00ff */
[----:B---3--:R-:W-:-:S02]  /*2c90*/  SHF.L.U32 R83, R222, 0x10, RZ ;  /* 0x00000010de537819 */ /* 0x008fc400000006ff */
[----:B------:R-:W-:Y:S01]  /*2ca0*/  IADD3 R82, P4, R187, c[0x0][0x248], RZ ;  /* 0x00009200bb527a10 */ /* 0x000fe20007f9e0ff */
[----:B----4-:R-:W-:Y:S01]  /*2cb0*/  FFMA.FTZ R86, R207, R147, R146 ;  /* 0x00000093cf567223 */ /* 0x010fe20000010092 */
[----:B0-----:R-:W-:Y:S01]  /*2cc0*/  LOP3.LUT R81, R81, R83, R221, 0xfe, !PT ;  /* 0x0000005351517212 */ /* 0x001fe200078efedd */
[----:B------:R-:W-:Y:S02]  /*2cd0*/  FMUL.FTZ R187, R177, R208 ;  /* 0x000000d0b1bb7220 */ /* 0x000fe40000410000 */
[----:B------:R-:W-:Y:S01]  /*2ce0*/  FADD.FTZ R86, R95, -R86 ;  /* 0x800000565f567221 */ /* 0x000fe20000010000 */
[----:B------:R-:W-:Y:S01]  /*2cf0*/  LOP3.LUT R80, R80, R87, RZ, 0xfc, !PT ;  /* 0x0000005750507212 */ /* 0x000fe200078efcff */
[----:B------:R-:W-:Y:S01]  /*2d00*/  FFMA.FTZ R87, R94, R147, R146 ;  /* 0x000000935e577223 */ /* 0x000fe20000010092 */
[----:B------:R-:W-:Y:S01]  /*2d10*/  IADD3.X R83, R190, c[0x0][0x24c], RZ, P4, !PT ;  /* 0x00009300be537a10 */ /* 0x000fe200027fe4ff */
[----:B------:R-:W-:Y:S02]  /*2d20*/  FMUL.FTZ R190, R177, R86 ;  /* 0x00000056b1be7220 */ /* 0x000fe40000410000 */
[----:B------:R-:W-:Y:S01]  /*2d30*/  FADD.FTZ R204, R204, -R87 ;  /* 0x80000057cccc7221 */ /* 0x000fe20000010000 */
[----:B------:R-:W-:Y:S01]  /*2d40*/  @P1 LEA R94, P4, R179, c[0x0][0x258], 0x4 ;  /* 0x00009600b35e1a11 */ /* 0x000fe200078820ff */
[----:B------:R-:W-:-:S02]  /*2d50*/  @P0 FADD.FTZ R187, R58, R187 ;  /* 0x000000bb3abb0221 */ /* 0x000fc40000010000 */
[----:B------:R-:W-:Y:S02]  /*2d60*/  FMUL.FTZ R205, R177, R204 ;  /* 0x000000ccb1cd7220 */ /* 0x000fe40000410000 */
[----:B------:R-:W-:Y:S01]  /*2d70*/  @P0 FADD.FTZ R190, R59, R190 ;  /* 0x000000be3bbe0221 */ /* 0x000fe20000010000 */
[----:B------:R0:W-:Y:S01]  /*2d80*/  STG.E.64 [R82.64], R80 ;  /* 0x0000005052007986 */ /* 0x0001e2000c101b04 */
[----:B------:R-:W-:Y:S01]  /*2d90*/  SHF.R.U32.HI R207, RZ, 0x1d, R179 ;  /* 0x0000001dffcf7819 */ /* 0x000fe200000116b3 */
[-C--:B------:R-:W-:Y:S01]  /*2da0*/  FMUL.FTZ R182, R187, R160.reuse ;  /* 0x000000a0bbb67220 */ /* 0x080fe20000410000 */
[----:B------:R-:W-:Y:S01]  /*2db0*/  @P1 LEA.HI.X R95, R179, c[0x0][0x25c], RZ, 0x4, P4 ;  /* 0x00009700b35f1a11 */ /* 0x000fe200020f24ff */
[----:B------:R-:W-:Y:S01]  /*2dc0*/  FMUL.FTZ R179, R206, R160 ;  /* 0x000000a0ceb37220 */ /* 0x000fe20000410000 */
[----:B------:R-:W-:Y:S01]  /*2dd0*/  IADD3 R86, P4, R203, c[0x0][0x170], RZ ;  /* 0x00005c00cb567a10 */ /* 0x000fe20007f9e0ff */
[----:B------:R-:W-:Y:S02]  /*2de0*/  @P0 FADD.FTZ R205, R56, R205 ;  /* 0x000000cd38cd0221 */ /* 0x000fe40000010000 */
[----:B------:R-:W-:Y:S01]  /*2df0*/  FMUL.FTZ R204, R199, R179 ;  /* 0x000000b3c7cc7220 */ /* 0x000fe20000410000 */
[----:B------:R-:W-:-:S02]  /*2e00*/  IADD3.X R87, R207, c[0x0][0x174], RZ, P4, !PT ;  /* 0x00005d00cf577a10 */ /* 0x000fc400027fe4ff */
[----:B0-----:R-:W-:Y:S01]  /*2e10*/  SEL R82, R187, R78, P2 ;  /* 0x0000004ebb527207 */ /* 0x001fe20001000000 */
[----:B------:R-:W-:Y:S01]  /*2e20*/  FMUL.FTZ R187, R190, R160 ;  /* 0x000000a0bebb7220 */ /* 0x000fe20000410000 */
[----:B------:R-:W-:Y:S02]  /*2e30*/  SEL R80, R205, R76, P2 ;  /* 0x0000004ccd507207 */ /* 0x000fe40001000000 */
[----:B------:R-:W3:Y:S01]  /*2e40*/  LDG.E.64 R86, [R86.64] ;  /* 0x0000000456567981 */ /* 0x000ee2000c1e1b00 */
[----:B------:R-:W-:Y:S01]  /*2e50*/  SEL R81, R206, R77, P2 ;  /* 0x0000004dce517207 */ /* 0x000fe20001000000 */
[----:B------:R-:W-:Y:S01]  /*2e60*/  FMUL.FTZ R208, R197, R187 ;  /* 0x000000bbc5d07220 */ /* 0x000fe20000410000 */
[----:B------:R-:W-:Y:S01]  /*2e70*/  SEL R83, R190, R79, P2 ;  /* 0x0000004fbe537207 */ /* 0x000fe20001000000 */
[----:B------:R-:W-:Y:S01]  /*2e80*/  FMUL.FTZ R190, R205, R160 ;  /* 0x000000a0cdbe7220 */ /* 0x000fe20000410000 */
[----:B------:R-:W0:Y:S01]  /*2e90*/  F2F.F16.F32 R204, R204 ;  /* 0x000000cc00cc7304 */ /* 0x000e220000200800 */
[----:B------:R-:W-:-:S02]  /*2ea0*/  FMUL.FTZ R206, R198, R182 ;  /* 0x000000b6c6ce7220 */ /* 0x000fc40000410000 */
[----:B------:R1:W-:Y:S05]  /*2eb0*/  @P1 STG.E.128 [R94.64], R80 ;  /* 0x000000505e001986 */ /* 0x0003ea000c101d04 */
[----:B------:R-:W4:Y:S08]  /*2ec0*/  F2F.F16.F32 R208, R208 ;  /* 0x000000d000d07304 */ /* 0x000f300000200800 */
[----:B------:R-:W4:Y:S01]  /*2ed0*/  F2F.F16.F32 R206, R206 ;  /* 0x000000ce00ce7304 */ /* 0x000f220000200800 */
[----:B-1----:R-:W-:-:S07]  /*2ee0*/  FMUL.FTZ R94, R200, R190 ;  /* 0x000000bec85e7220 */ /* 0x002fce0000410000 */
[----:B------:R-:W1:Y:S01]  /*2ef0*/  F2F.F16.F32 R95, R94 ;  /* 0x0000005e005f7304 */ /* 0x000e620000200800 */
[----:B0-----:R-:W-:Y:S01]  /*2f00*/  IMAD.WIDE.U32 R80, R204, 0x10000, RZ ;  /* 0x00010000cc507825 */ /* 0x001fe200078e00ff */
[----:B----4-:R-:W-:Y:S02]  /*2f10*/  SHF.L.U32 R83, R208, 0x10, RZ ;  /* 0x00000010d0537819 */ /* 0x010fe400000006ff */
[----:B------:R-:W-:Y:S02]  /*2f20*/  IADD3 R82, P4, R203, c[0x0][0x248], RZ ;  /* 0x00009200cb527a10 */ /* 0x000fe40007f9e0ff */
[----:B------:R-:W-:Y:S02]  /*2f30*/  LOP3.LUT R81, R81, R83, R206, 0xfe, !PT ;  /* 0x0000005351517212 */ /* 0x000fe400078efece */
[----:B------:R-:W-:Y:S01]  /*2f40*/  IADD3.X R83, R207, c[0x0][0x24c], RZ, P4, !PT ;  /* 0x00009300cf537a10 */ /* 0x000fe200027fe4ff */
[----:B------:R-:W-:Y:S01]  /*2f50*/  FFMA.FTZ R206, R193, R147, R146 ;  /* 0x00000093c1ce7223 */ /* 0x000fe20000010092 */
[----:B------:R-:W-:-:S02]  /*2f60*/  SHF.L.U32 R203, R178, 0x3, RZ ;  /* 0x00000003b2cb7819 */ /* 0x000fc400000006ff */
[----:B-1----:R-:W-:Y:S01]  /*2f70*/  LOP3.LUT R80, R80, R95, RZ, 0xfc, !PT ;  /* 0x0000005f50507212 */ /* 0x002fe200078efcff */
[----:B------:R-:W-:Y:S02]  /*2f80*/  FFMA.FTZ R95, R194, R147, R146 ;  /* 0x00000093c25f7223 */ /* 0x000fe40000010092 */
[----:B------:R-:W-:Y:S02]  /*2f90*/  FADD.FTZ R194, R96, -R191 ;  /* 0x800000bf60c27221 */ /* 0x000fe40000010000 */
[----:B------:R0:W-:Y:S01]  /*2fa0*/  STG.E.64 [R82.64], R80 ;  /* 0x0000005052007986 */ /* 0x0001e2000c101b04 */
[----:B------:R-:W-:Y:S01]  /*2fb0*/  FADD.FTZ R204, R192, -R167 ;  /* 0x800000a7c0cc7221 */ /* 0x000fe20000010000 */
[----:B------:R-:W-:Y:S01]  /*2fc0*/  SHF.R.U32.HI R192, RZ, 0x1d, R178 ;  /* 0x0000001dffc07819 */ /* 0x000fe200000116b2 */
[----:B------:R-:W-:Y:S01]  /*2fd0*/  FADD.FTZ R206, R97, -R206 ;  /* 0x800000ce61ce7221 */ /* 0x000fe20000010000 */
[----:B------:R-:W-:-:S03]  /*2fe0*/  IADD3 R94, P4, R203, c[0x0][0x170], RZ ;  /* 0x00005c00cb5e7a10 */ /* 0x000fc60007f9e0ff */
[C---:B------:R-:W-:Y:S02]  /*2ff0*/  FMUL.FTZ R167, R177.reuse, R206 ;  /* 0x000000ceb1a77220 */ /* 0x040fe40000410000 */
[----:B0-----:R-:W-:Y:S02]  /*3000*/  FADD.FTZ R80, R166, -R95 ;  /* 0x8000005fa6507221 */ /* 0x001fe40000010000 */
[C---:B------:R-:W-:Y:S02]  /*3010*/  FMUL.FTZ R166, R177.reuse, R194 ;  /* 0x000000c2b1a67220 */ /* 0x040fe40000410000 */
[----:B------:R-:W-:Y:S01]  /*3020*/  FMUL.FTZ R194, R177, R80 ;  /* 0x00000050b1c27220 */ /* 0x000fe20000410000 */
[----:B------:R-:W-:Y:S01]  /*3030*/  IADD3.X R95, R192, c[0x0][0x174], RZ, P4, !PT ;  /* 0x00005d00c05f7a10 */ /* 0x000fe200027fe4ff */
[----:B------:R-:W-:Y:S01]  /*3040*/  @P0 FADD.FTZ R166, R61, R166 ;  /* 0x000000a63da60221 */ /* 0x000fe20000010000 */
[----:B------:R-:W-:Y:S01]  /*3050*/  @P1 LEA R96, P4, R178, c[0x0][0x258], 0x4 ;  /* 0x00009600b2601a11 */ /* 0x000fe200078820ff */
[----:B------:R-:W-:-:S02]  /*3060*/  @P0 FADD.FTZ R194, R63, R194 ;  /* 0x000000c23fc20221 */ /* 0x000fc40000010000 */
[----:B------:R-:W-:Y:S01]  /*3070*/  @P0 FADD.FTZ R167, R62, R167 ;  /* 0x000000a73ea70221 */ /* 0x000fe20000010000 */
[C---:B------:R-:W-:Y:S01]  /*3080*/  SEL R81, R166.reuse, R77, P2 ;  /* 0x0000004da6517207 */ /* 0x040fe20001000000 */
[----:B------:R-:W-:Y:S01]  /*3090*/  FMUL.FTZ R166, R166, R160 ;  /* 0x000000a0a6a67220 */ /* 0x000fe20000410000 */
[----:B------:R-:W-:Y:S01]  /*30a0*/  @P1 LEA.HI.X R97, R178, c[0x0][0x25c], RZ, 0x4, P4 ;  /* 0x00009700b2611a11 */ /* 0x000fe200020f24ff */
[----:B------:R-:W-:Y:S01]  /*30b0*/  FMUL.FTZ R191, R177, R204 ;  /* 0x000000ccb1bf7220 */ /* 0x000fe20000410000 */
[----:B------:R-:W4:Y:S01]  /*30c0*/  LDG.E.64 R94, [R94.64] ;  /* 0x000000045e5e7981 */ /* 0x000f22000c1e1b00 */
[----:B------:R-:W-:Y:S01]  /*30d0*/  FMUL.FTZ R178, R194, R160 ;  /* 0x000000a0c2b27220 */ /* 0x000fe20000410000 */
[----:B------:R-:W-:Y:S01]  /*30e0*/  SEL R82, R167, R78, P2 ;  /* 0x0000004ea7527207 */ /* 0x000fe20001000000 */
[----:B------:R-:W-:Y:S02]  /*30f0*/  FMUL.FTZ R193, R195, R166 ;  /* 0x000000a6c3c17220 */ /* 0x000fe40000410000 */
[----:B------:R-:W-:-:S02]  /*3100*/  @P0 FADD.FTZ R191, R60, R191 ;  /* 0x000000bf3cbf0221 */ /* 0x000fc40000010000 */
[----:B------:R-:W-:Y:S02]  /*3110*/  FMUL.FTZ R167, R167, R160 ;  /* 0x000000a0a7a77220 */ /* 0x000fe40000410000 */
[----:B------:R-:W-:Y:S01]  /*3120*/  FMUL.FTZ R205, R188, R178 ;  /* 0x000000b2bccd7220 */ /* 0x000fe20000410000 */
[----:B------:R-:W-:Y:S01]  /*3130*/  SEL R80, R191, R76, P2 ;  /* 0x0000004cbf507207 */ /* 0x000fe20001000000 */
[----:B------:R-:W-:Y:S01]  /*3140*/  FMUL.FTZ R204, R189, R167 ;  /* 0x000000a7bdcc7220 */ /* 0x000fe20000410000 */
[----:B------:R-:W-:Y:S01]  /*3150*/  SEL R83, R194, R79, P2 ;  /* 0x0000004fc2537207 */ /* 0x000fe20001000000 */
[----:B------:R-:W-:Y:S01]  /*3160*/  F2F.F16.F32 R193, R193 ;  /* 0x000000c100c17304 */ /* 0x000fe20000200800 */
[----:B------:R-:W-:Y:S02]  /*3170*/  FFMA.FTZ R155, R155, R147, R146 ;  /* 0x000000939b9b7223 */ /* 0x000fe40000010092 */
[----:B------:R-:W-:Y:S01]  /*3180*/  FMUL.FTZ R191, R191, R160 ;  /* 0x000000a0bfbf7220 */ /* 0x000fe20000410000 */
[----:B------:R0:W-:Y:S04]  /*3190*/  @P1 STG.E.128 [R96.64], R80 ;  /* 0x0000005060001986 */ /* 0x0001e8000c101d04 */
[----:B------:R-:W1:Y:S01]  /*31a0*/  F2F.F16.F32 R205, R205 ;  /* 0x000000cd00cd7304 */ /* 0x000e620000200800 */
[----:B------:R-:W-:-:S02]  /*31b0*/  FADD.FTZ R156, R156, -R155 ;  /* 0x8000009b9c9c7221 */ /* 0x000fc40000010000 */
[----:B------:R-:W-:-:S05]  /*31c0*/  FFMA.FTZ R157, R157, R147, R146 ;  /* 0x000000939d9d7223 */ /* 0x000fca0000010092 */
[----:B------:R-:W1:Y:S01]  /*31d0*/  F2F.F16.F32 R204, R204 ;  /* 0x000000cc00cc7304 */ /* 0x000e620000200800 */
[----:B------:R-:W-:Y:S02]  /*31e0*/  FMUL.FTZ R194, R177, R156 ;  /* 0x0000009cb1c27220 */ /* 0x000fe40000410000 */
[----:B------:R-:W-:Y:S02]  /*31f0*/  FADD.FTZ R158, R158, -R157 ;  /* 0x8000009d9e9e7221 */ /* 0x000fe40000010000 */
[----:B0-----:R-:W-:Y:S02]  /*3200*/  FFMA.FTZ R80, R159, R147, R146 ;  /* 0x000000939f507223 */ /* 0x001fe40000010092 */
[----:B------:R-:W-:Y:S02]  /*3210*/  FMUL.FTZ R82, R196, R191 ;  /* 0x000000bfc4527220 */ /* 0x000fe40000410000 */
[----:B------:R-:W-:Y:S02]  /*3220*/  FADD.FTZ R156, R161, -R80 ;  /* 0x80000050a19c7221 */ /* 0x000fe40000010000 */
[----:B------:R-:W0:Y:S01]  /*3230*/  F2F.F16.F32 R97, R82 ;  /* 0x0000005200617304 */ /* 0x000e220000200800 */
[----:B------:R-:W-:-:S02]  /*3240*/  FMUL.FTZ R157, R177, R158 ;  /* 0x0000009eb19d7220 */ /* 0x000fc40000410000 */
[----:B------:R-:W-:Y:S02]  /*3250*/  FMUL.FTZ R158, R177, R156 ;  /* 0x0000009cb19e7220 */ /* 0x000fe40000410000 */
[----:B------:R-:W-:Y:S01]  /*3260*/  FFMA.FTZ R151, R151, R147, R146 ;  /* 0x0000009397977223 */ /* 0x000fe20000010092 */
[----:B-1----:R-:W-:Y:S01]  /*3270*/  SHF.L.U32 R83, R205, 0x10, RZ ;  /* 0x00000010cd537819 */ /* 0x002fe200000006ff */
[----:B------:R-:W-:-:S04]  /*3280*/  IMAD.WIDE.U32 R80, R193, 0x10000, RZ ;  /* 0x00010000c1507825 */ /* 0x000fc800078e00ff */
[----:B------:R-:W-:Y:S02]  /*3290*/  @P0 FADD.FTZ R194, R65, R194 ;  /* 0x000000c241c20221 */ /* 0x000fe40000010000 */
[----:B------:R-:W-:Y:S02]  /*32a0*/  @P0 FADD.FTZ R158, R67, R158 ;  /* 0x0000009e439e0221 */ /* 0x000fe40000010000 */
[----:B------:R-:W-:Y:S01]  /*32b0*/  FADD.FTZ R152, R152, -R151 ;  /* 0x8000009798987221 */ /* 0x000fe20000010000 */
[----:B------:R-:W-:Y:S01]  /*32c0*/  LOP3.LUT R81, R81, R83, R204, 0xfe, !PT ;  /* 0x0000005351517212 */ /* 0x000fe200078efecc */
[----:B------:R-:W-:Y:S02]  /*32d0*/  FMUL.FTZ R155, R194, R160 ;  /* 0x000000a0c29b7220 */ /* 0x000fe40000410000 */
[----:B------:R-:W-:Y:S02]  /*32e0*/  @P0 FADD.FTZ R157, R66, R157 ;  /* 0x0000009d429d0221 */ /* 0x000fe40000010000 */
[----:B------:R-:W-:-:S02]  /*32f0*/  FFMA.FTZ R83, R153, R147, R146 ;  /* 0x0000009399537223 */ /* 0x000fc40000010092 */
[----:B------:R-:W-:Y:S02]  /*3300*/  FMUL.FTZ R151, R158, R160 ;  /* 0x000000a09e977220 */ /* 0x000fe40000410000 */
[----:B------:R-:W-:Y:S02]  /*3310*/  FMUL.FTZ R153, R177, R152 ;  /* 0x00000098b1997220 */ /* 0x000fe40000410000 */
[----:B------:R-:W-:Y:S02]  /*3320*/  FMUL.FTZ R96, R185, R155 ;  /* 0x0000009bb9607220 */ /* 0x000fe40000410000 */
[----:B------:R-:W-:Y:S02]  /*3330*/  FMUL.FTZ R156, R157, R160 ;  /* 0x000000a09d9c7220 */ /* 0x000fe40000410000 */
[----:B------:R-:W-:Y:S02]  /*3340*/  FMUL.FTZ R159, R183, R151 ;  /* 0x00000097b79f7220 */ /* 0x000fe40000410000 */
[----:B------:R-:W-:Y:S01]  /*3350*/  @P0 FADD.FTZ R153, R64, R153 ;  /* 0x0000009940990221 */ /* 0x000fe20000010000 */
[----:B0-----:R-:W-:Y:S01]  /*3360*/  LOP3.LUT R80, R80, R97, RZ, 0xfc, !PT ;  /* 0x0000006150507212 */ /* 0x001fe200078efcff */
[----:B------:R-:W-:Y:S01]  /*3370*/  FMUL.FTZ R97, R184, R156 ;  /* 0x0000009cb8617220 */ /* 0x000fe20000410000 */
[----:B------:R-:W-:Y:S01]  /*3380*/  F2F.F16.F32 R96, R96 ;  /* 0x0000006000607304 */ /* 0x000fe20000200800 */
[----:B------:R-:W-:-:S02]  /*3390*/  FMUL.FTZ R152, R153, R160 ;  /* 0x000000a099987220 */ /* 0x000fc40000410000 */
[----:B------:R-:W-:Y:S02]  /*33a0*/  FFMA.FTZ R204, R103, R147, R146 ;  /* 0x0000009367cc7223 */ /* 0x000fe40000010092 */
[----:B------:R-:W-:-:S03]  /*33b0*/  FMUL.FTZ R103, R186, R152 ;  /* 0x00000098ba677220 */ /* 0x000fc60000410000 */
[----:B------:R-:W0:Y:S01]  /*33c0*/  F2F.F16.F32 R159, R159 ;  /* 0x0000009f009f7304 */ /* 0x000e220000200800 */
[----:B------:R-:W-:Y:S01]  /*33d0*/  IADD3 R82, P4, R203, c[0x0][0x248], RZ ;  /* 0x00009200cb527a10 */ /* 0x000fe20007f9e0ff */
[----:B------:R-:W-:Y:S02]  /*33e0*/  FADD.FTZ R154, R154, -R83 ;  /* 0x800000539a9a7221 */ /* 0x000fe40000010000 */
[----:B------:R-:W-:-:S04]  /*33f0*/  FFMA.FTZ R206, R100, R147, R146 ;  /* 0x0000009364ce7223 */ /* 0x000fc80000010092 */
[----:B------:R-:W1:Y:S01]  /*3400*/  F2F.F16.F32 R97, R97 ;  /* 0x0000006100617304 */ /* 0x000e620000200800 */
[----:B------:R-:W-:Y:S01]  /*3410*/  IADD3.X R83, R192, c[0x0][0x24c], RZ, P4, !PT ;  /* 0x00009300c0537a10 */ /* 0x000fe200027fe4ff */
[----:B------:R-:W-:Y:S01]  /*3420*/  FADD.FTZ R206, R101, -R206 ;  /* 0x800000ce65ce7221 */ /* 0x000fe20000010000 */
[----:B------:R-:W-:-:S05]  /*3430*/  SHF.L.U32 R101, R176, 0x3, RZ ;  /* 0x00000003b0657819 */ /* 0x000fca00000006ff */
[----:B------:R-:W1:Y:S01]  /*3440*/  F2F.F16.F32 R103, R103 ;  /* 0x0000006700677304 */ /* 0x000e620000200800 */
[----:B------:R-:W-:Y:S01]  /*3450*/  FADD.FTZ R204, R99, -R204 ;  /* 0x800000cc63cc7221 */ /* 0x000fe20000010000 */
[----:B------:R1:W-:Y:S01]  /*3460*/  STG.E.64 [R82.64], R80 ;  /* 0x0000005052007986 */ /* 0x0003e2000c101b04 */
[----:B------:R-:W-:Y:S01]  /*3470*/  FFMA.FTZ R99, R102, R147, R146 ;  /* 0x0000009366637223 */ /* 0x000fe20000010092 */
[----:B0-----:R-:W-:Y:S02]  /*3480*/  SHF.L.U32 R100, R159, 0x10, RZ ;  /* 0x000000109f647819 */ /* 0x001fe400000006ff */
[----:B------:R-:W-:Y:S01]  /*3490*/  SHF.R.U32.HI R159, RZ, 0x1d, R176 ;  /* 0x0000001dff9f7819 */ /* 0x000fe200000116b0 */
[----:B------:R-:W-:Y:S02]  /*34a0*/  FADD.FTZ R208, R98, -R99 ;  /* 0x8000006362d07221 */ /* 0x000fe40000010000 */
[----:B-1----:R-:W-:Y:S01]  /*34b0*/  IMAD.WIDE.U32 R80, R96, 0x10000, RZ ;  /* 0x0001000060507825 */ /* 0x002fe200078e00ff */
[----:B------:R-:W-:-:S04]  /*34c0*/  IADD3 R96, P5, R101, c[0x0][0x170], RZ ;  /* 0x00005c0065607a10 */ /* 0x000fc80007fbe0ff */
[----:B------:R-:W-:Y:S02]  /*34d0*/  LOP3.LUT R99, R81, R100, R97, 0xfe, !PT ;  /* 0x0000006451637212 */ /* 0x000fe400078efe61 */
[----:B------:R-:W-:Y:S02]  /*34e0*/  IADD3.X R97, R159, c[0x0][0x174], RZ, P5, !PT ;  /* 0x00005d009f617a10 */ /* 0x000fe40002ffe4ff */
[----:B------:R-:W-:Y:S02]  /*34f0*/  @P1 LEA R102, P5, R176, c[0x0][0x258], 0x4 ;  /* 0x00009600b0661a11 */ /* 0x000fe400078a20ff */
[----:B------:R-:W-:Y:S02]  /*3500*/  IADD3 R100, P4, R101, c[0x0][0x248], RZ ;  /* 0x0000920065647a10 */ /* 0x000fe40007f9e0ff */
[----:B------:R-:W-:Y:S01]  /*3510*/  LOP3.LUT R98, R80, R103, RZ, 0xfc, !PT ;  /* 0x0000006750627212 */ /* 0x000fe200078efcff */
[----:B------:R-:W-:Y:S01]  /*3520*/  FMUL.FTZ R192, R177, R204 ;  /* 0x000000ccb1c07220 */ /* 0x000fe20000410000 */
[----:B------:R-:W-:Y:S01]  /*3530*/  @P1 LEA.HI.X R103, R176, c[0x0][0x25c], RZ, 0x4, P5 ;  /* 0x00009700b0671a11 */ /* 0x000fe200028f24ff */
[----:B------:R-:W4:Y:S01]  /*3540*/  LDG.E.64 R96, [R96.64] ;  /* 0x0000000460607981 */ /* 0x000f22000c1e1b00 */
[----:B------:R-:W-:-:S02]  /*3550*/  SEL R80, R153, R76, P2 ;  /* 0x0000004c99507207 */ /* 0x000fc40001000000 */
[----:B------:R-:W-:Y:S02]  /*3560*/  SEL R81, R194, R77, P2 ;  /* 0x0000004dc2517207 */ /* 0x000fe40001000000 */
[----:B------:R-:W-:Y:S02]  /*3570*/  SEL R82, R157, R78, P2 ;  /* 0x0000004e9d527207 */ /* 0x000fe40001000000 */
[----:B------:R-:W-:Y:S02]  /*3580*/  SEL R83, R158, R79, P2 ;  /* 0x0000004f9e537207 */ /* 0x000fe40001000000 */
[----:B------:R-:W-:Y:S01]  /*3590*/  IADD3.X R101, R159, c[0x0][0x24c], RZ, P4, !PT ;  /* 0x000093009f657a10 */ /* 0x000fe200027fe4ff */
[----:B------:R-:W-:Y:S01]  /*35a0*/  FMUL.FTZ R208, R177, R208 ;  /* 0x000000d0b1d07220 */ /* 0x000fe20000410000 */
[----:B------:R-:W-:Y:S01]  /*35b0*/  SHF.L.U32 R193, R175, 0x3, RZ ;  /* 0x00000003afc17819 */ /* 0x000fe200000006ff */
[----:B------:R0:W-:Y:S01]  /*35c0*/  @P1 STG.E.128 [R102.64], R80 ;  /* 0x0000005066001986 */ /* 0x0001e2000c101d04 */
[----:B------:R-:W-:Y:S01]  /*35d0*/  FMUL.FTZ R159, R177, R206 ;  /* 0x000000ceb19f7220 */ /* 0x000fe20000410000 */
[----:B------:R-:W-:Y:S01]  /*35e0*/  SHF.R.U32.HI R161, RZ, 0x1d, R175 ;  /* 0x0000001dffa17819 */ /* 0x000fe200000116af */
[----:B------:R-:W-:Y:S01]  /*35f0*/  @P0 FADD.FTZ R192, R69, R192 ;  /* 0x000000c045c00221 */ /* 0x000fe20000010000 */
[----:B------:R1:W-:Y:S01]  /*3600*/  STG.E.64 [R100.64], R98 ;  /* 0x0000006264007986 */ /* 0x0003e2000c101b04 */
[----:B------:R-:W-:-:S02]  /*3610*/  @P0 FADD.FTZ R208, R71, R208 ;  /* 0x000000d047d00221 */ /* 0x000fc40000010000 */
[----:B------:R-:W-:Y:S02]  /*3620*/  @P0 FADD.FTZ R159, R70, R159 ;  /* 0x0000009f469f0221 */ /* 0x000fe40000010000 */
[----:B------:R-:W-:Y:S02]  /*3630*/  FMUL.FTZ R153, R192, R160 ;  /* 0x000000a0c0997220 */ /* 0x000fe40000410000 */
[----:B0-----:R-:W-:Y:S01]  /*3640*/  FMUL.FTZ R81, R177, R154 ;  /* 0x0000009ab1517220 */ /* 0x001fe20000410000 */
[----:B-1----:R-:W-:Y:S01]  /*3650*/  IADD3 R100, P4, R193, c[0x0][0x170], RZ ;  /* 0x00005c00c1647a10 */ /* 0x002fe20007f9e0ff */
[-C--:B------:R-:W-:Y:S02]  /*3660*/  FMUL.FTZ R102, R208, R160.reuse ;  /* 0x000000a0d0667220 */ /* 0x080fe40000410000 */
[----:B------:R-:W-:Y:S01]  /*3670*/  @P0 FADD.FTZ R81, R68, R81 ;  /* 0x0000005144510221 */ /* 0x000fe20000010000 */
[----:B------:R-:W-:Y:S01]  /*3680*/  IADD3.X R101, R161, c[0x0][0x174], RZ, P4, !PT ;  /* 0x00005d00a1657a10 */ /* 0x000fe200027fe4ff */
[-C--:B------:R-:W-:Y:S01]  /*3690*/  FMUL.FTZ R157, R159, R160.reuse ;  /* 0x000000a09f9d7220 */ /* 0x080fe20000410000 */
[----:B------:R-:W-:Y:S01]  /*36a0*/  @P1 LEA R98, P4, R175, c[0x0][0x258], 0x4 ;  /* 0x00009600af621a11 */ /* 0x000fe200078820ff */
[----:B------:R-:W-:-:S02]  /*36b0*/  FMUL.FTZ R103, R81, R160 ;  /* 0x000000a051677220 */ /* 0x000fc40000410000 */
[----:B------:R-:W-:Y:S01]  /*36c0*/  FMUL.FTZ R158, R180, R153 ;  /* 0x00000099b49e7220 */ /* 0x000fe20000410000 */
[----:B------:R-:W-:Y:S01]  /*36d0*/  @P1 LEA.HI.X R99, R175, c[0x0][0x25c], RZ, 0x4, P4 ;  /* 0x00009700af631a11 */ /* 0x000fe200020f24ff */
[----:B------:R-:W-:Y:S01]  /*36e0*/  FMUL.FTZ R154, R171, R102 ;  /* 0x00000066ab9a7220 */ /* 0x000fe20000410000 */
[----:B------:R-:W-:Y:S01]  /*36f0*/  SEL R80, R81, R76, P2 ;  /* 0x0000004c51507207 */ /* 0x000fe20001000000 */
[----:B------:R-:W-:Y:S01]  /*3700*/  FMUL.FTZ R176, R144, R157 ;  /* 0x0000009d90b07220 */ /* 0x000fe20000410000 */
[----:B------:R0:W-:Y:S01]  /*3710*/  F2F.F16.F32 R194, R158 ;  /* 0x0000009e00c27304 */ /* 0x0001e20000200800 */
[----:B------:R-:W-:Y:S01]  /*3720*/  FMUL.FTZ R175, R181, R103 ;  /* 0x00000067b5af7220 */ /* 0x000fe20000410000 */
[----:B------:R-:W-:Y:S01]  /*3730*/  SEL R82, R159, R78, P2 ;  /* 0x0000004e9f527207 */ /* 0x000fe20001000000 */
[----:B------:R-:W4:Y:S05]  /*3740*/  LDG.E.64 R100, [R100.64] ;  /* 0x0000000464647981 */ /* 0x000f2a000c1e1b00 */
[----:B------:R1:W0:Y:S01]  /*3750*/  F2F.F16.F32 R203, R154 ;  /* 0x0000009a00cb7304 */ /* 0x0002220000200800 */
[----:B------:R-:W-:-:S02]  /*3760*/  SEL R81, R192, R77, P2 ;  /* 0x0000004dc0517207 */ /* 0x000fc40001000000 */
[----:B------:R-:W-:-:S05]  /*3770*/  SEL R83, R208, R79, P2 ;  /* 0x0000004fd0537207 */ /* 0x000fca0001000000 */
[----:B------:R-:W2:Y:S08]  /*3780*/  F2F.F16.F32 R176, R176 ;  /* 0x000000b000b07304 */ /* 0x000eb00000200800 */
[----:B------:R-:W2:Y:S01]  /*3790*/  F2F.F16.F32 R175, R175 ;  /* 0x000000af00af7304 */ /* 0x000ea20000200800 */
[----:B0-----:R-:W-:Y:S01]  /*37a0*/  SHF.L.U32 R158, R174, 0x3, RZ ;  /* 0x00000003ae9e7819 */ /* 0x001fe200000006ff */
[----:B------:R0:W-:Y:S01]  /*37b0*/  @P1 STG.E.128 [R98.64], R80 ;  /* 0x0000005062001986 */ /* 0x0001e2000c101d04 */
[----:B-1----:R-:W-:-:S02]  /*37c0*/  SHF.R.U32.HI R154, RZ, 0x1d, R174 ;  /* 0x0000001dff9a7819 */ /* 0x002fc400000116ae */
[----:B------:R-:W-:Y:S01]  /*37d0*/  SHF.L.U32 R159, R203, 0x10, RZ ;  /* 0x00000010cb9f7819 */ /* 0x000fe200000006ff */
[----:B0-----:R-:W-:Y:S01]  /*37e0*/  IMAD.WIDE.U32 R98, R194, 0x10000, RZ ;  /* 0x00010000c2627825 */ /* 0x001fe200078e00ff */
[----:B------:R-:W-:Y:S02]  /*37f0*/  IADD3 R82, P4, R193, c[0x0][0x248], RZ ;  /* 0x00009200c1527a10 */ /* 0x000fe40007f9e0ff */
[----:B------:R-:W-:Y:S02]  /*3800*/  IADD3 R80, P5, R158, c[0x0][0x170], RZ ;  /* 0x00005c009e507a10 */ /* 0x000fe40007fbe0ff */
[----:B--2---:R-:W-:Y:S02]  /*3810*/  LOP3.LUT R99, R99, R159, R176, 0xfe, !PT ;  /* 0x0000009f63637212 */ /* 0x004fe400078efeb0 */
[----:B------:R-:W-:Y:S02]  /*3820*/  IADD3.X R83, R161, c[0x0][0x24c], RZ, P4, !PT ;  /* 0x00009300a1537a10 */ /* 0x000fe400027fe4ff */
[----:B------:R-:W-:-:S02]  /*3830*/  IADD3.X R81, R154, c[0x0][0x174], RZ, P5, !PT ;  /* 0x00005d009a517a10 */ /* 0x000fc40002ffe4ff */
[----:B------:R-:W-:-:S05]  /*3840*/  LOP3.LUT R98, R98, R175, RZ, 0xfc, !PT ;  /* 0x000000af62627212 */ /* 0x000fca00078efcff */
[----:B------:R0:W-:Y:S04]  /*3850*/  STG.E.64 [R82.64], R98 ;  /* 0x0000006252007986 */ /* 0x0001e8000c101b04 */
[----:B------:R-:W2:Y:S01]  /*3860*/  LDG.E.64 R80, [R80.64] ;  /* 0x0000000450507981 */ /* 0x000ea2000c1e1b00 */
[-CC-:B------:R-:W-:Y:S02]  /*3870*/  FFMA.FTZ R92, R92, R147.reuse, R146.reuse ;  /* 0x000000935c5c7223 */ /* 0x180fe40000010092 */
[-C--:B------:R-:W-:Y:S02]  /*3880*/  FFMA.FTZ R104, R104, R147.reuse, R146 ;  /* 0x0000009368687223 */ /* 0x080fe40000010092 */
[----:B------:R-:W-:Y:S02]  /*3890*/  FADD.FTZ R92, R93, -R92 ;  /* 0x8000005c5d5c7221 */ /* 0x000fe40000010000 */
[----:B------:R-:W-:-:S02]  /*38a0*/  FFMA.FTZ R106, R106, R147, R146 ;  /* 0x000000936a6a7223 */ /* 0x000fc40000010092 */
[----:B------:R-:W-:Y:S02]  /*38b0*/  FFMA.FTZ R146, R90, R147, R146 ;  /* 0x000000935a927223 */ /* 0x000fe40000010092 */
[----:B------:R-:W-:Y:S02]  /*38c0*/  FMUL.FTZ R92, R177, R92 ;  /* 0x0000005cb15c7220 */ /* 0x000fe40000410000 */
[----:B------:R-:W-:Y:S02]  /*38d0*/  FADD.FTZ R104, R105, -R104 ;  /* 0x8000006869687221 */ /* 0x000fe40000010000 */
[----:B------:R-:W-:Y:S02]  /*38e0*/  FADD.FTZ R106, R107, -R106 ;  /* 0x8000006a6b6a7221 */ /* 0x000fe40000010000 */
[----:B------:R-:W-:Y:S02]  /*38f0*/  FADD.FTZ R146, R91, -R146 ;  /* 0x800000925b927221 */ /* 0x000fe40000010000 */
[----:B------:R-:W-:-:S02]  /*3900*/  @P0 FADD.FTZ R92, R73, R92 ;  /* 0x0000005c495c0221 */ /* 0x000fc40000010000 */
[C---:B------:R-:W-:Y:S02]  /*3910*/  FMUL.FTZ R105, R177.reuse, R104 ;  /* 0x00000068b1697220 */ /* 0x040fe40000410000 */
[C---:B------:R-:W-:Y:S02]  /*3920*/  FMUL.FTZ R90, R177.reuse, R106 ;  /* 0x0000006ab15a7220 */ /* 0x040fe40000410000 */
[----:B------:R-:W-:Y:S02]  /*3930*/  FMUL.FTZ R177, R177, R146 ;  /* 0x00000092b1b17220 */ /* 0x000fe40000410000 */
[----:B------:R-:W-:Y:S02]  /*3940*/  FMUL.FTZ R93, R92, R160 ;  /* 0x000000a05c5d7220 */ /* 0x000fe40000410000 */
[----:B------:R-:W-:Y:S02]  /*3950*/  @P0 FADD.FTZ R105, R74, R105 ;  /* 0x000000694a690221 */ /* 0x000fe40000010000 */
[----:B------:R-:W-:-:S02]  /*3960*/  @P0 FADD.FTZ R90, R75, R90 ;  /* 0x0000005a4b5a0221 */ /* 0x000fc40000010000 */
[----:B------:R-:W-:Y:S02]  /*3970*/  @P0 FADD.FTZ R177, R72, R177 ;  /* 0x000000b148b10221 */ /* 0x000fe40000010000 */
[----:B0-----:R-:W-:Y:S02]  /*3980*/  FMUL.FTZ R82, R172, R93 ;  /* 0x0000005dac527220 */ /* 0x001fe40000410000 */
[-C--:B------:R-:W-:Y:S02]  /*3990*/  FMUL.FTZ R99, R105, R160.reuse ;  /* 0x000000a069637220 */ /* 0x080fe40000410000 */
[-C--:B------:R-:W-:Y:S02]  /*39a0*/  FMUL.FTZ R98, R90, R160.reuse ;  /* 0x000000a05a627220 */ /* 0x080fe40000410000 */
[----:B------:R-:W-:Y:S01]  /*39b0*/  FMUL.FTZ R160, R177, R160 ;  /* 0x000000a0b1a07220 */ /* 0x000fe20000410000 */
[----:B------:R-:W0:Y:S03]  /*39c0*/  F2F.F16.F32 R82, R82 ;  /* 0x0000005200527304 */ /* 0x000e260000200800 */
[----:B------:R-:W-:Y:S01]  /*39d0*/  FMUL.FTZ R91, R145, R160 ;  /* 0x000000a0915b7220 */ /* 0x000fe20000410000 */
[----:B------:R-:W-:-:S05]  /*39e0*/  SHF.R.U64 R83, R88, 0x10, R89 ;  /* 0x0000001058537819 */ /* 0x000fca0000001259 */
[----:B------:R-:W1:Y:S01]  /*39f0*/  F2F.F16.F32 R91, R91 ;  /* 0x0000005b005b7304 */ /* 0x000e620000200800 */
[----:B------:R-:W-:Y:S01]  /*3a00*/  FMUL.FTZ R104, R168, R99 ;  /* 0x00000063a8687220 */ /* 0x000fe20000410000 */
[----:B------:R-:W-:-:S05]  /*3a10*/  HADD2.F32 R83, -RZ, R83.H0_H0 ;  /* 0x20000053ff537230 */ /* 0x000fca0000004100 */
[----:B------:R-:W-:Y:S01]  /*3a20*/  FFMA.FTZ R28, R148, R83, R28 ;  /* 0x00000053941c7223 */ /* 0x000fe2000001001c */
[----:B------:R1:W-:Y:S01]  /*3a30*/  F2F.F16.F32 R146, R104 ;  /* 0x0000006800927304 */ /* 0x0003e20000200800 */
[----:B0-----:R-:W-:Y:S01]  /*3a40*/  IMAD.WIDE.U32 R82, R82, 0x10000, RZ ;  /* 0x0001000052527825 */ /* 0x001fe200078e00ff */
[----:B------:R-:W-:Y:S01]  /*3a50*/  HADD2.F32 R88, -RZ, R89.H0_H0 ;  /* 0x20000059ff587230 */ /* 0x000fe20000004100 */
[----:B-1----:R-:W-:-:S03]  /*3a60*/  SHF.R.U32.HI R104, RZ, 0x10, R89 ;  /* 0x00000010ff687819 */ /* 0x002fc60000011659 */
[----:B------:R-:W-:Y:S02]  /*3a70*/  LOP3.LUT R82, R82, R91, RZ, 0xfc, !PT ;  /* 0x0000005b52527212 */ /* 0x000fe400078efcff */
[----:B------:R-:W-:Y:S01]  /*3a80*/  HADD2.F32 R89, -RZ, R104.H0_H0 ;  /* 0x20000068ff597230 */ /* 0x000fe20000004100 */
[----:B------:R-:W-:Y:S01]  /*3a90*/  SHF.R.U64 R91, R84, 0x10, R85 ;  /* 0x00000010545b7819 */ /* 0x000fe20000001255 */
[----:B------:R-:W-:Y:S01]  /*3aa0*/  HADD2.F32 R84, -RZ, R84.H0_H0 ;  /* 0x20000054ff547230 */ /* 0x000fe20000004100 */
[----:B------:R-:W-:Y:S01]  /*3ab0*/  FFMA.FTZ R25, R149, R88, R25 ;  /* 0x0000005895197223 */ /* 0x000fe20000010019 */
[----:B------:R-:W-:Y:S01]  /*3ac0*/  HADD2.F32 R88, -RZ, R85.H0_H0 ;  /* 0x20000055ff587230 */ /* 0x000fe20000004100 */
[----:B------:R-:W-:Y:S01]  /*3ad0*/  FFMA.FTZ R26, R150, R89, R26 ;  /* 0x00000059961a7223 */ /* 0x000fe2000001001a */
[----:B------:R-:W-:Y:S01]  /*3ae0*/  SHF.R.U32.HI R89, RZ, 0x10, R85 ;  /* 0x00000010ff597819 */ /* 0x000fe20000011655 */
[----:B------:R-:W-:Y:S01]  /*3af0*/  HADD2.F32 R85, -RZ, R91.H0_H0 ;  /* 0x2000005bff557230 */ /* 0x000fe20000004100 */
[----:B------:R-:W-:Y:S01]  /*3b00*/  FFMA.FTZ R23, R165, R84, R23 ;  /* 0x00000054a5177223 */ /* 0x000fe20000010017 */
[----:B---3--:R-:W-:-:S03]  /*3b10*/  SHF.R.U64 R84, R86, 0x10, R87 ;  /* 0x0000001056547819 */ /* 0x008fc60000001257 */
[----:B------:R-:W-:Y:S01]  /*3b20*/  FFMA.FTZ R24, R162, R85, R24 ;  /* 0x00000055a2187223 */ /* 0x000fe20000010018 */
[----:B------:R-:W-:Y:S01]  /*3b30*/  HADD2.F32 R85, -RZ, R87.H0_H0 ;  /* 0x20000057ff557230 */ /* 0x000fe20000004100 */
[----:B------:R-:W-:Y:S01]  /*3b40*/  SHF.R.U32.HI R87, RZ, 0x10, R87 ;  /* 0x00000010ff577819 */ /* 0x000fe20000011657 */
[----:B------:R-:W-:-:S03]  /*3b50*/  HADD2.F32 R84, -RZ, R84.H0_H0 ;  /* 0x20000054ff547230 */ /* 0x000fc60000004100 */
[----:B------:R-:W-:Y:S01]  /*3b60*/  FFMA.FTZ R17, R182, R85, R17 ;  /* 0x00000055b6117223 */ /* 0x000fe20000010011 */
[----:B----4-:R-:W-:Y:S01]  /*3b70*/  SHF.R.U64 R85, R94, 0x10, R95 ;  /* 0x000000105e557819 */ /* 0x010fe2000000125f */
[----:B------:R-:W-:Y:S01]  /*3b80*/  HADD2.F32 R86, -RZ, R86.H0_H0 ;  /* 0x20000056ff567230 */ /* 0x000fe20000004100 */
[----:B------:R-:W-:Y:S01]  /*3b90*/  FFMA.FTZ R20, R179, R84, R20 ;  /* 0x00000054b3147223 */ /* 0x000fe20000010014 */
[----:B------:R-:W-:Y:S01]  /*3ba0*/  HADD2.F32 R84, -RZ, R87.H0_H0 ;  /* 0x20000057ff547230 */ /* 0x000fe20000004100 */
[----:B------:R-:W-:Y:S01]  /*3bb0*/  FMUL.FTZ R106, R173, R98 ;  /* 0x00000062ad6a7220 */ /* 0x000fe20000410000 */
[----:B------:R-:W-:Y:S01]  /*3bc0*/  HADD2.F32 R85, -RZ, R85.H0_H0 ;  /* 0x20000055ff557230 */ /* 0x000fe20000004100 */
[----:B------:R-:W-:Y:S01]  /*3bd0*/  FFMA.FTZ R19, R190, R86, R19 ;  /* 0x00000056be137223 */ /* 0x000fe20000010013 */
[----:B------:R-:W-:Y:S01]  /*3be0*/  HADD2.F32 R86, -RZ, R95.H0_H0 ;  /* 0x2000005fff567230 */ /* 0x000fe20000004100 */
[----:B------:R-:W-:Y:S02]  /*3bf0*/  FFMA.FTZ R18, R187, R84, R18 ;  /* 0x00000054bb127223 */ /* 0x000fe40000010012 */
[----:B------:R-:W0:Y:S01]  /*3c00*/  F2F.F16.F32 R106, R106 ;  /* 0x0000006a006a7304 */ /* 0x000e220000200800 */
[----:B------:R-:W-:Y:S01]  /*3c10*/  FFMA.FTZ R16, R166, R85, R16 ;  /* 0x00000055a6107223 */ /* 0x000fe20000010010 */
[----:B------:R-:W-:Y:S01]  /*3c20*/  HADD2.F32 R89, -RZ, R89.H0_H0 ;  /* 0x20000059ff597230 */ /* 0x000fe20000004100 */
[----:B------:R-:W-:Y:S01]  /*3c30*/  FFMA.FTZ R2, R167, R86, R2 ;  /* 0x00000056a7027223 */ /* 0x000fe20000010002 */
[----:B------:R-:W-:Y:S01]  /*3c40*/  SHF.R.U32.HI R87, RZ, 0x10, R95 ;  /* 0x00000010ff577819 */ /* 0x000fe2000001165f */
[----:B------:R-:W-:-:S02]  /*3c50*/  FFMA.FTZ R21, R163, R88, R21 ;  /* 0x00000058a3157223 */ /* 0x000fc40000010015 */
[----:B------:R-:W-:Y:S01]  /*3c60*/  FFMA.FTZ R22, R164, R89, R22 ;  /* 0x00000059a4167223 */ /* 0x000fe20000010016 */
[----:B------:R-:W-:Y:S01]  /*3c70*/  IADD3 R169, R169, c[0x0][0x160], RZ ;  /* 0x00005800a9a97a10 */ /* 0x000fe20007ffe0ff */
[----:B------:R-:W-:Y:S01]  /*3c80*/  HADD2.F32 R87, -RZ, R87.H0_H0 ;  /* 0x20000057ff577230 */ /* 0x000fe20000004100 */
[----:B------:R-:W-:Y:S02]  /*3c90*/  SEL R76, R177, R76, P2 ;  /* 0x0000004cb14c7207 */ /* 0x000fe40001000000 */
[----:B------:R-:W-:Y:S02]  /*3ca0*/  SEL R77, R92, R77, P2 ;  /* 0x0000004d5c4d7207 */ /* 0x000fe40001000000 */
[----:B0-----:R-:W-:Y:S01]  /*3cb0*/  SHF.L.U32 R107, R106, 0x10, RZ ;  /* 0x000000106a6b7819 */ /* 0x001fe200000006ff */
[----:B------:R-:W-:Y:S01]  /*3cc0*/  FFMA.FTZ R0, R178, R87, R0 ;  /* 0x00000057b2007223 */ /* 0x000fe20000010000 */
[----:B------:R-:W-:Y:S02]  /*3cd0*/  SEL R78, R105, R78, P2 ;  /* 0x0000004e694e7207 */ /* 0x000fe40001000000 */
[----:B------:R-:W-:-:S02]  /*3ce0*/  SEL R79, R90, R79, P2 ;  /* 0x0000004f5a4f7207 */ /* 0x000fc40001000000 */
[----:B------:R-:W-:Y:S01]  /*3cf0*/  LOP3.LUT R83, R83, R107, R146, 0xfe, !PT ;  /* 0x0000006b53537212 */ /* 0x000fe200078efe92 */
[----:B------:R-:W-:Y:S01]  /*3d00*/  HADD2.F32 R94, -RZ, R94.H0_H0 ;  /* 0x2000005eff5e7230 */ /* 0x000fe20000004100 */
[----:B------:R-:W-:-:S04]  /*3d10*/  SEL R190, RZ, 0x1, P3 ;  /* 0x00000001ffbe7807 */ /* 0x000fc80001800000 */
[----:B------:R-:W-:Y:S01]  /*3d20*/  FFMA.FTZ R15, R191, R94, R15 ;  /* 0x0000005ebf0f7223 */ /* 0x000fe2000001000f */
[--C-:B------:R-:W-:Y:S01]  /*3d30*/  SHF.R.U64 R84, R96, 0x10, R97.reuse ;  /* 0x0000001060547819 */ /* 0x100fe20000001261 */
[----:B------:R-:W-:Y:S01]  /*3d40*/  HADD2.F32 R85, -RZ, R96.H0_H0 ;  /* 0x20000060ff557230 */ /* 0x000fe20000004100 */
[----:B------:R-:W-:-:S03]  /*3d50*/  SHF.R.U32.HI R86, RZ, 0x10, R97 ;  /* 0x00000010ff567819 */ /* 0x000fc60000011661 */
[----:B------:R-:W-:Y:S01]  /*3d60*/  HADD2.F32 R84, -RZ, R84.H0_H0 ;  /* 0x20000054ff547230 */ /* 0x000fe20000004100 */
[----:B------:R-:W-:Y:S01]  /*3d70*/  FFMA.FTZ R4, R152, R85, R4 ;  /* 0x0000005598047223 */ /* 0x000fe20000010004 */
[----:B------:R-:W-:-:S03]  /*3d80*/  HADD2.F32 R86, -RZ, R86.H0_H0 ;  /* 0x20000056ff567230 */ /* 0x000fc60000004100 */
[----:B------:R-:W-:Y:S01]  /*3d90*/  FFMA.FTZ R3, R155, R84, R3 ;  /* 0x000000549b037223 */ /* 0x000fe20000010003 */
[----:B------:R-:W-:Y:S01]  /*3da0*/  @P1 LEA R84, P0, R174, c[0x0][0x258], 0x4 ;  /* 0x00009600ae541a11 */ /* 0x000fe200078020ff */
[----:B------:R-:W-:Y:S01]  /*3db0*/  FFMA.FTZ R5, R151, R86, R5 ;  /* 0x0000005697057223 */ /* 0x000fe20000010005 */
[----:B------:R-:W-:-:S04]  /*3dc0*/  IADD3 R86, P4, R158, c[0x0][0x248], RZ ;  /* 0x000092009e567a10 */ /* 0x000fc80007f9e0ff */
[----:B------:R-:W-:Y:S01]  /*3dd0*/  IADD3.X R87, R154, c[0x0][0x24c], RZ, P4, !PT ;  /* 0x000093009a577a10 */ /* 0x000fe200027fe4ff */
[----:B------:R-:W-:-:S05]  /*3de0*/  HADD2.F32 R97, -RZ, R97.H0_H0 ;  /* 0x20000061ff617230 */ /* 0x000fca0000004100 */
[----:B------:R-:W-:Y:S01]  /*3df0*/  FFMA.FTZ R6, R156, R97, R6 ;  /* 0x000000619c067223 */ /* 0x000fe20000010006 */
[----:B------:R-:W-:Y:S01]  /*3e00*/  HADD2.F32 R85, -RZ, R100.H0_H0 ;  /* 0x20000064ff557230 */ /* 0x000fe20000004100 */
[--C-:B------:R-:W-:Y:S02]  /*3e10*/  SHF.R.U64 R88, R100, 0x10, R101.reuse ;  /* 0x0000001064587819 */ /* 0x100fe40000001265 */
[----:B------:R-:W-:Y:S02]  /*3e20*/  SHF.R.U32.HI R89, RZ, 0x10, R101 ;  /* 0x00000010ff597819 */ /* 0x000fe40000011665 */
[----:B------:R-:W-:Y:S01]  /*3e30*/  FFMA.FTZ R8, R103, R85, R8 ;  /* 0x0000005567087223 */ /* 0x000fe20000010008 */
[----:B------:R-:W-:Y:S01]  /*3e40*/  @P1 LEA.HI.X R85, R174, c[0x0][0x25c], RZ, 0x4, P0 ;  /* 0x00009700ae551a11 */ /* 0x000fe200000f24ff */
[----:B------:R-:W-:Y:S01]  /*3e50*/  HADD2.F32 R88, -RZ, R88.H0_H0 ;  /* 0x20000058ff587230 */ /* 0x000fe20000004100 */
[----:B------:R-:W-:Y:S01]  /*3e60*/  ISETP.GE.AND P0, PT, R169, c[0x0][0x164], PT ;  /* 0x00005900a9007a0c */ /* 0x000fe20003f06270 */
[----:B------:R-:W-:-:S03]  /*3e70*/  HADD2.F32 R89, -RZ, R89.H0_H0 ;  /* 0x20000059ff597230 */ /* 0x000fc60000004100 */
[----:B------:R-:W-:Y:S02]  /*3e80*/  FFMA.FTZ R7, R153, R88, R7 ;  /* 0x0000005899077223 */ /* 0x000fe40000010007 */
[----:B------:R-:W-:Y:S01]  /*3e90*/  FFMA.FTZ R9, R102, R89, R9 ;  /* 0x0000005966097223 */ /* 0x000fe20000010009 */
[----:B------:R0:W-:Y:S01]  /*3ea0*/  @P1 STG.E.128 [R84.64], R76 ;  /* 0x0000004c54001986 */ /* 0x0001e2000c101d04 */
[----:B------:R-:W-:-:S03]  /*3eb0*/  HADD2.F32 R101, -RZ, R101.H0_H0 ;  /* 0x20000065ff657230 */ /* 0x000fc60000004100 */
[----:B------:R1:W-:Y:S02]  /*3ec0*/  STG.E.64 [R86.64], R82 ;  /* 0x0000005256007986 */ /* 0x0003e4000c101b04 */
[----:B------:R-:W-:Y:S01]  /*3ed0*/  FFMA.FTZ R10, R157, R101, R10 ;  /* 0x000000659d0a7223 */ /* 0x000fe2000001000a */
[--C-:B--2---:R-:W-:Y:S02]  /*3ee0*/  SHF.R.U64 R89, R80, 0x10, R81.reuse ;  /* 0x0000001050597819 */ /* 0x104fe40000001251 */
[----:B------:R-:W-:Y:S01]  /*3ef0*/  SHF.R.U32.HI R88, RZ, 0x10, R81 ;  /* 0x00000010ff587819 */ /* 0x000fe20000011651 */
[----:B0-----:R-:W-:Y:S02]  /*3f00*/  HADD2.F32 R85, -RZ, R80.H0_H0 ;  /* 0x20000050ff557230 */ /* 0x001fe40000004100 */
[----:B------:R-:W-:Y:S02]  /*3f10*/  HADD2.F32 R81, -RZ, R81.H0_H0 ;  /* 0x20000051ff517230 */ /* 0x000fe40000004100 */
[----:B------:R-:W-:-:S02]  /*3f20*/  HADD2.F32 R80, -RZ, R89.H0_H0 ;  /* 0x20000059ff507230 */ /* 0x000fc40000004100 */
[----:B-1----:R-:W-:Y:S01]  /*3f30*/  HADD2.F32 R82, -RZ, R88.H0_H0 ;  /* 0x20000058ff527230 */ /* 0x002fe20000004100 */
[----:B------:R-:W-:Y:S02]  /*3f40*/  FFMA.FTZ R12, R160, R85, R12 ;  /* 0x00000055a00c7223 */ /* 0x000fe4000001000c */
[----:B------:R-:W-:Y:S02]  /*3f50*/  FFMA.FTZ R14, R99, R81, R14 ;  /* 0x00000051630e7223 */ /* 0x000fe4000001000e */
[----:B------:R-:W-:Y:S02]  /*3f60*/  FFMA.FTZ R11, R93, R80, R11 ;  /* 0x000000505d0b7223 */ /* 0x000fe4000001000b */
[----:B------:R-:W-:Y:S01]  /*3f70*/  FFMA.FTZ R13, R98, R82, R13 ;  /* 0x00000052620d7223 */ /* 0x000fe2000001000d */
[----:B------:R-:W-:Y:S01]  /*3f80*/  @P0 CALL.REL.NOINC `(.L_x_8764) ;  /* 0x0000001000000944 */ /* 0x000fe20003c00000 */
[----:B------:R-:W-:Y:S05]  /*3f90*/  BRA `(.L_x_8765) ;  /* 0xffffcd1000007947 */ /* 0x000fea000383ffff */
.L_x_8764:
        /* <DEDUP_REMOVED lines=81> */
.L_x_8761:
        /* <DEDUP_REMOVED lines=32> */
.L_x_8762:
[----:B------:R-:W-:Y:S01]  /*46b0*/  HFMA2.MMA R81, -RZ, RZ, 0, 9.5367431640625e-07 ;  /* 0x00000010ff517435 */ /* 0x000fe200000001ff */
[----:B------:R-:W-:-:S02]  /*46c0*/  MOV R86, R82 ;  /* 0x0000005200567202 */ /* 0x000fc40000000f00 */
[----:B------:R-:W-:Y:S02]  /*46d0*/  MOV R87, 0x1f ;  /* 0x0000001f00577802 */ /* 0x000fe40000000f00 */
[----:B------:R-:W-:Y:S02]  /*46e0*/  MOV R84, 0xffffffff ;  /* 0xffffffff00547802 */ /* 0x000fe40000000f00 */
[----:B------:R-:W-:Y:S02]  /*46f0*/  MOV R80, 0x4710 ;  /* 0x0000471000507802 */ /* 0x000fe40000000f00 */
[----:B-----5:R-:W-:Y:S05]  /*4700*/  CALL.REL.NOINC `($__internal_125_$__cuda_sm70_shflsync_down_p) ;  /* 0x0000045000007944 */ /* 0x020fea0003c00000 */
[----:B-1----:R-:W-:Y:S01]  /*4710*/  MOV R83, R84 ;  /* 0x0000005400537202 */ /* 0x002fe20000000f00 */
[----:B------:R-:W-:Y:S05]  /*4720*/  BRA `(.L_x_8766) ;  /* 0xffffdb2000007947 */ /* 0x000fea000383ffff */
.L_x_8763:
[----:B------:R-:W-:Y:S01]  /*4730*/  HFMA2.MMA R81, -RZ, RZ, 0, 9.5367431640625e-07 ;  /* 0x00000010ff517435 */ /* 0x000fe200000001ff */
[----:B------:R-:W-:Y:S02]  /*4740*/  MOV R86, R85 ;  /* 0x0000005500567202 */ /* 0x000fe40000000f00 */
[----:B------:R-:W-:Y:S02]  /*4750*/  MOV R87, 0x1f ;  /* 0x0000001f00577802 */ /* 0x000fe40000000f00 */
[----:B------:R-:W-:-:S02]  /*4760*/  MOV R84, 0xffffffff ;  /* 0xffffffff00547802 */ /* 0x000fc40000000f00 */
[----:B------:R-:W-:Y:S02]  /*4770*/  MOV R80, 0x4790 ;  /* 0x0000479000507802 */ /* 0x000fe40000000f00 */
[----:B01---5:R-:W-:Y:S05]  /*4780*/  CALL.REL.NOINC `($__internal_125_$__cuda_sm70_shflsync_down_p) ;  /* 0x000003d000007944 */ /* 0x023fea0003c00000 */
[----:B------:R-:W-:Y:S01]  /*4790*/  FADD.FTZ R83, R82, R83 ;  /* 0x0000005352537221 */ /* 0x000fe20000010000 */
[----:B------:R-:W-:Y:S01]  /*47a0*/  HFMA2.MMA R81, -RZ, RZ, 0, 4.76837158203125e-07 ;  /* 0x00000008ff517435 */ /* 0x000fe200000001ff */
[----:B-1----:R-:W-:Y:S01]  /*47b0*/  FADD.FTZ R85, R85, R84 ;  /* 0x0000005455557221 */ /* 0x002fe20000010000 */
[----:B------:R-:W-:Y:S02]  /*47c0*/  MOV R87, 0x1f ;  /* 0x0000001f00577802 */ /* 0x000fe40000000f00 */
[----:B------:R-:W-:Y:S02]  /*47d0*/  MOV R84, 0xffffffff ;  /* 0xffffffff00547802 */ /* 0x000fe40000000f00 */
[----:B------:R-:W-:Y:S02]  /*47e0*/  MOV R86, R83 ;  /* 0x0000005300567202 */ /* 0x000fe40000000f00 */
[----:B------:R-:W-:Y:S02]  /*47f0*/  MOV R80, 0x4810 ;  /* 0x0000481000507802 */ /* 0x000fe40000000f00 */
[----:B------:R-:W-:Y:S05]  /*4800*/  CALL.REL.NOINC `($__internal_125_$__cuda_sm70_shflsync_down_p) ;  /* 0x0000035000007944 */ /* 0x000fea0003c00000 */
[----:B------:R-:W-:Y:S01]  /*4810*/  HFMA2.MMA R81, -RZ, RZ, 0, 4.76837158203125e-07 ;  /* 0x00000008ff517435 */ /* 0x000fe200000001ff */
[----:B-1----:R-:W-:-:S02]  /*4820*/  MOV R82, R84 ;  /* 0x0000005400527202 */ /* 0x002fc40000000f00 */
[----:B------:R-:W-:Y:S02]  /*4830*/  MOV R86, R85 ;  /* 0x0000005500567202 */ /* 0x000fe40000000f00 */
[----:B------:R-:W-:Y:S02]  /*4840*/  MOV R87, 0x1f ;  /* 0x0000001f00577802 */ /* 0x000fe40000000f00 */
[----:B------:R-:W-:Y:S02]  /*4850*/  MOV R84, 0xffffffff ;  /* 0xffffffff00547802 */ /* 0x000fe40000000f00 */
[----:B------:R-:W-:Y:S02]  /*4860*/  MOV R80, 0x4880 ;  /* 0x0000488000507802 */ /* 0x000fe40000000f00 */
[----:B------:R-:W-:Y:S05]  /*4870*/  CALL.REL.NOINC `($__internal_125_$__cuda_sm70_shflsync_down_p) ;  /* 0x000002e000007944 */ /* 0x000fea0003c00000 */
[----:B------:R-:W-:Y:S01]  /*4880*/  FADD.FTZ R83, R82, R83 ;  /* 0x0000005352537221 */ /* 0x000fe20000010000 */
[----:B------:R-:W-:Y:S01]  /*4890*/  HFMA2.MMA R81, -RZ, RZ, 0, 2.384185791015625e-07 ;  /* 0x00000004ff517435 */ /* 0x000fe200000001ff */
[----:B-1----:R-:W-:Y:S01]  /*48a0*/  FADD.FTZ R85, R85, R84 ;  /* 0x0000005455557221 */ /* 0x002fe20000010000 */
[----:B------:R-:W-:Y:S02]  /*48b0*/  MOV R87, 0x1f ;  /* 0x0000001f00577802 */ /* 0x000fe40000000f00 */
[----:B------:R-:W-:-:S02]  /*48c0*/  MOV R84, 0xffffffff ;  /* 0xffffffff00547802 */ /* 0x000fc40000000f00 */
[----:B------:R-:W-:Y:S02]  /*48d0*/  MOV R86, R83 ;  /* 0x0000005300567202 */ /* 0x000fe40000000f00 */
[----:B------:R-:W-:Y:S02]  /*48e0*/  MOV R80, 0x4900 ;  /* 0x0000490000507802 */ /* 0x000fe40000000f00 */
[----:B------:R-:W-:Y:S05]  /*48f0*/  CALL.REL.NOINC `($__internal_125_$__cuda_sm70_shflsync_down_p) ;  /* 0x0000026000007944 */ /* 0x000fea0003c00000 */
[----:B------:R-:W-:Y:S01]  /*4900*/  HFMA2.MMA R81, -RZ, RZ, 0, 2.384185791015625e-07 ;  /* 0x00000004ff517435 */ /* 0x000fe200000001ff */
[----:B-1----:R-:W-:Y:S02]  /*4910*/  MOV R82, R84 ;  /* 0x0000005400527202 */ /* 0x002fe40000000f00 */
[----:B------:R-:W-:Y:S02]  /*4920*/  MOV R86, R85 ;  /* 0x0000005500567202 */ /* 0x000fe40000000f00 */
[----:B------:R-:W-:Y:S02]  /*4930*/  MOV R87, 0x1f ;  /* 0x0000001f00577802 */ /* 0x000fe40000000f00 */
[----:B------:R-:W-:Y:S02]  /*4940*/  MOV R84, 0xffffffff ;  /* 0xffffffff00547802 */ /* 0x000fe40000000f00 */
[----:B------:R-:W-:-:S02]  /*4950*/  MOV R80, 0x4970 ;  /* 0x0000497000507802 */ /* 0x000fc40000000f00 */
[----:B------:R-:W-:Y:S05]  /*4960*/  CALL.REL.NOINC `($__internal_125_$__cuda_sm70_shflsync_down_p) ;  /* 0x000001f000007944 */ /* 0x000fea0003c00000 */
[----:B------:R-:W-:Y:S01]  /*4970*/  FADD.FTZ R83, R82, R83 ;  /* 0x0000005352537221 */ /* 0x000fe20000010000 */
[----:B------:R-:W-:Y:S01]  /*4980*/  HFMA2.MMA R81, -RZ, RZ, 0, 1.1920928955078125e-07 ;  /* 0x00000002ff517435 */ /* 0x000fe200000001ff */
[----:B-1----:R-:W-:Y:S01]  /*4990*/  FADD.FTZ R85, R85, R84 ;  /* 0x0000005455557221 */ /* 0x002fe20000010000 */
[----:B------:R-:W-:-:S02]  /*49a0*/  MOV R87, 0x1f ;  /* 0x0000001f00577802 */ /* 0x000fc40000000f00 */
[----:B------:R-:W-:Y:S02]  /*49b0*/  MOV R84, 0xffffffff ;  /* 0xffffffff00547802 */ /* 0x000fe40000000f00 */
[----:B------:R-:W-:Y:S02]  /*49c0*/  MOV R86, R83 ;  /* 0x0000005300567202 */ /* 0x000fe40000000f00 */
[----:B------:R-:W-:Y:S02]  /*49d0*/  MOV R80, 0x49f0 ;  /* 0x000049f000507802 */ /* 0x000fe40000000f00 */
[----:B------:R-:W-:Y:S05]  /*49e0*/  CALL.REL.NOINC `($__internal_125_$__cuda_sm70_shflsync_down_p) ;  /* 0x0000017000007944 */ /* 0x000fea0003c00000 */
[----:B------:R-:W-:Y:S01]  /*49f0*/  HFMA2.MMA R81, -RZ, RZ, 0, 1.1920928955078125e-07 ;  /* 0x00000002ff517435 */ /* 0x000fe200000001ff */
[----:B-1----:R-:W-:Y:S02]  /*4a00*/  MOV R82, R84 ;  /* 0x0000005400527202 */ /* 0x002fe40000000f00 */
[----:B------:R-:W-:Y:S02]  /*4a10*/  MOV R86, R85 ;  /* 0x0000005500567202 */ /* 0x000fe40000000f00 */
[----:B------:R-:W-:Y:S02]  /*4a20*/  MOV R87, 0x1f ;  /* 0x0000001f00577802 */ /* 0x000fe40000000f00 */
[----:B------:R-:W-:-:S02]  /*4a30*/  MOV R84, 0xffffffff ;  /* 0xffffffff00547802 */ /* 0x000fc40000000f00 */
[----:B------:R-:W-:Y:S02]  /*4a40*/  MOV R80, 0x4a60 ;  /* 0x00004a6000507802 */ /* 0x000fe40000000f00 */
[----:B------:R-:W-:Y:S05]  /*4a50*/  CALL.REL.NOINC `($__internal_125_$__cuda_sm70_shflsync_down_p) ;  /* 0x0000010000007944 */ /* 0x000fea0003c00000 */
[----:B------:R-:W-:Y:S01]  /*4a60*/  FADD.FTZ R83, R82, R83 ;  /* 0x0000005352537221 */ /* 0x000fe20000010000 */
[----:B------:R-:W-:Y:S01]  /*4a70*/  HFMA2.MMA R81, -RZ, RZ, 0, 5.9604644775390625e-08 ;  /* 0x00000001ff517435 */ /* 0x000fe200000001ff */
[----:B-1----:R-:W-:Y:S01]  /*4a80*/  FADD.FTZ R85, R85, R84 ;  /* 0x0000005455557221 */ /* 0x002fe20000010000 */
[----:B------:R-:W-:Y:S02]  /*4a90*/  MOV R87, 0x1f ;  /* 0x0000001f00577802 */ /* 0x000fe40000000f00 */
[----:B------:R-:W-:Y:S02]  /*4aa0*/  MOV R84, 0xffffffff ;  /* 0xffffffff00547802 */ /* 0x000fe40000000f00 */
[----:B------:R-:W-:Y:S02]  /*4ab0*/  MOV R86, R83 ;  /* 0x0000005300567202 */ /* 0x000fe40000000f00 */
[----:B------:R-:W-:Y:S02]  /*4ac0*/  MOV R80, 0x4ae0 ;  /* 0x00004ae000507802 */ /* 0x000fe40000000f00 */
[----:B------:R-:W-:Y:S05]  /*4ad0*/  CALL.REL.NOINC `($__internal_125_$__cuda_sm70_shflsync_down_p) ;  /* 0x0000008000007944 */ /* 0x000fea0003c00000 */
[----:B------:R-:W-:Y:S01]  /*4ae0*/  HFMA2.MMA R81, -RZ, RZ, 0, 5.9604644775390625e-08 ;  /* 0x00000001ff517435 */ /* 0x000fe200000001ff */
[----:B-1----:R-:W-:-:S02]  /*4af0*/  MOV R82, R84 ;  /* 0x0000005400527202 */ /* 0x002fc40000000f00 */
[----:B------:R-:W-:Y:S02]  /*4b00*/  MOV R86, R85 ;  /* 0x0000005500567202 */ /* 0x000fe40000000f00 */
[----:B------:R-:W-:Y:S02]  /*4b10*/  MOV R87, 0x1f ;  /* 0x0000001f00577802 */ /* 0x000fe40000000f00 */
[----:B------:R-:W-:Y:S02]  /*4b20*/  MOV R84, 0xffffffff ;  /* 0xffffffff00547802 */ /* 0x000fe40000000f00 */
[----:B------:R-:W-:Y:S02]  /*4b30*/  MOV R80, 0x4b50 ;  /* 0x00004b5000507802 */ /* 0x000fe40000000f00 */
[----:B------:R-:W-:Y:S05]  /*4b40*/  CALL.REL.NOINC `($__internal_125_$__cuda_sm70_shflsync_down_p) ;  /* 0x0000001000007944 */ /* 0x000fea0003c00000 */
[----:B-1----:R-:W-:Y:S05]  /*4b50*/  BRA `(.L_x_8767) ;  /* 0xffffd81000007947 */ /* 0x002fea000383ffff */
        .weak           $__internal_125_$__cuda_sm70_shflsync_down_p
        .type           $__internal_125_$__cuda_sm70_shflsync_down_p,@function
        .size           $__internal_125_$__cuda_sm70_shflsync_down_p,(.L_x_13001 - $__internal_125_$__cuda_sm70_shflsync_down_p)
$__internal_125_$__cuda_sm70_shflsync_down_p:
[----:B------:R-:W-:Y:S04]  /*4b60*/  WARPSYNC R84 ;  /* 0x0000005400007348 */ /* 0x000fe80003800000 */
[----:B------:R0:W1:Y:S02]  /*4b70*/  SHFL.DOWN PT, R84, R86, R81, R87 ;  /* 0x0800005156547389 */ /* 0x00006400000e0057 */
[----:B0-----:R-:W-:-:S06]  /*4b80*/  HFMA2.MMA R81, -RZ, RZ, 0, 0 ;  /* 0x00000000ff517435 */ /* 0x001fcc00000001ff */
[----:B------:R-:W-:Y:S05]  /*4b90*/  RET.REL.NODEC R80 `(_ZN10layer_norm13ln_bwd_kernelINS_13Kernel_traitsI6__halfS2_fS2_fjLj7168ELj1ELj1ELj8ELj8ENS_18Kernel_traits_baseILj7168ES2_S2_fS2_fjLj256EEEEELb0ELb1ELb0ELb1EEEvNS_9BwdParamsE) ;  /* 0xffffb46050007950 */ /* 0x000fea0003c3ffff */
.L_x_8768:
        /* <DEDUP_REMOVED lines=14> */
.L_x_13001:


//--------------------- .text._ZN10layer_norm13ln_bwd_kernelINS_13Kernel_traitsI6__halfS2_fS2_fjLj7168ELj1ELj1ELj8ELj8ENS_18Kernel_traits_baseILj7168ES2_S2_fS2_fjLj256EEEEELb0ELb1ELb1ELb0EEEvNS_9BwdParamsE --------------------------
	.section	.text._ZN10layer_norm13ln_bwd_kernelINS_13Kernel_traitsI6__halfS2_fS2_fjLj7168ELj1ELj1ELj8ELj8ENS_18Kernel_traits_baseILj7168ES2_S2_fS2_fjLj256EEEEELb0ELb1ELb1ELb0EEEvNS_9BwdParamsE,"ax",@progbits
	.sectioninfo	@"SHI_REGISTERS=255"
	.align	128
        .global         _ZN10layer_norm13ln_bwd_kernelINS_13Kernel_traitsI6__halfS2_fS2_fjLj7168ELj1ELj1ELj8ELj8ENS_18Kernel_traits_baseILj7168ES2_S2_fS2_fjLj256EEEEELb0ELb1ELb1ELb0EEEvNS_9BwdParamsE
        .type           _ZN10layer_norm13ln_bwd_kernelINS_13Kernel_traitsI6__halfS2_fS2_fjLj7168ELj1ELj1ELj8ELj8ENS_18Kernel_traits_baseILj7168ES2_S2_fS2_fjLj256EEEEELb0ELb1ELb1ELb0EEEvNS_9BwdParamsE,@function
        .size           _ZN10layer_norm13ln_bwd_kernelINS_13Kernel_traitsI6__halfS2_fS2_fjLj7168ELj1ELj1ELj8ELj8ENS_18Kernel_traits_baseILj7168ES2_S2_fS2_fjLj256EEEEELb0ELb1ELb1ELb0EEEvNS_9BwdParamsE,(.L_x_13002 - _ZN10layer_norm13ln_bwd_kernelINS_13Kernel_traitsI6__halfS2_fS2_fjLj7168ELj1ELj1ELj8ELj8ENS_18Kernel_traits_baseILj7168ES2_S2_fS2_fjLj256EEEEELb0ELb1ELb1ELb0EEEvNS_9BwdParamsE)
        .other          _ZN10layer_norm13ln_bwd_kernelINS_13Kernel_traitsI6__halfS2_fS2_fjLj7168ELj1ELj1ELj8ELj8ENS_18Kernel_traits_baseILj7168ES2_S2_fS2_fjLj256EEEEELb0ELb1ELb1ELb0EEEvNS_9BwdParamsE,@"STO_CUDA_ENTRY STV_DEFAULT"
_ZN10layer_norm13ln_bwd_kernelINS_13Kernel_traitsI6__halfS2_fS2_fjLj7168ELj1ELj1ELj8ELj8ENS_18Kernel_traits_baseILj7168ES2_S2_fS2_fjLj256EEEEELb0ELb1ELb1ELb0EEEvNS_9BwdParamsE:
.text._ZN10layer_norm13ln_bwd_kernelINS_13Kernel_traitsI6__halfS2_fS2_fjLj7168ELj1ELj1ELj8ELj8ENS_18Kernel_traits_baseILj7168ES2_S2_fS2_fjLj256EEEEELb0ELb1ELb1ELb0EEEvNS_9BwdParamsE:
        /* <DEDUP_REMOVED lines=16> */
[----:B------:R-:W-:Y:S02]  /*0100*/  ISETP.GE.U32.AND P2, PT, R0, 0x600, PT ;  /* 0x000006000000780c */ /* 0x000fe40003f46070 */
[----:B------:R-:W-:Y:S01]  /*0110*/  @P6 MOV R15, 0x8 ;  /* 0x00000008000f6802 */ /* 0x000fe20000000f00 */
[----:B------:R-:W-:Y:S01]  /*0120*/  @P5 IMAD.MOV.U32 R37, RZ, RZ, 0x8 ;  /* 0x00000008ff255424 */ /* 0x000fe200078e00ff */
[----:B------:R-:W-:Y:S01]  /*0130*/  @P6 LOP3.LUT R46, R46, 0x4, RZ, 0xfc, !PT ;  /* 0x000000042e2e6812 */ /* 0x000fe200078efcff */
[----:B------:R-:W-:Y:S02]  /*0140*/  @P4 IMAD.MOV.U32 R41, RZ, RZ, 0x8 ;  /* 0x00000008ff294424 */ /* 0x000fe400078e00ff */
[-C--:B------:R-:W-:Y:S01]  /*0150*/  @P6 IMAD.WIDE.U32 R10, R54, R15.reuse, c[0x0][0x1b0] ;  /* 0x00006c00360a6625 */ /* 0x080fe200078e000f */
[----:B------:R-:W-:Y:S02]  /*0160*/  LOP3.LUT R46, R46, 0xfffffffd, RZ, 0xc0, !PT ;  /* 0xfffffffd2e2e7812 */ /* 0x000fe400078ec0ff */
[----:B------:R-:W-:Y:S01]  /*0170*/  @P0 MOV R45, 0x8 ;  /* 0x00000008002d0802 */ /* 0x000fe20000000f00 */
        /* <DEDUP_REMOVED lines=31> */
[----:B----4-:R-:W-:Y:S01]  /*0370*/  CS2R R36, SRZ ;  /* 0x0000000000247805 */ /* 0x010fe2000001ff00 */
[----:B------:R4:W5:Y:S02]  /*0380*/  @P1 LDG.E.64 R28, [R46.64] ;  /* 0x000000042e1c1981 */ /* 0x000964000c1e1b00 */
[CC--:B------:R-:W-:Y:S01]  /*0390*/  @P2 IMAD.WIDE.U32 R50, R54.reuse, R53.reuse, c[0x0][0x1b0] ;  /* 0x00006c0036322625 */ /* 0x0c0fe200078e0035 */
[----:B0-----:R-:W-:Y:S01]  /*03a0*/  CS2R R38, SRZ ;  /* 0x0000000000267805 */ /* 0x001fe2000001ff00 */
[----:B------:R0:W5:Y:S02]  /*03b0*/  @P1 LDG.E.64 R6, [R48.64] ;  /* 0x0000000430061981 */ /* 0x000164000c1e1b00 */
        /* <DEDUP_REMOVED lines=8> */
[----:B---3--:R-:W-:-:S04]  /*0440*/  LEA.HI R10, R252, UR6, RZ, 0x18 ;  /* 0x00000006fc0a7c11 */ /* 0x008fc8000f8fc0ff */
[----:B------:R-:W-:Y:S01]  /*0450*/  ISETP.GE.AND P3, PT, R10, c[0x0][0x164], PT ;  /* 0x000059000a007a0c */ /* 0x000fe20003f66270 */
[----:B------:R-:W-:Y:S01]  /*0460*/  CS2R R40, SRZ ;  /* 0x0000000000287805 */ /* 0x000fe2000001ff00 */
[----:B------:R-:W-:Y:S01]  /*0470*/  CS2R R42, SRZ ;  /* 0x00000000002a7805 */ /* 0x000fe2000001ff00 */
[----:B------:R-:W-:Y:S01]  /*0480*/  CS2R R44, SRZ ;  /* 0x00000000002c7805 */ /* 0x000fe2000001ff00 */
[----:B----4-:R-:W-:Y:S01]  /*0490*/  CS2R R46, SRZ ;  /* 0x00000000002e7805 */ /* 0x010fe2000001ff00 */
[----:B0-----:R-:W-:Y:S01]  /*04a0*/  CS2R R48, SRZ ;  /* 0x0000000000307805 */ /* 0x001fe2000001ff00 */
        /* <DEDUP_REMOVED lines=75> */
[----:B------:R-:W-:Y:S01]  /*0960*/  HFMA2.MMA R188, -RZ, RZ, 0, 5.9604644775390625e-08 ;  /* 0x00000001ffbc7435 */ /* 0x000fe200000001ff */
        /* <DEDUP_REMOVED lines=33> */
[----:B------:R-:W-:Y:S01]  /*0b80*/  IMAD.MOV.U32 R2, RZ, RZ, R10 ;  /* 0x000000ffff027224 */ /* 0x000fe200078e000a */
        /* <DEDUP_REMOVED lines=42> */
.L_x_8889:
[----:B------:R-:W-:-:S05]  /*0e30*/  MOV R3, 0x4 ;  /* 0x0000000400037802 */ /* 0x000fca0000000f00 */
        /* <DEDUP_REMOVED lines=20> */
[----:B------:R-:W-:-:S11]  /*0f80*/  MOV R154, R4 ;  /* 0x00000004009a7202 */ /* 0x000fd60000000f00 */
[----:B------:R-:W-:Y:S05]  /*0f90*/  @!P4 BRA `(.L_x_8773) ;  /* 0x000000500000c947 */ /* 0x000fea0003800000 */
[----:B------:R-:W-:-:S04]  /*0fa0*/  ISETP.NE.U32.AND P4, PT, RZ, c[0x0][0x218], PT ;  /* 0x00008600ff007a0c */ /* 0x000fc80003f85070 */
[----:B------:R-:W-:-:S13]  /*0fb0*/  ISETP.NE.AND.EX P4, PT, RZ, c[0x0][0x21c], PT, P4 ;  /* 0x00008700ff007a0c */ /* 0x000fda0003f85340 */
[----:B------:R-:W-:Y:S05]  /*0fc0*/  @!P4 BRA `(.L_x_8774) ;  /* 0x000000100000c947 */ /* 0x000fea0003800000 */
[----:B------:R0:W5:Y:S02]  /*0fd0*/  LDG.E.128 R120, [R152.64] ;  /* 0x0000000498787981 */ /* 0x000164000c1e1d00 */
.L_x_8774:
[----:B------:R-:W-:Y:S02]  /*0fe0*/  IADD3 R154, R4, 0x100, RZ ;  /* 0x00000100049a7810 */ /* 0x000fe40007ffe0ff */
.L_x_8773:
[----:B------:R-:W-:Y:S05]  /*0ff0*/  BSYNC B1 ;  /* 0x0000000000017941 */ /* 0x000fea0003800000 */
.L_x_8772:
        /* <DEDUP_REMOVED lines=8> */
.L_x_8777:
[----:B------:R-:W-:Y:S02]  /*1080*/  IADD3 R154, R154, 0x100, RZ ;  /* 0x000001009a9a7810 */ /* 0x000fe40007ffe0ff */
.L_x_8776:
[----:B------:R-:W-:Y:S05]  /*1090*/  BSYNC B1 ;  /* 0x0000000000017941 */ /* 0x000fea0003800000 */
.L_x_8775:
        /* <DEDUP_REMOVED lines=8> */
.L_x_8780:
[----:B------:R-:W-:Y:S02]  /*1120*/  IADD3 R154, R154, 0x100, RZ ;  /* 0x000001009a9a7810 */ /* 0x000fe40007ffe0ff */
.L_x_8779:
[----:B------:R-:W-:Y:S05]  /*1130*/  BSYNC B1 ;  /* 0x0000000000017941 */ /* 0x000fea0003800000 */
.L_x_8778:
[----:B------:R-:W-:Y:S01]  /*1140*/  BSSY B1, `(.L_x_8781) ;  /* 0x0000008000017945 */ /* 0x000fe20003800000 */
[----:B------:R-:W-:Y:S05]  /*1150*/  @!P0 BRA `(.L_x_8782) ;  /* 0x0000006000008947 */ /* 0x000fea0003800000 */
[----:B------:R-:W-:-:S04]  /*1160*/  ISETP.NE.U32.AND P4, PT, RZ, c[0x0][0x218], PT ;  /* 0x00008600ff007a0c */ /* 0x000fc80003f85070 */
[----:B------:R-:W-:-:S13]  /*1170*/  ISETP.NE.AND.EX P4, PT, RZ, c[0x0][0x21c], PT, P4 ;  /* 0x00008700ff007a0c */ /* 0x000fda0003f85340 */
[----:B------:R-:W-:Y:S05]  /*1180*/  @!P4 BRA `(.L_x_8783) ;  /* 0x000000200000c947 */ /* 0x000fea0003800000 */
[----:B------:R-:W-:-:S06]  /*1190*/  IMAD.WIDE.U32 R132, R154, R250, c[0x0][0x218] ;  /* 0x000086009a847625 */ /* 0x000fcc00078e00fa */
[----:B------:R-:W5:Y:S02]  /*11a0*/  LDG.E.128 R132, [R132.64] ;  /* 0x0000000484847981 */ /* 0x000f64000c1e1d00 */
.L_x_8783:
[----:B------:R-:W-:Y:S02]  /*11b0*/  IADD3 R154, R154, 0x100, RZ ;  /* 0x000001009a9a7810 */ /* 0x000fe40007ffe0ff */
.L_x_8782:
[----:B------:R-:W-:Y:S05]  /*11c0*/  BSYNC B1 ;  /* 0x0000000000017941 */ /* 0x000fea0003800000 */
.L_x_8781:
[----:B------:R-:W-:Y:S01]  /*11d0*/  BSSY B1, `(.L_x_8784) ;  /* 0x0000008000017945 */ /* 0x000fe20003800000 */
[----:B------:R-:W-:Y:S05]  /*11e0*/  @!P1 BRA `(.L_x_8785) ;  /* 0x0000006000009947 */ /* 0x000fea0003800000 */
[----:B------:R-:W-:-:S04]  /*11f0*/  ISETP.NE.U32.AND P4, PT, RZ, c[0x0][0x218], PT ;  /* 0x00008600ff007a0c */ /* 0x000fc80003f85070 */
[----:B------:R-:W-:-:S13]  /*1200*/  ISETP.NE.AND.EX P4, PT, RZ, c[0x0][0x21c], PT, P4 ;  /* 0x00008700ff007a0c */ /* 0x000fda0003f85340 */
[----:B------:R-:W-:Y:S05]  /*1210*/  @!P4 BRA `(.L_x_8786) ;  /* 0x000000200000c947 */ /* 0x000fea0003800000 */
[----:B------:R-:W-:-:S06]  /*1220*/  IMAD.WIDE.U32 R136, R154, R250, c[0x0][0x218] ;  /* 0x000086009a887625 */ /* 0x000fcc00078e00fa */
[----:B------:R-:W5:Y:S02]  /*1230*/  LDG.E.128 R136, [R136.64] ;  /* 0x0000000488887981 */ /* 0x000f64000c1e1d00 */
.L_x_8786:
[----:B------:R-:W-:Y:S02]  /*1240*/  IADD3 R154, R154, 0x100, RZ ;  /* 0x000001009a9a7810 */ /* 0x000fe40007ffe0ff */
.L_x_8785:
[----:B------:R-:W-:Y:S05]  /*1250*/  BSYNC B1 ;  /* 0x0000000000017941 */ /* 0x000fea0003800000 */
.L_x_8784:
[----:B------:R-:W-:Y:S01]  /*1260*/  BSSY B1, `(.L_x_8787) ;  /* 0x0000008000017945 */ /* 0x000fe20003800000 */
[----:B------:R-:W-:Y:S05]  /*1270*/  @!P2 BRA `(.L_x_8788) ;  /* 0x000000600000a947 */ /* 0x000fea0003800000 */
[----:B------:R-:W-:-:S04]  /*1280*/  ISETP.NE.U32.AND P4, PT, RZ, c[0x0][0x218], PT ;  /* 0x00008600ff007a0c */ /* 0x000fc80003f85070 */
[----:B------:R-:W-:-:S13]  /*1290*/  ISETP.NE.AND.EX P4, PT, RZ, c[0x0][0x21c], PT, P4 ;  /* 0x00008700ff007a0c */ /* 0x000fda0003f85340 */
[----:B------:R-:W-:Y:S05]  /*12a0*/  @!P4 BRA `(.L_x_8789) ;  /* 0x000000200000c947 */ /* 0x000fea0003800000 */
[----:B------:R-:W-:-:S06]  /*12b0*/  IMAD.WIDE.U32 R140, R154, R250, c[0x0][0x218] ;  /* 0x000086009a8c7625 */ /* 0x000fcc00078e00fa */
[----:B------:R-:W5:Y:S02]  /*12c0*/  LDG.E.128 R140, [R140.64] ;  /* 0x000000048c8c7981 */ /* 0x000f64000c1e1d00 */
.L_x_8789:
[----:B------:R-:W-:Y:S02]  /*12d0*/  IADD3 R154, R154, 0x100, RZ ;  /* 0x000001009a9a7810 */ /* 0x000fe40007ffe0ff */
.L_x_8788:
[----:B------:R-:W-:Y:S05]  /*12e0*/  BSYNC B1 ;  /* 0x0000000000017941 */ /* 0x000fea0003800000 */
.L_x_8787:
        /* <DEDUP_REMOVED lines=8> */
.L_x_8771:
        /* <DEDUP_REMOVED lines=10> */
[----:B------:R-:W-:Y:S01]  /*1410*/  HFMA2.MMA R11, -RZ, RZ, 0, 4.76837158203125e-07 ;  /* 0x00000008ff0b7435 */ /* 0x000fe200000001ff */
[----:B------:R-:W-:Y:S01]  /*1420*/  IMAD.WIDE.U32 R12, R4, R250, c[0x0][0x188] ;  /* 0x00006200040c7625 */ /* 0x000fe200078e00fa */
[----:B------:R-:W-:-:S04]  /*1430*/  ISETP.NE.U32.AND P4, PT, RZ, c[0x0][0x218], PT ;  /* 0x00008600ff007a0c */ /* 0x000fc80003f85070 */
[----:B------:R-:W-:Y:S01]  /*1440*/  ISETP.NE.AND.EX P4, PT, RZ, c[0x0][0x21c], PT, P4 ;  /* 0x00008700ff007a0c */ /* 0x000fe20003f85340 */
[----:B------:R-:W2:Y:S03]  /*1450*/  LDG.E.128 R12, [R12.64] ;  /* 0x000000040c0c7981 */ /* 0x000ea6000c1e1d00 */
[----:B------:R-:W-:-:S06]  /*1460*/  IMAD.WIDE.U32 R10, R192, R11, c[0x0][0x208] ;  /* 0x00008200c00a7625 */ /* 0x000fcc00078e000b */
[----:B------:R-:W3:Y:S04]  /*1470*/  LDG.E.64 R10, [R10.64] ;  /* 0x000000040a0a7981 */ /* 0x000ee8000c1e1b00 */
[----:B------:R0:W5:Y:S01]  /*1480*/  @P4 LDG.E.128 R120, [R152.64] ;  /* 0x0000000498784981 */ /* 0x000162000c1e1d00 */
[----:B------:R-:W-:-:S04]  /*1490*/  ISETP.NE.AND P4, PT, R251, RZ, PT ;  /* 0x000000fffb00720c */ /* 0x000fc80003f85270 */
[----:B-----5:R-:W-:Y:S02]  /*14a0*/  FSEL R9, R191, RZ, !P4 ;  /* 0x000000ffbf097208 */ /* 0x020fe40006000000 */
[----:B------:R-:W-:Y:S02]  /*14b0*/  IADD3 R192, R192, 0x100, RZ ;  /* 0x00000100c0c07810 */ /* 0x000fe40007ffe0ff */
[----:B------:R-:W-:Y:S01]  /*14c0*/  IADD3 R193, R4, 0x100, RZ ;  /* 0x0000010004c17810 */ /* 0x000fe20007ffe0ff */
[C---:B--2---:R-:W-:Y:S02]  /*14d0*/  FADD.FTZ R14, -R9.reuse, R14 ;  /* 0x0000000e090e7221 */ /* 0x044fe40000010100 */
[C---:B------:R-:W-:Y:S02]  /*14e0*/  FADD.FTZ R186, -R9.reuse, R12 ;  /* 0x0000000c09ba7221 */ /* 0x040fe40000010100 */
[----:B---3--:R-:W-:Y:S01]  /*14f0*/  IMAD.MOV.U32 R155, RZ, RZ, R10 ;  /* 0x000000ffff9b7224 */ /* 0x008fe200078e000a */
[----:B0-----:R-:W-:Y:S01]  /*1500*/  SHF.R.U64 R152, R10, 0x10, R11 ;  /* 0x000000100a987819 */ /* 0x001fe2000000120b */
[----:B------:R-:W-:-:S03]  /*1510*/  FADD.FTZ R15, -R9, R15 ;  /* 0x0000000f090f7221 */ /* 0x000fc60000010100 */
[----:B------:R-:W-:Y:S01]  /*1520*/  HADD2.F32 R155, -RZ, R155.H0_H0 ;  /* 0x2000009bff9b7230 */ /* 0x000fe20000004100 */
[----:B------:R-:W-:Y:S01]  /*1530*/  MOV R154, R11 ;  /* 0x0000000b009a7202 */ /* 0x000fe20000000f00 */
[----:B------:R-:W-:Y:S01]  /*1540*/  FMUL.FTZ R10, R3, R14 ;  /* 0x0000000e030a7220 */ /* 0x000fe20000410000 */
[----:B------:R-:W-:Y:S01]  /*1550*/  HADD2.F32 R14, -RZ, R152.H0_H0 ;  /* 0x20000098ff0e7230 */ /* 0x000fe20000004100 */
[----:B------:R-:W-:Y:S01]  /*1560*/  FADD.FTZ R185, -R9, R13 ;  /* 0x0000000d09b97221 */ /* 0x000fe20000010100 */
[----:B------:R-:W-:Y:S01]  /*1570*/  SHF.R.U32.HI R153, RZ, 0x10, R11 ;  /* 0x00000010ff997819 */ /* 0x000fe2000001160b */
[----:B------:R-:W-:Y:S02]  /*1580*/  FMUL.FTZ R9, R3, R186 ;  /* 0x000000ba03097220 */ /* 0x000fe40000410000 */
[----:B------:R-:W-:Y:S02]  /*1590*/  FMUL.FTZ R12, R249, R155 ;  /* 0x0000009bf90c7220 */ /* 0x000fe40000410000 */
[C---:B------:R-:W-:Y:S01]  /*15a0*/  FMUL.FTZ R11, R3.reuse, R15 ;  /* 0x0000000f030b7220 */ /* 0x040fe20000410000 */
[----:B------:R-:W-:Y:S01]  /*15b0*/  HADD2.F32 R15, -RZ, R154.H0_H0 ;  /* 0x2000009aff0f7230 */ /* 0x000fe20000004100 */
[----:B------:R-:W-:-:S02]  /*15c0*/  FMUL.FTZ R185, R3, R185 ;  /* 0x000000b903b97220 */ /* 0x000fc40000410000 */
[----:B------:R-:W-:Y:S02]  /*15d0*/  FMUL.FTZ R13, R246, R14 ;  /* 0x0000000ef60d7220 */ /* 0x000fe40000410000 */
[----:B------:R-:W-:Y:S02]  /*15e0*/  FADD.FTZ R154, RZ, R12 ;  /* 0x0000000cff9a7221 */ /* 0x000fe40000010000 */
[C---:B------:R-:W-:Y:S01]  /*15f0*/  FFMA.FTZ R186, R9.reuse, R12, RZ ;  /* 0x0000000c09ba7223 */ /* 0x040fe200000100ff */
[----:B------:R-:W-:Y:S01]  /*1600*/  HADD2.F32 R152, -RZ, R153.H0_H0 ;  /* 0x20000099ff987230 */ /* 0x000fe20000004100 */
        /* <DEDUP_REMOVED lines=16> */
.L_x_8792:
[----:B------:R-:W-:Y:S05]  /*1710*/  BSYNC B1 ;  /* 0x0000000000017941 */ /* 0x000fea0003800000 */
.L_x_8791:
        /* <DEDUP_REMOVED lines=15> */
[----:B------:R-:W-:Y:S02]  /*1810*/  IADD3 R193, R193, 0x100, RZ ;  /* 0x00000100c1c17810 */ /* 0x000fe40007ffe0ff */
[----:B--2---:R-:W-:Y:S02]  /*1820*/  MOV R152, R20 ;  /* 0x0000001400987202 */ /* 0x004fe40000000f00 */
[--C-:B------:R-:W-:Y:S01]  /*1830*/  SHF.R.U64 R20, R20, 0x10, R21.reuse ;  /* 0x0000001014147819 */ /* 0x100fe20000001215 */
[--C-:B------:R-:W-:Y:S02]  /*1840*/  IMAD.MOV.U32 R23, RZ, RZ, R21.reuse ;  /* 0x000000ffff177224 */ /* 0x100fe400078e0015 */
[----:B------:R-:W-:Y:S01]  /*1850*/  HADD2.F32 R152, -RZ, R152.H0_H0 ;  /* 0x20000098ff987230 */ /* 0x000fe20000004100 */
[----:B------:R-:W-:-:S02]  /*1860*/  SHF.R.U32.HI R21, RZ, 0x10, R21 ;  /* 0x00000010ff157819 */ /* 0x000fc40000011615 */
[----:B------:R-:W-:Y:S02]  /*1870*/  HADD2.F32 R23, -RZ, R23.H0_H0 ;  /* 0x20000017ff177230 */ /* 0x000fe40000004100 */
[----:B------:R-:W-:Y:S01]  /*1880*/  FADD.FTZ R68, R68, R152 ;  /* 0x0000009844447221 */ /* 0x000fe20000010000 */
[----:B------:R-:W-:Y:S01]  /*1890*/  HADD2.F32 R153, -RZ, R21.H0_H0 ;  /* 0x20000015ff997230 */ /* 0x000fe20000004100 */
[C---:B---3--:R-:W-:Y:S02]  /*18a0*/  FADD.FTZ R16, -R22.reuse, R16 ;  /* 0x0000001016107221 */ /* 0x048fe40000010100 */
[C---:B------:R-:W-:Y:S02]  /*18b0*/  FADD.FTZ R17, -R22.reuse, R17 ;  /* 0x0000001116117221 */ /* 0x040fe40000010100 */
[C---:B------:R-:W-:Y:S02]  /*18c0*/  FADD.FTZ R18, -R22.reuse, R18 ;  /* 0x0000001216127221 */ /* 0x040fe40000010100 */
[----:B------:R-:W-:Y:S01]  /*18d0*/  FADD.FTZ R19, -R22, R19 ;  /* 0x0000001316137221 */ /* 0x000fe20000010100 */
[----:B------:R-:W-:Y:S01]  /*18e0*/  HADD2.F32 R22, -RZ, R20.H0_H0 ;  /* 0x20000014ff167230 */ /* 0x000fe20000004100 */
[----:B------:R-:W-:-:S02]  /*18f0*/  FMUL.FTZ R16, R3, R16 ;  /* 0x0000001003107220 */ /* 0x000fc40000410000 */
[-C--:B------:R-:W-:Y:S02]  /*1900*/  FMUL.FTZ R20, R243, R152.reuse ;  /* 0x00000098f3147220 */ /* 0x080fe40000410000 */
[----:B------:R-:W-:Y:S02]  /*1910*/  FMUL.FTZ R17, R3, R17 ;  /* 0x0000001103117220 */ /* 0x000fe40000410000 */
        /* <DEDUP_REMOVED lines=20> */
.L_x_8794:
[----:B------:R-:W-:Y:S05]  /*1a60*/  BSYNC B1 ;  /* 0x0000000000017941 */ /* 0x000fea0003800000 */
.L_x_8793:
[----:B------:R-:W-:Y:S01]  /*1a70*/  ISETP.GE.U32.AND P4, PT, R0, 0x300, PT ;  /* 0x000003000000780c */ /* 0x000fe20003f86070 */
[----:B------:R-:W-:-:S12]  /*1a80*/  BSSY B1, `(.L_x_8795) ;  /* 0x0000033000017945 */ /* 0x000fd80003800000 */
[----:B------:R-:W-:Y:S05]  /*1a90*/  @!P4 BRA `(.L_x_8796) ;  /* 0x000003100000c947 */ /* 0x000fea0003800000 */
[----:B------:R-:W-:-:S04]  /*1aa0*/  ISETP.NE.U32.AND P4, PT, RZ, c[0x0][0x218], PT ;  /* 0x00008600ff007a0c */ /* 0x000fc80003f85070 */
[----:B------:R-:W-:Y:S01]  /*1ab0*/  ISETP.NE.AND.EX P4, PT, RZ, c[0x0][0x21c], PT, P4 ;  /* 0x00008700ff007a0c */ /* 0x000fe20003f85340 */
[----:B------:R-:W-:-:S10]  /*1ac0*/  HFMA2.MMA R29, -RZ, RZ, 0, 4.76837158203125e-07 ;  /* 0x00000008ff1d7435 */ /* 0x000fd400000001ff */
[----:B------:R-:W-:-:S04]  /*1ad0*/  IMAD.WIDE.U32 R28, R192, R29, c[0x0][0x208] ;  /* 0x00008200c01c7625 */ /* 0x000fc800078e001d */
[----:B------:R-:W-:Y:S02]  /*1ae0*/  @P4 IMAD.WIDE.U32 R24, R193, R250, c[0x0][0x218] ;  /* 0x00008600c1184625 */ /* 0x000fe400078e00fa */
[----:B------:R-:W2:Y:S04]  /*1af0*/  LDG.E.64 R28, [R28.64] ;  /* 0x000000041c1c7981 */ /* 0x000ea8000c1e1b00 */
        /* <DEDUP_REMOVED lines=8> */
[--C-:B------:R-:W-:Y:S02]  /*1b80*/  SHF.R.U64 R28, R28, 0x10, R29.reuse ;  /* 0x000000101c1c7819 */ /* 0x100fe4000000121d */
[----:B------:R-:W-:Y:S02]  /*1b90*/  MOV R31, R29 ;  /* 0x0000001d001f7202 */ /* 0x000fe40000000f00 */
        /* <DEDUP_REMOVED lines=33> */
.L_x_8796:
[----:B------:R-:W-:Y:S05]  /*1db0*/  BSYNC B1 ;  /* 0x0000000000017941 */ /* 0x000fea0003800000 */
.L_x_8795:
        /* <DEDUP_REMOVED lines=16> */
[----:B------:R-:W-:-:S03]  /*1ec0*/  SHF.R.U64 R152, R152, 0x10, R153 ;  /* 0x0000001098987819 */ /* 0x000fc60000001299 */
[----:B------:R-:W-:Y:S01]  /*1ed0*/  HADD2.F32 R156, -RZ, R156.H0_H0 ;  /* 0x2000009cff9c7230 */ /* 0x000fe20000004100 */
[----:B------:R-:W-:Y:S01]  /*1ee0*/  IMAD.MOV.U32 R155, RZ, RZ, R153 ;  /* 0x000000ffff9b7224 */ /* 0x000fe200078e0099 */
[----:B------:R-:W-:-:S03]  /*1ef0*/  HADD2.F32 R152, -RZ, R152.H0_H0 ;  /* 0x20000098ff987230 */ /* 0x000fc60000004100 */
[----:B------:R-:W-:Y:S01]  /*1f00*/  FADD.FTZ R76, R76, R156 ;  /* 0x0000009c4c4c7221 */ /* 0x000fe20000010000 */
[----:B------:R-:W-:Y:S01]  /*1f10*/  SHF.R.U32.HI R153, RZ, 0x10, R153 ;  /* 0x00000010ff997819 */ /* 0x000fe20000011699 */
[----:B------:R-:W-:Y:S01]  /*1f20*/  HADD2.F32 R155, -RZ, R155.H0_H0 ;  /* 0x2000009bff9b7230 */ /* 0x000fe20000004100 */
[C---:B---3--:R-:W-:Y:S02]  /*1f30*/  FADD.FTZ R32, -R154.reuse, R32 ;  /* 0x000000209a207221 */ /* 0x048fe40000010100 */
[C---:B------:R-:W-:Y:S02]  /*1f40*/  FADD.FTZ R33, -R154.reuse, R33 ;  /* 0x000000219a217221 */ /* 0x040fe40000010100 */
[C---:B------:R-:W-:Y:S02]  /*1f50*/  FMUL.FTZ R32, R3.reuse, R32 ;  /* 0x0000002003207220 */ /* 0x040fe40000410000 */
[----:B------:R-:W-:Y:S02]  /*1f60*/  FADD.FTZ R34, -R154, R34 ;  /* 0x000000229a227221 */ /* 0x000fe40000010100 */
[----:B------:R-:W-:-:S02]  /*1f70*/  FMUL.FTZ R33, R3, R33 ;  /* 0x0000002103217220 */ /* 0x000fc40000410000 */
[-C--:B------:R-:W-:Y:S02]  /*1f80*/  FFMA.FTZ R48, R32, R156.reuse, R48 ;  /* 0x0000009c20307223 */ /* 0x080fe40000010030 */
[----:B------:R-:W-:Y:S02]  /*1f90*/  FMUL.FTZ R156, R235, R156 ;  /* 0x0000009ceb9c7220 */ /* 0x000fe40000410000 */
        /* <DEDUP_REMOVED lines=21> */
.L_x_8798:
[----:B------:R-:W-:Y:S05]  /*20f0*/  BSYNC B1 ;  /* 0x0000000000017941 */ /* 0x000fea0003800000 */
.L_x_8797:
[----:B------:R-:W-:Y:S01]  /*2100*/  BSSY B1, `(.L_x_8799) ;  /* 0x0000033000017945 */ /* 0x000fe20003800000 */
[----:B------:R-:W-:Y:S05]  /*2110*/  @!P1 BRA `(.L_x_8800) ;  /* 0x0000031000009947 */ /* 0x000fea0003800000 */
[----:B------:R-:W-:-:S04]  /*2120*/  ISETP.NE.U32.AND P4, PT, RZ, c[0x0][0x218], PT ;  /* 0x00008600ff007a0c */ /* 0x000fc80003f85070 */
[----:B------:R-:W-:Y:S01]  /*2130*/  ISETP.NE.AND.EX P4, PT, RZ, c[0x0][0x21c], PT, P4 ;  /* 0x00008700ff007a0c */ /* 0x000fe20003f85340 */
[----:B------:R-:W-:-:S12]  /*2140*/  HFMA2.MMA R161, -RZ, RZ, 0, 4.76837158203125e-07 ;  /* 0x00000008ffa17435 */ /* 0x000fd800000001ff */
[----:B------:R-:W-:-:S04]  /*2150*/  @P4 IMAD.WIDE.U32 R152, R193, R250, c[0x0][0x218] ;  /* 0x00008600c1984625 */ /* 0x000fc800078e00fa */
[----:B------:R-:W-:Y:S01]  /*2160*/  IMAD.WIDE.U32 R160, R192, R161, c[0x0][0x208] ;  /* 0x00008200c0a07625 */ /* 0x000fe200078e00a1 */
[----:B------:R0:W5:Y:S01]  /*2170*/  @P4 LDG.E.128 R136, [R152.64] ;  /* 0x0000000498884981 */ /* 0x000162000c1e1d00 */
[----:B------:R-:W-:-:S04]  /*2180*/  ISETP.NE.AND P4, PT, R251, RZ, PT ;  /* 0x000000fffb00720c */ /* 0x000fc80003f85270 */
[----:B------:R-:W2:Y:S01]  /*2190*/  LDG.E.64 R160, [R160.64] ;  /* 0x00000004a0a07981 */ /* 0x000ea2000c1e1b00 */
[----:B-----5:R-:W-:Y:S01]  /*21a0*/  FSEL R162, R191, RZ, !P4 ;  /* 0x000000ffbfa27208 */ /* 0x020fe20006000000 */
[----:B0-----:R-:W-:-:S06]  /*21b0*/  IMAD.WIDE.U32 R152, R193, R250, c[0x0][0x188] ;  /* 0x00006200c1987625 */ /* 0x001fcc00078e00fa */
[----:B------:R-:W3:Y:S01]  /*21c0*/  LDG.E.128 R152, [R152.64] ;  /* 0x0000000498987981 */ /* 0x000ee2000c1e1d00 */
[----:B------:R-:W-:Y:S02]  /*21d0*/  IADD3 R192, R192, 0x100, RZ ;  /* 0x00000100c0c07810 */ /* 0x000fe40007ffe0ff */
[----:B------:R-:W-:Y:S01]  /*21e0*/  IADD3 R193, R193, 0x100, RZ ;  /* 0x00000100c1c17810 */ /* 0x000fe20007ffe0ff */
[----:B--2---:R-:W-:Y:S01]  /*21f0*/  IMAD.MOV.U32 R163, RZ, RZ, R160 ;  /* 0x000000ffffa37224 */ /* 0x004fe200078e00a0 */
[----:B------:R-:W-:Y:S02]  /*2200*/  SHF.R.U64 R164, R160, 0x10, R161 ;  /* 0x00000010a0a47819 */ /* 0x000fe400000012a1 */
[----:B------:R-:W-:Y:S01]  /*2210*/  MOV R165, R161 ;  /* 0x000000a100a57202 */ /* 0x000fe20000000f00 */
[C---:B---3--:R-:W-:Y:S02]  /*2220*/  FADD.FTZ R152, -R162.reuse, R152 ;  /* 0x00000098a2987221 */ /* 0x048fe40000010100 */
[----:B------:R-:W-:-:S02]  /*2230*/  FADD.FTZ R153, -R162, R153 ;  /* 0x00000099a2997221 */ /* 0x000fc40000010100 */
[C---:B------:R-:W-:Y:S01]  /*2240*/  FMUL.FTZ R160, R3.reuse, R152 ;  /* 0x0000009803a07220 */ /* 0x040fe20000410000 */
[----:B------:R-:W-:Y:S01]  /*2250*/  HADD2.F32 R152, -RZ, R163.H0_H0 ;  /* 0x200000a3ff987230 */ /* 0x000fe20000004100 */
[----:B------:R-:W-:Y:S01]  /*2260*/  SHF.R.U32.HI R166, RZ, 0x10, R161 ;  /* 0x00000010ffa67819 */ /* 0x000fe200000116a1 */
[C---:B------:R-:W-:Y:S02]  /*2270*/  FADD.FTZ R154, -R162.reuse, R154 ;  /* 0x0000009aa29a7221 */ /* 0x040fe40000010100 */
[----:B------:R-:W-:Y:S01]  /*2280*/  FMUL.FTZ R161, R3, R153 ;  /* 0x0000009903a17220 */ /* 0x000fe20000410000 */
[----:B------:R-:W-:Y:S01]  /*2290*/  HADD2.F32 R153, -RZ, R164.H0_H0 ;  /* 0x200000a4ff997230 */ /* 0x000fe20000004100 */
[----:B------:R-:W-:Y:S02]  /*22a0*/  FMUL.FTZ R164, R231, R152 ;  /* 0x00000098e7a47220 */ /* 0x000fe40000410000 */
[----:B------:R-:W-:Y:S02]  /*22b0*/  FADD.FTZ R155, -R162, R155 ;  /* 0x0000009ba29b7221 */ /* 0x000fe40000010100 */
[----:B------:R-:W-:Y:S01]  /*22c0*/  FMUL.FTZ R162, R3, R154 ;  /* 0x0000009a03a27220 */ /* 0x000fe20000410000 */
        /* <DEDUP_REMOVED lines=22> */
.L_x_8800:
[----:B------:R-:W-:Y:S05]  /*2430*/  BSYNC B1 ;  /* 0x0000000000017941 */ /* 0x000fea0003800000 */
.L_x_8799:
        /* <DEDUP_REMOVED lines=17> */
[--C-:B------:R-:W-:Y:S01]  /*2550*/  IMAD.MOV.U32 R173, RZ, RZ, R169.reuse ;  /* 0x000000ffffad7224 */ /* 0x100fe200078e00a9 */
[----:B------:R-:W-:Y:S01]  /*2560*/  SHF.R.U32.HI R174, RZ, 0x10, R169 ;  /* 0x00000010ffae7819 */ /* 0x000fe200000116a9 */
[----:B---3--:R-:W-:-:S02]  /*2570*/  FADD.FTZ R152, -R170, R152 ;  /* 0x00000098aa987221 */ /* 0x008fc40000010100 */
[C---:B------:R-:W-:Y:S02]  /*2580*/  FADD.FTZ R153, -R170.reuse, R153 ;  /* 0x00000099aa997221 */ /* 0x040fe40000010100 */
[C---:B------:R-:W-:Y:S01]  /*2590*/  FMUL.FTZ R168, R3.reuse, R152 ;  /* 0x0000009803a87220 */ /* 0x040fe20000410000 */
[----:B------:R-:W-:Y:S01]  /*25a0*/  HADD2.F32 R152, -RZ, R171.H0_H0 ;  /* 0x200000abff987230 */ /* 0x000fe20000004100 */
[C---:B------:R-:W-:Y:S02]  /*25b0*/  FADD.FTZ R154, -R170.reuse, R154 ;  /* 0x0000009aaa9a7221 */ /* 0x040fe40000010100 */
[----:B------:R-:W-:Y:S01]  /*25c0*/  FMUL.FTZ R169, R3, R153 ;  /* 0x0000009903a97220 */ /* 0x000fe20000410000 */
[----:B------:R-:W-:Y:S01]  /*25d0*/  HADD2.F32 R153, -RZ, R172.H0_H0 ;  /* 0x200000acff997230 */ /* 0x000fe20000004100 */
[----:B------:R-:W-:Y:S02]  /*25e0*/  FMUL.FTZ R172, R227, R152 ;  /* 0x00000098e3ac7220 */ /* 0x000fe40000410000 */
[----:B------:R-:W-:-:S02]  /*25f0*/  FADD.FTZ R155, -R170, R155 ;  /* 0x0000009baa9b7221 */ /* 0x000fc40000010100 */
[C---:B------:R-:W-:Y:S01]  /*2600*/  FMUL.FTZ R170, R3.reuse, R154 ;  /* 0x0000009a03aa7220 */ /* 0x040fe20000410000 */
[----:B------:R-:W-:Y:S01]  /*2610*/  HADD2.F32 R154, -RZ, R173.H0_H0 ;  /* 0x200000adff9a7230 */ /* 0x000fe20000004100 */
        /* <DEDUP_REMOVED lines=21> */
.L_x_8802:
[----:B------:R-:W-:Y:S05]  /*2770*/  BSYNC B1 ;  /* 0x0000000000017941 */ /* 0x000fea0003800000 */
.L_x_8801:
[----:B------:R-:W-:-:S13]  /*2780*/  ISETP.GE.U32.AND P4, PT, R0, 0x700, PT ;  /* 0x000007000000780c */ /* 0x000fda0003f86070 */
        /* <DEDUP_REMOVED lines=12> */
[----:B--2---:R-:W-:Y:S01]  /*2850*/  IMAD.MOV.U32 R179, RZ, RZ, R176 ;  /* 0x000000ffffb37224 */ /* 0x004fe200078e00b0 */
[--C-:B------:R-:W-:Y:S02]  /*2860*/  SHF.R.U64 R180, R176, 0x10, R177.reuse ;  /* 0x00000010b0b47819 */ /* 0x100fe400000012b1 */
[----:B------:R-:W-:Y:S02]  /*2870*/  MOV R181, R177 ;  /* 0x000000b100b57202 */ /* 0x000fe40000000f00 */
[----:B------:R-:W-:Y:S01]  /*2880*/  SHF.R.U32.HI R182, RZ, 0x10, R177 ;  /* 0x00000010ffb67819 */ /* 0x000fe200000116b1 */
[C---:B---3--:R-:W-:Y:S02]  /*2890*/  FADD.FTZ R178, -R191.reuse, R152 ;  /* 0x00000098bfb27221 */ /* 0x048fe40000010100 */
[C---:B------:R-:W-:Y:S02]  /*28a0*/  FADD.FTZ R154, -R191.reuse, R154 ;  /* 0x0000009abf9a7221 */ /* 0x040fe40000010100 */
[----:B------:R-:W-:Y:S01]  /*28b0*/  FADD.FTZ R192, -R191, R153 ;  /* 0x00000099bfc07221 */ /* 0x000fe20000010100 */
[----:B------:R-:W-:Y:S01]  /*28c0*/  HADD2.F32 R153, -RZ, R179.H0_H0 ;  /* 0x200000b3ff997230 */ /* 0x000fe20000004100 */
[----:B------:R-:W-:-:S02]  /*28d0*/  FMUL.FTZ R176, R3, R178 ;  /* 0x000000b203b07220 */ /* 0x000fc40000410000 */
[C---:B------:R-:W-:Y:S01]  /*28e0*/  FMUL.FTZ R178, R3.reuse, R154 ;  /* 0x0000009a03b27220 */ /* 0x040fe20000410000 */
[----:B------:R-:W-:Y:S01]  /*28f0*/  HADD2.F32 R154, -RZ, R180.H0_H0 ;  /* 0x200000b4ff9a7230 */ /* 0x000fe20000004100 */
[----:B------:R-:W-:Y:S02]  /*2900*/  FMUL.FTZ R177, R3, R192 ;  /* 0x000000c003b17220 */ /* 0x000fe40000410000 */
[----:B------:R-:W-:Y:S02]  /*2910*/  FMUL.FTZ R180, R223, R153 ;  /* 0x00000099dfb47220 */ /* 0x000fe40000410000 */
[----:B------:R-:W-:Y:S01]  /*2920*/  FADD.FTZ R250, -R191, R155 ;  /* 0x0000009bbffa7221 */ /* 0x000fe20000010100 */
        /* <DEDUP_REMOVED lines=22> */
.L_x_8790:
[----:B------:R-:W-:Y:S05]  /*2a90*/  BSYNC B0 ;  /* 0x0000000000007941 */ /* 0x000fea0003800000 */
.L_x_8770:
[----:B------:R-:W-:Y:S02]  /*2aa0*/  LOP3.LUT P4, RZ, R188, 0xff, RZ, 0xc0, !PT ;  /* 0x000000ffbcff7812 */ /* 0x000fe4000788c0ff */
[----:B------:R-:W-:-:S04]  /*2ab0*/  SHF.R.U32.HI R192, RZ, 0x5, R252 ;  /* 0x00000005ffc07819 */ /* 0x000fc800000116fc */
[----:B-----5:R-:W-:-:S07]  /*2ac0*/  LOP3.LUT R191, R192, 0x7fffff8, RZ, 0xc0, !PT ;  /* 0x07fffff8c0bf7812 */ /* 0x020fce00078ec0ff */
[----:B------:R-:W-:Y:S02]  /*2ad0*/  @!P4 IADD3 R191, R191, 0x8, RZ ;  /* 0x00000008bfbfc810 */ /* 0x000fe40007ffe0ff */
[----:B------:R-:W-:Y:S01]  /*2ae0*/  LOP3.LUT P4, RZ, R252, 0x1f, RZ, 0xc0, !PT ;  /* 0x0000001ffcff7812 */ /* 0x000fe2000788c0ff */
[----:B------:R-:W-:Y:S10]  /*2af0*/  BRA.DIV ~URZ, `(.L_x_8803) ;  /* 0x000038a27f007947 */ /* 0x000ff4000b800000 */
[----:B------:R1:W2:Y:S02]  /*2b00*/  SHFL.DOWN PT, R155, R186, 0x10, 0x1f ;  /* 0x0a001f00ba9b7f89 */ /* 0x0002a400000e0000 */
.L_x_8890:
        /* <DEDUP_REMOVED lines=18> */
.L_x_8891:
[----:B------:R-:W-:Y:S01]  /*2c30*/  @!P4 LOP3.LUT R192, R192, 0x7, RZ, 0xc0, !PT ;  /* 0x00000007c0c0c812 */ /* 0x000fe200078ec0ff */
[----:B-1----:R-:W-:Y:S01]  /*2c40*/  FADD.FTZ R152, R187, R186 ;  /* 0x000000babb987221 */ /* 0x002fe20000010000 */
[----:B------:R-:W-:Y:S01]  /*2c50*/  WARPSYNC 0xffffffff ;  /* 0xffffffff00007948 */ /* 0x000fe20003800000 */
[----:B--2---:R-:W-:Y:S01]  /*2c60*/  FADD.FTZ R153, R154, R155 ;  /* 0x0000009b9a997221 */ /* 0x004fe20000010000 */
[----:B------:R-:W-:Y:S01]  /*2c70*/  LOP3.LUT P5, RZ, R0, 0xffffff00, RZ, 0xc0, !PT ;  /* 0xffffff0000ff7812 */ /* 0x000fe200078ac0ff */
[----:B------:R-:W-:Y:S01]  /*2c80*/  @!P4 IMAD.IADD R192, R191, 0x1, R192 ;  /* 0x00000001bfc0c824 */ /* 0x000fe200078e02c0 */
[----:B------:R-:W-:Y:S04]  /*2c90*/  BSSY B0, `(.L_x_8805) ;  /* 0x0000094000007945 */ /* 0x000fe80003800000 */
        /* <DEDUP_REMOVED lines=8> */
[----:B------:R-:W-:-:S06]  /*2d20*/  HFMA2.MMA R184, -RZ, RZ, 0, 0 ;  /* 0x00000000ffb87435 */ /* 0x000fcc00000001ff */
        /* <DEDUP_REMOVED lines=36> */
.L_x_8808:
[----:B------:R-:W-:Y:S05]  /*2f70*/  BSYNC B1 ;  /* 0x0000000000017941 */ /* 0x000fea0003800000 */
.L_x_8807:
        /* <DEDUP_REMOVED lines=19> */
.L_x_8810:
[----:B------:R-:W-:Y:S05]  /*30b0*/  BSYNC B1 ;  /* 0x0000000000017941 */ /* 0x000fea0003800000 */
.L_x_8809:
        /* <DEDUP_REMOVED lines=13> */
.L_x_8812:
[----:B------:R-:W-:Y:S05]  /*3190*/  BSYNC B1 ;  /* 0x0000000000017941 */ /* 0x000fea0003800000 */
.L_x_8811:
        /* <DEDUP_REMOVED lines=11> */
.L_x_8814:
[----:B------:R-:W-:Y:S05]  /*3250*/  BSYNC B1 ;  /* 0x0000000000017941 */ /* 0x000fea0003800000 */
.L_x_8813:
        /* <DEDUP_REMOVED lines=11> */
.L_x_8816:
[----:B------:R-:W-:Y:S05]  /*3310*/  BSYNC B1 ;  /* 0x0000000000017941 */ /* 0x000fea0003800000 */
.L_x_8815:
[----:B------:R-:W-:Y:S01]  /*3320*/  SEL R151, R191, R151, P5 ;  /* 0x00000097bf977207 */ /* 0x000fe20002800000 */
[----:B------:R-:W-:Y:S01]  /*3330*/  @P4 HADD2.F32 R193, -RZ, R247.H0_H0 ;  /* 0x200000f7ffc14230 */ /* 0x000fe20000004100 */
[----:B------:R-:W-:Y:S01]  /*3340*/  ISETP.NE.U32.AND P5, PT, RZ, c[0x0][0x258], PT ;  /* 0x00009600ff007a0c */ /* 0x000fe20003fa5070 */
[----:B------:R-:W-:Y:S01]  /*3350*/  @P4 FMUL.FTZ R192, R192, c[0x0][0x1ec] ;  /* 0x00007b00c0c04a20 */ /* 0x000fe20000410000 */
[----:B------:R-:W-:Y:S01]  /*3360*/  BSSY B1, `(.L_x_8817) ;  /* 0x0000024000017945 */ /* 0x000fe20003800000 */
[----:B------:R-:W-:Y:S01]  /*3370*/  @P4 FMUL.FTZ R187, R187, c[0x0][0x1ec] ;  /* 0x00007b00bbbb4a20 */ /* 0x000fe20000410000 */
[----:B------:R-:W-:Y:S01]  /*3380*/  ISETP.NE.AND.EX P5, PT, RZ, c[0x0][0x25c], PT, P5 ;  /* 0x00009700ff007a0c */ /* 0x000fe20003fa5350 */
[----:B------:R-:W-:Y:S02]  /*3390*/  @P4 FFMA.FTZ R92, R192, R193, R92 ;  /* 0x000000c1c05c4223 */ /* 0x000fe4000001005c */
[----:B------:R-:W-:Y:S02]  /*33a0*/  @P4 FMUL.FTZ R192, R219, R192 ;  /* 0x000000c0dbc04220 */ /* 0x000fe40000410000 */
[----:B------:R-:W-:-:S02]  /*33b0*/  @P4 FMUL.FTZ R186, R186, c[0x0][0x1ec] ;  /* 0x00007b00baba4a20 */ /* 0x000fc40000410000 */
[----:B------:R-:W-:-:S06]  /*33c0*/  @P4 FMUL.FTZ R191, R191, c[0x0][0x1ec] ;  /* 0x00007b00bfbf4a20 */ /* 0x000fcc0000410000 */
[----:B------:R-:W-:-:S05]  /*33d0*/  @P5 MOV R155, 0x10 ;  /* 0x00000010009b5802 */ /* 0x000fca0000000f00 */
[----:B------:R-:W-:-:S05]  /*33e0*/  @P5 IMAD.WIDE.U32 R154, R4, R155, c[0x0][0x258] ;  /* 0x00009600049a5625 */ /* 0x000fca00078e009b */
[----:B------:R0:W-:Y:S02]  /*33f0*/  @P5 STG.E.128 [R154.64], R148 ;  /* 0x000000949a005986 */ /* 0x0001e4000c101d04 */
[----:B0-----:R-:W-:Y:S01]  /*3400*/  @P4 HADD2.F32 R154, -RZ, R247.H1_H1 ;  /* 0x300000f7ff9a4230 */ /* 0x001fe20000004100 */
[----:B------:R-:W-:Y:S01]  /*3410*/  @P4 F2FP.PACK_AB R155, RZ, R192 ;  /* 0x000000c0ff9b423e */ /* 0x000fe200000000ff */
[----:B------:R-:W-:-:S03]  /*3420*/  @P4 HADD2.F32 R192, -RZ, R248.H1_H1 ;  /* 0x300000f8ffc04230 */ /* 0x000fc60000004100 */
[----:B------:R-:W-:Y:S01]  /*3430*/  @P4 FFMA.FTZ R94, R187, R154, R94 ;  /* 0x0000009abb5e4223 */ /* 0x000fe2000001005e */
[----:B------:R-:W-:Y:S01]  /*3440*/  @P4 HADD2.F32 R154, -RZ, R248.H0_H0 ;  /* 0x200000f8ff9a4230 */ /* 0x000fe20000004100 */
[----:B------:R-:W-:Y:S01]  /*3450*/  @P4 FFMA.FTZ R93, R186, R192, R93 ;  /* 0x000000c0ba5d4223 */ /* 0x000fe2000001005d */
[----:B------:R-:W-:Y:S01]  /*3460*/  @P4 PRMT R5, R155, 0x7610, R5 ;  /* 0x000076109b054816 */ /* 0x000fe20000000005 */
[----:B------:R-:W-:Y:S02]  /*3470*/  @P4 FMUL.FTZ R186, R218, R186 ;  /* 0x000000badaba4220 */ /* 0x000fe40000410000 */
[----:B------:R-:W-:Y:S02]  /*3480*/  @P4 FFMA.FTZ R95, R191, R154, R95 ;  /* 0x0000009abf5f4223 */ /* 0x000fe4000001005f */
[----:B------:R-:W-:Y:S01]  /*3490*/  @P4 FMUL.FTZ R187, R217, R187 ;  /* 0x000000bbd9bb4220 */ /* 0x000fe20000410000 */
[----:B------:R-:W-:Y:S01]  /*34a0*/  @P4 F2FP.PACK_AB R186, RZ, R186 ;  /* 0x000000baffba423e */ /* 0x000fe200000000ff */
[----:B------:R-:W-:-:S03]  /*34b0*/  @P4 FMUL.FTZ R191, R216, R191 ;  /* 0x000000bfd8bf4220 */ /* 0x000fc60000410000 */
[----:B------:R-:W-:Y:S02]  /*34c0*/  @P4 F2FP.PACK_AB R187, RZ, R187 ;  /* 0x000000bbffbb423e */ /* 0x000fe400000000ff */
[----:B------:R-:W-:Y:S02]  /*34d0*/  @P4 F2FP.PACK_AB R191, RZ, R191 ;  /* 0x000000bfffbf423e */ /* 0x000fe400000000ff */
        /* <DEDUP_REMOVED lines=12> */
.L_x_8818:
[----:B------:R-:W-:Y:S05]  /*35a0*/  BSYNC B1 ;  /* 0x0000000000017941 */ /* 0x000fea0003800000 */
.L_x_8817:
[----:B------:R-:W-:Y:S02]  /*35b0*/  IADD3 R4, R4, 0x100, RZ ;  /* 0x0000010004047810 */ /* 0x000fe40007ffe0ff */
[----:B------:R-:W-:Y:S02]  /*35c0*/  IADD3 R184, R184, 0x100, RZ ;  /* 0x00000100b8b87810 */ /* 0x000fe40007ffe0ff */
.L_x_8806:
[----:B------:R-:W-:Y:S05]  /*35d0*/  BSYNC B0 ;  /* 0x0000000000007941 */ /* 0x000fea0003800000 */
.L_x_8805:
[----:B------:R-:W-:Y:S01]  /*35e0*/  ISETP.GE.U32.AND P5, PT, R0, 0x200, PT ;  /* 0x000002000000780c */ /* 0x000fe20003fa6070 */
[----:B------:R-:W-:-:S12]  /*35f0*/  BSSY B0, `(.L_x_8819) ;  /* 0x000006d000007945 */ /* 0x000fd80003800000 */
[----:B------:R-:W-:Y:S05]  /*3600*/  @!P5 BRA `(.L_x_8820) ;  /* 0x000006b00000d947 */ /* 0x000fea0003800000 */
[----:B0-----:R-:W-:Y:S02]  /*3610*/  @P4 MOV R155, 0x8 ;  /* 0x00000008009b4802 */ /* 0x001fe40000000f00 */
        /* <DEDUP_REMOVED lines=24> */
.L_x_8822:
[----:B------:R-:W-:Y:S05]  /*37a0*/  BSYNC B1 ;  /* 0x0000000000017941 */ /* 0x000fea0003800000 */
.L_x_8821:
        /* <DEDUP_REMOVED lines=10> */
.L_x_8824:
[----:B------:R-:W-:Y:S05]  /*3850*/  BSYNC B1 ;  /* 0x0000000000017941 */ /* 0x000fea0003800000 */
.L_x_8823:
        /* <DEDUP_REMOVED lines=8> */
.L_x_8826:
[----:B------:R-:W-:Y:S05]  /*38e0*/  BSYNC B1 ;  /* 0x0000000000017941 */ /* 0x000fea0003800000 */
.L_x_8825:
        /* <DEDUP_REMOVED lines=11> */
.L_x_8828:
[----:B------:R-:W-:Y:S05]  /*39a0*/  BSYNC B1 ;  /* 0x0000000000017941 */ /* 0x000fea0003800000 */
.L_x_8827:
        /* <DEDUP_REMOVED lines=13> */
[----:B------:R-:W-:Y:S01]  /*3a80*/  @P4 PRMT R248, R155, 0x7610, R248 ;  /* 0x000076109bf84816 */ /* 0x000fe200000000f8 */
[----:B------:R-:W-:-:S05]  /*3a90*/  @P4 HADD2.F32 R155, -RZ, R247.H0_H0 ;  /* 0x200000f7ff9b4230 */ /* 0x000fca0000004100 */
[-C--:B------:R-:W-:Y:S02]  /*3aa0*/  @P4 FFMA.FTZ R96, R155, R191.reuse, R96 ;  /* 0x000000bf9b604223 */ /* 0x080fe40000010060 */
[----:B------:R-:W-:Y:S02]  /*3ab0*/  @P5 IMAD.MOV.U32 R187, RZ, RZ, 0x10 ;  /* 0x00000010ffbb5424 */ /* 0x000fe400078e00ff */
[----:B------:R-:W-:Y:S01]  /*3ac0*/  @P4 FMUL.FTZ R155, R215, R191 ;  /* 0x000000bfd79b4220 */ /* 0x000fe20000410000 */
[----:B------:R-:W-:Y:S01]  /*3ad0*/  @P4 HADD2.F32 R191, -RZ, R248.H1_H1 ;  /* 0x300000f8ffbf4230 */ /* 0x000fe20000004100 */
[----:B------:R-:W-:-:S03]  /*3ae0*/  @P5 IMAD.WIDE.U32 R186, R4, R187, c[0x0][0x258] ;  /* 0x0000960004ba5625 */ /* 0x000fc600078e00bb */
[----:B------:R-:W-:Y:S01]  /*3af0*/  @P4 F2FP.PACK_AB R155, RZ, R155 ;  /* 0x0000009bff9b423e */ /* 0x000fe200000000ff */
[-C--:B------:R-:W-:Y:S01]  /*3b00*/  @P4 FFMA.FTZ R97, R191, R192.reuse, R97 ;  /* 0x000000c0bf614223 */ /* 0x080fe20000010061 */
[----:B------:R0:W-:Y:S02]  /*3b10*/  @P5 STG.E.128 [R186.64], R148 ;  /* 0x00000094ba005986 */ /* 0x0001e4000c101d04 */
[----:B------:R-:W-:Y:S01]  /*3b20*/  @P4 PRMT R5, R155, 0x7610, R5 ;  /* 0x000076109b054816 */ /* 0x000fe20000000005 */
[----:B0-----:R-:W-:Y:S01]  /*3b30*/  @P4 HADD2.F32 R187, -RZ, R247.H1_H1 ;  /* 0x300000f7ffbb4230 */ /* 0x001fe20000004100 */
[----:B------:R-:W-:-:S04]  /*3b40*/  @P4 FMUL.FTZ R186, R214, R192 ;  /* 0x000000c0d6ba4220 */ /* 0x000fc80000410000 */
[-C--:B------:R-:W-:Y:S01]  /*3b50*/  @P4 FFMA.FTZ R98, R187, R193.reuse, R98 ;  /* 0x000000c1bb624223 */ /* 0x080fe20000010062 */
[----:B------:R-:W-:Y:S01]  /*3b60*/  @P4 HADD2.F32 R187, -RZ, R248.H0_H0 ;  /* 0x200000f8ffbb4230 */ /* 0x000fe20000004100 */
[----:B------:R-:W-:Y:S01]  /*3b70*/  @P4 FMUL.FTZ R193, R213, R193 ;  /* 0x000000c1d5c14220 */ /* 0x000fe20000410000 */
[----:B------:R-:W-:-:S03]  /*3b80*/  @P4 F2FP.PACK_AB R186, RZ, R186 ;  /* 0x000000baffba423e */ /* 0x000fc600000000ff */
[-C--:B------:R-:W-:Y:S01]  /*3b90*/  @P4 FFMA.FTZ R99, R187, R154.reuse, R99 ;  /* 0x0000009abb634223 */ /* 0x080fe20000010063 */
[----:B------:R-:W-:Y:S01]  /*3ba0*/  @P4 F2FP.PACK_AB R193, RZ, R193 ;  /* 0x000000c1ffc1423e */ /* 0x000fe200000000ff */
[----:B------:R-:W-:Y:S01]  /*3bb0*/  @P4 FMUL.FTZ R154, R212, R154 ;  /* 0x0000009ad49a4220 */ /* 0x000fe20000410000 */
[----:B------:R-:W-:Y:S02]  /*3bc0*/  @P4 PRMT R6, R186, 0x7610, R6 ;  /* 0x00007610ba064816 */ /* 0x000fe40000000006 */
[----:B------:R-:W-:Y:S02]  /*3bd0*/  @P4 PRMT R7, R193, 0x7610, R7 ;  /* 0x00007610c1074816 */ /* 0x000fe40000000007 */
[----:B------:R-:W-:-:S04]  /*3be0*/  @P4 F2FP.PACK_AB R154, RZ, R154 ;  /* 0x0000009aff9a423e */ /* 0x000fc800000000ff */
        /* <DEDUP_REMOVED lines=10> */
.L_x_8830:
[----:B------:R-:W-:Y:S05]  /*3c90*/  BSYNC B1 ;  /* 0x0000000000017941 */ /* 0x000fea0003800000 */
.L_x_8829:
[----:B------:R-:W-:Y:S02]  /*3ca0*/  IADD3 R4, R4, 0x100, RZ ;  /* 0x0000010004047810 */ /* 0x000fe40007ffe0ff */
[----:B------:R-:W-:Y:S02]  /*3cb0*/  IADD3 R184, R184, 0x100, RZ ;  /* 0x00000100b8b87810 */ /* 0x000fe40007ffe0ff */
.L_x_8820:
[----:B------:R-:W-:Y:S05]  /*3cc0*/  BSYNC B0 ;  /* 0x0000000000007941 */ /* 0x000fea0003800000 */
.L_x_8819:
        /* <DEDUP_REMOVED lines=28> */
.L_x_8834:
[----:B------:R-:W-:Y:S05]  /*3e90*/  BSYNC B1 ;  /* 0x0000000000017941 */ /* 0x000fea0003800000 */
.L_x_8833:
        /* <DEDUP_REMOVED lines=10> */
.L_x_8836:
[----:B------:R-:W-:Y:S05]  /*3f40*/  BSYNC B1 ;  /* 0x0000000000017941 */ /* 0x000fea0003800000 */
.L_x_8835:
        /* <DEDUP_REMOVED lines=8> */
.L_x_8838:
[----:B------:R-:W-:Y:S05]  /*3fd0*/  BSYNC B1 ;  /* 0x0000000000017941 */ /* 0x000fea0003800000 */
.L_x_8837:
        /* <DEDUP_REMOVED lines=11> */
.L_x_8840:
[----:B------:R-:W-:Y:S05]  /*4090*/  BSYNC B1 ;  /* 0x0000000000017941 */ /* 0x000fea0003800000 */
.L_x_8839:
        /* <DEDUP_REMOVED lines=15> */
[-C--:B------:R-:W-:Y:S01]  /*4190*/  @P4 FFMA.FTZ R100, R155, R191.reuse, R100 ;  /* 0x000000bf9b644223 */ /* 0x080fe20000010064 */
[----:B------:R-:W-:Y:S01]  /*41a0*/  @P5 MOV R187, 0x10 ;  /* 0x0000001000bb5802 */ /* 0x000fe20000000f00 */
[----:B------:R-:W-:Y:S01]  /*41b0*/  @P4 FMUL.FTZ R155, R211, R191 ;  /* 0x000000bfd39b4220 */ /* 0x000fe20000410000 */
[----:B------:R-:W-:-:S03]  /*41c0*/  @P4 HADD2.F32 R191, -RZ, R248.H1_H1 ;  /* 0x300000f8ffbf4230 */ /* 0x000fc60000004100 */
[----:B------:R-:W-:Y:S01]  /*41d0*/  @P5 IMAD.WIDE.U32 R186, R4, R187, c[0x0][0x258] ;  /* 0x0000960004ba5625 */ /* 0x000fe200078e00bb */
[----:B------:R-:W-:-:S03]  /*41e0*/  @P4 F2FP.PACK_AB R155, RZ, R155 ;  /* 0x0000009bff9b423e */ /* 0x000fc600000000ff */
[-C--:B------:R-:W-:Y:S01]  /*41f0*/  @P4 FFMA.FTZ R101, R191, R192.reuse, R101 ;  /* 0x000000c0bf654223 */ /* 0x080fe20000010065 */
[----:B------:R0:W-:Y:S01]  /*4200*/  @P5 STG.E.128 [R186.64], R148 ;  /* 0x00000094ba005986 */ /* 0x0001e2000c101d04 */
        /* <DEDUP_REMOVED lines=23> */
.L_x_8842:
[----:B------:R-:W-:Y:S05]  /*4380*/  BSYNC B1 ;  /* 0x0000000000017941 */ /* 0x000fea0003800000 */
.L_x_8841:
[----:B------:R-:W-:Y:S02]  /*4390*/  IADD3 R4, R4, 0x100, RZ ;  /* 0x0000010004047810 */ /* 0x000fe40007ffe0ff */
[----:B------:R-:W-:Y:S02]  /*43a0*/  IADD3 R184, R184, 0x100, RZ ;  /* 0x00000100b8b87810 */ /* 0x000fe40007ffe0ff */
.L_x_8832:
[----:B------:R-:W-:Y:S05]  /*43b0*/  BSYNC B0 ;  /* 0x0000000000007941 */ /* 0x000fea0003800000 */
.L_x_8831:
[----:B------:R-:W-:Y:S01]  /*43c0*/  BSSY B0, `(.L_x_8843) ;  /* 0x000006d000007945 */ /* 0x000fe20003800000 */
        /* <DEDUP_REMOVED lines=26> */
.L_x_8846:
[----:B------:R-:W-:Y:S05]  /*4570*/  BSYNC B1 ;  /* 0x0000000000017941 */ /* 0x000fea0003800000 */
.L_x_8845:
        /* <DEDUP_REMOVED lines=10> */
.L_x_8848:
[----:B------:R-:W-:Y:S05]  /*4620*/  BSYNC B1 ;  /* 0x0000000000017941 */ /* 0x000fea0003800000 */
.L_x_8847:
        /* <DEDUP_REMOVED lines=8> */
.L_x_8850:
[----:B------:R-:W-:Y:S05]  /*46b0*/  BSYNC B1 ;  /* 0x0000000000017941 */ /* 0x000fea0003800000 */
.L_x_8849:
        /* <DEDUP_REMOVED lines=11> */
.L_x_8852:
[----:B------:R-:W-:Y:S05]  /*4770*/  BSYNC B1 ;  /* 0x0000000000017941 */ /* 0x000fea0003800000 */
.L_x_8851:
        /* <DEDUP_REMOVED lines=46> */
.L_x_8854:
[----:B------:R-:W-:Y:S05]  /*4a60*/  BSYNC B1 ;  /* 0x0000000000017941 */ /* 0x000fea0003800000 */
.L_x_8853:
[----:B------:R-:W-:Y:S02]  /*4a70*/  IADD3 R4, R4, 0x100, RZ ;  /* 0x0000010004047810 */ /* 0x000fe40007ffe0ff */
[----:B------:R-:W-:Y:S02]  /*4a80*/  IADD3 R184, R184, 0x100, RZ ;  /* 0x00000100b8b87810 */ /* 0x000fe40007ffe0ff */
.L_x_8844:
[----:B------:R-:W-:Y:S05]  /*4a90*/  BSYNC B0 ;  /* 0x0000000000007941 */ /* 0x000fea0003800000 */
.L_x_8843:
        /* <DEDUP_REMOVED lines=27> */
.L_x_8858:
[----:B------:R-:W-:Y:S05]  /*4c50*/  BSYNC B1 ;  /* 0x0000000000017941 */ /* 0x000fea0003800000 */
.L_x_8857:
        /* <DEDUP_REMOVED lines=10> */
.L_x_8860:
[----:B------:R-:W-:Y:S05]  /*4d00*/  BSYNC B1 ;  /* 0x0000000000017941 */ /* 0x000fea0003800000 */
.L_x_8859:
        /* <DEDUP_REMOVED lines=8> */
.L_x_8862:
[----:B------:R-:W-:Y:S05]  /*4d90*/  BSYNC B1 ;  /* 0x0000000000017941 */ /* 0x000fea0003800000 */
.L_x_8861:
        /* <DEDUP_REMOVED lines=11> */
.L_x_8864:
[----:B------:R-:W-:Y:S05]  /*4e50*/  BSYNC B1 ;  /* 0x0000000000017941 */ /* 0x000fea0003800000 */
.L_x_8863:
        /* <DEDUP_REMOVED lines=46> */
.L_x_8866:
[----:B------:R-:W-:Y:S05]  /*5140*/  BSYNC B1 ;  /* 0x0000000000017941 */ /* 0x000fea0003800000 */
.L_x_8865:
[----:B------:R-:W-:Y:S02]  /*5150*/  IADD3 R4, R4, 0x100, RZ ;  /* 0x0000010004047810 */ /* 0x000fe40007ffe0ff */
[----:B------:R-:W-:Y:S02]  /*5160*/  IADD3 R184, R184, 0x100, RZ ;  /* 0x00000100b8b87810 */ /* 0x000fe40007ffe0ff */
.L_x_8856:
[----:B------:R-:W-:Y:S05]  /*5170*/  BSYNC B0 ;  /* 0x0000000000007941 */ /* 0x000fea0003800000 */
.L_x_8855:
        /* <DEDUP_REMOVED lines=27> */
.L_x_8870:
[----:B------:R-:W-:Y:S05]  /*5330*/  BSYNC B1 ;  /* 0x0000000000017941 */ /* 0x000fea0003800000 */
.L_x_8869:
        /* <DEDUP_REMOVED lines=10> */
.L_x_8872:
[----:B------:R-:W-:Y:S05]  /*53e0*/  BSYNC B1 ;  /* 0x0000000000017941 */ /* 0x000fea0003800000 */
.L_x_8871:
        /* <DEDUP_REMOVED lines=8> */
.L_x_8874:
[----:B------:R-:W-:Y:S05]  /*5470*/  BSYNC B1 ;  /* 0x0000000000017941 */ /* 0x000fea0003800000 */
.L_x_8873:
        /* <DEDUP_REMOVED lines=11> */
.L_x_8876:
[----:B------:R-:W-:Y:S05]  /*5530*/  BSYNC B1 ;  /* 0x0000000000017941 */ /* 0x000fea0003800000 */
.L_x_8875:
        /* <DEDUP_REMOVED lines=46> */
.L_x_8878:
[----:B------:R-:W-:Y:S05]  /*5820*/  BSYNC B1 ;  /* 0x0000000000017941 */ /* 0x000fea0003800000 */
.L_x_8877:
[----:B------:R-:W-:Y:S02]  /*5830*/  IADD3 R4, R4, 0x100, RZ ;  /* 0x0000010004047810 */ /* 0x000fe40007ffe0ff */
[----:B------:R-:W-:Y:S02]  /*5840*/  IADD3 R184, R184, 0x100, RZ ;  /* 0x00000100b8b87810 */ /* 0x000fe40007ffe0ff */
.L_x_8868:
[----:B------:R-:W-:Y:S05]  /*5850*/  BSYNC B0 ;  /* 0x0000000000007941 */ /* 0x000fea0003800000 */
.L_x_8867:
        /* <DEDUP_REMOVED lines=25> */
.L_x_8882:
[----:B------:R-:W-:Y:S05]  /*59f0*/  BSYNC B1 ;  /* 0x0000000000017941 */ /* 0x000fea0003800000 */
.L_x_8881:
        /* <DEDUP_REMOVED lines=8> */
.L_x_8884:
[----:B------:R-:W-:Y:S05]  /*5a80*/  BSYNC B1 ;  /* 0x0000000000017941 */ /* 0x000fea0003800000 */
.L_x_8883:
        /* <DEDUP_REMOVED lines=8> */
.L_x_8886:
[----:B------:R-:W-:Y:S05]  /*5b10*/  BSYNC B1 ;  /* 0x0000000000017941 */ /* 0x000fea0003800000 */
.L_x_8885:
        /* <DEDUP_REMOVED lines=8> */
.L_x_8888:
[----:B------:R-:W-:Y:S05]  /*5ba0*/  BSYNC B1 ;  /* 0x0000000000017941 */ /* 0x000fea0003800000 */
.L_x_8887:
        /* <DEDUP_REMOVED lines=13> */
[----:B------:R-:W-:-:S05]  /*5c80*/  @P3 MOV R155, 0x10 ;  /* 0x00000010009b3802 */ /* 0x000fca0000000f00 */
[----:B------:R-:W-:-:S05]  /*5c90*/  @P3 IMAD.WIDE.U32 R154, R4, R155, c[0x0][0x258] ;  /* 0x00009600049a3625 */ /* 0x000fca00078e009b */
[----:B------:R0:W-:Y:S01]  /*5ca0*/  @P3 STG.E.128 [R154.64], R148 ;  /* 0x000000949a003986 */ /* 0x0001e2000c101d04 */
[----:B------:R-:W-:Y:S02]  /*5cb0*/  @P4 FMUL.FTZ R187, R187, c[0x0][0x1ec] ;  /* 0x00007b00bbbb4a20 */ /* 0x000fe40000410000 */
[----:B------:R-:W-:Y:S01]  /*5cc0*/  @P4 FMUL.FTZ R4, R191, c[0x0][0x1ec] ;  /* 0x00007b00bf044a20 */ /* 0x000fe20000410000 */
[C---:B--2---:R-:W-:Y:S02]  /*5cd0*/  @P4 SHF.R.U64 R3, R152.reuse, 0x10, R153 ;  /* 0x0000001098034819 */ /* 0x044fe40000001299 */
[----:B------:R-:W-:Y:S02]  /*5ce0*/  @P4 PRMT R247, R152, 0x7610, R247 ;  /* 0x0000761098f74816 */ /* 0x000fe400000000f7 */
[----:B------:R-:W-:Y:S02]  /*5cf0*/  @P4 PRMT R248, R248, 0x5410, R3 ;  /* 0x00005410f8f84816 */ /* 0x000fe40000000003 */
[----:B------:R-:W-:-:S02]  /*5d00*/  @P4 PRMT R247, R247, 0x5410, R153 ;  /* 0x00005410f7f74816 */ /* 0x000fc40000000099 */
[----:B------:R-:W-:-:S04]  /*5d10*/  @P4 SHF.R.U32.HI R3, RZ, 0x10, R153 ;  /* 0x00000010ff034819 */ /* 0x000fc80000011699 */
[----:B------:R-:W-:Y:S01]  /*5d20*/  @P4 PRMT R248, R3, 0x7610, R248 ;  /* 0x0000761003f84816 */ /* 0x000fe200000000f8 */
[----:B------:R-:W-:-:S05]  /*5d30*/  @P4 HADD2.F32 R3, -RZ, R247.H0_H0 ;  /* 0x200000f7ff034230 */ /* 0x000fca0000004100 */
[----:B------:R-:W-:Y:S01]  /*5d40*/  @P4 FFMA.FTZ R116, R3, R192, R116 ;  /* 0x000000c003744223 */ /* 0x000fe20000010074 */
[--C-:B------:R-:W-:Y:S02]  /*5d50*/  @P4 HADD2.F32 R3, -RZ, R248.reuse.H1_H1 ;  /* 0x300000f8ff034230 */ /* 0x100fe40000004100 */
[----:B------:R-:W-:-:S03]  /*5d60*/  @P4 HADD2.F32 R152, -RZ, R248.H0_H0 ;  /* 0x200000f8ff984230 */ /* 0x000fc60000004100 */
[----:B------:R-:W-:Y:S01]  /*5d70*/  @P4 FFMA.FTZ R117, R3, R186, R117 ;  /* 0x000000ba03754223 */ /* 0x000fe20000010075 */
[----:B------:R-:W-:Y:S01]  /*5d80*/  @P4 HADD2.F32 R3, -RZ, R247.H1_H1 ;  /* 0x300000f7ff034230 */ /* 0x000fe20000004100 */
[----:B------:R-:W-:Y:S02]  /*5d90*/  @P4 FFMA.FTZ R119, R152, R4, R119 ;  /* 0x0000000498774223 */ /* 0x000fe40000010077 */
[----:B------:R-:W-:Y:S02]  /*5da0*/  @P4 FMUL.FTZ R192, R195, R192 ;  /* 0x000000c0c3c04220 */ /* 0x000fe40000410000 */
[-C--:B------:R-:W-:Y:S02]  /*5db0*/  @P4 FFMA.FTZ R118, R3, R187.reuse, R118 ;  /* 0x000000bb03764223 */ /* 0x080fe40000010076 */
[----:B------:R-:W-:Y:S02]  /*5dc0*/  @P4 FMUL.FTZ R186, R194, R186 ;  /* 0x000000bac2ba4220 */ /* 0x000fe40000410000 */
[----:B------:R-:W-:-:S02]  /*5dd0*/  @P4 FMUL.FTZ R187, R190, R187 ;  /* 0x000000bbbebb4220 */ /* 0x000fc40000410000 */
[----:B------:R-:W-:Y:S01]  /*5de0*/  @P4 FMUL.FTZ R4, R189, R4 ;  /* 0x00000004bd044220 */ /* 0x000fe20000410000 */
        /* <DEDUP_REMOVED lines=17> */
.L_x_8880:
[----:B0-----:R-:W-:Y:S05]  /*5f00*/  BSYNC B0 ;  /* 0x0000000000007941 */ /* 0x001fea0003800000 */
.L_x_8879:
[----:B------:R-:W-:Y:S02]  /*5f10*/  LOP3.LUT P3, RZ, R188, 0xff, RZ, 0xc0, !PT ;  /* 0x000000ffbcff7812 */ /* 0x000fe4000786c0ff */
[----:B------:R-:W-:Y:S02]  /*5f20*/  IADD3 R2, R2, c[0x0][0x160], RZ ;  /* 0x0000580002027a10 */ /* 0x000fe40007ffe0ff */
[----:B------:R-:W-:Y:S02]  /*5f30*/  SEL R188, RZ, 0x1, P3 ;  /* 0x00000001ffbc7807 */ /* 0x000fe40001800000 */
[----:B------:R-:W-:-:S13]  /*5f40*/  ISETP.GE.AND P3, PT, R2, c[0x0][0x164], PT ;  /* 0x0000590002007a0c */ /* 0x000fda0003f66270 */
[----:B------:R-:W-:Y:S01]  /*5f50*/  @P3 CALL.REL.NOINC `(.L_x_8769) ;  /* 0x0000001000003944 */ /* 0x000fe20003c00000 */
[----:B------:R-:W-:Y:S05]  /*5f60*/  BRA `(.L_x_8889) ;  /* 0xffffaec000007947 */ /* 0x000fea000383ffff */
.L_x_8769:
[----:B--2---:R-:W0:Y:S01]  /*5f70*/  S2UR UR6, SR_CTAID.X ;  /* 0x00000000000679c3 */ /* 0x004e220000002500 */
[----:B-----5:R-:W0:Y:S01]  /*5f80*/  S2R R3, SR_TID.X ;  /* 0x0000000000037919 */ /* 0x020e220000002100 */
[C---:B------:R-:W-:Y:S01]  /*5f90*/  LOP3.LUT P5, RZ, R0.reuse, 0xffffff00, RZ, 0xc0, !PT ;  /* 0xffffff0000ff7812 */ /* 0x040fe200078ac0ff */
[----:B------:R-:W-:Y:S01]  /*5fa0*/  @P0 IMAD.MOV.U32 R25, RZ, RZ, 0x10 ;  /* 0x00000010ff190424 */ /* 0x000fe200078e00ff */
[C---:B------:R-:W-:Y:S01]  /*5fb0*/  ISETP.GE.U32.AND P4, PT, R0.reuse, 0x200, PT ;  /* 0x000002000000780c */ /* 0x040fe20003f86070 */
[----:B------:R-:W-:Y:S01]  /*5fc0*/  @P2 IMAD.MOV.U32 R29, RZ, RZ, 0x10 ;  /* 0x00000010ff1d2424 */ /* 0x000fe200078e00ff */
[----:B------:R-:W-:Y:S02]  /*5fd0*/  ISETP.GE.U32.AND P3, PT, R0, 0x300, PT ;  /* 0x000003000000780c */ /* 0x000fe40003f66070 */
[----:B------:R-:W-:-:S07]  /*5fe0*/  @P1 MOV R27, 0x10 ;  /* 0x00000010001b1802 */ /* 0x000fce0000000f00 */
        /* <DEDUP_REMOVED lines=59> */
.L_x_8803:
[----:B0-----:R-:W-:Y:S01]  /*63a0*/  IMAD.MOV.U32 R153, RZ, RZ, R186 ;  /* 0x000000ffff997224 */ /* 0x001fe200078e00ba */
[----:B------:R-:W-:Y:S01]  /*63b0*/  MOV R154, 0x10 ;  /* 0x00000010009a7802 */ /* 0x000fe20000000f00 */
[----:B------:R-:W-:Y:S01]  /*63c0*/  IMAD.MOV.U32 R250, RZ, RZ, 0x1f ;  /* 0x0000001ffffa7424 */ /* 0x000fe200078e00ff */
[----:B------:R-:W-:-:S02]  /*63d0*/  MOV R193, 0xffffffff ;  /* 0xffffffff00c17802 */ /* 0x000fc40000000f00 */
[----:B------:R-:W-:Y:S02]  /*63e0*/  MOV R152, 0x6400 ;  /* 0x0000640000987802 */ /* 0x000fe40000000f00 */
[----:B------:R-:W-:Y:S05]  /*63f0*/  CALL.REL.NOINC `($__internal_126_$__cuda_sm70_shflsync_down_p) ;  /* 0x0000045000007944 */ /* 0x000fea0003c00000 */
[----:B-1----:R-:W-:Y:S01]  /*6400*/  IMAD.MOV.U32 R155, RZ, RZ, R154 ;  /* 0x000000ffff9b7224 */ /* 0x002fe200078e009a */
[----:B------:R-:W-:Y:S05]  /*6410*/  BRA `(.L_x_8890) ;  /* 0xffffc6f000007947 */ /* 0x000fea000383ffff */
.L_x_8804:
[----:B------:R-:W-:Y:S01]  /*6420*/  HFMA2.MMA R250, -RZ, RZ, 0, 1.847743988037109375e-06 ;  /* 0x0000001ffffa7435 */ /* 0x000fe200000001ff */
[----:B0-----:R-:W-:Y:S01]  /*6430*/  MOV R153, R187 ;  /* 0x000000bb00997202 */ /* 0x001fe20000000f00 */
[----:B------:R-:W-:Y:S01]  /*6440*/  IMAD.MOV.U32 R154, RZ, RZ, 0x10 ;  /* 0x00000010ff9a7424 */ /* 0x000fe200078e00ff */
[----:B------:R-:W-:Y:S01]  /*6450*/  MOV R152, 0x6480 ;  /* 0x0000648000987802 */ /* 0x000fe20000000f00 */
[----:B------:R-:W-:Y:S02]  /*6460*/  IMAD.MOV.U32 R193, RZ, RZ, -0x1 ;  /* 0xffffffffffc17424 */ /* 0x000fe400078e00ff */
[----:B-12---:R-:W-:Y:S05]  /*6470*/  CALL.REL.NOINC `($__internal_126_$__cuda_sm70_shflsync_down_p) ;  /* 0x000003d000007944 */ /* 0x006fea0003c00000 */
[----:B------:R-:W-:Y:S01]  /*6480*/  FADD.FTZ R186, R155, R186 ;  /* 0x000000ba9bba7221 */ /* 0x000fe20000010000 */
[----:B------:R-:W-:Y:S01]  /*6490*/  MOV R193, 0xffffffff ;  /* 0xffffffff00c17802 */ /* 0x000fe20000000f00 */
[----:B-1----:R-:W-:Y:S01]  /*64a0*/  FADD.FTZ R155, R187, R154 ;  /* 0x0000009abb9b7221 */ /* 0x002fe20000010000 */
[----:B------:R-:W-:Y:S01]  /*64b0*/  MOV R154, 0x8 ;  /* 0x00000008009a7802 */ /* 0x000fe20000000f00 */
[----:B------:R-:W-:Y:S01]  /*64c0*/  IMAD.MOV.U32 R250, RZ, RZ, 0x1f ;  /* 0x0000001ffffa7424 */ /* 0x000fe200078e00ff */
[----:B------:R-:W-:Y:S01]  /*64d0*/  MOV R152, 0x6500 ;  /* 0x0000650000987802 */ /* 0x000fe20000000f00 */
[----:B------:R-:W-:-:S02]  /*64e0*/  IMAD.MOV.U32 R153, RZ, RZ, R186 ;  /* 0x000000ffff997224 */ /* 0x000fc400078e00ba */
[----:B------:R-:W-:Y:S05]  /*64f0*/  CALL.REL.NOINC `($__internal_126_$__cuda_sm70_shflsync_down_p) ;  /* 0x0000035000007944 */ /* 0x000fea0003c00000 */
[----:B-1----:R-:W-:Y:S01]  /*6500*/  MOV R187, R154 ;  /* 0x0000009a00bb7202 */ /* 0x002fe20000000f00 */
[----:B------:R-:W-:Y:S01]  /*6510*/  HFMA2.MMA R154, -RZ, RZ, 0, 4.76837158203125e-07 ;  /* 0x00000008ff9a7435 */ /* 0x000fe200000001ff */
[----:B------:R-:W-:Y:S01]  /*6520*/  IMAD.MOV.U32 R153, RZ, RZ, R155 ;  /* 0x000000ffff997224 */ /* 0x000fe200078e009b */
[----:B------:R-:W-:Y:S01]  /*6530*/  MOV R193, 0xffffffff ;  /* 0xffffffff00c17802 */ /* 0x000fe20000000f00 */
[----:B------:R-:W-:Y:S01]  /*6540*/  IMAD.MOV.U32 R250, RZ, RZ, 0x1f ;  /* 0x0000001ffffa7424 */ /* 0x000fe200078e00ff */
[----:B------:R-:W-:-:S02]  /*6550*/  MOV R152, 0x6570 ;  /* 0x0000657000987802 */ /* 0x000fc40000000f00 */
[----:B------:R-:W-:Y:S05]  /*6560*/  CALL.REL.NOINC `($__internal_126_$__cuda_sm70_shflsync_down_p) ;  /* 0x000002e000007944 */ /* 0x000fea0003c00000 */
[----:B------:R-:W-:Y:S01]  /*6570*/  FADD.FTZ R186, R187, R186 ;  /* 0x000000babbba7221 */ /* 0x000fe20000010000 */
[----:B------:R-:W-:Y:S01]  /*6580*/  HFMA2.MMA R250, -RZ, RZ, 0, 1.847743988037109375e-06 ;  /* 0x0000001ffffa7435 */ /* 0x000fe200000001ff */
[----:B-1----:R-:W-:Y:S01]  /*6590*/  FADD.FTZ R155, R155, R154 ;  /* 0x0000009a9b9b7221 */ /* 0x002fe20000010000 */
[----:B------:R-:W-:Y:S01]  /*65a0*/  MOV R152, 0x65f0 ;  /* 0x000065f000987802 */ /* 0x000fe20000000f00 */
[----:B------:R-:W-:Y:S01]  /*65b0*/  IMAD.MOV.U32 R154, RZ, RZ, 0x4 ;  /* 0x00000004ff9a7424 */ /* 0x000fe200078e00ff */
[----:B------:R-:W-:Y:S01]  /*65c0*/  MOV R153, R186 ;  /* 0x000000ba00997202 */ /* 0x000fe20000000f00 */
[----:B------:R-:W-:-:S02]  /*65d0*/  IMAD.MOV.U32 R193, RZ, RZ, -0x1 ;  /* 0xffffffffffc17424 */ /* 0x000fc400078e00ff */
[----:B------:R-:W-:Y:S05]  /*65e0*/  CALL.REL.NOINC `($__internal_126_$__cuda_sm70_shflsync_down_p) ;  /* 0x0000026000007944 */ /* 0x000fea0003c00000 */
[----:B------:R-:W-:Y:S01]  /*65f0*/  HFMA2.MMA R250, -RZ, RZ, 0, 1.847743988037109375e-06 ;  /* 0x0000001ffffa7435 */ /* 0x000fe200000001ff */
[----:B-1----:R-:W-:Y:S01]  /*6600*/  IMAD.MOV.U32 R187, RZ, RZ, R154 ;  /* 0x000000ffffbb7224 */ /* 0x002fe200078e009a */
[----:B------:R-:W-:Y:S01]  /*6610*/  MOV R153, R155 ;  /* 0x0000009b00997202 */ /* 0x000fe20000000f00 */
[----:B------:R-:W-:Y:S01]  /*6620*/  IMAD.MOV.U32 R154, RZ, RZ, 0x4 ;  /* 0x00000004ff9a7424 */ /* 0x000fe200078e00ff */
[----:B------:R-:W-:Y:S01]  /*6630*/  MOV R152, 0x6660 ;  /* 0x0000666000987802 */ /* 0x000fe20000000f00 */
[----:B------:R-:W-:-:S02]  /*6640*/  IMAD.MOV.U32 R193, RZ, RZ, -0x1 ;  /* 0xffffffffffc17424 */ /* 0x000fc400078e00ff */
[----:B------:R-:W-:Y:S05]  /*6650*/  CALL.REL.NOINC `($__internal_126_$__cuda_sm70_shflsync_down_p) ;  /* 0x000001f000007944 */ /* 0x000fea0003c00000 */
        /* <DEDUP_REMOVED lines=9> */
[----:B------:R-:W-:Y:S01]  /*66f0*/  HFMA2.MMA R154, -RZ, RZ, 0, 1.1920928955078125e-07 ;  /* 0x00000002ff9a7435 */ /* 0x000fe200000001ff */
        /* <DEDUP_REMOVED lines=20> */
[----:B-1----:R-:W-:Y:S05]  /*6840*/  BRA `(.L_x_8891) ;  /* 0xffffc3e000007947 */ /* 0x002fea000383ffff */
        .weak           $__internal_126_$__cuda_sm70_shflsync_down_p
        .type           $__internal_126_$__cuda_sm70_shflsync_down_p,@function
        .size           $__internal_126_$__cuda_sm70_shflsync_down_p,(.L_x_13002 - $__internal_126_$__cuda_sm70_shflsync_down_p)
$__internal_126_$__cuda_sm70_shflsync_down_p:
[----:B------:R-:W-:Y:S04]  /*6850*/  WARPSYNC R193 ;  /* 0x000000c100007348 */ /* 0x000fe80003800000 */
[----:B------:R0:W1:Y:S02]  /*6860*/  SHFL.DOWN PT, R154, R153, R154, R250 ;  /* 0x0800009a999a7389 */ /* 0x00006400000e00fa */
[----:B0-----:R-:W-:-:S04]  /*6870*/  MOV R153, 0x0 ;  /* 0x0000000000997802 */ /* 0x001fc80000000f00 */
[----:B------:R-:W-:Y:S05]  /*6880*/  RET.REL.NODEC R152 `(_ZN10layer_norm13ln_bwd_kernelINS_13Kernel_traitsI6__halfS2_fS2_fjLj7168ELj1ELj1ELj8ELj8ENS_18Kernel_traits_baseILj7168ES2_S2_fS2_fjLj256EEEEELb0ELb1ELb1ELb0EEEvNS_9BwdParamsE) ;  /* 0xffff977098007950 */ /* 0x000fea0003c3ffff */
.L_x_8892:
        /* <DEDUP_REMOVED lines=15> */
.L_x_13002:


//--------------------- .text._ZN10layer_norm13ln_bwd_kernelINS_13Kernel_traitsI6__halfS2_fS2_fjLj7168ELj1ELj1ELj8ELj8ENS_18Kernel_traits_baseILj7168ES2_S2_fS2_fjLj256EEEEELb0ELb1ELb1ELb1EEEvNS_9BwdParamsE --------------------------
	.section	.text._ZN10layer_norm13ln_bwd_kernelINS_13Kernel_traitsI6__halfS2_fS2_fjLj7168ELj1ELj1ELj8ELj8ENS_18Kernel_traits_baseILj7168ES2_S2_fS2_fjLj256EEEEELb0ELb1ELb1ELb1EEEvNS_9BwdParamsE,"ax",@progbits
	.sectioninfo	@"SHI_REGISTERS=255"
	.align	128
        .global         _ZN10layer_norm13ln_bwd_kernelINS_13Kernel_traitsI6__halfS2_fS2_fjLj7168ELj1ELj1ELj8ELj8ENS_18Kernel_traits_baseILj7168ES2_S2_fS2_fjLj256EEEEELb0ELb1ELb1ELb1EEEvNS_9BwdParamsE
        .type           _ZN10layer_norm13ln_bwd_kernelINS_13Kernel_traitsI6__halfS2_fS2_fjLj7168ELj1ELj1ELj8ELj8ENS_18Kernel_traits_baseILj7168ES2_S2_fS2_fjLj256EEEEELb0ELb1ELb1ELb1EEEvNS_9BwdParamsE,@function
        .size           _ZN10layer_norm13ln_bwd_kernelINS_13Kernel_traitsI6__halfS2_fS2_fjLj7168ELj1ELj1ELj8ELj8ENS_18Kernel_traits_baseILj7168ES2_S2_fS2_fjLj256EEEEELb0ELb1ELb1ELb1EEEvNS_9BwdParamsE,(.L_x_13003 - _ZN10layer_norm13ln_bwd_kernelINS_13Kernel_traitsI6__halfS2_fS2_fjLj7168ELj1ELj1ELj8ELj8ENS_18Kernel_traits_baseILj7168ES2_S2_fS2_fjLj256EEEEELb0ELb1ELb1ELb1EEEvNS_9BwdParamsE)
        .other          _ZN10layer_norm13ln_bwd_kernelINS_13Kernel_traitsI6__halfS2_fS2_fjLj7168ELj1ELj1ELj8ELj8ENS_18Kernel_traits_baseILj7168ES2_S2_fS2_fjLj256EEEEELb0ELb1ELb1ELb1EEEvNS_9BwdParamsE,@"STO_CUDA_ENTRY STV_DEFAULT"
_ZN10layer_norm13ln_bwd_kernelINS_13Kernel_traitsI6__halfS2_fS2_fjLj7168ELj1ELj1ELj8ELj8ENS_18Kernel_traits_baseILj7168ES2_S2_fS2_fjLj256EEEEELb0ELb1ELb1ELb1EEEvNS_9BwdParamsE:
.text._ZN10layer_norm13ln_bwd_kernelINS_13Kernel_traitsI6__halfS2_fS2_fjLj7168ELj1ELj1ELj8ELj8ENS_18Kernel_traits_baseILj7168ES2_S2_fS2_fjLj256EEEEELb0ELb1ELb1ELb1EEEvNS_9BwdParamsE:
        /* <DEDUP_REMOVED lines=51> */
.L_x_8893:
[----:B------:R-:W-:-:S04]  /*0330*/  SHF.L.U32 R0, R0, 0x3, RZ ;  /* 0x0000000300007819 */ /* 0x000fc800000006ff */
[----:B------:R-:W-:-:S04]  /*0340*/  LOP3.LUT R0, R0, 0x7f8, RZ, 0xc0, !PT ;  /* 0x000007f800007812 */ /* 0x000fc800078ec0ff */
[----:B------:R-:W-:-:S04]  /*0350*/  IADD3 R4, P0, R0, c[0x0][0x1b0], RZ ;  /* 0x00006c0000047a10 */ /* 0x000fc80007f1e0ff */
[----:B------:R-:W-:-:S05]  /*0360*/  IADD3.X R5, RZ, c[0x0][0x1b4], RZ, P0, !PT ;  /* 0x00006d00ff057a10 */ /* 0x000fca00007fe4ff */
[----:B------:R-:W2:Y:S04]  /*0370*/  LDG.E.64 R8, [R4.64] ;  /* 0x0000000404087981 */ /* 0x000ea8000c1e1b00 */
[----:B------:R2:W3:Y:S01]  /*0380*/  LDG.E.64 R250, [R4.64+0x800] ;  /* 0x0008000404fa7981 */ /* 0x0004e2000c1e1b00 */
[----:B------:R-:W-:-:S03]  /*0390*/  IADD3 R6, P0, R0, c[0x0][0x1c8], RZ ;  /* 0x0000720000067a10 */ /* 0x000fc60007f1e0ff */
[----:B------:R2:W4:Y:S01]  /*03a0*/  LDG.E.64 R246, [R4.64+0x1000] ;  /* 0x0010000404f67981 */ /* 0x000522000c1e1b00 */
[----:B------:R-:W-:-:S03]  /*03b0*/  IADD3.X R7, RZ, c[0x0][0x1cc], RZ, P0, !PT ;  /* 0x00007300ff077a10 */ /* 0x000fc600007fe4ff */
        /* <DEDUP_REMOVED lines=54> */
[----:B--2---:R-:W-:Y:S01]  /*0720*/  HADD2.F32 R4, -RZ, R8.H0_H0 ;  /* 0x20000008ff047230 */ /* 0x004fe20000004100 */
[----:B------:R-:W-:-:S02]  /*0730*/  SHF.R.U64 R2, R8, 0x10, R9 ;  /* 0x0000001008027819 */ /* 0x000fc40000001209 */
[----:B------:R-:W-:Y:S01]  /*0740*/  SHF.R.U32.HI R0, RZ, 0x10, R9 ;  /* 0x00000010ff007819 */ /* 0x000fe20000011609 */
[----:B------:R-:W-:Y:S01]  /*0750*/  HADD2.F32 R5, -RZ, R9.H0_H0 ;  /* 0x20000009ff057230 */ /* 0x000fe20000004100 */
[----:B------:R3:W-:Y:S01]  /*0760*/  STL [R1+0x10], R4 ;  /* 0x0000100401007387 */ /* 0x0007e20000100800 */
[----:B------:R-:W-:Y:S02]  /*0770*/  HADD2.F32 R2, -RZ, R2.H0_H0 ;  /* 0x20000002ff027230 */ /* 0x000fe40000004100 */
[----:B------:R-:W-:Y:S01]  /*0780*/  HADD2.F32 R0, -RZ, R0.H0_H0 ;  /* 0x20000000ff007230 */ /* 0x000fe20000004100 */
[----:B------:R0:W-:Y:S01]  /*0790*/  STL [R1+0x8], R5 ;  /* 0x0000080501007387 */ /* 0x0001e20000100800 */
[----:B---3--:R-:W-:-:S05]  /*07a0*/  HADD2.F32 R4, -RZ, R250.H0_H0 ;  /* 0x200000faff047230 */ /* 0x008fca0000004100 */
[----:B------:R0:W-:Y:S04]  /*07b0*/  STL [R1], R4 ;  /* 0x0000000401007387 */ /* 0x0001e80000100800 */
[----:B------:R0:W-:Y:S04]  /*07c0*/  STL [R1+0xc], R2 ;  /* 0x00000c0201007387 */ /* 0x0001e80000100800 */
[----:B------:R0:W-:Y:S01]  /*07d0*/  STL [R1+0x4], R0 ;  /* 0x0000040001007387 */ /* 0x0001e20000100800 */
[----:B------:R-:W-:Y:S01]  /*07e0*/  SHF.R.U64 R252, R250, 0x10, R251 ;  /* 0x00000010fafc7819 */ /* 0x000fe200000012fb */
[----:B----4-:R-:W-:Y:S01]  /*07f0*/  HADD2.F32 R249, -RZ, R246.H0_H0 ;  /* 0x200000f6fff97230 */ /* 0x010fe20000004100 */
[----:B------:R-:W-:Y:S01]  /*0800*/  SHF.R.U64 R248, R246, 0x10, R247 ;  /* 0x00000010f6f87819 */ /* 0x000fe200000012f7 */
[----:B------:R-:W-:Y:S01]  /*0810*/  HADD2.F32 R204, -RZ, R200.H0_H0 ;  /* 0x200000c8ffcc7230 */ /* 0x000fe20000004100 */
[----:B------:R-:W-:Y:S01]  /*0820*/  SHF.R.U64 R203, R200, 0x10, R201 ;  /* 0x00000010c8cb7819 */ /* 0x000fe200000012c9 */
[----:B------:R-:W-:Y:S01]  /*0830*/  HADD2.F32 R199, -RZ, R196.H0_H0 ;  /* 0x200000c4ffc77230 */ /* 0x000fe20000004100 */
[----:B------:R-:W-:Y:S01]  /*0840*/  SHF.R.U64 R198, R196, 0x10, R197 ;  /* 0x00000010c4c67819 */ /* 0x000fe200000012c5 */
[----:B------:R-:W-:Y:S01]  /*0850*/  HADD2.F32 R195, -RZ, R192.H0_H0 ;  /* 0x200000c0ffc37230 */ /* 0x000fe20000004100 */
[----:B------:R-:W-:-:S02]  /*0860*/  SHF.R.U64 R194, R192, 0x10, R193 ;  /* 0x00000010c0c27819 */ /* 0x000fc400000012c1 */
[----:B------:R-:W-:Y:S02]  /*0870*/  SHF.R.U32.HI R250, RZ, 0x10, R251 ;  /* 0x00000010fffa7819 */ /* 0x000fe400000116fb */
[----:B------:R-:W-:Y:S02]  /*0880*/  SHF.R.U32.HI R246, RZ, 0x10, R247 ;  /* 0x00000010fff67819 */ /* 0x000fe400000116f7 */
[--C-:B-----5:R-:W-:Y:S02]  /*0890*/  SHF.R.U64 R244, R242, 0x10, R243.reuse ;  /* 0x00000010f2f47819 */ /* 0x120fe400000012f3 */
        /* <DEDUP_REMOVED lines=65> */
.L_x_8982:
[----:B------:R-:W-:-:S05]  /*0cb0*/  MOV R239, 0x4 ;  /* 0x0000000400ef7802 */ /* 0x000fca0000000f00 */
        /* <DEDUP_REMOVED lines=8> */
[----:B------:R-:W-:Y:S01]  /*0d40*/  MOV R238, 0x10 ;  /* 0x0000001000ee7802 */ /* 0x000fe20000000f00 */
        /* <DEDUP_REMOVED lines=33> */
.L_x_8896:
[----:B------:R-:W-:Y:S01]  /*0f60*/  IADD3 R236, R236, -0x1, RZ ;  /* 0xffffffffecec7810 */ /* 0x000fe20007ffe0ff */
[----:B------:R-:W2:Y:S01]  /*0f70*/  LDL R179, [R1+0x8] ;  /* 0x0000080001b37983 */ /* 0x000ea20000100800 */
[----:B------:R-:W-:-:S03]  /*0f80*/  MOV R169, 0x8 ;  /* 0x0000000800a97802 */ /* 0x000fc60000000f00 */
[----:B------:R-:W-:Y:S01]  /*0f90*/  IMAD R236, R236, c[0x0][0x168], RZ ;  /* 0x00005a00ecec7a24 */ /* 0x000fe200078e02ff */
[----:B------:R-:W-:Y:S01]  /*0fa0*/  ISETP.NE.U32.AND P0, PT, RZ, c[0x0][0x218], PT ;  /* 0x00008600ff007a0c */ /* 0x000fe20003f05070 */
[----:B------:R-:W0:Y:S01]  /*0fb0*/  LDC.U8 R240, c[0x0][0x1f0] ;  /* 0x00007c00fff07b82 */ /* 0x000e220000000000 */
[----:B------:R-:W-:Y:S01]  /*0fc0*/  IADD3 R170, R0, 0x400, RZ ;  /* 0x0000040000aa7810 */ /* 0x000fe20007ffe0ff */
[----:B------:R-:W-:Y:S01]  /*0fd0*/  IMAD.WIDE.U32 R8, R202, R238, c[0x0][0x188] ;  /* 0x00006200ca087625 */ /* 0x000fe200078e00ee */
[----:B------:R-:W-:Y:S01]  /*0fe0*/  SHF.R.S32.HI R5, RZ, 0x1f, R236 ;  /* 0x0000001fff057819 */ /* 0x000fe200000114ec */
[----:B------:R-:W3:Y:S03]  /*0ff0*/  LDL R180, [R1+0xc] ;  /* 0x00000c0001b47983 */ /* 0x000ee60000100800 */
[----:B------:R-:W-:Y:S01]  /*1000*/  LEA.HI R236, R5, R236, RZ, 0x2 ;  /* 0x000000ec05ec7211 */ /* 0x000fe200078f10ff */
[----:B------:R-:W-:Y:S01]  /*1010*/  IMAD.WIDE.U32 R12, R191, R238, c[0x0][0x188] ;  /* 0x00006200bf0c7625 */ /* 0x000fe200078e00ee */
[----:B------:R-:W-:Y:S01]  /*1020*/  ISETP.NE.AND.EX P0, PT, RZ, c[0x0][0x21c], PT, P0 ;  /* 0x00008700ff007a0c */ /* 0x000fe20003f05300 */
[----:B------:R-:W4:Y:S01]  /*1030*/  LDG.E.128 R8, [R8.64] ;  /* 0x0000000408087981 */ /* 0x000f22000c1e1d00 */
[----:B------:R-:W-:Y:S01]  /*1040*/  LEA.HI.SX32 R236, R236, R237, 0x1e ;  /* 0x000000edecec7211 */ /* 0x000fe200078ff2ff */
[----:B------:R-:W-:Y:S01]  /*1050*/  IMAD.WIDE R4, R3, R239, c[0x0][0x1a0] ;  /* 0x0000680003047625 */ /* 0x000fe200078e02ef */
[----:B------:R-:W-:Y:S01]  /*1060*/  IADD3 R171, R0, 0x500, RZ ;  /* 0x0000050000ab7810 */ /* 0x000fe20007ffe0ff */
[----:B------:R-:W2:Y:S01]  /*1070*/  LDG.E.128 R12, [R12.64] ;  /* 0x000000040c0c7981 */ /* 0x000ea2000c1e1d00 */
[C---:B------:R-:W-:Y:S01]  /*1080*/  IADD3 R158, R236.reuse, 0x100, RZ ;  /* 0x00000100ec9e7810 */ /* 0x040fe20007ffe0ff */
[CC--:B------:R-:W-:Y:S01]  /*1090*/  IMAD.WIDE.U32 R156, R236.reuse, R169.reuse, c[0x0][0x208] ;  /* 0x00008200ec9c7625 */ /* 0x0c0fe200078e00a9 */
[----:B------:R-:W-:Y:S01]  /*10a0*/  IADD3 R160, R236, 0x200, RZ ;  /* 0x00000200eca07810 */ /* 0x000fe20007ffe0ff */
[----:B------:R1:W2:Y:S02]  /*10b0*/  LDG.E R175, [R4.64] ;  /* 0x0000000404af7981 */ /* 0x0002a4000c1e1900 */
[----:B------:R-:W-:-:S02]  /*10c0*/  IMAD.WIDE.U32 R158, R158, R169, c[0x0][0x208] ;  /* 0x000082009e9e7625 */ /* 0x000fc400078e00a9 */
[----:B------:R-:W2:Y:S01]  /*10d0*/  LDG.E.64 R156, [R156.64] ;  /* 0x000000049c9c7981 */ /* 0x000ea2000c1e1b00 */
[----:B------:R-:W-:Y:S01]  /*10e0*/  IADD3 R172, R0, 0x600, RZ ;  /* 0x0000060000ac7810 */ /* 0x000fe20007ffe0ff */
[----:B------:R-:W-:Y:S01]  /*10f0*/  IMAD.WIDE.U32 R160, R160, R169, c[0x0][0x208] ;  /* 0x00008200a0a07625 */ /* 0x000fe200078e00a9 */
[C---:B------:R-:W-:Y:S01]  /*1100*/  IADD3 R162, R236.reuse, 0x300, RZ ;  /* 0x00000300eca27810 */ /* 0x040fe20007ffe0ff */
[----:B------:R-:W3:Y:S01]  /*1110*/  LDG.E.64 R158, [R158.64] ;  /* 0x000000049e9e7981 */ /* 0x000ee2000c1e1b00 */
[----:B------:R-:W-:Y:S01]  /*1120*/  IADD3 R164, R236, 0x400, RZ ;  /* 0x00000400eca47810 */ /* 0x000fe20007ffe0ff */
[-C--:B-1----:R-:W-:Y:S02]  /*1130*/  IMAD.WIDE.U32 R4, R0, R238.reuse, c[0x0][0x188] ;  /* 0x0000620000047625 */ /* 0x082fe400078e00ee */
[----:B------:R-:W4:Y:S04]  /*1140*/  LDG.E.64 R160, [R160.64] ;  /* 0x00000004a0a07981 */ /* 0x000f28000c1e1b00 */
[----:B------:R1:W5:Y:S04]  /*1150*/  @P0 LDG.E.128 R52, [R152.64] ;  /* 0x0000000498340981 */ /* 0x000368000c1e1d00 */
[----:B------:R0:W5:Y:S04]  /*1160*/  @P0 LDG.E.128 R48, [R150.64] ;  /* 0x0000000496300981 */ /* 0x000168000c1e1d00 */
[----:B------:R1:W5:Y:S04]  /*1170*/  @P0 LDG.E.128 R44, [R148.64] ;  /* 0x00000004942c0981 */ /* 0x000368000c1e1d00 */
[----:B------:R2:W5:Y:S01]  /*1180*/  @P0 LDG.E.128 R56, [R154.64] ;  /* 0x000000049a380981 */ /* 0x000562000c1e1d00 */
[----:B------:R-:W-:-:S03]  /*1190*/  IMAD.WIDE.U32 R16, R188, R238, c[0x0][0x188] ;  /* 0x00006200bc107625 */ /* 0x000fc600078e00ee */
[----:B------:R-:W4:Y:S01]  /*11a0*/  LDG.E.128 R4, [R4.64] ;  /* 0x0000000404047981 */ /* 0x000f22000c1e1d00 */
[----:B0-----:R-:W-:-:S03]  /*11b0*/  @P0 IMAD.WIDE.U32 R150, R171, R238, c[0x0][0x218] ;  /* 0x00008600ab960625 */ /* 0x001fc600078e00ee */
[----:B------:R-:W4:Y:S01]  /*11c0*/  LDG.E.128 R16, [R16.64] ;  /* 0x0000000410107981 */ /* 0x000f22000c1e1d00 */
[----:B-1----:R-:W-:-:S03]  /*11d0*/  @P0 IMAD.WIDE.U32 R148, R170, R238, c[0x0][0x218] ;  /* 0x00008600aa940625 */ /* 0x002fc600078e00ee */
[----:B------:R3:W5:Y:S01]  /*11e0*/  @P0 LDG.E.128 R36, [R150.64] ;  /* 0x0000000496240981 */ /* 0x000762000c1e1d00 */
[----:B------:R-:W-:-:S03]  /*11f0*/  @P0 IMAD.WIDE.U32 R152, R172, R238, c[0x0][0x218] ;  /* 0x00008600ac980625 */ /* 0x000fc600078e00ee */
[----:B------:R0:W5:Y:S01]  /*1200*/  @P0 LDG.E.128 R40, [R148.64] ;  /* 0x0000000494280981 */ /* 0x000162000c1e1d00 */
[----:B------:R-:W-:-:S03]  /*1210*/  IMAD.WIDE.U32 R20, R170, R238, c[0x0][0x188] ;  /* 0x00006200aa147625 */ /* 0x000fc600078e00ee */
[----:B------:R1:W5:Y:S01]  /*1220*/  @P0 LDG.E.128 R32, [R152.64] ;  /* 0x0000000498200981 */ /* 0x000362000c1e1d00 */
[----:B------:R-:W-:Y:S01]  /*1230*/  ISETP.NE.AND P0, PT, R240, RZ, PT ;  /* 0x000000fff000720c */ /* 0x000fe20003f05270 */
[-C--:B------:R-:W-:Y:S02]  /*1240*/  IMAD.WIDE.U32 R24, R171, R238.reuse, c[0x0][0x188] ;  /* 0x00006200ab187625 */ /* 0x080fe400078e00ee */
[----:B------:R-:W4:Y:S02]  /*1250*/  LDG.E.128 R20, [R20.64] ;  /* 0x0000000414147981 */ /* 0x000f24000c1e1d00 */
[----:B------:R-:W-:Y:S02]  /*1260*/  IMAD.WIDE.U32 R28, R172, R238, c[0x0][0x188] ;  /* 0x00006200ac1c7625 */ /* 0x000fe400078e00ee */
[----:B------:R-:W4:Y:S02]  /*1270*/  LDG.E.128 R24, [R24.64] ;  /* 0x0000000418187981 */ /* 0x000f24000c1e1d00 */
[----:B------:R-:W-:-:S02]  /*1280*/  IMAD.WIDE.U32 R162, R162, R169, c[0x0][0x208] ;  /* 0x00008200a2a27625 */ /* 0x000fc400078e00a9 */
[----:B------:R-:W4:Y:S04]  /*1290*/  LDG.E.128 R28, [R28.64] ;  /* 0x000000041c1c7981 */ /* 0x000f28000c1e1d00 */
[----:B------:R-:W4:Y:S04]  /*12a0*/  LDG.E.64 R162, [R162.64] ;  /* 0x00000004a2a27981 */ /* 0x000f28000c1e1b00 */
[----:B------:R-:W4:Y:S04]  /*12b0*/  LDL R181, [R1+0x10] ;  /* 0x0000100001b57983 */ /* 0x000f280000100800 */
[----:B------:R-:W4:Y:S01]  /*12c0*/  LDL R178, [R1+0x4] ;  /* 0x0000040001b27983 */ /* 0x000f220000100800 */
[----:B------:R-:W-:Y:S01]  /*12d0*/  IMAD.WIDE.U32 R164, R164, R169, c[0x0][0x208] ;  /* 0x00008200a4a47625 */ /* 0x000fe200078e00a9 */
[----:B------:R-:W-:-:S05]  /*12e0*/  IADD3 R166, R236, 0x500, RZ ;  /* 0x00000500eca67810 */ /* 0x000fca0007ffe0ff */
[----:B------:R-:W4:Y:S01]  /*12f0*/  LDG.E.64 R164, [R164.64] ;  /* 0x00000004a4a47981 */ /* 0x000f22000c1e1b00 */
[----:B------:R-:W-:Y:S01]  /*1300*/  IMAD.WIDE.U32 R166, R166, R169, c[0x0][0x208] ;  /* 0x00008200a6a67625 */ /* 0x000fe200078e00a9 */
[----:B------:R-:W-:-:S05]  /*1310*/  IADD3 R168, R236, 0x600, RZ ;  /* 0x00000600eca87810 */ /* 0x000fca0007ffe0ff */
[----:B------:R-:W4:Y:S01]  /*1320*/  LDG.E.64 R166, [R166.64] ;  /* 0x00000004a6a67981 */ /* 0x000f22000c1e1b00 */
[----:B------:R-:W-:-:S06]  /*1330*/  IMAD.WIDE.U32 R168, R168, R169, c[0x0][0x208] ;  /* 0x00008200a8a87625 */ /* 0x000fcc00078e00a9 */
[----:B------:R-:W4:Y:S01]  /*1340*/  LDG.E.64 R168, [R168.64] ;  /* 0x00000004a8a87981 */ /* 0x000f22000c1e1b00 */
[----:B--2---:R-:W-:Y:S02]  /*1350*/  MOV R155, R157 ;  /* 0x0000009d009b7202 */ /* 0x004fe40000000f00 */
[----:B---3--:R-:W-:Y:S02]  /*1360*/  MOV R150, R158 ;  /* 0x0000009e00967202 */ /* 0x008fe40000000f00 */
[----:B0-----:R-:W-:Y:S02]  /*1370*/  SHF.R.U64 R148, R158, 0x10, R159 ;  /* 0x000000109e947819 */ /* 0x001fe4000000129f */
[----:B------:R-:W-:Y:S02]  /*1380*/  FSEL R158, R175, RZ, !P0 ;  /* 0x000000ffaf9e7208 */ /* 0x000fe40004000000 */
[----:B------:R-:W-:Y:S02]  /*1390*/  MOV R170, R156 ;  /* 0x0000009c00aa7202 */ /* 0x000fe40000000f00 */
[--C-:B------:R-:W-:Y:S01]  /*13a0*/  SHF.R.U64 R156, R156, 0x10, R157.reuse ;  /* 0x000000109c9c7819 */ /* 0x100fe2000000129d */
[----:B------:R-:W-:Y:S01]  /*13b0*/  HADD2.F32 R155, -RZ, R155.H0_H0 ;  /* 0x2000009bff9b7230 */ /* 0x000fe20000004100 */
[----:B------:R-:W-:-:S02]  /*13c0*/  SHF.R.U32.HI R157, RZ, 0x10, R157 ;  /* 0x00000010ff9d7819 */ /* 0x000fc4000001169d */
[----:B----4-:R-:W-:Y:S02]  /*13d0*/  MOV R154, R160 ;  /* 0x000000a0009a7202 */ /* 0x010fe40000000f00 */
[--C-:B------:R-:W-:Y:S02]  /*13e0*/  SHF.R.U64 R151, R160, 0x10, R161.reuse ;  /* 0x00000010a0977819 */ /* 0x100fe400000012a1 */
[----:B------:R-:W-:Y:S01]  /*13f0*/  SHF.R.U32.HI R160, RZ, 0x10, R161 ;  /* 0x00000010ffa07819 */ /* 0x000fe200000116a1 */
[----:B------:R-:W-:Y:S01]  /*1400*/  HADD2.F32 R177, -RZ, R170.H0_H0 ;  /* 0x200000aaffb17230 */ /* 0x000fe20000004100 */
[----:B------:R-:W-:Y:S01]  /*1410*/  FADD.FTZ R6, -R158, R6 ;  /* 0x000000069e067221 */ /* 0x000fe20000010100 */
[----:B------:R-:W-:-:S03]  /*1420*/  HADD2.F32 R170, -RZ, R157.H0_H0 ;  /* 0x2000009dffaa7230 */ /* 0x000fc60000004100 */
[----:B-----5:R-:W-:Y:S02]  /*1430*/  FMUL.FTZ R6, R2, R6 ;  /* 0x0000000602067220 */ /* 0x020fe40000410000 */
[----:B------:R-:W-:Y:S02]  /*1440*/  FADD.FTZ R126, R126, R155 ;  /* 0x0000009b7e7e7221 */ /* 0x000fe40000010000 */
[-C--:B------:R-:W-:Y:S02]  /*1450*/  FFMA.FTZ R62, R6, R155.reuse, R62 ;  /* 0x0000009b063e7223 */ /* 0x080fe4000001003e */
[----:B------:R-:W-:Y:S01]  /*1460*/  FMUL.FTZ R157, R179, R155 ;  /* 0x0000009bb39d7220 */ /* 0x000fe20000410000 */
[----:B------:R-:W-:Y:S02]  /*1470*/  HADD2.F32 R155, -RZ, R160.H0_H0 ;  /* 0x200000a0ff9b7230 */ /* 0x000fe40000004100 */
[----:B------:R-:W2:Y:S01]  /*1480*/  LDL R160, [R1] ;  /* 0x0000000001a07983 */ /* 0x000ea20000100800 */
        /* <DEDUP_REMOVED lines=29> */
[C---:B------:R-:W-:Y:S01]  /*1660*/  FMUL.FTZ R5, R2.reuse, R5 ;  /* 0x0000000502057220 */ /* 0x040fe20000410000 */
[----:B-1----:R-:W-:Y:S01]  /*1670*/  SHF.R.U32.HI R153, RZ, 0x10, R159 ;  /* 0x00000010ff997819 */ /* 0x002fe2000001169f */
[----:B------:R-:W-:Y:S01]  /*1680*/  HADD2.F32 R150, -RZ, R150.H0_H0 ;  /* 0x20000096ff967230 */ /* 0x000fe20000004100 */
[----:B------:R-:W-:Y:S01]  /*1690*/  MOV R159, R163 ;  /* 0x000000a3009f7202 */ /* 0x000fe20000000f00 */
[----:B------:R-:W-:Y:S01]  /*16a0*/  HADD2.F32 R148, -RZ, R148.H0_H0 ;  /* 0x20000094ff947230 */ /* 0x000fe20000004100 */
[----:B------:R-:W-:-:S02]  /*16b0*/  FMUL.FTZ R9, R2, R9 ;  /* 0x0000000902097220 */ /* 0x000fc40000410000 */
[----:B------:R-:W-:Y:S02]  /*16c0*/  FADD.FTZ R125, R125, R158 ;  /* 0x0000009e7d7d7221 */ /* 0x000fe40000010000 */
[-C--:B------:R-:W-:Y:S02]  /*16d0*/  FFMA.FTZ R61, R5, R158.reuse, R61 ;  /* 0x0000009e053d7223 */ /* 0x080fe4000001003d */
[----:B------:R-:W-:Y:S02]  /*16e0*/  FMUL.FTZ R189, R180, R158 ;  /* 0x0000009eb4bd7220 */ /* 0x000fe40000410000 */
[----:B------:R-:W-:Y:S02]  /*16f0*/  FMUL.FTZ R8, R2, R8 ;  /* 0x0000000802087220 */ /* 0x000fe40000410000 */
[----:B------:R-:W-:Y:S02]  /*1700*/  FMUL.FTZ R156, R181, R177 ;  /* 0x000000b1b59c7220 */ /* 0x000fe40000410000 */
[----:B------:R-:W-:Y:S01]  /*1710*/  FMUL.FTZ R158, R178, R170 ;  /* 0x000000aab29e7220 */ /* 0x000fe20000410000 */
[----:B------:R-:W-:Y:S01]  /*1720*/  HADD2.F32 R178, -RZ, R159.H0_H0 ;  /* 0x2000009fffb27230 */ /* 0x000fe20000004100 */
[----:B------:R-:W-:Y:S01]  /*1730*/  FMUL.FTZ R4, R2, R4 ;  /* 0x0000000402047220 */ /* 0x000fe20000410000 */
[----:B------:R-:W-:Y:S01]  /*1740*/  MOV R152, R161 ;  /* 0x000000a100987202 */ /* 0x000fe20000000f00 */
[----:B------:R-:W-:-:S02]  /*1750*/  FADD.FTZ R121, R121, R148 ;  /* 0x0000009479797221 */ /* 0x000fc40000010000 */
[----:B------:R-:W-:Y:S01]  /*1760*/  FFMA.FTZ R65, R9, R148, R65 ;  /* 0x0000009409417223 */ /* 0x000fe20000010041 */
[----:B------:R-:W-:Y:S01]  /*1770*/  MOV R161, R162 ;  /* 0x000000a200a17202 */ /* 0x000fe20000000f00 */
[----:B------:R-:W-:Y:S02]  /*1780*/  FADD.FTZ R120, R120, R150 ;  /* 0x0000009678787221 */ /* 0x000fe40000010000 */
[----:B------:R-:W-:Y:S01]  /*1790*/  FFMA.FTZ R64, R8, R150, R64 ;  /* 0x0000009608407223 */ /* 0x000fe20000010040 */
[----:B------:R-:W-:Y:S01]  /*17a0*/  HADD2.F32 R149, -RZ, R149.H0_H0 ;  /* 0x20000095ff957230 */ /* 0x000fe20000004100 */
[C---:B------:R-:W-:Y:S02]  /*17b0*/  FMUL.FTZ R7, R2.reuse, R7 ;  /* 0x0000000702077220 */ /* 0x040fe40000410000 */
[----:B------:R-:W-:Y:S02]  /*17c0*/  FMUL.FTZ R10, R2, R10 ;  /* 0x0000000a020a7220 */ /* 0x000fe40000410000 */
[----:B------:R-:W-:-:S02]  /*17d0*/  FADD.FTZ R127, R127, R170 ;  /* 0x000000aa7f7f7221 */ /* 0x000fc40000010000 */
[----:B------:R-:W-:Y:S01]  /*17e0*/  FFMA.FTZ R63, R7, R170, R63 ;  /* 0x000000aa073f7223 */ /* 0x000fe2000001003f */
[----:B------:R-:W-:Y:S01]  /*17f0*/  HADD2.F32 R170, -RZ, R161.H0_H0 ;  /* 0x200000a1ffaa7230 */ /* 0x000fe20000004100 */
[----:B------:R-:W-:Y:S02]  /*1800*/  FADD.FTZ R122, R122, R149 ;  /* 0x000000957a7a7221 */ /* 0x000fe40000010000 */
[-C--:B------:R-:W-:Y:S02]  /*1810*/  FFMA.FTZ R66, R10, R149.reuse, R66 ;  /* 0x000000950a427223 */ /* 0x080fe40000010042 */
[----:B------:R-:W-:Y:S01]  /*1820*/  FMUL.FTZ R161, R251, R149 ;  /* 0x00000095fba17220 */ /* 0x000fe20000410000 */
[--C-:B------:R-:W-:Y:S01]  /*1830*/  SHF.R.U64 R162, R162, 0x10, R163.reuse ;  /* 0x00000010a2a27819 */ /* 0x100fe200000012a3 */
[----:B------:R-:W-:Y:S01]  /*1840*/  HADD2.F32 R153, -RZ, R153.H0_H0 ;  /* 0x20000099ff997230 */ /* 0x000fe20000004100 */
[----:B------:R-:W-:Y:S01]  /*1850*/  SHF.R.U32.HI R171, RZ, 0x10, R163 ;  /* 0x00000010ffab7819 */ /* 0x000fe200000116a3 */
[----:B------:R-:W-:Y:S01]  /*1860*/  FADD.FTZ R124, R124, R177 ;  /* 0x000000b17c7c7221 */ /* 0x000fe20000010000 */
[----:B------:R-:W-:Y:S01]  /*1870*/  MOV R163, R164 ;  /* 0x000000a400a37202 */ /* 0x000fe20000000f00 */
[----:B------:R-:W-:Y:S01]  /*1880*/  FFMA.FTZ R60, R4, R177, R60 ;  /* 0x000000b1043c7223 */ /* 0x000fe2000001003c */
[----:B------:R-:W-:Y:S01]  /*1890*/  HADD2.F32 R154, -RZ, R154.H0_H0 ;  /* 0x2000009aff9a7230 */ /* 0x000fe20000004100 */
[----:B------:R-:W-:Y:S01]  /*18a0*/  FMUL.FTZ R11, R2, R11 ;  /* 0x0000000b020b7220 */ /* 0x000fe20000410000 */
[----:B------:R-:W-:Y:S01]  /*18b0*/  HADD2.F32 R177, -RZ, R162.H0_H0 ;  /* 0x200000a2ffb17230 */ /* 0x000fe20000004100 */
[----:B------:R-:W-:Y:S01]  /*18c0*/  FMUL.FTZ R162, R250, R153 ;  /* 0x00000099faa27220 */ /* 0x000fe20000410000 */
[--C-:B------:R-:W-:Y:S01]  /*18d0*/  SHF.R.U64 R172, R164, 0x10, R165.reuse ;  /* 0x00000010a4ac7819 */ /* 0x100fe200000012a5 */
[----:B------:R-:W-:Y:S01]  /*18e0*/  HADD2.F32 R151, -RZ, R151.H0_H0 ;  /* 0x20000097ff977230 */ /* 0x000fe20000004100 */
[----:B------:R-:W-:Y:S01]  /*18f0*/  MOV R164, R165 ;  /* 0x000000a500a47202 */ /* 0x000fe20000000f00 */
[----:B------:R-:W-:Y:S01]  /*1900*/  HADD2.F32 R179, -RZ, R163.H0_H0 ;  /* 0x200000a3ffb37230 */ /* 0x000fe20000004100 */
[C---:B------:R-:W-:Y:S01]  /*1910*/  FMUL.FTZ R12, R2.reuse, R12 ;  /* 0x0000000c020c7220 */ /* 0x040fe20000410000 */
[----:B------:R-:W-:Y:S01]  /*1920*/  SHF.R.U32.HI R173, RZ, 0x10, R165 ;  /* 0x00000010ffad7819 */ /* 0x000fe200000116a5 */
[----:B------:R-:W-:Y:S01]  /*1930*/  FMUL.FTZ R163, R249, R154 ;  /* 0x0000009af9a37220 */ /* 0x000fe20000410000 */
[----:B------:R-:W-:Y:S01]  /*1940*/  MOV R165, R166 ;  /* 0x000000a600a57202 */ /* 0x000fe20000000f00 */
[----:B------:R-:W-:Y:S01]  /*1950*/  HADD2.F32 R152, -RZ, R152.H0_H0 ;  /* 0x20000098ff987230 */ /* 0x000fe20000004100 */
[----:B------:R-:W-:Y:S01]  /*1960*/  FMUL.FTZ R13, R2, R13 ;  /* 0x0000000d020d7220 */ /* 0x000fe20000410000 */
[----:B------:R-:W-:Y:S01]  /*1970*/  HADD2.F32 R180, -RZ, R164.H0_H0 ;  /* 0x200000a4ffb47230 */ /* 0x000fe20000004100 */
[----:B------:R-:W-:Y:S01]  /*1980*/  FMUL.FTZ R164, R248, R151 ;  /* 0x00000097f8a47220 */ /* 0x000fe20000410000 */
[----:B------:R-:W-:Y:S01]  /*1990*/  SHF.R.U64 R174, R166, 0x10, R167 ;  /* 0x00000010a6ae7819 */ /* 0x000fe200000012a7 */
[----:B------:R-:W-:Y:S01]  /*19a0*/  HADD2.F32 R182, -RZ, R165.H0_H0 ;  /* 0x200000a5ffb67230 */ /* 0x000fe20000004100 */
[----:B------:R-:W-:Y:S01]  /*19b0*/  MOV R166, R167 ;  /* 0x000000a700a67202 */ /* 0x000fe20000000f00 */
[----:B------:R-:W-:-:S02]  /*19c0*/  FMUL.FTZ R14, R2, R14 ;  /* 0x0000000e020e7220 */ /* 0x000fc40000410000 */
[----:B------:R-:W-:Y:S01]  /*19d0*/  FMUL.FTZ R165, R247, R152 ;  /* 0x00000098f7a57220 */ /* 0x000fe20000410000 */
[----:B------:R-:W-:Y:S01]  /*19e0*/  SHF.R.U32.HI R167, RZ, 0x10, R167 ;  /* 0x00000010ffa77819 */ /* 0x000fe200000116a7 */
[----:B------:R-:W-:Y:S01]  /*19f0*/  HADD2.F32 R237, -RZ, R166.H0_H0 ;  /* 0x200000a6ffed7230 */ /* 0x000fe20000004100 */
[----:B------:R-:W-:Y:S01]  /*1a00*/  FMUL.FTZ R15, R2, R15 ;  /* 0x0000000f020f7220 */ /* 0x000fe20000410000 */
[----:B------:R-:W-:Y:S01]  /*1a10*/  MOV R175, R168 ;  /* 0x000000a800af7202 */ /* 0x000fe20000000f00 */
[----:B------:R-:W-:Y:S01]  /*1a20*/  FMUL.FTZ R166, R246, R155 ;  /* 0x0000009bf6a67220 */ /* 0x000fe20000410000 */
[--C-:B------:R-:W-:Y:S01]  /*1a30*/  SHF.R.U64 R168, R168, 0x10, R169.reuse ;  /* 0x00000010a8a87819 */ /* 0x100fe200000012a9 */
[----:B------:R-:W-:Y:S01]  /*1a40*/  HADD2.F32 R238, -RZ, R167.H0_H0 ;  /* 0x200000a7ffee7230 */ /* 0x000fe20000004100 */
[C---:B------:R-:W-:Y:S01]  /*1a50*/  FMUL.FTZ R16, R2.reuse, R16 ;  /* 0x0000001002107220 */ /* 0x040fe20000410000 */
[----:B------:R-:W-:Y:S01]  /*1a60*/  MOV R176, R169 ;  /* 0x000000a900b07202 */ /* 0x000fe20000000f00 */
[----:B------:R-:W-:Y:S01]  /*1a70*/  FMUL.FTZ R167, R245, R170 ;  /* 0x000000aaf5a77220 */ /* 0x000fe20000410000 */
[----:B------:R-:W-:Y:S01]  /*1a80*/  SHF.R.U32.HI R169, RZ, 0x10, R169 ;  /* 0x00000010ffa97819 */ /* 0x000fe200000116a9 */
[----:B------:R-:W-:Y:S01]  /*1a90*/  HADD2.F32 R240, -RZ, R168.H0_H0 ;  /* 0x200000a8fff07230 */ /* 0x000fe20000004100 */
[----:B------:R-:W-:-:S02]  /*1aa0*/  FMUL.FTZ R17, R2, R17 ;  /* 0x0000001102117220 */ /* 0x000fc40000410000 */
[----:B------:R-:W-:Y:S01]  /*1ab0*/  FMUL.FTZ R168, R244, R177 ;  /* 0x000000b1f4a87220 */ /* 0x000fe20000410000 */
[----:B------:R-:W-:Y:S01]  /*1ac0*/  HADD2.F32 R171, -RZ, R171.H0_H0 ;  /* 0x200000abffab7230 */ /* 0x000fe20000004100 */
[C---:B------:R-:W-:Y:S01]  /*1ad0*/  FMUL.FTZ R18, R2.reuse, R18 ;  /* 0x0000001202127220 */ /* 0x040fe20000410000 */
[----:B------:R-:W-:Y:S01]  /*1ae0*/  HADD2.F32 R242, -RZ, R169.H0_H0 ;  /* 0x200000a9fff27230 */ /* 0x000fe20000004100 */
[----:B------:R-:W-:Y:S02]  /*1af0*/  FMUL.FTZ R169, R243, R178 ;  /* 0x000000b2f3a97220 */ /* 0x000fe40000410000 */
[----:B------:R-:W-:Y:S02]  /*1b00*/  FMUL.FTZ R19, R2, R19 ;  /* 0x0000001302137220 */ /* 0x000fe40000410000 */
[----:B------:R-:W-:Y:S02]  /*1b10*/  FADD.FTZ R112, R112, R170 ;  /* 0x000000aa70707221 */ /* 0x000fe40000010000 */
[----:B------:R-:W-:-:S02]  /*1b20*/  FFMA.FTZ R140, R16, R170, R140 ;  /* 0x000000aa108c7223 */ /* 0x000fc4000001008c */
[----:B------:R-:W-:Y:S01]  /*1b30*/  FMUL.FTZ R170, R233, R171 ;  /* 0x000000abe9aa7220 */ /* 0x000fe20000410000 */
[----:B------:R-:W-:Y:S01]  /*1b40*/  HADD2.F32 R172, -RZ, R172.H0_H0 ;  /* 0x200000acffac7230 */ /* 0x000fe20000004100 */
        /* <DEDUP_REMOVED lines=8> */
[----:B------:R-:W-:Y:S01]  /*1bd0*/  HADD2.F32 R181, -RZ, R173.H0_H0 ;  /* 0x200000adffb57230 */ /* 0x000fe20000004100 */
[----:B------:R-:W-:Y:S02]  /*1be0*/  FMUL.FTZ R22, R2, R22 ;  /* 0x0000001602167220 */ /* 0x000fe40000410000 */
[----:B------:R-:W-:Y:S01]  /*1bf0*/  FMUL.FTZ R173, R230, R180 ;  /* 0x000000b4e6ad7220 */ /* 0x000fe20000410000 */
[----:B------:R-:W-:Y:S01]  /*1c00*/  HADD2.F32 R236, -RZ, R174.H0_H0 ;  /* 0x200000aeffec7230 */ /* 0x000fe20000004100 */
[----:B------:R-:W-:-:S02]  /*1c10*/  FMUL.FTZ R23, R2, R23 ;  /* 0x0000001702177220 */ /* 0x000fc40000410000 */
[----:B------:R-:W-:Y:S01]  /*1c20*/  FMUL.FTZ R174, R229, R181 ;  /* 0x000000b5e5ae7220 */ /* 0x000fe20000410000 */
[----:B------:R-:W-:Y:S01]  /*1c30*/  HADD2.F32 R239, -RZ, R175.H0_H0 ;  /* 0x200000afffef7230 */ /* 0x000fe20000004100 */
[----:B------:R-:W-:Y:S02]  /*1c40*/  FMUL.FTZ R24, R2, R24 ;  /* 0x0000001802187220 */ /* 0x000fe40000410000 */
[----:B------:R-:W-:Y:S01]  /*1c50*/  FMUL.FTZ R175, R228, R182 ;  /* 0x000000b6e4af7220 */ /* 0x000fe20000410000 */
        /* <DEDUP_REMOVED lines=13> */
[----:B--2---:R-:W-:Y:S02]  /*1d30*/  FMUL.FTZ R159, R160, R150 ;  /* 0x00000096a09f7220 */ /* 0x004fe40000410000 */
[----:B------:R-:W-:Y:S02]  /*1d40*/  FMUL.FTZ R160, R252, R148 ;  /* 0x00000094fca07220 */ /* 0x000fe40000410000 */
[----:B------:R-:W-:-:S02]  /*1d50*/  FADD.FTZ R148, RZ, R156 ;  /* 0x0000009cff947221 */ /* 0x000fc40000010000 */
[----:B------:R-:W-:Y:S02]  /*1d60*/  FFMA.FTZ R150, R4, R156, RZ ;  /* 0x0000009c04967223 */ /* 0x000fe400000100ff */
        /* <DEDUP_REMOVED lines=92> */
.L_x_8897:
[----:B0-----:R-:W-:Y:S05]  /*2330*/  BSYNC B0 ;  /* 0x0000000000007941 */ /* 0x001fea0003800000 */
.L_x_8895:
        /* <DEDUP_REMOVED lines=8> */
.L_x_8983:
        /* <DEDUP_REMOVED lines=18> */
.L_x_8984:
[----:B------:R-:W-:Y:S01]  /*24e0*/  @!P0 LOP3.LUT R153, R153, 0x7, RZ, 0xc0, !PT ;  /* 0x0000000799998812 */ /* 0x000fe200078ec0ff */
[----:B-1----:R-:W-:Y:S01]  /*24f0*/  FADD.FTZ R148, R151, R237 ;  /* 0x000000ed97947221 */ /* 0x002fe20000010000 */
[----:B------:R-:W-:Y:S01]  /*2500*/  WARPSYNC 0xffffffff ;  /* 0xffffffff00007948 */ /* 0x000fe20003800000 */
[----:B--2---:R-:W-:Y:S01]  /*2510*/  FADD.FTZ R149, R149, R236 ;  /* 0x000000ec95957221 */ /* 0x004fe20000010000 */
[----:B------:R-:W-:Y:S01]  /*2520*/  @!P0 IADD3 R155, R152, R153, RZ ;  /* 0x00000099989b8210 */ /* 0x000fe20007ffe0ff */
[----:B------:R-:W1:Y:S01]  /*2530*/  S2R R238, SR_TID.X ;  /* 0x0000000000ee7919 */ /* 0x000e620000002100 */
[----:B-----5:R-:W-:-:S03]  /*2540*/  ISETP.GE.AND P5, PT, R187, 0x1, PT ;  /* 0x00000001bb00780c */ /* 0x020fc60003fa6270 */
[----:B------:R-:W-:Y:S04]  /*2550*/  @!P0 STS.64 [R155.X8+0x7000], R148 ;  /* 0x007000949b008388 */ /* 0x000fe80000008a00 */
[----:B------:R-:W-:Y:S06]  /*2560*/  BAR.SYNC.DEFER_BLOCKING 0x0 ;  /* 0x0000000000007b1d */ /* 0x000fec0000010000 */
[----:B------:R-:W-:-:S05]  /*2570*/  @P5 IADD3 R187, R187, -0x1, RZ ;  /* 0xffffffffbbbb5810 */ /* 0x000fca0007ffe0ff */
[----:B------:R-:W-:-:S05]  /*2580*/  @P5 IMAD R187, R187, c[0x0][0x168], RZ ;  /* 0x00005a00bbbb5a24 */ /* 0x000fca00078e02ff */
[----:B------:R-:W-:-:S04]  /*2590*/  @P5 SHF.R.S32.HI R154, RZ, 0x1f, R187 ;  /* 0x0000001fff9a5819 */ /* 0x000fc800000114bb */
[----:B------:R-:W-:Y:S01]  /*25a0*/  @P5 LEA.HI R153, R154, R187, RZ, 0x2 ;  /* 0x000000bb9a995211 */ /* 0x000fe200078f10ff */
[----:B------:R-:W-:Y:S01]  /*25b0*/  HFMA2.MMA R187, -RZ, RZ, 0, 0 ;  /* 0x00000000ffbb7435 */ /* 0x000fe200000001ff */
[----:B-1----:R-:W-:Y:S01]  /*25c0*/  @P5 LOP3.LUT R154, R238, 0xff, RZ, 0xc0, !PT ;  /* 0x000000ffee9a5812 */ /* 0x002fe200078ec0ff */
[----:B------:R-:W1:Y:S04]  /*25d0*/  LDS.128 R148, [R152.X8+0x7000] ;  /* 0x0070000098947984 */ /* 0x000e680000008c00 */
[----:B------:R-:W-:Y:S01]  /*25e0*/  @P5 LEA.HI.SX32 R187, R153, R154, 0x1e ;  /* 0x0000009a99bb5211 */ /* 0x000fe200078ff2ff */
        /* <DEDUP_REMOVED lines=13> */
[----:B------:R-:W-:Y:S01]  /*26c0*/  @P5 MOV R148, 0x8 ;  /* 0x0000000800945802 */ /* 0x000fe20000000f00 */
[----:B------:R-:W-:Y:S01]  /*26d0*/  FADD.FTZ R151, R151, R149 ;  /* 0x0000009597977221 */ /* 0x000fe20000010000 */
[----:B------:R-:W1:Y:S03]  /*26e0*/  LDS.128 R152, [R152.X8+0x7030] ;  /* 0x0070300098987984 */ /* 0x000e660000008c00 */
        /* <DEDUP_REMOVED lines=30> */
.L_x_8901:
[----:B------:R-:W-:Y:S05]  /*28d0*/  BSYNC B0 ;  /* 0x0000000000007941 */ /* 0x000fea0003800000 */
.L_x_8900:
[----:B------:R-:W-:Y:S01]  /*28e0*/  @P5 HADD2.F32 R149, -RZ, R234.H0_H0 ;  /* 0x200000eaff955230 */ /* 0x000fe20000004100 */
        /* <DEDUP_REMOVED lines=11> */
.L_x_8903:
[----:B------:R-:W-:Y:S05]  /*29a0*/  BSYNC B0 ;  /* 0x0000000000007941 */ /* 0x000fea0003800000 */
.L_x_8902:
[----:B------:R-:W-:Y:S01]  /*29b0*/  @P5 HADD2.F32 R151, -RZ, R235.H0_H0 ;  /* 0x200000ebff975230 */ /* 0x000fe20000004100 */
[----:B------:R-:W-:Y:S01]  /*29c0*/  @P5 FMUL.FTZ R154, R149, c[0x0][0x1ec] ;  /* 0x00007b00959a5a20 */ /* 0x000fe20000410000 */
[----:B------:R-:W-:Y:S01]  /*29d0*/  @!P6 ISETP.NE.U32.AND P0, PT, RZ, c[0x0][0x218], PT ;  /* 0x00008600ff00ea0c */ /* 0x000fe20003f05070 */
[----:B------:R-:W-:Y:S01]  /*29e0*/  @P5 FMUL.FTZ R150, R220, R150 ;  /* 0x00000096dc965220 */ /* 0x000fe20000410000 */
[----:B------:R-:W-:Y:S01]  /*29f0*/  BSSY B0, `(.L_x_8904) ;  /* 0x0000010000007945 */ /* 0x000fe20003800000 */
[----:B------:R-:W-:Y:S01]  /*2a00*/  @P5 FFMA.FTZ R97, R154, R151, R97 ;  /* 0x000000979a615223 */ /* 0x000fe20000010061 */
[----:B------:R-:W-:Y:S01]  /*2a10*/  @!P6 ISETP.NE.AND.EX P0, PT, RZ, c[0x0][0x21c], PT, P0 ;  /* 0x00008700ff00ea0c */ /* 0x000fe20003f05300 */
[----:B------:R-:W-:Y:S01]  /*2a20*/  @P5 FMUL.FTZ R154, R219, R154 ;  /* 0x0000009adb9a5220 */ /* 0x000fe20000410000 */
[----:B------:R-:W-:-:S04]  /*2a30*/  @P5 F2FP.PACK_AB R150, RZ, R150 ;  /* 0x00000096ff96523e */ /* 0x000fc800000000ff */
[----:B------:R-:W-:Y:S02]  /*2a40*/  @P5 F2FP.PACK_AB R154, RZ, R154 ;  /* 0x0000009aff9a523e */ /* 0x000fe400000000ff */
        /* <DEDUP_REMOVED lines=10> */
.L_x_8905:
[----:B------:R-:W-:Y:S05]  /*2af0*/  BSYNC B0 ;  /* 0x0000000000007941 */ /* 0x000fea0003800000 */
.L_x_8904:
[----:B------:R-:W-:Y:S01]  /*2b00*/  @P5 HADD2.F32 R151, -RZ, R234.H1_H1 ;  /* 0x300000eaff975230 */ /* 0x000fe20000004100 */
[----:B------:R-:W-:Y:S01]  /*2b10*/  @P5 FMUL.FTZ R154, R150, c[0x0][0x1ec] ;  /* 0x00007b00969a5a20 */ /* 0x000fe20000410000 */
[----:B------:R-:W-:Y:S01]  /*2b20*/  @!P6 ISETP.NE.U32.AND P0, PT, RZ, c[0x0][0x218], PT ;  /* 0x00008600ff00ea0c */ /* 0x000fe20003f05070 */
[----:B------:R-:W-:Y:S02]  /*2b30*/  BSSY B0, `(.L_x_8906) ;  /* 0x000000e000007945 */ /* 0x000fe40003800000 */
[----:B------:R-:W-:Y:S01]  /*2b40*/  @P5 FFMA.FTZ R98, R154, R151, R98 ;  /* 0x000000979a625223 */ /* 0x000fe20000010062 */
[----:B------:R-:W-:Y:S01]  /*2b50*/  @!P6 ISETP.NE.AND.EX P0, PT, RZ, c[0x0][0x21c], PT, P0 ;  /* 0x00008700ff00ea0c */ /* 0x000fe20003f05300 */
[----:B------:R-:W-:-:S05]  /*2b60*/  @P5 FMUL.FTZ R151, R218, R154 ;  /* 0x0000009ada975220 */ /* 0x000fca0000410000 */
[----:B------:R-:W-:-:S04]  /*2b70*/  @P5 F2FP.PACK_AB R151, RZ, R151 ;  /* 0x00000097ff97523e */ /* 0x000fc800000000ff */
        /* <DEDUP_REMOVED lines=9> */
.L_x_8907:
[----:B------:R-:W-:Y:S05]  /*2c10*/  BSYNC B0 ;  /* 0x0000000000007941 */ /* 0x000fea0003800000 */
.L_x_8906:
[----:B------:R-:W-:Y:S01]  /*2c20*/  ISETP.NE.U32.AND P1, PT, RZ, c[0x0][0x258], PT ;  /* 0x00009600ff007a0c */ /* 0x000fe20003f25070 */
[----:B------:R-:W-:Y:S01]  /*2c30*/  @P5 HADD2.F32 R154, -RZ, R235.H1_H1 ;  /* 0x300000ebff9a5230 */ /* 0x000fe20000004100 */
[----:B------:R-:W-:Y:S01]  /*2c40*/  @P5 FMUL.FTZ R155, R151, c[0x0][0x1ec] ;  /* 0x00007b00979b5a20 */ /* 0x000fe20000410000 */
[----:B------:R-:W-:Y:S01]  /*2c50*/  ISETP.NE.U32.AND P0, PT, RZ, c[0x0][0x258], PT ;  /* 0x00009600ff007a0c */ /* 0x000fe20003f05070 */
[----:B------:R-:W-:Y:S01]  /*2c60*/  BSSY B0, `(.L_x_8908) ;  /* 0x0000019000007945 */ /* 0x000fe20003800000 */
[----:B------:R-:W-:Y:S01]  /*2c70*/  ISETP.NE.AND.EX P1, PT, RZ, c[0x0][0x25c], PT, P1 ;  /* 0x00009700ff007a0c */ /* 0x000fe20003f25310 */
[----:B------:R-:W-:Y:S01]  /*2c80*/  @P5 FFMA.FTZ R99, R155, R154, R99 ;  /* 0x0000009a9b635223 */ /* 0x000fe20000010063 */
[----:B------:R-:W-:Y:S01]  /*2c90*/  ISETP.NE.AND.EX P0, PT, RZ, c[0x0][0x25c], PT, P0 ;  /* 0x00009700ff007a0c */ /* 0x000fe20003f05300 */
[----:B------:R-:W-:Y:S01]  /*2ca0*/  @P5 FMUL.FTZ R154, R217, R155 ;  /* 0x0000009bd99a5220 */ /* 0x000fe20000410000 */
[----:B------:R-:W-:Y:S02]  /*2cb0*/  @!P6 ISETP.NE.U32.AND P2, PT, RZ, c[0x0][0x218], PT ;  /* 0x00008600ff00ea0c */ /* 0x000fe40003f45070 */
[----:B------:R-:W-:-:S02]  /*2cc0*/  SEL R148, R148, R144, P0 ;  /* 0x0000009094947207 */ /* 0x000fc40000000000 */
[----:B------:R-:W-:Y:S02]  /*2cd0*/  @P5 F2FP.PACK_AB R154, RZ, R154 ;  /* 0x0000009aff9a523e */ /* 0x000fe400000000ff */
[----:B------:R-:W-:Y:S02]  /*2ce0*/  SEL R149, R149, R145, P0 ;  /* 0x0000009195957207 */ /* 0x000fe40000000000 */
[----:B------:R-:W-:Y:S02]  /*2cf0*/  @P5 PRMT R186, R154, 0x7610, R186 ;  /* 0x000076109aba5816 */ /* 0x000fe400000000ba */
[----:B------:R-:W-:Y:S02]  /*2d00*/  @P1 MOV R154, 0x10 ;  /* 0x00000010009a1802 */ /* 0x000fe40000000f00 */
[----:B------:R-:W-:Y:S02]  /*2d10*/  SEL R150, R150, R146, P0 ;  /* 0x0000009296967207 */ /* 0x000fe40000000000 */
[----:B------:R-:W-:Y:S01]  /*2d20*/  SEL R151, R151, R147, P0 ;  /* 0x0000009397977207 */ /* 0x000fe20000000000 */
[----:B------:R-:W-:Y:S01]  /*2d30*/  @P1 IMAD.WIDE.U32 R154, R0, R154, c[0x0][0x258] ;  /* 0x00009600009a1625 */ /* 0x000fe200078e009a */
[----:B------:R-:W-:-:S04]  /*2d40*/  @!P6 ISETP.NE.AND.EX P2, PT, RZ, c[0x0][0x21c], PT, P2 ;  /* 0x00008700ff00ea0c */ /* 0x000fc80003f45320 */
        /* <DEDUP_REMOVED lines=10> */
.L_x_8909:
[----:B------:R-:W-:Y:S05]  /*2df0*/  BSYNC B0 ;  /* 0x0000000000007941 */ /* 0x000fea0003800000 */
.L_x_8908:
        /* <DEDUP_REMOVED lines=10> */
.L_x_8911:
[----:B------:R-:W-:Y:S05]  /*2ea0*/  BSYNC B0 ;  /* 0x0000000000007941 */ /* 0x000fea0003800000 */
.L_x_8910:
        /* <DEDUP_REMOVED lines=9> */
.L_x_8913:
[----:B------:R-:W-:Y:S05]  /*2f40*/  BSYNC B0 ;  /* 0x0000000000007941 */ /* 0x000fea0003800000 */
.L_x_8912:
[----:B------:R-:W-:Y:S01]  /*2f50*/  @P5 HADD2.F32 R150, -RZ, R234.H0_H0 ;  /* 0x200000eaff965230 */ /* 0x000fe20000004100 */
[----:B------:R-:W-:Y:S01]  /*2f60*/  @P5 FMUL.FTZ R149, R148, c[0x0][0x1ec] ;  /* 0x00007b0094955a20 */ /* 0x000fe20000410000 */
[----:B------:R-:W-:Y:S01]  /*2f70*/  @!P6 ISETP.NE.U32.AND P2, PT, RZ, c[0x0][0x218], PT ;  /* 0x00008600ff00ea0c */ /* 0x000fe20003f45070 */
[----:B------:R-:W-:Y:S02]  /*2f80*/  BSSY B0, `(.L_x_8914) ;  /* 0x000000e000007945 */ /* 0x000fe40003800000 */
[-C--:B------:R-:W-:Y:S01]  /*2f90*/  @P5 FFMA.FTZ R92, R150, R149.reuse, R92 ;  /* 0x00000095965c5223 */ /* 0x080fe2000001005c */
        /* <DEDUP_REMOVED lines=12> */
.L_x_8915:
[----:B------:R-:W-:Y:S05]  /*3060*/  BSYNC B0 ;  /* 0x0000000000007941 */ /* 0x000fea0003800000 */
.L_x_8914:
        /* <DEDUP_REMOVED lines=17> */
.L_x_8917:
[----:B------:R-:W-:Y:S05]  /*3180*/  BSYNC B0 ;  /* 0x0000000000007941 */ /* 0x000fea0003800000 */
.L_x_8916:
[----:B------:R-:W-:Y:S01]  /*3190*/  @P5 HADD2.F32 R151, -RZ, R234.H1_H1 ;  /* 0x300000eaff975230 */ /* 0x000fe20000004100 */
        /* <DEDUP_REMOVED lines=16> */
.L_x_8919:
[----:B------:R-:W-:Y:S05]  /*32a0*/  BSYNC B0 ;  /* 0x0000000000007941 */ /* 0x000fea0003800000 */
.L_x_8918:
[----:B------:R-:W-:Y:S01]  /*32b0*/  @P5 HADD2.F32 R154, -RZ, R235.H1_H1 ;  /* 0x300000ebff9a5230 */ /* 0x000fe20000004100 */
[----:B------:R-:W-:Y:S01]  /*32c0*/  @P5 FMUL.FTZ R155, R151, c[0x0][0x1ec] ;  /* 0x00007b00979b5a20 */ /* 0x000fe20000410000 */
[----:B------:R-:W-:Y:S01]  /*32d0*/  SEL R148, R148, R144, P0 ;  /* 0x0000009094947207 */ /* 0x000fe20000000000 */
[----:B------:R-:W-:Y:S01]  /*32e0*/  BSSY B0, `(.L_x_8920) ;  /* 0x0000018000007945 */ /* 0x000fe20003800000 */
[----:B------:R-:W-:Y:S01]  /*32f0*/  SEL R149, R149, R145, P0 ;  /* 0x0000009195957207 */ /* 0x000fe20000000000 */
[-C--:B------:R-:W-:Y:S01]  /*3300*/  @P5 FFMA.FTZ R95, R154, R155.reuse, R95 ;  /* 0x0000009b9a5f5223 */ /* 0x080fe2000001005f */
[----:B------:R-:W-:Y:S01]  /*3310*/  SEL R150, R150, R146, P0 ;  /* 0x0000009296967207 */ /* 0x000fe20000000000 */
[----:B------:R-:W-:Y:S01]  /*3320*/  @P5 FMUL.FTZ R154, R213, R155 ;  /* 0x0000009bd59a5220 */ /* 0x000fe20000410000 */
[----:B------:R-:W-:Y:S02]  /*3330*/  SEL R151, R151, R147, P0 ;  /* 0x0000009397977207 */ /* 0x000fe40000000000 */
[----:B------:R-:W-:-:S02]  /*3340*/  @!P6 ISETP.NE.U32.AND P2, PT, RZ, c[0x0][0x218], PT ;  /* 0x00008600ff00ea0c */ /* 0x000fc40003f45070 */
[----:B------:R-:W-:Y:S02]  /*3350*/  @P5 F2FP.PACK_AB R154, RZ, R154 ;  /* 0x0000009aff9a523e */ /* 0x000fe400000000ff */
[----:B------:R-:W-:Y:S02]  /*3360*/  @!P6 ISETP.NE.U32.AND P4, PT, RZ, c[0x0][0x218], PT ;  /* 0x00008600ff00ea0c */ /* 0x000fe40003f85070 */
[----:B------:R-:W-:Y:S02]  /*3370*/  @P5 PRMT R186, R154, 0x7610, R186 ;  /* 0x000076109aba5816 */ /* 0x000fe400000000ba */
[----:B------:R-:W-:Y:S02]  /*3380*/  @P1 MOV R154, 0x10 ;  /* 0x00000010009a1802 */ /* 0x000fe40000000f00 */
        /* <DEDUP_REMOVED lines=13> */
.L_x_8921:
[----:B------:R-:W-:Y:S05]  /*3460*/  BSYNC B0 ;  /* 0x0000000000007941 */ /* 0x000fea0003800000 */
.L_x_8920:
        /* <DEDUP_REMOVED lines=10> */
.L_x_8923:
[----:B------:R-:W-:Y:S05]  /*3510*/  BSYNC B0 ;  /* 0x0000000000007941 */ /* 0x000fea0003800000 */
.L_x_8922:
        /* <DEDUP_REMOVED lines=9> */
.L_x_8925:
[----:B------:R-:W-:Y:S05]  /*35b0*/  BSYNC B0 ;  /* 0x0000000000007941 */ /* 0x000fea0003800000 */
.L_x_8924:
        /* <DEDUP_REMOVED lines=12> */
.L_x_8927:
[----:B------:R-:W-:Y:S05]  /*3680*/  BSYNC B0 ;  /* 0x0000000000007941 */ /* 0x000fea0003800000 */
.L_x_8926:
[----:B------:R-:W-:Y:S01]  /*3690*/  @P5 HADD2.F32 R151, -RZ, R235.H0_H0 ;  /* 0x200000ebff975230 */ /* 0x000fe20000004100 */
[----:B------:R-:W-:Y:S01]  /*36a0*/  @P5 FMUL.FTZ R154, R149, c[0x0][0x1ec] ;  /* 0x00007b00959a5a20 */ /* 0x000fe20000410000 */
[----:B------:R-:W-:Y:S01]  /*36b0*/  @!P6 ISETP.NE.U32.AND P2, PT, RZ, c[0x0][0x218], PT ;  /* 0x00008600ff00ea0c */ /* 0x000fe20003f45070 */
[----:B------:R-:W-:Y:S01]  /*36c0*/  @P5 FMUL.FTZ R150, R212, R150 ;  /* 0x00000096d4965220 */ /* 0x000fe20000410000 */
[----:B------:R-:W-:Y:S01]  /*36d0*/  BSSY B0, `(.L_x_8928) ;  /* 0x0000010000007945 */ /* 0x000fe20003800000 */
[-C--:B------:R-:W-:Y:S01]  /*36e0*/  @P5 FFMA.FTZ R89, R151, R154.reuse, R89 ;  /* 0x0000009a97595223 */ /* 0x080fe20000010059 */
        /* <DEDUP_REMOVED lines=14> */
.L_x_8929:
[----:B------:R-:W-:Y:S05]  /*37d0*/  BSYNC B0 ;  /* 0x0000000000007941 */ /* 0x000fea0003800000 */
.L_x_8928:
        /* <DEDUP_REMOVED lines=17> */
.L_x_8931:
[----:B------:R-:W-:Y:S05]  /*38f0*/  BSYNC B0 ;  /* 0x0000000000007941 */ /* 0x000fea0003800000 */
.L_x_8930:
        /* <DEDUP_REMOVED lines=25> */
.L_x_8933:
[----:B------:R-:W-:Y:S05]  /*3a90*/  BSYNC B0 ;  /* 0x0000000000007941 */ /* 0x000fea0003800000 */
.L_x_8932:
        /* <DEDUP_REMOVED lines=10> */
.L_x_8935:
[----:B------:R-:W-:Y:S05]  /*3b40*/  BSYNC B0 ;  /* 0x0000000000007941 */ /* 0x000fea0003800000 */
.L_x_8934:
        /* <DEDUP_REMOVED lines=9> */
.L_x_8937:
[----:B------:R-:W-:Y:S05]  /*3be0*/  BSYNC B0 ;  /* 0x0000000000007941 */ /* 0x000fea0003800000 */
.L_x_8936:
[----:B------:R-:W-:Y:S01]  /*3bf0*/  @P5 HADD2.F32 R150, -RZ, R234.H0_H0 ;  /* 0x200000eaff965230 */ /* 0x000fe20000004100 */
        /* <DEDUP_REMOVED lines=18> */
.L_x_8939:
[----:B------:R-:W-:Y:S05]  /*3d20*/  BSYNC B0 ;  /* 0x0000000000007941 */ /* 0x000fea0003800000 */
.L_x_8938:
        /* <DEDUP_REMOVED lines=12> */
.L_x_8941:
[----:B------:R-:W-:Y:S05]  /*3df0*/  BSYNC B0 ;  /* 0x0000000000007941 */ /* 0x000fea0003800000 */
.L_x_8940:
[----:B------:R-:W-:Y:S01]  /*3e00*/  @P5 HADD2.F32 R154, -RZ, R234.H1_H1 ;  /* 0x300000eaff9a5230 */ /* 0x000fe20000004100 */
        /* <DEDUP_REMOVED lines=19> */
.L_x_8943:
[----:B------:R-:W-:Y:S05]  /*3f40*/  BSYNC B0 ;  /* 0x0000000000007941 */ /* 0x000fea0003800000 */
.L_x_8942:
[----:B------:R-:W-:Y:S01]  /*3f50*/  @P5 HADD2.F32 R154, -RZ, R235.H1_H1 ;  /* 0x300000ebff9a5230 */ /* 0x000fe20000004100 */
[----:B------:R-:W-:Y:S01]  /*3f60*/  @P5 FMUL.FTZ R202, R151, c[0x0][0x1ec] ;  /* 0x00007b0097ca5a20 */ /* 0x000fe20000410000 */
[----:B------:R-:W-:Y:S01]  /*3f70*/  SEL R148, R148, R144, P0 ;  /* 0x0000009094947207 */ /* 0x000fe20000000000 */
[----:B------:R-:W-:Y:S01]  /*3f80*/  BSSY B0, `(.L_x_8944) ;  /* 0x0000018000007945 */ /* 0x000fe20003800000 */
[----:B------:R-:W-:Y:S01]  /*3f90*/  SEL R149, R149, R145, P0 ;  /* 0x0000009195957207 */ /* 0x000fe20000000000 */
[-C--:B------:R-:W-:Y:S01]  /*3fa0*/  @P5 FFMA.FTZ R87, R154, R202.reuse, R87 ;  /* 0x000000ca9a575223 */ /* 0x080fe20000010057 */
[----:B------:R-:W-:Y:S01]  /*3fb0*/  @P1 MOV R154, 0x10 ;  /* 0x00000010009a1802 */ /* 0x000fe20000000f00 */
[----:B------:R-:W-:Y:S01]  /*3fc0*/  @P5 FMUL.FTZ R202, R205, R202 ;  /* 0x000000cacdca5220 */ /* 0x000fe20000410000 */
[----:B------:R-:W-:Y:S02]  /*3fd0*/  SEL R150, R150, R146, P0 ;  /* 0x0000009296967207 */ /* 0x000fe40000000000 */
[----:B------:R-:W-:Y:S01]  /*3fe0*/  SEL R151, R151, R147, P0 ;  /* 0x0000009397977207 */ /* 0x000fe20000000000 */
[----:B------:R-:W-:Y:S01]  /*3ff0*/  @P1 IMAD.WIDE.U32 R154, R188, R154, c[0x0][0x258] ;  /* 0x00009600bc9a1625 */ /* 0x000fe200078e009a */
[----:B------:R-:W-:-:S02]  /*4000*/  @!P6 ISETP.NE.U32.AND P2, PT, RZ, c[0x0][0x218], PT ;  /* 0x00008600ff00ea0c */ /* 0x000fc40003f45070 */
[----:B------:R-:W-:Y:S02]  /*4010*/  @!P6 ISETP.NE.U32.AND P4, PT, RZ, c[0x0][0x218], PT ;  /* 0x00008600ff00ea0c */ /* 0x000fe40003f85070 */
[----:B------:R0:W-:Y:S01]  /*4020*/  @P1 STG.E.128 [R154.64], R148 ;  /* 0x000000949a001986 */ /* 0x0001e2000c101d04 */
[----:B------:R-:W-:Y:S02]  /*4030*/  @P5 F2FP.PACK_AB R202, RZ, R202 ;  /* 0x000000caffca523e */ /* 0x000fe400000000ff */
[----:B------:R-:W-:Y:S02]  /*4040*/  @!P6 ISETP.NE.AND.EX P3, PT, RZ, c[0x0][0x21c], PT, P2 ;  /* 0x00008700ff00ea0c */ /* 0x000fe40003f65320 */
[----:B------:R-:W-:Y:S02]  /*4050*/  @!P6 ISETP.NE.AND.EX P2, PT, RZ, c[0x0][0x21c], PT, P4 ;  /* 0x00008700ff00ea0c */ /* 0x000fe40003f45340 */
        /* <DEDUP_REMOVED lines=10> */
.L_x_8945:
[----:B------:R-:W-:Y:S05]  /*4100*/  BSYNC B0 ;  /* 0x0000000000007941 */ /* 0x000fea0003800000 */
.L_x_8944:
        /* <DEDUP_REMOVED lines=10> */
.L_x_8947:
[----:B------:R-:W-:Y:S05]  /*41b0*/  BSYNC B0 ;  /* 0x0000000000007941 */ /* 0x000fea0003800000 */
.L_x_8946:
        /* <DEDUP_REMOVED lines=9> */
.L_x_8949:
[----:B------:R-:W-:Y:S05]  /*4250*/  BSYNC B0 ;  /* 0x0000000000007941 */ /* 0x000fea0003800000 */
.L_x_8948:
        /* <DEDUP_REMOVED lines=12> */
.L_x_8951:
[----:B------:R-:W-:Y:S05]  /*4320*/  BSYNC B0 ;  /* 0x0000000000007941 */ /* 0x000fea0003800000 */
.L_x_8950:
[----:B------:R-:W-:Y:S01]  /*4330*/  @P5 HADD2.F32 R154, -RZ, R235.H0_H0 ;  /* 0x200000ebff9a5230 */ /* 0x000fe20000004100 */
[----:B------:R-:W-:Y:S01]  /*4340*/  @P5 FMUL.FTZ R150, R149, c[0x0][0x1ec] ;  /* 0x00007b0095965a20 */ /* 0x000fe20000410000 */
[----:B------:R-:W-:Y:S01]  /*4350*/  @!P6 ISETP.NE.U32.AND P3, PT, RZ, c[0x0][0x218], PT ;  /* 0x00008600ff00ea0c */ /* 0x000fe20003f65070 */
[----:B------:R-:W-:Y:S01]  /*4360*/  @P5 FMUL.FTZ R151, R204, R151 ;  /* 0x00000097cc975220 */ /* 0x000fe20000410000 */
[----:B------:R-:W-:Y:S01]  /*4370*/  @!P6 ISETP.NE.U32.AND P2, PT, RZ, c[0x0][0x218], PT ;  /* 0x00008600ff00ea0c */ /* 0x000fe20003f45070 */
[-C--:B------:R-:W-:Y:S01]  /*4380*/  @P5 FFMA.FTZ R81, R154, R150.reuse, R81 ;  /* 0x000000969a515223 */ /* 0x080fe20000010051 */
[----:B------:R-:W-:Y:S01]  /*4390*/  @!P6 ISETP.NE.AND.EX P3, PT, RZ, c[0x0][0x21c], PT, P3 ;  /* 0x00008700ff00ea0c */ /* 0x000fe20003f65330 */
[----:B------:R-:W-:Y:S01]  /*43a0*/  @P5 FMUL.FTZ R150, R203, R150 ;  /* 0x00000096cb965220 */ /* 0x000fe20000410000 */
[----:B------:R-:W-:Y:S01]  /*43b0*/  @P5 F2FP.PACK_AB R151, RZ, R151 ;  /* 0x00000097ff97523e */ /* 0x000fe200000000ff */
[----:B------:R-:W-:Y:S01]  /*43c0*/  BSSY B0, `(.L_x_8952) ;  /* 0x000000d000007945 */ /* 0x000fe20003800000 */
[----:B------:R-:W-:-:S02]  /*43d0*/  @!P6 ISETP.NE.AND.EX P2, PT, RZ, c[0x0][0x21c], PT, P2 ;  /* 0x00008700ff00ea0c */ /* 0x000fc40003f45320 */
        /* <DEDUP_REMOVED lines=11> */
.L_x_8953:
[----:B------:R-:W-:Y:S05]  /*4490*/  BSYNC B0 ;  /* 0x0000000000007941 */ /* 0x000fea0003800000 */
.L_x_8952:
[----:B------:R-:W-:Y:S01]  /*44a0*/  @P5 HADD2.F32 R151, -RZ, R234.H1_H1 ;  /* 0x300000eaff975230 */ /* 0x000fe20000004100 */
        /* <DEDUP_REMOVED lines=11> */
.L_x_8955:
[----:B------:R-:W-:Y:S05]  /*4560*/  BSYNC B0 ;  /* 0x0000000000007941 */ /* 0x000fea0003800000 */
.L_x_8954:
[----:B------:R-:W-:Y:S01]  /*4570*/  @P5 HADD2.F32 R155, -RZ, R235.H1_H1 ;  /* 0x300000ebff9b5230 */ /* 0x000fe20000004100 */
[----:B------:R-:W-:Y:S01]  /*4580*/  @P5 FMUL.FTZ R191, R151, c[0x0][0x1ec] ;  /* 0x00007b0097bf5a20 */ /* 0x000fe20000410000 */
[----:B------:R-:W-:Y:S01]  /*4590*/  SEL R148, R148, R144, P0 ;  /* 0x0000009094947207 */ /* 0x000fe20000000000 */
[----:B------:R-:W-:Y:S01]  /*45a0*/  @P5 FMUL.FTZ R154, R201, R154 ;  /* 0x0000009ac99a5220 */ /* 0x000fe20000410000 */
[----:B------:R-:W-:Y:S01]  /*45b0*/  SEL R149, R149, R145, P0 ;  /* 0x0000009195957207 */ /* 0x000fe20000000000 */
[-C--:B------:R-:W-:Y:S01]  /*45c0*/  @P5 FFMA.FTZ R83, R155, R191.reuse, R83 ;  /* 0x000000bf9b535223 */ /* 0x080fe20000010053 */
[----:B------:R-:W-:Y:S01]  /*45d0*/  @P1 MOV R155, 0x10 ;  /* 0x00000010009b1802 */ /* 0x000fe20000000f00 */
[----:B------:R-:W-:Y:S01]  /*45e0*/  @P5 FMUL.FTZ R202, R200, R191 ;  /* 0x000000bfc8ca5220 */ /* 0x000fe20000410000 */
[----:B------:R-:W-:Y:S01]  /*45f0*/  @P5 F2FP.PACK_AB R191, RZ, R154 ;  /* 0x0000009affbf523e */ /* 0x000fe200000000ff */
[----:B------:R-:W-:Y:S01]  /*4600*/  BSSY B0, `(.L_x_8956) ;  /* 0x0000016000007945 */ /* 0x000fe20003800000 */
[----:B------:R-:W-:-:S02]  /*4610*/  @P1 IADD3 R154, R0, 0x400, RZ ;  /* 0x00000400009a1810 */ /* 0x000fc40007ffe0ff */
[----:B------:R-:W-:Y:S02]  /*4620*/  SEL R150, R150, R146, P0 ;  /* 0x0000009296967207 */ /* 0x000fe40000000000 */
[----:B------:R-:W-:Y:S01]  /*4630*/  SEL R151, R151, R147, P0 ;  /* 0x0000009397977207 */ /* 0x000fe20000000000 */
[----:B------:R-:W-:Y:S01]  /*4640*/  @P1 IMAD.WIDE.U32 R154, R154, R155, c[0x0][0x258] ;  /* 0x000096009a9a1625 */ /* 0x000fe200078e009b */
[----:B------:R-:W-:Y:S02]  /*4650*/  @!P6 ISETP.NE.U32.AND P2, PT, RZ, c[0x0][0x218], PT ;  /* 0x00008600ff00ea0c */ /* 0x000fe40003f45070 */
[----:B------:R-:W-:Y:S02]  /*4660*/  @P5 F2FP.PACK_AB R202, RZ, R202 ;  /* 0x000000caffca523e */ /* 0x000fe400000000ff */
        /* <DEDUP_REMOVED lines=15> */
.L_x_8957:
[----:B------:R-:W-:Y:S05]  /*4760*/  BSYNC B0 ;  /* 0x0000000000007941 */ /* 0x000fea0003800000 */
.L_x_8956:
        /* <DEDUP_REMOVED lines=10> */
.L_x_8959:
[----:B------:R-:W-:Y:S05]  /*4810*/  BSYNC B0 ;  /* 0x0000000000007941 */ /* 0x000fea0003800000 */
.L_x_8958:
        /* <DEDUP_REMOVED lines=9> */
.L_x_8961:
[----:B------:R-:W-:Y:S05]  /*48b0*/  BSYNC B0 ;  /* 0x0000000000007941 */ /* 0x000fea0003800000 */
.L_x_8960:
        /* <DEDUP_REMOVED lines=12> */
.L_x_8963:
[----:B------:R-:W-:Y:S05]  /*4980*/  BSYNC B0 ;  /* 0x0000000000007941 */ /* 0x000fea0003800000 */
.L_x_8962:
        /* <DEDUP_REMOVED lines=22> */
.L_x_8965:
[----:B------:R-:W-:Y:S05]  /*4af0*/  BSYNC B0 ;  /* 0x0000000000007941 */ /* 0x000fea0003800000 */
.L_x_8964:
        /* <DEDUP_REMOVED lines=12> */
.L_x_8967:
[----:B------:R-:W-:Y:S05]  /*4bc0*/  BSYNC B0 ;  /* 0x0000000000007941 */ /* 0x000fea0003800000 */
.L_x_8966:
        /* <DEDUP_REMOVED lines=14> */
[----:B------:R-:W-:Y:S02]  /*4cb0*/  @P5 F2FP.PACK_AB R202, RZ, R202 ;  /* 0x000000caffca523e */ /* 0x000fe400000000ff */
[----:B------:R-:W-:Y:S02]  /*4cc0*/  @!P6 ISETP.NE.U32.AND P3, PT, RZ, c[0x0][0x218], PT ;  /* 0x00008600ff00ea0c */ /* 0x000fe40003f65070 */
[----:B------:R0:W-:Y:S01]  /*4cd0*/  @P1 STG.E.128 [R154.64], R148 ;  /* 0x000000949a001986 */ /* 0x0001e2000c101d04 */
[----:B------:R-:W-:Y:S02]  /*4ce0*/  @!P6 ISETP.NE.U32.AND P4, PT, RZ, c[0x0][0x218], PT ;  /* 0x00008600ff00ea0c */ /* 0x000fe40003f85070 */
[----:B------:R-:W-:-:S02]  /*4cf0*/  @!P6 ISETP.NE.U32.AND P2, PT, RZ, c[0x0][0x218], PT ;  /* 0x00008600ff00ea0c */ /* 0x000fc40003f45070 */
        /* <DEDUP_REMOVED lines=12> */
.L_x_8969:
[----:B------:R-:W-:Y:S05]  /*4dc0*/  BSYNC B0 ;  /* 0x0000000000007941 */ /* 0x000fea0003800000 */
.L_x_8968:
        /* <DEDUP_REMOVED lines=10> */
.L_x_8971:
[----:B------:R-:W-:Y:S05]  /*4e70*/  BSYNC B0 ;  /* 0x0000000000007941 */ /* 0x000fea0003800000 */
.L_x_8970:
        /* <DEDUP_REMOVED lines=9> */
.L_x_8973:
[----:B------:R-:W-:Y:S05]  /*4f10*/  BSYNC B0 ;  /* 0x0000000000007941 */ /* 0x000fea0003800000 */
.L_x_8972:
        /* <DEDUP_REMOVED lines=13> */
.L_x_8975:
[----:B------:R-:W-:Y:S05]  /*4ff0*/  BSYNC B0 ;  /* 0x0000000000007941 */ /* 0x000fea0003800000 */
.L_x_8974:
        /* <DEDUP_REMOVED lines=9> */
.L_x_8977:
[----:B------:R-:W-:Y:S05]  /*5090*/  BSYNC B0 ;  /* 0x0000000000007941 */ /* 0x000fea0003800000 */
.L_x_8976:
        /* <DEDUP_REMOVED lines=9> */
.L_x_8979:
[----:B------:R-:W-:Y:S05]  /*5130*/  BSYNC B0 ;  /* 0x0000000000007941 */ /* 0x000fea0003800000 */
.L_x_8978:
[----:B------:R-:W-:Y:S01]  /*5140*/  @P1 IADD3 R148, R0, 0x600, RZ ;  /* 0x0000060000941810 */ /* 0x000fe20007ffe0ff */
[----:B------:R-:W-:Y:S01]  /*5150*/  @P5 HADD2.F32 R0, -RZ, R234.H0_H0 ;  /* 0x200000eaff005230 */ /* 0x000fe20000004100 */
[----:B------:R-:W-:Y:S01]  /*5160*/  @P1 MOV R149, 0x10 ;  /* 0x0000001000951802 */ /* 0x000fe20000000f00 */
[----:B------:R-:W-:Y:S01]  /*5170*/  @P5 HADD2.F32 R2, -RZ, R235.H0_H0 ;  /* 0x200000ebff025230 */ /* 0x000fe20000004100 */
[C---:B------:R-:W-:Y:S01]  /*5180*/  SEL R144, R151.reuse, R144, P0 ;  /* 0x0000009097907207 */ /* 0x040fe20000000000 */
[----:B------:R-:W-:Y:S01]  /*5190*/  @P5 FMUL.FTZ R151, R151, c[0x0][0x1ec] ;  /* 0x00007b0097975a20 */ /* 0x000fe20000410000 */
[----:B------:R-:W-:Y:S01]  /*51a0*/  SEL R145, R188, R145, P0 ;  /* 0x00000091bc917207 */ /* 0x000fe20000000000 */
[----:B------:R-:W-:Y:S01]  /*51b0*/  @P1 IMAD.WIDE.U32 R148, R148, R149, c[0x0][0x258] ;  /* 0x0000960094941625 */ /* 0x000fe200078e0095 */
[----:B------:R-:W-:Y:S01]  /*51c0*/  SEL R146, R155, R146, P0 ;  /* 0x000000929b927207 */ /* 0x000fe20000000000 */
[----:B------:R-:W-:Y:S01]  /*51d0*/  BSSY B0, `(.L_x_8980) ;  /* 0x0000021000007945 */ /* 0x000fe20003800000 */
[----:B------:R-:W-:Y:S01]  /*51e0*/  SEL R147, R154, R147, P0 ;  /* 0x000000939a937207 */ /* 0x000fe20000000000 */
[----:B------:R-:W-:-:S02]  /*51f0*/  @P5 FMUL.FTZ R188, R188, c[0x0][0x1ec] ;  /* 0x00007b00bcbc5a20 */ /* 0x000fc40000410000 */
[----:B------:R-:W-:Y:S01]  /*5200*/  @P5 FFMA.FTZ R72, R0, R151, R72 ;  /* 0x0000009700485223 */ /* 0x000fe20000010048 */
[----:B------:R-:W-:Y:S01]  /*5210*/  @P5 HADD2.F32 R0, -RZ, R234.H1_H1 ;  /* 0x300000eaff005230 */ /* 0x000fe20000004100 */
[----:B------:R0:W-:Y:S01]  /*5220*/  @P1 STG.E.128 [R148.64], R144 ;  /* 0x0000009094001986 */ /* 0x0001e2000c101d04 */
[----:B------:R-:W-:Y:S01]  /*5230*/  @P5 FFMA.FTZ R73, R2, R188, R73 ;  /* 0x000000bc02495223 */ /* 0x000fe20000010049 */
[----:B------:R-:W-:Y:S01]  /*5240*/  @P5 HADD2.F32 R2, -RZ, R235.H1_H1 ;  /* 0x300000ebff025230 */ /* 0x000fe20000004100 */
[----:B------:R-:W-:Y:S02]  /*5250*/  @P5 FMUL.FTZ R155, R155, c[0x0][0x1ec] ;  /* 0x00007b009b9b5a20 */ /* 0x000fe40000410000 */
[----:B------:R-:W-:Y:S02]  /*5260*/  @P5 FMUL.FTZ R154, R154, c[0x0][0x1ec] ;  /* 0x00007b009a9a5a20 */ /* 0x000fe40000410000 */
[----:B------:R-:W-:Y:S02]  /*5270*/  @P5 FFMA.FTZ R74, R0, R155, R74 ;  /* 0x0000009b004a5223 */ /* 0x000fe4000001004a */
[----:B------:R-:W-:-:S02]  /*5280*/  @P5 FFMA.FTZ R75, R2, R154, R75 ;  /* 0x0000009a024b5223 */ /* 0x000fc4000001004b */
[----:B------:R-:W-:Y:S02]  /*5290*/  @P5 FMUL.FTZ R151, R195, R151 ;  /* 0x00000097c3975220 */ /* 0x000fe40000410000 */
[----:B------:R-:W-:Y:S02]  /*52a0*/  @P5 FMUL.FTZ R188, R194, R188 ;  /* 0x000000bcc2bc5220 */ /* 0x000fe40000410000 */
[----:B------:R-:W-:Y:S01]  /*52b0*/  @P5 FMUL.FTZ R155, R193, R155 ;  /* 0x0000009bc19b5220 */ /* 0x000fe20000410000 */
[----:B------:R-:W-:Y:S01]  /*52c0*/  @P5 F2FP.PACK_AB R151, RZ, R151 ;  /* 0x00000097ff97523e */ /* 0x000fe200000000ff */
[----:B------:R-:W-:Y:S01]  /*52d0*/  @P5 FMUL.FTZ R154, R192, R154 ;  /* 0x0000009ac09a5220 */ /* 0x000fe20000410000 */
[----:B------:R-:W-:Y:S02]  /*52e0*/  @P5 F2FP.PACK_AB R188, RZ, R188 ;  /* 0x000000bcffbc523e */ /* 0x000fe400000000ff */
[----:B------:R-:W-:Y:S02]  /*52f0*/  @P5 F2FP.PACK_AB R155, RZ, R155 ;  /* 0x0000009bff9b523e */ /* 0x000fe400000000ff */
[----:B------:R-:W-:-:S02]  /*5300*/  @P5 F2FP.PACK_AB R154, RZ, R154 ;  /* 0x0000009aff9a523e */ /* 0x000fc400000000ff */
[----:B------:R-:W-:Y:S02]  /*5310*/  @P5 PRMT R183, R151, 0x7610, R183 ;  /* 0x0000761097b75816 */ /* 0x000fe400000000b7 */
[----:B------:R-:W-:Y:S02]  /*5320*/  @P5 PRMT R184, R188, 0x7610, R184 ;  /* 0x00007610bcb85816 */ /* 0x000fe400000000b8 */
        /* <DEDUP_REMOVED lines=11> */
.L_x_8981:
[----:B0-----:R-:W-:Y:S05]  /*53e0*/  BSYNC B0 ;  /* 0x0000000000007941 */ /* 0x001fea0003800000 */
.L_x_8980:
[----:B------:R-:W-:Y:S02]  /*53f0*/  IADD3 R3, R3, c[0x0][0x160], RZ ;  /* 0x0000580003037a10 */ /* 0x000fe40007ffe0ff */
[----:B------:R-:W-:Y:S02]  /*5400*/  LOP3.LUT P1, RZ, R190, 0xff, RZ, 0xc0, !PT ;  /* 0x000000ffbeff7812 */ /* 0x000fe4000782c0ff */
[----:B------:R-:W-:Y:S02]  /*5410*/  ISETP.GE.AND P0, PT, R3, c[0x0][0x164], PT ;  /* 0x0000590003007a0c */ /* 0x000fe40003f06270 */
[----:B------:R-:W-:-:S11]  /*5420*/  SEL R190, RZ, 0x1, P1 ;  /* 0x00000001ffbe7807 */ /* 0x000fd60000800000 */
[----:B------:R-:W-:Y:S01]  /*5430*/  @P0 CALL.REL.NOINC `(.L_x_8894) ;  /* 0x0000001000000944 */ /* 0x000fe20003c00000 */
[----:B------:R-:W-:Y:S05]  /*5440*/  BRA `(.L_x_8982) ;  /* 0xffffb86000007947 */ /* 0x000fea000383ffff */
.L_x_8894:
        /* <DEDUP_REMOVED lines=32> */
.L_x_8898:
[----:B------:R-:W-:Y:S01]  /*5650*/  HFMA2.MMA R150, -RZ, RZ, 0, 9.5367431640625e-07 ;  /* 0x00000010ff967435 */ /* 0x000fe200000001ff */
[----:B------:R-:W-:-:S02]  /*5660*/  MOV R149, R237 ;  /* 0x000000ed00957202 */ /* 0x000fc40000000f00 */
[----:B------:R-:W-:Y:S02]  /*5670*/  MOV R155, 0x1f ;  /* 0x0000001f009b7802 */ /* 0x000fe40000000f00 */
[----:B------:R-:W-:Y:S02]  /*5680*/  MOV R154, 0xffffffff ;  /* 0xffffffff009a7802 */ /* 0x000fe40000000f00 */
[----:B------:R-:W-:Y:S02]  /*5690*/  MOV R148, 0x56b0 ;  /* 0x000056b000947802 */ /* 0x000fe40000000f00 */
[----:B-----5:R-:W-:Y:S05]  /*56a0*/  CALL.REL.NOINC `($__internal_127_$__cuda_sm70_shflsync_down_p) ;  /* 0x0000046000007944 */ /* 0x020fea0003c00000 */
[----:B-1----:R-:W-:Y:S01]  /*56b0*/  MOV R151, R150 ;  /* 0x0000009600977202 */ /* 0x002fe20000000f00 */
[----:B------:R-:W-:Y:S05]  /*56c0*/  BRA `(.L_x_8983) ;  /* 0xffffccf000007947 */ /* 0x000fea000383ffff */
.L_x_8899:
[----:B------:R-:W-:Y:S01]  /*56d0*/  HFMA2.MMA R150, -RZ, RZ, 0, 9.5367431640625e-07 ;  /* 0x00000010ff967435 */ /* 0x000fe200000001ff */
[----:B------:R-:W-:Y:S01]  /*56e0*/  IMAD.MOV.U32 R149, RZ, RZ, R236 ;  /* 0x000000ffff957224 */ /* 0x000fe200078e00ec */
[----:B------:R-:W-:Y:S02]  /*56f0*/  MOV R155, 0x1f ;  /* 0x0000001f009b7802 */ /* 0x000fe40000000f00 */
[----:B------:R-:W-:Y:S02]  /*5700*/  MOV R154, 0xffffffff ;  /* 0xffffffff009a7802 */ /* 0x000fe40000000f00 */
[----:B------:R-:W-:-:S02]  /*5710*/  MOV R148, 0x5730 ;  /* 0x0000573000947802 */ /* 0x000fc40000000f00 */
[----:B01---5:R-:W-:Y:S05]  /*5720*/  CALL.REL.NOINC `($__internal_127_$__cuda_sm70_shflsync_down_p) ;  /* 0x000003e000007944 */ /* 0x023fea0003c00000 */
[----:B------:R-:W-:Y:S01]  /*5730*/  FADD.FTZ R237, R151, R237 ;  /* 0x000000ed97ed7221 */ /* 0x000fe20000010000 */
[----:B------:R-:W-:Y:S01]  /*5740*/  MOV R155, 0x1f ;  /* 0x0000001f009b7802 */ /* 0x000fe20000000f00 */
[----:B-1----:R-:W-:Y:S01]  /*5750*/  FADD.FTZ R236, R236, R150 ;  /* 0x00000096ecec7221 */ /* 0x002fe20000010000 */
[----:B------:R-:W-:Y:S01]  /*5760*/  HFMA2.MMA R150, -RZ, RZ, 0, 4.76837158203125e-07 ;  /* 0x00000008ff967435 */ /* 0x000fe200000001ff */
[----:B------:R-:W-:-:S02]  /*5770*/  MOV R154, 0xffffffff ;  /* 0xffffffff009a7802 */ /* 0x000fc40000000f00 */
[----:B------:R-:W-:Y:S02]  /*5780*/  MOV R149, R237 ;  /* 0x000000ed00957202 */ /* 0x000fe40000000f00 */
[----:B------:R-:W-:Y:S02]  /*5790*/  MOV R148, 0x57b0 ;  /* 0x000057b000947802 */ /* 0x000fe40000000f00 */
[----:B------:R-:W-:Y:S05]  /*57a0*/  CALL.REL.NOINC `($__internal_127_$__cuda_sm70_shflsync_down_p) ;  /* 0x0000036000007944 */ /* 0x000fea0003c00000 */
[----:B-1----:R-:W-:Y:S01]  /*57b0*/  MOV R151, R150 ;  /* 0x0000009600977202 */ /* 0x002fe20000000f00 */
[----:B------:R-:W-:Y:S01]  /*57c0*/  HFMA2.MMA R150, -RZ, RZ, 0, 4.76837158203125e-07 ;  /* 0x00000008ff967435 */ /* 0x000fe200000001ff */
[----:B------:R-:W-:Y:S02]  /*57d0*/  MOV R149, R236 ;  /* 0x000000ec00957202 */ /* 0x000fe40000000f00 */
[----:B------:R-:W-:Y:S02]  /*57e0*/  MOV R155, 0x1f ;  /* 0x0000001f009b7802 */ /* 0x000fe40000000f00 */
[----:B------:R-:W-:Y:S02]  /*57f0*/  MOV R154, 0xffffffff ;  /* 0xffffffff009a7802 */ /* 0x000fe40000000f00 */
[----:B------:R-:W-:-:S02]  /*5800*/  MOV R148, 0x5820 ;  /* 0x0000582000947802 */ /* 0x000fc40000000f00 */
[----:B------:R-:W-:Y:S05]  /*5810*/  CALL.REL.NOINC `($__internal_127_$__cuda_sm70_shflsync_down_p) ;  /* 0x000002f000007944 */ /* 0x000fea0003c00000 */
[----:B------:R-:W-:Y:S01]  /*5820*/  FADD.FTZ R237, R151, R237 ;  /* 0x000000ed97ed7221 */ /* 0x000fe20000010000 */
[----:B------:R-:W-:Y:S01]  /*5830*/  MOV R155, 0x1f ;  /* 0x0000001f009b7802 */ /* 0x000fe20000000f00 */
[----:B-1----:R-:W-:Y:S01]  /*5840*/  FADD.FTZ R236, R236, R150 ;  /* 0x00000096ecec7221 */ /* 0x002fe20000010000 */
[----:B------:R-:W-:Y:S01]  /*5850*/  HFMA2.MMA R150, -RZ, RZ, 0, 2.384185791015625e-07 ;  /* 0x00000004ff967435 */ /* 0x000fe200000001ff */
[----:B------:R-:W-:-:S02]  /*5860*/  MOV R154, 0xffffffff ;  /* 0xffffffff009a7802 */ /* 0x000fc40000000f00 */
[----:B------:R-:W-:Y:S02]  /*5870*/  MOV R149, R237 ;  /* 0x000000ed00957202 */ /* 0x000fe40000000f00 */
[----:B------:R-:W-:Y:S02]  /*5880*/  MOV R148, 0x58a0 ;  /* 0x000058a000947802 */ /* 0x000fe40000000f00 */
[----:B------:R-:W-:Y:S05]  /*5890*/  CALL.REL.NOINC `($__internal_127_$__cuda_sm70_shflsync_down_p) ;  /* 0x0000027000007944 */ /* 0x000fea0003c00000 */
[----:B-1----:R-:W-:Y:S01]  /*58a0*/  MOV R151, R150 ;  /* 0x0000009600977202 */ /* 0x002fe20000000f00 */
[----:B------:R-:W-:Y:S01]  /*58b0*/  HFMA2.MMA R150, -RZ, RZ, 0, 2.384185791015625e-07 ;  /* 0x00000004ff967435 */ /* 0x000fe200000001ff */
[----:B------:R-:W-:Y:S01]  /*58c0*/  MOV R149, R236 ;  /* 0x000000ec00957202 */ /* 0x000fe20000000f00 */
[----:B------:R-:W-:Y:S01]  /*58d0*/  IMAD.MOV.U32 R154, RZ, RZ, -0x1 ;  /* 0xffffffffff9a7424 */ /* 0x000fe200078e00ff */
[----:B------:R-:W-:Y:S02]  /*58e0*/  MOV R155, 0x1f ;  /* 0x0000001f009b7802 */ /* 0x000fe40000000f00 */
[----:B------:R-:W-:Y:S02]  /*58f0*/  MOV R148, 0x5910 ;  /* 0x0000591000947802 */ /* 0x000fe40000000f00 */
[----:B------:R-:W-:Y:S05]  /*5900*/  CALL.REL.NOINC `($__internal_127_$__cuda_sm70_shflsync_down_p) ;  /* 0x0000020000007944 */ /* 0x000fea0003c00000 */
[----:B------:R-:W-:Y:S01]  /*5910*/  FADD.FTZ R237, R151, R237 ;  /* 0x000000ed97ed7221 */ /* 0x000fe20000010000 */
[----:B------:R-:W-:Y:S01]  /*5920*/  MOV R155, 0x1f ;  /* 0x0000001f009b7802 */ /* 0x000fe20000000f00 */
[----:B-1----:R-:W-:Y:S01]  /*5930*/  FADD.FTZ R236, R236, R150 ;  /* 0x00000096ecec7221 */ /* 0x002fe20000010000 */
[----:B------:R-:W-:Y:S01]  /*5940*/  HFMA2.MMA R150, -RZ, RZ, 0, 1.1920928955078125e-07 ;  /* 0x00000002ff967435 */ /* 0x000fe200000001ff */
[----:B------:R-:W-:-:S02]  /*5950*/  MOV R154, 0xffffffff ;  /* 0xffffffff009a7802 */ /* 0x000fc40000000f00 */
[----:B------:R-:W-:Y:S02]  /*5960*/  MOV R149, R237 ;  /* 0x000000ed00957202 */ /* 0x000fe40000000f00 */
[----:B------:R-:W-:Y:S02]  /*5970*/  MOV R148, 0x5990 ;  /* 0x0000599000947802 */ /* 0x000fe40000000f00 */
[----:B------:R-:W-:Y:S05]  /*5980*/  CALL.REL.NOINC `($__internal_127_$__cuda_sm70_shflsync_down_p) ;  /* 0x0000018000007944 */ /* 0x000fea0003c00000 */
[----:B-1----:R-:W-:Y:S01]  /*5990*/  MOV R151, R150 ;  /* 0x0000009600977202 */ /* 0x002fe20000000f00 */
[----:B------:R-:W-:Y:S01]  /*59a0*/  HFMA2.MMA R150, -RZ, RZ, 0, 1.1920928955078125e-07 ;  /* 0x00000002ff967435 */ /* 0x000fe200000001ff */
        /* <DEDUP_REMOVED lines=8> */
[----:B------:R-:W-:Y:S01]  /*5a30*/  HFMA2.MMA R150, -RZ, RZ, 0, 5.9604644775390625e-08 ;  /* 0x00000001ff967435 */ /* 0x000fe200000001ff */
[----:B------:R-:W-:-:S02]  /*5a40*/  MOV R154, 0xffffffff ;  /* 0xffffffff009a7802 */ /* 0x000fc40000000f00 */
[----:B------:R-:W-:Y:S02]  /*5a50*/  MOV R149, R237 ;  /* 0x000000ed00957202 */ /* 0x000fe40000000f00 */
[----:B------:R-:W-:Y:S02]  /*5a60*/  MOV R148, 0x5a80 ;  /* 0x00005a8000947802 */ /* 0x000fe40000000f00 */
[----:B------:R-:W-:Y:S05]  /*5a70*/  CALL.REL.NOINC `($__internal_127_$__cuda_sm70_shflsync_down_p) ;  /* 0x0000009000007944 */ /* 0x000fea0003c00000 */
[----:B-1----:R-:W-:Y:S01]  /*5a80*/  MOV R151, R150 ;  /* 0x0000009600977202 */ /* 0x002fe20000000f00 */
[----:B------:R-:W-:Y:S01]  /*5a90*/  HFMA2.MMA R150, -RZ, RZ, 0, 5.9604644775390625e-08 ;  /* 0x00000001ff967435 */ /* 0x000fe200000001ff */
[----:B------:R-:W-:Y:S02]  /*5aa0*/  MOV R149, R236 ;  /* 0x000000ec00957202 */ /* 0x000fe40000000f00 */
[----:B------:R-:W-:Y:S02]  /*5ab0*/  MOV R155, 0x1f ;  /* 0x0000001f009b7802 */ /* 0x000fe40000000f00 */
[----:B------:R-:W-:Y:S02]  /*5ac0*/  MOV R154, 0xffffffff ;  /* 0xffffffff009a7802 */ /* 0x000fe40000000f00 */
[----:B------:R-:W-:-:S02]  /*5ad0*/  MOV R148, 0x5af0 ;  /* 0x00005af000947802 */ /* 0x000fc40000000f00 */
[----:B------:R-:W-:Y:S05]  /*5ae0*/  CALL.REL.NOINC `($__internal_127_$__cuda_sm70_shflsync_down_p) ;  /* 0x0000002000007944 */ /* 0x000fea0003c00000 */
[----:B-1----:R-:W-:Y:S01]  /*5af0*/  MOV R149, R150 ;  /* 0x0000009600957202 */ /* 0x002fe20000000f00 */
[----:B------:R-:W-:Y:S05]  /*5b00*/  BRA `(.L_x_8984) ;  /* 0xffffc9d000007947 */ /* 0x000fea000383ffff */
        .weak           $__internal_127_$__cuda_sm70_shflsync_down_p
        .type           $__internal_127_$__cuda_sm70_shflsync_down_p,@function
        .size           $__internal_127_$__cuda_sm70_shflsync_down_p,(.L_x_13003 - $__internal_127_$__cuda_sm70_shflsync_down_p)
$__internal_127_$__cuda_sm70_shflsync_down_p:
[----:B------:R-:W-:Y:S04]  /*5b10*/  WARPSYNC R154 ;  /* 0x0000009a00007348 */ /* 0x000fe80003800000 */
[----:B------:R0:W1:Y:S02]  /*5b20*/  SHFL.DOWN PT, R150, R149, R150, R155 ;  /* 0x0800009695967389 */ /* 0x00006400000e009b */
[----:B0-----:R-:W-:-:S06]  /*5b30*/  HFMA2.MMA R149, -RZ, RZ, 0, 0 ;  /* 0x00000000ff957435 */ /* 0x001fcc00000001ff */
[----:B------:R-:W-:Y:S05]  /*5b40*/  RET.REL.NODEC R148 `(_ZN10layer_norm13ln_bwd_kernelINS_13Kernel_traitsI6__halfS2_fS2_fjLj7168ELj1ELj1ELj8ELj8ENS_18Kernel_traits_baseILj7168ES2_S2_fS2_fjLj256EEEEELb0ELb1ELb1ELb1EEEvNS_9BwdParamsE) ;  /* 0xffffa4b094007950 */ /* 0x000fea0003c3ffff */
.L_x_8985:
        /* <DEDUP_REMOVED lines=11> */
.L_x_13003:


//--------------------- .text._ZN10layer_norm13ln_bwd_kernelINS_13Kernel_traitsI6__halfS2_fS2_fjLj7168ELj1ELj1ELj8ELj8ENS_18Kernel_traits_baseILj7168ES2_S2_fS2_fjLj256EEEEELb1ELb0ELb0ELb0EEEvNS_9BwdParamsE --------------------------
	.section	.text._ZN10layer_norm13ln_bwd_kernelINS_13Kernel_traitsI6__halfS2_fS2_fjLj7168ELj1ELj1ELj8ELj8ENS_18Kernel_traits_baseILj7168ES2_S2_fS2_fjLj256EEEEELb1ELb0ELb0ELb0EEEvNS_9BwdParamsE,"ax",@progbits
	.sectioninfo	@"SHI_REGISTERS=212"
	.align	128
        .global         _ZN10layer_norm13ln_bwd_kernelINS_13Kernel_traitsI6__halfS2_fS2_fjLj7168ELj1ELj1ELj8ELj8ENS_18Kernel_traits_baseILj7168ES2_S2_fS2_fjLj256EEEEELb1ELb0ELb0ELb0EEEvNS_9BwdParamsE
        .type           _ZN10layer_norm13ln_bwd_kernelINS_13Kernel_traitsI6__halfS2_fS2_fjLj7168ELj1ELj1ELj8ELj8ENS_18Kernel_traits_baseILj7168ES2_S2_fS2_fjLj256EEEEELb1ELb0ELb0ELb0EEEvNS_9BwdParamsE,@function
        .size           _ZN10layer_norm13ln_bwd_kernelINS_13Kernel_traitsI6__halfS2_fS2_fjLj7168ELj1ELj1ELj8ELj8ENS_18Kernel_traits_baseILj7168ES2_S2_fS2_fjLj256EEEEELb1ELb0ELb0ELb0EEEvNS_9BwdParamsE,(.L_x_13004 - _ZN10layer_norm13ln_bwd_kernelINS_13Kernel_traitsI6__halfS2_fS2_fjLj7168ELj1ELj1ELj8ELj8ENS_18Kernel_traits_baseILj7168ES2_S2_fS2_fjLj256EEEEELb1ELb0ELb0ELb0EEEvNS_9BwdParamsE)
        .other          _ZN10layer_norm13ln_bwd_kernelINS_13Kernel_traitsI6__halfS2_fS2_fjLj7168ELj1ELj1ELj8ELj8ENS_18Kernel_traits_baseILj7168ES2_S2_fS2_fjLj256EEEEELb1ELb0ELb0ELb0EEEvNS_9BwdParamsE,@"STO_CUDA_ENTRY STV_DEFAULT"
_ZN10layer_norm13ln_bwd_kernelINS_13Kernel_traitsI6__halfS2_fS2_fjLj7168ELj1ELj1ELj8ELj8ENS_18Kernel_traits_baseILj7168ES2_S2_fS2_fjLj256EEEEELb1ELb0ELb0ELb0EEEvNS_9BwdParamsE:
.text._ZN10layer_norm13ln_bwd_kernelINS_13Kernel_traitsI6__halfS2_fS2_fjLj7168ELj1ELj1ELj8ELj8ENS_18Kernel_traits_baseILj7168ES2_S2_fS2_fjLj256EEEEELb1ELb0ELb0ELb0EEEvNS_9BwdParamsE:
        /* <DEDUP_REMOVED lines=32> */
[----:B------:R-:W-:Y:S02]  /*0200*/  P2R R0, PR, RZ, 0x40 ;  /* 0x00000040ff007803 */ /* 0x000fe40000000000 */
[----:B0-----:R-:W-:Y:S01]  /*0210*/  LEA.HI R146, R147, UR6, RZ, 0x18 ;  /* 0x0000000693927c11 */ /* 0x001fe2000f8fc0ff */
        /* <DEDUP_REMOVED lines=8> */
[----:B------:R1:W5:Y:S01]  /*02a0*/  @P3 LDG.E.64 R14, [R28.64] ;  /* 0x000000041c0e3981 */ /* 0x000362000c1e1b00 */
[----:B------:R-:W-:-:S03]  /*02b0*/  @P4 IADD3 R18, R18, 0x100, RZ ;  /* 0x0000010012124810 */ /* 0x000fc60007ffe0ff */
[----:B------:R1:W5:Y:S02]  /*02c0*/  @P4 LDG.E.64 R16, [R30.64] ;  /* 0x000000041e104981 */ /* 0x000364000c1e1b00 */
        /* <DEDUP_REMOVED lines=48> */
[----:B------:R-:W-:-:S02]  /*05d0*/  SHF.R.U64 R19, R16, 0x10, R17 ;  /* 0x0000001010137819 */ /* 0x000fc40000001211 */
[----:B------:R-:W-:Y:S02]  /*05e0*/  MOV R18, R17 ;  /* 0x0000001100127202 */ /* 0x000fe40000000f00 */
        /* <DEDUP_REMOVED lines=40> */
[----:B0-----:R-:W-:Y:S02]  /*0870*/  HADD2.F32 R13, -RZ, R13.H0_H0 ;  /* 0x2000000dff0d7230 */ /* 0x001fe40000004100 */
.L_x_9017:
        /* <DEDUP_REMOVED lines=28> */
[----:B0-----:R-:W-:-:S04]  /*0a40*/  LEA R134, P5, R9, c[0x0][0x190], 0x2 ;  /* 0x0000640009867a11 */ /* 0x001fc800078a10ff */
[----:B------:R-:W-:Y:S02]  /*0a50*/  LEA.HI.X R135, R9, c[0x0][0x194], RZ, 0x2, P5 ;  /* 0x0000650009877a11 */ /* 0x000fe400028f14ff */
[----:B------:R-:W-:Y:S02]  /*0a60*/  ISETP.NE.U32.AND P5, PT, RZ, c[0x0][0x218], PT ;  /* 0x00008600ff007a0c */ /* 0x000fe40003fa5070 */
[----:B------:R-:W-:Y:S01]  /*0a70*/  MOV R132, 0x8 ;  /* 0x0000000800847802 */ /* 0x000fe20000000f00 */
[----:B------:R0:W5:Y:S01]  /*0a80*/  LDG.E R7, [R134.64] ;  /* 0x0000000486077981 */ /* 0x000162000c1e1900 */
[----:B------:R-:W-:-:S03]  /*0a90*/  ISETP.NE.AND.EX P5, PT, RZ, c[0x0][0x21c], PT, P5 ;  /* 0x00008700ff007a0c */ /* 0x000fc60003fa5350 */
[----:B------:R-:W-:-:S06]  /*0aa0*/  IMAD.WIDE.U32 R132, R9, R132, c[0x0][0x208] ;  /* 0x0000820009847625 */ /* 0x000fcc00078e0084 */
[----:B------:R-:W2:Y:S04]  /*0ab0*/  LDG.E.64 R132, [R132.64] ;  /* 0x0000000484847981 */ /* 0x000ea8000c1e1b00 */
        /* <DEDUP_REMOVED lines=8> */
[----:B--2---:R-:W-:Y:S02]  /*0b40*/  MOV R137, R132 ;  /* 0x0000008400897202 */ /* 0x004fe40000000f00 */
[----:B------:R-:W-:-:S03]  /*0b50*/  SHF.R.U64 R143, R132, 0x10, R133 ;  /* 0x00000010848f7819 */ /* 0x000fc60000001285 */
[----:B------:R-:W-:Y:S01]  /*0b60*/  HADD2.F32 R137, -RZ, R137.H0_H0 ;  /* 0x20000089ff897230 */ /* 0x000fe20000004100 */
[----:B------:R-:W-:Y:S02]  /*0b70*/  MOV R138, R133 ;  /* 0x00000085008a7202 */ /* 0x000fe40000000f00 */
[----:B-1----:R-:W-:Y:S02]  /*0b80*/  SHF.R.U32.HI R140, RZ, 0x10, R133 ;  /* 0x00000010ff8c7819 */ /* 0x002fe40000011685 */
[----:B------:R-:W-:Y:S02]  /*0b90*/  FMUL.FTZ R150, R144, R137 ;  /* 0x0000008990967220 */ /* 0x000fe40000410000 */
[C---:B---3--:R-:W-:Y:S02]  /*0ba0*/  FADD.FTZ R141, -R142.reuse, R129 ;  /* 0x000000818e8d7221 */ /* 0x048fe40000010100 */
[C---:B------:R-:W-:Y:S01]  /*0bb0*/  FADD.FTZ R149, -R142.reuse, R128 ;  /* 0x000000808e957221 */ /* 0x040fe20000010100 */
[----:B------:R-:W-:Y:S01]  /*0bc0*/  HADD2.F32 R128, -RZ, R143.H0_H0 ;  /* 0x2000008fff807230 */ /* 0x000fe20000004100 */
[----:B------:R-:W-:-:S02]  /*0bd0*/  FADD.FTZ R153, -R142, R130 ;  /* 0x000000828e997221 */ /* 0x000fc40000010100 */
[C---:B------:R-:W-:Y:S02]  /*0be0*/  FMUL.FTZ R148, R10.reuse, R141 ;  /* 0x0000008d0a947220 */ /* 0x040fe40000410000 */
[----:B------:R-:W-:Y:S02]  /*0bf0*/  FMUL.FTZ R149, R10, R149 ;  /* 0x000000950a957220 */ /* 0x000fe40000410000 */
[----:B------:R-:W-:Y:S01]  /*0c00*/  FADD.FTZ R155, -R142, R131 ;  /* 0x000000838e9b7221 */ /* 0x000fe20000010100 */
[----:B------:R-:W-:Y:S01]  /*0c10*/  HADD2.F32 R131, -RZ, R138.H0_H0 ;  /* 0x2000008aff837230 */ /* 0x000fe20000004100 */
[----:B------:R-:W-:Y:S02]  /*0c20*/  FADD.FTZ R65, R65, R128 ;  /* 0x0000008041417221 */ /* 0x000fe40000010000 */
[-C--:B------:R-:W-:Y:S02]  /*0c30*/  FFMA.FTZ R93, R148, R128.reuse, R93 ;  /* 0x00000080945d7223 */ /* 0x080fe4000001005d */
[----:B------:R-:W-:-:S02]  /*0c40*/  FMUL.FTZ R151, R39, R128 ;  /* 0x0000008027977220 */ /* 0x000fc40000410000 */
[----:B------:R-:W-:Y:S02]  /*0c50*/  FMUL.FTZ R153, R10, R153 ;  /* 0x000000990a997220 */ /* 0x000fe40000410000 */
[----:B------:R-:W-:Y:S02]  /*0c60*/  FADD.FTZ R128, RZ, R150 ;  /* 0x00000096ff807221 */ /* 0x000fe40000010000 */
[----:B------:R-:W-:Y:S01]  /*0c70*/  FFMA.FTZ R129, R149, R150, RZ ;  /* 0x0000009695817223 */ /* 0x000fe200000100ff */
        /* <DEDUP_REMOVED lines=17> */
.L_x_8988:
[----:B0-----:R-:W-:Y:S05]  /*0d90*/  BSYNC B0 ;  /* 0x0000000000007941 */ /* 0x001fea0003800000 */
.L_x_8987:
        /* <DEDUP_REMOVED lines=20> */
[--C-:B------:R-:W-:Y:S02]  /*0ee0*/  SHF.R.U64 R158, R132, 0x10, R133.reuse ;  /* 0x00000010849e7819 */ /* 0x100fe40000001285 */
[----:B------:R-:W-:Y:S01]  /*0ef0*/  MOV R156, R133 ;  /* 0x00000085009c7202 */ /* 0x000fe20000000f00 */
[----:B------:R-:W-:Y:S01]  /*0f00*/  HADD2.F32 R141, -RZ, R141.H0_H0 ;  /* 0x2000008dff8d7230 */ /* 0x000fe20000004100 */
[----:B-1----:R-:W-:Y:S01]  /*0f10*/  SHF.R.U32.HI R142, RZ, 0x10, R133 ;  /* 0x00000010ff8e7819 */ /* 0x002fe20000011685 */
[----:B---3--:R-:W-:-:S02]  /*0f20*/  FADD.FTZ R143, -R159, R129 ;  /* 0x000000819f8f7221 */ /* 0x008fc40000010100 */
[C---:B------:R-:W-:Y:S01]  /*0f30*/  FADD.FTZ R157, -R159.reuse, R128 ;  /* 0x000000809f9d7221 */ /* 0x040fe20000010100 */
[----:B------:R-:W-:Y:S01]  /*0f40*/  HADD2.F32 R128, -RZ, R158.H0_H0 ;  /* 0x2000009eff807230 */ /* 0x000fe20000004100 */
[C---:B------:R-:W-:Y:S01]  /*0f50*/  FADD.FTZ R161, -R159.reuse, R130 ;  /* 0x000000829fa17221 */ /* 0x040fe20000010100 */
[----:B------:R-:W-:Y:S01]  /*0f60*/  HADD2.F32 R129, -RZ, R156.H0_H0 ;  /* 0x2000009cff817230 */ /* 0x000fe20000004100 */
        /* <DEDUP_REMOVED lines=26> */
.L_x_8990:
[----:B0-----:R-:W-:Y:S05]  /*1110*/  BSYNC B0 ;  /* 0x0000000000007941 */ /* 0x001fea0003800000 */
.L_x_8989:
        /* <DEDUP_REMOVED lines=55> */
.L_x_8992:
[----:B0-----:R-:W-:Y:S05]  /*1490*/  BSYNC B0 ;  /* 0x0000000000007941 */ /* 0x001fea0003800000 */
.L_x_8991:
        /* <DEDUP_REMOVED lines=55> */
.L_x_8994:
[----:B0-----:R-:W-:Y:S05]  /*1810*/  BSYNC B0 ;  /* 0x0000000000007941 */ /* 0x001fea0003800000 */
.L_x_8993:
        /* <DEDUP_REMOVED lines=55> */
.L_x_8996:
[----:B0-----:R-:W-:Y:S05]  /*1b90*/  BSYNC B0 ;  /* 0x0000000000007941 */ /* 0x001fea0003800000 */
.L_x_8995:
        /* <DEDUP_REMOVED lines=29> */
[----:B------:R-:W-:Y:S02]  /*1d70*/  FADD.FTZ R131, -R190, R131 ;  /* 0x00000083be837221 */ /* 0x000fe40000010100 */
[C---:B------:R-:W-:Y:S02]  /*1d80*/  FMUL.FTZ R190, R10.reuse, R143 ;  /* 0x0000008f0abe7220 */ /* 0x040fe40000410000 */
[----:B------:R-:W-:Y:S01]  /*1d90*/  FMUL.FTZ R191, R10, R191 ;  /* 0x000000bf0abf7220 */ /* 0x000fe20000410000 */
        /* <DEDUP_REMOVED lines=23> */
.L_x_8998:
[----:B0-----:R-:W-:Y:S05]  /*1f10*/  BSYNC B0 ;  /* 0x0000000000007941 */ /* 0x001fea0003800000 */
.L_x_8997:
        /* <DEDUP_REMOVED lines=20> */
[----:B------:R-:W-:-:S03]  /*2060*/  SHF.R.U64 R186, R132, 0x10, R133 ;  /* 0x0000001084ba7819 */ /* 0x000fc60000001285 */
[----:B------:R-:W-:Y:S01]  /*2070*/  HADD2.F32 R139, -RZ, R139.H0_H0 ;  /* 0x2000008bff8b7230 */ /* 0x000fe20000004100 */
[----:B------:R-:W-:Y:S01]  /*2080*/  MOV R140, R133 ;  /* 0x00000085008c7202 */ /* 0x000fe20000000f00 */
[C---:B---3--:R-:W-:Y:S02]  /*2090*/  FADD.FTZ R141, -R187.reuse, R129 ;  /* 0x00000081bb8d7221 */ /* 0x048fe40000010100 */
[C---:B------:R-:W-:Y:S01]  /*20a0*/  FADD.FTZ R199, -R187.reuse, R128 ;  /* 0x00000080bbc77221 */ /* 0x040fe20000010100 */
[----:B------:R-:W-:Y:S01]  /*20b0*/  HADD2.F32 R128, -RZ, R186.H0_H0 ;  /* 0x200000baff807230 */ /* 0x000fe20000004100 */
[----:B------:R-:W-:Y:S02]  /*20c0*/  FADD.FTZ R203, -R187, R130 ;  /* 0x00000082bbcb7221 */ /* 0x000fe40000010100 */
[C---:B------:R-:W-:Y:S02]  /*20d0*/  FMUL.FTZ R198, R10.reuse, R141 ;  /* 0x0000008d0ac67220 */ /* 0x040fe40000410000 */
[----:B------:R-:W-:-:S02]  /*20e0*/  FMUL.FTZ R199, R10, R199 ;  /* 0x000000c70ac77220 */ /* 0x000fc40000410000 */
[----:B------:R-:W-:Y:S01]  /*20f0*/  FMUL.FTZ R200, R16, R139 ;  /* 0x0000008b10c87220 */ /* 0x000fe20000410000 */
[----:B0-----:R-:W-:Y:S01]  /*2100*/  SHF.R.U32.HI R142, RZ, 0x10, R133 ;  /* 0x00000010ff8e7819 */ /* 0x001fe20000011685 */
[----:B------:R-:W-:Y:S01]  /*2110*/  HADD2.F32 R129, -RZ, R140.H0_H0 ;  /* 0x2000008cff817230 */ /* 0x000fe20000004100 */
        /* <DEDUP_REMOVED lines=23> */
.L_x_9000:
[----:B-1----:R-:W-:Y:S05]  /*2290*/  BSYNC B0 ;  /* 0x0000000000007941 */ /* 0x002fea0003800000 */
.L_x_8999:
[----:B------:R-:W-:Y:S01]  /*22a0*/  LOP3.LUT P5, RZ, R147, 0x1f, RZ, 0xc0, !PT ;  /* 0x0000001f93ff7812 */ /* 0x000fe200078ac0ff */
[----:B------:R-:W-:Y:S10]  /*22b0*/  BRA.DIV ~URZ, `(.L_x_9001) ;  /* 0x000020e27f007947 */ /* 0x000ff4000b800000 */
[----:B------:R0:W1:Y:S02]  /*22c0*/  SHFL.DOWN PT, R130, R137, 0x10, 0x1f ;  /* 0x0a001f0089827f89 */ /* 0x00006400000e0000 */
.L_x_9018:
        /* <DEDUP_REMOVED lines=18> */
.L_x_9019:
        /* <DEDUP_REMOVED lines=76> */
[----:B0-----:R-:W0:Y:S01]  /*28b0*/  F2F.F16.F32 R128, R135 ;  /* 0x0000008700807304 */ /* 0x001e220000200800 */
[----:B------:R-:W-:-:S04]  /*28c0*/  LOP3.LUT P5, RZ, R7, 0xff, RZ, 0xc0, !PT ;  /* 0x000000ff07ff7812 */ /* 0x000fc800078ac0ff */
[----:B------:R-:W-:-:S03]  /*28d0*/  FSEL R133, R131, RZ, P5 ;  /* 0x000000ff83857208 */ /* 0x000fc60002800000 */
[----:B------:R-:W1:Y:S08]  /*28e0*/  F2F.F16.F32 R131, R138 ;  /* 0x0000008a00837304 */ /* 0x000e700000200800 */
[----:B------:R-:W2:Y:S01]  /*28f0*/  F2F.F16.F32 R136, R136 ;  /* 0x0000008800887304 */ /* 0x000ea20000200800 */
[----:B0-----:R-:W-:-:S07]  /*2900*/  IMAD.WIDE.U32 R128, R128, 0x10000, RZ ;  /* 0x0001000080807825 */ /* 0x001fce00078e00ff */
[----:B------:R-:W0:Y:S01]  /*2910*/  F2F.F16.F32 R133, R133 ;  /* 0x0000008500857304 */ /* 0x000e220000200800 */
[----:B-1----:R-:W-:-:S04]  /*2920*/  SHF.L.U32 R131, R131, 0x10, RZ ;  /* 0x0000001083837819 */ /* 0x002fc800000006ff */
[----:B--2---:R-:W-:Y:S01]  /*2930*/  LOP3.LUT R129, R129, R131, R136, 0xfe, !PT ;  /* 0x0000008381817212 */ /* 0x004fe200078efe88 */
[C---:B------:R-:W-:Y:S01]  /*2940*/  IMAD.WIDE.U32 R130, R9.reuse, R130, c[0x0][0x248] ;  /* 0x0000920009827625 */ /* 0x040fe200078e0082 */
[----:B------:R-:W-:Y:S02]  /*2950*/  IADD3 R9, R9, 0x100, RZ ;  /* 0x0000010009097810 */ /* 0x000fe40007ffe0ff */
[----:B0-----:R-:W-:-:S05]  /*2960*/  LOP3.LUT R128, R128, R133, RZ, 0xfc, !PT ;  /* 0x0000008580807212 */ /* 0x001fca00078efcff */
[----:B------:R0:W-:Y:S02]  /*2970*/  STG.E.64 [R130.64], R128 ;  /* 0x0000008082007986 */ /* 0x0001e4000c101b04 */
.L_x_9004:
[----:B------:R-:W-:Y:S05]  /*2980*/  BSYNC B0 ;  /* 0x0000000000007941 */ /* 0x000fea0003800000 */
.L_x_9003:
        /* <DEDUP_REMOVED lines=59> */
.L_x_9006:
[----:B------:R-:W-:Y:S05]  /*2d40*/  BSYNC B0 ;  /* 0x0000000000007941 */ /* 0x000fea0003800000 */
.L_x_9005:
        /* <DEDUP_REMOVED lines=59> */
.L_x_9008:
[----:B------:R-:W-:Y:S05]  /*3100*/  BSYNC B0 ;  /* 0x0000000000007941 */ /* 0x000fea0003800000 */
.L_x_9007:
        /* <DEDUP_REMOVED lines=59> */
.L_x_9010:
[----:B------:R-:W-:Y:S05]  /*34c0*/  BSYNC B0 ;  /* 0x0000000000007941 */ /* 0x000fea0003800000 */
.L_x_9009:
        /* <DEDUP_REMOVED lines=59> */
.L_x_9012:
[----:B------:R-:W-:Y:S05]  /*3880*/  BSYNC B0 ;  /* 0x0000000000007941 */ /* 0x000fea0003800000 */
.L_x_9011:
        /* <DEDUP_REMOVED lines=59> */
.L_x_9014:
[----:B------:R-:W-:Y:S05]  /*3c40*/  BSYNC B0 ;  /* 0x0000000000007941 */ /* 0x000fea0003800000 */
.L_x_9013:
        /* <DEDUP_REMOVED lines=46> */
[----:B------:R-:W-:Y:S01]  /*3f30*/  F2F.F16.F32 R135, R135 ;  /* 0x0000008700877304 */ /* 0x000fe20000200800 */
[----:B------:R-:W-:Y:S01]  /*3f40*/  LOP3.LUT P5, RZ, R0, 0xff, RZ, 0xc0, !PT ;  /* 0x000000ff00ff7812 */ /* 0x000fe200078ac0ff */
[----:B0-----:R-:W-:-:S03]  /*3f50*/  HFMA2.MMA R128, -RZ, RZ, 0, 4.76837158203125e-07 ;  /* 0x00000008ff807435 */ /* 0x001fc600000001ff */
[----:B------:R-:W-:-:S03]  /*3f60*/  FSEL R130, R11, RZ, P5 ;  /* 0x000000ff0b827208 */ /* 0x000fc60002800000 */
[----:B------:R-:W0:Y:S08]  /*3f70*/  F2F.F16.F32 R10, R132 ;  /* 0x00000084000a7304 */ /* 0x000e300000200800 */
[----:B------:R-:W1:Y:S08]  /*3f80*/  F2F.F16.F32 R129, R133 ;  /* 0x0000008500817304 */ /* 0x000e700000200800 */
[----:B------:R-:W2:Y:S01]  /*3f90*/  F2F.F16.F32 R131, R130 ;  /* 0x0000008200837304 */ /* 0x000ea20000200800 */
[----:B0-----:R-:W-:Y:S01]  /*3fa0*/  IMAD.WIDE.U32 R10, R10, 0x10000, RZ ;  /* 0x000100000a0a7825 */ /* 0x001fe200078e00ff */
[----:B-1----:R-:W-:-:S04]  /*3fb0*/  SHF.L.U32 R129, R129, 0x10, RZ ;  /* 0x0000001081817819 */ /* 0x002fc800000006ff */
[----:B------:R-:W-:Y:S01]  /*3fc0*/  LOP3.LUT R11, R11, R129, R135, 0xfe, !PT ;  /* 0x000000810b0b7212 */ /* 0x000fe200078efe87 */
[----:B------:R-:W-:Y:S01]  /*3fd0*/  IMAD.WIDE.U32 R128, R9, R128, c[0x0][0x248] ;  /* 0x0000920009807625 */ /* 0x000fe200078e0080 */
[----:B--2---:R-:W-:-:S05]  /*3fe0*/  LOP3.LUT R10, R10, R131, RZ, 0xfc, !PT ;  /* 0x000000830a0a7212 */ /* 0x004fca00078efcff */
[----:B------:R0:W-:Y:S02]  /*3ff0*/  STG.E.64 [R128.64], R10 ;  /* 0x0000000a80007986 */ /* 0x0001e4000c101b04 */
.L_x_9016:
[----:B------:R-:W-:Y:S05]  /*4000*/  BSYNC B0 ;  /* 0x0000000000007941 */ /* 0x000fea0003800000 */
.L_x_9015:
[----:B------:R-:W-:Y:S02]  /*4010*/  LOP3.LUT P5, RZ, R12, 0xff, RZ, 0xc0, !PT ;  /* 0x000000ff0cff7812 */ /* 0x000fe400078ac0ff */
[----:B------:R-:W-:Y:S02]  /*4020*/  IADD3 R146, R146, c[0x0][0x160], RZ ;  /* 0x0000580092927a10 */ /* 0x000fe40007ffe0ff */
[----:B------:R-:W-:Y:S02]  /*4030*/  SEL R12, RZ, 0x1, P5 ;  /* 0x00000001ff0c7807 */ /* 0x000fe40002800000 */
[----:B------:R-:W-:-:S13]  /*4040*/  ISETP.GE.AND P5, PT, R146, c[0x0][0x164], PT ;  /* 0x0000590092007a0c */ /* 0x000fda0003fa6270 */
[----:B0-----:R-:W-:Y:S01]  /*4050*/  @P5 CALL.REL.NOINC `(.L_x_8986) ;  /* 0x0000001000005944 */ /* 0x001fe20003c00000 */
[----:B------:R-:W-:Y:S05]  /*4060*/  BRA `(.L_x_9017) ;  /* 0xffffc81000007947 */ /* 0x000fea000383ffff */
.L_x_8986:
[----:B-1----:R-:W0:Y:S01]  /*4070*/  S2UR UR6, SR_CTAID.X ;  /* 0x00000000000679c3 */ /* 0x002e220000002500 */
        /* <DEDUP_REMOVED lines=50> */
.L_x_9001:
[----:B------:R-:W-:Y:S01]  /*43a0*/  HFMA2.MMA R140, -RZ, RZ, 0, 9.5367431640625e-07 ;  /* 0x00000010ff8c7435 */ /* 0x000fe200000001ff */
[----:B------:R-:W-:Y:S02]  /*43b0*/  MOV R131, R137 ;  /* 0x0000008900837202 */ /* 0x000fe40000000f00 */
[----:B------:R-:W-:Y:S02]  /*43c0*/  MOV R187, 0x1f ;  /* 0x0000001f00bb7802 */ /* 0x000fe40000000f00 */
[----:B------:R-:W-:-:S02]  /*43d0*/  MOV R142, 0xffffffff ;  /* 0xffffffff008e7802 */ /* 0x000fc40000000f00 */
[----:B------:R-:W-:Y:S02]  /*43e0*/  MOV R128, 0x4400 ;  /* 0x0000440000807802 */ /* 0x000fe40000000f00 */
[----:B-----5:R-:W-:Y:S05]  /*43f0*/  CALL.REL.NOINC `($__internal_128_$__cuda_sm70_shflsync_down_p) ;  /* 0x0000045000007944 */ /* 0x020fea0003c00000 */
[----:B-1----:R-:W-:Y:S01]  /*4400*/  MOV R130, R187 ;  /* 0x000000bb00827202 */ /* 0x002fe20000000f00 */
[----:B0-----:R-:W-:Y:S05]  /*4410*/  BRA `(.L_x_9018) ;  /* 0xffffdeb000007947 */ /* 0x001fea000383ffff */
.L_x_9002:
[----:B------:R-:W-:Y:S01]  /*4420*/  HFMA2.MMA R140, -RZ, RZ, 0, 9.5367431640625e-07 ;  /* 0x00000010ff8c7435 */ /* 0x000fe200000001ff */
[----:B------:R-:W-:Y:S02]  /*4430*/  MOV R131, R138 ;  /* 0x0000008a00837202 */ /* 0x000fe40000000f00 */
[----:B------:R-:W-:Y:S02]  /*4440*/  MOV R187, 0x1f ;  /* 0x0000001f00bb7802 */ /* 0x000fe40000000f00 */
[----:B------:R-:W-:Y:S02]  /*4450*/  MOV R142, 0xffffffff ;  /* 0xffffffff008e7802 */ /* 0x000fe40000000f00 */
[----:B------:R-:W-:Y:S02]  /*4460*/  MOV R128, 0x4480 ;  /* 0x0000448000807802 */ /* 0x000fe40000000f00 */
[----:B01---5:R-:W-:Y:S05]  /*4470*/  CALL.REL.NOINC `($__internal_128_$__cuda_sm70_shflsync_down_p) ;  /* 0x000003d000007944 */ /* 0x023fea0003c00000 */
[----:B------:R-:W-:Y:S01]  /*4480*/  FADD.FTZ R137, R130, R137 ;  /* 0x0000008982897221 */ /* 0x000fe20000010000 */
[----:B0-----:R-:W-:Y:S01]  /*4490*/  HFMA2.MMA R140, -RZ, RZ, 0, 4.76837158203125e-07 ;  /* 0x00000008ff8c7435 */ /* 0x001fe200000001ff */
[----:B-1----:R-:W-:Y:S01]  /*44a0*/  FADD.FTZ R138, R138, R187 ;  /* 0x000000bb8a8a7221 */ /* 0x002fe20000010000 */
[----:B------:R-:W-:-:S02]  /*44b0*/  MOV R187, 0x1f ;  /* 0x0000001f00bb7802 */ /* 0x000fc40000000f00 */
[----:B------:R-:W-:Y:S02]  /*44c0*/  MOV R142, 0xffffffff ;  /* 0xffffffff008e7802 */ /* 0x000fe40000000f00 */
[----:B------:R-:W-:Y:S02]  /*44d0*/  MOV R131, R137 ;  /* 0x0000008900837202 */ /* 0x000fe40000000f00 */
[----:B------:R-:W-:Y:S02]  /*44e0*/  MOV R128, 0x4500 ;  /* 0x0000450000807802 */ /* 0x000fe40000000f00 */
[----:B------:R-:W-:Y:S05]  /*44f0*/  CALL.REL.NOINC `($__internal_128_$__cuda_sm70_shflsync_down_p) ;  /* 0x0000035000007944 */ /* 0x000fea0003c00000 */
[----:B0-----:R-:W-:Y:S01]  /*4500*/  HFMA2.MMA R140, -RZ, RZ, 0, 4.76837158203125e-07 ;  /* 0x00000008ff8c7435 */ /* 0x001fe200000001ff */
[----:B-1----:R-:W-:Y:S02]  /*4510*/  MOV R130, R187 ;  /* 0x000000bb00827202 */ /* 0x002fe40000000f00 */
[----:B------:R-:W-:Y:S02]  /*4520*/  MOV R131, R138 ;  /* 0x0000008a00837202 */ /* 0x000fe40000000f00 */
[----:B------:R-:W-:Y:S02]  /*4530*/  MOV R187, 0x1f ;  /* 0x0000001f00bb7802 */ /* 0x000fe40000000f00 */
[----:B------:R-:W-:-:S02]  /*4540*/  MOV R142, 0xffffffff ;  /* 0xffffffff008e7802 */ /* 0x000fc40000000f00 */
[----:B------:R-:W-:Y:S02]  /*4550*/  MOV R128, 0x4570 ;  /* 0x0000457000807802 */ /* 0x000fe40000000f00 */
[----:B------:R-:W-:Y:S05]  /*4560*/  CALL.REL.NOINC `($__internal_128_$__cuda_sm70_shflsync_down_p) ;  /* 0x000002e000007944 */ /* 0x000fea0003c00000 */
[----:B------:R-:W-:Y:S01]  /*4570*/  FADD.FTZ R137, R130, R137 ;  /* 0x0000008982897221 */ /* 0x000fe20000010000 */
[----:B0-----:R-:W-:Y:S01]  /*4580*/  HFMA2.MMA R140, -RZ, RZ, 0, 2.384185791015625e-07 ;  /* 0x00000004ff8c7435 */ /* 0x001fe200000001ff */
[----:B-1----:R-:W-:Y:S01]  /*4590*/  FADD.FTZ R138, R138, R187 ;  /* 0x000000bb8a8a7221 */ /* 0x002fe20000010000 */
[----:B------:R-:W-:Y:S02]  /*45a0*/  MOV R187, 0x1f ;  /* 0x0000001f00bb7802 */ /* 0x000fe40000000f00 */
[----:B------:R-:W-:Y:S02]  /*45b0*/  MOV R142, 0xffffffff ;  /* 0xffffffff008e7802 */ /* 0x000fe40000000f00 */
[----:B------:R-:W-:Y:S02]  /*45c0*/  MOV R131, R137 ;  /* 0x0000008900837202 */ /* 0x000fe40000000f00 */
[----:B------:R-:W-:Y:S02]  /*45d0*/  MOV R128, 0x45f0 ;  /* 0x000045f000807802 */ /* 0x000fe40000000f00 */
[----:B------:R-:W-:Y:S05]  /*45e0*/  CALL.REL.NOINC `($__internal_128_$__cuda_sm70_shflsync_down_p) ;  /* 0x0000026000007944 */ /* 0x000fea0003c00000 */
[----:B0-----:R-:W-:Y:S01]  /*45f0*/  HFMA2.MMA R140, -RZ, RZ, 0, 2.384185791015625e-07 ;  /* 0x00000004ff8c7435 */ /* 0x001fe200000001ff */
[----:B-1----:R-:W-:-:S02]  /*4600*/  MOV R130, R187 ;  /* 0x000000bb00827202 */ /* 0x002fc40000000f00 */
[----:B------:R-:W-:Y:S02]  /*4610*/  MOV R131, R138 ;  /* 0x0000008a00837202 */ /* 0x000fe40000000f00 */
[----:B------:R-:W-:Y:S02]  /*4620*/  MOV R187, 0x1f ;  /* 0x0000001f00bb7802 */ /* 0x000fe40000000f00 */
[----:B------:R-:W-:Y:S02]  /*4630*/  MOV R142, 0xffffffff ;  /* 0xffffffff008e7802 */ /* 0x000fe40000000f00 */
[----:B------:R-:W-:Y:S02]  /*4640*/  MOV R128, 0x4660 ;  /* 0x0000466000807802 */ /* 0x000fe40000000f00 */
[----:B------:R-:W-:Y:S05]  /*4650*/  CALL.REL.NOINC `($__internal_128_$__cuda_sm70_shflsync_down_p) ;  /* 0x000001f000007944 */ /* 0x000fea0003c00000 */
[----:B------:R-:W-:Y:S01]  /*4660*/  FADD.FTZ R137, R130, R137 ;  /* 0x0000008982897221 */ /* 0x000fe20000010000 */
[----:B0-----:R-:W-:Y:S01]  /*4670*/  HFMA2.MMA R140, -RZ, RZ, 0, 1.1920928955078125e-07 ;  /* 0x00000002ff8c7435 */ /* 0x001fe200000001ff */
[----:B-1----:R-:W-:Y:S01]  /*4680*/  FADD.FTZ R134, R138, R187 ;  /* 0x000000bb8a867221 */ /* 0x002fe20000010000 */
[----:B------:R-:W-:Y:S02]  /*4690*/  MOV R187, 0x1f ;  /* 0x0000001f00bb7802 */ /* 0x000fe40000000f00 */
[----:B------:R-:W-:-:S02]  /*46a0*/  MOV R142, 0xffffffff ;  /* 0xffffffff008e7802 */ /* 0x000fc40000000f00 */
[----:B------:R-:W-:Y:S02]  /*46b0*/  MOV R131, R137 ;  /* 0x0000008900837202 */ /* 0x000fe40000000f00 */
[----:B------:R-:W-:Y:S02]  /*46c0*/  MOV R128, 0x46e0 ;  /* 0x000046e000807802 */ /* 0x000fe40000000f00 */
[----:B------:R-:W-:Y:S05]  /*46d0*/  CALL.REL.NOINC `($__internal_128_$__cuda_sm70_shflsync_down_p) ;  /* 0x0000017000007944 */ /* 0x000fea0003c00000 */
[----:B0-----:R-:W-:Y:S01]  /*46e0*/  HFMA2.MMA R140, -RZ, RZ, 0, 1.1920928955078125e-07 ;  /* 0x00000002ff8c7435 */ /* 0x001fe200000001ff */
[----:B-1----:R-:W-:Y:S02]  /*46f0*/  MOV R130, R187 ;  /* 0x000000bb00827202 */ /* 0x002fe40000000f00 */
[----:B------:R-:W-:Y:S02]  /*4700*/  MOV R131, R134 ;  /* 0x0000008600837202 */ /* 0x000fe40000000f00 */
[----:B------:R-:W-:Y:S02]  /*4710*/  MOV R187, 0x1f ;  /* 0x0000001f00bb7802 */ /* 0x000fe40000000f00 */
[----:B------:R-:W-:Y:S02]  /*4720*/  MOV R142, 0xffffffff ;  /* 0xffffffff008e7802 */ /* 0x000fe40000000f00 */
[----:B------:R-:W-:-:S02]  /*4730*/  MOV R128, 0x4750 ;  /* 0x0000475000807802 */ /* 0x000fc40000000f00 */
[----:B------:R-:W-:Y:S05]  /*4740*/  CALL.REL.NOINC `($__internal_128_$__cuda_sm70_shflsync_down_p) ;  /* 0x0000010000007944 */ /* 0x000fea0003c00000 */
[----:B------:R-:W-:Y:S01]  /*4750*/  FADD.FTZ R132, R130, R137 ;  /* 0x0000008982847221 */ /* 0x000fe20000010000 */
[----:B0-----:R-:W-:Y:S01]  /*4760*/  HFMA2.MMA R140, -RZ, RZ, 0, 5.9604644775390625e-08 ;  /* 0x00000001ff8c7435 */ /* 0x001fe200000001ff */
[----:B-1----:R-:W-:Y:S01]  /*4770*/  FADD.FTZ R134, R134, R187 ;  /* 0x000000bb86867221 */ /* 0x002fe20000010000 */
[----:B------:R-:W-:-:S02]  /*4780*/  MOV R187, 0x1f ;  /* 0x0000001f00bb7802 */ /* 0x000fc40000000f00 */
[----:B------:R-:W-:Y:S02]  /*4790*/  MOV R142, 0xffffffff ;  /* 0xffffffff008e7802 */ /* 0x000fe40000000f00 */
[----:B------:R-:W-:Y:S02]  /*47a0*/  MOV R131, R132 ;  /* 0x0000008400837202 */ /* 0x000fe40000000f00 */
[----:B------:R-:W-:Y:S02]  /*47b0*/  MOV R128, 0x47d0 ;  /* 0x000047d000807802 */ /* 0x000fe40000000f00 */
[----:B------:R-:W-:Y:S05]  /*47c0*/  CALL.REL.NOINC `($__internal_128_$__cuda_sm70_shflsync_down_p) ;  /* 0x0000008000007944 */ /* 0x000fea0003c00000 */
[----:B0-----:R-:W-:Y:S01]  /*47d0*/  HFMA2.MMA R140, -RZ, RZ, 0, 5.9604644775390625e-08 ;  /* 0x00000001ff8c7435 */ /* 0x001fe200000001ff */
[----:B-1----:R-:W-:Y:S02]  /*47e0*/  MOV R135, R187 ;  /* 0x000000bb00877202 */ /* 0x002fe40000000f00 */
[----:B------:R-:W-:Y:S02]  /*47f0*/  MOV R131, R134 ;  /* 0x0000008600837202 */ /* 0x000fe40000000f00 */
[----:B------:R-:W-:Y:S02]  /*4800*/  MOV R187, 0x1f ;  /* 0x0000001f00bb7802 */ /* 0x000fe40000000f00 */
[----:B------:R-:W-:-:S02]  /*4810*/  MOV R142, 0xffffffff ;  /* 0xffffffff008e7802 */ /* 0x000fc40000000f00 */
[----:B------:R-:W-:Y:S02]  /*4820*/  MOV R128, 0x4840 ;  /* 0x0000484000807802 */ /* 0x000fe40000000f00 */
[----:B------:R-:W-:Y:S05]  /*4830*/  CALL.REL.NOINC `($__internal_128_$__cuda_sm70_shflsync_down_p) ;  /* 0x0000001000007944 */ /* 0x000fea0003c00000 */
[----:B01----:R-:W-:Y:S05]  /*4840*/  BRA `(.L_x_9019) ;  /* 0xffffdba000007947 */ /* 0x003fea000383ffff */
        .weak           $__internal_128_$__cuda_sm70_shflsync_down_p
        .type           $__internal_128_$__cuda_sm70_shflsync_down_p,@function
        .size           $__internal_128_$__cuda_sm70_shflsync_down_p,(.L_x_13004 - $__internal_128_$__cuda_sm70_shflsync_down_p)
$__internal_128_$__cuda_sm70_shflsync_down_p:
[----:B------:R-:W-:Y:S01]  /*4850*/  HFMA2.MMA R129, -RZ, RZ, 0, 0 ;  /* 0x00000000ff817435 */ /* 0x000fe200000001ff */
[----:B------:R-:W-:Y:S04]  /*4860*/  WARPSYNC R142 ;  /* 0x0000008e00007348 */ /* 0x000fe80003800000 */
[----:B------:R0:W1:Y:S01]  /*4870*/  SHFL.DOWN PT, R187, R131, R140, R187 ;  /* 0x0800008c83bb7389 */ /* 0x00006200000e00bb */
[----:B------:R-:W-:Y:S05]  /*4880*/  RET.REL.NODEC R128 `(_ZN10layer_norm13ln_bwd_kernelINS_13Kernel_traitsI6__halfS2_fS2_fjLj7168ELj1ELj1ELj8ELj8ENS_18Kernel_traits_baseILj7168ES2_S2_fS2_fjLj256EEEEELb1ELb0ELb0ELb0EEEvNS_9BwdParamsE) ;  /* 0xffffb77080007950 */ /* 0x000fea0003c3ffff */
.L_x_9020:
        /* <DEDUP_REMOVED lines=15> */
.L_x_13004:


//--------------------- .text._ZN10layer_norm13ln_bwd_kernelINS_13Kernel_traitsI6__halfS2_fS2_fjLj7168ELj1ELj1ELj8ELj8ENS_18Kernel_traits_baseILj7168ES2_S2_fS2_fjLj256EEEEELb1ELb0ELb0ELb1EEEvNS_9BwdParamsE --------------------------
	.section	.text._ZN10layer_norm13ln_bwd_kernelINS_13Kernel_traitsI6__halfS2_fS2_fjLj7168ELj1ELj1ELj8ELj8ENS_18Kernel_traits_baseILj7168ES2_S2_fS2_fjLj256EEEEELb1ELb0ELb0ELb1EEEvNS_9BwdParamsE,"ax",@progbits
	.sectioninfo	@"SHI_REGISTERS=214"
	.align	128
        .global         _ZN10layer_norm13ln_bwd_kernelINS_13Kernel_traitsI6__halfS2_fS2_fjLj7168ELj1ELj1ELj8ELj8ENS_18Kernel_traits_baseILj7168ES2_S2_fS2_fjLj256EEEEELb1ELb0ELb0ELb1EEEvNS_9BwdParamsE
        .type           _ZN10layer_norm13ln_bwd_kernelINS_13Kernel_traitsI6__halfS2_fS2_fjLj7168ELj1ELj1ELj8ELj8ENS_18Kernel_traits_baseILj7168ES2_S2_fS2_fjLj256EEEEELb1ELb0ELb0ELb1EEEvNS_9BwdParamsE,@function
        .size           _ZN10layer_norm13ln_bwd_kernelINS_13Kernel_traitsI6__halfS2_fS2_fjLj7168ELj1ELj1ELj8ELj8ENS_18Kernel_traits_baseILj7168ES2_S2_fS2_fjLj256EEEEELb1ELb0ELb0ELb1EEEvNS_9BwdParamsE,(.L_x_13005 - _ZN10layer_norm13ln_bwd_kernelINS_13Kernel_traitsI6__halfS2_fS2_fjLj7168ELj1ELj1ELj8ELj8ENS_18Kernel_traits_baseILj7168ES2_S2_fS2_fjLj256EEEEELb1ELb0ELb0ELb1EEEvNS_9BwdParamsE)
        .other          _ZN10layer_norm13ln_bwd_kernelINS_13Kernel_traitsI6__halfS2_fS2_fjLj7168ELj1ELj1ELj8ELj8ENS_18Kernel_traits_baseILj7168ES2_S2_fS2_fjLj256EEEEELb1ELb0ELb0ELb1EEEvNS_9BwdParamsE,@"STO_CUDA_ENTRY STV_DEFAULT"
_ZN10layer_norm13ln_bwd_kernelINS_13Kernel_traitsI6__halfS2_fS2_fjLj7168ELj1ELj1ELj8ELj8ENS_18Kernel_traits_baseILj7168ES2_S2_fS2_fjLj256EEEEELb1ELb0ELb0ELb1EEEvNS_9BwdParamsE:
.text._ZN10layer_norm13ln_bwd_kernelINS_13Kernel_traitsI6__halfS2_fS2_fjLj7168ELj1ELj1ELj8ELj8ENS_18Kernel_traits_baseILj7168ES2_S2_fS2_fjLj256EEEEELb1ELb0ELb0ELb1EEEvNS_9BwdParamsE:
        /* <DEDUP_REMOVED lines=36> */
.L_x_9021:
        /* <DEDUP_REMOVED lines=84> */
.L_x_9026:
[----:B------:R-:W-:Y:S01]  /*0780*/  IMAD R0, R180, c[0x0][0x168], RZ ;  /* 0x00005a00b4007a24 */ /* 0x000fe200078e02ff */
[----:B------:R-:W-:Y:S02]  /*0790*/  ISETP.NE.U32.AND P0, PT, RZ, c[0x0][0x1c0], PT ;  /* 0x00007000ff007a0c */ /* 0x000fe40003f05070 */
[----:B------:R-:W-:Y:S02]  /*07a0*/  MOV R74, 0x8 ;  /* 0x00000008004a7802 */ /* 0x000fe40000000f00 */
[----:B------:R-:W-:Y:S02]  /*07b0*/  SHF.R.S32.HI R3, RZ, 0x1f, R0 ;  /* 0x0000001fff037819 */ /* 0x000fe40000011400 */
[----:B------:R-:W-:Y:S02]  /*07c0*/  ISETP.NE.AND.EX P0, PT, RZ, c[0x0][0x1c4], PT, P0 ;  /* 0x00007100ff007a0c */ /* 0x000fe40003f05300 */
[----:B------:R-:W-:-:S02]  /*07d0*/  LEA.HI R0, R3, R0, RZ, 0x2 ;  /* 0x0000000003007211 */ /* 0x000fc400078f10ff */
[----:B------:R-:W-:Y:S02]  /*07e0*/  LOP3.LUT R3, R181, 0xff, RZ, 0xc0, !PT ;  /* 0x000000ffb5037812 */ /* 0x000fe400078ec0ff */
[----:B------:R-:W-:Y:S02]  /*07f0*/  MOV R81, 0x4 ;  /* 0x0000000400517802 */ /* 0x000fe40000000f00 */
[----:B------:R-:W-:Y:S02]  /*0800*/  LEA.HI.SX32 R0, R0, R3, 0x1e ;  /* 0x0000000300007211 */ /* 0x000fe400078ff2ff */
[----:B------:R-:W-:Y:S01]  /*0810*/  SHF.R.S32.HI R37, RZ, 0x1f, R180 ;  /* 0x0000001fff257819 */ /* 0x000fe200000114b4 */
[C---:B------:R-:W-:Y:S01]  /*0820*/  IMAD.WIDE R40, R180.reuse, R81, c[0x0][0x1a0] ;  /* 0x00006800b4287625 */ /* 0x040fe200078e0251 */
[----:B------:R-:W-:Y:S02]  /*0830*/  MOV R94, 0x10 ;  /* 0x00000010005e7802 */ /* 0x000fe40000000f00 */
[----:B------:R-:W-:Y:S01]  /*0840*/  @P0 LEA R44, P1, R180, c[0x0][0x1c0], 0x1 ;  /* 0x00007000b42c0a11 */ /* 0x000fe200078208ff */
[C---:B------:R-:W-:Y:S01]  /*0850*/  IMAD.WIDE.U32 R2, R0.reuse, R74, c[0x0][0x208] ;  /* 0x0000820000027625 */ /* 0x040fe200078e004a */
[C---:B------:R-:W-:Y:S01]  /*0860*/  IADD3 R85, R0.reuse, 0x100, RZ ;  /* 0x0000010000557810 */ /* 0x040fe20007ffe0ff */
[----:B------:R0:W2:Y:S01]  /*0870*/  LDG.E R195, [R40.64] ;  /* 0x0000000428c37981 */ /* 0x0000a2000c1e1900 */
[----:B------:R-:W-:-:S02]  /*0880*/  IADD3 R182, R0, 0x600, RZ ;  /* 0x0000060000b67810 */ /* 0x000fc40007ffe0ff */
[----:B------:R-:W-:Y:S01]  /*0890*/  @P0 LEA.HI.X R45, R180, c[0x0][0x1c4], R37, 0x1, P1 ;  /* 0x00007100b42d0a11 */ /* 0x000fe200008f0c25 */
[C---:B------:R-:W-:Y:S01]  /*08a0*/  IMAD.WIDE.U32 R36, R0.reuse, R94, c[0x0][0x188] ;  /* 0x0000620000247625 */ /* 0x040fe200078e005e */
[C---:B------:R-:W-:Y:S01]  /*08b0*/  IADD3 R184, R0.reuse, 0x400, RZ ;  /* 0x0000040000b87810 */ /* 0x040fe20007ffe0ff */
[----:B------:R-:W3:Y:S01]  /*08c0*/  LDG.E.64 R2, [R2.64] ;  /* 0x0000000402027981 */ /* 0x000ee2000c1e1b00 */
[C---:B------:R-:W-:Y:S01]  /*08d0*/  IADD3 R187, R0.reuse, 0x200, RZ ;  /* 0x0000020000bb7810 */ /* 0x040fe20007ffe0ff */
[C---:B------:R-:W-:Y:S01]  /*08e0*/  IMAD.WIDE.U32 R64, R85.reuse, R74, c[0x0][0x208] ;  /* 0x0000820055407625 */ /* 0x040fe200078e004a */
[----:B------:R-:W-:Y:S01]  /*08f0*/  IADD3 R185, R0, 0x300, RZ ;  /* 0x0000030000b97810 */ /* 0x000fe20007ffe0ff */
[----:B------:R-:W4:Y:S02]  /*0900*/  LDG.E.128 R36, [R36.64] ;  /* 0x0000000424247981 */ /* 0x000f24000c1e1d00 */
[-C--:B------:R-:W-:Y:S02]  /*0910*/  IMAD.WIDE.U32 R42, R85, R94.reuse, c[0x0][0x188] ;  /* 0x00006200552a7625 */ /* 0x080fe400078e005e */
[----:B------:R-:W4:Y:S02]  /*0920*/  LDG.E.64 R64, [R64.64] ;  /* 0x0000000440407981 */ /* 0x000f24000c1e1b00 */
[----:B------:R-:W-:-:S02]  /*0930*/  IMAD.WIDE.U32 R60, R182, R94, c[0x0][0x188] ;  /* 0x00006200b63c7625 */ /* 0x000fc400078e005e */
[----:B0-----:R-:W4:Y:S02]  /*0940*/  LDG.E.128 R40, [R42.64] ;  /* 0x000000042a287981 */ /* 0x001f24000c1e1d00 */
[----:B------:R-:W-:Y:S02]  /*0950*/  IMAD.WIDE.U32 R52, R184, R94, c[0x0][0x188] ;  /* 0x00006200b8347625 */ /* 0x000fe400078e005e */
[----:B------:R-:W4:Y:S02]  /*0960*/  LDG.E.128 R60, [R60.64] ;  /* 0x000000043c3c7981 */ /* 0x000f24000c1e1d00 */
[----:B------:R-:W-:Y:S02]  /*0970*/  IMAD.WIDE.U32 R66, R187, R74, c[0x0][0x208] ;  /* 0x00008200bb427625 */ /* 0x000fe400078e004a */
[----:B------:R-:W4:Y:S02]  /*0980*/  LDG.E.128 R52, [R52.64] ;  /* 0x0000000434347981 */ /* 0x000f24000c1e1d00 */
[----:B------:R-:W-:-:S02]  /*0990*/  IMAD.WIDE R76, R180, R81, c[0x0][0x1a8] ;  /* 0x00006a00b44c7625 */ /* 0x000fc400078e0251 */
[----:B------:R-:W4:Y:S02]  /*09a0*/  LDG.E.64 R66, [R66.64] ;  /* 0x0000000442427981 */ /* 0x000f24000c1e1b00 */
[----:B------:R-:W-:Y:S02]  /*09b0*/  IMAD.WIDE.U32 R48, R185, R94, c[0x0][0x188] ;  /* 0x00006200b9307625 */ /* 0x000fe400078e005e */
[----:B------:R0:W4:Y:S02]  /*09c0*/  LDG.E R188, [R76.64] ;  /* 0x000000044cbc7981 */ /* 0x000124000c1e1900 */
[----:B------:R-:W-:Y:S02]  /*09d0*/  IMAD.WIDE.U32 R70, R184, R74, c[0x0][0x208] ;  /* 0x00008200b8467625 */ /* 0x000fe400078e004a */
[----:B------:R-:W4:Y:S04]  /*09e0*/  LDG.E.128 R48, [R48.64] ;  /* 0x0000000430307981 */ /* 0x000f28000c1e1d00 */
[----:B------:R1:W4:Y:S04]  /*09f0*/  @P0 LDG.E.U16 R194, [R44.64] ;  /* 0x000000042cc20981 */ /* 0x000328000c1e1500 */
[----:B------:R-:W4:Y:S01]  /*0a00*/  LDG.E.64 R70, [R70.64] ;  /* 0x0000000446467981 */ /* 0x000f22000c1e1b00 */
[----:B-1----:R-:W-:Y:S01]  /*0a10*/  IMAD.WIDE.U32 R44, R187, R94, c[0x0][0x188] ;  /* 0x00006200bb2c7625 */ /* 0x002fe200078e005e */
[----:B------:R-:W-:-:S05]  /*0a20*/  IADD3 R183, R0, 0x500, RZ ;  /* 0x0000050000b77810 */ /* 0x000fca0007ffe0ff */
[----:B------:R-:W4:Y:S01]  /*0a30*/  LDG.E.128 R44, [R44.64] ;  /* 0x000000042c2c7981 */ /* 0x000f22000c1e1d00 */
[----:B------:R-:W-:-:S04]  /*0a40*/  IMAD.WIDE.U32 R68, R185, R74, c[0x0][0x208] ;  /* 0x00008200b9447625 */ /* 0x000fc800078e004a */
[C---:B------:R-:W-:Y:S02]  /*0a50*/  IMAD.WIDE.U32 R72, R183.reuse, R74, c[0x0][0x208] ;  /* 0x00008200b7487625 */ /* 0x040fe400078e004a */
[----:B------:R-:W4:Y:S02]  /*0a60*/  LDG.E.64 R68, [R68.64] ;  /* 0x0000000444447981 */ /* 0x000f24000c1e1b00 */
[----:B------:R-:W-:Y:S02]  /*0a70*/  IMAD.WIDE.U32 R56, R183, R94, c[0x0][0x188] ;  /* 0x00006200b7387625 */ /* 0x000fe400078e005e */
[----:B------:R-:W4:Y:S04]  /*0a80*/  LDG.E.64 R72, [R72.64] ;  /* 0x0000000448487981 */ /* 0x000f28000c1e1b00 */
[----:B------:R-:W4:Y:S01]  /*0a90*/  LDG.E.128 R56, [R56.64] ;  /* 0x0000000438387981 */ /* 0x000f22000c1e1d00 */
[----:B------:R-:W-:-:S06]  /*0aa0*/  IMAD.WIDE.U32 R74, R182, R74, c[0x0][0x208] ;  /* 0x00008200b64a7625 */ /* 0x000fcc00078e004a */
[----:B------:R-:W4:Y:S01]  /*0ab0*/  LDG.E.64 R74, [R74.64] ;  /* 0x000000044a4a7981 */ /* 0x000f22000c1e1b00 */
[----:B------:R-:W-:-:S04]  /*0ac0*/  ISETP.NE.U32.AND P1, PT, RZ, c[0x0][0x218], PT ;  /* 0x00008600ff007a0c */ /* 0x000fc80003f25070 */
[----:B------:R-:W-:Y:S01]  /*0ad0*/  ISETP.NE.AND.EX P1, PT, RZ, c[0x0][0x21c], PT, P1 ;  /* 0x00008700ff007a0c */ /* 0x000fe20003f25310 */
[----:B------:R-:W-:-:S04]  /*0ae0*/  IMAD.WIDE.U32 R86, R0, R81, c[0x0][0x190] ;  /* 0x0000640000567625 */ /* 0x000fc800078e0051 */
[-C--:B------:R-:W-:Y:S01]  /*0af0*/  IMAD.WIDE.U32 R88, R85, R81.reuse, c[0x0][0x190] ;  /* 0x0000640055587625 */ /* 0x080fe200078e0051 */
[----:B------:R1:W5:Y:S03]  /*0b00*/  LDG.E R191, [R86.64] ;  /* 0x0000000456bf7981 */ /* 0x000366000c1e1900 */
[-C--:B------:R-:W-:Y:S01]  /*0b10*/  IMAD.WIDE.U32 R90, R187, R81.reuse, c[0x0][0x190] ;  /* 0x00006400bb5a7625 */ /* 0x080fe200078e0051 */
[----:B------:R0:W5:Y:S03]  /*0b20*/  LDG.E R190, [R88.64] ;  /* 0x0000000458be7981 */ /* 0x000166000c1e1900 */
[-C--:B------:R-:W-:Y:S01]  /*0b30*/  IMAD.WIDE.U32 R92, R185, R81.reuse, c[0x0][0x190] ;  /* 0x00006400b95c7625 */ /* 0x080fe200078e0051 */
[----:B------:R0:W5:Y:S03]  /*0b40*/  LDG.E R192, [R90.64] ;  /* 0x000000045ac07981 */ /* 0x000166000c1e1900 */
[-C--:B------:R-:W-:Y:S01]  /*0b50*/  @P1 IMAD.WIDE.U32 R82, R0, R94.reuse, c[0x0][0x218] ;  /* 0x0000860000521625 */ /* 0x080fe200078e005e */
[----:B------:R0:W5:Y:S03]  /*0b60*/  LDG.E R189, [R92.64] ;  /* 0x000000045cbd7981 */ /* 0x000166000c1e1900 */
[-C--:B------:R-:W-:Y:S01]  /*0b70*/  @P1 IMAD.WIDE.U32 R84, R85, R94.reuse, c[0x0][0x218] ;  /* 0x0000860055541625 */ /* 0x080fe200078e005e */
[----:B------:R2:W5:Y:S03]  /*0b80*/  @P1 LDG.E.128 R4, [R82.64] ;  /* 0x0000000452041981 */ /* 0x000566000c1e1d00 */
[-C--:B-1----:R-:W-:Y:S01]  /*0b90*/  @P1 IMAD.WIDE.U32 R86, R187, R94.reuse, c[0x0][0x218] ;  /* 0x00008600bb561625 */ /* 0x082fe200078e005e */
[----:B------:R1:W5:Y:S03]  /*0ba0*/  @P1 LDG.E.128 R8, [R84.64] ;  /* 0x0000000454081981 */ /* 0x000366000c1e1d00 */
[-C--:B0-----:R-:W-:Y:S01]  /*0bb0*/  @P1 IMAD.WIDE.U32 R88, R185, R94.reuse, c[0x0][0x218] ;  /* 0x00008600b9581625 */ /* 0x081fe200078e005e */
[----:B------:R0:W5:Y:S03]  /*0bc0*/  @P1 LDG.E.128 R12, [R86.64] ;  /* 0x00000004560c1981 */ /* 0x000166000c1e1d00 */
[-C--:B------:R-:W-:Y:S01]  /*0bd0*/  @P1 IMAD.WIDE.U32 R90, R184, R94.reuse, c[0x0][0x218] ;  /* 0x00008600b85a1625 */ /* 0x080fe200078e005e */
[----:B------:R0:W5:Y:S03]  /*0be0*/  @P1 LDG.E.128 R16, [R88.64] ;  /* 0x0000000458101981 */ /* 0x000166000c1e1d00 */
[CC--:B------:R-:W-:Y:S01]  /*0bf0*/  @P1 IMAD.WIDE.U32 R92, R183.reuse, R94.reuse, c[0x0][0x218] ;  /* 0x00008600b75c1625 */ /* 0x0c0fe200078e005e */
[----:B------:R0:W5:Y:S03]  /*0c00*/  @P1 LDG.E.128 R20, [R90.64] ;  /* 0x000000045a141981 */ /* 0x000166000c1e1d00 */
[----:B------:R-:W-:Y:S01]  /*0c10*/  @P1 IMAD.WIDE.U32 R94, R182, R94, c[0x0][0x218] ;  /* 0x00008600b65e1625 */ /* 0x000fe200078e005e */
[----:B------:R0:W5:Y:S03]  /*0c20*/  @P1 LDG.E.128 R24, [R92.64] ;  /* 0x000000045c181981 */ /* 0x000166000c1e1d00 */
[----:B------:R-:W-:Y:S01]  /*0c30*/  IMAD.WIDE.U32 R78, R183, R81, c[0x0][0x190] ;  /* 0x00006400b74e7625 */ /* 0x000fe200078e0051 */
[----:B------:R0:W5:Y:S01]  /*0c40*/  @P1 LDG.E.128 R28, [R94.64] ;  /* 0x000000045e1c1981 */ /* 0x000162000c1e1d00 */
[----:B------:R-:W-:-:S02]  /*0c50*/  ISETP.NE.AND P1, PT, R186, RZ, PT ;  /* 0x000000ffba00720c */ /* 0x000fc40003f25270 */
[-C--:B------:R-:W-:Y:S02]  /*0c60*/  IMAD.WIDE.U32 R76, R184, R81.reuse, c[0x0][0x190] ;  /* 0x00006400b84c7625 */ /* 0x080fe400078e0051 */
[----:B------:R3:W5:Y:S02]  /*0c70*/  LDG.E R78, [R78.64] ;  /* 0x000000044e4e7981 */ /* 0x000764000c1e1900 */
[----:B------:R-:W-:Y:S02]  /*0c80*/  IMAD.WIDE.U32 R80, R182, R81, c[0x0][0x190] ;  /* 0x00006400b6507625 */ /* 0x000fe400078e0051 */
[----:B------:R0:W5:Y:S04]  /*0c90*/  LDG.E R76, [R76.64] ;  /* 0x000000044c4c7981 */ /* 0x000168000c1e1900 */
[----:B------:R1:W5:Y:S01]  /*0ca0*/  LDG.E R80, [R80.64] ;  /* 0x0000000450507981 */ /* 0x000362000c1e1900 */
[----:B0-----:R-:W-:-:S02]  /*0cb0*/  MOV R77, 0x3f800000 ;  /* 0x3f800000004d7802 */ /* 0x001fc40000000f00 */
[----:B--2---:R-:W-:Y:S02]  /*0cc0*/  FSEL R198, R195, RZ, !P1 ;  /* 0x000000ffc3c67208 */ /* 0x004fe40004800000 */
[----:B---3--:R-:W-:Y:S02]  /*0cd0*/  MOV R79, R2 ;  /* 0x00000002004f7202 */ /* 0x008fe40000000f00 */
[--C-:B------:R-:W-:Y:S02]  /*0ce0*/  SHF.R.U64 R186, R2, 0x10, R3.reuse ;  /* 0x0000001002ba7819 */ /* 0x100fe40000001203 */
[----:B------:R-:W-:Y:S01]  /*0cf0*/  SHF.R.U32.HI R86, RZ, 0x10, R3 ;  /* 0x00000010ff567819 */ /* 0x000fe20000011603 */
[C---:B----4-:R-:W-:Y:S01]  /*0d00*/  FADD.FTZ R37, -R198.reuse, R37 ;  /* 0x00000025c6257221 */ /* 0x050fe20000010100 */
[----:B------:R-:W-:Y:S01]  /*0d10*/  HADD2.F32 R2, -RZ, R79.H0_H0 ;  /* 0x2000004fff027230 */ /* 0x000fe20000004100 */
[C---:B------:R-:W-:Y:S01]  /*0d20*/  FADD.FTZ R39, -R198.reuse, R39 ;  /* 0x00000027c6277221 */ /* 0x040fe20000010100 */
[----:B-1----:R-:W-:Y:S01]  /*0d30*/  MOV R81, R3 ;  /* 0x0000000300517202 */ /* 0x002fe20000000f00 */
[C---:B------:R-:W-:Y:S01]  /*0d40*/  FADD.FTZ R83, -R198.reuse, R36 ;  /* 0x00000024c6537221 */ /* 0x040fe20000010100 */
[----:B------:R-:W-:Y:S01]  /*0d50*/  MOV R36, R64 ;  /* 0x0000004000247202 */ /* 0x000fe20000000f00 */
[----:B------:R-:W-:Y:S01]  /*0d60*/  FADD.FTZ R85, -R198, R38 ;  /* 0x00000026c6557221 */ /* 0x000fe20000010100 */
[----:B------:R-:W-:Y:S01]  /*0d70*/  SHF.R.U64 R200, R64, 0x10, R65 ;  /* 0x0000001040c87819 */ /* 0x000fe20000001241 */
[C---:B------:R-:W-:Y:S01]  /*0d80*/  FADD.FTZ R89, -R198.reuse, R41 ;  /* 0x00000029c6597221 */ /* 0x040fe20000010100 */
[----:B------:R-:W-:Y:S01]  /*0d90*/  MOV R38, R65 ;  /* 0x0000004100267202 */ /* 0x000fe20000000f00 */
[----:B------:R-:W-:Y:S01]  /*0da0*/  HADD2.F32 R64, -RZ, R186.H0_H0 ;  /* 0x200000baff407230 */ /* 0x000fe20000004100 */
[C---:B------:R-:W-:Y:S01]  /*0db0*/  FADD.FTZ R209, -R198.reuse, R61 ;  /* 0x0000003dc6d17221 */ /* 0x040fe20000010100 */
[----:B------:R-:W-:Y:S01]  /*0dc0*/  HADD2.F32 R41, -RZ, R86.H0_H0 ;  /* 0x20000056ff297230 */ /* 0x000fe20000004100 */
[C---:B------:R-:W-:Y:S01]  /*0dd0*/  FADD.FTZ R3, -R198.reuse, R63 ;  /* 0x0000003fc6037221 */ /* 0x040fe20000010100 */
[----:B------:R-:W-:Y:S01]  /*0de0*/  SHF.R.U32.HI R88, RZ, 0x10, R65 ;  /* 0x00000010ff587819 */ /* 0x000fe20000011641 */
[----:B------:R-:W-:-:S02]  /*0df0*/  FADD.FTZ R91, -R198, R42 ;  /* 0x0000002ac65b7221 */ /* 0x000fc40000010100 */
[C---:B------:R-:W-:Y:S02]  /*0e00*/  FADD.FTZ R199, -R198.reuse, R52 ;  /* 0x00000034c6c77221 */ /* 0x040fe40000010100 */
[----:B------:R-:W-:Y:S01]  /*0e10*/  FADD.FTZ R43, -R198, R43 ;  /* 0x0000002bc62b7221 */ /* 0x000fe20000010100 */
[----:B------:R-:W-:Y:S01]  /*0e20*/  MOV R82, R67 ;  /* 0x0000004300527202 */ /* 0x000fe20000000f00 */
[----:B------:R-:W-:Y:S02]  /*0e30*/  FMUL.FTZ R65, R179, R2 ;  /* 0x00000002b3417220 */ /* 0x000fe40000410000 */
[C---:B------:R-:W-:Y:S02]  /*0e40*/  FMUL.FTZ R61, R188.reuse, R37 ;  /* 0x00000025bc3d7220 */ /* 0x040fe40000410000 */
[C---:B------:R-:W-:Y:S02]  /*0e50*/  FMUL.FTZ R63, R188.reuse, R39 ;  /* 0x00000027bc3f7220 */ /* 0x040fe40000410000 */
[----:B------:R-:W-:Y:S01]  /*0e60*/  FMUL.FTZ R52, R188, R83 ;  /* 0x00000053bc347220 */ /* 0x000fe20000410000 */
[----:B------:R-:W-:Y:S01]  /*0e70*/  HADD2.F32 R38, -RZ, R38.H0_H0 ;  /* 0x20000026ff267230 */ /* 0x000fe20000004100 */
[C---:B------:R-:W-:Y:S01]  /*0e80*/  FADD.FTZ R87, -R198.reuse, R40 ;  /* 0x00000028c6577221 */ /* 0x040fe20000010100 */
[----:B------:R-:W-:Y:S01]  /*0e90*/  HADD2.F32 R81, -RZ, R81.H0_H0 ;  /* 0x20000051ff517230 */ /* 0x000fe20000004100 */
[C---:B------:R-:W-:Y:S01]  /*0ea0*/  FADD.FTZ R197, -R198.reuse, R50 ;  /* 0x00000032c6c57221 */ /* 0x040fe20000010100 */
[----:B------:R-:W-:Y:S01]  /*0eb0*/  HADD2.F32 R40, -RZ, R36.H0_H0 ;  /* 0x20000024ff287230 */ /* 0x000fe20000004100 */
[----:B------:R-:W-:-:S02]  /*0ec0*/  FADD.FTZ R207, -R198, R60 ;  /* 0x0000003cc6cf7221 */ /* 0x000fc40000010100 */
[----:B------:R-:W-:Y:S02]  /*0ed0*/  FMUL.FTZ R60, R188, R85 ;  /* 0x00000055bc3c7220 */ /* 0x000fe40000410000 */
[----:B------:R-:W-:Y:S02]  /*0ee0*/  FADD.FTZ R138, R64, R138 ;  /* 0x0000008a408a7221 */ /* 0x000fe40000010000 */
[----:B------:R-:W-:Y:S02]  /*0ef0*/  FFMA.FTZ R110, R61, R64, R110 ;  /* 0x000000403d6e7223 */ /* 0x000fe4000001006e */
[----:B------:R-:W-:Y:S02]  /*0f00*/  FADD.FTZ R140, R41, R140 ;  /* 0x0000008c298c7221 */ /* 0x000fe40000010000 */
[-C--:B------:R-:W-:Y:S02]  /*0f10*/  FFMA.FTZ R112, R63, R41.reuse, R112 ;  /* 0x000000293f707223 */ /* 0x080fe40000010070 */
[----:B------:R-:W-:-:S02]  /*0f20*/  FMUL.FTZ R86, R108, R41 ;  /* 0x000000296c567220 */ /* 0x000fc40000410000 */
[C---:B------:R-:W-:Y:S02]  /*0f30*/  FMUL.FTZ R92, R188.reuse, R91 ;  /* 0x0000005bbc5c7220 */ /* 0x040fe40000410000 */
[----:B------:R-:W-:Y:S02]  /*0f40*/  FMUL.FTZ R64, R109, R64 ;  /* 0x000000406d407220 */ /* 0x000fe40000410000 */
[----:B------:R-:W-:Y:S01]  /*0f50*/  FMUL.FTZ R85, R188, R43 ;  /* 0x0000002bbc557220 */ /* 0x000fe20000410000 */
[----:B------:R-:W-:Y:S01]  /*0f60*/  HADD2.F32 R43, -RZ, R82.H0_H0 ;  /* 0x20000052ff2b7230 */ /* 0x000fe20000004100 */
[----:B------:R-:W-:Y:S02]  /*0f70*/  FADD.FTZ R41, RZ, R65 ;  /* 0x00000041ff297221 */ /* 0x000fe40000010000 */
[----:B------:R-:W-:Y:S01]  /*0f80*/  FFMA.FTZ R36, R52, R65, RZ ;  /* 0x0000004134247223 */ /* 0x000fe200000100ff */
[----:B------:R-:W-:Y:S01]  /*0f90*/  MOV R42, R66 ;  /* 0x00000042002a7202 */ /* 0x000fe20000000f00 */
[----:B------:R-:W-:Y:S01]  /*0fa0*/  FMUL.FTZ R82, R188, R197 ;  /* 0x000000c5bc527220 */ /* 0x000fe20000410000 */
[----:B------:R-:W-:Y:S01]  /*0fb0*/  SHF.R.U64 R196, R66, 0x10, R67 ;  /* 0x0000001042c47819 */ /* 0x000fe20000001243 */
[----:B------:R-:W-:Y:S01]  /*0fc0*/  FADD.FTZ R145, R38, R145 ;  /* 0x0000009126917221 */ /* 0x000fe20000010000 */
[----:B------:R-:W-:Y:S01]  /*0fd0*/  SHF.R.U64 R206, R70, 0x10, R71 ;  /* 0x0000001046ce7819 */ /* 0x000fe20000001247 */
[-C--:B------:R-:W-:Y:S01]  /*0fe0*/  FFMA.FTZ R117, R92, R38.reuse, R117 ;  /* 0x000000265c757223 */ /* 0x080fe20000010075 */
[----:B------:R-:W-:Y:S01]  /*0ff0*/  MOV R50, R71 ;  /* 0x0000004700327202 */ /* 0x000fe20000000f00 */
[----:B------:R-:W-:Y:S01]  /*1000*/  FMUL.FTZ R197, R176, R38 ;  /* 0x00000026b0c57220 */ /* 0x000fe20000410000 */
[----:B------:R-:W-:Y:S01]  /*1010*/  SHF.R.U32.HI R66, RZ, 0x10, R71 ;  /* 0x00000010ff427819 */ /* 0x000fe20000011647 */
[----:B------:R-:W-:-:S02]  /*1020*/  FMUL.FTZ R71, R178, R81 ;  /* 0x00000051b2477220 */ /* 0x000fc40000410000 */
[----:B------:R-:W-:Y:S02]  /*1030*/  FADD.FTZ R38, R41, R64 ;  /* 0x0000004029267221 */ /* 0x000fe40000010000 */
[----:B------:R-:W-:Y:S02]  /*1040*/  FFMA.FTZ R36, R61, R64, R36 ;  /* 0x000000403d247223 */ /* 0x000fe40000010024 */
[C---:B------:R-:W-:Y:S02]  /*1050*/  FADD.FTZ R95, -R198.reuse, R46 ;  /* 0x0000002ec65f7221 */ /* 0x040fe40000010100 */
[----:B------:R-:W-:Y:S01]  /*1060*/  FADD.FTZ R93, -R198, R45 ;  /* 0x0000002dc65d7221 */ /* 0x000fe20000010100 */
[----:B------:R-:W-:Y:S01]  /*1070*/  HADD2.F32 R45, -RZ, R88.H0_H0 ;  /* 0x20000058ff2d7230 */ /* 0x000fe20000004100 */
[----:B------:R-:W-:Y:S02]  /*1080*/  FADD.FTZ R41, R38, R71 ;  /* 0x0000004726297221 */ /* 0x000fe40000010000 */
[----:B------:R-:W-:Y:S01]  /*1090*/  FFMA.FTZ R36, R60, R71, R36 ;  /* 0x000000473c247223 */ /* 0x000fe20000010024 */
[----:B------:R-:W-:Y:S01]  /*10a0*/  HADD2.F32 R200, -RZ, R200.H0_H0 ;  /* 0x200000c8ffc87230 */ /* 0x000fe20000004100 */
[----:B------:R-:W-:-:S02]  /*10b0*/  FMUL.FTZ R88, R188, R87 ;  /* 0x00000057bc587220 */ /* 0x000fc40000410000 */
        /* <DEDUP_REMOVED lines=10> */
[----:B------:R-:W-:Y:S01]  /*1160*/  SHF.R.U32.HI R90, RZ, 0x10, R67 ;  /* 0x00000010ff5a7819 */ /* 0x000fe20000011643 */
[----:B------:R-:W-:Y:S01]  /*1170*/  FADD.FTZ R67, -R198, R44 ;  /* 0x0000002cc6437221 */ /* 0x000fe20000010100 */
[--C-:B------:R-:W-:Y:S01]  /*1180*/  SHF.R.U64 R202, R68, 0x10, R69.reuse ;  /* 0x0000001044ca7819 */ /* 0x100fe20000001245 */
[C---:B------:R-:W-:Y:S01]  /*1190*/  FADD.FTZ R201, -R198.reuse, R54 ;  /* 0x00000036c6c97221 */ /* 0x040fe20000010100 */
[----:B------:R-:W-:Y:S01]  /*11a0*/  MOV R46, R69 ;  /* 0x00000045002e7202 */ /* 0x000fe20000000f00 */
[----:B------:R-:W-:Y:S01]  /*11b0*/  FADD.FTZ R38, R41, R200 ;  /* 0x000000c829267221 */ /* 0x000fe20000010000 */
[----:B------:R-:W-:Y:S01]  /*11c0*/  SHF.R.U32.HI R84, RZ, 0x10, R69 ;  /* 0x00000010ff547819 */ /* 0x000fe20000011645 */
[----:B------:R-:W-:Y:S01]  /*11d0*/  FADD.FTZ R69, -R198, R48 ;  /* 0x00000030c6457221 */ /* 0x000fe20000010100 */
[----:B------:R-:W-:Y:S01]  /*11e0*/  MOV R44, R68 ;  /* 0x00000044002c7202 */ /* 0x000fe20000000f00 */
[----:B------:R-:W-:Y:S01]  /*11f0*/  FFMA.FTZ R36, R87, R200, R36 ;  /* 0x000000c857247223 */ /* 0x000fe20000010024 */
[----:B------:R-:W-:-:S02]  /*1200*/  MOV R48, R70 ;  /* 0x0000004600307202 */ /* 0x000fc40000000f00 */
[----:B------:R-:W-:Y:S01]  /*1210*/  MOV R54, R72 ;  /* 0x0000004800367202 */ /* 0x000fe20000000f00 */
[----:B------:R-:W-:Y:S01]  /*1220*/  FADD.FTZ R47, -R198, R47 ;  /* 0x0000002fc62f7221 */ /* 0x000fe20000010100 */
[----:B------:R-:W-:Y:S01]  /*1230*/  SHF.R.U64 R72, R72, 0x10, R73 ;  /* 0x0000001048487819 */ /* 0x000fe20000001249 */
[C---:B------:R-:W-:Y:S01]  /*1240*/  FADD.FTZ R195, -R198.reuse, R49 ;  /* 0x00000031c6c37221 */ /* 0x040fe20000010100 */
[----:B------:R-:W-:Y:S01]  /*1250*/  MOV R68, R73 ;  /* 0x0000004900447202 */ /* 0x000fe20000000f00 */
[C---:B------:R-:W-:Y:S01]  /*1260*/  FADD.FTZ R51, -R198.reuse, R51 ;  /* 0x00000033c6337221 */ /* 0x040fe20000010100 */
[----:B------:R-:W-:Y:S01]  /*1270*/  SHF.R.U32.HI R70, RZ, 0x10, R73 ;  /* 0x00000010ff467819 */ /* 0x000fe20000011649 */
[C---:B------:R-:W-:Y:S01]  /*1280*/  FADD.FTZ R53, -R198.reuse, R53 ;  /* 0x00000035c6357221 */ /* 0x040fe20000010100 */
[----:B------:R-:W-:Y:S01]  /*1290*/  HADD2.F32 R42, -RZ, R42.H0_H0 ;  /* 0x2000002aff2a7230 */ /* 0x000fe20000004100 */
[C---:B------:R-:W-:Y:S02]  /*12a0*/  FADD.FTZ R55, -R198.reuse, R55 ;  /* 0x00000037c6377221 */ /* 0x040fe40000010100 */
[----:B------:R-:W-:-:S02]  /*12b0*/  FADD.FTZ R73, -R198, R56 ;  /* 0x00000038c6497221 */ /* 0x000fc40000010100 */
[C---:B------:R-:W-:Y:S02]  /*12c0*/  FADD.FTZ R57, -R198.reuse, R57 ;  /* 0x00000039c6397221 */ /* 0x040fe40000010100 */
[C---:B------:R-:W-:Y:S02]  /*12d0*/  FADD.FTZ R203, -R198.reuse, R58 ;  /* 0x0000003ac6cb7221 */ /* 0x040fe40000010100 */
[C---:B------:R-:W-:Y:S02]  /*12e0*/  FADD.FTZ R205, -R198.reuse, R59 ;  /* 0x0000003bc6cd7221 */ /* 0x040fe40000010100 */
[----:B------:R-:W-:Y:S02]  /*12f0*/  FADD.FTZ R211, -R198, R62 ;  /* 0x0000003ec6d37221 */ /* 0x000fe40000010100 */
[----:B------:R-:W-:Y:S02]  /*1300*/  FMUL.FTZ R198, R106, R45 ;  /* 0x0000002d6ac67220 */ /* 0x000fe40000410000 */
[----:B------:R-:W-:-:S02]  /*1310*/  FADD.FTZ R41, R38, R197 ;  /* 0x000000c526297221 */ /* 0x000fc40000010000 */
[----:B------:R-:W-:Y:S01]  /*1320*/  FFMA.FTZ R36, R92, R197, R36 ;  /* 0x000000c55c247223 */ /* 0x000fe20000010024 */
[----:B------:R-:W-:Y:S01]  /*1330*/  HADD2.F32 R196, -RZ, R196.H0_H0 ;  /* 0x200000c4ffc47230 */ /* 0x000fe20000004100 */
[C---:B------:R-:W-:Y:S01]  /*1340*/  FMUL.FTZ R89, R188.reuse, R93 ;  /* 0x0000005dbc597220 */ /* 0x040fe20000410000 */
[----:B------:R-:W-:Y:S01]  /*1350*/  HADD2.F32 R49, -RZ, R90.H0_H0 ;  /* 0x2000005aff317230 */ /* 0x000fe20000004100 */
[----:B------:R-:W-:Y:S02]  /*1360*/  FMUL.FTZ R90, R188, R67 ;  /* 0x00000043bc5a7220 */ /* 0x000fe40000410000 */
[----:B------:R-:W-:Y:S02]  /*1370*/  FMUL.FTZ R91, R175, R42 ;  /* 0x0000002aaf5b7220 */ /* 0x000fe40000410000 */
[----:B------:R-:W-:Y:S02]  /*1380*/  FADD.FTZ R38, R41, R198 ;  /* 0x000000c629267221 */ /* 0x000fe40000010000 */
[----:B------:R-:W-:-:S02]  /*1390*/  FFMA.FTZ R36, R85, R198, R36 ;  /* 0x000000c655247223 */ /* 0x000fc40000010024 */
[----:B------:R-:W-:Y:S02]  /*13a0*/  FADD.FTZ R146, R196, R146 ;  /* 0x00000092c4927221 */ /* 0x000fe40000010000 */
[-C--:B------:R-:W-:Y:S01]  /*13b0*/  FFMA.FTZ R118, R89, R196.reuse, R118 ;  /* 0x000000c459767223 */ /* 0x080fe20000010076 */
[----:B------:R-:W-:Y:S01]  /*13c0*/  @P0 HADD2.F32 R77, -RZ, R194.H0_H0 ;  /* 0x200000c2ff4d0230 */ /* 0x000fe20000004100 */
[----:B------:R-:W-:Y:S02]  /*13d0*/  FMUL.FTZ R196, R105, R196 ;  /* 0x000000c469c47220 */ /* 0x000fe40000410000 */
[----:B------:R-:W-:Y:S02]  /*13e0*/  FADD.FTZ R41, R38, R91 ;  /* 0x0000005b26297221 */ /* 0x000fe40000010000 */
[----:B------:R-:W-:Y:S01]  /*13f0*/  FFMA.FTZ R36, R90, R91, R36 ;  /* 0x0000005b5a247223 */ /* 0x000fe20000010024 */
[----:B------:R-:W-:Y:S01]  /*1400*/  SHF.R.U32.HI R194, RZ, 0x10, R75 ;  /* 0x00000010ffc27819 */ /* 0x000fe2000001164b */
[----:B------:R-:W-:-:S02]  /*1410*/  FMUL.FTZ R93, R174, R43 ;  /* 0x0000002bae5d7220 */ /* 0x000fc40000410000 */
[----:B------:R-:W-:Y:S02]  /*1420*/  FADD.FTZ R38, R41, R196 ;  /* 0x000000c429267221 */ /* 0x000fe40000010000 */
        /* <DEDUP_REMOVED lines=22> */
[----:B------:R-:W-:Y:S02]  /*1590*/  MOV R56, R74 ;  /* 0x0000004a00387202 */ /* 0x000fe40000000f00 */
[----:B------:R-:W-:Y:S01]  /*15a0*/  SHF.R.U64 R208, R74, 0x10, R75 ;  /* 0x000000104ad07819 */ /* 0x000fe2000000124b */
        /* <DEDUP_REMOVED lines=9> */
[----:B------:R-:W-:Y:S01]  /*1640*/  MOV R58, R75 ;  /* 0x0000004b003a7202 */ /* 0x000fe20000000f00 */
[----:B------:R-:W-:Y:S01]  /*1650*/  HADD2.F32 R206, -RZ, R206.H0_H0 ;  /* 0x200000ceffce7230 */ /* 0x000fe20000004100 */
[C---:B------:R-:W-:Y:S01]  /*1660*/  FMUL.FTZ R67, R188.reuse, R53 ;  /* 0x00000035bc437220 */ /* 0x040fe20000410000 */
[----:B------:R-:W-:Y:S01]  /*1670*/  HADD2.F32 R39, -RZ, R66.H0_H0 ;  /* 0x20000042ff277230 */ /* 0x000fe20000004100 */
[C---:B------:R-:W-:Y:S01]  /*1680*/  FMUL.FTZ R75, R188.reuse, R55 ;  /* 0x00000037bc4b7220 */ /* 0x040fe20000410000 */
[----:B------:R-:W-:Y:S01]  /*1690*/  HADD2.F32 R59, -RZ, R70.H0_H0 ;  /* 0x20000046ff3b7230 */ /* 0x000fe20000004100 */
[----:B------:R-:W-:Y:S02]  /*16a0*/  FMUL.FTZ R70, R188, R203 ;  /* 0x000000cbbc467220 */ /* 0x000fe40000410000 */
[----:B------:R-:W-:Y:S02]  /*16b0*/  FMUL.FTZ R203, R171, R48 ;  /* 0x00000030abcb7220 */ /* 0x000fe40000410000 */
[----:B------:R-:W-:-:S02]  /*16c0*/  FADD.FTZ R38, R41, R204 ;  /* 0x000000cc29267221 */ /* 0x000fc40000010000 */
[----:B------:R-:W-:Y:S02]  /*16d0*/  FFMA.FTZ R36, R69, R204, R36 ;  /* 0x000000cc45247223 */ /* 0x000fe40000010024 */
[----:B------:R-:W-:Y:S02]  /*16e0*/  FADD.FTZ R139, R2, R139 ;  /* 0x0000008b028b7221 */ /* 0x000fe40000010000 */
[----:B------:R-:W-:Y:S01]  /*16f0*/  FFMA.FTZ R111, R52, R2, R111 ;  /* 0x00000002346f7223 */ /* 0x000fe2000001006f */
[----:B------:R-:W-:Y:S01]  /*1700*/  HADD2.F32 R2, -RZ, R56.H0_H0 ;  /* 0x20000038ff027230 */ /* 0x000fe20000004100 */
[----:B------:R-:W-:Y:S01]  /*1710*/  FADD.FTZ R154, R206, R154 ;  /* 0x0000009ace9a7221 */ /* 0x000fe20000010000 */
[----:B------:R-:W-:Y:S01]  /*1720*/  HADD2.F32 R50, -RZ, R50.H0_H0 ;  /* 0x20000032ff327230 */ /* 0x000fe20000004100 */
        /* <DEDUP_REMOVED lines=61> */
[----:B------:R-:W-:Y:S01]  /*1b00*/  LOP3.LUT P1, RZ, R181, 0x1f, RZ, 0xc0, !PT ;  /* 0x0000001fb5ff7812 */ /* 0x000fe2000782c0ff */
        /* <DEDUP_REMOVED lines=28> */
.L_x_9027:
        /* <DEDUP_REMOVED lines=18> */
.L_x_9028:
        /* <DEDUP_REMOVED lines=61> */
[----:B------:R-:W-:-:S02]  /*21c0*/  FADD.FTZ R61, R197, -R92 ;  /* 0x8000005cc53d7221 */ /* 0x000fc40000010000 */
[----:B------:R-:W-:Y:S02]  /*21d0*/  FMUL.FTZ R40, R39, c[0x0][0x1e8] ;  /* 0x00007a0027287a20 */ /* 0x000fe40000410000 */
[----:B------:R-:W-:Y:S02]  /*21e0*/  FADD.FTZ R71, R71, -R60 ;  /* 0x8000003c47477221 */ /* 0x000fe40000010000 */
[----:B------:R-:W-:Y:S01]  /*21f0*/  FMUL.FTZ R37, R188, R37 ;  /* 0x00000025bc257220 */ /* 0x000fe20000410000 */
[----:B------:R-:W-:Y:S01]  /*2200*/  FSEL R41, R40, RZ, P4 ;  /* 0x000000ff28297208 */ /* 0x000fe20002000000 */
[----:B------:R-:W-:Y:S01]  /*2210*/  FADD.FTZ R63, R86, -R63 ;  /* 0x8000003f563f7221 */ /* 0x000fe20000010000 */
[----:B------:R-:W-:Y:S01]  /*2220*/  LOP3.LUT P4, RZ, R190, 0xff0000, RZ, 0xc0, !PT ;  /* 0x00ff0000beff7812 */ /* 0x000fe2000788c0ff */
[----:B------:R-:W-:Y:S02]  /*2230*/  FADD.FTZ R87, R200, -R87 ;  /* 0x80000057c8577221 */ /* 0x000fe40000010000 */
[----:B------:R-:W-:Y:S01]  /*2240*/  FMUL.FTZ R61, R188, R61 ;  /* 0x0000003dbc3d7220 */ /* 0x000fe20000410000 */
[----:B------:R-:W-:Y:S01]  /*2250*/  F2F.F16.F32 R41, R41 ;  /* 0x0000002900297304 */ /* 0x000fe20000200800 */
[----:B------:R-:W-:-:S02]  /*2260*/  @P1 FADD.FTZ R37, R4, R37 ;  /* 0x0000002504251221 */ /* 0x000fc40000010000 */
[C---:B------:R-:W-:Y:S02]  /*2270*/  FMUL.FTZ R39, R188.reuse, R71 ;  /* 0x00000047bc277220 */ /* 0x040fe40000410000 */
[C---:B------:R-:W-:Y:S02]  /*2280*/  FMUL.FTZ R40, R188.reuse, R63 ;  /* 0x0000003fbc287220 */ /* 0x040fe40000410000 */
[----:B------:R-:W-:Y:S02]  /*2290*/  FMUL.FTZ R52, R188, R87 ;  /* 0x00000057bc347220 */ /* 0x000fe40000410000 */
[----:B------:R-:W-:Y:S02]  /*22a0*/  FFMA.FTZ R90, R90, R2, R3 ;  /* 0x000000025a5a7223 */ /* 0x000fe40000010003 */
[----:B------:R-:W-:Y:S02]  /*22b0*/  @P1 FADD.FTZ R61, R10, R61 ;  /* 0x0000003d0a3d1221 */ /* 0x000fe40000010000 */
[----:B------:R-:W-:-:S02]  /*22c0*/  FMUL.FTZ R36, R37, R77 ;  /* 0x0000004d25247220 */ /* 0x000fc40000410000 */
[----:B------:R-:W-:Y:S02]  /*22d0*/  @P1 FADD.FTZ R39, R6, R39 ;  /* 0x0000002706271221 */ /* 0x000fe40000010000 */
[-CC-:B------:R-:W-:Y:S02]  /*22e0*/  FFMA.FTZ R85, R85, R2.reuse, R3.reuse ;  /* 0x0000000255557223 */ /* 0x180fe40000010003 */
[----:B------:R-:W-:Y:S02]  /*22f0*/  @P1 FADD.FTZ R40, R7, R40 ;  /* 0x0000002807281221 */ /* 0x000fe40000010000 */
[----:B------:R-:W-:Y:S02]  /*2300*/  FFMA.FTZ R88, R88, R2, R3 ;  /* 0x0000000258587223 */ /* 0x000fe40000010003 */
[----:B------:R-:W-:Y:S02]  /*2310*/  @P1 FADD.FTZ R52, R9, R52 ;  /* 0x0000003409341221 */ /* 0x000fe40000010000 */
[----:B------:R-:W-:-:S02]  /*2320*/  FADD.FTZ R71, R91, -R90 ;  /* 0x8000005a5b477221 */ /* 0x000fc40000010000 */
[-C--:B------:R-:W-:Y:S02]  /*2330*/  FMUL.FTZ R47, R61, R77.reuse ;  /* 0x0000004d3d2f7220 */ /* 0x080fe40000410000 */
[----:B------:R-:W-:Y:S02]  /*2340*/  FMUL.FTZ R36, R36, c[0x0][0x1e8] ;  /* 0x00007a0024247a20 */ /* 0x000fe40000410000 */
[-C--:B------:R-:W-:Y:S02]  /*2350*/  FMUL.FTZ R42, R39, R77.reuse ;  /* 0x0000004d272a7220 */ /* 0x080fe40000410000 */
[----:B------:R-:W-:Y:S01]  /*2360*/  FADD.FTZ R85, R198, -R85 ;  /* 0x80000055c6557221 */ /* 0x000fe20000010000 */
[----:B------:R-:W-:Y:S01]  /*2370*/  FSEL R36, R36, RZ, P2 ;  /* 0x000000ff24247208 */ /* 0x000fe20001000000 */
[----:B------:R-:W-:Y:S01]  /*2380*/  FMUL.FTZ R43, R40, R77 ;  /* 0x0000004d282b7220 */ /* 0x000fe20000410000 */
[----:B------:R-:W-:Y:S01]  /*2390*/  LOP3.LUT P2, RZ, R190, 0xff00, RZ, 0xc0, !PT ;  /* 0x0000ff00beff7812 */ /* 0x000fe2000784c0ff */
[----:B------:R-:W-:-:S02]  /*23a0*/  FFMA.FTZ R84, R84, R2, R3 ;  /* 0x0000000254547223 */ /* 0x000fc40000010003 */
[----:B------:R-:W-:Y:S02]  /*23b0*/  FADD.FTZ R95, R95, -R88 ;  /* 0x800000585f5f7221 */ /* 0x000fe40000010000 */
[----:B------:R-:W-:Y:S02]  /*23c0*/  FMUL.FTZ R46, R52, R77 ;  /* 0x0000004d342e7220 */ /* 0x000fe40000410000 */
[----:B------:R-:W-:Y:S02]  /*23d0*/  FMUL.FTZ R71, R188, R71 ;  /* 0x00000047bc477220 */ /* 0x000fe40000410000 */
[----:B------:R-:W-:Y:S02]  /*23e0*/  FMUL.FTZ R47, R47, c[0x0][0x1e8] ;  /* 0x00007a002f2f7a20 */ /* 0x000fe40000410000 */
[-CC-:B------:R-:W-:Y:S02]  /*23f0*/  FFMA.FTZ R89, R89, R2.reuse, R3.reuse ;  /* 0x0000000259597223 */ /* 0x180fe40000010003 */
[----:B------:R-:W-:Y:S01]  /*2400*/  FMUL.FTZ R42, R42, c[0x0][0x1e8] ;  /* 0x00007a002a2a7a20 */ /* 0x000fe20000410000 */
[----:B------:R-:W-:Y:S01]  /*2410*/  FSEL R51, R47, RZ, P4 ;  /* 0x000000ff2f337208 */ /* 0x000fe20002000000 */
[----:B------:R-:W-:Y:S01]  /*2420*/  FMUL.FTZ R60, R188, R85 ;  /* 0x00000055bc3c7220 */ /* 0x000fe20000410000 */
[----:B------:R0:W-:Y:S01]  /*2430*/  F2F.F16.F32 R47, R36 ;  /* 0x00000024002f7304 */ /* 0x0001e20000200800 */
[-C--:B------:R-:W-:Y:S01]  /*2440*/  FFMA.FTZ R81, R81, R2.reuse, R3 ;  /* 0x0000000251517223 */ /* 0x080fe20000010003 */
[----:B------:R-:W-:Y:S01]  /*2450*/  FSEL R45, R42, RZ, P6 ;  /* 0x000000ff2a2d7208 */ /* 0x000fe20003000000 */
[----:B------:R-:W-:Y:S01]  /*2460*/  FMUL.FTZ R43, R43, c[0x0][0x1e8] ;  /* 0x00007a002b2b7a20 */ /* 0x000fe20000410000 */
[----:B------:R-:W-:Y:S01]  /*2470*/  LOP3.LUT P6, RZ, R190, 0xff000000, RZ, 0xc0, !PT ;  /* 0xff000000beff7812 */ /* 0x000fe200078cc0ff */
[----:B------:R-:W-:Y:S01]  /*2480*/  FADD.FTZ R195, R195, -R84 ;  /* 0x80000054c3c37221 */ /* 0x000fe20000010000 */
[----:B------:R-:W-:Y:S01]  /*2490*/  LOP3.LUT P4, RZ, R192, 0xff000000, RZ, 0xc0, !PT ;  /* 0xff000000c0ff7812 */ /* 0x000fe2000788c0ff */
[----:B------:R-:W-:Y:S01]  /*24a0*/  FMUL.FTZ R63, R188, R95 ;  /* 0x0000005fbc3f7220 */ /* 0x000fe20000410000 */
[----:B------:R-:W-:Y:S01]  /*24b0*/  FSEL R42, R43, RZ, P5 ;  /* 0x000000ff2b2a7208 */ /* 0x000fe20002800000 */
[----:B------:R-:W-:Y:S01]  /*24c0*/  FMUL.FTZ R46, R46, c[0x0][0x1e8] ;  /* 0x00007a002e2e7a20 */ /* 0x000fe20000410000 */
[----:B------:R-:W-:Y:S01]  /*24d0*/  LOP3.LUT P5, RZ, R192, 0xff, RZ, 0xc0, !PT ;  /* 0x000000ffc0ff7812 */ /* 0x000fe200078ac0ff */
[----:B------:R-:W-:Y:S01]  /*24e0*/  @P1 FADD.FTZ R71, R12, R71 ;  /* 0x000000470c471221 */ /* 0x000fe20000010000 */
[----:B------:R-:W-:Y:S01]  /*24f0*/  F2F.F16.F32 R45, R45 ;  /* 0x0000002d002d7304 */ /* 0x000fe20000200800 */
[----:B------:R-:W-:Y:S01]  /*2500*/  FADD.FTZ R89, R196, -R89 ;  /* 0x80000059c4597221 */ /* 0x000fe20000010000 */
[----:B------:R-:W-:Y:S01]  /*2510*/  FSEL R43, R46, RZ, P2 ;  /* 0x000000ff2e2b7208 */ /* 0x000fe20001000000 */
[-CC-:B------:R-:W-:Y:S01]  /*2520*/  FFMA.FTZ R83, R83, R2.reuse, R3.reuse ;  /* 0x0000000253537223 */ /* 0x180fe20000010003 */
[----:B------:R-:W-:Y:S01]  /*2530*/  LOP3.LUT P2, RZ, R192, 0xff0000, RZ, 0xc0, !PT ;  /* 0x00ff0000c0ff7812 */ /* 0x000fe2000784c0ff */
[----:B------:R-:W-:-:S02]  /*2540*/  FFMA.FTZ R85, R69, R2, R3 ;  /* 0x0000000245557223 */ /* 0x000fc40000010003 */
[----:B------:R-:W-:Y:S01]  /*2550*/  @P1 FADD.FTZ R60, R11, R60 ;  /* 0x0000003c0b3c1221 */ /* 0x000fe20000010000 */
[----:B------:R-:W1:Y:S01]  /*2560*/  F2F.F16.F32 R42, R42 ;  /* 0x0000002a002a7304 */ /* 0x000e620000200800 */
[-CC-:B------:R-:W-:Y:S02]  /*2570*/  FFMA.FTZ R82, R82, R2.reuse, R3.reuse ;  /* 0x0000000252527223 */ /* 0x180fe40000010003 */
[----:B------:R-:W-:Y:S02]  /*2580*/  FFMA.FTZ R74, R74, R2, R3 ;  /* 0x000000024a4a7223 */ /* 0x000fe40000010003 */
[----:B------:R-:W-:Y:S02]  /*2590*/  FADD.FTZ R69, R202, -R81 ;  /* 0x80000051ca457221 */ /* 0x000fe40000010000 */
[----:B------:R-:W-:Y:S01]  /*25a0*/  FMUL.FTZ R81, R188, R195 ;  /* 0x000000c3bc517220 */ /* 0x000fe20000410000 */
[----:B------:R-:W-:Y:S01]  /*25b0*/  F2F.F16.F32 R43, R43 ;  /* 0x0000002b002b7304 */ /* 0x000fe20000200800 */
[----:B------:R-:W-:-:S02]  /*25c0*/  @P1 FADD.FTZ R63, R8, R63 ;  /* 0x0000003f083f1221 */ /* 0x000fc40000010000 */
[----:B------:R-:W-:Y:S02]  /*25d0*/  FFMA.FTZ R94, R94, R2, R3 ;  /* 0x000000025e5e7223 */ /* 0x000fe40000010003 */
[----:B0-----:R-:W-:Y:S02]  /*25e0*/  FMUL.FTZ R36, R71, R77 ;  /* 0x0000004d47247220 */ /* 0x001fe40000410000 */
[----:B------:R-:W-:Y:S01]  /*25f0*/  FMUL.FTZ R64, R188, R89 ;  /* 0x00000059bc407220 */ /* 0x000fe20000410000 */
[----:B-1----:R-:W-:Y:S01]  /*2600*/  SHF.L.U32 R42, R42, 0x10, RZ ;  /* 0x000000102a2a7819 */ /* 0x002fe200000006ff */
[----:B------:R-:W-:Y:S01]  /*2610*/  FADD.FTZ R83, R194, -R83 ;  /* 0x80000053c2537221 */ /* 0x000fe20000010000 */
[----:B------:R-:W-:Y:S01]  /*2620*/  F2F.F16.F32 R51, R51 ;  /* 0x0000003300337304 */ /* 0x000fe20000200800 */
[----:B------:R-:W-:Y:S02]  /*2630*/  FMUL.FTZ R46, R60, R77 ;  /* 0x0000004d3c2e7220 */ /* 0x000fe40000410000 */
[----:B------:R-:W-:-:S02]  /*2640*/  FADD.FTZ R199, R199, -R82 ;  /* 0x80000052c7c77221 */ /* 0x000fc40000010000 */
[----:B------:R-:W-:Y:S02]  /*2650*/  FADD.FTZ R203, R203, -R74 ;  /* 0x8000004acbcb7221 */ /* 0x000fe40000010000 */
[----:B------:R-:W-:Y:S02]  /*2660*/  FMUL.FTZ R74, R188, R69 ;  /* 0x00000045bc4a7220 */ /* 0x000fe40000410000 */
[----:B------:R-:W-:Y:S02]  /*2670*/  @P1 FADD.FTZ R81, R16, R81 ;  /* 0x0000005110511221 */ /* 0x000fe40000010000 */
[----:B------:R-:W-:Y:S02]  /*2680*/  FMUL.FTZ R44, R63, R77 ;  /* 0x0000004d3f2c7220 */ /* 0x000fe40000410000 */
[----:B------:R-:W-:Y:S02]  /*2690*/  FADD.FTZ R65, R93, -R94 ;  /* 0x8000005e5d417221 */ /* 0x000fe40000010000 */
[----:B------:R-:W-:-:S02]  /*26a0*/  FMUL.FTZ R36, R36, c[0x0][0x1e8] ;  /* 0x00007a0024247a20 */ /* 0x000fc40000410000 */
[----:B------:R-:W-:Y:S02]  /*26b0*/  @P1 FADD.FTZ R64, R13, R64 ;  /* 0x000000400d401221 */ /* 0x000fe40000010000 */
[----:B------:R-:W-:Y:S01]  /*26c0*/  FMUL.FTZ R82, R188, R83 ;  /* 0x00000053bc527220 */ /* 0x000fe20000410000 */
[----:B------:R-:W-:Y:S01]  /*26d0*/  FSEL R36, R36, RZ, P5 ;  /* 0x000000ff24247208 */ /* 0x000fe20002800000 */
[----:B------:R-:W-:Y:S01]  /*26e0*/  FMUL.FTZ R46, R46, c[0x0][0x1e8] ;  /* 0x00007a002e2e7a20 */ /* 0x000fe20000410000 */
[----:B------:R-:W-:Y:S01]  /*26f0*/  LOP3.LUT P5, RZ, R189, 0xff00, RZ, 0xc0, !PT ;  /* 0x0000ff00bdff7812 */ /* 0x000fe200078ac0ff */
[----:B------:R-:W-:Y:S01]  /*2700*/  FFMA.FTZ R84, R66, R2, R3 ;  /* 0x0000000242547223 */ /* 0x000fe20000010003 */
[----:B------:R0:W-:Y:S01]  /*2710*/  F2F.F16.F32 R87, R36 ;  /* 0x0000002400577304 */ /* 0x0001e20000200800 */
[----:B------:R-:W-:Y:S01]  /*2720*/  FMUL.FTZ R83, R188, R199 ;  /* 0x000000c7bc537220 */ /* 0x000fe20000410000 */
[----:B------:R-:W-:Y:S01]  /*2730*/  FSEL R46, R46, RZ, P6 ;  /* 0x000000ff2e2e7208 */ /* 0x000fe20003000000 */
[----:B------:R-:W-:Y:S01]  /*2740*/  @P1 FADD.FTZ R74, R17, R74 ;  /* 0x0000004a114a1221 */ /* 0x000fe20000010000 */
[----:B------:R-:W-:Y:S01]  /*2750*/  LOP3.LUT P6, RZ, R189, 0xff, RZ, 0xc0, !PT ;  /* 0x000000ffbdff7812 */ /* 0x000fe200078cc0ff */
[----:B------:R-:W-:-:S02]  /*2760*/  FMUL.FTZ R66, R81, R77 ;  /* 0x0000004d51427220 */ /* 0x000fc40000410000 */
[----:B------:R-:W-:Y:S02]  /*2770*/  FMUL.FTZ R44, R44, c[0x0][0x1e8] ;  /* 0x00007a002c2c7a20 */ /* 0x000fe40000410000 */
[----:B------:R-:W-:Y:S02]  /*2780*/  FMUL.FTZ R65, R188, R65 ;  /* 0x00000041bc417220 */ /* 0x000fe40000410000 */
[----:B------:R-:W-:Y:S01]  /*2790*/  FADD.FTZ R93, R204, -R85 ;  /* 0x80000055cc5d7221 */ /* 0x000fe20000010000 */
[----:B------:R-:W-:Y:S01]  /*27a0*/  FSEL R44, R44, RZ, P0 ;  /* 0x000000ff2c2c7208 */ /* 0x000fe20000000000 */
[----:B------:R-:W-:Y:S01]  /*27b0*/  FMUL.FTZ R48, R64, R77 ;  /* 0x0000004d40307220 */ /* 0x000fe20000410000 */
[----:B------:R-:W-:Y:S01]  /*27c0*/  LOP3.LUT P0, RZ, R192, 0xff00, RZ, 0xc0, !PT ;  /* 0x0000ff00c0ff7812 */ /* 0x000fe2000780c0ff */
[----:B------:R-:W-:Y:S02]  /*27d0*/  FFMA.FTZ R85, R67, R2, R3 ;  /* 0x0000000243557223 */ /* 0x000fe40000010003 */
[----:B------:R-:W-:-:S02]  /*27e0*/  @P1 FADD.FTZ R82, R15, R82 ;  /* 0x000000520f521221 */ /* 0x000fc40000010000 */
[----:B------:R-:W-:Y:S02]  /*27f0*/  @P1 FADD.FTZ R83, R18, R83 ;  /* 0x0000005312531221 */ /* 0x000fe40000010000 */
[----:B------:R-:W-:Y:S02]  /*2800*/  FMUL.FTZ R67, R74, R77 ;  /* 0x0000004d4a437220 */ /* 0x000fe40000410000 */
[----:B------:R-:W-:Y:S02]  /*2810*/  FMUL.FTZ R66, R66, c[0x0][0x1e8] ;  /* 0x00007a0042427a20 */ /* 0x000fe40000410000 */
[----:B------:R-:W-:Y:S02]  /*2820*/  @P1 FADD.FTZ R65, R14, R65 ;  /* 0x000000410e411221 */ /* 0x000fe40000010000 */
[----:B------:R-:W-:Y:S01]  /*2830*/  FFMA.FTZ R75, R75, R2, R3 ;  /* 0x000000024b4b7223 */ /* 0x000fe20000010003 */
[----:B------:R-:W-:Y:S01]  /*2840*/  FSEL R91, R66, RZ, P6 ;  /* 0x000000ff425b7208 */ /* 0x000fe20003000000 */
[----:B------:R-:W-:Y:S01]  /*2850*/  FMUL.FTZ R48, R48, c[0x0][0x1e8] ;  /* 0x00007a0030307a20 */ /* 0x000fe20000410000 */
[----:B------:R-:W-:Y:S01]  /*2860*/  LOP3.LUT P6, RZ, R76, 0xff00, RZ, 0xc0, !PT ;  /* 0x0000ff004cff7812 */ /* 0x000fe200078cc0ff */
[----:B------:R-:W-:-:S02]  /*2870*/  FADD.FTZ R95, R206, -R85 ;  /* 0x80000055ce5f7221 */ /* 0x000fc40000010000 */
[-C--:B------:R-:W-:Y:S01]  /*2880*/  FMUL.FTZ R50, R82, R77.reuse ;  /* 0x0000004d52327220 */ /* 0x080fe20000410000 */
[----:B------:R-:W-:Y:S01]  /*2890*/  FSEL R48, R48, RZ, P0 ;  /* 0x000000ff30307208 */ /* 0x000fe20000000000 */
[-C--:B0-----:R-:W-:Y:S01]  /*28a0*/  FMUL.FTZ R36, R83, R77.reuse ;  /* 0x0000004d53247220 */ /* 0x081fe20000410000 */
[----:B------:R-:W-:Y:S01]  /*28b0*/  LOP3.LUT P0, RZ, R189, 0xff0000, RZ, 0xc0, !PT ;  /* 0x00ff0000bdff7812 */ /* 0x000fe2000780c0ff */
[----:B------:R-:W-:Y:S01]  /*28c0*/  FMUL.FTZ R67, R67, c[0x0][0x1e8] ;  /* 0x00007a0043437a20 */ /* 0x000fe20000410000 */
[----:B------:R-:W-:Y:S01]  /*28d0*/  F2F.F16.F32 R91, R91 ;  /* 0x0000005b005b7304 */ /* 0x000fe20000200800 */
[----:B------:R-:W-:Y:S02]  /*28e0*/  FFMA.FTZ R70, R70, R2, R3 ;  /* 0x0000000246467223 */ /* 0x000fe40000010003 */
[----:B------:R-:W-:Y:S01]  /*28f0*/  FMUL.FTZ R49, R65, R77 ;  /* 0x0000004d41317220 */ /* 0x000fe20000410000 */
[----:B------:R-:W-:Y:S01]  /*2900*/  FSEL R85, R67, RZ, P5 ;  /* 0x000000ff43557208 */ /* 0x000fe20002800000 */
[----:B------:R-:W-:Y:S01]  /*2910*/  FADD.FTZ R75, R56, -R75 ;  /* 0x8000004b384b7221 */ /* 0x000fe20000010000 */
[----:B------:R-:W-:Y:S01]  /*2920*/  LOP3.LUT P5, RZ, R76, 0xff0000, RZ, 0xc0, !PT ;  /* 0x00ff00004cff7812 */ /* 0x000fe200078ac0ff */
[----:B------:R-:W-:-:S02]  /*2930*/  FADD.FTZ R201, R201, -R84 ;  /* 0x80000054c9c97221 */ /* 0x000fc40000010000 */
[----:B------:R-:W-:Y:S02]  /*2940*/  FMUL.FTZ R66, R188, R95 ;  /* 0x0000005fbc427220 */ /* 0x000fe40000410000 */
[----:B------:R-:W-:Y:S02]  /*2950*/  FMUL.FTZ R50, R50, c[0x0][0x1e8] ;  /* 0x00007a0032327a20 */ /* 0x000fe40000410000 */
[----:B------:R-:W-:Y:S02]  /*2960*/  FMUL.FTZ R36, R36, c[0x0][0x1e8] ;  /* 0x00007a0024247a20 */ /* 0x000fe40000410000 */
[----:B------:R-:W-:Y:S01]  /*2970*/  FADD.FTZ R53, R53, -R70 ;  /* 0x8000004635357221 */ /* 0x000fe20000010000 */
[----:B------:R-:W-:Y:S01]  /*2980*/  FSEL R50, R50, RZ, P4 ;  /* 0x000000ff32327208 */ /* 0x000fe20002000000 */
[----:B------:R-:W-:Y:S01]  /*2990*/  FMUL.FTZ R49, R49, c[0x0][0x1e8] ;  /* 0x00007a0031317a20 */ /* 0x000fe20000410000 */
[----:B------:R-:W-:Y:S01]  /*29a0*/  FSEL R36, R36, RZ, P0 ;  /* 0x000000ff24247208 */ /* 0x000fe20000000000 */
[----:B------:R-:W-:Y:S01]  /*29b0*/  FMUL.FTZ R70, R188, R75 ;  /* 0x0000004bbc467220 */ /* 0x000fe20000410000 */
[----:B------:R-:W-:Y:S01]  /*29c0*/  LOP3.LUT P4, RZ, R76, 0xff, RZ, 0xc0, !PT ;  /* 0x000000ff4cff7812 */ /* 0x000fe2000788c0ff */
[----:B------:R-:W-:Y:S01]  /*29d0*/  FMUL.FTZ R67, R188, R201 ;  /* 0x000000c9bc437220 */ /* 0x000fe20000410000 */
[----:B------:R-:W-:Y:S01]  /*29e0*/  LOP3.LUT P0, RZ, R76, 0xff000000, RZ, 0xc0, !PT ;  /* 0xff0000004cff7812 */ /* 0x000fe2000780c0ff */
[----:B------:R-:W-:Y:S01]  /*29f0*/  @P1 FADD.FTZ R66, R21, R66 ;  /* 0x0000004215421221 */ /* 0x000fe20000010000 */
[----:B------:R-:W-:Y:S01]  /*2a00*/  FSEL R89, R49, RZ, P2 ;  /* 0x000000ff31597208 */ /* 0x000fe20001000000 */
[-CC-:B------:R-:W-:Y:S01]  /*2a10*/  FFMA.FTZ R68, R68, R2.reuse, R3.reuse ;  /* 0x0000000244447223 */ /* 0x180fe20000010003 */
[----:B------:R-:W-:Y:S01]  /*2a20*/  F2F.F16.F32 R49, R44 ;  /* 0x0000002c00317304 */ /* 0x000fe20000200800 */
[-CC-:B------:R-:W-:Y:S01]  /*2a30*/  FFMA.FTZ R79, R79, R2.reuse, R3.reuse ;  /* 0x000000024f4f7223 */ /* 0x180fe20000010003 */
[----:B------:R-:W-:Y:S01]  /*2a40*/  LOP3.LUT P2, RZ, R189, 0xff000000, RZ, 0xc0, !PT ;  /* 0xff000000bdff7812 */ /* 0x000fe2000784c0ff */
[----:B------:R-:W-:-:S02]  /*2a50*/  FFMA.FTZ R72, R72, R2, R3 ;  /* 0x0000000248487223 */ /* 0x000fc40000010003 */
[-CC-:B------:R-:W-:Y:S02]  /*2a60*/  FFMA.FTZ R62, R62, R2.reuse, R3.reuse ;  /* 0x000000023e3e7223 */ /* 0x180fe40000010003 */
[-CC-:B------:R-:W-:Y:S01]  /*2a70*/  FFMA.FTZ R73, R73, R2.reuse, R3.reuse ;  /* 0x0000000249497223 */ /* 0x180fe20000010003 */
[----:B------:R-:W-:Y:S01]  /*2a80*/  F2F.F16.F32 R44, R46 ;  /* 0x0000002e002c7304 */ /* 0x000fe20000200800 */
[-CC-:B------:R-:W-:Y:S02]  /*2a90*/  FFMA.FTZ R58, R58, R2.reuse, R3.reuse ;  /* 0x000000023a3a7223 */ /* 0x180fe40000010003 */
[----:B------:R-:W-:Y:S02]  /*2aa0*/  FFMA.FTZ R2, R210, R2, R3 ;  /* 0x00000002d2027223 */ /* 0x000fe40000010003 */
[----:B------:R-:W-:Y:S02]  /*2ab0*/  @P1 FADD.FTZ R70, R23, R70 ;  /* 0x0000004617461221 */ /* 0x000fe40000010000 */
[----:B------:R-:W-:Y:S01]  /*2ac0*/  @P1 FADD.FTZ R67, R22, R67 ;  /* 0x0000004316431221 */ /* 0x000fe20000010000 */
[----:B------:R-:W-:Y:S01]  /*2ad0*/  F2F.F16.F32 R46, R48 ;  /* 0x00000030002e7304 */ /* 0x000fe20000200800 */
[----:B------:R-:W-:-:S02]  /*2ae0*/  FMUL.FTZ R76, R66, R77 ;  /* 0x0000004d424c7220 */ /* 0x000fc40000410000 */
[----:B------:R-:W-:Y:S02]  /*2af0*/  FMUL.FTZ R84, R188, R93 ;  /* 0x0000005dbc547220 */ /* 0x000fe40000410000 */
[----:B------:R-:W-:Y:S02]  /*2b00*/  FADD.FTZ R55, R55, -R68 ;  /* 0x8000004437377221 */ /* 0x000fe40000010000 */
[----:B------:R-:W-:Y:S01]  /*2b10*/  FADD.FTZ R207, R207, -R2 ;  /* 0x80000002cfcf7221 */ /* 0x000fe20000010000 */
[----:B------:R-:W0:Y:S01]  /*2b20*/  F2F.F16.F32 R48, R50 ;  /* 0x0000003200307304 */ /* 0x000e220000200800 */
[-C--:B------:R-:W-:Y:S02]  /*2b30*/  FMUL.FTZ R2, R70, R77.reuse ;  /* 0x0000004d46027220 */ /* 0x080fe40000410000 */
[----:B------:R-:W-:Y:S02]  /*2b40*/  FMUL.FTZ R90, R67, R77 ;  /* 0x0000004d435a7220 */ /* 0x000fe40000410000 */
[----:B------:R-:W-:-:S02]  /*2b50*/  FMUL.FTZ R76, R76, c[0x0][0x1e8] ;  /* 0x00007a004c4c7a20 */ /* 0x000fc40000410000 */
[----:B------:R-:W-:Y:S01]  /*2b60*/  @P1 FADD.FTZ R84, R19, R84 ;  /* 0x0000005413541221 */ /* 0x000fe20000010000 */
[----:B------:R1:W-:Y:S01]  /*2b70*/  F2F.F16.F32 R50, R85 ;  /* 0x0000005500327304 */ /* 0x0003e20000200800 */
[----:B------:R-:W-:Y:S02]  /*2b80*/  FADD.FTZ R79, R54, -R79 ;  /* 0x8000004f364f7221 */ /* 0x000fe40000010000 */
[----:B------:R-:W-:Y:S02]  /*2b90*/  FMUL.FTZ R2, R2, c[0x0][0x1e8] ;  /* 0x00007a0002027a20 */ /* 0x000fe40000410000 */
[----:B------:R-:W-:Y:S01]  /*2ba0*/  FMUL.FTZ R92, R90, c[0x0][0x1e8] ;  /* 0x00007a005a5c7a20 */ /* 0x000fe20000410000 */
[----:B------:R-:W-:Y:S01]  /*2bb0*/  FSEL R90, R76, RZ, P6 ;  /* 0x000000ff4c5a7208 */ /* 0x000fe20003000000 */
[----:B------:R-:W-:Y:S01]  /*2bc0*/  FMUL.FTZ R86, R84, R77 ;  /* 0x0000004d54567220 */ /* 0x000fe20000410000 */
[----:B------:R-:W-:Y:S01]  /*2bd0*/  FSEL R2, R2, RZ, P0 ;  /* 0x000000ff02027208 */ /* 0x000fe20000000000 */
[----:B-1----:R-:W-:Y:S01]  /*2be0*/  FMUL.FTZ R85, R188, R55 ;  /* 0x00000037bc557220 */ /* 0x002fe20000410000 */
[----:B------:R-:W-:Y:S01]  /*2bf0*/  ISETP.NE.U32.AND P0, PT, RZ, c[0x0][0x258], PT ;  /* 0x00009600ff007a0c */ /* 0x000fe20003f05070 */
[----:B------:R-:W-:Y:S01]  /*2c00*/  FADD.FTZ R3, R208, -R73 ;  /* 0x80000049d0037221 */ /* 0x000fe20000010000 */
[----:B------:R1:W-:Y:S01]  /*2c10*/  F2F.F16.F32 R93, R36 ;  /* 0x00000024005d7304 */ /* 0x0003e20000200800 */
[C---:B------:R-:W-:Y:S01]  /*2c20*/  FMUL.FTZ R69, R188.reuse, R203 ;  /* 0x000000cbbc457220 */ /* 0x040fe20000410000 */
[----:B------:R-:W-:Y:S01]  /*2c30*/  ISETP.NE.AND.EX P0, PT, RZ, c[0x0][0x25c], PT, P0 ;  /* 0x00009700ff007a0c */ /* 0x000fe20003f05300 */
[----:B------:R-:W-:Y:S01]  /*2c40*/  FMUL.FTZ R76, R188, R79 ;  /* 0x0000004fbc4c7220 */ /* 0x000fe20000410000 */
[----:B------:R-:W-:Y:S01]  /*2c50*/  FSEL R92, R92, RZ, P5 ;  /* 0x000000ff5c5c7208 */ /* 0x000fe20002800000 */
[----:B------:R-:W-:Y:S01]  /*2c60*/  @P1 FADD.FTZ R85, R24, R85 ;  /* 0x0000005518551221 */ /* 0x000fe20000010000 */
[----:B------:R-:W-:Y:S01]  /*2c70*/  LOP3.LUT P5, RZ, R78, 0xff000000, RZ, 0xc0, !PT ;  /* 0xff0000004eff7812 */ /* 0x000fe200078ac0ff */
[----:B------:R-:W-:Y:S01]  /*2c80*/  FMUL.FTZ R86, R86, c[0x0][0x1e8] ;  /* 0x00007a0056567a20 */ /* 0x000fe20000410000 */
[----:B------:R-:W-:Y:S01]  /*2c90*/  LOP3.LUT P6, RZ, R78, 0xff0000, RZ, 0xc0, !PT ;  /* 0x00ff00004eff7812 */ /* 0x000fe200078cc0ff */
[----:B------:R-:W-:Y:S01]  /*2ca0*/  FADD.FTZ R59, R59, -R72 ;  /* 0x800000483b3b7221 */ /* 0x000fe20000010000 */
[----:B------:R-:W-:Y:S01]  /*2cb0*/  F2F.F16.F32 R90, R90 ;  /* 0x0000005a005a7304 */ /* 0x000fe20000200800 */
[----:B------:R-:W-:Y:S01]  /*2cc0*/  FMUL.FTZ R68, R188, R3 ;  /* 0x00000003bc447220 */ /* 0x000fe20000410000 */
[----:B------:R-:W-:Y:S01]  /*2cd0*/  FSEL R86, R86, RZ, P2 ;  /* 0x000000ff56567208 */ /* 0x000fe20001000000 */
[----:B------:R-:W-:Y:S01]  /*2ce0*/  @P1 FADD.FTZ R69, R20, R69 ;  /* 0x0000004514451221 */ /* 0x000fe20000010000 */
[----:B------:R-:W-:Y:S01]  /*2cf0*/  LOP3.LUT P2, RZ, R78, 0xff, RZ, 0xc0, !PT ;  /* 0x000000ff4eff7812 */ /* 0x000fe2000784c0ff */
[----:B------:R-:W-:Y:S01]  /*2d00*/  @P1 FADD.FTZ R76, R25, R76 ;  /* 0x0000004c194c1221 */ /* 0x000fe20000010000 */
[----:B------:R-:W-:Y:S01]  /*2d10*/  @P0 MOV R55, 0x10 ;  /* 0x0000001000370802 */ /* 0x000fe20000000f00 */
[----:B------:R-:W-:Y:S01]  /*2d20*/  FMUL.FTZ R3, R85, R77 ;  /* 0x0000004d55037220 */ /* 0x000fe20000410000 */
[----:B------:R-:W-:Y:S01]  /*2d30*/  F2F.F16.F32 R89, R89 ;  /* 0x0000005900597304 */ /* 0x000fe20000200800 */
[----:B------:R-:W-:Y:S01]  /*2d40*/  FMUL.FTZ R72, R188, R59 ;  /* 0x0000003bbc487220 */ /* 0x000fe20000410000 */
[----:B0-----:R-:W-:Y:S01]  /*2d50*/  SHF.L.U32 R48, R48, 0x10, RZ ;  /* 0x0000001030307819 */ /* 0x001fe200000006ff */
[----:B------:R-:W-:-:S02]  /*2d60*/  FMUL.FTZ R88, R69, R77 ;  /* 0x0000004d45587220 */ /* 0x000fc40000410000 */
[----:B-1----:R-:W-:Y:S02]  /*2d70*/  FMUL.FTZ R36, R76, R77 ;  /* 0x0000004d4c247220 */ /* 0x002fe40000410000 */
[----:B------:R-:W-:Y:S01]  /*2d80*/  FMUL.FTZ R3, R3, c[0x0][0x1e8] ;  /* 0x00007a0003037a20 */ /* 0x000fe20000410000 */
[----:B------:R-:W0:Y:S01]  /*2d90*/  F2F.F16.F32 R86, R86 ;  /* 0x0000005600567304 */ /* 0x000e220000200800 */
[----:B------:R-:W-:Y:S02]  /*2da0*/  FMUL.FTZ R79, R188, R53 ;  /* 0x00000035bc4f7220 */ /* 0x000fe40000410000 */
[----:B------:R-:W-:Y:S02]  /*2db0*/  @P1 FADD.FTZ R72, R27, R72 ;  /* 0x000000481b481221 */ /* 0x000fe40000010000 */
[----:B------:R-:W-:Y:S02]  /*2dc0*/  FMUL.FTZ R88, R88, c[0x0][0x1e8] ;  /* 0x00007a0058587a20 */ /* 0x000fe40000410000 */
[----:B------:R-:W-:Y:S01]  /*2dd0*/  FMUL.FTZ R53, R36, c[0x0][0x1e8] ;  /* 0x00007a0024357a20 */ /* 0x000fe20000410000 */
[----:B------:R-:W-:Y:S01]  /*2de0*/  FSEL R36, R3, RZ, P2 ;  /* 0x000000ff03247208 */ /* 0x000fe20001000000 */
[----:B------:R-:W-:Y:S01]  /*2df0*/  FADD.FTZ R57, R57, -R62 ;  /* 0x8000003e39397221 */ /* 0x000fe20000010000 */
[----:B------:R-:W-:Y:S01]  /*2e00*/  ISETP.NE.U32.AND P2, PT, RZ, c[0x0][0x258], PT ;  /* 0x00009600ff007a0c */ /* 0x000fe20003f45070 */
[----:B------:R-:W-:Y:S01]  /*2e10*/  FADD.FTZ R75, R205, -R58 ;  /* 0x8000003acd4b7221 */ /* 0x000fe20000010000 */
[----:B------:R-:W-:Y:S01]  /*2e20*/  FSEL R88, R88, RZ, P4 ;  /* 0x000000ff58587208 */ /* 0x000fe20002000000 */
[----:B------:R-:W-:Y:S01]  /*2e30*/  FMUL.FTZ R3, R72, R77 ;  /* 0x0000004d48037220 */ /* 0x000fe20000410000 */
[----:B------:R-:W-:Y:S01]  /*2e40*/  LOP3.LUT P4, RZ, R78, 0xff00, RZ, 0xc0, !PT ;  /* 0x0000ff004eff7812 */ /* 0x000fe2000788c0ff */
[----:B------:R-:W-:Y:S01]  /*2e50*/  @P1 FADD.FTZ R79, R26, R79 ;  /* 0x0000004f1a4f1221 */ /* 0x000fe20000010000 */
[----:B------:R-:W-:Y:S01]  /*2e60*/  ISETP.NE.AND.EX P2, PT, RZ, c[0x0][0x25c], PT, P2 ;  /* 0x00009700ff007a0c */ /* 0x000fe20003f45320 */
[C---:B------:R-:W-:Y:S01]  /*2e70*/  FMUL.FTZ R73, R188.reuse, R57 ;  /* 0x00000039bc497220 */ /* 0x040fe20000410000 */
[----:B------:R1:W-:Y:S01]  /*2e80*/  F2F.F16.F32 R59, R36 ;  /* 0x00000024003b7304 */ /* 0x0003e20000200800 */
[C---:B------:R-:W-:Y:S01]  /*2e90*/  FMUL.FTZ R75, R188.reuse, R75 ;  /* 0x0000004bbc4b7220 */ /* 0x040fe20000410000 */
[----:B------:R-:W-:Y:S01]  /*2ea0*/  FSEL R53, R53, RZ, P4 ;  /* 0x000000ff35357208 */ /* 0x000fe20002000000 */
[----:B------:R-:W-:Y:S01]  /*2eb0*/  FMUL.FTZ R188, R188, R207 ;  /* 0x000000cfbcbc7220 */ /* 0x000fe20000410000 */
[----:B------:R-:W-:Y:S01]  /*2ec0*/  LOP3.LUT P4, RZ, R80, 0xff, RZ, 0xc0, !PT ;  /* 0x000000ff50ff7812 */ /* 0x000fe2000788c0ff */
[----:B------:R-:W-:-:S02]  /*2ed0*/  FMUL.FTZ R3, R3, c[0x0][0x1e8] ;  /* 0x00007a0003037a20 */ /* 0x000fc40000410000 */
[----:B------:R-:W-:Y:S01]  /*2ee0*/  FMUL.FTZ R54, R79, R77 ;  /* 0x0000004d4f367220 */ /* 0x000fe20000410000 */
[----:B------:R2:W-:Y:S01]  /*2ef0*/  F2F.F16.F32 R58, R2 ;  /* 0x00000002003a7304 */ /* 0x0005e20000200800 */
[----:B------:R-:W-:Y:S01]  /*2f00*/  @P1 FADD.FTZ R68, R29, R68 ;  /* 0x000000441d441221 */ /* 0x000fe20000010000 */
[----:B-1----:R-:W-:Y:S01]  /*2f10*/  SEL R36, R37, R32, P2 ;  /* 0x0000002025247207 */ /* 0x002fe20001000000 */
[----:B------:R-:W-:Y:S01]  /*2f20*/  @P1 FADD.FTZ R188, R31, R188 ;  /* 0x000000bc1fbc1221 */ /* 0x000fe20000010000 */
[----:B------:R-:W-:Y:S01]  /*2f30*/  SEL R37, R38, R33, P2 ;  /* 0x0000002126257207 */ /* 0x000fe20001000000 */
[----:B------:R-:W-:Y:S01]  /*2f40*/  FMUL.FTZ R54, R54, c[0x0][0x1e8] ;  /* 0x00007a0036367a20 */ /* 0x000fe20000410000 */
[----:B------:R-:W-:Y:S01]  /*2f50*/  FSEL R56, R3, RZ, P5 ;  /* 0x000000ff03387208 */ /* 0x000fe20002800000 */
[----:B------:R-:W-:Y:S01]  /*2f60*/  @P1 FADD.FTZ R75, R30, R75 ;  /* 0x0000004b1e4b1221 */ /* 0x000fe20000010000 */
[----:B------:R-:W-:Y:S01]  /*2f70*/  SEL R38, R39, R34, P2 ;  /* 0x0000002227267207 */ /* 0x000fe20001000000 */
[----:B--2---:R-:W-:Y:S01]  /*2f80*/  @P0 IMAD.WIDE.U32 R2, R0, R55, c[0x0][0x258] ;  /* 0x0000960000020625 */ /* 0x004fe200078e0037 */
[----:B------:R-:W-:Y:S01]  /*2f90*/  SEL R39, R40, R35, P2 ;  /* 0x0000002328277207 */ /* 0x000fe20001000000 */
[----:B------:R1:W-:Y:S01]  /*2fa0*/  F2F.F16.F32 R62, R53 ;  /* 0x00000035003e7304 */ /* 0x0003e20000200800 */
[----:B------:R-:W-:Y:S01]  /*2fb0*/  FSEL R54, R54, RZ, P6 ;  /* 0x000000ff36367208 */ /* 0x000fe20003000000 */
[----:B------:R-:W-:Y:S01]  /*2fc0*/  FMUL.FTZ R55, R68, R77 ;  /* 0x0000004d44377220 */ /* 0x000fe20000410000 */
[C---:B------:R-:W-:Y:S01]  /*2fd0*/  LOP3.LUT P6, RZ, R80.reuse, 0xff00, RZ, 0xc0, !PT ;  /* 0x0000ff0050ff7812 */ /* 0x040fe200078cc0ff */
[----:B------:R-:W-:Y:S01]  /*2fe0*/  IMAD.WIDE.U32 R40, R41, 0x10000, RZ ;  /* 0x0001000029287825 */ /* 0x000fe200078e00ff */
[----:B------:R2:W-:Y:S01]  /*2ff0*/  @P0 STG.E.128 [R2.64], R36 ;  /* 0x0000002402000986 */ /* 0x0005e2000c101d04 */
[----:B------:R-:W-:-:S02]  /*3000*/  LOP3.LUT P5, RZ, R80, 0xff0000, RZ, 0xc0, !PT ;  /* 0x00ff000050ff7812 */ /* 0x000fc400078ac0ff */
[----:B------:R-:W-:Y:S01]  /*3010*/  FMUL.FTZ R55, R55, c[0x0][0x1e8] ;  /* 0x00007a0037377a20 */ /* 0x000fe20000410000 */
[----:B------:R-:W-:Y:S01]  /*3020*/  LOP3.LUT R45, R41, R42, R45, 0xfe, !PT ;  /* 0x0000002a292d7212 */ /* 0x000fe200078efe2d */
[----:B-1----:R-:W-:Y:S01]  /*3030*/  FMUL.FTZ R53, R188, R77 ;  /* 0x0000004dbc357220 */ /* 0x002fe20000410000 */
[----:B------:R-:W1:Y:S01]  /*3040*/  F2F.F16.F32 R95, R88 ;  /* 0x00000058005f7304 */ /* 0x000e620000200800 */
[----:B------:R-:W-:Y:S01]  /*3050*/  @P1 FADD.FTZ R73, R28, R73 ;  /* 0x000000491c491221 */ /* 0x000fe20000010000 */
[----:B------:R-:W-:Y:S01]  /*3060*/  LOP3.LUT P1, RZ, R80, 0xff000000, RZ, 0xc0, !PT ;  /* 0xff00000050ff7812 */ /* 0x000fe2000782c0ff */
[----:B------:R-:W-:Y:S01]  /*3070*/  FMUL.FTZ R53, R53, c[0x0][0x1e8] ;  /* 0x00007a0035357a20 */ /* 0x000fe20000410000 */
[----:B------:R-:W-:Y:S01]  /*3080*/  FSEL R41, R55, RZ, P6 ;  /* 0x000000ff37297208 */ /* 0x000fe20003000000 */
[----:B------:R-:W-:-:S03]  /*3090*/  IMAD.WIDE.U32 R42, R43, 0x10000, RZ ;  /* 0x000100002b2a7825 */ /* 0x000fc600078e00ff */
[----:B------:R-:W-:Y:S01]  /*30a0*/  FSEL R53, R53, RZ, P1 ;  /* 0x000000ff35357208 */ /* 0x000fe20000800000 */
[----:B------:R-:W-:Y:S01]  /*30b0*/  F2F.F16.F32 R92, R92 ;  /* 0x0000005c005c7304 */ /* 0x000fe20000200800 */
[-C--:B--2---:R-:W-:Y:S01]  /*30c0*/  FMUL.FTZ R36, R75, R77.reuse ;  /* 0x0000004d4b247220 */ /* 0x084fe20000410000 */
[----:B0-----:R-:W-:Y:S01]  /*30d0*/  SHF.L.U32 R39, R86, 0x10, RZ ;  /* 0x0000001056277819 */ /* 0x001fe200000006ff */
[----:B------:R-:W-:Y:S02]  /*30e0*/  FMUL.FTZ R77, R73, R77 ;  /* 0x0000004d494d7220 */ /* 0x000fe40000410000 */
[----:B------:R-:W-:-:S03]  /*30f0*/  FMUL.FTZ R36, R36, c[0x0][0x1e8] ;  /* 0x00007a0024247a20 */ /* 0x000fc60000410000 */
[----:B------:R0:W-:Y:S01]  /*3100*/  F2F.F16.F32 R80, R56 ;  /* 0x0000003800507304 */ /* 0x0001e20000200800 */
[----:B------:R-:W-:Y:S02]  /*3110*/  FMUL.FTZ R77, R77, c[0x0][0x1e8] ;  /* 0x00007a004d4d7a20 */ /* 0x000fe40000410000 */
[----:B------:R-:W-:Y:S01]  /*3120*/  IMAD.WIDE.U32 R2, R46, 0x10000, RZ ;  /* 0x000100002e027825 */ /* 0x000fe200078e00ff */
[----:B------:R-:W-:Y:S02]  /*3130*/  FSEL R38, R36, RZ, P5 ;  /* 0x000000ff24267208 */ /* 0x000fe40002800000 */
[----:B------:R-:W-:Y:S01]  /*3140*/  FSEL R77, R77, RZ, P4 ;  /* 0x000000ff4d4d7208 */ /* 0x000fe20002000000 */
[----:B------:R-:W-:Y:S01]  /*3150*/  IMAD.WIDE.U32 R36, R90, 0x10000, RZ ;  /* 0x000100005a247825 */ /* 0x000fe200078e00ff */
[----:B------:R-:W2:Y:S01]  /*3160*/  F2F.F16.F32 R41, R41 ;  /* 0x0000002900297304 */ /* 0x000ea20000200800 */
[----:B------:R-:W-:Y:S02]  /*3170*/  LOP3.LUT R57, R3, R48, R89, 0xfe, !PT ;  /* 0x0000003003397212 */ /* 0x000fe400078efe59 */
[----:B0-----:R-:W-:Y:S01]  /*3180*/  LOP3.LUT R56, R2, R87, RZ, 0xfc, !PT ;  /* 0x0000005702387212 */ /* 0x001fe200078efcff */
[----:B------:R-:W-:Y:S01]  /*3190*/  IMAD.WIDE.U32 R2, R50, 0x10000, RZ ;  /* 0x0001000032027825 */ /* 0x000fe200078e00ff */
[----:B-1----:R-:W-:Y:S01]  /*31a0*/  LOP3.LUT R48, R36, R95, RZ, 0xfc, !PT ;  /* 0x0000005f24307212 */ /* 0x002fe200078efcff */
[----:B------:R-:W-:-:S02]  /*31b0*/  HFMA2.MMA R87, -RZ, RZ, 0, 4.76837158203125e-07 ;  /* 0x00000008ff577435 */ /* 0x000fc400000001ff */
[----:B------:R-:W0:Y:S01]  /*31c0*/  F2F.F16.F32 R53, R53 ;  /* 0x0000003500357304 */ /* 0x000e220000200800 */
[----:B------:R-:W-:Y:S02]  /*31d0*/  LOP3.LUT R3, R3, R39, R93, 0xfe, !PT ;  /* 0x0000002703037212 */ /* 0x000fe400078efe5d */
[----:B------:R-:W-:Y:S02]  /*31e0*/  @P0 MOV R39, 0x10 ;  /* 0x0000001000270802 */ /* 0x000fe40000000f00 */
[----:B------:R-:W-:-:S03]  /*31f0*/  LOP3.LUT R2, R2, R91, RZ, 0xfc, !PT ;  /* 0x0000005b02027212 */ /* 0x000fc600078efcff */
[----:B------:R1:W3:Y:S08]  /*3200*/  F2F.F16.F32 R78, R54 ;  /* 0x00000036004e7304 */ /* 0x0002f00000200800 */
[----:B------:R-:W4:Y:S01]  /*3210*/  F2F.F16.F32 R38, R38 ;  /* 0x0000002600267304 */ /* 0x000f220000200800 */
[----:B-1----:R-:W-:Y:S02]  /*3220*/  SHF.L.U32 R54, R44, 0x10, RZ ;  /* 0x000000102c367819 */ /* 0x002fe400000006ff */
[----:B------:R-:W-:Y:S01]  /*3230*/  LOP3.LUT R44, R40, R47, RZ, 0xfc, !PT ;  /* 0x0000002f282c7212 */ /* 0x000fe200078efcff */
[----:B--2---:R-:W-:Y:S01]  /*3240*/  IMAD.WIDE.U32 R40, R41, 0x10000, RZ ;  /* 0x0001000029287825 */ /* 0x004fe200078e00ff */
[----:B------:R-:W-:-:S02]  /*3250*/  LOP3.LUT R55, R43, R54, R51, 0xfe, !PT ;  /* 0x000000362b377212 */ /* 0x000fc400078efe33 */
[----:B------:R-:W-:Y:S01]  /*3260*/  LOP3.LUT R54, R42, R49, RZ, 0xfc, !PT ;  /* 0x000000312a367212 */ /* 0x000fe200078efcff */
[----:B------:R-:W1:Y:S01]  /*3270*/  F2F.F16.F32 R77, R77 ;  /* 0x0000004d004d7304 */ /* 0x000e620000200800 */
[----:B------:R-:W-:Y:S01]  /*3280*/  SHF.L.U32 R49, R58, 0x10, RZ ;  /* 0x000000103a317819 */ /* 0x000fe200000006ff */
[----:B------:R-:W-:Y:S01]  /*3290*/  IMAD.WIDE.U32 R46, R0, R87, c[0x0][0x248] ;  /* 0x00009200002e7625 */ /* 0x000fe200078e0057 */
[----:B------:R-:W-:Y:S02]  /*32a0*/  SHF.L.U32 R51, R80, 0x10, RZ ;  /* 0x0000001050337819 */ /* 0x000fe400000006ff */
[----:B------:R-:W-:Y:S01]  /*32b0*/  LOP3.LUT R49, R37, R49, R92, 0xfe, !PT ;  /* 0x0000003125317212 */ /* 0x000fe200078efe5c */
[----:B------:R-:W-:Y:S01]  /*32c0*/  IMAD.WIDE.U32 R36, R62, 0x10000, RZ ;  /* 0x000100003e247825 */ /* 0x000fe200078e00ff */
[----:B------:R-:W-:Y:S01]  /*32d0*/  IADD3 R42, R0, 0x100, RZ ;  /* 0x00000100002a7810 */ /* 0x000fe20007ffe0ff */
[----:B------:R2:W-:Y:S01]  /*32e0*/  STG.E.64 [R46.64], R44 ;  /* 0x0000002c2e007986 */ /* 0x0005e2000c101b04 */
[----:B0-----:R-:W-:-:S02]  /*32f0*/  SHF.L.U32 R53, R53, 0x10, RZ ;  /* 0x0000001035357819 */ /* 0x001fc400000006ff */
[----:B---3--:R-:W-:Y:S02]  /*3300*/  LOP3.LUT R51, R37, R51, R78, 0xfe, !PT ;  /* 0x0000003325337212 */ /* 0x008fe400078efe4e */
[----:B------:R-:W-:Y:S01]  /*3310*/  LOP3.LUT R50, R36, R59, RZ, 0xfc, !PT ;  /* 0x0000003b24327212 */ /* 0x000fe200078efcff */
[----:B------:R-:W-:Y:S01]  /*3320*/  @P0 IMAD.WIDE.U32 R58, R39, R42, c[0x0][0x258] ;  /* 0x00009600273a0625 */ /* 0x000fe200078e002a */
[----:B------:R-:W-:Y:S02]  /*3330*/  IADD3 R78, R0, 0x200, RZ ;  /* 0x00000200004e7810 */ /* 0x000fe40007ffe0ff */
[----:B----4-:R-:W-:Y:S02]  /*3340*/  LOP3.LUT R53, R41, R53, R38, 0xfe, !PT ;  /* 0x0000003529357212 */ /* 0x010fe400078efe26 */
[----:B------:R-:W-:Y:S02]  /*3350*/  SEL R38, R61, R34, P2 ;  /* 0x000000223d267207 */ /* 0x000fe40001000000 */
[----:B------:R-:W-:Y:S01]  /*3360*/  SEL R39, R60, R35, P2 ;  /* 0x000000233c277207 */ /* 0x000fe20001000000 */
[----:B------:R-:W-:Y:S01]  /*3370*/  IMAD.WIDE.U32 R60, R87, R42, c[0x0][0x248] ;  /* 0x00009200573c7625 */ /* 0x000fe200078e002a */
[----:B------:R-:W-:-:S02]  /*3380*/  @P0 MOV R62, 0x10 ;  /* 0x00000010003e0802 */ /* 0x000fc40000000f00 */
[-C--:B------:R-:W-:Y:S02]  /*3390*/  SEL R41, R64, R33.reuse, P2 ;  /* 0x0000002140297207 */ /* 0x080fe40001000000 */
[----:B------:R-:W-:Y:S01]  /*33a0*/  SEL R42, R65, R34, P2 ;  /* 0x00000022412a7207 */ /* 0x000fe20001000000 */
[----:B------:R-:W-:Y:S01]  /*33b0*/  IMAD.WIDE.U32 R64, R87, R78, c[0x0][0x248] ;  /* 0x0000920057407625 */ /* 0x000fe200078e004e */
[----:B------:R-:W-:Y:S02]  /*33c0*/  SEL R36, R63, R32, P2 ;  /* 0x000000203f247207 */ /* 0x000fe40001000000 */
[----:B------:R-:W-:Y:S01]  /*33d0*/  SEL R37, R52, R33, P2 ;  /* 0x0000002134257207 */ /* 0x000fe20001000000 */
[----:B------:R-:W-:Y:S01]  /*33e0*/  @P0 IMAD.WIDE.U32 R62, R187, R62, c[0x0][0x258] ;  /* 0x00009600bb3e0625 */ /* 0x000fe200078e003e */
[----:B------:R-:W-:Y:S02]  /*33f0*/  @P0 MOV R78, 0x10 ;  /* 0x00000010004e0802 */ /* 0x000fe40000000f00 */
[----:B-1----:R-:W-:Y:S01]  /*3400*/  LOP3.LUT R52, R40, R77, RZ, 0xfc, !PT ;  /* 0x0000004d28347212 */ /* 0x002fe200078efcff */
[----:B------:R0:W-:Y:S01]  /*3410*/  @P0 STG.E.128 [R58.64], R36 ;  /* 0x000000243a000986 */ /* 0x0001e2000c101d04 */
[----:B------:R-:W-:-:S02]  /*3420*/  SEL R40, R71, R32, P2 ;  /* 0x0000002047287207 */ /* 0x000fc40001000000 */
[----:B------:R-:W-:Y:S01]  /*3430*/  SEL R43, R82, R35, P2 ;  /* 0x00000023522b7207 */ /* 0x000fe20001000000 */
[----:B------:R1:W-:Y:S01]  /*3440*/  STG.E.64 [R60.64], R54 ;  /* 0x000000363c007986 */ /* 0x0003e2000c101b04 */
[----:B--2---:R-:W-:Y:S02]  /*3450*/  SEL R44, R81, R32, P2 ;  /* 0x00000020512c7207 */ /* 0x004fe40001000000 */
[----:B------:R-:W-:Y:S01]  /*3460*/  SEL R45, R74, R33, P2 ;  /* 0x000000214a2d7207 */ /* 0x000fe20001000000 */
[----:B------:R-:W-:Y:S01]  /*3470*/  @P0 STG.E.128 [R62.64], R40 ;  /* 0x000000283e000986 */ /* 0x000fe2000c101d04 */
[----:B------:R-:W-:Y:S02]  /*3480*/  SEL R46, R83, R34, P2 ;  /* 0x00000022532e7207 */ /* 0x000fe40001000000 */
[----:B------:R-:W-:Y:S01]  /*3490*/  SEL R47, R84, R35, P2 ;  /* 0x00000023542f7207 */ /* 0x000fe20001000000 */
[----:B------:R2:W-:Y:S01]  /*34a0*/  STG.E.64 [R64.64], R56 ;  /* 0x0000003840007986 */ /* 0x0005e2000c101b04 */
[----:B0-----:R-:W-:Y:S01]  /*34b0*/  @P0 IMAD.WIDE.U32 R58, R185, R78, c[0x0][0x258] ;  /* 0x00009600b93a0625 */ /* 0x001fe200078e004e */
[----:B-1----:R-:W-:-:S02]  /*34c0*/  @P0 MOV R60, 0x10 ;  /* 0x00000010003c0802 */ /* 0x002fc40000000f00 */
[C---:B------:R-:W-:Y:S02]  /*34d0*/  IADD3 R36, R0.reuse, 0x300, RZ ;  /* 0x0000030000247810 */ /* 0x040fe40007ffe0ff */
[----:B------:R-:W-:Y:S01]  /*34e0*/  IADD3 R38, R0, 0x400, RZ ;  /* 0x0000040000267810 */ /* 0x000fe20007ffe0ff */
[----:B------:R0:W-:Y:S01]  /*34f0*/  @P0 STG.E.128 [R58.64], R44 ;  /* 0x0000002c3a000986 */ /* 0x0001e2000c101d04 */
[----:B------:R-:W-:Y:S01]  /*3500*/  @P0 MOV R185, 0x10 ;  /* 0x0000001000b90802 */ /* 0x000fe20000000f00 */
[----:B------:R-:W-:Y:S01]  /*3510*/  @P0 IMAD.WIDE.U32 R60, R183, R60, c[0x0][0x258] ;  /* 0x00009600b73c0625 */ /* 0x000fe200078e003c */
[----:B------:R-:W-:Y:S02]  /*3520*/  @P0 MOV R183, 0x10 ;  /* 0x0000001000b70802 */ /* 0x000fe40000000f00 */
[----:B------:R-:W-:Y:S01]  /*3530*/  SEL R37, R66, R33, P2 ;  /* 0x0000002142257207 */ /* 0x000fe20001000000 */
[----:B------:R-:W-:Y:S01]  /*3540*/  IMAD.WIDE.U32 R54, R87, R36, c[0x0][0x248] ;  /* 0x0000920057367625 */ /* 0x000fe200078e0024 */
[----:B------:R-:W-:-:S02]  /*3550*/  SEL R36, R69, R32, P2 ;  /* 0x0000002045247207 */ /* 0x000fc40001000000 */
[----:B------:R-:W-:Y:S01]  /*3560*/  SEL R39, R70, R35, P2 ;  /* 0x0000002346277207 */ /* 0x000fe20001000000 */
[----:B--2---:R-:W-:Y:S01]  /*3570*/  IMAD.WIDE.U32 R56, R87, R38, c[0x0][0x248] ;  /* 0x0000920057387625 */ /* 0x004fe200078e0026 */
[----:B------:R-:W-:Y:S01]  /*3580*/  SEL R38, R67, R34, P2 ;  /* 0x0000002243267207 */ /* 0x000fe20001000000 */
[----:B------:R1:W-:Y:S01]  /*3590*/  STG.E.64 [R54.64], R2 ;  /* 0x0000000236007986 */ /* 0x0003e2000c101b04 */
[----:B------:R-:W-:Y:S01]  /*35a0*/  SEL R40, R85, R32, P2 ;  /* 0x0000002055287207 */ /* 0x000fe20001000000 */
[----:B------:R-:W-:Y:S01]  /*35b0*/  @P0 IMAD.WIDE.U32 R184, R184, R185, c[0x0][0x258] ;  /* 0x00009600b8b80625 */ /* 0x000fe200078e00b9 */
[----:B------:R-:W-:Y:S02]  /*35c0*/  SEL R41, R76, R33, P2 ;  /* 0x000000214c297207 */ /* 0x000fe40001000000 */
[----:B------:R-:W-:Y:S01]  /*35d0*/  SEL R42, R79, R34, P2 ;  /* 0x000000224f2a7207 */ /* 0x000fe20001000000 */
[----:B------:R-:W-:Y:S01]  /*35e0*/  @P0 IMAD.WIDE.U32 R182, R182, R183, c[0x0][0x258] ;  /* 0x00009600b6b60625 */ /* 0x000fe200078e00b7 */
[C---:B0-----:R-:W-:Y:S01]  /*35f0*/  IADD3 R44, R0.reuse, 0x500, RZ ;  /* 0x00000500002c7810 */ /* 0x041fe20007ffe0ff */
[----:B------:R0:W-:Y:S01]  /*3600*/  @P0 STG.E.128 [R184.64], R36 ;  /* 0x00000024b8000986 */ /* 0x0001e2000c101d04 */
[----:B------:R-:W-:-:S02]  /*3610*/  IADD3 R0, R0, 0x600, RZ ;  /* 0x0000060000007810 */ /* 0x000fc40007ffe0ff */
[----:B------:R-:W-:Y:S01]  /*3620*/  SEL R43, R72, R35, P2 ;  /* 0x00000023482b7207 */ /* 0x000fe20001000000 */
[----:B------:R-:W-:Y:S01]  /*3630*/  IMAD.WIDE.U32 R44, R87, R44, c[0x0][0x248] ;  /* 0x00009200572c7625 */ /* 0x000fe200078e002c */
[----:B------:R-:W-:Y:S01]  /*3640*/  SEL R32, R73, R32, P2 ;  /* 0x0000002049207207 */ /* 0x000fe20001000000 */
[----:B------:R0:W-:Y:S01]  /*3650*/  STG.E.64 [R56.64], R48 ;  /* 0x0000003038007986 */ /* 0x0001e2000c101b04 */
[----:B------:R-:W-:Y:S01]  /*3660*/  SEL R33, R68, R33, P2 ;  /* 0x0000002144217207 */ /* 0x000fe20001000000 */
[----:B-1----:R-:W-:Y:S01]  /*3670*/  IMAD.WIDE.U32 R2, R87, R0, c[0x0][0x248] ;  /* 0x0000920057027625 */ /* 0x002fe200078e0000 */
[----:B------:R-:W-:Y:S01]  /*3680*/  SEL R34, R75, R34, P2 ;  /* 0x000000224b227207 */ /* 0x000fe20001000000 */
[----:B------:R0:W-:Y:S01]  /*3690*/  @P0 STG.E.128 [R60.64], R40 ;  /* 0x000000283c000986 */ /* 0x0001e2000c101d04 */
[----:B------:R-:W-:-:S03]  /*36a0*/  SEL R35, R188, R35, P2 ;  /* 0x00000023bc237207 */ /* 0x000fc60001000000 */
[----:B------:R0:W-:Y:S04]  /*36b0*/  STG.E.64 [R44.64], R50 ;  /* 0x000000322c007986 */ /* 0x0001e8000c101b04 */
[----:B------:R0:W-:Y:S01]  /*36c0*/  @P0 STG.E.128 [R182.64], R32 ;  /* 0x00000020b6000986 */ /* 0x0001e2000c101d04 */
[----:B------:R-:W-:-:S03]  /*36d0*/  ISETP.GE.AND P0, PT, R180, c[0x0][0x164], PT ;  /* 0x00005900b4007a0c */ /* 0x000fc60003f06270 */
[----:B------:R0:W-:Y:S10]  /*36e0*/  STG.E.64 [R2.64], R52 ;  /* 0x0000003402007986 */ /* 0x0001f4000c101b04 */
[----:B0-----:R-:W-:Y:S01]  /*36f0*/  @P0 CALL.REL.NOINC `(.L_x_9025) ;  /* 0x0000001000000944 */ /* 0x001fe20003c00000 */
[----:B------:R-:W-:Y:S05]  /*3700*/  BRA `(.L_x_9026) ;  /* 0xffffd07000007947 */ /* 0x000fea000383ffff */
.L_x_9025:
        /* <DEDUP_REMOVED lines=56> */
.L_x_9022:
[----:B------:R-:W0:Y:S01]  /*3a90*/  S2UR UR6, SR_CTAID.X ;  /* 0x00000000000679c3 */ /* 0x000e220000002500 */
[----:B------:R-:W-:Y:S01]  /*3aa0*/  HFMA2.MMA R21, -RZ, RZ, 0, 9.5367431640625e-07 ;  /* 0x00000010ff157435 */ /* 0x000fe200000001ff */
        /* <DEDUP_REMOVED lines=21> */
.L_x_9023:
[----:B------:R-:W-:Y:S01]  /*3c00*/  HFMA2.MMA R42, -RZ, RZ, 0, 9.5367431640625e-07 ;  /* 0x00000010ff2a7435 */ /* 0x000fe200000001ff */
[----:B------:R-:W-:-:S02]  /*3c10*/  MOV R37, R39 ;  /* 0x0000002700257202 */ /* 0x000fc40000000f00 */
[----:B------:R-:W-:Y:S02]  /*3c20*/  MOV R38, 0x1f ;  /* 0x0000001f00267802 */ /* 0x000fe40000000f00 */
[----:B------:R-:W-:Y:S02]  /*3c30*/  MOV R43, 0xffffffff ;  /* 0xffffffff002b7802 */ /* 0x000fe40000000f00 */
[----:B------:R-:W-:Y:S02]  /*3c40*/  MOV R2, 0x3c60 ;  /* 0x00003c6000027802 */ /* 0x000fe40000000f00 */
[----:B-----5:R-:W-:Y:S05]  /*3c50*/  CALL.REL.NOINC `($__internal_129_$__cuda_sm70_shflsync_down_p) ;  /* 0x0000045000007944 */ /* 0x020fea0003c00000 */
[----:B-1----:R-:W-:Y:S01]  /*3c60*/  MOV R36, R42 ;  /* 0x0000002a00247202 */ /* 0x002fe20000000f00 */
[----:B0-----:R-:W-:Y:S05]  /*3c70*/  BRA `(.L_x_9027) ;  /* 0xffffe05000007947 */ /* 0x001fea000383ffff */
.L_x_9024:
[----:B------:R-:W-:Y:S01]  /*3c80*/  HFMA2.MMA R42, -RZ, RZ, 0, 9.5367431640625e-07 ;  /* 0x00000010ff2a7435 */ /* 0x000fe200000001ff */
[----:B------:R-:W-:Y:S02]  /*3c90*/  MOV R37, R41 ;  /* 0x0000002900257202 */ /* 0x000fe40000000f00 */
[----:B------:R-:W-:Y:S02]  /*3ca0*/  MOV R38, 0x1f ;  /* 0x0000001f00267802 */ /* 0x000fe40000000f00 */
[----:B------:R-:W-:-:S02]  /*3cb0*/  MOV R43, 0xffffffff ;  /* 0xffffffff002b7802 */ /* 0x000fc40000000f00 */
[----:B------:R-:W-:Y:S02]  /*3cc0*/  MOV R2, 0x3ce0 ;  /* 0x00003ce000027802 */ /* 0x000fe40000000f00 */
[----:B01---5:R-:W-:Y:S05]  /*3cd0*/  CALL.REL.NOINC `($__internal_129_$__cuda_sm70_shflsync_down_p) ;  /* 0x000003d000007944 */ /* 0x023fea0003c00000 */
[----:B------:R-:W-:Y:S01]  /*3ce0*/  FADD.FTZ R39, R39, R36 ;  /* 0x0000002427277221 */ /* 0x000fe20000010000 */
[----:B0-----:R-:W-:Y:S01]  /*3cf0*/  MOV R38, 0x1f ;  /* 0x0000001f00267802 */ /* 0x001fe20000000f00 */
[----:B-1----:R-:W-:Y:S01]  /*3d00*/  FADD.FTZ R41, R41, R42 ;  /* 0x0000002a29297221 */ /* 0x002fe20000010000 */
[----:B------:R-:W-:Y:S01]  /*3d10*/  HFMA2.MMA R42, -RZ, RZ, 0, 4.76837158203125e-07 ;  /* 0x00000008ff2a7435 */ /* 0x000fe200000001ff */
[----:B------:R-:W-:Y:S02]  /*3d20*/  MOV R43, 0xffffffff ;  /* 0xffffffff002b7802 */ /* 0x000fe40000000f00 */
[----:B------:R-:W-:Y:S02]  /*3d30*/  MOV R37, R39 ;  /* 0x0000002700257202 */ /* 0x000fe40000000f00 */
[----:B------:R-:W-:Y:S02]  /*3d40*/  MOV R2, 0x3d60 ;  /* 0x00003d6000027802 */ /* 0x000fe40000000f00 */
[----:B------:R-:W-:Y:S05]  /*3d50*/  CALL.REL.NOINC `($__internal_129_$__cuda_sm70_shflsync_down_p) ;  /* 0x0000035000007944 */ /* 0x000fea0003c00000 */
[----:B-1----:R-:W-:Y:S01]  /*3d60*/  MOV R36, R42 ;  /* 0x0000002a00247202 */ /* 0x002fe20000000f00 */
[----:B------:R-:W-:Y:S01]  /*3d70*/  HFMA2.MMA R42, -RZ, RZ, 0, 4.76837158203125e-07 ;  /* 0x00000008ff2a7435 */ /* 0x000fe200000001ff */
[----:B0-----:R-:W-:-:S02]  /*3d80*/  MOV R37, R41 ;  /* 0x0000002900257202 */ /* 0x001fc40000000f00 */
[----:B------:R-:W-:Y:S02]  /*3d90*/  MOV R38, 0x1f ;  /* 0x0000001f00267802 */ /* 0x000fe40000000f00 */
[----:B------:R-:W-:Y:S02]  /*3da0*/  MOV R43, 0xffffffff ;  /* 0xffffffff002b7802 */ /* 0x000fe40000000f00 */
[----:B------:R-:W-:Y:S02]  /*3db0*/  MOV R2, 0x3dd0 ;  /* 0x00003dd000027802 */ /* 0x000fe40000000f00 */
[----:B------:R-:W-:Y:S05]  /*3dc0*/  CALL.REL.NOINC `($__internal_129_$__cuda_sm70_shflsync_down_p) ;  /* 0x000002e000007944 */ /* 0x000fea0003c00000 */
[----:B------:R-:W-:Y:S01]  /*3dd0*/  FADD.FTZ R39, R36, R39 ;  /* 0x0000002724277221 */ /* 0x000fe20000010000 */
[----:B0-----:R-:W-:Y:S01]  /*3de0*/  MOV R38, 0x1f ;  /* 0x0000001f00267802 */ /* 0x001fe20000000f00 */
[----:B-1----:R-:W-:Y:S01]  /*3df0*/  FADD.FTZ R41, R41, R42 ;  /* 0x0000002a29297221 */ /* 0x002fe20000010000 */
[----:B------:R-:W-:Y:S01]  /*3e00*/  HFMA2.MMA R42, -RZ, RZ, 0, 2.384185791015625e-07 ;  /* 0x00000004ff2a7435 */ /* 0x000fe200000001ff */
[----:B------:R-:W-:Y:S02]  /*3e10*/  MOV R43, 0xffffffff ;  /* 0xffffffff002b7802 */ /* 0x000fe40000000f00 */
[----:B------:R-:W-:-:S02]  /*3e20*/  MOV R37, R39 ;  /* 0x0000002700257202 */ /* 0x000fc40000000f00 */
[----:B------:R-:W-:Y:S02]  /*3e30*/  MOV R2, 0x3e50 ;  /* 0x00003e5000027802 */ /* 0x000fe40000000f00 */
[----:B------:R-:W-:Y:S05]  /*3e40*/  CALL.REL.NOINC `($__internal_129_$__cuda_sm70_shflsync_down_p) ;  /* 0x0000026000007944 */ /* 0x000fea0003c00000 */
[----:B-1----:R-:W-:Y:S01]  /*3e50*/  MOV R36, R42 ;  /* 0x0000002a00247202 */ /* 0x002fe20000000f00 */
[----:B------:R-:W-:Y:S01]  /*3e60*/  HFMA2.MMA R42, -RZ, RZ, 0, 2.384185791015625e-07 ;  /* 0x00000004ff2a7435 */ /* 0x000fe200000001ff */
[----:B0-----:R-:W-:Y:S02]  /*3e70*/  MOV R37, R41 ;  /* 0x0000002900257202 */ /* 0x001fe40000000f00 */
[----:B------:R-:W-:Y:S02]  /*3e80*/  MOV R38, 0x1f ;  /* 0x0000001f00267802 */ /* 0x000fe40000000f00 */
[----:B------:R-:W-:Y:S02]  /*3e90*/  MOV R43, 0xffffffff ;  /* 0xffffffff002b7802 */ /* 0x000fe40000000f00 */
[----:B------:R-:W-:Y:S02]  /*3ea0*/  MOV R2, 0x3ec0 ;  /* 0x00003ec000027802 */ /* 0x000fe40000000f00 */
[----:B------:R-:W-:Y:S05]  /*3eb0*/  CALL.REL.NOINC `($__internal_129_$__cuda_sm70_shflsync_down_p) ;  /* 0x000001f000007944 */ /* 0x000fea0003c00000 */
[----:B------:R-:W-:Y:S01]  /*3ec0*/  FADD.FTZ R39, R36, R39 ;  /* 0x0000002724277221 */ /* 0x000fe20000010000 */
[----:B0-----:R-:W-:Y:S01]  /*3ed0*/  MOV R38, 0x1f ;  /* 0x0000001f00267802 */ /* 0x001fe20000000f00 */
[----:B-1----:R-:W-:Y:S01]  /*3ee0*/  FADD.FTZ R41, R41, R42 ;  /* 0x0000002a29297221 */ /* 0x002fe20000010000 */
[----:B------:R-:W-:Y:S01]  /*3ef0*/  HFMA2.MMA R42, -RZ, RZ, 0, 1.1920928955078125e-07 ;  /* 0x00000002ff2a7435 */ /* 0x000fe200000001ff */
[----:B------:R-:W-:-:S02]  /*3f00*/  MOV R43, 0xffffffff ;  /* 0xffffffff002b7802 */ /* 0x000fc40000000f00 */
[----:B------:R-:W-:Y:S02]  /*3f10*/  MOV R37, R39 ;  /* 0x0000002700257202 */ /* 0x000fe40000000f00 */
[----:B------:R-:W-:Y:S02]  /*3f20*/  MOV R2, 0x3f40 ;  /* 0x00003f4000027802 */ /* 0x000fe40000000f00 */
[----:B------:R-:W-:Y:S05]  /*3f30*/  CALL.REL.NOINC `($__internal_129_$__cuda_sm70_shflsync_down_p) ;  /* 0x0000017000007944 */ /* 0x000fea0003c00000 */
[----:B-1----:R-:W-:Y:S01]  /*3f40*/  MOV R36, R42 ;  /* 0x0000002a00247202 */ /* 0x002fe20000000f00 */
[----:B------:R-:W-:Y:S01]  /*3f50*/  HFMA2.MMA R42, -RZ, RZ, 0, 1.1920928955078125e-07 ;  /* 0x00000002ff2a7435 */ /* 0x000fe200000001ff */
[----:B0-----:R-:W-:Y:S02]  /*3f60*/  MOV R37, R41 ;  /* 0x0000002900257202 */ /* 0x001fe40000000f00 */
[----:B------:R-:W-:Y:S02]  /*3f70*/  MOV R38, 0x1f ;  /* 0x0000001f00267802 */ /* 0x000fe40000000f00 */
[----:B------:R-:W-:Y:S02]  /*3f80*/  MOV R43, 0xffffffff ;  /* 0xffffffff002b7802 */ /* 0x000fe40000000f00 */
[----:B------:R-:W-:-:S02]  /*3f90*/  MOV R2, 0x3fb0 ;  /* 0x00003fb000027802 */ /* 0x000fc40000000f00 */
[----:B------:R-:W-:Y:S05]  /*3fa0*/  CALL.REL.NOINC `($__internal_129_$__cuda_sm70_shflsync_down_p) ;  /* 0x0000010000007944 */ /* 0x000fea0003c00000 */
[----:B------:R-:W-:Y:S01]  /*3fb0*/  FADD.FTZ R39, R36, R39 ;  /* 0x0000002724277221 */ /* 0x000fe20000010000 */
[----:B0-----:R-:W-:Y:S01]  /*3fc0*/  MOV R38, 0x1f ;  /* 0x0000001f00267802 */ /* 0x001fe20000000f00 */
[----:B-1----:R-:W-:Y:S01]  /*3fd0*/  FADD.FTZ R41, R41, R42 ;  /* 0x0000002a29297221 */ /* 0x002fe20000010000 */
[----:B------:R-:W-:Y:S01]  /*3fe0*/  HFMA2.MMA R42, -RZ, RZ, 0, 5.9604644775390625e-08 ;  /* 0x00000001ff2a7435 */ /* 0x000fe200000001ff */
[----:B------:R-:W-:-:S02]  /*3ff0*/  MOV R43, 0xffffffff ;  /* 0xffffffff002b7802 */ /* 0x000fc40000000f00 */
[----:B------:R-:W-:Y:S02]  /*4000*/  MOV R37, R39 ;  /* 0x0000002700257202 */ /* 0x000fe40000000f00 */
[----:B------:R-:W-:Y:S02]  /*4010*/  MOV R2, 0x4030 ;  /* 0x0000403000027802 */ /* 0x000fe40000000f00 */
[----:B------:R-:W-:Y:S05]  /*4020*/  CALL.REL.NOINC `($__internal_129_$__cuda_sm70_shflsync_down_p) ;  /* 0x0000008000007944 */ /* 0x000fea0003c00000 */
[----:B-1----:R-:W-:Y:S01]  /*4030*/  MOV R40, R42 ;  /* 0x0000002a00287202 */ /* 0x002fe20000000f00 */
[----:B------:R-:W-:Y:S01]  /*4040*/  HFMA2.MMA R42, -RZ, RZ, 0, 5.9604644775390625e-08 ;  /* 0x00000001ff2a7435 */ /* 0x000fe200000001ff */
[----:B0-----:R-:W-:Y:S02]  /*4050*/  MOV R37, R41 ;  /* 0x0000002900257202 */ /* 0x001fe40000000f00 */
[----:B------:R-:W-:Y:S02]  /*4060*/  MOV R38, 0x1f ;  /* 0x0000001f00267802 */ /* 0x000fe40000000f00 */
[----:B------:R-:W-:Y:S02]  /*4070*/  MOV R43, 0xffffffff ;  /* 0xffffffff002b7802 */ /* 0x000fe40000000f00 */
[----:B------:R-:W-:-:S02]  /*4080*/  MOV R2, 0x40a0 ;  /* 0x000040a000027802 */ /* 0x000fc40000000f00 */
[----:B------:R-:W-:Y:S05]  /*4090*/  CALL.REL.NOINC `($__internal_129_$__cuda_sm70_shflsync_down_p) ;  /* 0x0000001000007944 */ /* 0x000fea0003c00000 */
[----:B01----:R-:W-:Y:S05]  /*40a0*/  BRA `(.L_x_9028) ;  /* 0xffffdd4000007947 */ /* 0x003fea000383ffff */
        .weak           $__internal_129_$__cuda_sm70_shflsync_down_p
        .type           $__internal_129_$__cuda_sm70_shflsync_down_p,@function
        .size           $__internal_129_$__cuda_sm70_shflsync_down_p,(.L_x_13005 - $__internal_129_$__cuda_sm70_shflsync_down_p)
$__internal_129_$__cuda_sm70_shflsync_down_p:
[----:B------:R-:W-:Y:S01]  /*40b0*/  HFMA2.MMA R3, -RZ, RZ, 0, 0 ;  /* 0x00000000ff037435 */ /* 0x000fe200000001ff */
[----:B------:R-:W-:Y:S04]  /*40c0*/  WARPSYNC R43 ;  /* 0x0000002b00007348 */ /* 0x000fe80003800000 */
[----:B------:R0:W1:Y:S01]  /*40d0*/  SHFL.DOWN PT, R42, R37, R42, R38 ;  /* 0x0800002a252a7389 */ /* 0x00006200000e0026 */
[----:B------:R-:W-:Y:S05]  /*40e0*/  RET.REL.NODEC R2 `(_ZN10layer_norm13ln_bwd_kernelINS_13Kernel_traitsI6__halfS2_fS2_fjLj7168ELj1ELj1ELj8ELj8ENS_18Kernel_traits_baseILj7168ES2_S2_fS2_fjLj256EEEEELb1ELb0ELb0ELb1EEEvNS_9BwdParamsE) ;  /* 0xffffbf1002007950 */ /* 0x000fea0003c3ffff */
.L_x_9029:
        /* <DEDUP_REMOVED lines=9> */
.L_x_13005:


//--------------------- .text._ZN10layer_norm22ln_bwd_finalize_kernelINS_22Kernel_traits_finalizeILj7168E6__halfS2_fS2_fjLb0ELj1024ELj4ENS_18Kernel_traits_baseILj7168ES2_S2_fS2_fjLj1024EEEEELb0ELb0EEEvNS_9BwdParamsE --------------------------
	.section	.text._ZN10layer_norm22ln_bwd_finalize_kernelINS_22Kernel_traits_finalizeILj7168E6__halfS2_fS2_fjLb0ELj1024ELj4ENS_18Kernel_traits_baseILj7168ES2_S2_fS2_fjLj1024EEEEELb0ELb0EEEvNS_9BwdParamsE,"ax",@progbits
	.sectioninfo	@"SHI_REGISTERS=30"
	.align	128
        .global         _ZN10layer_norm22ln_bwd_finalize_kernelINS_22Kernel_traits_finalizeILj7168E6__halfS2_fS2_fjLb0ELj1024ELj4ENS_18Kernel_traits_baseILj7168ES2_S2_fS2_fjLj1024EEEEELb0ELb0EEEvNS_9BwdParamsE
        .type           _ZN10layer_norm22ln_bwd_finalize_kernelINS_22Kernel_traits_finalizeILj7168E6__halfS2_fS2_fjLb0ELj1024ELj4ENS_18Kernel_traits_baseILj7168ES2_S2_fS2_fjLj1024EEEEELb0ELb0EEEvNS_9BwdParamsE,@function
        .size           _ZN10layer_norm22ln_bwd_finalize_kernelINS_22Kernel_traits_finalizeILj7168E6__halfS2_fS2_fjLb0ELj1024ELj4ENS_18Kernel_traits_baseILj7168ES2_S2_fS2_fjLj1024EEEEELb0ELb0EEEvNS_9BwdParamsE,(.L_x_13006 - _ZN10layer_norm22ln_bwd_finalize_kernelINS_22Kernel_traits_finalizeILj7168E6__halfS2_fS2_fjLb0ELj1024ELj4ENS_18Kernel_traits_baseILj7168ES2_S2_fS2_fjLj1024EEEEELb0ELb0EEEvNS_9BwdParamsE)
        .other          _ZN10layer_norm22ln_bwd_finalize_kernelINS_22Kernel_traits_finalizeILj7168E6__halfS2_fS2_fjLb0ELj1024ELj4ENS_18Kernel_traits_baseILj7168ES2_S2_fS2_fjLj1024EEEEELb0ELb0EEEvNS_9BwdParamsE,@"STO_CUDA_ENTRY STV_DEFAULT"
_ZN10layer_norm22ln_bwd_finalize_kernelINS_22Kernel_traits_finalizeILj7168E6__halfS2_fS2_fjLb0ELj1024ELj4ENS_18Kernel_traits_baseILj7168ES2_S2_fS2_fjLj1024EEEEELb0ELb0EEEvNS_9BwdParamsE:
.text._ZN10layer_norm22ln_bwd_finalize_kernelINS_22Kernel_traits_finalizeILj7168E6__halfS2_fS2_fjLb0ELj1024ELj4ENS_18Kernel_traits_baseILj7168ES2_S2_fS2_fjLj1024EEEEELb0ELb0EEEvNS_9BwdParamsE:
        /* <DEDUP_REMOVED lines=19> */
.L_x_9043:
        /* <DEDUP_REMOVED lines=28> */
.L_x_9034:
        /* <DEDUP_REMOVED lines=35> */
.L_x_9033:
[----:B------:R-:W-:Y:S05]  /*0520*/  BSYNC B1 ;  /* 0x0000000000017941 */ /* 0x000fea0003800000 */
.L_x_9032:
        /* <DEDUP_REMOVED lines=23> */
.L_x_9036:
[----:B------:R-:W-:Y:S05]  /*06a0*/  BSYNC B1 ;  /* 0x0000000000017941 */ /* 0x000fea0003800000 */
.L_x_9035:
        /* <DEDUP_REMOVED lines=11> */
.L_x_9037:
[----:B------:R-:W-:Y:S05]  /*0760*/  BSYNC B1 ;  /* 0x0000000000017941 */ /* 0x000fea0003800000 */
.L_x_9031:
[----:B------:R-:W-:Y:S05]  /*0770*/  BSYNC B0 ;  /* 0x0000000000007941 */ /* 0x000fea0003800000 */
.L_x_9030:
        /* <DEDUP_REMOVED lines=11> */
.L_x_9044:
        /* <DEDUP_REMOVED lines=18> */
.L_x_9045:
[----:B---3--:R-:W-:Y:S02]  /*0950*/  FADD.FTZ R4, R4, R9 ;  /* 0x0000000904047221 */ /* 0x008fe40000010000 */
[----:B-12---:R-:W-:-:S03]  /*0960*/  FADD.FTZ R6, R5, R6 ;  /* 0x0000000605067221 */ /* 0x006fc60000010000 */
[----:B------:R1:W-:Y:S04]  /*0970*/  @!P1 STS [R17.X4+0x2000], R4 ;  /* 0x0020000411009388 */ /* 0x0003e80000004800 */
[----:B------:R1:W-:Y:S02]  /*0980*/  @!P1 STS [R17.X4+0x2080], R6 ;  /* 0x0020800611009388 */ /* 0x0003e40000004800 */
.L_x_9038:
        /* <DEDUP_REMOVED lines=17> */
.L_x_9042:
[----:B------:R-:W-:Y:S05]  /*0aa0*/  BSYNC B0 ;  /* 0x0000000000007941 */ /* 0x000fea0003800000 */
.L_x_9041:
[C---:B------:R-:W-:Y:S02]  /*0ab0*/  ISETP.GT.U32.AND P1, PT, R18.reuse, -0x1c01, PT ;  /* 0xffffe3ff1200780c */ /* 0x040fe40003f24070 */
[----:B------:R-:W-:Y:S02]  /*0ac0*/  IADD3 R18, R18, 0x1c00, RZ ;  /* 0x00001c0012127810 */ /* 0x000fe40007ffe0ff */
[----:B------:R-:W-:-:S09]  /*0ad0*/  IADD3 R19, R19, 0xe00, RZ ;  /* 0x00000e0013137810 */ /* 0x000fd20007ffe0ff */
[----:B01----:R-:W-:Y:S05]  /*0ae0*/  @P1 BRA `(.L_x_9043) ;  /* 0xfffff64000001947 */ /* 0x003fea000383ffff */
[----:B------:R-:W-:Y:S05]  /*0af0*/  EXIT ;  /* 0x000000000000794d */ /* 0x000fea0003800000 */
.L_x_9039:
[----:B--2---:R-:W-:Y:S01]  /*0b00*/  IMAD.MOV.U32 R9, RZ, RZ, R5 ;  /* 0x000000ffff097224 */ /* 0x004fe200078e0005 */
[----:B------:R-:W-:Y:S01]  /*0b10*/  MOV R8, 0x1 ;  /* 0x0000000100087802 */ /* 0x000fe20000000f00 */
[----:B------:R-:W-:Y:S01]  /*0b20*/  IMAD.MOV.U32 R7, RZ, RZ, 0x1f ;  /* 0x0000001fff077424 */ /* 0x000fe200078e00ff */
[----:B------:R-:W-:Y:S02]  /*0b30*/  MOV R10, 0xffffffff ;  /* 0xffffffff000a7802 */ /* 0x000fe40000000f00 */
[----:B------:R-:W-:Y:S02]  /*0b40*/  MOV R2, 0xb60 ;  /* 0x00000b6000027802 */ /* 0x000fe40000000f00 */
[----:B01----:R-:W-:Y:S05]  /*0b50*/  CALL.REL.NOINC `($__internal_130_$__cuda_sm70_shflsync_bfly_p) ;  /* 0x000003b000007944 */ /* 0x003fea0003c00000 */
[----:B-1----:R-:W-:Y:S01]  /*0b60*/  IMAD.MOV.U32 R2, RZ, RZ, R7 ;  /* 0x000000ffff027224 */ /* 0x002fe200078e0007 */
[----:B0-----:R-:W-:Y:S05]  /*0b70*/  BRA `(.L_x_9044) ;  /* 0xfffffcb000007947 */ /* 0x001fea000383ffff */
.L_x_9040:
[----:B------:R-:W-:Y:S01]  /*0b80*/  HFMA2.MMA R8, -RZ, RZ, 0, 1.1920928955078125e-07 ;  /* 0x00000002ff087435 */ /* 0x000fe200000001ff */
[----:B------:R-:W-:Y:S01]  /*0b90*/  IMAD.MOV.U32 R7, RZ, RZ, 0x1f ;  /* 0x0000001fff077424 */ /* 0x000fe200078e00ff */
[----:B------:R-:W-:Y:S02]  /*0ba0*/  MOV R10, 0xffffffff ;  /* 0xffffffff000a7802 */ /* 0x000fe40000000f00 */
[----:B------:R-:W-:-:S02]  /*0bb0*/  MOV R2, 0xbd0 ;  /* 0x00000bd000027802 */ /* 0x000fc40000000f00 */
[----:B012---:R-:W-:Y:S05]  /*0bc0*/  CALL.REL.NOINC `($__internal_130_$__cuda_sm70_shflsync_bfly_p) ;  /* 0x0000034000007944 */ /* 0x007fea0003c00000 */
[----:B01----:R-:W-:Y:S01]  /*0bd0*/  FADD.FTZ R9, R9, R7 ;  /* 0x0000000709097221 */ /* 0x003fe20000010000 */
[----:B------:R-:W-:Y:S01]  /*0be0*/  HFMA2.MMA R7, -RZ, RZ, 0, 1.847743988037109375e-06 ;  /* 0x0000001fff077435 */ /* 0x000fe200000001ff */
[----:B------:R-:W-:Y:S01]  /*0bf0*/  IMAD.MOV.U32 R8, RZ, RZ, 0x4 ;  /* 0x00000004ff087424 */ /* 0x000fe200078e00ff */
[----:B------:R-:W-:Y:S01]  /*0c00*/  MOV R2, 0xc30 ;  /* 0x00000c3000027802 */ /* 0x000fe20000000f00 */
[----:B------:R-:W-:-:S03]  /*0c10*/  IMAD.MOV.U32 R10, RZ, RZ, -0x1 ;  /* 0xffffffffff0a7424 */ /* 0x000fc600078e00ff */
[----:B------:R-:W-:Y:S05]  /*0c20*/  CALL.REL.NOINC `($__internal_130_$__cuda_sm70_shflsync_bfly_p) ;  /* 0x000002e000007944 */ /* 0x000fea0003c00000 */
[----:B01----:R-:W-:Y:S01]  /*0c30*/  FADD.FTZ R9, R9, R7 ;  /* 0x0000000709097221 */ /* 0x003fe20000010000 */
[----:B------:R-:W-:Y:S01]  /*0c40*/  HFMA2.MMA R7, -RZ, RZ, 0, 1.847743988037109375e-06 ;  /* 0x0000001fff077435 */ /* 0x000fe200000001ff */
[----:B------:R-:W-:Y:S01]  /*0c50*/  MOV R8, 0x8 ;  /* 0x0000000800087802 */ /* 0x000fe20000000f00 */
[----:B------:R-:W-:Y:S01]  /*0c60*/  IMAD.MOV.U32 R10, RZ, RZ, -0x1 ;  /* 0xffffffffff0a7424 */ /* 0x000fe200078e00ff */
[----:B------:R-:W-:-:S03]  /*0c70*/  MOV R2, 0xc90 ;  /* 0x00000c9000027802 */ /* 0x000fc60000000f00 */
[----:B------:R-:W-:Y:S05]  /*0c80*/  CALL.REL.NOINC `($__internal_130_$__cuda_sm70_shflsync_bfly_p) ;  /* 0x0000028000007944 */ /* 0x000fea0003c00000 */
[----:B-1----:R-:W-:Y:S01]  /*0c90*/  FADD.FTZ R6, R9, R7 ;  /* 0x0000000709067221 */ /* 0x002fe20000010000 */
[----:B------:R-:W-:Y:S01]  /*0ca0*/  HFMA2.MMA R7, -RZ, RZ, 0, 1.847743988037109375e-06 ;  /* 0x0000001fff077435 */ /* 0x000fe200000001ff */
[----:B0-----:R-:W-:Y:S01]  /*0cb0*/  MOV R8, 0x10 ;  /* 0x0000001000087802 */ /* 0x001fe20000000f00 */
[----:B------:R-:W-:Y:S01]  /*0cc0*/  IMAD.MOV.U32 R10, RZ, RZ, -0x1 ;  /* 0xffffffffff0a7424 */ /* 0x000fe200078e00ff */
[----:B------:R-:W-:-:S02]  /*0cd0*/  MOV R2, 0xd00 ;  /* 0x00000d0000027802 */ /* 0x000fc40000000f00 */
[----:B------:R-:W-:Y:S02]  /*0ce0*/  MOV R9, R6 ;  /* 0x0000000600097202 */ /* 0x000fe40000000f00 */
[----:B------:R-:W-:Y:S05]  /*0cf0*/  CALL.REL.NOINC `($__internal_130_$__cuda_sm70_shflsync_bfly_p) ;  /* 0x0000021000007944 */ /* 0x000fea0003c00000 */
[----:B0-----:R-:W-:Y:S01]  /*0d00*/  HFMA2.MMA R8, -RZ, RZ, 0, 5.9604644775390625e-08 ;  /* 0x00000001ff087435 */ /* 0x001fe200000001ff */
[----:B-1----:R-:W-:Y:S01]  /*0d10*/  MOV R5, R7 ;  /* 0x0000000700057202 */ /* 0x002fe20000000f00 */
[----:B------:R-:W-:Y:S01]  /*0d20*/  IMAD.MOV.U32 R9, RZ, RZ, R4 ;  /* 0x000000ffff097224 */ /* 0x000fe200078e0004 */
[----:B------:R-:W-:Y:S01]  /*0d30*/  MOV R7, 0x1f ;  /* 0x0000001f00077802 */ /* 0x000fe20000000f00 */
[----:B------:R-:W-:Y:S01]  /*0d40*/  IMAD.MOV.U32 R10, RZ, RZ, -0x1 ;  /* 0xffffffffff0a7424 */ /* 0x000fe200078e00ff */
[----:B------:R-:W-:Y:S02]  /*0d50*/  MOV R2, 0xd70 ;  /* 0x00000d7000027802 */ /* 0x000fe40000000f00 */
[----:B------:R-:W-:Y:S05]  /*0d60*/  CALL.REL.NOINC `($__internal_130_$__cuda_sm70_shflsync_bfly_p) ;  /* 0x000001a000007944 */ /* 0x000fea0003c00000 */
[----:B0-----:R-:W-:Y:S01]  /*0d70*/  HFMA2.MMA R8, -RZ, RZ, 0, 1.1920928955078125e-07 ;  /* 0x00000002ff087435 */ /* 0x001fe200000001ff */
[----:B-1----:R-:W-:Y:S01]  /*0d80*/  FADD.FTZ R9, R4, R7 ;  /* 0x0000000704097221 */ /* 0x002fe20000010000 */
[----:B------:R-:W-:Y:S01]  /*0d90*/  MOV R7, 0x1f ;  /* 0x0000001f00077802 */ /* 0x000fe20000000f00 */
[----:B------:R-:W-:Y:S01]  /*0da0*/  IMAD.MOV.U32 R10, RZ, RZ, -0x1 ;  /* 0xffffffffff0a7424 */ /* 0x000fe200078e00ff */
[----:B------:R-:W-:Y:S02]  /*0db0*/  MOV R2, 0xdd0 ;  /* 0x00000dd000027802 */ /* 0x000fe40000000f00 */
[----:B------:R-:W-:Y:S05]  /*0dc0*/  CALL.REL.NOINC `($__internal_130_$__cuda_sm70_shflsync_bfly_p) ;  /* 0x0000014000007944 */ /* 0x000fea0003c00000 */
[----:B0-----:R-:W-:Y:S01]  /*0dd0*/  HFMA2.MMA R8, -RZ, RZ, 0, 2.384185791015625e-07 ;  /* 0x00000004ff087435 */ /* 0x001fe200000001ff */
[----:B-1----:R-:W-:Y:S01]  /*0de0*/  FADD.FTZ R9, R9, R7 ;  /* 0x0000000709097221 */ /* 0x002fe20000010000 */
[----:B------:R-:W-:Y:S01]  /*0df0*/  MOV R7, 0x1f ;  /* 0x0000001f00077802 */ /* 0x000fe20000000f00 */
[----:B------:R-:W-:Y:S01]  /*0e00*/  IMAD.MOV.U32 R10, RZ, RZ, -0x1 ;  /* 0xffffffffff0a7424 */ /* 0x000fe200078e00ff */
[----:B------:R-:W-:-:S02]  /*0e10*/  MOV R2, 0xe30 ;  /* 0x00000e3000027802 */ /* 0x000fc40000000f00 */
[----:B------:R-:W-:Y:S05]  /*0e20*/  CALL.REL.NOINC `($__internal_130_$__cuda_sm70_shflsync_bfly_p) ;  /* 0x000000e000007944 */ /* 0x000fea0003c00000 */
[----:B0-----:R-:W-:Y:S01]  /*0e30*/  HFMA2.MMA R8, -RZ, RZ, 0, 4.76837158203125e-07 ;  /* 0x00000008ff087435 */ /* 0x001fe200000001ff */
[----:B-1----:R-:W-:Y:S01]  /*0e40*/  FADD.FTZ R9, R9, R7 ;  /* 0x0000000709097221 */ /* 0x002fe20000010000 */
[----:B------:R-:W-:Y:S01]  /*0e50*/  MOV R7, 0x1f ;  /* 0x0000001f00077802 */ /* 0x000fe20000000f00 */
[----:B------:R-:W-:Y:S01]  /*0e60*/  IMAD.MOV.U32 R10, RZ, RZ, -0x1 ;  /* 0xffffffffff0a7424 */ /* 0x000fe200078e00ff */
[----:B------:R-:W-:-:S02]  /*0e70*/  MOV R2, 0xe90 ;  /* 0x00000e9000027802 */ /* 0x000fc40000000f00 */
[----:B------:R-:W-:Y:S05]  /*0e80*/  CALL.REL.NOINC `($__internal_130_$__cuda_sm70_shflsync_bfly_p) ;  /* 0x0000008000007944 */ /* 0x000fea0003c00000 */
[----:B0-----:R-:W-:Y:S01]  /*0e90*/  HFMA2.MMA R8, -RZ, RZ, 0, 9.5367431640625e-07 ;  /* 0x00000010ff087435 */ /* 0x001fe200000001ff */
[----:B-1----:R-:W-:Y:S01]  /*0ea0*/  FADD.FTZ R9, R9, R7 ;  /* 0x0000000709097221 */ /* 0x002fe20000010000 */
[----:B------:R-:W-:Y:S01]  /*0eb0*/  MOV R7, 0x1f ;  /* 0x0000001f00077802 */ /* 0x000fe20000000f00 */
[----:B------:R-:W-:Y:S01]  /*0ec0*/  IMAD.MOV.U32 R10, RZ, RZ, -0x1 ;  /* 0xffffffffff0a7424 */ /* 0x000fe200078e00ff */
[----:B------:R-:W-:-:S02]  /*0ed0*/  MOV R2, 0xef0 ;  /* 0x00000ef000027802 */ /* 0x000fc40000000f00 */
[----:B------:R-:W-:Y:S05]  /*0ee0*/  CALL.REL.NOINC `($__internal_130_$__cuda_sm70_shflsync_bfly_p) ;  /* 0x0000002000007944 */ /* 0x000fea0003c00000 */
[----:B-1----:R-:W-:Y:S01]  /*0ef0*/  MOV R4, R7 ;  /* 0x0000000700047202 */ /* 0x002fe20000000f00 */
[----:B0-----:R-:W-:Y:S05]  /*0f00*/  BRA `(.L_x_9045) ;  /* 0xfffffa4000007947 */ /* 0x001fea000383ffff */
        .weak           $__internal_130_$__cuda_sm70_shflsync_bfly_p
        .type           $__internal_130_$__cuda_sm70_shflsync_bfly_p,@function
        .size           $__internal_130_$__cuda_sm70_shflsync_bfly_p,(.L_x_13006 - $__internal_130_$__cuda_sm70_shflsync_bfly_p)
$__internal_130_$__cuda_sm70_shflsync_bfly_p:
[----:B------:R-:W-:Y:S01]  /*0f10*/  HFMA2.MMA R3, -RZ, RZ, 0, 0 ;  /* 0x00000000ff037435 */ /* 0x000fe200000001ff */
[----:B------:R-:W-:Y:S04]  /*0f20*/  WARPSYNC R10 ;  /* 0x0000000a00007348 */ /* 0x000fe80003800000 */
[----:B------:R0:W1:Y:S01]  /*0f30*/  SHFL.BFLY PT, R7, R9, R8, R7 ;  /* 0x0c00000809077389 */ /* 0x00006200000e0007 */
[----:B------:R-:W-:Y:S05]  /*0f40*/  RET.REL.NODEC R2 `(_ZN10layer_norm22ln_bwd_finalize_kernelINS_22Kernel_traits_finalizeILj7168E6__halfS2_fS2_fjLb0ELj1024ELj4ENS_18Kernel_traits_baseILj7168ES2_S2_fS2_fjLj1024EEEEELb0ELb0EEEvNS_9BwdParamsE) ;  /* 0xfffff0b002007950 */ /* 0x000fea0003c3ffff */
.L_x_9046:
        /* <DEDUP_REMOVED lines=11> */
.L_x_13006:


//--------------------- .text._ZN10layer_norm13ln_bwd_kernelINS_13Kernel_traitsI6__halfS2_fS2_fjLj7168ELj1ELj1ELj8ELj8ENS_18Kernel_traits_baseILj7168ES2_S2_fS2_fjLj256EEEEELb1ELb0ELb1ELb0EEEvNS_9BwdParamsE --------------------------
	.section	.text._ZN10layer_norm13ln_bwd_kernelINS_13Kernel_traitsI6__halfS2_fS2_fjLj7168ELj1ELj1ELj8ELj8ENS_18Kernel_traits_baseILj7168ES2_S2_fS2_fjLj256EEEEELb1ELb0ELb1ELb0EEEvNS_9BwdParamsE,"ax",@progbits
	.sectioninfo	@"SHI_REGISTERS=216"
	.align	128
        .global         _ZN10layer_norm13ln_bwd_kernelINS_13Kernel_traitsI6__halfS2_fS2_fjLj7168ELj1ELj1ELj8ELj8ENS_18Kernel_traits_baseILj7168ES2_S2_fS2_fjLj256EEEEELb1ELb0ELb1ELb0EEEvNS_9BwdParamsE
        .type           _ZN10layer_norm13ln_bwd_kernelINS_13Kernel_traitsI6__halfS2_fS2_fjLj7168ELj1ELj1ELj8ELj8ENS_18Kernel_traits_baseILj7168ES2_S2_fS2_fjLj256EEEEELb1ELb0ELb1ELb0EEEvNS_9BwdParamsE,@function
        .size           _ZN10layer_norm13ln_bwd_kernelINS_13Kernel_traitsI6__halfS2_fS2_fjLj7168ELj1ELj1ELj8ELj8ENS_18Kernel_traits_baseILj7168ES2_S2_fS2_fjLj256EEEEELb1ELb0ELb1ELb0EEEvNS_9BwdParamsE,(.L_x_13007 - _ZN10layer_norm13ln_bwd_kernelINS_13Kernel_traitsI6__halfS2_fS2_fjLj7168ELj1ELj1ELj8ELj8ENS_18Kernel_traits_baseILj7168ES2_S2_fS2_fjLj256EEEEELb1ELb0ELb1ELb0EEEvNS_9BwdParamsE)
        .other          _ZN10layer_norm13ln_bwd_kernelINS_13Kernel_traitsI6__halfS2_fS2_fjLj7168ELj1ELj1ELj8ELj8ENS_18Kernel_traits_baseILj7168ES2_S2_fS2_fjLj256EEEEELb1ELb0ELb1ELb0EEEvNS_9BwdParamsE,@"STO_CUDA_ENTRY STV_DEFAULT"
_ZN10layer_norm13ln_bwd_kernelINS_13Kernel_traitsI6__halfS2_fS2_fjLj7168ELj1ELj1ELj8ELj8ENS_18Kernel_traits_baseILj7168ES2_S2_fS2_fjLj256EEEEELb1ELb0ELb1ELb0EEEvNS_9BwdParamsE:
.text._ZN10layer_norm13ln_bwd_kernelINS_13Kernel_traitsI6__halfS2_fS2_fjLj7168ELj1ELj1ELj8ELj8ENS_18Kernel_traits_baseILj7168ES2_S2_fS2_fjLj256EEEEELb1ELb0ELb1ELb0EEEvNS_9BwdParamsE:
        /* <DEDUP_REMOVED lines=23> */
[----:B------:R-:W-:Y:S01]  /*0170*/  @P4 MOV R25, 0x8 ;  /* 0x0000000800194802 */ /* 0x000fe20000000f00 */
        /* <DEDUP_REMOVED lines=80> */
[----:B------:R-:W-:Y:S01]  /*0680*/  MOV R2, R16 ;  /* 0x0000001000027202 */ /* 0x000fe20000000f00 */
[----:B------:R-:W-:Y:S01]  /*0690*/  IMAD.MOV.U32 R93, RZ, RZ, RZ ;  /* 0x000000ffff5d7224 */ /* 0x000fe200078e00ff */
        /* <DEDUP_REMOVED lines=32> */
.L_x_9159:
        /* <DEDUP_REMOVED lines=37> */
.L_x_9051:
[----:B------:R-:W-:Y:S05]  /*0af0*/  BSYNC B1 ;  /* 0x0000000000017941 */ /* 0x000fea0003800000 */
.L_x_9050:
        /* <DEDUP_REMOVED lines=11> */
.L_x_9053:
[----:B------:R-:W-:Y:S05]  /*0bb0*/  BSYNC B1 ;  /* 0x0000000000017941 */ /* 0x000fea0003800000 */
.L_x_9052:
        /* <DEDUP_REMOVED lines=11> */
.L_x_9055:
[----:B------:R-:W-:Y:S05]  /*0c70*/  BSYNC B1 ;  /* 0x0000000000017941 */ /* 0x000fea0003800000 */
.L_x_9054:
        /* <DEDUP_REMOVED lines=10> */
.L_x_9057:
[----:B------:R-:W-:Y:S05]  /*0d20*/  BSYNC B1 ;  /* 0x0000000000017941 */ /* 0x000fea0003800000 */
.L_x_9056:
        /* <DEDUP_REMOVED lines=10> */
.L_x_9059:
[----:B------:R-:W-:Y:S05]  /*0dd0*/  BSYNC B1 ;  /* 0x0000000000017941 */ /* 0x000fea0003800000 */
.L_x_9058:
        /* <DEDUP_REMOVED lines=10> */
.L_x_9061:
[----:B------:R-:W-:Y:S05]  /*0e80*/  BSYNC B1 ;  /* 0x0000000000017941 */ /* 0x000fea0003800000 */
.L_x_9060:
        /* <DEDUP_REMOVED lines=10> */
[----:B------:R-:W-:Y:S01]  /*0f30*/  MOV R138, RZ ;  /* 0x000000ff008a7202 */ /* 0x000fe20000000f00 */
[----:B------:R-:W-:Y:S05]  /*0f40*/  BRA `(.L_x_9062) ;  /* 0x000018e000007947 */ /* 0x000fea0003800000 */
.L_x_9049:
[----:B-1---5:R-:W-:Y:S01]  /*0f50*/  ISETP.GE.AND P4, PT, R6, 0x1, PT ;  /* 0x000000010600780c */ /* 0x022fe20003f86270 */
[----:B------:R-:W-:Y:S01]  /*0f60*/  IMAD.MOV.U32 R136, RZ, RZ, RZ ;  /* 0x000000ffff887224 */ /* 0x000fe200078e00ff */
[----:B------:R-:W-:Y:S01]  /*0f70*/  LOP3.LUT P5, RZ, R5, 0xffffff00, RZ, 0xc0, !PT ;  /* 0xffffff0005ff7812 */ /* 0x000fe200078ac0ff */
[----:B------:R-:W-:Y:S01]  /*0f80*/  BSSY B1, `(.L_x_9063) ;  /* 0x0000042000017945 */ /* 0x000fe20003800000 */
[----:B------:R-:W-:Y:S01]  /*0f90*/  IMAD.MOV.U32 R141, RZ, RZ, RZ ;  /* 0x000000ffff8d7224 */ /* 0x000fe200078e00ff */
[----:B------:R-:W-:-:S08]  /*0fa0*/  MOV R184, R148 ;  /* 0x0000009400b87202 */ /* 0x000fd00000000f00 */
        /* <DEDUP_REMOVED lines=30> */
[----:B------:R-:W-:Y:S01]  /*1190*/  HADD2.F32 R129, -RZ, R138.H0_H0 ;  /* 0x2000008aff817230 */ /* 0x000fe20000004100 */
[----:B-1----:R-:W-:Y:S01]  /*11a0*/  FADD.FTZ R132, -R143, R128 ;  /* 0x000000808f847221 */ /* 0x002fe20000010100 */
[----:B------:R-:W-:Y:S01]  /*11b0*/  HADD2.F32 R128, -RZ, R156.H0_H0 ;  /* 0x2000009cff807230 */ /* 0x000fe20000004100 */
[--C-:B------:R-:W-:Y:S02]  /*11c0*/  IMAD.MOV.U32 R141, RZ, RZ, R135.reuse ;  /* 0x000000ffff8d7224 */ /* 0x100fe400078e0087 */
[C---:B------:R-:W-:Y:S02]  /*11d0*/  FMUL.FTZ R153, R7.reuse, R132 ;  /* 0x0000008407997220 */ /* 0x040fe40000410000 */
[----:B------:R-:W-:Y:S02]  /*11e0*/  FMUL.FTZ R152, R7, R152 ;  /* 0x0000009807987220 */ /* 0x000fe40000410000 */
[----:B------:R-:W-:Y:S01]  /*11f0*/  FMUL.FTZ R156, R36, R129 ;  /* 0x00000081249c7220 */ /* 0x000fe20000410000 */
[----:B------:R-:W-:Y:S01]  /*1200*/  SHF.R.U32.HI R133, RZ, 0x10, R135 ;  /* 0x00000010ff857819 */ /* 0x000fe20000011687 */
[----:B------:R-:W-:Y:S01]  /*1210*/  FADD.FTZ R130, -R143, R130 ;  /* 0x000000828f827221 */ /* 0x000fe20000010100 */
[----:B------:R-:W-:Y:S01]  /*1220*/  HADD2.F32 R141, -RZ, R141.H0_H0 ;  /* 0x2000008dff8d7230 */ /* 0x000fe20000004100 */
        /* <DEDUP_REMOVED lines=8> */
[----:B------:R-:W-:Y:S01]  /*12b0*/  HADD2.F32 R130, -RZ, R133.H0_H0 ;  /* 0x20000085ff827230 */ /* 0x000fe20000004100 */
        /* <DEDUP_REMOVED lines=14> */
.L_x_9064:
[----:B------:R-:W-:Y:S05]  /*13a0*/  BSYNC B1 ;  /* 0x0000000000017941 */ /* 0x000fea0003800000 */
.L_x_9063:
[----:B------:R-:W-:Y:S01]  /*13b0*/  ISETP.GE.U32.AND P4, PT, R5, 0x200, PT ;  /* 0x000002000500780c */ /* 0x000fe20003f86070 */
[----:B------:R-:W-:-:S12]  /*13c0*/  BSSY B1, `(.L_x_9065) ;  /* 0x0000036000017945 */ /* 0x000fd80003800000 */
[----:B------:R-:W-:Y:S05]  /*13d0*/  @!P4 BRA `(.L_x_9066) ;  /* 0x000003400000c947 */ /* 0x000fea0003800000 */
[----:B------:R-:W-:Y:S01]  /*13e0*/  HFMA2.MMA R133, -RZ, RZ, 0, 4.76837158203125e-07 ;  /* 0x00000008ff857435 */ /* 0x000fe200000001ff */
[----:B------:R-:W-:Y:S01]  /*13f0*/  IMAD.WIDE.U32 R128, R184, R139, c[0x0][0x188] ;  /* 0x00006200b8807625 */ /* 0x000fe200078e008b */
[----:B------:R-:W-:-:S03]  /*1400*/  ISETP.NE.AND P4, PT, R37, RZ, PT ;  /* 0x000000ff2500720c */ /* 0x000fc60003f85270 */
[----:B------:R-:W-:Y:S01]  /*1410*/  IMAD.WIDE.U32 R134, R136, R137, c[0x0][0x190] ;  /* 0x0000640088867625 */ /* 0x000fe200078e0089 */
[----:B------:R-:W-:Y:S01]  /*1420*/  FSEL R163, R140, RZ, !P4 ;  /* 0x000000ff8ca37208 */ /* 0x000fe20006000000 */
[----:B------:R-:W2:Y:S01]  /*1430*/  LDG.E.128 R128, [R128.64] ;  /* 0x0000000480807981 */ /* 0x000ea2000c1e1d00 */
[----:B------:R-:W-:Y:S02]  /*1440*/  ISETP.NE.U32.AND P4, PT, RZ, c[0x0][0x218], PT ;  /* 0x00008600ff007a0c */ /* 0x000fe40003f85070 */
[----:B------:R-:W-:Y:S01]  /*1450*/  IMAD.WIDE.U32 R132, R142, R133, c[0x0][0x208] ;  /* 0x000082008e847625 */ /* 0x000fe200078e0085 */
[----:B------:R0:W5:Y:S01]  /*1460*/  LDG.E R3, [R134.64] ;  /* 0x0000000486037981 */ /* 0x000162000c1e1900 */
[----:B------:R-:W-:-:S04]  /*1470*/  ISETP.NE.AND.EX P4, PT, RZ, c[0x0][0x21c], PT, P4 ;  /* 0x00008700ff007a0c */ /* 0x000fc80003f85340 */
[----:B------:R-:W3:Y:S09]  /*1480*/  LDG.E.64 R132, [R132.64] ;  /* 0x0000000484847981 */ /* 0x000ef2000c1e1b00 */
[----:B------:R-:W-:-:S05]  /*1490*/  @P4 IMAD.WIDE.U32 R160, R184, R139, c[0x0][0x218] ;  /* 0x00008600b8a04625 */ /* 0x000fca00078e008b */
[----:B------:R2:W5:Y:S01]  /*14a0*/  @P4 LDG.E.128 R100, [R160.64] ;  /* 0x00000004a0644981 */ /* 0x000562000c1e1d00 */
[----:B------:R-:W-:Y:S02]  /*14b0*/  IADD3 R136, R136, 0x100, RZ ;  /* 0x0000010088887810 */ /* 0x000fe40007ffe0ff */
[----:B------:R-:W-:Y:S02]  /*14c0*/  IADD3 R142, R142, 0x100, RZ ;  /* 0x000001008e8e7810 */ /* 0x000fe40007ffe0ff */
[----:B------:R-:W-:Y:S01]  /*14d0*/  IADD3 R184, R184, 0x100, RZ ;  /* 0x00000100b8b87810 */ /* 0x000fe20007ffe0ff */
[C---:B--2---:R-:W-:Y:S02]  /*14e0*/  FADD.FTZ R160, -R163.reuse, R128 ;  /* 0x00000080a3a07221 */ /* 0x044fe40000010100 */
[----:B------:R-:W-:Y:S02]  /*14f0*/  FADD.FTZ R162, -R163, R129 ;  /* 0x00000081a3a27221 */ /* 0x000fe40000010100 */
[----:B---3--:R-:W-:Y:S01]  /*1500*/  IMAD.MOV.U32 R143, RZ, RZ, R132 ;  /* 0x000000ffff8f7224 */ /* 0x008fe200078e0084 */
[--C-:B------:R-:W-:Y:S01]  /*1510*/  SHF.R.U64 R166, R132, 0x10, R133.reuse ;  /* 0x0000001084a67819 */ /* 0x100fe20000001285 */
[--C-:B------:R-:W-:Y:S01]  /*1520*/  IMAD.MOV.U32 R164, RZ, RZ, R133.reuse ;  /* 0x000000ffffa47224 */ /* 0x100fe200078e0085 */
[----:B------:R-:W-:-:S02]  /*1530*/  SHF.R.U32.HI R165, RZ, 0x10, R133 ;  /* 0x00000010ffa57819 */ /* 0x000fc40000011685 */
[----:B------:R-:W-:Y:S01]  /*1540*/  HADD2.F32 R143, -RZ, R143.H0_H0 ;  /* 0x2000008fff8f7230 */ /* 0x000fe20000004100 */
[----:B------:R-:W-:Y:S01]  /*1550*/  FADD.FTZ R130, -R163, R130 ;  /* 0x00000082a3827221 */ /* 0x000fe20000010100 */
[----:B------:R-:W-:Y:S01]  /*1560*/  HADD2.F32 R128, -RZ, R166.H0_H0 ;  /* 0x200000a6ff807230 */ /* 0x000fe20000004100 */
[C---:B------:R-:W-:Y:S01]  /*1570*/  FMUL.FTZ R161, R7.reuse, R160 ;  /* 0x000000a007a17220 */ /* 0x040fe20000410000 */
[----:B------:R-:W-:Y:S01]  /*1580*/  HADD2.F32 R129, -RZ, R164.H0_H0 ;  /* 0x200000a4ff817230 */ /* 0x000fe20000004100 */
[----:B------:R-:W-:Y:S02]  /*1590*/  FMUL.FTZ R160, R7, R162 ;  /* 0x000000a207a07220 */ /* 0x000fe40000410000 */
[----:B------:R-:W-:Y:S02]  /*15a0*/  FADD.FTZ R132, -R163, R131 ;  /* 0x00000083a3847221 */ /* 0x000fe40000010100 */
[----:B------:R-:W-:Y:S02]  /*15b0*/  FMUL.FTZ R164, R32, R143 ;  /* 0x0000008f20a47220 */ /* 0x000fe40000410000 */
[----:B------:R-:W-:Y:S01]  /*15c0*/  FMUL.FTZ R163, R7, R130 ;  /* 0x0000008207a37220 */ /* 0x000fe20000410000 */
        /* <DEDUP_REMOVED lines=21> */
.L_x_9066:
[----:B0-----:R-:W-:Y:S05]  /*1720*/  BSYNC B1 ;  /* 0x0000000000017941 */ /* 0x001fea0003800000 */
.L_x_9065:
        /* <DEDUP_REMOVED lines=22> */
[----:B---3--:R-:W-:-:S02]  /*1890*/  FADD.FTZ R168, -R170, R128 ;  /* 0x00000080aaa87221 */ /* 0x008fc40000010100 */
[----:B------:R-:W-:Y:S01]  /*18a0*/  HADD2.F32 R143, -RZ, R143.H0_H0 ;  /* 0x2000008fff8f7230 */ /* 0x000fe20000004100 */
[C---:B------:R-:W-:Y:S01]  /*18b0*/  FADD.FTZ R210, -R170.reuse, R129 ;  /* 0x00000081aad27221 */ /* 0x040fe20000010100 */
[----:B------:R-:W-:Y:S01]  /*18c0*/  SHF.R.U32.HI R173, RZ, 0x10, R133 ;  /* 0x00000010ffad7819 */ /* 0x000fe20000011685 */
[----:B------:R-:W-:Y:S01]  /*18d0*/  FADD.FTZ R130, -R170, R130 ;  /* 0x00000082aa827221 */ /* 0x000fe20000010100 */
[----:B------:R-:W-:Y:S01]  /*18e0*/  HADD2.F32 R128, -RZ, R174.H0_H0 ;  /* 0x200000aeff807230 */ /* 0x000fe20000004100 */
[C---:B------:R-:W-:Y:S01]  /*18f0*/  FMUL.FTZ R169, R7.reuse, R168 ;  /* 0x000000a807a97220 */ /* 0x040fe20000410000 */
        /* <DEDUP_REMOVED lines=26> */
.L_x_9068:
[----:B0-----:R-:W-:Y:S05]  /*1aa0*/  BSYNC B1 ;  /* 0x0000000000017941 */ /* 0x001fea0003800000 */
.L_x_9067:
        /* <DEDUP_REMOVED lines=19> */
[----:B------:R-:W-:Y:S02]  /*1be0*/  SHF.R.U64 R182, R132, 0x10, R133 ;  /* 0x0000001084b67819 */ /* 0x000fe40000001285 */
[----:B------:R-:W-:Y:S01]  /*1bf0*/  MOV R180, R133 ;  /* 0x0000008500b47202 */ /* 0x000fe20000000f00 */
[C---:B---3--:R-:W-:Y:S01]  /*1c00*/  FADD.FTZ R176, -R178.reuse, R128 ;  /* 0x00000080b2b07221 */ /* 0x048fe20000010100 */
[----:B------:R-:W-:Y:S01]  /*1c10*/  HADD2.F32 R143, -RZ, R143.H0_H0 ;  /* 0x2000008fff8f7230 */ /* 0x000fe20000004100 */
[C---:B------:R-:W-:Y:S01]  /*1c20*/  FADD.FTZ R210, -R178.reuse, R129 ;  /* 0x00000081b2d27221 */ /* 0x040fe20000010100 */
[----:B------:R-:W-:Y:S01]  /*1c30*/  SHF.R.U32.HI R181, RZ, 0x10, R133 ;  /* 0x00000010ffb57819 */ /* 0x000fe20000011685 */
[----:B------:R-:W-:Y:S01]  /*1c40*/  FADD.FTZ R130, -R178, R130 ;  /* 0x00000082b2827221 */ /* 0x000fe20000010100 */
[----:B------:R-:W-:Y:S01]  /*1c50*/  HADD2.F32 R128, -RZ, R182.H0_H0 ;  /* 0x200000b6ff807230 */ /* 0x000fe20000004100 */
[C---:B------:R-:W-:Y:S01]  /*1c60*/  FMUL.FTZ R177, R7.reuse, R176 ;  /* 0x000000b007b17220 */ /* 0x040fe20000410000 */
        /* <DEDUP_REMOVED lines=26> */
.L_x_9070:
[----:B0-----:R-:W-:Y:S05]  /*1e10*/  BSYNC B1 ;  /* 0x0000000000017941 */ /* 0x001fea0003800000 */
.L_x_9069:
        /* <DEDUP_REMOVED lines=22> */
[----:B------:R-:W-:Y:S01]  /*1f80*/  HADD2.F32 R143, -RZ, R143.H0_H0 ;  /* 0x2000008fff8f7230 */ /* 0x000fe20000004100 */
[----:B------:R-:W-:-:S02]  /*1f90*/  FADD.FTZ R130, -R188, R130 ;  /* 0x00000082bc827221 */ /* 0x000fc40000010100 */
[----:B------:R-:W-:Y:S01]  /*1fa0*/  FADD.FTZ R192, -R188, R129 ;  /* 0x00000081bcc07221 */ /* 0x000fe20000010100 */
[----:B------:R-:W-:Y:S01]  /*1fb0*/  HADD2.F32 R128, -RZ, R191.H0_H0 ;  /* 0x200000bfff807230 */ /* 0x000fe20000004100 */
[----:B------:R-:W-:Y:S02]  /*1fc0*/  IMAD.MOV.U32 R185, RZ, RZ, R133 ;  /* 0x000000ffffb97224 */ /* 0x000fe400078e0085 */
[C---:B------:R-:W-:Y:S02]  /*1fd0*/  FMUL.FTZ R187, R7.reuse, R186 ;  /* 0x000000ba07bb7220 */ /* 0x040fe40000410000 */
[C---:B------:R-:W-:Y:S01]  /*1fe0*/  FMUL.FTZ R189, R7.reuse, R130 ;  /* 0x0000008207bd7220 */ /* 0x040fe20000410000 */
[----:B------:R-:W-:Y:S01]  /*1ff0*/  HADD2.F32 R130, -RZ, R190.H0_H0 ;  /* 0x200000beff827230 */ /* 0x000fe20000004100 */
        /* <DEDUP_REMOVED lines=24> */
.L_x_9072:
[----:B0-----:R-:W-:Y:S05]  /*2180*/  BSYNC B1 ;  /* 0x0000000000017941 */ /* 0x001fea0003800000 */
.L_x_9071:
[----:B------:R-:W-:Y:S01]  /*2190*/  BSSY B1, `(.L_x_9073) ;  /* 0x0000036000017945 */ /* 0x000fe20003800000 */
        /* <DEDUP_REMOVED lines=18> */
[C---:B------:R-:W-:Y:S02]  /*22c0*/  FADD.FTZ R130, -R196.reuse, R130 ;  /* 0x00000082c4827221 */ /* 0x040fe40000010100 */
[----:B------:R-:W-:-:S02]  /*22d0*/  FADD.FTZ R200, -R196, R129 ;  /* 0x00000081c4c87221 */ /* 0x000fc40000010100 */
[----:B---3--:R-:W-:Y:S01]  /*22e0*/  IMAD.MOV.U32 R143, RZ, RZ, R132 ;  /* 0x000000ffff8f7224 */ /* 0x008fe200078e0084 */
[--C-:B------:R-:W-:Y:S02]  /*22f0*/  SHF.R.U64 R199, R132, 0x10, R133.reuse ;  /* 0x0000001084c77819 */ /* 0x100fe40000001285 */
[--C-:B------:R-:W-:Y:S02]  /*2300*/  SHF.R.U32.HI R198, RZ, 0x10, R133.reuse ;  /* 0x00000010ffc67819 */ /* 0x100fe40000011685 */
[----:B------:R-:W-:Y:S01]  /*2310*/  HADD2.F32 R143, -RZ, R143.H0_H0 ;  /* 0x2000008fff8f7230 */ /* 0x000fe20000004100 */
[----:B------:R-:W-:Y:S01]  /*2320*/  IMAD.MOV.U32 R185, RZ, RZ, R133 ;  /* 0x000000ffffb97224 */ /* 0x000fe200078e0085 */
[----:B------:R-:W-:Y:S01]  /*2330*/  HADD2.F32 R128, -RZ, R199.H0_H0 ;  /* 0x200000c7ff807230 */ /* 0x000fe20000004100 */
[C---:B------:R-:W-:Y:S02]  /*2340*/  FMUL.FTZ R195, R7.reuse, R194 ;  /* 0x000000c207c37220 */ /* 0x040fe40000410000 */
        /* <DEDUP_REMOVED lines=26> */
.L_x_9074:
[----:B0-----:R-:W-:Y:S05]  /*24f0*/  BSYNC B1 ;  /* 0x0000000000017941 */ /* 0x001fea0003800000 */
.L_x_9073:
        /* <DEDUP_REMOVED lines=15> */
[----:B--2---:R-:W-:Y:S02]  /*25f0*/  MOV R139, R132 ;  /* 0x00000084008b7202 */ /* 0x004fe40000000f00 */
[----:B------:R-:W-:Y:S01]  /*2600*/  SHF.R.U64 R142, R132, 0x10, R133 ;  /* 0x00000010848e7819 */ /* 0x000fe20000001285 */
[C---:B---3--:R-:W-:Y:S02]  /*2610*/  FADD.FTZ R202, -R208.reuse, R129 ;  /* 0x00000081d0ca7221 */ /* 0x048fe40000010100 */
[----:B------:R-:W-:Y:S01]  /*2620*/  HADD2.F32 R139, -RZ, R139.H0_H0 ;  /* 0x2000008bff8b7230 */ /* 0x000fe20000004100 */
[C---:B-1----:R-:W-:Y:S01]  /*2630*/  FADD.FTZ R134, -R208.reuse, R128 ;  /* 0x00000080d0867221 */ /* 0x042fe20000010100 */
[----:B------:R-:W-:Y:S01]  /*2640*/  HADD2.F32 R128, -RZ, R142.H0_H0 ;  /* 0x2000008eff807230 */ /* 0x000fe20000004100 */
[----:B------:R-:W-:Y:S02]  /*2650*/  IMAD.MOV.U32 R140, RZ, RZ, R133 ;  /* 0x000000ffff8c7224 */ /* 0x000fe400078e0085 */
[----:B------:R-:W-:-:S02]  /*2660*/  FADD.FTZ R130, -R208, R130 ;  /* 0x00000082d0827221 */ /* 0x000fc40000010100 */
[C---:B------:R-:W-:Y:S02]  /*2670*/  FMUL.FTZ R202, R7.reuse, R202 ;  /* 0x000000ca07ca7220 */ /* 0x040fe40000410000 */
[C---:B------:R-:W-:Y:S02]  /*2680*/  FMUL.FTZ R203, R7.reuse, R134 ;  /* 0x0000008607cb7220 */ /* 0x040fe40000410000 */
[----:B------:R-:W-:Y:S01]  /*2690*/  FMUL.FTZ R204, R12, R139 ;  /* 0x0000008b0ccc7220 */ /* 0x000fe20000410000 */
[----:B------:R-:W-:Y:S01]  /*26a0*/  SHF.R.U32.HI R135, RZ, 0x10, R133 ;  /* 0x00000010ff877819 */ /* 0x000fe20000011685 */
[----:B------:R-:W-:Y:S01]  /*26b0*/  HADD2.F32 R129, -RZ, R140.H0_H0 ;  /* 0x2000008cff817230 */ /* 0x000fe20000004100 */
[----:B------:R-:W-:Y:S02]  /*26c0*/  FMUL.FTZ R205, R7, R130 ;  /* 0x0000008207cd7220 */ /* 0x000fe40000410000 */
        /* <DEDUP_REMOVED lines=22> */
.L_x_9062:
[----:B0-----:R-:W-:Y:S05]  /*2830*/  BSYNC B0 ;  /* 0x0000000000007941 */ /* 0x001fea0003800000 */
.L_x_9048:
[----:B------:R-:W-:Y:S02]  /*2840*/  LOP3.LUT P4, RZ, R8, 0xff, RZ, 0xc0, !PT ;  /* 0x000000ff08ff7812 */ /* 0x000fe4000788c0ff */
[----:B------:R-:W-:-:S04]  /*2850*/  SHF.R.U32.HI R130, RZ, 0x5, R39 ;  /* 0x00000005ff827819 */ /* 0x000fc80000011627 */
[----:B------:R-:W-:-:S07]  /*2860*/  LOP3.LUT R210, R130, 0x7fffff8, RZ, 0xc0, !PT ;  /* 0x07fffff882d27812 */ /* 0x000fce00078ec0ff */
[----:B------:R-:W-:Y:S02]  /*2870*/  @!P4 IADD3 R210, R210, 0x8, RZ ;  /* 0x00000008d2d2c810 */ /* 0x000fe40007ffe0ff */
[----:B------:R-:W-:Y:S01]  /*2880*/  LOP3.LUT P4, RZ, R39, 0x1f, RZ, 0xc0, !PT ;  /* 0x0000001f27ff7812 */ /* 0x000fe2000788c0ff */
[----:B------:R-:W-:Y:S10]  /*2890*/  BRA.DIV ~URZ, `(.L_x_9075) ;  /* 0x000033c27f007947 */ /* 0x000ff4000b800000 */
[----:B------:R0:W1:Y:S02]  /*28a0*/  SHFL.DOWN PT, R132, R141, 0x10, 0x1f ;  /* 0x0a001f008d847f89 */ /* 0x00006400000e0000 */
.L_x_9160:
        /* <DEDUP_REMOVED lines=18> */
.L_x_9161:
        /* <DEDUP_REMOVED lines=56> */
.L_x_9080:
[----:B------:R-:W-:Y:S05]  /*2d50*/  BSYNC B1 ;  /* 0x0000000000017941 */ /* 0x000fea0003800000 */
.L_x_9079:
        /* <DEDUP_REMOVED lines=17> */
.L_x_9082:
[----:B------:R-:W-:Y:S05]  /*2e70*/  BSYNC B1 ;  /* 0x0000000000017941 */ /* 0x000fea0003800000 */
.L_x_9081:
        /* <DEDUP_REMOVED lines=17> */
.L_x_9084:
[----:B------:R-:W-:Y:S05]  /*2f90*/  BSYNC B1 ;  /* 0x0000000000017941 */ /* 0x000fea0003800000 */
.L_x_9083:
        /* <DEDUP_REMOVED lines=19> */
.L_x_9086:
[----:B------:R-:W-:Y:S05]  /*30d0*/  BSYNC B1 ;  /* 0x0000000000017941 */ /* 0x000fea0003800000 */
.L_x_9085:
[C---:B------:R-:W-:Y:S01]  /*30e0*/  SEL R127, R136.reuse, R127, P5 ;  /* 0x0000007f887f7207 */ /* 0x040fe20002800000 */
[----:B------:R-:W-:Y:S01]  /*30f0*/  @P4 FMUL.FTZ R136, R136, c[0x0][0x1ec] ;  /* 0x00007b0088884a20 */ /* 0x000fe20000410000 */
[----:B------:R-:W-:Y:S01]  /*3100*/  ISETP.NE.U32.AND P5, PT, RZ, c[0x0][0x258], PT ;  /* 0x00009600ff007a0c */ /* 0x000fe20003fa5070 */
[----:B------:R-:W-:Y:S01]  /*3110*/  BSSY B1, `(.L_x_9087) ;  /* 0x0000019000017945 */ /* 0x000fe20003800000 */
[----:B------:R-:W-:Y:S01]  /*3120*/  @P4 F2FP.PACK_AB R130, RZ, R130 ;  /* 0x00000082ff82423e */ /* 0x000fe200000000ff */
[----:B------:R-:W-:Y:S01]  /*3130*/  @P4 FMUL.FTZ R136, R136, c[0x0][0x1e8] ;  /* 0x00007a0088884a20 */ /* 0x000fe20000410000 */
[----:B------:R-:W-:Y:S02]  /*3140*/  ISETP.NE.AND.EX P5, PT, RZ, c[0x0][0x25c], PT, P5 ;  /* 0x00009700ff007a0c */ /* 0x000fe40003fa5350 */
[----:B------:R-:W-:Y:S02]  /*3150*/  @P4 F2FP.PACK_AB R131, RZ, R131 ;  /* 0x00000083ff83423e */ /* 0x000fe400000000ff */
[----:B------:R-:W-:-:S02]  /*3160*/  @P4 F2FP.PACK_AB R134, RZ, R134 ;  /* 0x00000086ff86423e */ /* 0x000fc400000000ff */
        /* <DEDUP_REMOVED lines=8> */
[----:B------:R-:W-:-:S04]  /*31f0*/  @P4 F2FP.PACK_AB R136, RZ, R136 ;  /* 0x00000088ff88423e */ /* 0x000fc800000000ff */
        /* <DEDUP_REMOVED lines=10> */
.L_x_9088:
[----:B------:R-:W-:Y:S05]  /*32a0*/  BSYNC B1 ;  /* 0x0000000000017941 */ /* 0x000fea0003800000 */
.L_x_9087:
[----:B------:R-:W-:Y:S02]  /*32b0*/  IADD3 R148, R148, 0x100, RZ ;  /* 0x0000010094947810 */ /* 0x000fe40007ffe0ff */
[----:B------:R-:W-:Y:S02]  /*32c0*/  IADD3 R132, R132, 0x100, RZ ;  /* 0x0000010084847810 */ /* 0x000fe40007ffe0ff */
.L_x_9078:
[----:B------:R-:W-:Y:S05]  /*32d0*/  BSYNC B0 ;  /* 0x0000000000007941 */ /* 0x000fea0003800000 */
.L_x_9077:
        /* <DEDUP_REMOVED lines=19> */
.L_x_9092:
[----:B------:R-:W-:Y:S05]  /*3410*/  BSYNC B1 ;  /* 0x0000000000017941 */ /* 0x000fea0003800000 */
.L_x_9091:
        /* <DEDUP_REMOVED lines=15> */
.L_x_9094:
[----:B------:R-:W-:Y:S05]  /*3510*/  BSYNC B1 ;  /* 0x0000000000017941 */ /* 0x000fea0003800000 */
.L_x_9093:
        /* <DEDUP_REMOVED lines=15> */
.L_x_9096:
[----:B------:R-:W-:Y:S05]  /*3610*/  BSYNC B1 ;  /* 0x0000000000017941 */ /* 0x000fea0003800000 */
.L_x_9095:
        /* <DEDUP_REMOVED lines=14> */
.L_x_9098:
[----:B------:R-:W-:Y:S05]  /*3700*/  BSYNC B1 ;  /* 0x0000000000017941 */ /* 0x000fea0003800000 */
.L_x_9097:
[----:B------:R-:W-:Y:S01]  /*3710*/  SEL R124, R129, R124, P5 ;  /* 0x0000007c817c7207 */ /* 0x000fe20002800000 */
[----:B------:R-:W-:Y:S01]  /*3720*/  BSSY B1, `(.L_x_9099) ;  /* 0x000001e000017945 */ /* 0x000fe20003800000 */
[----:B------:R-:W-:Y:S02]  /*3730*/  SEL R125, R128, R125, P5 ;  /* 0x0000007d807d7207 */ /* 0x000fe40002800000 */
[----:B------:R-:W-:Y:S02]  /*3740*/  SEL R126, R135, R126, P5 ;  /* 0x0000007e877e7207 */ /* 0x000fe40002800000 */
[C---:B------:R-:W-:Y:S01]  /*3750*/  SEL R127, R136.reuse, R127, P5 ;  /* 0x0000007f887f7207 */ /* 0x040fe20002800000 */
[----:B------:R-:W-:Y:S01]  /*3760*/  @P4 FMUL.FTZ R136, R136, c[0x0][0x1ec] ;  /* 0x00007b0088884a20 */ /* 0x000fe20000410000 */
[----:B------:R-:W-:Y:S02]  /*3770*/  ISETP.NE.U32.AND P5, PT, RZ, c[0x0][0x258], PT ;  /* 0x00009600ff007a0c */ /* 0x000fe40003fa5070 */
[----:B------:R-:W-:Y:S01]  /*3780*/  @P4 F2FP.PACK_AB R130, RZ, R130 ;  /* 0x00000082ff82423e */ /* 0x000fe200000000ff */
[----:B------:R-:W-:Y:S01]  /*3790*/  @P4 FMUL.FTZ R136, R136, c[0x0][0x1e8] ;  /* 0x00007a0088884a20 */ /* 0x000fe20000410000 */
[----:B------:R-:W-:-:S02]  /*37a0*/  ISETP.NE.AND.EX P5, PT, RZ, c[0x0][0x25c], PT, P5 ;  /* 0x00009700ff007a0c */ /* 0x000fc40003fa5350 */
[----:B------:R-:W-:Y:S02]  /*37b0*/  @P4 F2FP.PACK_AB R131, RZ, R131 ;  /* 0x00000083ff83423e */ /* 0x000fe400000000ff */
[----:B------:R-:W-:Y:S02]  /*37c0*/  @P4 F2FP.PACK_AB R134, RZ, R134 ;  /* 0x00000086ff86423e */ /* 0x000fe400000000ff */
        /* <DEDUP_REMOVED lines=19> */
.L_x_9100:
[----:B------:R-:W-:Y:S05]  /*3900*/  BSYNC B1 ;  /* 0x0000000000017941 */ /* 0x000fea0003800000 */
.L_x_9099:
[----:B------:R-:W-:Y:S02]  /*3910*/  IADD3 R148, R148, 0x100, RZ ;  /* 0x0000010094947810 */ /* 0x000fe40007ffe0ff */
[----:B------:R-:W-:Y:S02]  /*3920*/  IADD3 R132, R132, 0x100, RZ ;  /* 0x0000010084847810 */ /* 0x000fe40007ffe0ff */
.L_x_9090:
[----:B------:R-:W-:Y:S05]  /*3930*/  BSYNC B0 ;  /* 0x0000000000007941 */ /* 0x000fea0003800000 */
.L_x_9089:
        /* <DEDUP_REMOVED lines=19> */
.L_x_9104:
[----:B------:R-:W-:Y:S05]  /*3a70*/  BSYNC B1 ;  /* 0x0000000000017941 */ /* 0x000fea0003800000 */
.L_x_9103:
        /* <DEDUP_REMOVED lines=15> */
.L_x_9106:
[----:B------:R-:W-:Y:S05]  /*3b70*/  BSYNC B1 ;  /* 0x0000000000017941 */ /* 0x000fea0003800000 */
.L_x_9105:
        /* <DEDUP_REMOVED lines=15> */
.L_x_9108:
[----:B------:R-:W-:Y:S05]  /*3c70*/  BSYNC B1 ;  /* 0x0000000000017941 */ /* 0x000fea0003800000 */
.L_x_9107:
        /* <DEDUP_REMOVED lines=14> */
.L_x_9110:
[----:B------:R-:W-:Y:S05]  /*3d60*/  BSYNC B1 ;  /* 0x0000000000017941 */ /* 0x000fea0003800000 */
.L_x_9109:
        /* <DEDUP_REMOVED lines=31> */
.L_x_9112:
[----:B------:R-:W-:Y:S05]  /*3f60*/  BSYNC B1 ;  /* 0x0000000000017941 */ /* 0x000fea0003800000 */
.L_x_9111:
[----:B------:R-:W-:Y:S02]  /*3f70*/  IADD3 R148, R148, 0x100, RZ ;  /* 0x0000010094947810 */ /* 0x000fe40007ffe0ff */
[----:B------:R-:W-:Y:S02]  /*3f80*/  IADD3 R132, R132, 0x100, RZ ;  /* 0x0000010084847810 */ /* 0x000fe40007ffe0ff */
.L_x_9102:
[----:B------:R-:W-:Y:S05]  /*3f90*/  BSYNC B0 ;  /* 0x0000000000007941 */ /* 0x000fea0003800000 */
.L_x_9101:
        /* <DEDUP_REMOVED lines=18> */
.L_x_9116:
[----:B------:R-:W-:Y:S05]  /*40c0*/  BSYNC B1 ;  /* 0x0000000000017941 */ /* 0x000fea0003800000 */
.L_x_9115:
        /* <DEDUP_REMOVED lines=15> */
.L_x_9118:
[----:B------:R-:W-:Y:S05]  /*41c0*/  BSYNC B1 ;  /* 0x0000000000017941 */ /* 0x000fea0003800000 */
.L_x_9117:
        /* <DEDUP_REMOVED lines=15> */
.L_x_9120:
[----:B------:R-:W-:Y:S05]  /*42c0*/  BSYNC B1 ;  /* 0x0000000000017941 */ /* 0x000fea0003800000 */
.L_x_9119:
        /* <DEDUP_REMOVED lines=14> */
.L_x_9122:
[----:B------:R-:W-:Y:S05]  /*43b0*/  BSYNC B1 ;  /* 0x0000000000017941 */ /* 0x000fea0003800000 */
.L_x_9121:
        /* <DEDUP_REMOVED lines=31> */
.L_x_9124:
[----:B------:R-:W-:Y:S05]  /*45b0*/  BSYNC B1 ;  /* 0x0000000000017941 */ /* 0x000fea0003800000 */
.L_x_9123:
[----:B------:R-:W-:Y:S02]  /*45c0*/  IADD3 R148, R148, 0x100, RZ ;  /* 0x0000010094947810 */ /* 0x000fe40007ffe0ff */
[----:B------:R-:W-:Y:S02]  /*45d0*/  IADD3 R132, R132, 0x100, RZ ;  /* 0x0000010084847810 */ /* 0x000fe40007ffe0ff */
.L_x_9114:
[----:B------:R-:W-:Y:S05]  /*45e0*/  BSYNC B0 ;  /* 0x0000000000007941 */ /* 0x000fea0003800000 */
.L_x_9113:
        /* <DEDUP_REMOVED lines=18> */
.L_x_9128:
[----:B------:R-:W-:Y:S05]  /*4710*/  BSYNC B1 ;  /* 0x0000000000017941 */ /* 0x000fea0003800000 */
.L_x_9127:
        /* <DEDUP_REMOVED lines=15> */
.L_x_9130:
[----:B------:R-:W-:Y:S05]  /*4810*/  BSYNC B1 ;  /* 0x0000000000017941 */ /* 0x000fea0003800000 */
.L_x_9129:
        /* <DEDUP_REMOVED lines=15> */
.L_x_9132:
[----:B------:R-:W-:Y:S05]  /*4910*/  BSYNC B1 ;  /* 0x0000000000017941 */ /* 0x000fea0003800000 */
.L_x_9131:
        /* <DEDUP_REMOVED lines=14> */
.L_x_9134:
[----:B------:R-:W-:Y:S05]  /*4a00*/  BSYNC B1 ;  /* 0x0000000000017941 */ /* 0x000fea0003800000 */
.L_x_9133:
        /* <DEDUP_REMOVED lines=31> */
.L_x_9136:
[----:B------:R-:W-:Y:S05]  /*4c00*/  BSYNC B1 ;  /* 0x0000000000017941 */ /* 0x000fea0003800000 */
.L_x_9135:
[----:B------:R-:W-:Y:S02]  /*4c10*/  IADD3 R148, R148, 0x100, RZ ;  /* 0x0000010094947810 */ /* 0x000fe40007ffe0ff */
[----:B------:R-:W-:Y:S02]  /*4c20*/  IADD3 R132, R132, 0x100, RZ ;  /* 0x0000010084847810 */ /* 0x000fe40007ffe0ff */
.L_x_9126:
[----:B------:R-:W-:Y:S05]  /*4c30*/  BSYNC B0 ;  /* 0x0000000000007941 */ /* 0x000fea0003800000 */
.L_x_9125:
        /* <DEDUP_REMOVED lines=18> */
.L_x_9140:
[----:B------:R-:W-:Y:S05]  /*4d60*/  BSYNC B1 ;  /* 0x0000000000017941 */ /* 0x000fea0003800000 */
.L_x_9139:
        /* <DEDUP_REMOVED lines=15> */
.L_x_9142:
[----:B------:R-:W-:Y:S05]  /*4e60*/  BSYNC B1 ;  /* 0x0000000000017941 */ /* 0x000fea0003800000 */
.L_x_9141:
        /* <DEDUP_REMOVED lines=15> */
.L_x_9144:
[----:B------:R-:W-:Y:S05]  /*4f60*/  BSYNC B1 ;  /* 0x0000000000017941 */ /* 0x000fea0003800000 */
.L_x_9143:
        /* <DEDUP_REMOVED lines=14> */
.L_x_9146:
[----:B------:R-:W-:Y:S05]  /*5050*/  BSYNC B1 ;  /* 0x0000000000017941 */ /* 0x000fea0003800000 */
.L_x_9145:
        /* <DEDUP_REMOVED lines=31> */
.L_x_9148:
[----:B------:R-:W-:Y:S05]  /*5250*/  BSYNC B1 ;  /* 0x0000000000017941 */ /* 0x000fea0003800000 */
.L_x_9147:
[----:B------:R-:W-:Y:S02]  /*5260*/  IADD3 R148, R148, 0x100, RZ ;  /* 0x0000010094947810 */ /* 0x000fe40007ffe0ff */
[----:B------:R-:W-:Y:S02]  /*5270*/  IADD3 R132, R132, 0x100, RZ ;  /* 0x0000010084847810 */ /* 0x000fe40007ffe0ff */
.L_x_9138:
[----:B------:R-:W-:Y:S05]  /*5280*/  BSYNC B0 ;  /* 0x0000000000007941 */ /* 0x000fea0003800000 */
.L_x_9137:
        /* <DEDUP_REMOVED lines=19> */
.L_x_9152:
[----:B------:R-:W-:Y:S05]  /*53c0*/  BSYNC B1 ;  /* 0x0000000000017941 */ /* 0x000fea0003800000 */
.L_x_9151:
        /* <DEDUP_REMOVED lines=15> */
.L_x_9154:
[----:B------:R-:W-:Y:S05]  /*54c0*/  BSYNC B1 ;  /* 0x0000000000017941 */ /* 0x000fea0003800000 */
.L_x_9153:
        /* <DEDUP_REMOVED lines=15> */
.L_x_9156:
[----:B------:R-:W-:Y:S05]  /*55c0*/  BSYNC B1 ;  /* 0x0000000000017941 */ /* 0x000fea0003800000 */
.L_x_9155:
        /* <DEDUP_REMOVED lines=14> */
.L_x_9158:
[----:B------:R-:W-:Y:S05]  /*56b0*/  BSYNC B1 ;  /* 0x0000000000017941 */ /* 0x000fea0003800000 */
.L_x_9157:
[----:B------:R-:W-:Y:S02]  /*56c0*/  ISETP.NE.U32.AND P3, PT, RZ, c[0x0][0x258], PT ;  /* 0x00009600ff007a0c */ /* 0x000fe40003f65070 */
[----:B------:R-:W-:Y:S02]  /*56d0*/  SEL R125, R6, R125, P5 ;  /* 0x0000007d067d7207 */ /* 0x000fe40002800000 */
[----:B------:R-:W-:Y:S02]  /*56e0*/  ISETP.NE.AND.EX P3, PT, RZ, c[0x0][0x25c], PT, P3 ;  /* 0x00009700ff007a0c */ /* 0x000fe40003f65330 */
[----:B------:R-:W-:Y:S02]  /*56f0*/  SEL R124, R129, R124, P5 ;  /* 0x0000007c817c7207 */ /* 0x000fe40002800000 */
[----:B------:R-:W-:Y:S02]  /*5700*/  SEL R126, R131, R126, P5 ;  /* 0x0000007e837e7207 */ /* 0x000fe40002800000 */
[C---:B------:R-:W-:Y:S01]  /*5710*/  SEL R127, R136.reuse, R127, P5 ;  /* 0x0000007f887f7207 */ /* 0x040fe20002800000 */
[----:B------:R-:W-:Y:S01]  /*5720*/  @P4 FMUL.FTZ R136, R136, c[0x0][0x1ec] ;  /* 0x00007b0088884a20 */ /* 0x000fe20000410000 */
[----:B------:R-:W-:-:S02]  /*5730*/  @P4 F2FP.PACK_AB R128, RZ, R128 ;  /* 0x00000080ff80423e */ /* 0x000fc400000000ff */
[----:B------:R-:W-:Y:S01]  /*5740*/  @P4 F2FP.PACK_AB R130, RZ, R130 ;  /* 0x00000082ff82423e */ /* 0x000fe200000000ff */
[----:B------:R-:W-:Y:S01]  /*5750*/  @P4 FMUL.FTZ R136, R136, c[0x0][0x1e8] ;  /* 0x00007a0088884a20 */ /* 0x000fe20000410000 */
[----:B------:R-:W-:Y:S02]  /*5760*/  @P4 F2FP.PACK_AB R134, RZ, R134 ;  /* 0x00000086ff86423e */ /* 0x000fe400000000ff */
        /* <DEDUP_REMOVED lines=19> */
.L_x_9150:
[----:B------:R-:W-:Y:S05]  /*58a0*/  BSYNC B0 ;  /* 0x0000000000007941 */ /* 0x000fea0003800000 */
.L_x_9149:
[----:B------:R-:W-:Y:S02]  /*58b0*/  LOP3.LUT P3, RZ, R8, 0xff, RZ, 0xc0, !PT ;  /* 0x000000ff08ff7812 */ /* 0x000fe4000786c0ff */
[----:B------:R-:W-:Y:S02]  /*58c0*/  IADD3 R38, R38, c[0x0][0x160], RZ ;  /* 0x0000580026267a10 */ /* 0x000fe40007ffe0ff */
[----:B------:R-:W-:Y:S02]  /*58d0*/  SEL R8, RZ, 0x1, P3 ;  /* 0x00000001ff087807 */ /* 0x000fe40001800000 */
[----:B------:R-:W-:-:S13]  /*58e0*/  ISETP.GE.AND P3, PT, R38, c[0x0][0x164], PT ;  /* 0x0000590026007a0c */ /* 0x000fda0003f66270 */
[----:B0----5:R-:W-:Y:S01]  /*58f0*/  @P3 CALL.REL.NOINC `(.L_x_9047) ;  /* 0x0000001000003944 */ /* 0x021fe20003c00000 */
[----:B------:R-:W-:Y:S05]  /*5900*/  BRA `(.L_x_9159) ;  /* 0xffffaf9000007947 */ /* 0x000fea000383ffff */
.L_x_9047:
        /* <DEDUP_REMOVED lines=47> */
[----:B------:R-:W-:-:S10]  /*5c00*/  HFMA2.MMA R5, -RZ, RZ, 0, 9.5367431640625e-07 ;  /* 0x00000010ff057435 */ /* 0x000fd400000001ff */
[----:B--2---:R-:W-:-:S04]  /*5c10*/  IMAD.WIDE.U32 R2, R0, R5, c[0x0][0x220] ;  /* 0x0000880000027625 */ /* 0x004fc800078e0005 */
[----:B------:R-:W-:Y:S01]  /*5c20*/  IMAD.WIDE.U32 R4, R0, R5, c[0x0][0x228] ;  /* 0x00008a0000047625 */ /* 0x000fe200078e0005 */
[----:B------:R-:W-:Y:S04]  /*5c30*/  STG.E.128 [R2.64], R40 ;  /* 0x0000002802007986 */ /* 0x000fe8000c101d04 */
[----:B------:R-:W-:Y:S01]  /*5c40*/  STG.E.128 [R4.64], R68 ;  /* 0x0000004404007986 */ /* 0x000fe2000c101d04 */
[----:B------:R-:W-:Y:S05]  /*5c50*/  EXIT ;  /* 0x000000000000794d */ /* 0x000fea0003800000 */
.L_x_9075:
[----:B------:R-:W-:Y:S01]  /*5c60*/  IMAD.MOV.U32 R133, RZ, RZ, R141 ;  /* 0x000000ffff857224 */ /* 0x000fe200078e008d */
[----:B------:R-:W-:Y:S01]  /*5c70*/  MOV R142, 0xffffffff ;  /* 0xffffffff008e7802 */ /* 0x000fe20000000f00 */
[----:B------:R-:W-:Y:S01]  /*5c80*/  IMAD.MOV.U32 R140, RZ, RZ, 0x10 ;  /* 0x00000010ff8c7424 */ /* 0x000fe200078e00ff */
[----:B------:R-:W-:Y:S01]  /*5c90*/  MOV R128, 0x5cc0 ;  /* 0x00005cc000807802 */ /* 0x000fe20000000f00 */
[----:B------:R-:W-:-:S02]  /*5ca0*/  IMAD.MOV.U32 R185, RZ, RZ, 0x1f ;  /* 0x0000001fffb97424 */ /* 0x000fc400078e00ff */
[----:B-----5:R-:W-:Y:S05]  /*5cb0*/  CALL.REL.NOINC `($__internal_131_$__cuda_sm70_shflsync_down_p) ;  /* 0x0000045000007944 */ /* 0x020fea0003c00000 */
[----:B-1----:R-:W-:Y:S01]  /*5cc0*/  IMAD.MOV.U32 R132, RZ, RZ, R185 ;  /* 0x000000ffff847224 */ /* 0x002fe200078e00b9 */
[----:B0-----:R-:W-:Y:S05]  /*5cd0*/  BRA `(.L_x_9160) ;  /* 0xffffcbd000007947 */ /* 0x001fea000383ffff */
.L_x_9076:
[----:B------:R-:W-:Y:S01]  /*5ce0*/  HFMA2.MMA R185, -RZ, RZ, 0, 1.847743988037109375e-06 ;  /* 0x0000001fffb97435 */ /* 0x000fe200000001ff */
[----:B------:R-:W-:Y:S01]  /*5cf0*/  IMAD.MOV.U32 R133, RZ, RZ, R138 ;  /* 0x000000ffff857224 */ /* 0x000fe200078e008a */
[----:B------:R-:W-:Y:S01]  /*5d00*/  MOV R128, 0x5d40 ;  /* 0x00005d4000807802 */ /* 0x000fe20000000f00 */
[----:B------:R-:W-:-:S02]  /*5d10*/  IMAD.MOV.U32 R140, RZ, RZ, 0x10 ;  /* 0x00000010ff8c7424 */ /* 0x000fc400078e00ff */
[----:B------:R-:W-:Y:S02]  /*5d20*/  IMAD.MOV.U32 R142, RZ, RZ, -0x1 ;  /* 0xffffffffff8e7424 */ /* 0x000fe400078e00ff */
[----:B01---5:R-:W-:Y:S05]  /*5d30*/  CALL.REL.NOINC `($__internal_131_$__cuda_sm70_shflsync_down_p) ;  /* 0x000003d000007944 */ /* 0x023fea0003c00000 */
[----:B------:R-:W-:Y:S01]  /*5d40*/  FADD.FTZ R132, R132, R141 ;  /* 0x0000008d84847221 */ /* 0x000fe20000010000 */
[----:B0-----:R-:W-:Y:S01]  /*5d50*/  MOV R142, 0xffffffff ;  /* 0xffffffff008e7802 */ /* 0x001fe20000000f00 */
[----:B-1----:R-:W-:Y:S01]  /*5d60*/  FADD.FTZ R138, R138, R185 ;  /* 0x000000b98a8a7221 */ /* 0x002fe20000010000 */
[----:B------:R-:W-:Y:S01]  /*5d70*/  MOV R128, 0x5dc0 ;  /* 0x00005dc000807802 */ /* 0x000fe20000000f00 */
[----:B------:R-:W-:Y:S02]  /*5d80*/  IMAD.MOV.U32 R140, RZ, RZ, 0x8 ;  /* 0x00000008ff8c7424 */ /* 0x000fe400078e00ff */
[----:B------:R-:W-:Y:S02]  /*5d90*/  IMAD.MOV.U32 R185, RZ, RZ, 0x1f ;  /* 0x0000001fffb97424 */ /* 0x000fe400078e00ff */
[----:B------:R-:W-:Y:S02]  /*5da0*/  IMAD.MOV.U32 R133, RZ, RZ, R132 ;  /* 0x000000ffff857224 */ /* 0x000fe400078e0084 */
[----:B------:R-:W-:Y:S05]  /*5db0*/  CALL.REL.NOINC `($__internal_131_$__cuda_sm70_shflsync_down_p) ;  /* 0x0000035000007944 */ /* 0x000fea0003c00000 */
[----:B0-----:R-:W-:Y:S01]  /*5dc0*/  HFMA2.MMA R140, -RZ, RZ, 0, 4.76837158203125e-07 ;  /* 0x00000008ff8c7435 */ /* 0x001fe200000001ff */
[----:B-1----:R-:W-:Y:S01]  /*5dd0*/  IMAD.MOV.U32 R131, RZ, RZ, R185 ;  /* 0x000000ffff837224 */ /* 0x002fe200078e00b9 */
[----:B------:R-:W-:Y:S01]  /*5de0*/  MOV R128, 0x5e30 ;  /* 0x00005e3000807802 */ /* 0x000fe20000000f00 */
[----:B------:R-:W-:-:S02]  /*5df0*/  IMAD.MOV.U32 R133, RZ, RZ, R138 ;  /* 0x000000ffff857224 */ /* 0x000fc400078e008a */
[----:B------:R-:W-:Y:S02]  /*5e00*/  IMAD.MOV.U32 R185, RZ, RZ, 0x1f ;  /* 0x0000001fffb97424 */ /* 0x000fe400078e00ff */
[----:B------:R-:W-:Y:S02]  /*5e10*/  IMAD.MOV.U32 R142, RZ, RZ, -0x1 ;  /* 0xffffffffff8e7424 */ /* 0x000fe400078e00ff */
[----:B------:R-:W-:Y:S05]  /*5e20*/  CALL.REL.NOINC `($__internal_131_$__cuda_sm70_shflsync_down_p) ;  /* 0x000002e000007944 */ /* 0x000fea0003c00000 */
[----:B------:R-:W-:Y:S01]  /*5e30*/  FADD.FTZ R132, R131, R132 ;  /* 0x0000008483847221 */ /* 0x000fe20000010000 */
[----:B------:R-:W-:Y:S01]  /*5e40*/  MOV R128, 0x5eb0 ;  /* 0x00005eb000807802 */ /* 0x000fe20000000f00 */
[----:B-1----:R-:W-:Y:S01]  /*5e50*/  FADD.FTZ R138, R138, R185 ;  /* 0x000000b98a8a7221 */ /* 0x002fe20000010000 */
[----:B------:R-:W-:Y:S01]  /*5e60*/  MOV R185, 0x1f ;  /* 0x0000001f00b97802 */ /* 0x000fe20000000f00 */
[----:B0-----:R-:W-:Y:S02]  /*5e70*/  IMAD.MOV.U32 R140, RZ, RZ, 0x4 ;  /* 0x00000004ff8c7424 */ /* 0x001fe400078e00ff */
[----:B------:R-:W-:Y:S02]  /*5e80*/  IMAD.MOV.U32 R142, RZ, RZ, -0x1 ;  /* 0xffffffffff8e7424 */ /* 0x000fe400078e00ff */
[----:B------:R-:W-:-:S02]  /*5e90*/  IMAD.MOV.U32 R133, RZ, RZ, R132 ;  /* 0x000000ffff857224 */ /* 0x000fc400078e0084 */
[----:B------:R-:W-:Y:S05]  /*5ea0*/  CALL.REL.NOINC `($__internal_131_$__cuda_sm70_shflsync_down_p) ;  /* 0x0000026000007944 */ /* 0x000fea0003c00000 */
[----:B-1----:R-:W-:Y:S01]  /*5eb0*/  IMAD.MOV.U32 R131, RZ, RZ, R185 ;  /* 0x000000ffff837224 */ /* 0x002fe200078e00b9 */
[----:B0-----:R-:W-:Y:S01]  /*5ec0*/  MOV R133, R138 ;  /* 0x0000008a00857202 */ /* 0x001fe20000000f00 */
[----:B------:R-:W-:Y:S01]  /*5ed0*/  IMAD.MOV.U32 R140, RZ, RZ, 0x4 ;  /* 0x00000004ff8c7424 */ /* 0x000fe200078e00ff */
[----:B------:R-:W-:Y:S01]  /*5ee0*/  MOV R128, 0x5f20 ;  /* 0x00005f2000807802 */ /* 0x000fe20000000f00 */
[----:B------:R-:W-:-:S02]  /*5ef0*/  IMAD.MOV.U32 R185, RZ, RZ, 0x1f ;  /* 0x0000001fffb97424 */ /* 0x000fc400078e00ff */
[----:B------:R-:W-:Y:S02]  /*5f00*/  IMAD.MOV.U32 R142, RZ, RZ, -0x1 ;  /* 0xffffffffff8e7424 */ /* 0x000fe400078e00ff */
[----:B------:R-:W-:Y:S05]  /*5f10*/  CALL.REL.NOINC `($__internal_131_$__cuda_sm70_shflsync_down_p) ;  /* 0x000001f000007944 */ /* 0x000fea0003c00000 */
[----:B------:R-:W-:Y:S01]  /*5f20*/  FADD.FTZ R132, R131, R132 ;  /* 0x0000008483847221 */ /* 0x000fe20000010000 */
[----:B0-----:R-:W-:Y:S01]  /*5f30*/  HFMA2.MMA R140, -RZ, RZ, 0, 1.1920928955078125e-07 ;  /* 0x00000002ff8c7435 */ /* 0x001fe200000001ff */
[----:B-1----:R-:W-:Y:S01]  /*5f40*/  FADD.FTZ R136, R138, R185 ;  /* 0x000000b98a887221 */ /* 0x002fe20000010000 */
[----:B------:R-:W-:Y:S01]  /*5f50*/  MOV R128, 0x5fa0 ;  /* 0x00005fa000807802 */ /* 0x000fe20000000f00 */
[----:B------:R-:W-:Y:S02]  /*5f60*/  IMAD.MOV.U32 R185, RZ, RZ, 0x1f ;  /* 0x0000001fffb97424 */ /* 0x000fe400078e00ff */
[----:B------:R-:W-:Y:S02]  /*5f70*/  IMAD.MOV.U32 R142, RZ, RZ, -0x1 ;  /* 0xffffffffff8e7424 */ /* 0x000fe400078e00ff */
[----:B------:R-:W-:Y:S02]  /*5f80*/  IMAD.MOV.U32 R133, RZ, RZ, R132 ;  /* 0x000000ffff857224 */ /* 0x000fe400078e0084 */
[----:B------:R-:W-:Y:S05]  /*5f90*/  CALL.REL.NOINC `($__internal_131_$__cuda_sm70_shflsync_down_p) ;  /* 0x0000017000007944 */ /* 0x000fea0003c00000 */
[----:B-1----:R-:W-:Y:S01]  /*5fa0*/  MOV R131, R185 ;  /* 0x000000b900837202 */ /* 0x002fe20000000f00 */
[----:B0-----:R-:W-:Y:S01]  /*5fb0*/  IMAD.MOV.U32 R133, RZ, RZ, R136 ;  /* 0x000000ffff857224 */ /* 0x001fe200078e0088 */
[----:B------:R-:W-:Y:S01]  /*5fc0*/  MOV R142, 0xffffffff ;  /* 0xffffffff008e7802 */ /* 0x000fe20000000f00 */
[----:B------:R-:W-:Y:S01]  /*5fd0*/  IMAD.MOV.U32 R140, RZ, RZ, 0x2 ;  /* 0x00000002ff8c7424 */ /* 0x000fe200078e00ff */
[----:B------:R-:W-:Y:S01]  /*5fe0*/  MOV R128, 0x6010 ;  /* 0x0000601000807802 */ /* 0x000fe20000000f00 */
[----:B------:R-:W-:-:S02]  /*5ff0*/  IMAD.MOV.U32 R185, RZ, RZ, 0x1f ;  /* 0x0000001fffb97424 */ /* 0x000fc400078e00ff */
[----:B------:R-:W-:Y:S05]  /*6000*/  CALL.REL.NOINC `($__internal_131_$__cuda_sm70_shflsync_down_p) ;  /* 0x0000010000007944 */ /* 0x000fea0003c00000 */
[----:B------:R-:W-:Y:S01]  /*6010*/  FADD.FTZ R134, R131, R132 ;  /* 0x0000008483867221 */ /* 0x000fe20000010000 */
[----:B------:R-:W-:Y:S01]  /*6020*/  MOV R128, 0x6090 ;  /* 0x0000609000807802 */ /* 0x000fe20000000f00 */
[----:B-1----:R-:W-:-:S02]  /*6030*/  FADD.FTZ R136, R136, R185 ;  /* 0x000000b988887221 */ /* 0x002fc40000010000 */
[----:B0-----:R-:W-:Y:S01]  /*6040*/  IMAD.MOV.U32 R140, RZ, RZ, 0x1 ;  /* 0x00000001ff8c7424 */ /* 0x001fe200078e00ff */
[----:B------:R-:W-:Y:S01]  /*6050*/  MOV R133, R134 ;  /* 0x0000008600857202 */ /* 0x000fe20000000f00 */
[----:B------:R-:W-:Y:S02]  /*6060*/  IMAD.MOV.U32 R185, RZ, RZ, 0x1f ;  /* 0x0000001fffb97424 */ /* 0x000fe400078e00ff */
[----:B------:R-:W-:Y:S02]  /*6070*/  IMAD.MOV.U32 R142, RZ, RZ, -0x1 ;  /* 0xffffffffff8e7424 */ /* 0x000fe400078e00ff */
[----:B------:R-:W-:Y:S05]  /*6080*/  CALL.REL.NOINC `($__internal_131_$__cuda_sm70_shflsync_down_p) ;  /* 0x0000008000007944 */ /* 0x000fea0003c00000 */
[----:B-1----:R-:W-:Y:S01]  /*6090*/  IMAD.MOV.U32 R135, RZ, RZ, R185 ;  /* 0x000000ffff877224 */ /* 0x002fe200078e00b9 */
[----:B------:R-:W-:Y:S01]  /*60a0*/  HFMA2.MMA R185, -RZ, RZ, 0, 1.847743988037109375e-06 ;  /* 0x0000001fffb97435 */ /* 0x000fe200000001ff */
[----:B0-----:R-:W-:Y:S01]  /*60b0*/  IMAD.MOV.U32 R133, RZ, RZ, R136 ;  /* 0x000000ffff857224 */ /* 0x001fe200078e0088 */
[----:B------:R-:W-:Y:S01]  /*60c0*/  MOV R128, 0x6100 ;  /* 0x0000610000807802 */ /* 0x000fe20000000f00 */
[----:B------:R-:W-:Y:S02]  /*60d0*/  IMAD.MOV.U32 R140, RZ, RZ, 0x1 ;  /* 0x00000001ff8c7424 */ /* 0x000fe400078e00ff */
[----:B------:R-:W-:-:S02]  /*60e0*/  IMAD.MOV.U32 R142, RZ, RZ, -0x1 ;  /* 0xffffffffff8e7424 */ /* 0x000fc400078e00ff */
[----:B------:R-:W-:Y:S05]  /*60f0*/  CALL.REL.NOINC `($__internal_131_$__cuda_sm70_shflsync_down_p) ;  /* 0x0000001000007944 */ /* 0x000fea0003c00000 */
[----:B01----:R-:W-:Y:S05]  /*6100*/  BRA `(.L_x_9161) ;  /* 0xffffc8c000007947 */ /* 0x003fea000383ffff */
        .weak           $__internal_131_$__cuda_sm70_shflsync_down_p
        .type           $__internal_131_$__cuda_sm70_shflsync_down_p,@function
        .size           $__internal_131_$__cuda_sm70_shflsync_down_p,(.L_x_13007 - $__internal_131_$__cuda_sm70_shflsync_down_p)
$__internal_131_$__cuda_sm70_shflsync_down_p:
[----:B------:R-:W-:Y:S01]  /*6110*/  IMAD.MOV.U32 R129, RZ, RZ, 0x0 ;  /* 0x00000000ff817424 */ /* 0x000fe200078e00ff */
[----:B------:R-:W-:Y:S04]  /*6120*/  WARPSYNC R142 ;  /* 0x0000008e00007348 */ /* 0x000fe80003800000 */
[----:B------:R0:W1:Y:S01]  /*6130*/  SHFL.DOWN PT, R185, R133, R140, R185 ;  /* 0x0800008c85b97389 */ /* 0x00006200000e00b9 */
[----:B------:R-:W-:Y:S05]  /*6140*/  RET.REL.NODEC R128 `(_ZN10layer_norm13ln_bwd_kernelINS_13Kernel_traitsI6__halfS2_fS2_fjLj7168ELj1ELj1ELj8ELj8ENS_18Kernel_traits_baseILj7168ES2_S2_fS2_fjLj256EEEEELb1ELb0ELb1ELb0EEEvNS_9BwdParamsE) ;  /* 0xffff9eb080007950 */ /* 0x000fea0003c3ffff */
.L_x_9162:
        /* <DEDUP_REMOVED lines=11> */
.L_x_13007:


//--------------------- .text._ZN10layer_norm22ln_bwd_finalize_kernelINS_22Kernel_traits_finalizeILj7168E6__halfS2_fS2_fjLb0ELj1024ELj4ENS_18Kernel_traits_baseILj7168ES2_S2_fS2_fjLj1024EEEEELb0ELb1EEEvNS_9BwdParamsE --------------------------
	.section	.text._ZN10layer_norm22ln_bwd_finalize_kernelINS_22Kernel_traits_finalizeILj7168E6__halfS2_fS2_fjLb0ELj1024ELj4ENS_18Kernel_traits_baseILj7168ES2_S2_fS2_fjLj1024EEEEELb0ELb1EEEvNS_9BwdParamsE,"ax",@progbits
	.sectioninfo	@"SHI_REGISTERS=32"
	.align	128
        .global         _ZN10layer_norm22ln_bwd_finalize_kernelINS_22Kernel_traits_finalizeILj7168E6__halfS2_fS2_fjLb0ELj1024ELj4ENS_18Kernel_traits_baseILj7168ES2_S2_fS2_fjLj1024EEEEELb0ELb1EEEvNS_9BwdParamsE
        .type           _ZN10layer_norm22ln_bwd_finalize_kernelINS_22Kernel_traits_finalizeILj7168E6__halfS2_fS2_fjLb0ELj1024ELj4ENS_18Kernel_traits_baseILj7168ES2_S2_fS2_fjLj1024EEEEELb0ELb1EEEvNS_9BwdParamsE,@function
        .size           _ZN10layer_norm22ln_bwd_finalize_kernelINS_22Kernel_traits_finalizeILj7168E6__halfS2_fS2_fjLb0ELj1024ELj4ENS_18Kernel_traits_baseILj7168ES2_S2_fS2_fjLj1024EEEEELb0ELb1EEEvNS_9BwdParamsE,(.L_x_13008 - _ZN10layer_norm22ln_bwd_finalize_kernelINS_22Kernel_traits_finalizeILj7168E6__halfS2_fS2_fjLb0ELj1024ELj4ENS_18Kernel_traits_baseILj7168ES2_S2_fS2_fjLj1024EEEEELb0ELb1EEEvNS_9BwdParamsE)
        .other          _ZN10layer_norm22ln_bwd_finalize_kernelINS_22Kernel_traits_finalizeILj7168E6__halfS2_fS2_fjLb0ELj1024ELj4ENS_18Kernel_traits_baseILj7168ES2_S2_fS2_fjLj1024EEEEELb0ELb1EEEvNS_9BwdParamsE,@"STO_CUDA_ENTRY STV_DEFAULT"
_ZN10layer_norm22ln_bwd_finalize_kernelINS_22Kernel_traits_finalizeILj7168E6__halfS2_fS2_fjLb0ELj1024ELj4ENS_18Kernel_traits_baseILj7168ES2_S2_fS2_fjLj1024EEEEELb0ELb1EEEvNS_9BwdParamsE:
.text._ZN10layer_norm22ln_bwd_finalize_kernelINS_22Kernel_traits_finalizeILj7168E6__halfS2_fS2_fjLb0ELj1024ELj4ENS_18Kernel_traits_baseILj7168ES2_S2_fS2_fjLj1024EEEEELb0ELb1EEEvNS_9BwdParamsE:
        /* <DEDUP_REMOVED lines=19> */
.L_x_9175:
        /* <DEDUP_REMOVED lines=27> */
.L_x_9167:
        /* <DEDUP_REMOVED lines=35> */
.L_x_9166:
[----:B------:R-:W-:Y:S05]  /*0510*/  BSYNC B1 ;  /* 0x0000000000017941 */ /* 0x000fea0003800000 */
.L_x_9165:
        /* <DEDUP_REMOVED lines=23> */
.L_x_9169:
[----:B------:R-:W-:Y:S05]  /*0690*/  BSYNC B1 ;  /* 0x0000000000017941 */ /* 0x000fea0003800000 */
.L_x_9168:
        /* <DEDUP_REMOVED lines=10> */
.L_x_9164:
[----:B------:R-:W-:Y:S05]  /*0740*/  BSYNC B0 ;  /* 0x0000000000007941 */ /* 0x000fea0003800000 */
.L_x_9163:
        /* <DEDUP_REMOVED lines=11> */
.L_x_9176:
        /* <DEDUP_REMOVED lines=18> */
.L_x_9177:
[----:B------:R-:W-:Y:S01]  /*0920*/  @!P1 SHF.R.U32.HI R2, RZ, 0x3, R0 ;  /* 0x00000003ff029819 */ /* 0x000fe20000011600 */
[----:B---3--:R-:W-:Y:S02]  /*0930*/  FADD.FTZ R5, R5, R10 ;  /* 0x0000000a05057221 */ /* 0x008fe40000010000 */
[----:B--2---:R-:W-:Y:S01]  /*0940*/  FADD.FTZ R7, R7, R4 ;  /* 0x0000000407077221 */ /* 0x004fe20000010000 */
[----:B------:R-:W-:-:S05]  /*0950*/  @!P1 LOP3.LUT R2, R2, 0x1ffffffc, RZ, 0xc0, !PT ;  /* 0x1ffffffc02029812 */ /* 0x000fca00078ec0ff */
[----:B------:R2:W-:Y:S04]  /*0960*/  @!P1 STS [R2+0x2000], R5 ;  /* 0x0020000502009388 */ /* 0x0005e80000000800 */
[----:B------:R2:W-:Y:S02]  /*0970*/  @!P1 STS [R2+0x2080], R7 ;  /* 0x0020800702009388 */ /* 0x0005e40000000800 */
.L_x_9170:
        /* <DEDUP_REMOVED lines=13> */
.L_x_9174:
[----:B------:R-:W-:Y:S05]  /*0a50*/  BSYNC B0 ;  /* 0x0000000000007941 */ /* 0x000fea0003800000 */
.L_x_9173:
[C---:B------:R-:W-:Y:S02]  /*0a60*/  ISETP.GT.U32.AND P1, PT, R18.reuse, -0x1c01, PT ;  /* 0xffffe3ff1200780c */ /* 0x040fe40003f24070 */
[----:B------:R-:W-:Y:S02]  /*0a70*/  IADD3 R18, R18, 0x1c00, RZ ;  /* 0x00001c0012127810 */ /* 0x000fe40007ffe0ff */
[----:B------:R-:W-:-:S09]  /*0a80*/  IADD3 R19, R19, 0xe00, RZ ;  /* 0x00000e0013137810 */ /* 0x000fd20007ffe0ff */
[----:B012---:R-:W-:Y:S05]  /*0a90*/  @P1 BRA `(.L_x_9175) ;  /* 0xfffff69000001947 */ /* 0x007fea000383ffff */
[----:B------:R-:W-:Y:S05]  /*0aa0*/  EXIT ;  /* 0x000000000000794d */ /* 0x000fea0003800000 */
.L_x_9171:
[----:B--2---:R-:W-:Y:S01]  /*0ab0*/  IMAD.MOV.U32 R10, RZ, RZ, R4 ;  /* 0x000000ffff0a7224 */ /* 0x004fe200078e0004 */
[----:B------:R-:W-:Y:S01]  /*0ac0*/  MOV R9, 0x1 ;  /* 0x0000000100097802 */ /* 0x000fe20000000f00 */
[----:B------:R-:W-:Y:S01]  /*0ad0*/  IMAD.MOV.U32 R6, RZ, RZ, 0x1f ;  /* 0x0000001fff067424 */ /* 0x000fe200078e00ff */
[----:B------:R-:W-:Y:S02]  /*0ae0*/  MOV R11, 0xffffffff ;  /* 0xffffffff000b7802 */ /* 0x000fe40000000f00 */
[----:B------:R-:W-:Y:S02]  /*0af0*/  MOV R2, 0xb10 ;  /* 0x00000b1000027802 */ /* 0x000fe40000000f00 */
[----:B01----:R-:W-:Y:S05]  /*0b00*/  CALL.REL.NOINC `($__internal_132_$__cuda_sm70_shflsync_bfly_p) ;  /* 0x000003c000007944 */ /* 0x003fea0003c00000 */
[----:B-1----:R-:W-:Y:S01]  /*0b10*/  IMAD.MOV.U32 R3, RZ, RZ, R6 ;  /* 0x000000ffff037224 */ /* 0x002fe200078e0006 */
[----:B0-----:R-:W-:Y:S05]  /*0b20*/  BRA `(.L_x_9176) ;  /* 0xfffffcd000007947 */ /* 0x001fea000383ffff */
.L_x_9172:
[----:B------:R-:W-:Y:S01]  /*0b30*/  HFMA2.MMA R6, -RZ, RZ, 0, 1.847743988037109375e-06 ;  /* 0x0000001fff067435 */ /* 0x000fe200000001ff */
[----:B------:R-:W-:Y:S01]  /*0b40*/  MOV R10, R13 ;  /* 0x0000000d000a7202 */ /* 0x000fe20000000f00 */
[----:B------:R-:W-:Y:S01]  /*0b50*/  IMAD.MOV.U32 R9, RZ, RZ, 0x2 ;  /* 0x00000002ff097424 */ /* 0x000fe200078e00ff */
[----:B------:R-:W-:Y:S01]  /*0b60*/  MOV R2, 0xb90 ;  /* 0x00000b9000027802 */ /* 0x000fe20000000f00 */
[----:B------:R-:W-:-:S02]  /*0b70*/  IMAD.MOV.U32 R11, RZ, RZ, -0x1 ;  /* 0xffffffffff0b7424 */ /* 0x000fc400078e00ff */
[----:B012---:R-:W-:Y:S05]  /*0b80*/  CALL.REL.NOINC `($__internal_132_$__cuda_sm70_shflsync_bfly_p) ;  /* 0x0000034000007944 */ /* 0x007fea0003c00000 */
[----:B01----:R-:W-:Y:S01]  /*0b90*/  FADD.FTZ R10, R13, R6 ;  /* 0x000000060d0a7221 */ /* 0x003fe20000010000 */
[----:B------:R-:W-:Y:S01]  /*0ba0*/  HFMA2.MMA R6, -RZ, RZ, 0, 1.847743988037109375e-06 ;  /* 0x0000001fff067435 */ /* 0x000fe200000001ff */
[----:B------:R-:W-:Y:S01]  /*0bb0*/  MOV R9, 0x4 ;  /* 0x0000000400097802 */ /* 0x000fe20000000f00 */
[----:B------:R-:W-:Y:S01]  /*0bc0*/  IMAD.MOV.U32 R11, RZ, RZ, -0x1 ;  /* 0xffffffffff0b7424 */ /* 0x000fe200078e00ff */
[----:B------:R-:W-:-:S03]  /*0bd0*/  MOV R2, 0xbf0 ;  /* 0x00000bf000027802 */ /* 0x000fc60000000f00 */
[----:B------:R-:W-:Y:S05]  /*0be0*/  CALL.REL.NOINC `($__internal_132_$__cuda_sm70_shflsync_bfly_p) ;  /* 0x000002e000007944 */ /* 0x000fea0003c00000 */
[----:B01----:R-:W-:Y:S01]  /*0bf0*/  FADD.FTZ R10, R10, R6 ;  /* 0x000000060a0a7221 */ /* 0x003fe20000010000 */
[----:B------:R-:W-:Y:S01]  /*0c00*/  HFMA2.MMA R6, -RZ, RZ, 0, 1.847743988037109375e-06 ;  /* 0x0000001fff067435 */ /* 0x000fe200000001ff */
[----:B------:R-:W-:Y:S01]  /*0c10*/  MOV R9, 0x8 ;  /* 0x0000000800097802 */ /* 0x000fe20000000f00 */
[----:B------:R-:W-:Y:S01]  /*0c20*/  IMAD.MOV.U32 R11, RZ, RZ, -0x1 ;  /* 0xffffffffff0b7424 */ /* 0x000fe200078e00ff */
[----:B------:R-:W-:-:S03]  /*0c30*/  MOV R2, 0xc50 ;  /* 0x00000c5000027802 */ /* 0x000fc60000000f00 */
[----:B------:R-:W-:Y:S05]  /*0c40*/  CALL.REL.NOINC `($__internal_132_$__cuda_sm70_shflsync_bfly_p) ;  /* 0x0000028000007944 */ /* 0x000fea0003c00000 */
[----:B-1----:R-:W-:Y:S01]  /*0c50*/  FADD.FTZ R4, R10, R6 ;  /* 0x000000060a047221 */ /* 0x002fe20000010000 */
[----:B------:R-:W-:Y:S01]  /*0c60*/  HFMA2.MMA R6, -RZ, RZ, 0, 1.847743988037109375e-06 ;  /* 0x0000001fff067435 */ /* 0x000fe200000001ff */
[----:B0-----:R-:W-:Y:S01]  /*0c70*/  MOV R9, 0x10 ;  /* 0x0000001000097802 */ /* 0x001fe20000000f00 */
[----:B------:R-:W-:Y:S01]  /*0c80*/  IMAD.MOV.U32 R11, RZ, RZ, -0x1 ;  /* 0xffffffffff0b7424 */ /* 0x000fe200078e00ff */
[----:B------:R-:W-:-:S02]  /*0c90*/  MOV R2, 0xcc0 ;  /* 0x00000cc000027802 */ /* 0x000fc40000000f00 */
[----:B------:R-:W-:Y:S02]  /*0ca0*/  MOV R10, R4 ;  /* 0x00000004000a7202 */ /* 0x000fe40000000f00 */
[----:B------:R-:W-:Y:S05]  /*0cb0*/  CALL.REL.NOINC `($__internal_132_$__cuda_sm70_shflsync_bfly_p) ;  /* 0x0000021000007944 */ /* 0x000fea0003c00000 */
[----:B0-----:R-:W-:Y:S01]  /*0cc0*/  HFMA2.MMA R9, -RZ, RZ, 0, 5.9604644775390625e-08 ;  /* 0x00000001ff097435 */ /* 0x001fe200000001ff */
[----:B-1----:R-:W-:Y:S01]  /*0cd0*/  MOV R7, R6 ;  /* 0x0000000600077202 */ /* 0x002fe20000000f00 */
[----:B------:R-:W-:Y:S01]  /*0ce0*/  IMAD.MOV.U32 R10, RZ, RZ, R5 ;  /* 0x000000ffff0a7224 */ /* 0x000fe200078e0005 */
[----:B------:R-:W-:Y:S01]  /*0cf0*/  MOV R6, 0x1f ;  /* 0x0000001f00067802 */ /* 0x000fe20000000f00 */
[----:B------:R-:W-:Y:S01]  /*0d00*/  IMAD.MOV.U32 R11, RZ, RZ, -0x1 ;  /* 0xffffffffff0b7424 */ /* 0x000fe200078e00ff */
[----:B------:R-:W-:Y:S02]  /*0d10*/  MOV R2, 0xd30 ;  /* 0x00000d3000027802 */ /* 0x000fe40000000f00 */
[----:B------:R-:W-:Y:S05]  /*0d20*/  CALL.REL.NOINC `($__internal_132_$__cuda_sm70_shflsync_bfly_p) ;  /* 0x000001a000007944 */ /* 0x000fea0003c00000 */
[----:B0-----:R-:W-:Y:S01]  /*0d30*/  HFMA2.MMA R9, -RZ, RZ, 0, 1.1920928955078125e-07 ;  /* 0x00000002ff097435 */ /* 0x001fe200000001ff */
[----:B-1----:R-:W-:Y:S01]  /*0d40*/  FADD.FTZ R10, R5, R6 ;  /* 0x00000006050a7221 */ /* 0x002fe20000010000 */
[----:B------:R-:W-:Y:S01]  /*0d50*/  MOV R6, 0x1f ;  /* 0x0000001f00067802 */ /* 0x000fe20000000f00 */
[----:B------:R-:W-:Y:S01]  /*0d60*/  IMAD.MOV.U32 R11, RZ, RZ, -0x1 ;  /* 0xffffffffff0b7424 */ /* 0x000fe200078e00ff */
[----:B------:R-:W-:Y:S02]  /*0d70*/  MOV R2, 0xd90 ;  /* 0x00000d9000027802 */ /* 0x000fe40000000f00 */
[----:B------:R-:W-:Y:S05]  /*0d80*/  CALL.REL.NOINC `($__internal_132_$__cuda_sm70_shflsync_bfly_p) ;  /* 0x0000014000007944 */ /* 0x000fea0003c00000 */
[----:B0-----:R-:W-:Y:S01]  /*0d90*/  HFMA2.MMA R9, -RZ, RZ, 0, 2.384185791015625e-07 ;  /* 0x00000004ff097435 */ /* 0x001fe200000001ff */
[----:B-1----:R-:W-:Y:S01]  /*0da0*/  FADD.FTZ R10, R10, R6 ;  /* 0x000000060a0a7221 */ /* 0x002fe20000010000 */
[----:B------:R-:W-:Y:S01]  /*0db0*/  MOV R6, 0x1f ;  /* 0x0000001f00067802 */ /* 0x000fe20000000f00 */
[----:B------:R-:W-:Y:S01]  /*0dc0*/  IMAD.MOV.U32 R11, RZ, RZ, -0x1 ;  /* 0xffffffffff0b7424 */ /* 0x000fe200078e00ff */
[----:B------:R-:W-:-:S02]  /*0dd0*/  MOV R2, 0xdf0 ;  /* 0x00000df000027802 */ /* 0x000fc40000000f00 */
[----:B------:R-:W-:Y:S05]  /*0de0*/  CALL.REL.NOINC `($__internal_132_$__cuda_sm70_shflsync_bfly_p) ;  /* 0x000000e000007944 */ /* 0x000fea0003c00000 */
[----:B0-----:R-:W-:Y:S01]  /*0df0*/  HFMA2.MMA R9, -RZ, RZ, 0, 4.76837158203125e-07 ;  /* 0x00000008ff097435 */ /* 0x001fe200000001ff */
[----:B-1----:R-:W-:Y:S01]  /*0e00*/  FADD.FTZ R10, R10, R6 ;  /* 0x000000060a0a7221 */ /* 0x002fe20000010000 */
[----:B------:R-:W-:Y:S01]  /*0e10*/  MOV R6, 0x1f ;  /* 0x0000001f00067802 */ /* 0x000fe20000000f00 */
[----:B------:R-:W-:Y:S01]  /*0e20*/  IMAD.MOV.U32 R11, RZ, RZ, -0x1 ;  /* 0xffffffffff0b7424 */ /* 0x000fe200078e00ff */
[----:B------:R-:W-:-:S02]  /*0e30*/  MOV R2, 0xe50 ;  /* 0x00000e5000027802 */ /* 0x000fc40000000f00 */
[----:B------:R-:W-:Y:S05]  /*0e40*/  CALL.REL.NOINC `($__internal_132_$__cuda_sm70_shflsync_bfly_p) ;  /* 0x0000008000007944 */ /* 0x000fea0003c00000 */
[----:B0-----:R-:W-:Y:S01]  /*0e50*/  HFMA2.MMA R9, -RZ, RZ, 0, 9.5367431640625e-07 ;  /* 0x00000010ff097435 */ /* 0x001fe200000001ff */
[----:B-1----:R-:W-:Y:S01]  /*0e60*/  FADD.FTZ R10, R10, R6 ;  /* 0x000000060a0a7221 */ /* 0x002fe20000010000 */
[----:B------:R-:W-:Y:S01]  /*0e70*/  MOV R6, 0x1f ;  /* 0x0000001f00067802 */ /* 0x000fe20000000f00 */
[----:B------:R-:W-:Y:S01]  /*0e80*/  IMAD.MOV.U32 R11, RZ, RZ, -0x1 ;  /* 0xffffffffff0b7424 */ /* 0x000fe200078e00ff */
[----:B------:R-:W-:-:S02]  /*0e90*/  MOV R2, 0xeb0 ;  /* 0x00000eb000027802 */ /* 0x000fc40000000f00 */
[----:B------:R-:W-:Y:S05]  /*0ea0*/  CALL.REL.NOINC `($__internal_132_$__cuda_sm70_shflsync_bfly_p) ;  /* 0x0000002000007944 */ /* 0x000fea0003c00000 */
[----:B-1----:R-:W-:Y:S01]  /*0eb0*/  MOV R5, R6 ;  /* 0x0000000600057202 */ /* 0x002fe20000000f00 */
[----:B0-----:R-:W-:Y:S05]  /*0ec0*/  BRA `(.L_x_9177) ;  /* 0xfffffa5000007947 */ /* 0x001fea000383ffff */
        .weak           $__internal_132_$__cuda_sm70_shflsync_bfly_p
        .type           $__internal_132_$__cuda_sm70_shflsync_bfly_p,@function
        .size           $__internal_132_$__cuda_sm70_shflsync_bfly_p,(.L_x_13008 - $__internal_132_$__cuda_sm70_shflsync_bfly_p)
$__internal_132_$__cuda_sm70_shflsync_bfly_p:
[----:B------:R-:W-:Y:S01]  /*0ed0*/  HFMA2.MMA R3, -RZ, RZ, 0, 0 ;  /* 0x00000000ff037435 */ /* 0x000fe200000001ff */
[----:B------:R-:W-:Y:S04]  /*0ee0*/  WARPSYNC R11 ;  /* 0x0000000b00007348 */ /* 0x000fe80003800000 */
[----:B------:R0:W1:Y:S01]  /*0ef0*/  SHFL.BFLY PT, R6, R10, R9, R6 ;  /* 0x0c0000090a067389 */ /* 0x00006200000e0006 */
[----:B------:R-:W-:Y:S05]  /*0f00*/  RET.REL.NODEC R2 `(_ZN10layer_norm22ln_bwd_finalize_kernelINS_22Kernel_traits_finalizeILj7168E6__halfS2_fS2_fjLb0ELj1024ELj4ENS_18Kernel_traits_baseILj7168ES2_S2_fS2_fjLj1024EEEEELb0ELb1EEEvNS_9BwdParamsE) ;  /* 0xfffff0f002007950 */ /* 0x000fea0003c3ffff */
.L_x_9178:
        /* <DEDUP_REMOVED lines=15> */
.L_x_13008:


//--------------------- .text._ZN10layer_norm13ln_bwd_kernelINS_13Kernel_traitsI6__halfS2_fS2_fjLj7168ELj1ELj1ELj8ELj8ENS_18Kernel_traits_baseILj7168ES2_S2_fS2_fjLj256EEEEELb1ELb0ELb1ELb1EEEvNS_9BwdParamsE --------------------------
	.section	.text._ZN10layer_norm13ln_bwd_kernelINS_13Kernel_traitsI6__halfS2_fS2_fjLj7168ELj1ELj1ELj8ELj8ENS_18Kernel_traits_baseILj7168ES2_S2_fS2_fjLj256EEEEELb1ELb0ELb1ELb1EEEvNS_9BwdParamsE,"ax",@progbits
	.sectioninfo	@"SHI_REGISTERS=241"
	.align	128
        .global         _ZN10layer_norm13ln_bwd_kernelINS_13Kernel_traitsI6__halfS2_fS2_fjLj7168ELj1ELj1ELj8ELj8ENS_18Kernel_traits_baseILj7168ES2_S2_fS2_fjLj256EEEEELb1ELb0ELb1ELb1EEEvNS_9BwdParamsE
        .type           _ZN10layer_norm13ln_bwd_kernelINS_13Kernel_traitsI6__halfS2_fS2_fjLj7168ELj1ELj1ELj8ELj8ENS_18Kernel_traits_baseILj7168ES2_S2_fS2_fjLj256EEEEELb1ELb0ELb1ELb1EEEvNS_9BwdParamsE,@function
        .size           _ZN10layer_norm13ln_bwd_kernelINS_13Kernel_traitsI6__halfS2_fS2_fjLj7168ELj1ELj1ELj8ELj8ENS_18Kernel_traits_baseILj7168ES2_S2_fS2_fjLj256EEEEELb1ELb0ELb1ELb1EEEvNS_9BwdParamsE,(.L_x_13009 - _ZN10layer_norm13ln_bwd_kernelINS_13Kernel_traitsI6__halfS2_fS2_fjLj7168ELj1ELj1ELj8ELj8ENS_18Kernel_traits_baseILj7168ES2_S2_fS2_fjLj256EEEEELb1ELb0ELb1ELb1EEEvNS_9BwdParamsE)
        .other          _ZN10layer_norm13ln_bwd_kernelINS_13Kernel_traitsI6__halfS2_fS2_fjLj7168ELj1ELj1ELj8ELj8ENS_18Kernel_traits_baseILj7168ES2_S2_fS2_fjLj256EEEEELb1ELb0ELb1ELb1EEEvNS_9BwdParamsE,@"STO_CUDA_ENTRY STV_DEFAULT"
_ZN10layer_norm13ln_bwd_kernelINS_13Kernel_traitsI6__halfS2_fS2_fjLj7168ELj1ELj1ELj8ELj8ENS_18Kernel_traits_baseILj7168ES2_S2_fS2_fjLj256EEEEELb1ELb0ELb1ELb1EEEvNS_9BwdParamsE:
.text._ZN10layer_norm13ln_bwd_kernelINS_13Kernel_traitsI6__halfS2_fS2_fjLj7168ELj1ELj1ELj8ELj8ENS_18Kernel_traits_baseILj7168ES2_S2_fS2_fjLj256EEEEELb1ELb0ELb1ELb1EEEvNS_9BwdParamsE:
        /* <DEDUP_REMOVED lines=36> */
.L_x_9179:
[----:B------:R-:W-:-:S04]  /*0240*/  SHF.L.U32 R3, R0, 0x3, RZ ;  /* 0x0000000300037819 */ /* 0x000fc800000006ff */
        /* <DEDUP_REMOVED lines=82> */
.L_x_9256:
        /* <DEDUP_REMOVED lines=24> */
[----:B------:R-:W-:-:S12]  /*08f0*/  HFMA2.MMA R126, -RZ, RZ, 0, 0 ;  /* 0x00000000ff7e7435 */ /* 0x000fd800000001ff */
        /* <DEDUP_REMOVED lines=42> */
.L_x_9182:
[----:B0-----:R-:W-:Y:S01]  /*0ba0*/  IADD3 R124, R128, -0x1, RZ ;  /* 0xffffffff807c7810 */ /* 0x001fe20007ffe0ff */
[----:B------:R-:W-:Y:S01]  /*0bb0*/  IMAD.WIDE R188, R2, R155, c[0x0][0x1a0] ;  /* 0x0000680002bc7625 */ /* 0x000fe200078e029b */
[----:B------:R-:W-:-:S03]  /*0bc0*/  MOV R179, 0x8 ;  /* 0x0000000800b37802 */ /* 0x000fc60000000f00 */
[----:B------:R-:W-:Y:S02]  /*0bd0*/  IMAD R124, R124, c[0x0][0x168], RZ ;  /* 0x00005a007c7c7a24 */ /* 0x000fe400078e02ff */
[----:B------:R-:W2:Y:S03]  /*0be0*/  LDG.E R188, [R188.64] ;  /* 0x00000004bcbc7981 */ /* 0x000ea6000c1e1900 */
        /* <DEDUP_REMOVED lines=8> */
[----:B------:R-:W-:Y:S01]  /*0c70*/  IADD3 R180, R178, 0x400, RZ ;  /* 0x00000400b2b47810 */ /* 0x000fe20007ffe0ff */
[----:B------:R-:W3:Y:S02]  /*0c80*/  LDG.E.64 R186, [R186.64] ;  /* 0x00000004baba7981 */ /* 0x000ee4000c1e1b00 */
[----:B------:R-:W-:Y:S01]  /*0c90*/  IMAD.WIDE.U32 R184, R184, R179, c[0x0][0x208] ;  /* 0x00008200b8b87625 */ /* 0x000fe200078e00b3 */
[----:B------:R-:W-:Y:S01]  /*0ca0*/  IADD3 R201, R34, 0x400, RZ ;  /* 0x0000040022c97810 */ /* 0x000fe20007ffe0ff */
[----:B------:R-:W4:Y:S02]  /*0cb0*/  LDG.E.128 R124, [R124.64] ;  /* 0x000000047c7c7981 */ /* 0x000f24000c1e1d00 */
[----:B------:R-:W-:-:S02]  /*0cc0*/  IMAD.WIDE.U32 R128, R163, R218, c[0x0][0x188] ;  /* 0x00006200a3807625 */ /* 0x000fc400078e00da */
[----:B------:R-:W4:Y:S02]  /*0cd0*/  LDG.E.64 R184, [R184.64] ;  /* 0x00000004b8b87981 */ /* 0x000f24000c1e1b00 */
[-C--:B------:R-:W-:Y:S02]  /*0ce0*/  IMAD.WIDE.U32 R166, R166, R179.reuse, c[0x0][0x208] ;  /* 0x00008200a6a67625 */ /* 0x080fe400078e00b3 */
[----:B------:R-:W4:Y:S02]  /*0cf0*/  LDG.E.128 R128, [R128.64] ;  /* 0x0000000480807981 */ /* 0x000f24000c1e1d00 */
[----:B------:R-:W-:Y:S02]  /*0d00*/  IMAD.WIDE.U32 R132, R161, R218, c[0x0][0x188] ;  /* 0x00006200a1847625 */ /* 0x000fe400078e00da */
[----:B------:R-:W4:Y:S02]  /*0d10*/  LDG.E.64 R166, [R166.64] ;  /* 0x00000004a6a67981 */ /* 0x000f24000c1e1b00 */
[----:B------:R-:W-:-:S02]  /*0d20*/  IMAD.WIDE.U32 R182, R182, R179, c[0x0][0x208] ;  /* 0x00008200b6b67625 */ /* 0x000fc400078e00b3 */
[----:B------:R-:W4:Y:S02]  /*0d30*/  LDG.E.128 R132, [R132.64] ;  /* 0x0000000484847981 */ /* 0x000f24000c1e1d00 */
[-C--:B------:R-:W-:Y:S02]  /*0d40*/  IMAD.WIDE.U32 R136, R159, R218.reuse, c[0x0][0x188] ;  /* 0x000062009f887625 */ /* 0x080fe400078e00da */
[----:B------:R-:W4:Y:S02]  /*0d50*/  LDG.E.64 R182, [R182.64] ;  /* 0x00000004b6b67981 */ /* 0x000f24000c1e1b00 */
[----:B------:R-:W-:Y:S02]  /*0d60*/  IMAD.WIDE.U32 R180, R180, R179, c[0x0][0x208] ;  /* 0x00008200b4b47625 */ /* 0x000fe400078e00b3 */
[----:B------:R-:W4:Y:S02]  /*0d70*/  LDG.E.128 R136, [R136.64] ;  /* 0x0000000488887981 */ /* 0x000f24000c1e1d00 */
[----:B------:R-:W-:-:S02]  /*0d80*/  IMAD.WIDE.U32 R140, R201, R218, c[0x0][0x188] ;  /* 0x00006200c98c7625 */ /* 0x000fc400078e00da */
[----:B------:R-:W4:Y:S01]  /*0d90*/  LDG.E.64 R180, [R180.64] ;  /* 0x00000004b4b47981 */ /* 0x000f22000c1e1b00 */
[----:B------:R-:W-:-:S03]  /*0da0*/  IADD3 R176, R178, 0x500, RZ ;  /* 0x00000500b2b07810 */ /* 0x000fc60007ffe0ff */
[----:B------:R-:W4:Y:S01]  /*0db0*/  LDG.E.128 R140, [R140.64] ;  /* 0x000000048c8c7981 */ /* 0x000f22000c1e1d00 */
[----:B------:R-:W-:Y:S01]  /*0dc0*/  IADD3 R203, R34, 0x500, RZ ;  /* 0x0000050022cb7810 */ /* 0x000fe20007ffe0ff */
[----:B------:R-:W-:Y:S01]  /*0dd0*/  IMAD.WIDE.U32 R176, R176, R179, c[0x0][0x208] ;  /* 0x00008200b0b07625 */ /* 0x000fe200078e00b3 */
[----:B------:R-:W-:-:S03]  /*0de0*/  IADD3 R219, R34, 0x600, RZ ;  /* 0x0000060022db7810 */ /* 0x000fc60007ffe0ff */
[-C--:B------:R-:W-:Y:S02]  /*0df0*/  IMAD.WIDE.U32 R144, R203, R218.reuse, c[0x0][0x188] ;  /* 0x00006200cb907625 */ /* 0x080fe400078e00da */
[----:B------:R-:W4:Y:S02]  /*0e00*/  LDG.E.64 R176, [R176.64] ;  /* 0x00000004b0b07981 */ /* 0x000f24000c1e1b00 */
[----:B------:R-:W-:Y:S02]  /*0e10*/  IMAD.WIDE.U32 R148, R219, R218, c[0x0][0x188] ;  /* 0x00006200db947625 */ /* 0x000fe400078e00da */
[----:B------:R-:W4:Y:S04]  /*0e20*/  LDG.E.128 R144, [R144.64] ;  /* 0x0000000490907981 */ /* 0x000f28000c1e1d00 */
[----:B------:R-:W4:Y:S01]  /*0e30*/  LDG.E.128 R148, [R148.64] ;  /* 0x0000000494947981 */ /* 0x000f22000c1e1d00 */
[----:B------:R-:W-:-:S05]  /*0e40*/  IADD3 R178, R178, 0x600, RZ ;  /* 0x00000600b2b27810 */ /* 0x000fca0007ffe0ff */
[----:B------:R-:W-:-:S06]  /*0e50*/  IMAD.WIDE.U32 R178, R178, R179, c[0x0][0x208] ;  /* 0x00008200b2b27625 */ /* 0x000fcc00078e00b3 */
[----:B------:R-:W4:Y:S01]  /*0e60*/  LDG.E.64 R178, [R178.64] ;  /* 0x00000004b2b27981 */ /* 0x000f22000c1e1b00 */
[----:B-----5:R-:W-:-:S13]  /*0e70*/  ISETP.GE.AND P0, PT, R165, 0x1, PT ;  /* 0x00000001a500780c */ /* 0x020fda0003f06270 */
[----:B------:R-:W-:-:S05]  /*0e80*/  @P0 IADD3 R157, R165, -0x1, RZ ;  /* 0xffffffffa59d0810 */ /* 0x000fca0007ffe0ff */
[----:B------:R-:W-:-:S05]  /*0e90*/  @P0 IMAD R157, R157, c[0x0][0x168], RZ ;  /* 0x00005a009d9d0a24 */ /* 0x000fca00078e02ff */
[----:B------:R-:W-:-:S04]  /*0ea0*/  @P0 SHF.R.S32.HI R158, RZ, 0x1f, R157 ;  /* 0x0000001fff9e0819 */ /* 0x000fc8000001149d */
[----:B------:R-:W-:Y:S01]  /*0eb0*/  @P0 LEA.HI R157, R158, R157, RZ, 0x2 ;  /* 0x0000009d9e9d0211 */ /* 0x000fe200078f10ff */
[----:B------:R-:W-:-:S03]  /*0ec0*/  IMAD.MOV.U32 R158, RZ, RZ, RZ ;  /* 0x000000ffff9e7224 */ /* 0x000fc600078e00ff */
[----:B------:R-:W-:Y:S02]  /*0ed0*/  @P0 LEA.HI.SX32 R158, R157, R156, 0x1e ;  /* 0x0000009c9d9e0211 */ /* 0x000fe400078ff2ff */
[----:B------:R-:W-:-:S04]  /*0ee0*/  ISETP.NE.U32.AND P0, PT, RZ, c[0x0][0x218], PT ;  /* 0x00008600ff007a0c */ /* 0x000fc80003f05070 */
[----:B------:R-:W-:Y:S02]  /*0ef0*/  ISETP.NE.AND.EX P0, PT, RZ, c[0x0][0x21c], PT, P0 ;  /* 0x00008700ff007a0c */ /* 0x000fe40003f05300 */
[----:B------:R-:W-:-:S11]  /*0f00*/  IADD3 R190, R158, 0x200, RZ ;  /* 0x000002009ebe7810 */ /* 0x000fd60007ffe0ff */
        /* <DEDUP_REMOVED lines=10> */
[----:B------:R-:W-:Y:S01]  /*0fb0*/  ISETP.NE.AND P0, PT, R17, RZ, PT ;  /* 0x000000ff1100720c */ /* 0x000fe20003f05270 */
[----:B------:R-:W-:Y:S01]  /*0fc0*/  IMAD.WIDE.U32 R190, R190, R155, c[0x0][0x190] ;  /* 0x00006400bebe7625 */ /* 0x000fe200078e009b */
[----:B------:R-:W-:-:S02]  /*0fd0*/  IADD3 R198, R158, 0x100, RZ ;  /* 0x000001009ec67810 */ /* 0x000fc40007ffe0ff */
[C---:B------:R-:W-:Y:S02]  /*0fe0*/  IADD3 R192, R158.reuse, 0x300, RZ ;  /* 0x000003009ec07810 */ /* 0x040fe40007ffe0ff */
[----:B------:R4:W5:Y:S01]  /*0ff0*/  LDG.E R160, [R190.64] ;  /* 0x00000004bea07981 */ /* 0x000962000c1e1900 */
[CC--:B------:R-:W-:Y:S01]  /*1000*/  IMAD.WIDE.U32 R156, R158.reuse, R155.reuse, c[0x0][0x190] ;  /* 0x000064009e9c7625 */ /* 0x0c0fe200078e009b */
[C---:B------:R-:W-:Y:S02]  /*1010*/  IADD3 R194, R158.reuse, 0x400, RZ ;  /* 0x000004009ec27810 */ /* 0x040fe40007ffe0ff */
[----:B------:R-:W-:Y:S01]  /*1020*/  IADD3 R196, R158, 0x500, RZ ;  /* 0x000005009ec47810 */ /* 0x000fe20007ffe0ff */
[-C--:B------:R-:W-:Y:S01]  /*1030*/  IMAD.WIDE.U32 R198, R198, R155.reuse, c[0x0][0x190] ;  /* 0x00006400c6c67625 */ /* 0x080fe200078e009b */
[----:B------:R-:W-:Y:S01]  /*1040*/  IADD3 R158, R158, 0x600, RZ ;  /* 0x000006009e9e7810 */ /* 0x000fe20007ffe0ff */
[----:B------:R0:W5:Y:S02]  /*1050*/  LDG.E R164, [R156.64] ;  /* 0x000000049ca47981 */ /* 0x000164000c1e1900 */
[----:B------:R-:W-:-:S02]  /*1060*/  IMAD.WIDE.U32 R192, R192, R155, c[0x0][0x190] ;  /* 0x00006400c0c07625 */ /* 0x000fc400078e009b */
[----:B------:R1:W5:Y:S02]  /*1070*/  LDG.E R162, [R198.64] ;  /* 0x00000004c6a27981 */ /* 0x000364000c1e1900 */
[----:B------:R-:W-:-:S04]  /*1080*/  IMAD.WIDE.U32 R194, R194, R155, c[0x0][0x190] ;  /* 0x00006400c2c27625 */ /* 0x000fc800078e009b */
[-C--:B------:R-:W-:Y:S01]  /*1090*/  IMAD.WIDE.U32 R196, R196, R155.reuse, c[0x0][0x190] ;  /* 0x00006400c4c47625 */ /* 0x080fe200078e009b */
[----:B0-----:R0:W5:Y:S03]  /*10a0*/  LDG.E R157, [R194.64] ;  /* 0x00000004c29d7981 */ /* 0x001166000c1e1900 */
[----:B-1----:R-:W-:Y:S01]  /*10b0*/  IMAD.WIDE.U32 R198, R158, R155, c[0x0][0x190] ;  /* 0x000064009ec67625 */ /* 0x002fe200078e009b */
[----:B------:R1:W5:Y:S04]  /*10c0*/  LDG.E R156, [R196.64] ;  /* 0x00000004c49c7981 */ /* 0x000368000c1e1900 */
[----:B------:R0:W5:Y:S04]  /*10d0*/  LDG.E R158, [R192.64] ;  /* 0x00000004c09e7981 */ /* 0x000168000c1e1900 */
[----:B------:R0:W5:Y:S01]  /*10e0*/  LDG.E R155, [R198.64] ;  /* 0x00000004c69b7981 */ /* 0x000162000c1e1900 */
[----:B--2---:R-:W-:-:S02]  /*10f0*/  FSEL R216, R188, RZ, !P0 ;  /* 0x000000ffbcd87208 */ /* 0x004fc40004000000 */
[----:B---3--:R-:W-:-:S03]  /*1100*/  MOV R175, R186 ;  /* 0x000000ba00af7202 */ /* 0x008fc60000000f00 */
[----:B----4-:R-:W-:Y:S01]  /*1110*/  FADD.FTZ R190, -R216, R126 ;  /* 0x0000007ed8be7221 */ /* 0x010fe20000010100 */
[----:B------:R-:W-:Y:S01]  /*1120*/  SHF.R.U64 R174, R186, 0x10, R187 ;  /* 0x00000010baae7819 */ /* 0x000fe200000012bb */
[----:B------:R-:W-:Y:S01]  /*1130*/  IMAD.MOV.U32 R168, RZ, RZ, R184 ;  /* 0x000000ffffa87224 */ /* 0x000fe200078e00b8 */
[----:B------:R-:W-:Y:S01]  /*1140*/  SHF.R.U64 R126, R184, 0x10, R185 ;  /* 0x00000010b87e7819 */ /* 0x000fe200000012b9 */
[C---:B------:R-:W-:Y:S02]  /*1150*/  FADD.FTZ R184, -R216.reuse, R128 ;  /* 0x00000080d8b87221 */ /* 0x040fe40000010100 */
[----:B------:R-:W-:Y:S01]  /*1160*/  FADD.FTZ R202, -R216, R130 ;  /* 0x00000082d8ca7221 */ /* 0x000fe20000010100 */
[----:B------:R-:W-:Y:S02]  /*1170*/  MOV R130, R166 ;  /* 0x000000a600827202 */ /* 0x000fe40000000f00 */
[----:B------:R-:W-:Y:S01]  /*1180*/  SHF.R.U64 R128, R166, 0x10, R167 ;  /* 0x00000010a6807819 */ /* 0x000fe200000012a7 */
[C---:B------:R-:W-:Y:S01]  /*1190*/  FADD.FTZ R188, -R216.reuse, R125 ;  /* 0x0000007dd8bc7221 */ /* 0x040fe20000010100 */
[----:B------:R-:W-:Y:S01]  /*11a0*/  HADD2.F32 R175, -RZ, R175.H0_H0 ;  /* 0x200000afffaf7230 */ /* 0x000fe20000004100 */
[----:B------:R-:W-:-:S02]  /*11b0*/  FADD.FTZ R166, -R216, R132 ;  /* 0x00000084d8a67221 */ /* 0x000fc40000010100 */
[----:B------:R-:W-:Y:S01]  /*11c0*/  FADD.FTZ R208, -R216, R134 ;  /* 0x00000086d8d07221 */ /* 0x000fe20000010100 */
[----:B------:R-:W-:Y:S02]  /*11d0*/  MOV R134, R182 ;  /* 0x000000b600867202 */ /* 0x000fe40000000f00 */
[----:B------:R-:W-:Y:S01]  /*11e0*/  SHF.R.U64 R132, R182, 0x10, R183 ;  /* 0x00000010b6847819 */ /* 0x000fe200000012b7 */
[C---:B------:R-:W-:Y:S01]  /*11f0*/  FADD.FTZ R186, -R216.reuse, R124 ;  /* 0x0000007cd8ba7221 */ /* 0x040fe20000010100 */
[----:B------:R-:W-:Y:S01]  /*1200*/  MOV R172, R187 ;  /* 0x000000bb00ac7202 */ /* 0x000fe20000000f00 */
[----:B------:R-:W-:Y:S01]  /*1210*/  FADD.FTZ R182, -R216, R136 ;  /* 0x00000088d8b67221 */ /* 0x000fe20000010100 */
[----:B------:R-:W-:Y:S01]  /*1220*/  HADD2.F32 R174, -RZ, R174.H0_H0 ;  /* 0x200000aeffae7230 */ /* 0x000fe20000004100 */
[----:B------:R-:W-:Y:S01]  /*1230*/  IMAD.MOV.U32 R170, RZ, RZ, R180 ;  /* 0x000000ffffaa7224 */ /* 0x000fe200078e00b4 */
[----:B------:R-:W-:Y:S01]  /*1240*/  SHF.R.U64 R136, R180, 0x10, R181 ;  /* 0x00000010b4887819 */ /* 0x000fe200000012b5 */
[----:B------:R-:W-:-:S02]  /*1250*/  FADD.FTZ R180, -R216, R140 ;  /* 0x0000008cd8b47221 */ /* 0x000fc40000010100 */
[----:B------:R-:W-:Y:S02]  /*1260*/  FMUL.FTZ R140, R33, R188 ;  /* 0x000000bc218c7220 */ /* 0x000fe40000410000 */
[C---:B------:R-:W-:Y:S02]  /*1270*/  FADD.FTZ R220, -R216.reuse, R141 ;  /* 0x0000008dd8dc7221 */ /* 0x040fe40000010100 */
[----:B------:R-:W-:Y:S01]  /*1280*/  FMUL.FTZ R188, R3, R175 ;  /* 0x000000af03bc7220 */ /* 0x000fe20000410000 */
[----:B------:R-:W-:Y:S01]  /*1290*/  SHF.R.U32.HI R173, RZ, 0x10, R187 ;  /* 0x00000010ffad7819 */ /* 0x000fe200000116bb */
[----:B------:R-:W-:Y:S01]  /*12a0*/  FADD.FTZ R200, -R216, R129 ;  /* 0x00000081d8c87221 */ /* 0x000fe20000010100 */
[----:B------:R-:W-:Y:S01]  /*12b0*/  SHF.R.U32.HI R129, RZ, 0x10, R167 ;  /* 0x00000010ff817819 */ /* 0x000fe200000116a7 */
[----:B------:R-:W-:Y:S01]  /*12c0*/  FMUL.FTZ R141, R33, R186 ;  /* 0x000000ba218d7220 */ /* 0x000fe20000410000 */
[----:B0-----:R-:W-:Y:S01]  /*12d0*/  HADD2.F32 R193, -RZ, R172.H0_H0 ;  /* 0x200000acffc17230 */ /* 0x001fe20000004100 */
[----:B------:R-:W-:Y:S01]  /*12e0*/  FADD.FTZ R65, R65, R174 ;  /* 0x000000ae41417221 */ /* 0x000fe20000010000 */
[----:B------:R-:W-:Y:S01]  /*12f0*/  HADD2.F32 R172, -RZ, R126.H0_H0 ;  /* 0x2000007effac7230 */ /* 0x000fe20000004100 */
[----:B------:R-:W-:-:S02]  /*1300*/  FFMA.FTZ R37, R140, R174, R37 ;  /* 0x000000ae8c257223 */ /* 0x000fc40000010025 */
[----:B------:R-:W-:Y:S01]  /*1310*/  FMUL.FTZ R191, R19, R174 ;  /* 0x000000ae13bf7220 */ /* 0x000fe20000410000 */
[----:B------:R-:W-:Y:S01]  /*1320*/  HADD2.F32 R174, -RZ, R128.H0_H0 ;  /* 0x20000080ffae7230 */ /* 0x000fe20000004100 */
[----:B------:R-:W-:Y:S02]  /*1330*/  FADD.FTZ R126, RZ, R188 ;  /* 0x000000bcff7e7221 */ /* 0x000fe40000010000 */
[----:B------:R-:W-:Y:S01]  /*1340*/  FFMA.FTZ R128, R141, R188, RZ ;  /* 0x000000bc8d807223 */ /* 0x000fe200000100ff */
[----:B------:R-:W-:Y:S01]  /*1350*/  HADD2.F32 R173, -RZ, R173.H0_H0 ;  /* 0x200000adffad7230 */ /* 0x000fe20000004100 */
[C---:B------:R-:W-:Y:S01]  /*1360*/  FADD.FTZ R224, -R216.reuse, R143 ;  /* 0x0000008fd8e07221 */ /* 0x040fe20000010100 */
[----:B------:R-:W-:Y:S01]  /*1370*/  HADD2.F32 R201, -RZ, R129.H0_H0 ;  /* 0x20000081ffc97230 */ /* 0x000fe20000004100 */
[----:B------:R-:W-:Y:S02]  /*1380*/  FMUL.FTZ R143, R33, R190 ;  /* 0x000000be218f7220 */ /* 0x000fe40000410000 */
[----:B------:R-:W-:-:S02]  /*1390*/  FADD.FTZ R198, -R216, R127 ;  /* 0x0000007fd8c67221 */ /* 0x000fc40000010100 */
[----:B------:R-:W-:Y:S02]  /*13a0*/  FMUL.FTZ R190, R4, R193 ;  /* 0x000000c104be7220 */ /* 0x000fe40000410000 */
[----:B------:R-:W-:Y:S02]  /*13b0*/  FADD.FTZ R129, R126, R191 ;  /* 0x000000bf7e817221 */ /* 0x000fe40000010000 */
[----:B------:R-:W-:Y:S02]  /*13c0*/  IMAD.MOV.U32 R127, RZ, RZ, R167 ;  /* 0x000000ffff7f7224 */ /* 0x000fe400078e00a7 */
[----:B------:R-:W-:Y:S01]  /*13d0*/  FFMA.FTZ R128, R140, R191, R128 ;  /* 0x000000bf8c807223 */ /* 0x000fe20000010080 */
[----:B------:R-:W-:Y:S01]  /*13e0*/  HADD2.F32 R168, -RZ, R168.H0_H0 ;  /* 0x200000a8ffa87230 */ /* 0x000fe20000004100 */
[----:B------:R-:W-:Y:S02]  /*13f0*/  IMAD.MOV.U32 R192, RZ, RZ, R177 ;  /* 0x000000ffffc07224 */ /* 0x000fe400078e00b1 */
[----:B------:R-:W-:-:S02]  /*1400*/  FADD.FTZ R66, R66, R193 ;  /* 0x000000c142427221 */ /* 0x000fc40000010000 */
[----:B------:R-:W-:Y:S02]  /*1410*/  FFMA.FTZ R38, R143, R193, R38 ;  /* 0x000000c18f267223 */ /* 0x000fe40000010026 */
[----:B------:R-:W-:Y:S02]  /*1420*/  FADD.FTZ R222, -R216, R142 ;  /* 0x0000008ed8de7221 */ /* 0x000fe40000010100 */
[----:B------:R-:W-:Y:S02]  /*1430*/  FMUL.FTZ R193, R20, R173 ;  /* 0x000000ad14c17220 */ /* 0x000fe40000410000 */
[----:B------:R-:W-:Y:S01]  /*1440*/  FADD.FTZ R126, R129, R190 ;  /* 0x000000be817e7221 */ /* 0x000fe20000010000 */
[----:B------:R-:W-:Y:S01]  /*1450*/  MOV R124, R185 ;  /* 0x000000b9007c7202 */ /* 0x000fe20000000f00 */
[----:B------:R-:W-:Y:S01]  /*1460*/  FMUL.FTZ R142, R33, R198 ;  /* 0x000000c6218e7220 */ /* 0x000fe20000410000 */
[----:B------:R-:W-:Y:S01]  /*1470*/  SHF.R.U32.HI R195, RZ, 0x10, R177 ;  /* 0x00000010ffc37819 */ /* 0x000fe200000116b1 */
[----:B------:R-:W-:-:S02]  /*1480*/  FADD.FTZ R64, R64, R175 ;  /* 0x000000af40407221 */ /* 0x000fc40000010000 */
[----:B------:R-:W-:Y:S01]  /*1490*/  FFMA.FTZ R36, R141, R175, R36 ;  /* 0x000000af8d247223 */ /* 0x000fe20000010024 */
[----:B------:R-:W-:Y:S01]  /*14a0*/  HADD2.F32 R175, -RZ, R127.H0_H0 ;  /* 0x2000007fffaf7230 */ /* 0x000fe20000004100 */
[----:B------:R-:W-:Y:S01]  /*14b0*/  FFMA.FTZ R128, R143, R190, R128 ;  /* 0x000000be8f807223 */ /* 0x000fe20000010080 */
[----:B------:R-:W-:Y:S01]  /*14c0*/  HADD2.F32 R127, -RZ, R192.H0_H0 ;  /* 0x200000c0ff7f7230 */ /* 0x000fe20000004100 */
[----:B------:R-:W-:Y:S01]  /*14d0*/  FADD.FTZ R228, -R216, R145 ;  /* 0x00000091d8e47221 */ /* 0x000fe20000010100 */
[----:B------:R-:W-:Y:S01]  /*14e0*/  SHF.R.U32.HI R125, RZ, 0x10, R185 ;  /* 0x00000010ff7d7819 */ /* 0x000fe200000116b9 */
[----:B------:R-:W-:Y:S02]  /*14f0*/  FMUL.FTZ R192, R5, R168 ;  /* 0x000000a805c07220 */ /* 0x000fe40000410000 */
[----:B------:R-:W-:Y:S01]  /*1500*/  FADD.FTZ R129, R126, R193 ;  /* 0x000000c17e817221 */ /* 0x000fe20000010000 */
[----:B------:R-:W-:Y:S01]  /*1510*/  SHF.R.U64 R194, R176, 0x10, R177 ;  /* 0x00000010b0c27819 */ /* 0x000fe200000012b1 */
[----:B------:R-:W-:-:S02]  /*1520*/  FMUL.FTZ R145, R33, R184 ;  /* 0x000000b821917220 */ /* 0x000fc40000410000 */
[----:B------:R-:W-:Y:S01]  /*1530*/  FFMA.FTZ R128, R142, R193, R128 ;  /* 0x000000c18e807223 */ /* 0x000fe20000010080 */
[----:B------:R-:W-:Y:S01]  /*1540*/  HADD2.F32 R213, -RZ, R195.H0_H0 ;  /* 0x200000c3ffd57230 */ /* 0x000fe20000004100 */
[----:B------:R-:W-:Y:S02]  /*1550*/  FADD.FTZ R210, -R216, R135 ;  /* 0x00000087d8d27221 */ /* 0x000fe40000010100 */
[----:B------:R-:W-:Y:S02]  /*1560*/  FADD.FTZ R67, R67, R173 ;  /* 0x000000ad43437221 */ /* 0x000fe40000010000 */
[----:B------:R-:W-:Y:S01]  /*1570*/  FFMA.FTZ R39, R142, R173, R39 ;  /* 0x000000ad8e277223 */ /* 0x000fe20000010027 */
[----:B------:R-:W-:Y:S01]  /*1580*/  HADD2.F32 R173, -RZ, R124.H0_H0 ;  /* 0x2000007cffad7230 */ /* 0x000fe20000004100 */
[C---:B------:R-:W-:Y:S02]  /*1590*/  FADD.FTZ R204, -R216.reuse, R131 ;  /* 0x00000083d8cc7221 */ /* 0x040fe40000010100 */
[----:B------:R-:W-:-:S02]  /*15a0*/  FADD.FTZ R226, -R216, R144 ;  /* 0x00000090d8e27221 */ /* 0x000fc40000010100 */
[----:B------:R-:W-:Y:S02]  /*15b0*/  FMUL.FTZ R195, R21, R172 ;  /* 0x000000ac15c37220 */ /* 0x000fe40000410000 */
[----:B------:R-:W-:Y:S01]  /*15c0*/  FADD.FTZ R126, R129, R192 ;  /* 0x000000c0817e7221 */ /* 0x000fe20000010000 */
[----:B-1----:R-:W-:Y:S01]  /*15d0*/  HADD2.F32 R197, -RZ, R125.H0_H0 ;  /* 0x2000007dffc57230 */ /* 0x002fe20000004100 */
[C---:B------:R-:W-:Y:S02]  /*15e0*/  FADD.FTZ R238, -R216.reuse, R150 ;  /* 0x00000096d8ee7221 */ /* 0x040fe40000010100 */
[----:B------:R-:W-:Y:S02]  /*15f0*/  FMUL.FTZ R144, R33, R200 ;  /* 0x000000c821907220 */ /* 0x000fe40000410000 */
[----:B------:R-:W-:Y:S02]  /*1600*/  FFMA.FTZ R128, R145, R192, R128 ;  /* 0x000000c091807223 */ /* 0x000fe40000010080 */
[----:B------:R-:W-:-:S02]  /*1610*/  FADD.FTZ R230, -R216, R146 ;  /* 0x00000092d8e67221 */ /* 0x000fc40000010100 */
[C---:B------:R-:W-:Y:S01]  /*1620*/  FMUL.FTZ R150, R33.reuse, R210 ;  /* 0x000000d221967220 */ /* 0x040fe20000410000 */
[----:B------:R-:W-:Y:S01]  /*1630*/  HADD2.F32 R210, -RZ, R194.H0_H0 ;  /* 0x200000c2ffd27230 */ /* 0x000fe20000004100 */
[C---:B------:R-:W-:Y:S02]  /*1640*/  FMUL.FTZ R146, R33.reuse, R204 ;  /* 0x000000cc21927220 */ /* 0x040fe40000410000 */
[----:B------:R-:W-:Y:S02]  /*1650*/  FADD.FTZ R232, -R216, R147 ;  /* 0x00000093d8e87221 */ /* 0x000fe40000010100 */
[----:B------:R-:W-:Y:S02]  /*1660*/  FMUL.FTZ R194, R6, R173 ;  /* 0x000000ad06c27220 */ /* 0x000fe40000410000 */
[----:B------:R-:W-:Y:S01]  /*1670*/  FADD.FTZ R129, R126, R195 ;  /* 0x000000c37e817221 */ /* 0x000fe20000010000 */
[----:B------:R-:W-:Y:S01]  /*1680*/  MOV R196, R176 ;  /* 0x000000b000c47202 */ /* 0x000fe20000000f00 */
[----:B------:R-:W-:-:S02]  /*1690*/  FMUL.FTZ R147, R33, R202 ;  /* 0x000000ca21937220 */ /* 0x000fc40000410000 */
[----:B------:R-:W-:Y:S01]  /*16a0*/  FFMA.FTZ R128, R144, R195, R128 ;  /* 0x000000c390807223 */ /* 0x000fe20000010080 */
[----:B------:R-:W-:Y:S01]  /*16b0*/  HADD2.F32 R130, -RZ, R130.H0_H0 ;  /* 0x20000082ff827230 */ /* 0x000fe20000004100 */
[----:B------:R-:W-:Y:S02]  /*16c0*/  FADD.FTZ R63, R63, R197 ;  /* 0x000000c53f3f7221 */ /* 0x000fe40000010000 */
[----:B------:R-:W-:Y:S02]  /*16d0*/  FFMA.FTZ R91, R146, R197, R91 ;  /* 0x000000c5925b7223 */ /* 0x000fe4000001005b */
[C---:B------:R-:W-:Y:S02]  /*16e0*/  FADD.FTZ R206, -R216.reuse, R133 ;  /* 0x00000085d8ce7221 */ /* 0x040fe40000010100 */
[C---:B------:R-:W-:Y:S02]  /*16f0*/  FADD.FTZ R212, -R216.reuse, R137 ;  /* 0x00000089d8d47221 */ /* 0x040fe40000010100 */
[----:B------:R-:W-:-:S02]  /*1700*/  FADD.FTZ R214, -R216, R138 ;  /* 0x0000008ad8d67221 */ /* 0x000fc40000010100 */
[C---:B------:R-:W-:Y:S02]  /*1710*/  FADD.FTZ R218, -R216.reuse, R139 ;  /* 0x0000008bd8da7221 */ /* 0x040fe40000010100 */
[C---:B------:R-:W-:Y:S02]  /*1720*/  FADD.FTZ R234, -R216.reuse, R148 ;  /* 0x00000094d8ea7221 */ /* 0x040fe40000010100 */
[----:B------:R-:W-:Y:S02]  /*1730*/  FADD.FTZ R236, -R216, R149 ;  /* 0x00000095d8ec7221 */ /* 0x000fe40000010100 */
[----:B------:R-:W-:Y:S02]  /*1740*/  FMUL.FTZ R197, R22, R197 ;  /* 0x000000c516c57220 */ /* 0x000fe40000410000 */
[----:B------:R-:W-:Y:S02]  /*1750*/  FADD.FTZ R126, R129, R194 ;  /* 0x000000c2817e7221 */ /* 0x000fe40000010000 */
[----:B------:R-:W-:-:S02]  /*1760*/  FADD.FTZ R216, -R216, R151 ;  /* 0x00000097d8d87221 */ /* 0x000fc40000010100 */
[----:B------:R-:W-:Y:S02]  /*1770*/  FFMA.FTZ R128, R147, R194, R128 ;  /* 0x000000c293807223 */ /* 0x000fe40000010080 */
[----:B------:R-:W-:Y:S01]  /*1780*/  FMUL.FTZ R151, R33, R208 ;  /* 0x000000d021977220 */ /* 0x000fe20000410000 */
[----:B------:R-:W-:Y:S01]  /*1790*/  HADD2.F32 R208, -RZ, R196.H0_H0 ;  /* 0x200000c4ffd07230 */ /* 0x000fe20000004100 */
        /* <DEDUP_REMOVED lines=10> */
[----:B------:R-:W-:Y:S01]  /*1840*/  FFMA.FTZ R128, R148, R199, R128 ;  /* 0x000000c794807223 */ /* 0x000fe20000010080 */
[----:B------:R-:W-:Y:S01]  /*1850*/  HADD2.F32 R134, -RZ, R134.H0_H0 ;  /* 0x20000086ff867230 */ /* 0x000fe20000004100 */
[----:B------:R-:W-:Y:S02]  /*1860*/  FADD.FTZ R59, R59, R201 ;  /* 0x000000c93b3b7221 */ /* 0x000fe40000010000 */
[-C--:B------:R-:W-:Y:S02]  /*1870*/  FFMA.FTZ R87, R150, R201.reuse, R87 ;  /* 0x000000c996577223 */ /* 0x080fe40000010057 */
[----:B------:R-:W-:Y:S02]  /*1880*/  FMUL.FTZ R201, R24, R201 ;  /* 0x000000c918c97220 */ /* 0x000fe40000410000 */
[----:B------:R-:W-:Y:S01]  /*1890*/  FADD.FTZ R126, R129, R198 ;  /* 0x000000c6817e7221 */ /* 0x000fe20000010000 */
[----:B------:R-:W-:Y:S01]  /*18a0*/  MOV R131, R183 ;  /* 0x000000b700837202 */ /* 0x000fe20000000f00 */
[----:B------:R-:W-:Y:S01]  /*18b0*/  FFMA.FTZ R128, R151, R198, R128 ;  /* 0x000000c697807223 */ /* 0x000fe20000010080 */
[----:B------:R-:W-:Y:S01]  /*18c0*/  HADD2.F32 R132, -RZ, R132.H0_H0 ;  /* 0x20000084ff847230 */ /* 0x000fe20000004100 */
[----:B------:R-:W-:-:S02]  /*18d0*/  FMUL.FTZ R200, R9, R134 ;  /* 0x0000008609c87220 */ /* 0x000fc40000410000 */
[----:B------:R-:W-:Y:S01]  /*18e0*/  FADD.FTZ R129, R126, R201 ;  /* 0x000000c97e817221 */ /* 0x000fe20000010000 */
[----:B------:R-:W-:Y:S01]  /*18f0*/  SHF.R.U32.HI R133, RZ, 0x10, R183 ;  /* 0x00000010ff857819 */ /* 0x000fe200000116b7 */
        /* <DEDUP_REMOVED lines=14> */
[----:B------:R-:W-:Y:S01]  /*19e0*/  FADD.FTZ R126, R129, R202 ;  /* 0x000000ca817e7221 */ /* 0x000fe20000010000 */
[----:B------:R-:W-:Y:S01]  /*19f0*/  MOV R135, R181 ;  /* 0x000000b500877202 */ /* 0x000fe20000000f00 */
[----:B------:R-:W-:Y:S02]  /*1a00*/  FMUL.FTZ R176, R33, R218 ;  /* 0x000000da21b07220 */ /* 0x000fe40000410000 */
[----:B------:R-:W-:Y:S01]  /*1a10*/  FFMA.FTZ R128, R177, R202, R128 ;  /* 0x000000cab1807223 */ /* 0x000fe20000010080 */
[----:B------:R-:W-:Y:S01]  /*1a20*/  HADD2.F32 R136, -RZ, R136.H0_H0 ;  /* 0x20000088ff887230 */ /* 0x000fe20000004100 */
[----:B------:R-:W-:Y:S01]  /*1a30*/  SHF.R.U64 R139, R178, 0x10, R179 ;  /* 0x00000010b28b7819 */ /* 0x000fe200000012b3 */
[----:B------:R-:W-:Y:S01]  /*1a40*/  FMUL.FTZ R204, R11, R170 ;  /* 0x000000aa0bcc7220 */ /* 0x000fe20000410000 */
[----:B------:R-:W-:Y:S01]  /*1a50*/  MOV R138, R179 ;  /* 0x000000b3008a7202 */ /* 0x000fe20000000f00 */
[----:B------:R-:W-:Y:S01]  /*1a60*/  FADD.FTZ R129, R126, R205 ;  /* 0x000000cd7e817221 */ /* 0x000fe20000010000 */
[----:B------:R-:W-:Y:S01]  /*1a70*/  SHF.R.U32.HI R169, RZ, 0x10, R179 ;  /* 0x00000010ffa97819 */ /* 0x000fe200000116b3 */
[----:B------:R-:W-:Y:S01]  /*1a80*/  FMUL.FTZ R179, R33, R180 ;  /* 0x000000b421b37220 */ /* 0x000fe20000410000 */
[----:B------:R-:W-:Y:S01]  /*1a90*/  SHF.R.U32.HI R137, RZ, 0x10, R181 ;  /* 0x00000010ff897819 */ /* 0x000fe200000116b5 */
[----:B------:R-:W-:Y:S01]  /*1aa0*/  FFMA.FTZ R128, R176, R205, R128 ;  /* 0x000000cdb0807223 */ /* 0x000fe20000010080 */
[----:B------:R-:W-:Y:S01]  /*1ab0*/  HADD2.F32 R135, -RZ, R135.H0_H0 ;  /* 0x20000087ff877230 */ /* 0x000fe20000004100 */
[----:B------:R-:W-:Y:S01]  /*1ac0*/  MOV R171, R178 ;  /* 0x000000b200ab7202 */ /* 0x000fe20000000f00 */
        /* <DEDUP_REMOVED lines=9> */
[C---:B------:R-:W-:Y:S02]  /*1b60*/  FMUL.FTZ R182, R33.reuse, R228 ;  /* 0x000000e421b67220 */ /* 0x040fe40000410000 */
[C---:B------:R-:W-:Y:S02]  /*1b70*/  FMUL.FTZ R183, R33.reuse, R226 ;  /* 0x000000e221b77220 */ /* 0x040fe40000410000 */
        /* <DEDUP_REMOVED lines=30> */
[----:B------:R-:W-:Y:S02]  /*1d60*/  FMUL.FTZ R187, R33, R234 ;  /* 0x000000ea21bb7220 */ /* 0x000fe40000410000 */
[----:B------:R-:W-:Y:S02]  /*1d70*/  FMUL.FTZ R212, R15, R171 ;  /* 0x000000ab0fd47220 */ /* 0x000fe40000410000 */
[----:B------:R-:W-:Y:S01]  /*1d80*/  FFMA.FTZ R126, R184, R213, R127 ;  /* 0x000000d5b87e7223 */ /* 0x000fe2000001007f */
        /* <DEDUP_REMOVED lines=51> */
.L_x_9183:
[----:B--2---:R-:W-:Y:S05]  /*20c0*/  BSYNC B0 ;  /* 0x0000000000007941 */ /* 0x004fea0003800000 */
.L_x_9181:
[----:B------:R-:W-:Y:S02]  /*20d0*/  LOP3.LUT P1, RZ, R18, 0xff, RZ, 0xc0, !PT ;  /* 0x000000ff12ff7812 */ /* 0x000fe4000782c0ff */
[----:B------:R-:W-:Y:S02]  /*20e0*/  SHF.R.U32.HI R126, RZ, 0x5, R0 ;  /* 0x00000005ff7e7819 */ /* 0x000fe40000011600 */
[----:B------:R-:W-:-:S02]  /*20f0*/  LOP3.LUT P0, RZ, R0, 0x1f, RZ, 0xc0, !PT ;  /* 0x0000001f00ff7812 */ /* 0x000fc4000780c0ff */
[----:B------:R-:W-:-:S07]  /*2100*/  LOP3.LUT R170, R126, 0x7fffff8, RZ, 0xc0, !PT ;  /* 0x07fffff87eaa7812 */ /* 0x000fce00078ec0ff */
[----:B------:R-:W-:Y:S01]  /*2110*/  @!P1 IADD3 R170, R170, 0x8, RZ ;  /* 0x00000008aaaa9810 */ /* 0x000fe20007ffe0ff */
[----:B------:R-:W-:Y:S05]  /*2120*/  BRA.DIV ~URZ, `(.L_x_9184) ;  /* 0x00002da27f007947 */ /* 0x000fea000b800000 */
[----:B------:R0:W1:Y:S02]  /*2130*/  SHFL.DOWN PT, R127, R130, 0x10, 0x1f ;  /* 0x0a001f00827f7f89 */ /* 0x00006400000e0000 */
.L_x_9257:
        /* <DEDUP_REMOVED lines=18> */
.L_x_9258:
[----:B------:R-:W-:Y:S01]  /*2260*/  @!P0 LOP3.LUT R125, R126, 0x7, RZ, 0xc0, !PT ;  /* 0x000000077e7d8812 */ /* 0x000fe200078ec0ff */
[----:B--2---:R-:W-:Y:S01]  /*2270*/  FADD.FTZ R168, R168, R129 ;  /* 0x00000081a8a87221 */ /* 0x004fe20000010000 */
[----:B------:R-:W-:Y:S01]  /*2280*/  WARPSYNC 0xffffffff ;  /* 0xffffffff00007948 */ /* 0x000fe20003800000 */
[----:B0-----:R-:W-:Y:S01]  /*2290*/  FADD.FTZ R169, R124, R131 ;  /* 0x000000837ca97221 */ /* 0x001fe20000010000 */
        /* <DEDUP_REMOVED lines=46> */
.L_x_9187:
[----:B------:R-:W-:Y:S05]  /*2580*/  BSYNC B0 ;  /* 0x0000000000007941 */ /* 0x000fea0003800000 */
.L_x_9186:
        /* <DEDUP_REMOVED lines=10> */
.L_x_9189:
[----:B------:R-:W-:Y:S05]  /*2630*/  BSYNC B0 ;  /* 0x0000000000007941 */ /* 0x000fea0003800000 */
.L_x_9188:
[----:B------:R-:W-:Y:S01]  /*2640*/  @P5 FMUL.FTZ R124, R124, c[0x0][0x1e8] ;  /* 0x00007a007c7c5a20 */ /* 0x000fe20000410000 */
[----:B------:R-:W-:Y:S01]  /*2650*/  @P5 SHF.R.S32.HI R128, RZ, 0x1f, R165 ;  /* 0x0000001fff805819 */ /* 0x000fe200000114a5 */
[----:B------:R-:W-:Y:S01]  /*2660*/  @P5 FMUL.FTZ R127, R126, c[0x0][0x1ec] ;  /* 0x00007b007e7f5a20 */ /* 0x000fe20000410000 */
[----:B------:R-:W-:Y:S01]  /*2670*/  HFMA2.MMA R132, -RZ, RZ, 0, 0 ;  /* 0x00000000ff847435 */ /* 0x000fe200000001ff */
[----:B------:R-:W-:Y:S01]  /*2680*/  BSSY B0, `(.L_x_9190) ;  /* 0x0000015000007945 */ /* 0x000fe20003800000 */
        /* <DEDUP_REMOVED lines=20> */
.L_x_9191:
[----:B------:R-:W-:Y:S05]  /*27d0*/  BSYNC B0 ;  /* 0x0000000000007941 */ /* 0x000fea0003800000 */
.L_x_9190:
[----:B------:R-:W-:Y:S01]  /*27e0*/  @!P6 ISETP.NE.U32.AND P1, PT, RZ, c[0x0][0x218], PT ;  /* 0x00008600ff00ea0c */ /* 0x000fe20003f25070 */
[----:B------:R-:W-:Y:S01]  /*27f0*/  @P5 FMUL.FTZ R124, R133, c[0x0][0x1ec] ;  /* 0x00007b00857c5a20 */ /* 0x000fe20000410000 */
[----:B------:R-:W-:Y:S01]  /*2800*/  @P5 F2FP.PACK_AB R127, RZ, R127 ;  /* 0x0000007fff7f523e */ /* 0x000fe200000000ff */
        /* <DEDUP_REMOVED lines=14> */
.L_x_9193:
[----:B------:R-:W-:Y:S05]  /*28f0*/  BSYNC B0 ;  /* 0x0000000000007941 */ /* 0x000fea0003800000 */
.L_x_9192:
[----:B------:R-:W-:Y:S01]  /*2900*/  ISETP.NE.AND.EX P2, PT, RZ, c[0x0][0x25c], PT, P2 ;  /* 0x00009700ff007a0c */ /* 0x000fe20003f45320 */
[----:B------:R-:W-:Y:S01]  /*2910*/  @P5 FMUL.FTZ R127, R136, c[0x0][0x1ec] ;  /* 0x00007b00887f5a20 */ /* 0x000fe20000410000 */
[----:B------:R-:W-:Y:S01]  /*2920*/  @P0 MOV R129, 0x10 ;  /* 0x0000001000810802 */ /* 0x000fe20000000f00 */
[----:B------:R-:W-:Y:S01]  /*2930*/  BSSY B0, `(.L_x_9194) ;  /* 0x000001c000007945 */ /* 0x000fe20003800000 */
[----:B------:R-:W-:Y:S01]  /*2940*/  @P5 FSEL R134, R124, RZ, P4 ;  /* 0x000000ff7c865208 */ /* 0x000fe20002000000 */
[----:B------:R-:W-:Y:S01]  /*2950*/  @P5 FMUL.FTZ R135, R127, c[0x0][0x1e8] ;  /* 0x00007a007f875a20 */ /* 0x000fe20000410000 */
[----:B------:R-:W-:Y:S01]  /*2960*/  SEL R124, R125, R120, P2 ;  /* 0x000000787d7c7207 */ /* 0x000fe20001000000 */
[----:B------:R-:W-:Y:S01]  /*2970*/  @P0 IMAD.WIDE.U32 R128, R34, R129, c[0x0][0x258] ;  /* 0x0000960022800625 */ /* 0x000fe200078e0081 */
[----:B------:R-:W-:Y:S02]  /*2980*/  SEL R125, R126, R121, P2 ;  /* 0x000000797e7d7207 */ /* 0x000fe40001000000 */
[----:B------:R-:W-:-:S02]  /*2990*/  SEL R126, R133, R122, P2 ;  /* 0x0000007a857e7207 */ /* 0x000fc40001000000 */
[----:B------:R-:W-:Y:S02]  /*29a0*/  SEL R127, R136, R123, P2 ;  /* 0x0000007b887f7207 */ /* 0x000fe40001000000 */
[----:B------:R-:W-:Y:S02]  /*29b0*/  @!P6 ISETP.NE.U32.AND P1, PT, RZ, c[0x0][0x218], PT ;  /* 0x00008600ff00ea0c */ /* 0x000fe40003f25070 */
[----:B------:R-:W-:Y:S01]  /*29c0*/  @P5 FSEL R135, R135, RZ, P3 ;  /* 0x000000ff87875208 */ /* 0x000fe20001800000 */
[----:B------:R0:W-:Y:S01]  /*29d0*/  @P0 STG.E.128 [R128.64], R124 ;  /* 0x0000007c80000986 */ /* 0x0001e2000c101d04 */
[----:B------:R-:W-:Y:S02]  /*29e0*/  @!P6 ISETP.NE.U32.AND P4, PT, RZ, c[0x0][0x218], PT ;  /* 0x00008600ff00ea0c */ /* 0x000fe40003f85070 */
[----:B------:R-:W-:Y:S02]  /*29f0*/  @P5 F2FP.PACK_AB R134, RZ, R134 ;  /* 0x00000086ff86523e */ /* 0x000fe400000000ff */
[----:B------:R-:W-:-:S02]  /*2a00*/  @!P6 ISETP.NE.AND.EX P1, PT, RZ, c[0x0][0x21c], PT, P1 ;  /* 0x00008700ff00ea0c */ /* 0x000fc40003f25310 */
[----:B------:R-:W-:Y:S02]  /*2a10*/  @P5 F2FP.PACK_AB R135, RZ, R135 ;  /* 0x00000087ff87523e */ /* 0x000fe400000000ff */
[----:B------:R-:W-:Y:S02]  /*2a20*/  @!P6 ISETP.NE.AND.EX P3, PT, RZ, c[0x0][0x21c], PT, P4 ;  /* 0x00008700ff00ea0c */ /* 0x000fe40003f65340 */
        /* <DEDUP_REMOVED lines=12> */
.L_x_9195:
[----:B------:R-:W-:Y:S05]  /*2af0*/  BSYNC B0 ;  /* 0x0000000000007941 */ /* 0x000fea0003800000 */
.L_x_9194:
        /* <DEDUP_REMOVED lines=8> */
.L_x_9197:
[----:B------:R-:W-:Y:S05]  /*2b80*/  BSYNC B0 ;  /* 0x0000000000007941 */ /* 0x000fea0003800000 */
.L_x_9196:
        /* <DEDUP_REMOVED lines=10> */
.L_x_9199:
[----:B------:R-:W-:Y:S05]  /*2c30*/  BSYNC B0 ;  /* 0x0000000000007941 */ /* 0x000fea0003800000 */
.L_x_9198:
        /* <DEDUP_REMOVED lines=21> */
.L_x_9201:
[----:B------:R-:W-:Y:S05]  /*2d90*/  BSYNC B0 ;  /* 0x0000000000007941 */ /* 0x000fea0003800000 */
.L_x_9200:
[----:B------:R-:W-:Y:S01]  /*2da0*/  @!P6 ISETP.NE.U32.AND P1, PT, RZ, c[0x0][0x218], PT ;  /* 0x00008600ff00ea0c */ /* 0x000fe20003f25070 */
[----:B------:R-:W-:Y:S01]  /*2db0*/  @P5 FMUL.FTZ R124, R127, c[0x0][0x1ec] ;  /* 0x00007b007f7c5a20 */ /* 0x000fe20000410000 */
[----:B------:R-:W-:Y:S01]  /*2dc0*/  @P5 F2FP.PACK_AB R125, RZ, R125 ;  /* 0x0000007dff7d523e */ /* 0x000fe200000000ff */
        /* <DEDUP_REMOVED lines=14> */
.L_x_9203:
[----:B------:R-:W-:Y:S05]  /*2eb0*/  BSYNC B0 ;  /* 0x0000000000007941 */ /* 0x000fea0003800000 */
.L_x_9202:
        /* <DEDUP_REMOVED lines=13> */
[----:B------:R-:W-:Y:S02]  /*2f90*/  @P5 F2FP.PACK_AB R134, RZ, R134 ;  /* 0x00000086ff86523e */ /* 0x000fe400000000ff */
[----:B------:R-:W-:Y:S02]  /*2fa0*/  @!P6 ISETP.NE.AND.EX P1, PT, RZ, c[0x0][0x21c], PT, P1 ;  /* 0x00008700ff00ea0c */ /* 0x000fe40003f25310 */
[----:B------:R-:W-:Y:S02]  /*2fb0*/  @P5 F2FP.PACK_AB R135, RZ, R135 ;  /* 0x00000087ff87523e */ /* 0x000fe400000000ff */
        /* <DEDUP_REMOVED lines=14> */
.L_x_9205:
[----:B------:R-:W-:Y:S05]  /*30a0*/  BSYNC B0 ;  /* 0x0000000000007941 */ /* 0x000fea0003800000 */
.L_x_9204:
        /* <DEDUP_REMOVED lines=8> */
.L_x_9207:
[----:B------:R-:W-:Y:S05]  /*3130*/  BSYNC B0 ;  /* 0x0000000000007941 */ /* 0x000fea0003800000 */
.L_x_9206:
        /* <DEDUP_REMOVED lines=10> */
.L_x_9209:
[----:B------:R-:W-:Y:S05]  /*31e0*/  BSYNC B0 ;  /* 0x0000000000007941 */ /* 0x000fea0003800000 */
.L_x_9208:
        /* <DEDUP_REMOVED lines=21> */
.L_x_9211:
[----:B------:R-:W-:Y:S05]  /*3340*/  BSYNC B0 ;  /* 0x0000000000007941 */ /* 0x000fea0003800000 */
.L_x_9210:
[----:B------:R-:W-:Y:S01]  /*3350*/  @!P6 ISETP.NE.U32.AND P1, PT, RZ, c[0x0][0x218], PT ;  /* 0x00008600ff00ea0c */ /* 0x000fe20003f25070 */
[----:B------:R-:W-:Y:S01]  /*3360*/  @P5 FMUL.FTZ R124, R127, c[0x0][0x1ec] ;  /* 0x00007b007f7c5a20 */ /* 0x000fe20000410000 */
[----:B------:R-:W-:Y:S01]  /*3370*/  @P5 F2FP.PACK_AB R125, RZ, R125 ;  /* 0x0000007dff7d523e */ /* 0x000fe200000000ff */
        /* <DEDUP_REMOVED lines=14> */
.L_x_9213:
[----:B------:R-:W-:Y:S05]  /*3460*/  BSYNC B0 ;  /* 0x0000000000007941 */ /* 0x000fea0003800000 */
.L_x_9212:
        /* <DEDUP_REMOVED lines=30> */
.L_x_9215:
[----:B------:R-:W-:Y:S05]  /*3650*/  BSYNC B0 ;  /* 0x0000000000007941 */ /* 0x000fea0003800000 */
.L_x_9214:
        /* <DEDUP_REMOVED lines=8> */
.L_x_9217:
[----:B------:R-:W-:Y:S05]  /*36e0*/  BSYNC B0 ;  /* 0x0000000000007941 */ /* 0x000fea0003800000 */
.L_x_9216:
        /* <DEDUP_REMOVED lines=10> */
.L_x_9219:
[----:B------:R-:W-:Y:S05]  /*3790*/  BSYNC B0 ;  /* 0x0000000000007941 */ /* 0x000fea0003800000 */
.L_x_9218:
        /* <DEDUP_REMOVED lines=21> */
.L_x_9221:
[----:B------:R-:W-:Y:S05]  /*38f0*/  BSYNC B0 ;  /* 0x0000000000007941 */ /* 0x000fea0003800000 */
.L_x_9220:
        /* <DEDUP_REMOVED lines=17> */
.L_x_9223:
[----:B------:R-:W-:Y:S05]  /*3a10*/  BSYNC B0 ;  /* 0x0000000000007941 */ /* 0x000fea0003800000 */
.L_x_9222:
        /* <DEDUP_REMOVED lines=30> */
.L_x_9225:
[----:B------:R-:W-:Y:S05]  /*3c00*/  BSYNC B0 ;  /* 0x0000000000007941 */ /* 0x000fea0003800000 */
.L_x_9224:
        /* <DEDUP_REMOVED lines=8> */
.L_x_9227:
[----:B------:R-:W-:Y:S05]  /*3c90*/  BSYNC B0 ;  /* 0x0000000000007941 */ /* 0x000fea0003800000 */
.L_x_9226:
        /* <DEDUP_REMOVED lines=10> */
.L_x_9229:
[----:B------:R-:W-:Y:S05]  /*3d40*/  BSYNC B0 ;  /* 0x0000000000007941 */ /* 0x000fea0003800000 */
.L_x_9228:
        /* <DEDUP_REMOVED lines=22> */
.L_x_9231:
[----:B------:R-:W-:Y:S05]  /*3eb0*/  BSYNC B0 ;  /* 0x0000000000007941 */ /* 0x000fea0003800000 */
.L_x_9230:
        /* <DEDUP_REMOVED lines=17> */
.L_x_9233:
[----:B------:R-:W-:Y:S05]  /*3fd0*/  BSYNC B0 ;  /* 0x0000000000007941 */ /* 0x000fea0003800000 */
.L_x_9232:
        /* <DEDUP_REMOVED lines=30> */
.L_x_9235:
[----:B------:R-:W-:Y:S05]  /*41c0*/  BSYNC B0 ;  /* 0x0000000000007941 */ /* 0x000fea0003800000 */
.L_x_9234:
        /* <DEDUP_REMOVED lines=8> */
.L_x_9237:
[----:B------:R-:W-:Y:S05]  /*4250*/  BSYNC B0 ;  /* 0x0000000000007941 */ /* 0x000fea0003800000 */
.L_x_9236:
        /* <DEDUP_REMOVED lines=10> */
.L_x_9239:
[----:B------:R-:W-:Y:S05]  /*4300*/  BSYNC B0 ;  /* 0x0000000000007941 */ /* 0x000fea0003800000 */
.L_x_9238:
        /* <DEDUP_REMOVED lines=13> */
[----:B------:R-:W-:Y:S02]  /*43e0*/  @P5 F2FP.PACK_AB R134, RZ, R124 ;  /* 0x0000007cff86523e */ /* 0x000fe400000000ff */
        /* <DEDUP_REMOVED lines=9> */
.L_x_9241:
[----:B------:R-:W-:Y:S05]  /*4480*/  BSYNC B0 ;  /* 0x0000000000007941 */ /* 0x000fea0003800000 */
.L_x_9240:
[----:B------:R-:W-:Y:S01]  /*4490*/  @!P6 ISETP.NE.AND.EX P4, PT, RZ, c[0x0][0x21c], PT, P4 ;  /* 0x00008700ff00ea0c */ /* 0x000fe20003f85340 */
[----:B------:R-:W-:Y:S01]  /*44a0*/  BSSY B0, `(.L_x_9242) ;  /* 0x0000011000007945 */ /* 0x000fe20003800000 */
[----:B------:R-:W-:Y:S01]  /*44b0*/  @P5 F2FP.PACK_AB R136, RZ, R125 ;  /* 0x0000007dff88523e */ /* 0x000fe200000000ff */
        /* <DEDUP_REMOVED lines=15> */
.L_x_9243:
[----:B------:R-:W-:Y:S05]  /*45b0*/  BSYNC B0 ;  /* 0x0000000000007941 */ /* 0x000fea0003800000 */
.L_x_9242:
        /* <DEDUP_REMOVED lines=13> */
[----:B------:R-:W-:Y:S02]  /*4690*/  @P5 F2FP.PACK_AB R133, RZ, R133 ;  /* 0x00000085ff85523e */ /* 0x000fe400000000ff */
[----:B------:R-:W-:Y:S02]  /*46a0*/  @!P6 ISETP.NE.U32.AND P1, PT, RZ, c[0x0][0x218], PT ;  /* 0x00008600ff00ea0c */ /* 0x000fe40003f25070 */
[----:B------:R-:W-:Y:S02]  /*46b0*/  @!P6 ISETP.NE.AND.EX P3, PT, RZ, c[0x0][0x21c], PT, P3 ;  /* 0x00008700ff00ea0c */ /* 0x000fe40003f65330 */
[----:B------:R-:W-:-:S02]  /*46c0*/  @!P6 ISETP.NE.AND.EX P4, PT, RZ, c[0x0][0x21c], PT, P4 ;  /* 0x00008700ff00ea0c */ /* 0x000fc40003f85340 */
[----:B------:R-:W-:Y:S02]  /*46d0*/  @P5 F2FP.PACK_AB R135, RZ, R135 ;  /* 0x00000087ff87523e */ /* 0x000fe400000000ff */
[----:B0-----:R-:W-:Y:S02]  /*46e0*/  @P0 IADD3 R126, R34, 0x600, RZ ;  /* 0x00000600227e0810 */ /* 0x001fe40007ffe0ff */
[----:B------:R-:W-:Y:S02]  /*46f0*/  @P0 MOV R127, 0x10 ;  /* 0x00000010007f0802 */ /* 0x000fe40000000f00 */
[----:B------:R-:W-:Y:S02]  /*4700*/  @P5 PRMT R35, R133, 0x7610, R35 ;  /* 0x0000761085235816 */ /* 0x000fe40000000023 */
        /* <DEDUP_REMOVED lines=16> */
.L_x_9245:
[----:B------:R-:W-:Y:S05]  /*4810*/  BSYNC B0 ;  /* 0x0000000000007941 */ /* 0x000fea0003800000 */
.L_x_9244:
        /* <DEDUP_REMOVED lines=8> */
.L_x_9247:
[----:B------:R-:W-:Y:S05]  /*48a0*/  BSYNC B0 ;  /* 0x0000000000007941 */ /* 0x000fea0003800000 */
.L_x_9246:
        /* <DEDUP_REMOVED lines=10> */
.L_x_9249:
[----:B------:R-:W-:Y:S05]  /*4950*/  BSYNC B0 ;  /* 0x0000000000007941 */ /* 0x000fea0003800000 */
.L_x_9248:
        /* <DEDUP_REMOVED lines=8> */
.L_x_9251:
[----:B------:R-:W-:Y:S05]  /*49e0*/  BSYNC B0 ;  /* 0x0000000000007941 */ /* 0x000fea0003800000 */
.L_x_9250:
        /* <DEDUP_REMOVED lines=8> */
.L_x_9253:
[----:B------:R-:W-:Y:S05]  /*4a70*/  BSYNC B0 ;  /* 0x0000000000007941 */ /* 0x000fea0003800000 */
.L_x_9252:
        /* <DEDUP_REMOVED lines=21> */
[----:B------:R-:W-:Y:S02]  /*4bd0*/  @P5 F2FP.PACK_AB R137, RZ, R137 ;  /* 0x00000089ff89523e */ /* 0x000fe400000000ff */
[----:B------:R-:W-:Y:S02]  /*4be0*/  @P5 F2FP.PACK_AB R34, RZ, R34 ;  /* 0x00000022ff22523e */ /* 0x000fe400000000ff */
[----:B------:R-:W-:Y:S02]  /*4bf0*/  @P5 F2FP.PACK_AB R133, RZ, R133 ;  /* 0x00000085ff85523e */ /* 0x000fe400000000ff */
[----:B------:R-:W-:Y:S02]  /*4c00*/  @P5 F2FP.PACK_AB R134, RZ, R134 ;  /* 0x00000086ff86523e */ /* 0x000fe400000000ff */
        /* <DEDUP_REMOVED lines=14> */
.L_x_9255:
[----:B-1----:R-:W-:Y:S05]  /*4cf0*/  BSYNC B0 ;  /* 0x0000000000007941 */ /* 0x002fea0003800000 */
.L_x_9254:
[----:B------:R-:W-:Y:S02]  /*4d00*/  IADD3 R2, R2, c[0x0][0x160], RZ ;  /* 0x0000580002027a10 */ /* 0x000fe40007ffe0ff */
[----:B------:R-:W-:Y:S02]  /*4d10*/  LOP3.LUT P1, RZ, R18, 0xff, RZ, 0xc0, !PT ;  /* 0x000000ff12ff7812 */ /* 0x000fe4000782c0ff */
[----:B------:R-:W-:Y:S02]  /*4d20*/  ISETP.GE.AND P0, PT, R2, c[0x0][0x164], PT ;  /* 0x0000590002007a0c */ /* 0x000fe40003f06270 */
[----:B------:R-:W-:-:S11]  /*4d30*/  SEL R18, RZ, 0x1, P1 ;  /* 0x00000001ff127807 */ /* 0x000fd60000800000 */
[----:B0-----:R-:W-:Y:S01]  /*4d40*/  @P0 CALL.REL.NOINC `(.L_x_9180) ;  /* 0x0000001000000944 */ /* 0x001fe20003c00000 */
[----:B------:R-:W-:Y:S05]  /*4d50*/  BRA `(.L_x_9256) ;  /* 0xffffba1000007947 */ /* 0x000fea000383ffff */
.L_x_9180:
        /* <DEDUP_REMOVED lines=23> */
.L_x_9184:
[----:B------:R-:W-:Y:S01]  /*4ed0*/  HFMA2.MMA R132, -RZ, RZ, 0, 1.847743988037109375e-06 ;  /* 0x0000001fff847435 */ /* 0x000fe200000001ff */
[----:B------:R-:W-:Y:S01]  /*4ee0*/  MOV R128, R130 ;  /* 0x0000008200807202 */ /* 0x000fe20000000f00 */
[----:B------:R-:W-:Y:S01]  /*4ef0*/  IMAD.MOV.U32 R133, RZ, RZ, 0x10 ;  /* 0x00000010ff857424 */ /* 0x000fe200078e00ff */
[----:B------:R-:W-:-:S02]  /*4f00*/  MOV R135, 0xffffffff ;  /* 0xffffffff00877802 */ /* 0x000fc40000000f00 */
[----:B------:R-:W-:Y:S02]  /*4f10*/  MOV R124, 0x4f30 ;  /* 0x00004f30007c7802 */ /* 0x000fe40000000f00 */
[----:B-----5:R-:W-:Y:S05]  /*4f20*/  CALL.REL.NOINC `($__internal_133_$__cuda_sm70_shflsync_down_p) ;  /* 0x0000046000007944 */ /* 0x020fea0003c00000 */
[----:B-1----:R-:W-:Y:S01]  /*4f30*/  IMAD.MOV.U32 R127, RZ, RZ, R128 ;  /* 0x000000ffff7f7224 */ /* 0x002fe200078e0080 */
[----:B0-----:R-:W-:Y:S05]  /*4f40*/  BRA `(.L_x_9257) ;  /* 0xffffd1f000007947 */ /* 0x001fea000383ffff */
.L_x_9185:
[----:B------:R-:W-:Y:S01]  /*4f50*/  HFMA2.MMA R133, -RZ, RZ, 0, 9.5367431640625e-07 ;  /* 0x00000010ff857435 */ /* 0x000fe200000001ff */
[----:B------:R-:W-:Y:S01]  /*4f60*/  MOV R128, R131 ;  /* 0x0000008300807202 */ /* 0x000fe20000000f00 */
[----:B------:R-:W-:Y:S01]  /*4f70*/  IMAD.MOV.U32 R132, RZ, RZ, 0x1f ;  /* 0x0000001fff847424 */ /* 0x000fe200078e00ff */
[----:B------:R-:W-:Y:S02]  /*4f80*/  MOV R135, 0xffffffff ;  /* 0xffffffff00877802 */ /* 0x000fe40000000f00 */
[----:B------:R-:W-:Y:S02]  /*4f90*/  MOV R124, 0x4fb0 ;  /* 0x00004fb0007c7802 */ /* 0x000fe40000000f00 */
[----:B01---5:R-:W-:Y:S05]  /*4fa0*/  CALL.REL.NOINC `($__internal_133_$__cuda_sm70_shflsync_down_p) ;  /* 0x000003e000007944 */ /* 0x023fea0003c00000 */
[----:B------:R-:W-:Y:S01]  /*4fb0*/  FADD.FTZ R130, R127, R130 ;  /* 0x000000827f827221 */ /* 0x000fe20000010000 */
[----:B0-----:R-:W-:Y:S01]  /*4fc0*/  HFMA2.MMA R133, -RZ, RZ, 0, 4.76837158203125e-07 ;  /* 0x00000008ff857435 */ /* 0x001fe200000001ff */
[----:B-1----:R-:W-:Y:S01]  /*4fd0*/  FADD.FTZ R131, R131, R128 ;  /* 0x0000008083837221 */ /* 0x002fe20000010000 */
[----:B------:R-:W-:Y:S01]  /*4fe0*/  MOV R135, 0xffffffff ;  /* 0xffffffff00877802 */ /* 0x000fe20000000f00 */
[----:B------:R-:W-:Y:S01]  /*4ff0*/  IMAD.MOV.U32 R132, RZ, RZ, 0x1f ;  /* 0x0000001fff847424 */ /* 0x000fe200078e00ff */
[----:B------:R-:W-:-:S02]  /*5000*/  MOV R128, R130 ;  /* 0x0000008200807202 */ /* 0x000fc40000000f00 */
[----:B------:R-:W-:Y:S02]  /*5010*/  MOV R124, 0x5030 ;  /* 0x00005030007c7802 */ /* 0x000fe40000000f00 */
[----:B------:R-:W-:Y:S05]  /*5020*/  CALL.REL.NOINC `($__internal_133_$__cuda_sm70_shflsync_down_p) ;  /* 0x0000036000007944 */ /* 0x000fea0003c00000 */
[----:B0-----:R-:W-:Y:S01]  /*5030*/  HFMA2.MMA R133, -RZ, RZ, 0, 4.76837158203125e-07 ;  /* 0x00000008ff857435 */ /* 0x001fe200000001ff */
[----:B-1----:R-:W-:Y:S01]  /*5040*/  IMAD.MOV.U32 R127, RZ, RZ, R128 ;  /* 0x000000ffff7f7224 */ /* 0x002fe200078e0080 */
[----:B------:R-:W-:Y:S01]  /*5050*/  MOV R128, R131 ;  /* 0x0000008300807202 */ /* 0x000fe20000000f00 */
[----:B------:R-:W-:Y:S01]  /*5060*/  IMAD.MOV.U32 R132, RZ, RZ, 0x1f ;  /* 0x0000001fff847424 */ /* 0x000fe200078e00ff */
[----:B------:R-:W-:Y:S02]  /*5070*/  MOV R135, 0xffffffff ;  /* 0xffffffff00877802 */ /* 0x000fe40000000f00 */
[----:B------:R-:W-:Y:S02]  /*5080*/  MOV R124, 0x50a0 ;  /* 0x000050a0007c7802 */ /* 0x000fe40000000f00 */
[----:B------:R-:W-:Y:S05]  /*5090*/  CALL.REL.NOINC `($__internal_133_$__cuda_sm70_shflsync_down_p) ;  /* 0x000002f000007944 */ /* 0x000fea0003c00000 */
[----:B------:R-:W-:Y:S01]  /*50a0*/  FADD.FTZ R130, R127, R130 ;  /* 0x000000827f827221 */ /* 0x000fe20000010000 */
[----:B0-----:R-:W-:Y:S01]  /*50b0*/  HFMA2.MMA R133, -RZ, RZ, 0, 2.384185791015625e-07 ;  /* 0x00000004ff857435 */ /* 0x001fe200000001ff */
[----:B-1----:R-:W-:Y:S01]  /*50c0*/  FADD.FTZ R131, R131, R128 ;  /* 0x0000008083837221 */ /* 0x002fe20000010000 */
[----:B------:R-:W-:Y:S01]  /*50d0*/  MOV R135, 0xffffffff ;  /* 0xffffffff00877802 */ /* 0x000fe20000000f00 */
[----:B------:R-:W-:Y:S01]  /*50e0*/  IMAD.MOV.U32 R132, RZ, RZ, 0x1f ;  /* 0x0000001fff847424 */ /* 0x000fe200078e00ff */
[----:B------:R-:W-:-:S02]  /*50f0*/  MOV R128, R130 ;  /* 0x0000008200807202 */ /* 0x000fc40000000f00 */
[----:B------:R-:W-:Y:S02]  /*5100*/  MOV R124, 0x5120 ;  /* 0x00005120007c7802 */ /* 0x000fe40000000f00 */
[----:B------:R-:W-:Y:S05]  /*5110*/  CALL.REL.NOINC `($__internal_133_$__cuda_sm70_shflsync_down_p) ;  /* 0x0000027000007944 */ /* 0x000fea0003c00000 */
[----:B0-----:R-:W-:Y:S01]  /*5120*/  HFMA2.MMA R133, -RZ, RZ, 0, 2.384185791015625e-07 ;  /* 0x00000004ff857435 */ /* 0x001fe200000001ff */
[----:B-1----:R-:W-:Y:S01]  /*5130*/  MOV R127, R128 ;  /* 0x00000080007f7202 */ /* 0x002fe20000000f00 */
[----:B------:R-:W-:Y:S01]  /*5140*/  IMAD.MOV.U32 R128, RZ, RZ, R131 ;  /* 0x000000ffff807224 */ /* 0x000fe200078e0083 */
[----:B------:R-:W-:Y:S02]  /*5150*/  MOV R132, 0x1f ;  /* 0x0000001f00847802 */ /* 0x000fe40000000f00 */
[----:B------:R-:W-:Y:S02]  /*5160*/  MOV R135, 0xffffffff ;  /* 0xffffffff00877802 */ /* 0x000fe40000000f00 */
[----:B------:R-:W-:Y:S02]  /*5170*/  MOV R124, 0x5190 ;  /* 0x00005190007c7802 */ /* 0x000fe40000000f00 */
[----:B------:R-:W-:Y:S05]  /*5180*/  CALL.REL.NOINC `($__internal_133_$__cuda_sm70_shflsync_down_p) ;  /* 0x0000020000007944 */ /* 0x000fea0003c00000 */
[----:B------:R-:W-:Y:S01]  /*5190*/  FADD.FTZ R130, R127, R130 ;  /* 0x000000827f827221 */ /* 0x000fe20000010000 */
[----:B0-----:R-:W-:Y:S01]  /*51a0*/  HFMA2.MMA R132, -RZ, RZ, 0, 1.847743988037109375e-06 ;  /* 0x0000001fff847435 */ /* 0x001fe200000001ff */
[----:B-1----:R-:W-:Y:S01]  /*51b0*/  FADD.FTZ R131, R131, R128 ;  /* 0x0000008083837221 */ /* 0x002fe20000010000 */
[----:B------:R-:W-:Y:S01]  /*51c0*/  MOV R135, 0xffffffff ;  /* 0xffffffff00877802 */ /* 0x000fe20000000f00 */
[----:B------:R-:W-:Y:S01]  /*51d0*/  IMAD.MOV.U32 R133, RZ, RZ, 0x2 ;  /* 0x00000002ff857424 */ /* 0x000fe200078e00ff */
[----:B------:R-:W-:-:S02]  /*51e0*/  MOV R128, R130 ;  /* 0x0000008200807202 */ /* 0x000fc40000000f00 */
[----:B------:R-:W-:Y:S02]  /*51f0*/  MOV R124, 0x5210 ;  /* 0x00005210007c7802 */ /* 0x000fe40000000f00 */
[----:B------:R-:W-:Y:S05]  /*5200*/  CALL.REL.NOINC `($__internal_133_$__cuda_sm70_shflsync_down_p) ;  /* 0x0000018000007944 */ /* 0x000fea0003c00000 */
[----:B0-----:R-:W-:Y:S01]  /*5210*/  HFMA2.MMA R133, -RZ, RZ, 0, 1.1920928955078125e-07 ;  /* 0x00000002ff857435 */ /* 0x001fe200000001ff */
[----:B-1----:R-:W-:Y:S01]  /*5220*/  IMAD.MOV.U32 R127, RZ, RZ, R128 ;  /* 0x000000ffff7f7224 */ /* 0x002fe200078e0080 */
[----:B------:R-:W-:Y:S01]  /*5230*/  MOV R128, R131 ;  /* 0x0000008300807202 */ /* 0x000fe20000000f00 */
[----:B------:R-:W-:Y:S01]  /*5240*/  IMAD.MOV.U32 R135, RZ, RZ, -0x1 ;  /* 0xffffffffff877424 */ /* 0x000fe200078e00ff */
[----:B------:R-:W-:Y:S02]  /*5250*/  MOV R132, 0x1f ;  /* 0x0000001f00847802 */ /* 0x000fe40000000f00 */
[----:B------:R-:W-:Y:S02]  /*5260*/  MOV R124, 0x5280 ;  /* 0x00005280007c7802 */ /* 0x000fe40000000f00 */
[----:B------:R-:W-:Y:S05]  /*5270*/  CALL.REL.NOINC `($__internal_133_$__cuda_sm70_shflsync_down_p) ;  /* 0x0000011000007944 */ /* 0x000fea0003c00000 */
[----:B------:R-:W-:Y:S01]  /*5280*/  FADD.FTZ R129, R127, R130 ;  /* 0x000000827f817221 */ /* 0x000fe20000010000 */
[----:B0-----:R-:W-:Y:S01]  /*5290*/  HFMA2.MMA R133, -RZ, RZ, 0, 5.9604644775390625e-08 ;  /* 0x00000001ff857435 */ /* 0x001fe200000001ff */
[----:B-1----:R-:W-:Y:S01]  /*52a0*/  FADD.FTZ R131, R131, R128 ;  /* 0x0000008083837221 */ /* 0x002fe20000010000 */
[----:B------:R-:W-:Y:S01]  /*52b0*/  MOV R132, 0x1f ;  /* 0x0000001f00847802 */ /* 0x000fe20000000f00 */
[----:B------:R-:W-:Y:S01]  /*52c0*/  IMAD.MOV.U32 R128, RZ, RZ, R129 ;  /* 0x000000ffff807224 */ /* 0x000fe200078e0081 */
[----:B------:R-:W-:-:S02]  /*52d0*/  MOV R135, 0xffffffff ;  /* 0xffffffff00877802 */ /* 0x000fc40000000f00 */
[----:B------:R-:W-:Y:S02]  /*52e0*/  MOV R124, 0x5300 ;  /* 0x00005300007c7802 */ /* 0x000fe40000000f00 */
[----:B------:R-:W-:Y:S05]  /*52f0*/  CALL.REL.NOINC `($__internal_133_$__cuda_sm70_shflsync_down_p) ;  /* 0x0000009000007944 */ /* 0x000fea0003c00000 */
[----:B0-----:R-:W-:Y:S01]  /*5300*/  HFMA2.MMA R133, -RZ, RZ, 0, 5.9604644775390625e-08 ;  /* 0x00000001ff857435 */ /* 0x001fe200000001ff */
[----:B-1----:R-:W-:Y:S01]  /*5310*/  MOV R168, R128 ;  /* 0x0000008000a87202 */ /* 0x002fe20000000f00 */
[----:B------:R-:W-:Y:S01]  /*5320*/  IMAD.MOV.U32 R132, RZ, RZ, 0x1f ;  /* 0x0000001fff847424 */ /* 0x000fe200078e00ff */
[----:B------:R-:W-:Y:S02]  /*5330*/  MOV R128, R131 ;  /* 0x0000008300807202 */ /* 0x000fe40000000f00 */
[----:B------:R-:W-:Y:S02]  /*5340*/  MOV R135, 0xffffffff ;  /* 0xffffffff00877802 */ /* 0x000fe40000000f00 */
[----:B------:R-:W-:Y:S02]  /*5350*/  MOV R124, 0x5370 ;  /* 0x00005370007c7802 */ /* 0x000fe40000000f00 */
[----:B------:R-:W-:Y:S05]  /*5360*/  CALL.REL.NOINC `($__internal_133_$__cuda_sm70_shflsync_down_p) ;  /* 0x0000002000007944 */ /* 0x000fea0003c00000 */
[----:B-1----:R-:W-:Y:S01]  /*5370*/  MOV R124, R128 ;  /* 0x00000080007c7202 */ /* 0x002fe20000000f00 */
[----:B0-----:R-:W-:Y:S05]  /*5380*/  BRA `(.L_x_9258) ;  /* 0xffffced000007947 */ /* 0x001fea000383ffff */
        .weak           $__internal_133_$__cuda_sm70_shflsync_down_p
        .type           $__internal_133_$__cuda_sm70_shflsync_down_p,@function
        .size           $__internal_133_$__cuda_sm70_shflsync_down_p,(.L_x_13009 - $__internal_133_$__cuda_sm70_shflsync_down_p)
$__internal_133_$__cuda_sm70_shflsync_down_p:
[----:B------:R-:W-:Y:S01]  /*5390*/  HFMA2.MMA R125, -RZ, RZ, 0, 0 ;  /* 0x00000000ff7d7435 */ /* 0x000fe200000001ff */
[----:B------:R-:W-:Y:S04]  /*53a0*/  WARPSYNC R135 ;  /* 0x0000008700007348 */ /* 0x000fe80003800000 */
[----:B------:R0:W1:Y:S01]  /*53b0*/  SHFL.DOWN PT, R128, R128, R133, R132 ;  /* 0x0800008580807389 */ /* 0x00006200000e0084 */
[----:B------:R-:W-:Y:S05]  /*53c0*/  RET.REL.NODEC R124 `(_ZN10layer_norm13ln_bwd_kernelINS_13Kernel_traitsI6__halfS2_fS2_fjLj7168ELj1ELj1ELj8ELj8ENS_18Kernel_traits_baseILj7168ES2_S2_fS2_fjLj256EEEEELb1ELb0ELb1ELb1EEEvNS_9BwdParamsE) ;  /* 0xffffac307c007950 */ /* 0x000fea0003c3ffff */
.L_x_9259:
        /* <DEDUP_REMOVED lines=11> */
.L_x_13009:


//--------------------- .text._ZN10layer_norm13ln_bwd_kernelINS_13Kernel_traitsI6__halfS2_fS2_fjLj7168ELj1ELj1ELj8ELj8ENS_18Kernel_traits_baseILj7168ES2_S2_fS2_fjLj256EEEEELb1ELb1ELb0ELb0EEEvNS_9BwdParamsE --------------------------
	.section	.text._ZN10layer_norm13ln_bwd_kernelINS_13Kernel_traitsI6__halfS2_fS2_fjLj7168ELj1ELj1ELj8ELj8ENS_18Kernel_traits_baseILj7168ES2_S2_fS2_fjLj256EEEEELb1ELb1ELb0ELb0EEEvNS_9BwdParamsE,"ax",@progbits
	.sectioninfo	@"SHI_REGISTERS=255"
	.align	128
        .global         _ZN10layer_norm13ln_bwd_kernelINS_13Kernel_traitsI6__halfS2_fS2_fjLj7168ELj1ELj1ELj8ELj8ENS_18Kernel_traits_baseILj7168ES2_S2_fS2_fjLj256EEEEELb1ELb1ELb0ELb0EEEvNS_9BwdParamsE
        .type           _ZN10layer_norm13ln_bwd_kernelINS_13Kernel_traitsI6__halfS2_fS2_fjLj7168ELj1ELj1ELj8ELj8ENS_18Kernel_traits_baseILj7168ES2_S2_fS2_fjLj256EEEEELb1ELb1ELb0ELb0EEEvNS_9BwdParamsE,@function
        .size           _ZN10layer_norm13ln_bwd_kernelINS_13Kernel_traitsI6__halfS2_fS2_fjLj7168ELj1ELj1ELj8ELj8ENS_18Kernel_traits_baseILj7168ES2_S2_fS2_fjLj256EEEEELb1ELb1ELb0ELb0EEEvNS_9BwdParamsE,(.L_x_13010 - _ZN10layer_norm13ln_bwd_kernelINS_13Kernel_traitsI6__halfS2_fS2_fjLj7168ELj1ELj1ELj8ELj8ENS_18Kernel_traits_baseILj7168ES2_S2_fS2_fjLj256EEEEELb1ELb1ELb0ELb0EEEvNS_9BwdParamsE)
        .other          _ZN10layer_norm13ln_bwd_kernelINS_13Kernel_traitsI6__halfS2_fS2_fjLj7168ELj1ELj1ELj8ELj8ENS_18Kernel_traits_baseILj7168ES2_S2_fS2_fjLj256EEEEELb1ELb1ELb0ELb0EEEvNS_9BwdParamsE,@"STO_CUDA_ENTRY STV_DEFAULT"
_ZN10layer_norm13ln_bwd_kernelINS_13Kernel_traitsI6__halfS2_fS2_fjLj7168ELj1ELj1ELj8ELj8ENS_18Kernel_traits_baseILj7168ES2_S2_fS2_fjLj256EEEEELb1ELb1ELb0ELb0EEEvNS_9BwdParamsE:
.text._ZN10layer_norm13ln_bwd_kernelINS_13Kernel_traitsI6__halfS2_fS2_fjLj7168ELj1ELj1ELj8ELj8ENS_18Kernel_traits_baseILj7168ES2_S2_fS2_fjLj256EEEEELb1ELb1ELb0ELb0EEEvNS_9BwdParamsE:
        /* <DEDUP_REMOVED lines=21> */
[----:B------:R-:W-:-:S02]  /*0150*/  @P1 MOV R47, 0x8 ;  /* 0x00000008002f1802 */ /* 0x000fc40000000f00 */
[----:B------:R-:W-:Y:S01]  /*0160*/  @P2 MOV R51, 0x8 ;  /* 0x0000000800332802 */ /* 0x000fe20000000f00 */
[C---:B------:R-:W-:Y:S01]  /*0170*/  @P6 IMAD.WIDE.U32 R18, R0.reuse, R19, c[0x0][0x1c8] ;  /* 0x0000720000126625 */ /* 0x040fe200078e0013 */
[----:B------:R-:W-:Y:S01]  /*0180*/  @P6 LOP3.LUT R0, R0, 0x100, RZ, 0xfc, !PT ;  /* 0x0000010000006812 */ /* 0x000fe200078efcff */
        /* <DEDUP_REMOVED lines=75> */
[----:B----4-:R-:W-:Y:S01]  /*0640*/  CS2R R44, SRZ ;  /* 0x00000000002c7805 */ /* 0x010fe2000001ff00 */
[----:B------:R-:W-:Y:S01]  /*0650*/  CS2R R46, SRZ ;  /* 0x00000000002e7805 */ /* 0x000fe2000001ff00 */
[----:B------:R-:W-:Y:S05]  /*0660*/  @P4 BRA `(.L_x_9260) ;  /* 0x00004c0000004947 */ /* 0x000fea0003800000 */
[----:B0-----:R-:W0:Y:S01]  /*0670*/  LDC.U8 R252, c[0x0][0x1f0] ;  /* 0x00007c00fffc7b82 */ /* 0x001e220000000000 */
[----:B-----5:R-:W-:Y:S01]  /*0680*/  MOV R251, R16 ;  /* 0x0000001000fb7202 */ /* 0x020fe20000000f00 */
[----:B------:R-:W-:Y:S01]  /*0690*/  IMAD.MOV.U32 R203, RZ, RZ, R6 ;  /* 0x000000ffffcb7224 */ /* 0x000fe200078e0006 */
[--C-:B------:R-:W-:Y:S01]  /*06a0*/  SHF.R.U64 R250, R16, 0x10, R17.reuse ;  /* 0x0000001010fa7819 */ /* 0x100fe20000001211 */
[----:B------:R-:W-:Y:S01]  /*06b0*/  HFMA2.MMA R193, -RZ, RZ, 0, 5.9604644775390625e-08 ;  /* 0x00000001ffc17435 */ /* 0x000fe200000001ff */
        /* <DEDUP_REMOVED lines=109> */
[----:B0-----:R-:W-:Y:S02]  /*0d90*/  HADD2.F32 R194, -RZ, R194.H0_H0 ;  /* 0x200000c2ffc27230 */ /* 0x001fe40000004100 */
.L_x_9291:
        /* <DEDUP_REMOVED lines=13> */
[----:B------:R-:W-:Y:S01]  /*0e70*/  LOP3.LUT P6, RZ, R4, 0xffffff00, RZ, 0xc0, !PT ;  /* 0xffffff0004ff7812 */ /* 0x000fe200078cc0ff */
[----:B--2---:R-:W-:Y:S02]  /*0e80*/  @P4 HADD2.F32 R2, -RZ, R3.H0_H0 ;  /* 0x20000003ff024230 */ /* 0x004fe40000004100 */
[----:B------:R0:W5:Y:S01]  /*0e90*/  LDG.E R3, [R150.64] ;  /* 0x0000000496037981 */ /* 0x000162000c1e1900 */
[----:B------:R-:W-:-:S04]  /*0ea0*/  SHF.R.S32.HI R153, RZ, 0x1f, R12 ;  /* 0x0000001fff997819 */ /* 0x000fc8000001140c */
[----:B------:R-:W-:Y:S02]  /*0eb0*/  LEA.HI R12, R153, R12, RZ, 0x2 ;  /* 0x0000000c990c7211 */ /* 0x000fe400078f10ff */
[----:B-1----:R-:W-:Y:S01]  /*0ec0*/  LOP3.LUT R153, R152, 0xff, RZ, 0xc0, !PT ;  /* 0x000000ff98997812 */ /* 0x002fe200078ec0ff */
[----:B------:R-:W-:Y:S03]  /*0ed0*/  BSSY B0, `(.L_x_9261) ;  /* 0x000003a000007945 */ /* 0x000fe60003800000 */
[----:B------:R-:W-:Y:S02]  /*0ee0*/  LEA.HI.SX32 R12, R12, R153, 0x1e ;  /* 0x000000990c0c7211 */ /* 0x000fe400078ff2ff */
[----:B------:R-:W-:Y:S02]  /*0ef0*/  CS2R R152, SRZ ;  /* 0x0000000000987805 */ /* 0x000fe4000001ff00 */
[----:B------:R-:W-:Y:S01]  /*0f00*/  MOV R196, R12 ;  /* 0x0000000c00c47202 */ /* 0x000fe20000000f00 */
[----:B------:R-:W-:Y:S05]  /*0f10*/  @!P6 BRA `(.L_x_9262) ;  /* 0x000003500000e947 */ /* 0x000fea0003800000 */
[----:B0-----:R-:W-:-:S04]  /*0f20*/  ISETP.NE.U32.AND P4, PT, RZ, c[0x0][0x218], PT ;  /* 0x00008600ff007a0c */ /* 0x001fc80003f85070 */
[----:B------:R-:W-:Y:S02]  /*0f30*/  ISETP.NE.AND.EX P4, PT, RZ, c[0x0][0x21c], PT, P4 ;  /* 0x00008700ff007a0c */ /* 0x000fe40003f85340 */
[----:B------:R-:W-:-:S11]  /*0f40*/  MOV R5, 0x8 ;  /* 0x0000000800057802 */ /* 0x000fd60000000f00 */
        /* <DEDUP_REMOVED lines=14> */
[--C-:B------:R-:W-:Y:S01]  /*1030*/  SHF.R.U64 R155, R14, 0x10, R15.reuse ;  /* 0x000000100e9b7819 */ /* 0x100fe2000000120f */
[C---:B---3--:R-:W-:Y:S02]  /*1040*/  FADD.FTZ R192, -R13.reuse, R148 ;  /* 0x000000940dc07221 */ /* 0x048fe40000010100 */
[----:B------:R-:W-:Y:S01]  /*1050*/  HADD2.F32 R153, -RZ, R153.H0_H0 ;  /* 0x20000099ff997230 */ /* 0x000fe20000004100 */
[----:B------:R-:W-:Y:S01]  /*1060*/  MOV R18, R15 ;  /* 0x0000000f00127202 */ /* 0x000fe20000000f00 */
[C---:B------:R-:W-:Y:S01]  /*1070*/  FADD.FTZ R154, -R13.reuse, R150 ;  /* 0x000000960d9a7221 */ /* 0x040fe20000010100 */
[----:B------:R-:W-:Y:S01]  /*1080*/  SHF.R.U32.HI R152, RZ, 0x10, R15 ;  /* 0x00000010ff987819 */ /* 0x000fe2000001160f */
[C---:B------:R-:W-:Y:S01]  /*1090*/  FADD.FTZ R196, -R13.reuse, R149 ;  /* 0x000000950dc47221 */ /* 0x040fe20000010100 */
[----:B------:R-:W-:Y:S01]  /*10a0*/  HADD2.F32 R148, -RZ, R155.H0_H0 ;  /* 0x2000009bff947230 */ /* 0x000fe20000004100 */
[----:B------:R-:W-:-:S02]  /*10b0*/  FADD.FTZ R150, -R13, R151 ;  /* 0x000000970d967221 */ /* 0x000fc40000010100 */
[----:B------:R-:W-:Y:S02]  /*10c0*/  FMUL.FTZ R13, R3, R192 ;  /* 0x000000c0030d7220 */ /* 0x000fe40000410000 */
[----:B------:R-:W-:Y:S01]  /*10d0*/  FMUL.FTZ R15, R251, R153 ;  /* 0x00000099fb0f7220 */ /* 0x000fe20000410000 */
[----:B------:R-:W-:Y:S01]  /*10e0*/  HADD2.F32 R191, -RZ, R18.H0_H0 ;  /* 0x20000012ffbf7230 */ /* 0x000fe20000004100 */
[C---:B------:R-:W-:Y:S02]  /*10f0*/  FMUL.FTZ R14, R3.reuse, R196 ;  /* 0x000000c4030e7220 */ /* 0x040fe40000410000 */
[----:B0-----:R-:W-:Y:S02]  /*1100*/  FMUL.FTZ R16, R3, R154 ;  /* 0x0000009a03107220 */ /* 0x001fe40000410000 */
[----:B------:R-:W-:Y:S02]  /*1110*/  FMUL.FTZ R192, R250, R148 ;  /* 0x00000094fac07220 */ /* 0x000fe40000410000 */
[----:B------:R-:W-:-:S02]  /*1120*/  FADD.FTZ R149, RZ, R15 ;  /* 0x0000000fff957221 */ /* 0x000fc40000010000 */
[----:B------:R-:W-:Y:S01]  /*1130*/  FFMA.FTZ R151, R13, R15, RZ ;  /* 0x0000000f0d977223 */ /* 0x000fe200000100ff */
[----:B------:R-:W-:Y:S01]  /*1140*/  HADD2.F32 R18, -RZ, R152.H0_H0 ;  /* 0x20000098ff127230 */ /* 0x000fe20000004100 */
        /* <DEDUP_REMOVED lines=13> */
[----:B------:R-:W-:Y:S02]  /*1220*/  FADD.FTZ R153, R148, R191 ;  /* 0x000000bf94997221 */ /* 0x000fe40000010000 */
[----:B------:R-:W-:Y:S01]  /*1230*/  FFMA.FTZ R151, R16, R191, R151 ;  /* 0x000000bf10977223 */ /* 0x000fe20000010097 */
[----:B------:R-:W-:Y:S01]  /*1240*/  IADD3 R196, R12, 0x100, RZ ;  /* 0x000001000cc47810 */ /* 0x000fe20007ffe0ff */
[----:B------:R-:W-:Y:S02]  /*1250*/  FADD.FTZ R153, R153, R18 ;  /* 0x0000001299997221 */ /* 0x000fe40000010000 */
[----:B------:R-:W-:-:S02]  /*1260*/  FFMA.FTZ R152, R17, R18, R151 ;  /* 0x0000001211987223 */ /* 0x000fc40000010097 */
.L_x_9262:
[----:B0-----:R-:W-:Y:S05]  /*1270*/  BSYNC B0 ;  /* 0x0000000000007941 */ /* 0x001fea0003800000 */
.L_x_9261:
        /* <DEDUP_REMOVED lines=12> */
[C---:B------:R-:W-:Y:S02]  /*1340*/  LEA.HI.X R149, R196.reuse, c[0x0][0x194], RZ, 0x2, P4 ;  /* 0x00006500c4957a11 */ /* 0x040fe400020f14ff */
        /* <DEDUP_REMOVED lines=8> */
[----:B------:R-:W-:-:S03]  /*13d0*/  SHF.R.U64 R150, R24, 0x10, R25 ;  /* 0x0000001018967819 */ /* 0x000fc60000001219 */
[----:B------:R-:W-:Y:S01]  /*13e0*/  HADD2.F32 R151, -RZ, R151.H0_H0 ;  /* 0x20000097ff977230 */ /* 0x000fe20000004100 */
[----:B------:R-:W-:Y:S01]  /*13f0*/  MOV R26, R25 ;  /* 0x00000019001a7202 */ /* 0x000fe20000000f00 */
[----:B------:R-:W-:Y:S01]  /*1400*/  HADD2.F32 R150, -RZ, R150.H0_H0 ;  /* 0x20000096ff967230 */ /* 0x000fe20000004100 */
[----:B------:R-:W-:Y:S01]  /*1410*/  SHF.R.U32.HI R154, RZ, 0x10, R25 ;  /* 0x00000010ff9a7819 */ /* 0x000fe20000011619 */
[C---:B---3--:R-:W-:Y:S02]  /*1420*/  FADD.FTZ R24, -R19.reuse, R20 ;  /* 0x0000001413187221 */ /* 0x048fe40000010100 */
[C---:B------:R-:W-:Y:S02]  /*1430*/  FADD.FTZ R20, -R19.reuse, R21 ;  /* 0x0000001513147221 */ /* 0x040fe40000010100 */
[C---:B------:R-:W-:Y:S02]  /*1440*/  FADD.FTZ R22, -R19.reuse, R22 ;  /* 0x0000001613167221 */ /* 0x040fe40000010100 */
[----:B------:R-:W-:-:S02]  /*1450*/  FADD.FTZ R155, -R19, R23 ;  /* 0x00000017139b7221 */ /* 0x000fc40000010100 */
[----:B------:R-:W-:Y:S02]  /*1460*/  FMUL.FTZ R19, R3, R24 ;  /* 0x0000001803137220 */ /* 0x000fe40000410000 */
        /* <DEDUP_REMOVED lines=11> */
[----:B0-----:R-:W-:Y:S02]  /*1520*/  FADD.FTZ R149, R26, R23 ;  /* 0x000000171a957221 */ /* 0x001fe40000010000 */
        /* <DEDUP_REMOVED lines=13> */
.L_x_9264:
[----:B------:R-:W-:Y:S05]  /*1600*/  BSYNC B0 ;  /* 0x0000000000007941 */ /* 0x000fea0003800000 */
.L_x_9263:
        /* <DEDUP_REMOVED lines=32> */
[C---:B------:R-:W-:Y:S02]  /*1810*/  FMUL.FTZ R30, R3.reuse, R30 ;  /* 0x0000001e031e7220 */ /* 0x040fe40000410000 */
[----:B------:R-:W-:Y:S02]  /*1820*/  FMUL.FTZ R28, R3, R28 ;  /* 0x0000001c031c7220 */ /* 0x000fe40000410000 */
[----:B------:R-:W-:Y:S02]  /*1830*/  FMUL.FTZ R31, R242, R155 ;  /* 0x0000009bf21f7220 */ /* 0x000fe40000410000 */
[----:B0-----:R-:W-:-:S02]  /*1840*/  FADD.FTZ R150, R153, R29 ;  /* 0x0000001d99967221 */ /* 0x001fc40000010000 */
[C---:B------:R-:W-:Y:S01]  /*1850*/  FFMA.FTZ R152, R27.reuse, R29, R152 ;  /* 0x0000001d1b987223 */ /* 0x040fe20000010098 */
[----:B------:R-:W-:Y:S01]  /*1860*/  HADD2.F32 R148, -RZ, R157.H0_H0 ;  /* 0x2000009dff947230 */ /* 0x000fe20000004100 */
        /* <DEDUP_REMOVED lines=17> */
.L_x_9266:
[----:B------:R-:W-:Y:S05]  /*1980*/  BSYNC B0 ;  /* 0x0000000000007941 */ /* 0x000fea0003800000 */
.L_x_9265:
        /* <DEDUP_REMOVED lines=20> */
[----:B------:R-:W-:-:S03]  /*1ad0*/  SHF.R.U64 R163, R154, 0x10, R155 ;  /* 0x000000109aa37819 */ /* 0x000fc6000000129b */
[----:B------:R-:W-:Y:S01]  /*1ae0*/  HADD2.F32 R164, -RZ, R164.H0_H0 ;  /* 0x200000a4ffa47230 */ /* 0x000fe20000004100 */
[----:B------:R-:W-:Y:S01]  /*1af0*/  MOV R162, R155 ;  /* 0x0000009b00a27202 */ /* 0x000fe20000000f00 */
[----:B------:R-:W-:Y:S01]  /*1b00*/  HADD2.F32 R163, -RZ, R163.H0_H0 ;  /* 0x200000a3ffa37230 */ /* 0x000fe20000004100 */
[C---:B0-----:R-:W-:Y:S02]  /*1b10*/  FADD.FTZ R160, -R159.reuse, R149 ;  /* 0x000000959fa07221 */ /* 0x041fe40000010100 */
[C---:B------:R-:W-:Y:S02]  /*1b20*/  FADD.FTZ R148, -R159.reuse, R148 ;  /* 0x000000949f947221 */ /* 0x040fe40000010100 */
[C---:B------:R-:W-:Y:S02]  /*1b30*/  FADD.FTZ R166, -R159.reuse, R150 ;  /* 0x000000969fa67221 */ /* 0x040fe40000010100 */
[----:B------:R-:W-:Y:S02]  /*1b40*/  FADD.FTZ R150, -R159, R151 ;  /* 0x000000979f967221 */ /* 0x000fe40000010100 */
[----:B------:R-:W-:-:S02]  /*1b50*/  FMUL.FTZ R160, R3, R160 ;  /* 0x000000a003a07220 */ /* 0x000fc40000410000 */
[----:B------:R-:W-:Y:S02]  /*1b60*/  FMUL.FTZ R159, R3, R148 ;  /* 0x00000094039f7220 */ /* 0x000fe40000410000 */
[----:B------:R-:W-:Y:S01]  /*1b70*/  FMUL.FTZ R161, R239, R164 ;  /* 0x000000a4efa17220 */ /* 0x000fe20000410000 */
[----:B------:R-:W-:Y:S01]  /*1b80*/  SHF.R.U32.HI R165, RZ, 0x10, R155 ;  /* 0x00000010ffa57819 */ /* 0x000fe2000001169b */
[----:B------:R-:W-:Y:S01]  /*1b90*/  HADD2.F32 R149, -RZ, R162.H0_H0 ;  /* 0x200000a2ff957230 */ /* 0x000fe20000004100 */
[----:B------:R-:W-:Y:S02]  /*1ba0*/  FMUL.FTZ R162, R3, R166 ;  /* 0x000000a603a27220 */ /* 0x000fe40000410000 */
[----:B------:R-:W-:Y:S02]  /*1bb0*/  FADD.FTZ R85, R85, R163 ;  /* 0x000000a355557221 */ /* 0x000fe40000010000 */
[-C--:B------:R-:W-:Y:S02]  /*1bc0*/  FFMA.FTZ R113, R160, R163.reuse, R113 ;  /* 0x000000a3a0717223 */ /* 0x080fe40000010071 */
        /* <DEDUP_REMOVED lines=19> */
.L_x_9268:
[----:B------:R-:W-:Y:S05]  /*1d00*/  BSYNC B0 ;  /* 0x0000000000007941 */ /* 0x000fea0003800000 */
.L_x_9267:
        /* <DEDUP_REMOVED lines=55> */
.L_x_9270:
[----:B------:R-:W-:Y:S05]  /*2080*/  BSYNC B0 ;  /* 0x0000000000007941 */ /* 0x000fea0003800000 */
.L_x_9269:
        /* <DEDUP_REMOVED lines=55> */
.L_x_9272:
[----:B------:R-:W-:Y:S05]  /*2400*/  BSYNC B0 ;  /* 0x0000000000007941 */ /* 0x000fea0003800000 */
.L_x_9271:
        /* <DEDUP_REMOVED lines=19> */
[----:B--2---:R-:W-:Y:S01]  /*2540*/  IMAD.MOV.U32 R189, RZ, RZ, R154 ;  /* 0x000000ffffbd7224 */ /* 0x004fe200078e009a */
[--C-:B------:R-:W-:Y:S02]  /*2550*/  SHF.R.U64 R186, R154, 0x10, R155.reuse ;  /* 0x000000109aba7819 */ /* 0x100fe4000000129b */
[----:B------:R-:W-:Y:S02]  /*2560*/  MOV R183, R155 ;  /* 0x0000009b00b77202 */ /* 0x000fe40000000f00 */
[----:B------:R-:W-:Y:S01]  /*2570*/  HADD2.F32 R189, -RZ, R189.H0_H0 ;  /* 0x200000bdffbd7230 */ /* 0x000fe20000004100 */
[----:B------:R-:W-:Y:S01]  /*2580*/  SHF.R.U32.HI R187, RZ, 0x10, R155 ;  /* 0x00000010ffbb7819 */ /* 0x000fe2000001169b */
[C---:B---3--:R-:W-:Y:S02]  /*2590*/  FADD.FTZ R196, -R195.reuse, R149 ;  /* 0x00000095c3c47221 */ /* 0x048fe40000010100 */
[C---:B------:R-:W-:Y:S01]  /*25a0*/  FADD.FTZ R190, -R195.reuse, R148 ;  /* 0x00000094c3be7221 */ /* 0x040fe20000010100 */
[----:B------:R-:W-:Y:S01]  /*25b0*/  HADD2.F32 R148, -RZ, R186.H0_H0 ;  /* 0x200000baff947230 */ /* 0x000fe20000004100 */
[----:B------:R-:W-:Y:S01]  /*25c0*/  FADD.FTZ R188, -R195, R150 ;  /* 0x00000096c3bc7221 */ /* 0x000fe20000010100 */
[----:B------:R-:W-:Y:S01]  /*25d0*/  HADD2.F32 R149, -RZ, R183.H0_H0 ;  /* 0x200000b7ff957230 */ /* 0x000fe20000004100 */
[----:B0-----:R-:W-:-:S02]  /*25e0*/  FMUL.FTZ R184, R3, R196 ;  /* 0x000000c403b87220 */ /* 0x001fc40000410000 */
[----:B------:R-:W-:Y:S02]  /*25f0*/  FMUL.FTZ R183, R3, R190 ;  /* 0x000000be03b77220 */ /* 0x000fe40000410000 */
[----:B------:R-:W-:Y:S01]  /*2600*/  FMUL.FTZ R185, R227, R189 ;  /* 0x000000bde3b97220 */ /* 0x000fe20000410000 */
[----:B------:R-:W-:Y:S01]  /*2610*/  HADD2.F32 R190, -RZ, R187.H0_H0 ;  /* 0x200000bbffbe7230 */ /* 0x000fe20000004100 */
        /* <DEDUP_REMOVED lines=22> */
.L_x_9274:
[----:B------:R-:W-:Y:S05]  /*2780*/  BSYNC B0 ;  /* 0x0000000000007941 */ /* 0x000fea0003800000 */
.L_x_9273:
        /* <DEDUP_REMOVED lines=8> */
.L_x_9292:
        /* <DEDUP_REMOVED lines=18> */
.L_x_9293:
        /* <DEDUP_REMOVED lines=41> */
[----:B------:R-:W-:Y:S01]  /*2bc0*/  HFMA2.MMA R195, -RZ, RZ, 0, 0 ;  /* 0x00000000ffc37435 */ /* 0x000fe200000001ff */
[----:B------:R-:W-:Y:S01]  /*2bd0*/  LOP3.LUT P6, RZ, R5, 0xff00, RZ, 0xc0, !PT ;  /* 0x0000ff0005ff7812 */ /* 0x000fe200078cc0ff */
[----:B------:R-:W-:Y:S01]  /*2be0*/  FADD.FTZ R154, R15, -R154 ;  /* 0x8000009a0f9a7221 */ /* 0x000fe20000010000 */
[----:B------:R-:W-:-:S03]  /*2bf0*/  MOV R196, RZ ;  /* 0x000000ff00c47202 */ /* 0x000fc60000000f00 */
[----:B------:R-:W-:-:S04]  /*2c00*/  FMUL.FTZ R154, R3, R154 ;  /* 0x0000009a039a7220 */ /* 0x000fc80000410000 */
[----:B------:R-:W-:-:S04]  /*2c10*/  @P5 FADD.FTZ R154, R40, R154 ;  /* 0x0000009a289a5221 */ /* 0x000fc80000010000 */
[----:B------:R-:W-:-:S04]  /*2c20*/  FMUL.FTZ R155, R154, R2 ;  /* 0x000000029a9b7220 */ /* 0x000fc80000410000 */
[----:B------:R-:W-:Y:S01]  /*2c30*/  FMUL.FTZ R155, R155, c[0x0][0x1e8] ;  /* 0x00007a009b9b7a20 */ /* 0x000fe20000410000 */
[----:B--2---:R-:W-:Y:S02]  /*2c40*/  @P4 MOV R151, R148 ;  /* 0x0000009400974202 */ /* 0x004fe40000000f00 */
[----:B------:R-:W-:-:S03]  /*2c50*/  @P6 SHF.R.U64 R148, R148, 0x10, R149 ;  /* 0x0000001094946819 */ /* 0x000fc60000001295 */
[----:B------:R-:W-:-:S05]  /*2c60*/  @P4 HADD2.F32 R151, -RZ, R151.H0_H0 ;  /* 0x20000097ff974230 */ /* 0x000fca0000004100 */
[----:B------:R-:W-:Y:S01]  /*2c70*/  @P4 FMUL.FTZ R195, R155, R151 ;  /* 0x000000979bc34220 */ /* 0x000fe20000410000 */
[----:B------:R-:W-:Y:S01]  /*2c80*/  MOV R151, RZ ;  /* 0x000000ff00977202 */ /* 0x000fe20000000f00 */
[----:B------:R-:W-:Y:S01]  /*2c90*/  @P4 FMUL.FTZ R151, R223, R155 ;  /* 0x0000009bdf974220 */ /* 0x000fe20000410000 */
[----:B------:R-:W-:Y:S01]  /*2ca0*/  ISETP.NE.U32.AND P4, PT, RZ, c[0x0][0x258], PT ;  /* 0x00009600ff007a0c */ /* 0x000fe20003f85070 */
[----:B------:R-:W-:Y:S02]  /*2cb0*/  FFMA.FTZ R155, R14, R152, R150 ;  /* 0x000000980e9b7223 */ /* 0x000fe40000010096 */
[----:B------:R-:W-:Y:S01]  /*2cc0*/  FADD.FTZ R68, R68, R195 ;  /* 0x000000c344447221 */ /* 0x000fe20000010000 */
[----:B------:R-:W-:Y:S01]  /*2cd0*/  ISETP.NE.AND.EX P4, PT, RZ, c[0x0][0x25c], PT, P4 ;  /* 0x00009700ff007a0c */ /* 0x000fe20003f85340 */
[----:B------:R-:W-:Y:S03]  /*2ce0*/  F2F.F16.F32 R151, R151 ;  /* 0x0000009700977304 */ /* 0x000fe60000200800 */
[----:B------:R-:W-:Y:S01]  /*2cf0*/  SEL R144, R154, R144, P4 ;  /* 0x000000909a907207 */ /* 0x000fe20002000000 */
[----:B------:R-:W-:-:S04]  /*2d00*/  FADD.FTZ R154, R192, -R155 ;  /* 0x8000009bc09a7221 */ /* 0x000fc80000010000 */
[----:B------:R-:W-:-:S04]  /*2d10*/  FMUL.FTZ R154, R3, R154 ;  /* 0x0000009a039a7220 */ /* 0x000fc80000410000 */
[----:B------:R-:W-:-:S04]  /*2d20*/  @P5 FADD.FTZ R154, R41, R154 ;  /* 0x0000009a299a5221 */ /* 0x000fc80000010000 */
[C---:B------:R-:W-:Y:S01]  /*2d30*/  FMUL.FTZ R155, R154.reuse, R2 ;  /* 0x000000029a9b7220 */ /* 0x040fe20000410000 */
[----:B------:R-:W-:Y:S01]  /*2d40*/  SEL R145, R154, R145, P4 ;  /* 0x000000919a917207 */ /* 0x000fe20002000000 */
[----:B------:R-:W-:Y:S02]  /*2d50*/  @P6 HADD2.F32 R154, -RZ, R148.H0_H0 ;  /* 0x20000094ff9a6230 */ /* 0x000fe40000004100 */
[----:B------:R-:W-:Y:S01]  /*2d60*/  FMUL.FTZ R148, R155, c[0x0][0x1e8] ;  /* 0x00007a009b947a20 */ /* 0x000fe20000410000 */
[----:B------:R-:W-:-:S06]  /*2d70*/  HFMA2.MMA R155, -RZ, RZ, 0, 0 ;  /* 0x00000000ff9b7435 */ /* 0x000fcc00000001ff */
[----:B------:R-:W-:Y:S01]  /*2d80*/  @P6 FMUL.FTZ R155, R148, R154 ;  /* 0x0000009a949b6220 */ /* 0x000fe20000410000 */
[----:B------:R-:W-:Y:S01]  /*2d90*/  MOV R154, RZ ;  /* 0x000000ff009a7202 */ /* 0x000fe20000000f00 */
[----:B------:R-:W-:Y:S01]  /*2da0*/  @P6 FMUL.FTZ R154, R222, R148 ;  /* 0x00000094de9a6220 */ /* 0x000fe20000410000 */
[----:B------:R-:W-:Y:S01]  /*2db0*/  LOP3.LUT P6, RZ, R5, 0xff0000, RZ, 0xc0, !PT ;  /* 0x00ff000005ff7812 */ /* 0x000fe200078cc0ff */
[-C--:B------:R-:W-:Y:S02]  /*2dc0*/  FFMA.FTZ R148, R16, R152.reuse, R150 ;  /* 0x0000009810947223 */ /* 0x080fe40000010096 */
[----:B------:R-:W-:Y:S02]  /*2dd0*/  FADD.FTZ R69, R69, R155 ;  /* 0x0000009b45457221 */ /* 0x000fe40000010000 */
[----:B------:R-:W-:Y:S01]  /*2de0*/  FADD.FTZ R148, R191, -R148 ;  /* 0x80000094bf947221 */ /* 0x000fe20000010000 */
[----:B------:R-:W-:Y:S01]  /*2df0*/  F2F.F16.F32 R154, R154 ;  /* 0x0000009a009a7304 */ /* 0x000fe20000200800 */
[----:B------:R-:W-:-:S02]  /*2e00*/  FFMA.FTZ R150, R17, R152, R150 ;  /* 0x0000009811967223 */ /* 0x000fc40000010096 */
[----:B------:R-:W-:Y:S02]  /*2e10*/  FMUL.FTZ R148, R3, R148 ;  /* 0x0000009403947220 */ /* 0x000fe40000410000 */
[----:B------:R-:W-:Y:S02]  /*2e20*/  FADD.FTZ R150, R18, -R150 ;  /* 0x8000009612967221 */ /* 0x000fe40000010000 */
[----:B------:R-:W-:Y:S01]  /*2e30*/  @P5 FADD.FTZ R148, R42, R148 ;  /* 0x000000942a945221 */ /* 0x000fe20000010000 */
[----:B------:R-:W-:-:S04]  /*2e40*/  @P6 MOV R155, R149 ;  /* 0x00000095009b6202 */ /* 0x000fc80000000f00 */
[C---:B------:R-:W-:Y:S01]  /*2e50*/  SEL R146, R148.reuse, R146, P4 ;  /* 0x0000009294927207 */ /* 0x040fe20002000000 */
[----:B------:R-:W-:Y:S01]  /*2e60*/  FMUL.FTZ R148, R148, R2 ;  /* 0x0000000294947220 */ /* 0x000fe20000410000 */
[----:B------:R-:W-:Y:S01]  /*2e70*/  @P6 HADD2.F32 R195, -RZ, R155.H0_H0 ;  /* 0x2000009bffc36230 */ /* 0x000fe20000004100 */
[----:B------:R-:W-:Y:S02]  /*2e80*/  HFMA2.MMA R155, -RZ, RZ, 0, 0 ;  /* 0x00000000ff9b7435 */ /* 0x000fe400000001ff */
[----:B------:R-:W-:-:S04]  /*2e90*/  FMUL.FTZ R148, R148, c[0x0][0x1e8] ;  /* 0x00007a0094947a20 */ /* 0x000fc80000410000 */
[----:B------:R-:W-:Y:S01]  /*2ea0*/  @P6 FMUL.FTZ R155, R148, R195 ;  /* 0x000000c3949b6220 */ /* 0x000fe20000410000 */
[----:B------:R-:W-:Y:S01]  /*2eb0*/  MOV R195, RZ ;  /* 0x000000ff00c37202 */ /* 0x000fe20000000f00 */
[----:B------:R-:W-:Y:S02]  /*2ec0*/  @P6 FMUL.FTZ R195, R221, R148 ;  /* 0x00000094ddc36220 */ /* 0x000fe40000410000 */
[----:B------:R-:W-:Y:S01]  /*2ed0*/  FMUL.FTZ R148, R3, R150 ;  /* 0x0000009603947220 */ /* 0x000fe20000410000 */
[----:B------:R-:W-:Y:S01]  /*2ee0*/  HFMA2.MMA R150, -RZ, RZ, 0, 0 ;  /* 0x00000000ff967435 */ /* 0x000fe200000001ff */
[----:B------:R-:W-:Y:S01]  /*2ef0*/  FADD.FTZ R70, R70, R155 ;  /* 0x0000009b46467221 */ /* 0x000fe20000010000 */
[----:B------:R-:W-:Y:S01]  /*2f00*/  HFMA2.MMA R155, -RZ, RZ, 0, 4.76837158203125e-07 ;  /* 0x00000008ff9b7435 */ /* 0x000fe200000001ff */
[----:B------:R-:W-:Y:S01]  /*2f10*/  @P5 FADD.FTZ R148, R43, R148 ;  /* 0x000000942b945221 */ /* 0x000fe20000010000 */
[----:B------:R-:W-:Y:S04]  /*2f20*/  F2F.F16.F32 R195, R195 ;  /* 0x000000c300c37304 */ /* 0x000fe80000200800 */
[C---:B------:R-:W-:Y:S01]  /*2f30*/  SEL R147, R148.reuse, R147, P4 ;  /* 0x0000009394937207 */ /* 0x040fe20002000000 */
[----:B------:R-:W-:Y:S01]  /*2f40*/  FMUL.FTZ R148, R148, R2 ;  /* 0x0000000294947220 */ /* 0x000fe20000410000 */
[----:B------:R-:W-:-:S03]  /*2f50*/  LOP3.LUT P4, RZ, R5, 0xff000000, RZ, 0xc0, !PT ;  /* 0xff00000005ff7812 */ /* 0x000fc6000788c0ff */
[----:B------:R-:W-:-:S10]  /*2f60*/  FMUL.FTZ R148, R148, c[0x0][0x1e8] ;  /* 0x00007a0094947a20 */ /* 0x000fd40000410000 */
[----:B------:R-:W-:Y:S01]  /*2f70*/  @P4 SHF.R.U32.HI R149, RZ, 0x10, R149 ;  /* 0x00000010ff954819 */ /* 0x000fe20000011695 */
[----:B------:R-:W-:-:S04]  /*2f80*/  @P4 FMUL.FTZ R196, R220, R148 ;  /* 0x00000094dcc44220 */ /* 0x000fc80000410000 */
[----:B------:R-:W-:-:S05]  /*2f90*/  @P4 HADD2.F32 R149, -RZ, R149.H0_H0 ;  /* 0x20000095ff954230 */ /* 0x000fca0000004100 */
[----:B------:R-:W-:Y:S01]  /*2fa0*/  @P4 FMUL.FTZ R150, R148, R149 ;  /* 0x0000009594964220 */ /* 0x000fe20000410000 */
[----:B------:R-:W-:-:S03]  /*2fb0*/  ISETP.NE.U32.AND P4, PT, RZ, c[0x0][0x258], PT ;  /* 0x00009600ff007a0c */ /* 0x000fc60003f85070 */
[----:B------:R-:W-:Y:S01]  /*2fc0*/  FADD.FTZ R71, R71, R150 ;  /* 0x0000009647477221 */ /* 0x000fe20000010000 */
[----:B------:R-:W-:Y:S01]  /*2fd0*/  ISETP.NE.AND.EX P4, PT, RZ, c[0x0][0x25c], PT, P4 ;  /* 0x00009700ff007a0c */ /* 0x000fe20003f85340 */
[----:B------:R-:W0:-:S12]  /*2fe0*/  F2F.F16.F32 R150, R196 ;  /* 0x000000c400967304 */ /* 0x000e180000200800 */
        /* <DEDUP_REMOVED lines=10> */
.L_x_9278:
[----:B------:R-:W-:Y:S05]  /*3090*/  BSYNC B0 ;  /* 0x0000000000007941 */ /* 0x000fea0003800000 */
.L_x_9277:
        /* <DEDUP_REMOVED lines=11> */
[----:B------:R-:W-:Y:S01]  /*3150*/  HFMA2.MMA R154, -RZ, RZ, 0, 0 ;  /* 0x00000000ff9a7435 */ /* 0x000fe200000001ff */
[----:B------:R-:W-:Y:S01]  /*3160*/  ISETP.NE.AND.EX P5, PT, RZ, c[0x0][0x21c], PT, P5 ;  /* 0x00008700ff007a0c */ /* 0x000fe20003fa5350 */
[----:B------:R-:W-:Y:S01]  /*3170*/  FADD.FTZ R150, R21, -R150 ;  /* 0x8000009615967221 */ /* 0x000fe20000010000 */
[----:B------:R-:W-:Y:S02]  /*3180*/  LOP3.LUT P6, RZ, R6, 0xff00, RZ, 0xc0, !PT ;  /* 0x0000ff0006ff7812 */ /* 0x000fe400078cc0ff */
[----:B------:R-:W-:Y:S01]  /*3190*/  MOV R196, RZ ;  /* 0x000000ff00c47202 */ /* 0x000fe20000000f00 */
[----:B------:R-:W-:-:S08]  /*31a0*/  FMUL.FTZ R155, R3, R150 ;  /* 0x00000096039b7220 */ /* 0x000fd00000410000 */
        /* <DEDUP_REMOVED lines=13> */
[----:B------:R-:W-:-:S03]  /*3280*/  FADD.FTZ R150, R23, -R150 ;  /* 0x8000009617967221 */ /* 0x000fc60000010000 */
[----:B------:R-:W-:Y:S01]  /*3290*/  SEL R144, R155, R144, P4 ;  /* 0x000000909b907207 */ /* 0x000fe20002000000 */
[----:B------:R-:W-:-:S04]  /*32a0*/  FMUL.FTZ R150, R3, R150 ;  /* 0x0000009603967220 */ /* 0x000fc80000410000 */
[----:B------:R-:W-:-:S04]  /*32b0*/  @P5 FADD.FTZ R150, R37, R150 ;  /* 0x0000009625965221 */ /* 0x000fc80000010000 */
[C---:B------:R-:W-:Y:S01]  /*32c0*/  FMUL.FTZ R155, R150.reuse, R2 ;  /* 0x00000002969b7220 */ /* 0x040fe20000410000 */
[----:B------:R-:W-:Y:S01]  /*32d0*/  SEL R145, R150, R145, P4 ;  /* 0x0000009196917207 */ /* 0x000fe20002000000 */
[----:B------:R-:W-:Y:S01]  /*32e0*/  @P6 HADD2.F32 R150, -RZ, R148.H0_H0 ;  /* 0x20000094ff966230 */ /* 0x000fe20000004100 */
[----:B------:R-:W-:Y:S01]  /*32f0*/  HFMA2.MMA R148, -RZ, RZ, 0, 0 ;  /* 0x00000000ff947435 */ /* 0x000fe200000001ff */
[----:B------:R-:W-:-:S05]  /*3300*/  FMUL.FTZ R155, R155, c[0x0][0x1e8] ;  /* 0x00007a009b9b7a20 */ /* 0x000fca0000410000 */
[----:B------:R-:W-:Y:S01]  /*3310*/  @P6 FMUL.FTZ R148, R155, R150 ;  /* 0x000000969b946220 */ /* 0x000fe20000410000 */
[----:B------:R-:W-:Y:S01]  /*3320*/  MOV R150, RZ ;  /* 0x000000ff00967202 */ /* 0x000fe20000000f00 */
[----:B------:R-:W-:Y:S01]  /*3330*/  @P6 FMUL.FTZ R150, R218, R155 ;  /* 0x0000009bda966220 */ /* 0x000fe20000410000 */
[----:B------:R-:W-:Y:S01]  /*3340*/  LOP3.LUT P6, RZ, R6, 0xff0000, RZ, 0xc0, !PT ;  /* 0x00ff000006ff7812 */ /* 0x000fe200078cc0ff */
[-C--:B------:R-:W-:Y:S02]  /*3350*/  FFMA.FTZ R155, R22, R152.reuse, R195 ;  /* 0x00000098169b7223 */ /* 0x080fe400000100c3 */
[----:B------:R-:W-:Y:S02]  /*3360*/  FADD.FTZ R65, R65, R148 ;  /* 0x0000009441417221 */ /* 0x000fe40000010000 */
[----:B------:R-:W-:Y:S01]  /*3370*/  FADD.FTZ R148, R24, -R155 ;  /* 0x8000009b18947221 */ /* 0x000fe20000010000 */
[----:B------:R-:W0:Y:S01]  /*3380*/  F2F.F16.F32 R150, R150 ;  /* 0x0000009600967304 */ /* 0x000e220000200800 */
[----:B------:R-:W-:-:S02]  /*3390*/  FFMA.FTZ R195, R25, R152, R195 ;  /* 0x0000009819c37223 */ /* 0x000fc400000100c3 */
[----:B------:R-:W-:-:S04]  /*33a0*/  FMUL.FTZ R155, R3, R148 ;  /* 0x00000094039b7220 */ /* 0x000fc80000410000 */
[----:B------:R-:W-:Y:S01]  /*33b0*/  @P5 FADD.FTZ R155, R38, R155 ;  /* 0x0000009b269b5221 */ /* 0x000fe20000010000 */
[----:B------:R-:W-:-:S03]  /*33c0*/  @P6 MOV R154, R149 ;  /* 0x00000095009a6202 */ /* 0x000fc60000000f00 */
[C---:B------:R-:W-:Y:S01]  /*33d0*/  FMUL.FTZ R148, R155.reuse, R2 ;  /* 0x000000029b947220 */ /* 0x040fe20000410000 */
[----:B------:R-:W-:Y:S01]  /*33e0*/  SEL R146, R155, R146, P4 ;  /* 0x000000929b927207 */ /* 0x000fe20002000000 */
[----:B------:R-:W-:Y:S01]  /*33f0*/  HFMA2.MMA R155, -RZ, RZ, 0, 0 ;  /* 0x00000000ff9b7435 */ /* 0x000fe200000001ff */
[----:B------:R-:W-:Y:S01]  /*3400*/  @P6 HADD2.F32 R154, -RZ, R154.H0_H0 ;  /* 0x2000009aff9a6230 */ /* 0x000fe20000004100 */
[----:B------:R-:W-:-:S04]  /*3410*/  FMUL.FTZ R148, R148, c[0x0][0x1e8] ;  /* 0x00007a0094947a20 */ /* 0x000fc80000410000 */
[----:B------:R-:W-:Y:S01]  /*3420*/  @P6 FMUL.FTZ R155, R148, R154 ;  /* 0x0000009a949b6220 */ /* 0x000fe20000410000 */
[----:B------:R-:W-:Y:S01]  /*3430*/  MOV R154, RZ ;  /* 0x000000ff009a7202 */ /* 0x000fe20000000f00 */
[----:B------:R-:W-:Y:S02]  /*3440*/  @P6 FMUL.FTZ R154, R217, R148 ;  /* 0x00000094d99a6220 */ /* 0x000fe40000410000 */
[----:B------:R-:W-:Y:S02]  /*3450*/  FADD.FTZ R148, R26, -R195 ;  /* 0x800000c31a947221 */ /* 0x000fe40000010000 */
[----:B------:R-:W-:Y:S02]  /*3460*/  FADD.FTZ R66, R66, R155 ;  /* 0x0000009b42427221 */ /* 0x000fe40000010000 */
[----:B------:R-:W-:Y:S01]  /*3470*/  FMUL.FTZ R148, R3, R148 ;  /* 0x0000009403947220 */ /* 0x000fe20000410000 */
[----:B------:R-:W-:Y:S03]  /*3480*/  F2F.F16.F32 R154, R154 ;  /* 0x0000009a009a7304 */ /* 0x000fe60000200800 */
[----:B------:R-:W-:-:S05]  /*3490*/  @P5 FADD.FTZ R148, R39, R148 ;  /* 0x0000009427945221 */ /* 0x000fca0000010000 */
[----:B------:R-:W-:Y:S01]  /*34a0*/  SEL R147, R148, R147, P4 ;  /* 0x0000009394937207 */ /* 0x000fe20002000000 */
[----:B------:R0:W1:Y:S01]  /*34b0*/  F2F.F16.F32 R155, R151 ;  /* 0x00000097009b7304 */ /* 0x0000620000200800 */
[----:B------:R-:W-:Y:S01]  /*34c0*/  LOP3.LUT P4, RZ, R6, 0xff000000, RZ, 0xc0, !PT ;  /* 0xff00000006ff7812 */ /* 0x000fe2000788c0ff */
[----:B0-----:R-:W-:-:S12]  /*34d0*/  IMAD.WIDE.U32 R150, R150, 0x10000, RZ ;  /* 0x0001000096967825 */ /* 0x001fd800078e00ff */
[----:B------:R-:W-:Y:S01]  /*34e0*/  @P4 SHF.R.U32.HI R195, RZ, 0x10, R149 ;  /* 0x00000010ffc34819 */ /* 0x000fe20000011695 */
[----:B------:R-:W-:Y:S01]  /*34f0*/  FMUL.FTZ R149, R148, R2 ;  /* 0x0000000294957220 */ /* 0x000fe20000410000 */
[----:B-1----:R-:W-:-:S03]  /*3500*/  LOP3.LUT R150, R150, R155, RZ, 0xfc, !PT ;  /* 0x0000009b96967212 */ /* 0x002fc600078efcff */
[----:B------:R-:W-:Y:S01]  /*3510*/  @P4 HADD2.F32 R148, -RZ, R195.H0_H0 ;  /* 0x200000c3ff944230 */ /* 0x000fe20000004100 */
[----:B------:R-:W-:Y:S01]  /*3520*/  HFMA2.MMA R195, -RZ, RZ, 0, 0 ;  /* 0x00000000ffc37435 */ /* 0x000fe200000001ff */
[----:B------:R-:W-:-:S04]  /*3530*/  FMUL.FTZ R149, R149, c[0x0][0x1e8] ;  /* 0x00007a0095957a20 */ /* 0x000fc80000410000 */
[----:B------:R-:W-:Y:S02]  /*3540*/  @P4 FMUL.FTZ R196, R216, R149 ;  /* 0x00000095d8c44220 */ /* 0x000fe40000410000 */
[----:B------:R-:W-:Y:S01]  /*3550*/  @P4 FMUL.FTZ R195, R149, R148 ;  /* 0x0000009495c34220 */ /* 0x000fe20000410000 */
[----:B------:R-:W-:-:S03]  /*3560*/  ISETP.NE.U32.AND P4, PT, RZ, c[0x0][0x258], PT ;  /* 0x00009600ff007a0c */ /* 0x000fc60003f85070 */
[----:B------:R-:W-:Y:S01]  /*3570*/  FADD.FTZ R67, R67, R195 ;  /* 0x000000c343437221 */ /* 0x000fe20000010000 */
[----:B------:R-:W-:Y:S01]  /*3580*/  ISETP.NE.AND.EX P4, PT, RZ, c[0x0][0x25c], PT, P4 ;  /* 0x00009700ff007a0c */ /* 0x000fe20003f85340 */
[----:B------:R-:W0:-:S12]  /*3590*/  F2F.F16.F32 R195, R196 ;  /* 0x000000c400c37304 */ /* 0x000e180000200800 */
        /* <DEDUP_REMOVED lines=9> */
.L_x_9280:
[----:B------:R-:W-:Y:S05]  /*3630*/  BSYNC B0 ;  /* 0x0000000000007941 */ /* 0x000fea0003800000 */
.L_x_9279:
        /* <DEDUP_REMOVED lines=80> */
[----:B------:R-:W-:Y:S02]  /*3b40*/  @P4 LEA.HI.X R149, R12, c[0x0][0x25c], RZ, 0x4, P5 ;  /* 0x000097000c954a11 */ /* 0x000fe400028f24ff */
[----:B0-----:R-:W-:-:S03]  /*3b50*/  SHF.L.U32 R195, R195, 0x10, RZ ;  /* 0x00000010c3c37819 */ /* 0x001fc600000006ff */
[----:B------:R0:W-:Y:S01]  /*3b60*/  @P4 STG.E.128 [R148.64], R144 ;  /* 0x0000009094004986 */ /* 0x0001e2000c101d04 */
[----:B------:R-:W-:Y:S02]  /*3b70*/  LOP3.LUT R151, R151, R195, R154, 0xfe, !PT ;  /* 0x000000c397977212 */ /* 0x000fe400078efe9a */
[----:B0-----:R-:W-:-:S04]  /*3b80*/  LEA R148, P4, R12, c[0x0][0x248], 0x3 ;  /* 0x000092000c947a11 */ /* 0x001fc800078818ff */
[C---:B------:R-:W-:Y:S02]  /*3b90*/  LEA.HI.X R149, R12.reuse, c[0x0][0x24c], RZ, 0x3, P4 ;  /* 0x000093000c957a11 */ /* 0x040fe400020f1cff */
[----:B------:R-:W-:-:S03]  /*3ba0*/  IADD3 R12, R12, 0x100, RZ ;  /* 0x000001000c0c7810 */ /* 0x000fc60007ffe0ff */
[----:B------:R0:W-:Y:S04]  /*3bb0*/  STG.E.64 [R148.64], R150 ;  /* 0x0000009694007986 */ /* 0x0001e8000c101b04 */
.L_x_9282:
[----:B------:R-:W-:Y:S05]  /*3bc0*/  BSYNC B0 ;  /* 0x0000000000007941 */ /* 0x000fea0003800000 */
.L_x_9281:
        /* <DEDUP_REMOVED lines=88> */
.L_x_9284:
[----:B------:R-:W-:Y:S05]  /*4150*/  BSYNC B0 ;  /* 0x0000000000007941 */ /* 0x000fea0003800000 */
.L_x_9283:
        /* <DEDUP_REMOVED lines=22> */
[----:B------:R-:W-:Y:S02]  /*42c0*/  @P4 FMUL.FTZ R154, R150, R151 ;  /* 0x00000097969a4220 */ /* 0x000fe40000410000 */
[----:B------:R-:W-:Y:S02]  /*42d0*/  IMAD.MOV.U32 R151, RZ, RZ, RZ ;  /* 0x000000ffff977224 */ /* 0x000fe400078e00ff */
        /* <DEDUP_REMOVED lines=12> */
[----:B------:R-:W-:Y:S01]  /*43a0*/  MOV R148, RZ ;  /* 0x000000ff00947202 */ /* 0x000fe20000000f00 */
[----:B------:R-:W-:-:S04]  /*43b0*/  FMUL.FTZ R155, R155, c[0x0][0x1e8] ;  /* 0x00007a009b9b7a20 */ /* 0x000fc80000410000 */
[----:B------:R-:W-:Y:S01]  /*43c0*/  @P6 FMUL.FTZ R148, R155, R150 ;  /* 0x000000969b946220 */ /* 0x000fe20000410000 */
[----:B------:R-:W-:-:S03]  /*43d0*/  HFMA2.MMA R150, -RZ, RZ, 0, 0 ;  /* 0x00000000ff967435 */ /* 0x000fc600000001ff */
[----:B------:R-:W-:-:S03]  /*43e0*/  FADD.FTZ R53, R53, R148 ;  /* 0x0000009435357221 */ /* 0x000fc60000010000 */
[----:B------:R-:W-:Y:S01]  /*43f0*/  @P6 FMUL.FTZ R150, R206, R155 ;  /* 0x0000009bce966220 */ /* 0x000fe20000410000 */
[----:B------:R-:W-:Y:S01]  /*4400*/  LOP3.LUT P6, RZ, R9, 0xff0000, RZ, 0xc0, !PT ;  /* 0x00ff000009ff7812 */ /* 0x000fe200078cc0ff */
[-CC-:B------:R-:W-:Y:S02]  /*4410*/  FFMA.FTZ R155, R170, R152.reuse, R195.reuse ;  /* 0x00000098aa9b7223 */ /* 0x180fe400000100c3 */
[----:B------:R-:W-:Y:S02]  /*4420*/  FFMA.FTZ R195, R173, R152, R195 ;  /* 0x00000098adc37223 */ /* 0x000fe400000100c3 */
[----:B------:R-:W-:Y:S01]  /*4430*/  FADD.FTZ R148, R172, -R155 ;  /* 0x8000009bac947221 */ /* 0x000fe20000010000 */
[----:B------:R-:W0:Y:S03]  /*4440*/  F2F.F16.F32 R150, R150 ;  /* 0x0000009600967304 */ /* 0x000e260000200800 */
        /* <DEDUP_REMOVED lines=41> */
.L_x_9286:
[----:B------:R-:W-:Y:S05]  /*46e0*/  BSYNC B0 ;  /* 0x0000000000007941 */ /* 0x000fea0003800000 */
.L_x_9285:
        /* <DEDUP_REMOVED lines=88> */
.L_x_9288:
[----:B------:R-:W-:Y:S05]  /*4c70*/  BSYNC B0 ;  /* 0x0000000000007941 */ /* 0x000fea0003800000 */
.L_x_9287:
        /* <DEDUP_REMOVED lines=14> */
[----:B------:R-:W-:-:S04]  /*4d60*/  FADD.FTZ R150, R185, -R150 ;  /* 0x80000096b9967221 */ /* 0x000fc80000010000 */
[----:B------:R-:W-:-:S04]  /*4d70*/  FMUL.FTZ R151, R3, R150 ;  /* 0x0000009603977220 */ /* 0x000fc80000410000 */
[----:B------:R-:W-:-:S04]  /*4d80*/  @P5 FADD.FTZ R151, R140, R151 ;  /* 0x000000978c975221 */ /* 0x000fc80000010000 */
[----:B------:R-:W-:-:S04]  /*4d90*/  FMUL.FTZ R150, R151, R2 ;  /* 0x0000000297967220 */ /* 0x000fc80000410000 */
[----:B------:R-:W-:Y:S01]  /*4da0*/  FMUL.FTZ R150, R150, c[0x0][0x1e8] ;  /* 0x00007a0096967a20 */ /* 0x000fe20000410000 */
[----:B--2---:R-:W-:-:S05]  /*4db0*/  @P4 MOV R153, R148 ;  /* 0x0000009400994202 */ /* 0x004fca0000000f00 */
        /* <DEDUP_REMOVED lines=8> */
[----:B------:R-:W-:Y:S01]  /*4e40*/  FADD.FTZ R150, R187, -R150 ;  /* 0x80000096bb967221 */ /* 0x000fe20000010000 */
[----:B------:R-:W-:Y:S02]  /*4e50*/  F2F.F16.F32 R153, R153 ;  /* 0x0000009900997304 */ /* 0x000fe40000200800 */
[----:B------:R-:W-:Y:S01]  /*4e60*/  SEL R144, R151, R144, P4 ;  /* 0x0000009097907207 */ /* 0x000fe20002000000 */
[----:B------:R-:W-:Y:S01]  /*4e70*/  FMUL.FTZ R150, R3, R150 ;  /* 0x0000009603967220 */ /* 0x000fe20000410000 */
[----:B------:R-:W-:-:S03]  /*4e80*/  @P6 SHF.R.U64 R151, R148, 0x10, R149 ;  /* 0x0000001094976819 */ /* 0x000fc60000001295 */
[----:B------:R-:W-:Y:S02]  /*4e90*/  @P5 FADD.FTZ R150, R141, R150 ;  /* 0x000000968d965221 */ /* 0x000fe40000010000 */
[----:B------:R-:W-:Y:S02]  /*4ea0*/  @P6 HADD2.F32 R151, -RZ, R151.H0_H0 ;  /* 0x20000097ff976230 */ /* 0x000fe40000004100 */
[C---:B------:R-:W-:Y:S01]  /*4eb0*/  FMUL.FTZ R148, R150.reuse, R2 ;  /* 0x0000000296947220 */ /* 0x040fe20000410000 */
[----:B------:R-:W-:Y:S01]  /*4ec0*/  SEL R145, R150, R145, P4 ;  /* 0x0000009196917207 */ /* 0x000fe20002000000 */
[----:B------:R-:W-:Y:S02]  /*4ed0*/  HFMA2.MMA R150, -RZ, RZ, 0, 0 ;  /* 0x00000000ff967435 */ /* 0x000fe400000001ff */
[----:B------:R-:W-:-:S04]  /*4ee0*/  FMUL.FTZ R148, R148, c[0x0][0x1e8] ;  /* 0x00007a0094947a20 */ /* 0x000fc80000410000 */
[----:B------:R-:W-:Y:S01]  /*4ef0*/  @P6 FMUL.FTZ R150, R148, R151 ;  /* 0x0000009794966220 */ /* 0x000fe20000410000 */
[----:B------:R-:W-:Y:S01]  /*4f00*/  MOV R151, RZ ;  /* 0x000000ff00977202 */ /* 0x000fe20000000f00 */
[----:B------:R-:W-:Y:S01]  /*4f10*/  @P6 FMUL.FTZ R151, R198, R148 ;  /* 0x00000094c6976220 */ /* 0x000fe20000410000 */
[----:B------:R-:W-:Y:S01]  /*4f20*/  LOP3.LUT P6, RZ, R11, 0xff0000, RZ, 0xc0, !PT ;  /* 0x00ff00000bff7812 */ /* 0x000fe200078cc0ff */
[-CC-:B------:R-:W-:Y:S02]  /*4f30*/  FFMA.FTZ R148, R186, R152.reuse, R195.reuse ;  /* 0x00000098ba947223 */ /* 0x180fe400000100c3 */
[----:B------:R-:W-:Y:S02]  /*4f40*/  FFMA.FTZ R195, R189, R152, R195 ;  /* 0x00000098bdc37223 */ /* 0x000fe400000100c3 */
[----:B------:R-:W-:Y:S02]  /*4f50*/  FADD.FTZ R148, R188, -R148 ;  /* 0x80000094bc947221 */ /* 0x000fe40000010000 */
[----:B------:R-:W-:-:S02]  /*4f60*/  FADD.FTZ R152, R190, -R195 ;  /* 0x800000c3be987221 */ /* 0x000fc40000010000 */
[C---:B------:R-:W-:Y:S02]  /*4f70*/  FMUL.FTZ R196, R3.reuse, R148 ;  /* 0x0000009403c47220 */ /* 0x040fe40000410000 */
[----:B------:R-:W-:Y:S02]  /*4f80*/  FMUL.FTZ R152, R3, R152 ;  /* 0x0000009803987220 */ /* 0x000fe40000410000 */
[----:B------:R-:W-:Y:S01]  /*4f90*/  @P5 FADD.FTZ R196, R142, R196 ;  /* 0x000000c48ec45221 */ /* 0x000fe20000010000 */
[----:B------:R-:W-:Y:S01]  /*4fa0*/  @P6 MOV R148, R149 ;  /* 0x0000009500946202 */ /* 0x000fe20000000f00 */
[----:B------:R-:W-:Y:S02]  /*4fb0*/  @P5 FADD.FTZ R152, R143, R152 ;  /* 0x000000988f985221 */ /* 0x000fe40000010000 */
[----:B------:R-:W-:Y:S01]  /*4fc0*/  FADD.FTZ R45, R45, R150 ;  /* 0x000000962d2d7221 */ /* 0x000fe20000010000 */
[C---:B------:R-:W-:Y:S01]  /*4fd0*/  SEL R146, R196.reuse, R146, P4 ;  /* 0x00000092c4927207 */ /* 0x040fe20002000000 */
[-C--:B------:R-:W-:Y:S01]  /*4fe0*/  FMUL.FTZ R196, R196, R2.reuse ;  /* 0x00000002c4c47220 */ /* 0x080fe20000410000 */
[C---:B------:R-:W-:Y:S01]  /*4ff0*/  SEL R147, R152.reuse, R147, P4 ;  /* 0x0000009398937207 */ /* 0x040fe20002000000 */
[----:B------:R-:W-:Y:S01]  /*5000*/  FMUL.FTZ R2, R152, R2 ;  /* 0x0000000298027220 */ /* 0x000fe20000410000 */
[----:B------:R-:W-:Y:S01]  /*5010*/  LOP3.LUT P4, RZ, R11, 0xff000000, RZ, 0xc0, !PT ;  /* 0xff0000000bff7812 */ /* 0x000fe2000788c0ff */
[----:B------:R-:W-:Y:S01]  /*5020*/  @P6 HADD2.F32 R154, -RZ, R148.H0_H0 ;  /* 0x20000094ff9a6230 */ /* 0x000fe20000004100 */
[----:B------:R-:W-:Y:S01]  /*5030*/  HFMA2.MMA R148, -RZ, RZ, 0, 0 ;  /* 0x00000000ff947435 */ /* 0x000fe200000001ff */
[----:B------:R-:W-:Y:S01]  /*5040*/  FMUL.FTZ R2, R2, c[0x0][0x1e8] ;  /* 0x00007a0002027a20 */ /* 0x000fe20000410000 */
[----:B------:R-:W-:Y:S01]  /*5050*/  MOV R152, RZ ;  /* 0x000000ff00987202 */ /* 0x000fe20000000f00 */
[----:B------:R-:W-:-:S04]  /*5060*/  FMUL.FTZ R196, R196, c[0x0][0x1e8] ;  /* 0x00007a00c4c47a20 */ /* 0x000fc80000410000 */
[----:B------:R-:W-:Y:S02]  /*5070*/  @P6 FMUL.FTZ R148, R196, R154 ;  /* 0x0000009ac4946220 */ /* 0x000fe40000410000 */
[----:B------:R-:W-:Y:S02]  /*5080*/  IMAD.MOV.U32 R154, RZ, RZ, RZ ;  /* 0x000000ffff9a7224 */ /* 0x000fe400078e00ff */
[----:B------:R-:W-:Y:S01]  /*5090*/  @P4 SHF.R.U32.HI R3, RZ, 0x10, R149 ;  /* 0x00000010ff034819 */ /* 0x000fe20000011695 */
[----:B------:R-:W-:Y:S01]  /*50a0*/  HFMA2.MMA R149, -RZ, RZ, 0, 0 ;  /* 0x00000000ff957435 */ /* 0x000fe200000001ff */
[----:B------:R-:W-:Y:S02]  /*50b0*/  @P6 FMUL.FTZ R154, R197, R196 ;  /* 0x000000c4c59a6220 */ /* 0x000fe40000410000 */
[----:B------:R-:W-:Y:S01]  /*50c0*/  FADD.FTZ R46, R46, R148 ;  /* 0x000000942e2e7221 */ /* 0x000fe20000010000 */
[----:B------:R-:W-:Y:S01]  /*50d0*/  @P4 HADD2.F32 R3, -RZ, R3.H0_H0 ;  /* 0x20000003ff034230 */ /* 0x000fe20000004100 */
[----:B------:R-:W-:Y:S01]  /*50e0*/  F2F.F16.F32 R148, R151 ;  /* 0x0000009700947304 */ /* 0x000fe20000200800 */
[----:B------:R-:W-:-:S03]  /*50f0*/  @P4 FMUL.FTZ R149, R194, R2 ;  /* 0x00000002c2954220 */ /* 0x000fc60000410000 */
[----:B------:R-:W-:Y:S01]  /*5100*/  @P4 FMUL.FTZ R152, R2, R3 ;  /* 0x0000000302984220 */ /* 0x000fe20000410000 */
[----:B------:R-:W-:-:S03]  /*5110*/  ISETP.NE.U32.AND P4, PT, RZ, c[0x0][0x258], PT ;  /* 0x00009600ff007a0c */ /* 0x000fc60003f85070 */
[----:B------:R-:W0:Y:S01]  /*5120*/  F2F.F16.F32 R149, R149 ;  /* 0x0000009500957304 */ /* 0x000e220000200800 */
[----:B------:R-:W-:Y:S01]  /*5130*/  ISETP.NE.AND.EX P4, PT, RZ, c[0x0][0x25c], PT, P4 ;  /* 0x00009700ff007a0c */ /* 0x000fe20003f85340 */
[----:B------:R-:W-:-:S06]  /*5140*/  FADD.FTZ R47, R47, R152 ;  /* 0x000000982f2f7221 */ /* 0x000fcc0000010000 */
[----:B------:R-:W1:Y:S06]  /*5150*/  F2F.F16.F32 R154, R154 ;  /* 0x0000009a009a7304 */ /* 0x000e6c0000200800 */
[----:B------:R-:W-:Y:S02]  /*5160*/  @P4 LEA R2, P5, R12, c[0x0][0x258], 0x4 ;  /* 0x000096000c024a11 */ /* 0x000fe400078a20ff */
[----:B0-----:R-:W-:Y:S01]  /*5170*/  SHF.L.U32 R155, R149, 0x10, RZ ;  /* 0x00000010959b7819 */ /* 0x001fe200000006ff */
[----:B------:R-:W-:Y:S01]  /*5180*/  IMAD.WIDE.U32 R148, R148, 0x10000, RZ ;  /* 0x0001000094947825 */ /* 0x000fe200078e00ff */
[----:B------:R-:W-:-:S04]  /*5190*/  @P4 LEA.HI.X R3, R12, c[0x0][0x25c], RZ, 0x4, P5 ;  /* 0x000097000c034a11 */ /* 0x000fc800028f24ff */
[----:B------:R-:W-:Y:S01]  /*51a0*/  LOP3.LUT R148, R148, R153, RZ, 0xfc, !PT ;  /* 0x0000009994947212 */ /* 0x000fe200078efcff */
[----:B------:R0:W-:Y:S01]  /*51b0*/  @P4 STG.E.128 [R2.64], R144 ;  /* 0x0000009002004986 */ /* 0x0001e2000c101d04 */
[----:B-1----:R-:W-:Y:S02]  /*51c0*/  LOP3.LUT R149, R149, R155, R154, 0xfe, !PT ;  /* 0x0000009b95957212 */ /* 0x002fe400078efe9a */
[----:B0-----:R-:W-:-:S04]  /*51d0*/  LEA R2, P4, R12, c[0x0][0x248], 0x3 ;  /* 0x000092000c027a11 */ /* 0x001fc800078818ff */
[----:B------:R-:W-:-:S05]  /*51e0*/  LEA.HI.X R3, R12, c[0x0][0x24c], RZ, 0x3, P4 ;  /* 0x000093000c037a11 */ /* 0x000fca00020f1cff */
[----:B------:R0:W-:Y:S04]  /*51f0*/  STG.E.64 [R2.64], R148 ;  /* 0x0000009402007986 */ /* 0x0001e8000c101b04 */
.L_x_9290:
[----:B------:R-:W-:Y:S05]  /*5200*/  BSYNC B0 ;  /* 0x0000000000007941 */ /* 0x000fea0003800000 */
.L_x_9289:
[----:B------:R-:W-:Y:S02]  /*5210*/  LOP3.LUT P4, RZ, R193, 0xff, RZ, 0xc0, !PT ;  /* 0x000000ffc1ff7812 */ /* 0x000fe4000788c0ff */
[----:B------:R-:W-:Y:S02]  /*5220*/  IADD3 R0, R0, c[0x0][0x160], RZ ;  /* 0x0000580000007a10 */ /* 0x000fe40007ffe0ff */
[----:B------:R-:W-:Y:S02]  /*5230*/  SEL R193, RZ, 0x1, P4 ;  /* 0x00000001ffc17807 */ /* 0x000fe40002000000 */
[----:B------:R-:W-:-:S13]  /*5240*/  ISETP.GE.AND P4, PT, R0, c[0x0][0x164], PT ;  /* 0x0000590000007a0c */ /* 0x000fda0003f86270 */
[----:B0-----:R-:W-:Y:S01]  /*5250*/  @P4 CALL.REL.NOINC `(.L_x_9260) ;  /* 0x0000001000004944 */ /* 0x001fe20003c00000 */
[----:B------:R-:W-:Y:S05]  /*5260*/  BRA `(.L_x_9291) ;  /* 0xffffbb3000007947 */ /* 0x000fea000383ffff */
.L_x_9260:
[----:B0-----:R-:W0:Y:S01]  /*5270*/  S2UR UR6, SR_CTAID.X ;  /* 0x00000000000679c3 */ /* 0x001e220000002500 */
[----:B-----5:R-:W0:Y:S01]  /*5280*/  S2R R2, SR_TID.X ;  /* 0x0000000000027919 */ /* 0x020e220000002100 */
[C---:B------:R-:W-:Y:S02]  /*5290*/  LOP3.LUT P5, RZ, R4.reuse, 0xffffff00, RZ, 0xc0, !PT ;  /* 0xffffff0004ff7812 */ /* 0x040fe400078ac0ff */
[----:B------:R-:W-:Y:S02]  /*52a0*/  ISETP.GE.U32.AND P4, PT, R4, 0x200, PT ;  /* 0x000002000400780c */ /* 0x000fe40003f86070 */
[----:B------:R-:W-:Y:S02]  /*52b0*/  @P0 MOV R21, 0x10 ;  /* 0x0000001000150802 */ /* 0x000fe40000000f00 */
[----:B------:R-:W-:Y:S02]  /*52c0*/  @P1 MOV R27, 0x10 ;  /* 0x00000010001b1802 */ /* 0x000fe40000000f00 */
[----:B------:R-:W-:-:S02]  /*52d0*/  @P2 MOV R5, 0x10 ;  /* 0x0000001000052802 */ /* 0x000fc40000000f00 */
[----:B------:R-:W-:-:S03]  /*52e0*/  @P3 MOV R29, 0x10 ;  /* 0x00000010001d3802 */ /* 0x000fc60000000f00 */
        /* <DEDUP_REMOVED lines=58> */
.L_x_9275:
[----:B------:R-:W-:Y:S01]  /*5690*/  HFMA2.MMA R150, -RZ, RZ, 0, 9.5367431640625e-07 ;  /* 0x00000010ff967435 */ /* 0x000fe200000001ff */
[----:B------:R-:W-:-:S02]  /*56a0*/  MOV R149, R153 ;  /* 0x0000009900957202 */ /* 0x000fc40000000f00 */
[----:B------:R-:W-:Y:S02]  /*56b0*/  MOV R196, 0x1f ;  /* 0x0000001f00c47802 */ /* 0x000fe40000000f00 */
[----:B-----5:R-:W-:Y:S02]  /*56c0*/  MOV R195, 0xffffffff ;  /* 0xffffffff00c37802 */ /* 0x020fe40000000f00 */
[----:B------:R-:W-:Y:S02]  /*56d0*/  MOV R148, 0x56f0 ;  /* 0x000056f000947802 */ /* 0x000fe40000000f00 */
[----:B------:R-:W-:Y:S05]  /*56e0*/  CALL.REL.NOINC `($__internal_134_$__cuda_sm70_shflsync_down_p) ;  /* 0x0000046000007944 */ /* 0x000fea0003c00000 */
[----:B-1----:R-:W-:Y:S01]  /*56f0*/  MOV R151, R150 ;  /* 0x0000009600977202 */ /* 0x002fe20000000f00 */
[----:B------:R-:W-:Y:S05]  /*5700*/  BRA `(.L_x_9292) ;  /* 0xffffd10000007947 */ /* 0x000fea000383ffff */
.L_x_9276:
[----:B------:R-:W-:Y:S01]  /*5710*/  HFMA2.MMA R150, -RZ, RZ, 0, 9.5367431640625e-07 ;  /* 0x00000010ff967435 */ /* 0x000fe200000001ff */
[----:B------:R-:W-:Y:S02]  /*5720*/  MOV R149, R152 ;  /* 0x0000009800957202 */ /* 0x000fe40000000f00 */
[----:B------:R-:W-:Y:S02]  /*5730*/  MOV R196, 0x1f ;  /* 0x0000001f00c47802 */ /* 0x000fe40000000f00 */
[----:B-----5:R-:W-:-:S02]  /*5740*/  MOV R195, 0xffffffff ;  /* 0xffffffff00c37802 */ /* 0x020fc40000000f00 */
[----:B------:R-:W-:Y:S02]  /*5750*/  MOV R148, 0x5770 ;  /* 0x0000577000947802 */ /* 0x000fe40000000f00 */
[----:B01----:R-:W-:Y:S05]  /*5760*/  CALL.REL.NOINC `($__internal_134_$__cuda_sm70_shflsync_down_p) ;  /* 0x000003e000007944 */ /* 0x003fea0003c00000 */
[----:B------:R-:W-:Y:S01]  /*5770*/  FADD.FTZ R153, R151, R153 ;  /* 0x0000009997997221 */ /* 0x000fe20000010000 */
[----:B------:R-:W-:Y:S01]  /*5780*/  MOV R196, 0x1f ;  /* 0x0000001f00c47802 */ /* 0x000fe20000000f00 */
[----:B-1----:R-:W-:Y:S01]  /*5790*/  FADD.FTZ R152, R152, R150 ;  /* 0x0000009698987221 */ /* 0x002fe20000010000 */
[----:B------:R-:W-:Y:S01]  /*57a0*/  HFMA2.MMA R150, -RZ, RZ, 0, 4.76837158203125e-07 ;  /* 0x00000008ff967435 */ /* 0x000fe200000001ff */
[----:B------:R-:W-:Y:S02]  /*57b0*/  MOV R195, 0xffffffff ;  /* 0xffffffff00c37802 */ /* 0x000fe40000000f00 */
[----:B------:R-:W-:Y:S02]  /*57c0*/  MOV R149, R153 ;  /* 0x0000009900957202 */ /* 0x000fe40000000f00 */
[----:B------:R-:W-:Y:S02]  /*57d0*/  MOV R148, 0x57f0 ;  /* 0x000057f000947802 */ /* 0x000fe40000000f00 */
[----:B------:R-:W-:Y:S05]  /*57e0*/  CALL.REL.NOINC `($__internal_134_$__cuda_sm70_shflsync_down_p) ;  /* 0x0000036000007944 */ /* 0x000fea0003c00000 */
[----:B-1----:R-:W-:Y:S01]  /*57f0*/  MOV R151, R150 ;  /* 0x0000009600977202 */ /* 0x002fe20000000f00 */
[----:B------:R-:W-:Y:S01]  /*5800*/  HFMA2.MMA R150, -RZ, RZ, 0, 4.76837158203125e-07 ;  /* 0x00000008ff967435 */ /* 0x000fe200000001ff */
[----:B------:R-:W-:-:S02]  /*5810*/  MOV R149, R152 ;  /* 0x0000009800957202 */ /* 0x000fc40000000f00 */
[----:B------:R-:W-:Y:S02]  /*5820*/  MOV R196, 0x1f ;  /* 0x0000001f00c47802 */ /* 0x000fe40000000f00 */
[----:B------:R-:W-:Y:S02]  /*5830*/  MOV R195, 0xffffffff ;  /* 0xffffffff00c37802 */ /* 0x000fe40000000f00 */
[----:B------:R-:W-:Y:S02]  /*5840*/  MOV R148, 0x5860 ;  /* 0x0000586000947802 */ /* 0x000fe40000000f00 */
[----:B------:R-:W-:Y:S05]  /*5850*/  CALL.REL.NOINC `($__internal_134_$__cuda_sm70_shflsync_down_p) ;  /* 0x000002f000007944 */ /* 0x000fea0003c00000 */
[----:B------:R-:W-:Y:S01]  /*5860*/  FADD.FTZ R153, R151, R153 ;  /* 0x0000009997997221 */ /* 0x000fe20000010000 */
[----:B------:R-:W-:Y:S01]  /*5870*/  HFMA2.MMA R196, -RZ, RZ, 0, 1.847743988037109375e-06 ;  /* 0x0000001fffc47435 */ /* 0x000fe200000001ff */
[----:B-1----:R-:W-:Y:S01]  /*5880*/  FADD.FTZ R152, R152, R150 ;  /* 0x0000009698987221 */ /* 0x002fe20000010000 */
[----:B------:R-:W-:Y:S01]  /*5890*/  MOV R195, 0xffffffff ;  /* 0xffffffff00c37802 */ /* 0x000fe20000000f00 */
[----:B------:R-:W-:Y:S01]  /*58a0*/  IMAD.MOV.U32 R150, RZ, RZ, 0x4 ;  /* 0x00000004ff967424 */ /* 0x000fe200078e00ff */
[----:B------:R-:W-:Y:S02]  /*58b0*/  MOV R149, R153 ;  /* 0x0000009900957202 */ /* 0x000fe40000000f00 */
[----:B------:R-:W-:-:S02]  /*58c0*/  MOV R148, 0x58e0 ;  /* 0x000058e000947802 */ /* 0x000fc40000000f00 */
[----:B------:R-:W-:Y:S05]  /*58d0*/  CALL.REL.NOINC `($__internal_134_$__cuda_sm70_shflsync_down_p) ;  /* 0x0000027000007944 */ /* 0x000fea0003c00000 */
[----:B-1----:R-:W-:Y:S01]  /*58e0*/  MOV R151, R150 ;  /* 0x0000009600977202 */ /* 0x002fe20000000f00 */
[----:B------:R-:W-:Y:S01]  /*58f0*/  HFMA2.MMA R150, -RZ, RZ, 0, 2.384185791015625e-07 ;  /* 0x00000004ff967435 */ /* 0x000fe200000001ff */
[----:B------:R-:W-:-:S02]  /*5900*/  MOV R149, R152 ;  /* 0x0000009800957202 */ /* 0x000fc40000000f00 */
[----:B------:R-:W-:Y:S02]  /*5910*/  MOV R196, 0x1f ;  /* 0x0000001f00c47802 */ /* 0x000fe40000000f00 */
[----:B------:R-:W-:Y:S02]  /*5920*/  MOV R195, 0xffffffff ;  /* 0xffffffff00c37802 */ /* 0x000fe40000000f00 */
[----:B------:R-:W-:Y:S02]  /*5930*/  MOV R148, 0x5950 ;  /* 0x0000595000947802 */ /* 0x000fe40000000f00 */
[----:B------:R-:W-:Y:S05]  /*5940*/  CALL.REL.NOINC `($__internal_134_$__cuda_sm70_shflsync_down_p) ;  /* 0x0000020000007944 */ /* 0x000fea0003c00000 */
[----:B------:R-:W-:Y:S01]  /*5950*/  FADD.FTZ R153, R151, R153 ;  /* 0x0000009997997221 */ /* 0x000fe20000010000 */
[----:B------:R-:W-:Y:S01]  /*5960*/  MOV R196, 0x1f ;  /* 0x0000001f00c47802 */ /* 0x000fe20000000f00 */
[----:B-1----:R-:W-:Y:S01]  /*5970*/  FADD.FTZ R152, R152, R150 ;  /* 0x0000009698987221 */ /* 0x002fe20000010000 */
[----:B------:R-:W-:Y:S01]  /*5980*/  HFMA2.MMA R150, -RZ, RZ, 0, 1.1920928955078125e-07 ;  /* 0x00000002ff967435 */ /* 0x000fe200000001ff */
[----:B------:R-:W-:Y:S02]  /*5990*/  MOV R195, 0xffffffff ;  /* 0xffffffff00c37802 */ /* 0x000fe40000000f00 */
[----:B------:R-:W-:-:S02]  /*59a0*/  MOV R149, R153 ;  /* 0x0000009900957202 */ /* 0x000fc40000000f00 */
[----:B------:R-:W-:Y:S02]  /*59b0*/  MOV R148, 0x59d0 ;  /* 0x000059d000947802 */ /* 0x000fe40000000f00 */
[----:B------:R-:W-:Y:S05]  /*59c0*/  CALL.REL.NOINC `($__internal_134_$__cuda_sm70_shflsync_down_p) ;  /* 0x0000018000007944 */ /* 0x000fea0003c00000 */
[----:B-1----:R-:W-:Y:S01]  /*59d0*/  MOV R151, R150 ;  /* 0x0000009600977202 */ /* 0x002fe20000000f00 */
[----:B------:R-:W-:Y:S01]  /*59e0*/  HFMA2.MMA R150, -RZ, RZ, 0, 1.1920928955078125e-07 ;  /* 0x00000002ff967435 */ /* 0x000fe200000001ff */
[----:B------:R-:W-:Y:S02]  /*59f0*/  MOV R149, R152 ;  /* 0x0000009800957202 */ /* 0x000fe40000000f00 */
[----:B------:R-:W-:Y:S02]  /*5a00*/  MOV R196, 0x1f ;  /* 0x0000001f00c47802 */ /* 0x000fe40000000f00 */
[----:B------:R-:W-:Y:S02]  /*5a10*/  MOV R195, 0xffffffff ;  /* 0xffffffff00c37802 */ /* 0x000fe40000000f00 */
[----:B------:R-:W-:Y:S02]  /*5a20*/  MOV R148, 0x5a40 ;  /* 0x00005a4000947802 */ /* 0x000fe40000000f00 */
[----:B------:R-:W-:Y:S05]  /*5a30*/  CALL.REL.NOINC `($__internal_134_$__cuda_sm70_shflsync_down_p) ;  /* 0x0000011000007944 */ /* 0x000fea0003c00000 */
[----:B------:R-:W-:Y:S01]  /*5a40*/  FADD.FTZ R153, R151, R153 ;  /* 0x0000009997997221 */ /* 0x000fe20000010000 */
[----:B------:R-:W-:Y:S01]  /*5a50*/  MOV R196, 0x1f ;  /* 0x0000001f00c47802 */ /* 0x000fe20000000f00 */
[----:B-1----:R-:W-:Y:S01]  /*5a60*/  FADD.FTZ R152, R152, R150 ;  /* 0x0000009698987221 */ /* 0x002fe20000010000 */
[----:B------:R-:W-:Y:S01]  /*5a70*/  HFMA2.MMA R150, -RZ, RZ, 0, 5.9604644775390625e-08 ;  /* 0x00000001ff967435 */ /* 0x000fe200000001ff */
[----:B------:R-:W-:-:S02]  /*5a80*/  MOV R195, 0xffffffff ;  /* 0xffffffff00c37802 */ /* 0x000fc40000000f00 */
[----:B------:R-:W-:Y:S02]  /*5a90*/  MOV R149, R153 ;  /* 0x0000009900957202 */ /* 0x000fe40000000f00 */
[----:B------:R-:W-:Y:S02]  /*5aa0*/  MOV R148, 0x5ac0 ;  /* 0x00005ac000947802 */ /* 0x000fe40000000f00 */
[----:B------:R-:W-:Y:S05]  /*5ab0*/  CALL.REL.NOINC `($__internal_134_$__cuda_sm70_shflsync_down_p) ;  /* 0x0000009000007944 */ /* 0x000fea0003c00000 */
[----:B-1----:R-:W-:Y:S01]  /*5ac0*/  MOV R151, R150 ;  /* 0x0000009600977202 */ /* 0x002fe20000000f00 */
[----:B------:R-:W-:Y:S01]  /*5ad0*/  HFMA2.MMA R150, -RZ, RZ, 0, 5.9604644775390625e-08 ;  /* 0x00000001ff967435 */ /* 0x000fe200000001ff */
[----:B------:R-:W-:Y:S02]  /*5ae0*/  MOV R149, R152 ;  /* 0x0000009800957202 */ /* 0x000fe40000000f00 */
[----:B------:R-:W-:Y:S02]  /*5af0*/  MOV R196, 0x1f ;  /* 0x0000001f00c47802 */ /* 0x000fe40000000f00 */
[----:B------:R-:W-:Y:S02]  /*5b00*/  MOV R195, 0xffffffff ;  /* 0xffffffff00c37802 */ /* 0x000fe40000000f00 */
[----:B------:R-:W-:-:S02]  /*5b10*/  MOV R148, 0x5b30 ;  /* 0x00005b3000947802 */ /* 0x000fc40000000f00 */
[----:B------:R-:W-:Y:S05]  /*5b20*/  CALL.REL.NOINC `($__internal_134_$__cuda_sm70_shflsync_down_p) ;  /* 0x0000002000007944 */ /* 0x000fea0003c00000 */
[----:B-1----:R-:W-:Y:S01]  /*5b30*/  MOV R149, R150 ;  /* 0x0000009600957202 */ /* 0x002fe20000000f00 */
[----:B------:R-:W-:Y:S05]  /*5b40*/  BRA `(.L_x_9293) ;  /* 0xffffcde000007947 */ /* 0x000fea000383ffff */
        .weak           $__internal_134_$__cuda_sm70_shflsync_down_p
        .type           $__internal_134_$__cuda_sm70_shflsync_down_p,@function
        .size           $__internal_134_$__cuda_sm70_shflsync_down_p,(.L_x_13010 - $__internal_134_$__cuda_sm70_shflsync_down_p)
$__internal_134_$__cuda_sm70_shflsync_down_p:
[----:B------:R-:W-:Y:S04]  /*5b50*/  WARPSYNC R195 ;  /* 0x000000c300007348 */ /* 0x000fe80003800000 */
[----:B------:R0:W1:Y:S02]  /*5b60*/  SHFL.DOWN PT, R150, R149, R150, R196 ;  /* 0x0800009695967389 */ /* 0x00006400000e00c4 */
[----:B0-----:R-:W-:-:S06]  /*5b70*/  HFMA2.MMA R149, -RZ, RZ, 0, 0 ;  /* 0x00000000ff957435 */ /* 0x001fcc00000001ff */
[----:B------:R-:W-:Y:S05]  /*5b80*/  RET.REL.NODEC R148 `(_ZN10layer_norm13ln_bwd_kernelINS_13Kernel_traitsI6__halfS2_fS2_fjLj7168ELj1ELj1ELj8ELj8ENS_18Kernel_traits_baseILj7168ES2_S2_fS2_fjLj256EEEEELb1ELb1ELb0ELb0EEEvNS_9BwdParamsE) ;  /* 0xffffa47094007950 */ /* 0x000fea0003c3ffff */
.L_x_9294:
        /* <DEDUP_REMOVED lines=15> */
.L_x_13010:


//--------------------- .text._ZN10layer_norm13ln_bwd_kernelINS_13Kernel_traitsI6__halfS2_fS2_fjLj7168ELj1ELj1ELj8ELj8ENS_18Kernel_traits_baseILj7168ES2_S2_fS2_fjLj256EEEEELb1ELb1ELb0ELb1EEEvNS_9BwdParamsE --------------------------
	.section	.text._ZN10layer_norm13ln_bwd_kernelINS_13Kernel_traitsI6__halfS2_fS2_fjLj7168ELj1ELj1ELj8ELj8ENS_18Kernel_traits_baseILj7168ES2_S2_fS2_fjLj256EEEEELb1ELb1ELb0ELb1EEEvNS_9BwdParamsE,"ax",@progbits
	.sectioninfo	@"SHI_REGISTERS=255"
	.align	128
        .global         _ZN10layer_norm13ln_bwd_kernelINS_13Kernel_traitsI6__halfS2_fS2_fjLj7168ELj1ELj1ELj8ELj8ENS_18Kernel_traits_baseILj7168ES2_S2_fS2_fjLj256EEEEELb1ELb1ELb0ELb1EEEvNS_9BwdParamsE
        .type           _ZN10layer_norm13ln_bwd_kernelINS_13Kernel_traitsI6__halfS2_fS2_fjLj7168ELj1ELj1ELj8ELj8ENS_18Kernel_traits_baseILj7168ES2_S2_fS2_fjLj256EEEEELb1ELb1ELb0ELb1EEEvNS_9BwdParamsE,@function
        .size           _ZN10layer_norm13ln_bwd_kernelINS_13Kernel_traitsI6__halfS2_fS2_fjLj7168ELj1ELj1ELj8ELj8ENS_18Kernel_traits_baseILj7168ES2_S2_fS2_fjLj256EEEEELb1ELb1ELb0ELb1EEEvNS_9BwdParamsE,(.L_x_13011 - _ZN10layer_norm13ln_bwd_kernelINS_13Kernel_traitsI6__halfS2_fS2_fjLj7168ELj1ELj1ELj8ELj8ENS_18Kernel_traits_baseILj7168ES2_S2_fS2_fjLj256EEEEELb1ELb1ELb0ELb1EEEvNS_9BwdParamsE)
        .other          _ZN10layer_norm13ln_bwd_kernelINS_13Kernel_traitsI6__halfS2_fS2_fjLj7168ELj1ELj1ELj8ELj8ENS_18Kernel_traits_baseILj7168ES2_S2_fS2_fjLj256EEEEELb1ELb1ELb0ELb1EEEvNS_9BwdParamsE,@"STO_CUDA_ENTRY STV_DEFAULT"
_ZN10layer_norm13ln_bwd_kernelINS_13Kernel_traitsI6__halfS2_fS2_fjLj7168ELj1ELj1ELj8ELj8ENS_18Kernel_traits_baseILj7168ES2_S2_fS2_fjLj256EEEEELb1ELb1ELb0ELb1EEEvNS_9BwdParamsE:
.text._ZN10layer_norm13ln_bwd_kernelINS_13Kernel_traitsI6__halfS2_fS2_fjLj7168ELj1ELj1ELj8ELj8ENS_18Kernel_traits_baseILj7168ES2_S2_fS2_fjLj256EEEEELb1ELb1ELb0ELb1EEEvNS_9BwdParamsE:
        /* <DEDUP_REMOVED lines=51> */
.L_x_9295:
        /* <DEDUP_REMOVED lines=8> */
[----:B------:R2:W5:Y:S01]  /*03b0*/  LDG.E.64 R246, [R2.64+0x1800] ;  /* 0x0018000402f67981 */ /* 0x000562000c1e1b00 */
[----:B------:R-:W-:-:S03]  /*03c0*/  IADD3.X R7, RZ, c[0x0][0x1cc], RZ, P0, !PT ;  /* 0x00007300ff077a10 */ /* 0x000fc600007fe4ff */
[----:B------:R2:W4:Y:S04]  /*03d0*/  LDG.E.64 R242, [R2.64+0x2000] ;  /* 0x0020000402f27981 */ /* 0x000528000c1e1b00 */
[----:B------:R0:W4:Y:S04]  /*03e0*/  LDG.E.64 R216, [R6.64] ;  /* 0x0000000406d87981 */ /* 0x000128000c1e1b00 */
[----:B------:R0:W4:Y:S04]  /*03f0*/  LDG.E.64 R212, [R6.64+0x800] ;  /* 0x0008000406d47981 */ /* 0x000128000c1e1b00 */
[----:B------:R0:W4:Y:S04]  /*0400*/  LDG.E.64 R208, [R6.64+0x1000] ;  /* 0x0010000406d07981 */ /* 0x000128000c1e1b00 */
[----:B------:R0:W5:Y:S04]  /*0410*/  LDG.E.64 R204, [R6.64+0x1800] ;  /* 0x0018000406cc7981 */ /* 0x000168000c1e1b00 */
[----:B------:R0:W5:Y:S04]  /*0420*/  LDG.E.64 R192, [R6.64+0x2000] ;  /* 0x0020000406c07981 */ /* 0x000168000c1e1b00 */
[----:B------:R0:W5:Y:S04]  /*0430*/  LDG.E.64 R188, [R6.64+0x2800] ;  /* 0x0028000406bc7981 */ /* 0x000168000c1e1b00 */
[----:B------:R0:W5:Y:S04]  /*0440*/  LDG.E.64 R184, [R6.64+0x3000] ;  /* 0x0030000406b87981 */ /* 0x000168000c1e1b00 */
[----:B------:R2:W5:Y:S04]  /*0450*/  LDG.E.64 R236, [R2.64+0x2800] ;  /* 0x0028000402ec7981 */ /* 0x000568000c1e1b00 */
[----:B------:R2:W5:Y:S01]  /*0460*/  LDG.E.64 R12, [R2.64+0x3000] ;  /* 0x00300004020c7981 */ /* 0x000562000c1e1b00 */
[----:B------:R-:W-:-:S02]  /*0470*/  HFMA2.MMA R141, -RZ, RZ, 0, 5.9604644775390625e-08 ;  /* 0x00000001ff8d7435 */ /* 0x000fc400000001ff */
[----:B------:R-:W-:Y:S02]  /*0480*/  HFMA2.MMA R5, -RZ, RZ, 0, 0 ;  /* 0x00000000ff057435 */ /* 0x000fe400000001ff */
[----:B------:R-:W-:Y:S01]  /*0490*/  HFMA2.MMA R140, -RZ, RZ, 0, 0 ;  /* 0x00000000ff8c7435 */ /* 0x000fe200000001ff */
[----:B------:R-:W-:Y:S01]  /*04a0*/  CS2R R182, SRZ ;  /* 0x0000000000b67805 */ /* 0x000fe2000001ff00 */
[----:B------:R-:W-:Y:S01]  /*04b0*/  MOV R180, RZ ;  /* 0x000000ff00b47202 */ /* 0x000fe20000000f00 */
[----:B------:R-:W-:Y:S01]  /*04c0*/  CS2R R142, SRZ ;  /* 0x00000000008e7805 */ /* 0x000fe2000001ff00 */
[----:B0-----:R-:W-:Y:S01]  /*04d0*/  CS2R R6, SRZ ;  /* 0x0000000000067805 */ /* 0x001fe2000001ff00 */
        /* <DEDUP_REMOVED lines=34> */
[----:B--2---:R-:W-:-:S02]  /*0700*/  HADD2.F32 R2, -RZ, R8.H0_H0 ;  /* 0x20000008ff027230 */ /* 0x004fc40000004100 */
[----:B------:R-:W-:-:S03]  /*0710*/  HADD2.F32 R0, -RZ, R9.H0_H0 ;  /* 0x20000009ff007230 */ /* 0x000fc60000004100 */
[----:B------:R0:W-:Y:S01]  /*0720*/  STL [R1+0x20], R2 ;  /* 0x0000200201007387 */ /* 0x0001e20000100800 */
[--C-:B------:R-:W-:Y:S02]  /*0730*/  SHF.R.U64 R50, R8, 0x10, R9.reuse ;  /* 0x0000001008327819 */ /* 0x100fe40000001209 */
[----:B------:R-:W-:Y:S01]  /*0740*/  SHF.R.U32.HI R49, RZ, 0x10, R9 ;  /* 0x00000010ff317819 */ /* 0x000fe20000011609 */
[----:B------:R1:W-:Y:S01]  /*0750*/  STL [R1+0x18], R0 ;  /* 0x0000180001007387 */ /* 0x0003e20000100800 */
[--C-:B---3--:R-:W-:Y:S01]  /*0760*/  SHF.R.U64 R48, R10, 0x10, R11.reuse ;  /* 0x000000100a307819 */ /* 0x108fe2000000120b */
[----:B0-----:R-:W-:Y:S02]  /*0770*/  HADD2.F32 R2, -RZ, R10.H0_H0 ;  /* 0x2000000aff027230 */ /* 0x001fe40000004100 */
[----:B------:R-:W-:Y:S01]  /*0780*/  HADD2.F32 R3, -RZ, R11.H0_H0 ;  /* 0x2000000bff037230 */ /* 0x000fe20000004100 */
[----:B-1----:R-:W-:Y:S02]  /*0790*/  SHF.R.U32.HI R0, RZ, 0x10, R11 ;  /* 0x00000010ff007819 */ /* 0x002fe4000001160b */
[----:B------:R4:W-:Y:S01]  /*07a0*/  STL [R1+0x10], R2 ;  /* 0x0000100201007387 */ /* 0x0009e20000100800 */
[----:B------:R-:W-:-:S02]  /*07b0*/  HADD2.F32 R50, -RZ, R50.H0_H0 ;  /* 0x20000032ff327230 */ /* 0x000fc40000004100 */
[----:B------:R-:W-:Y:S01]  /*07c0*/  HADD2.F32 R49, -RZ, R49.H0_H0 ;  /* 0x20000031ff317230 */ /* 0x000fe20000004100 */
[----:B------:R-:W-:Y:S01]  /*07d0*/  STL [R1+0x8], R3 ;  /* 0x0000080301007387 */ /* 0x000fe20000100800 */
[----:B------:R-:W-:Y:S02]  /*07e0*/  HADD2.F32 R48, -RZ, R48.H0_H0 ;  /* 0x20000030ff307230 */ /* 0x000fe40000004100 */
[----:B----4-:R-:W-:Y:S02]  /*07f0*/  HADD2.F32 R2, -RZ, R250.H0_H0 ;  /* 0x200000faff027230 */ /* 0x010fe40000004100 */
[----:B------:R-:W-:-:S03]  /*0800*/  HADD2.F32 R0, -RZ, R0.H0_H0 ;  /* 0x20000000ff007230 */ /* 0x000fc60000004100 */
[----:B------:R0:W-:Y:S04]  /*0810*/  STL [R1], R2 ;  /* 0x0000000201007387 */ /* 0x0001e80000100800 */
[----:B------:R1:W-:Y:S04]  /*0820*/  STL [R1+0x1c], R50 ;  /* 0x00001c3201007387 */ /* 0x0003e80000100800 */
[----:B------:R1:W-:Y:S04]  /*0830*/  STL [R1+0x14], R49 ;  /* 0x0000143101007387 */ /* 0x0003e80000100800 */
[----:B------:R1:W-:Y:S04]  /*0840*/  STL [R1+0xc], R48 ;  /* 0x00000c3001007387 */ /* 0x0003e80000100800 */
[----:B------:R1:W-:Y:S01]  /*0850*/  STL [R1+0x4], R0 ;  /* 0x0000040001007387 */ /* 0x0003e20000100800 */
[----:B------:R-:W-:Y:S01]  /*0860*/  SHF.R.U64 R252, R250, 0x10, R251 ;  /* 0x00000010fafc7819 */ /* 0x000fe200000012fb */
[----:B-----5:R-:W-:Y:S01]  /*0870*/  HADD2.F32 R249, -RZ, R246.H0_H0 ;  /* 0x200000f6fff97230 */ /* 0x020fe20000004100 */
[----:B------:R-:W-:Y:S01]  /*0880*/  SHF.R.U64 R248, R246, 0x10, R247 ;  /* 0x00000010f6f87819 */ /* 0x000fe200000012f7 */
[----:B------:R-:W-:Y:S01]  /*0890*/  HADD2.F32 R222, -RZ, R216.H0_H0 ;  /* 0x200000d8ffde7230 */ /* 0x000fe20000004100 */
        /* <DEDUP_REMOVED lines=24> */
[----:B------:R-:W-:-:S02]  /*0a20*/  SHF.R.U32.HI R204, RZ, 0x10, R205 ;  /* 0x00000010ffcc7819 */ /* 0x000fc400000116cd */
[----:B------:R-:W-:Y:S02]  /*0a30*/  SHF.R.U32.HI R192, RZ, 0x10, R193 ;  /* 0x00000010ffc07819 */ /* 0x000fe400000116c1 */
[----:B------:R-:W-:Y:S02]  /*0a40*/  SHF.R.U32.HI R188, RZ, 0x10, R189 ;  /* 0x00000010ffbc7819 */ /* 0x000fe400000116bd */
[----:B------:R-:W-:Y:S01]  /*0a50*/  SHF.R.U32.HI R184, RZ, 0x10, R185 ;  /* 0x00000010ffb87819 */ /* 0x000fe200000116b9 */
[----:B------:R-:W-:Y:S01]  /*0a60*/  HADD2.F32 R226, -RZ, R12.H0_H0 ;  /* 0x2000000cffe27230 */ /* 0x000fe20000004100 */
[----:B0-----:R-:W-:Y:S01]  /*0a70*/  CS2R R2, SRZ ;  /* 0x0000000000027805 */ /* 0x001fe2000001ff00 */
[----:B------:R-:W-:Y:S01]  /*0a80*/  HADD2.F32 R224, -RZ, R13.H0_H0 ;  /* 0x2000000dffe07230 */ /* 0x000fe20000004100 */
[----:B------:R-:W-:Y:S01]  /*0a90*/  CS2R R10, SRZ ;  /* 0x00000000000a7805 */ /* 0x000fe2000001ff00 */
[----:B------:R-:W-:Y:S01]  /*0aa0*/  HADD2.F32 R251, -RZ, R251.H0_H0 ;  /* 0x200000fbfffb7230 */ /* 0x000fe20000004100 */
[----:B------:R-:W-:Y:S01]  /*0ab0*/  CS2R R8, SRZ ;  /* 0x0000000000087805 */ /* 0x000fe2000001ff00 */
[----:B------:R-:W-:Y:S01]  /*0ac0*/  HADD2.F32 R247, -RZ, R247.H0_H0 ;  /* 0x200000f7fff77230 */ /* 0x000fe20000004100 */
        /* <DEDUP_REMOVED lines=35> */
[----:B-1----:R-:W-:Y:S02]  /*0d00*/  HADD2.F32 R184, -RZ, R184.H0_H0 ;  /* 0x200000b8ffb87230 */ /* 0x002fe40000004100 */
.L_x_9300:
[----:B------:R-:W0:Y:S01]  /*0d10*/  S2R R236, SR_TID.X ;  /* 0x0000000000ec7919 */ /* 0x000e220000002100 */
[----:B------:R-:W-:Y:S01]  /*0d20*/  ISETP.NE.U32.AND P0, PT, RZ, c[0x0][0x1c0], PT ;  /* 0x00007000ff007a0c */ /* 0x000fe20003f05070 */
[----:B------:R-:W-:Y:S02]  /*0d30*/  IMAD R0, R4, c[0x0][0x168], RZ ;  /* 0x00005a0004007a24 */ /* 0x000fe400078e02ff */
[----:B------:R-:W2:Y:S01]  /*0d40*/  LDL R230, [R1+0x20] ;  /* 0x0000200001e67983 */ /* 0x000ea20000100800 */
[----:B------:R-:W-:-:S02]  /*0d50*/  ISETP.NE.AND.EX P0, PT, RZ, c[0x0][0x1c4], PT, P0 ;  /* 0x00007100ff007a0c */ /* 0x000fc40003f05300 */
[----:B------:R-:W-:Y:S01]  /*0d60*/  SHF.R.S32.HI R81, RZ, 0x1f, R0 ;  /* 0x0000001fff517819 */ /* 0x000fe20000011400 */
[----:B------:R-:W3:Y:S03]  /*0d70*/  LDL R235, [R1+0x14] ;  /* 0x0000140001eb7983 */ /* 0x000ee60000100800 */
[----:B------:R-:W-:Y:S01]  /*0d80*/  LEA.HI R81, R81, R0, RZ, 0x2 ;  /* 0x0000000051517211 */ /* 0x000fe200078f10ff */
[----:B------:R-:W4:Y:S01]  /*0d90*/  LDL R232, [R1+0x1c] ;  /* 0x00001c0001e87983 */ /* 0x000f220000100800 */
[----:B------:R-:W-:-:S03]  /*0da0*/  SHF.R.S32.HI R83, RZ, 0x1f, R4 ;  /* 0x0000001fff537819 */ /* 0x000fc60000011404 */
[----:B------:R-:W2:Y:S02]  /*0db0*/  LDL R234, [R1+0x18] ;  /* 0x0000180001ea7983 */ /* 0x000ea40000100800 */
[----:B------:R-:W-:Y:S02]  /*0dc0*/  @P0 LEA R196, P1, R4, c[0x0][0x1c0], 0x1 ;  /* 0x0000700004c40a11 */ /* 0x000fe400078208ff */
[----:B0-----:R-:W-:-:S04]  /*0dd0*/  LOP3.LUT R80, R236, 0xff, RZ, 0xc0, !PT ;  /* 0x000000ffec507812 */ /* 0x001fc800078ec0ff */
[----:B------:R-:W-:Y:S02]  /*0de0*/  LEA.HI.SX32 R181, R81, R80, 0x1e ;  /* 0x0000005051b57211 */ /* 0x000fe400078ff2ff */
[----:B------:R-:W-:Y:S02]  /*0df0*/  @P0 LEA.HI.X R197, R4, c[0x0][0x1c4], R83, 0x1, P1 ;  /* 0x0000710004c50a11 */ /* 0x000fe400008f0c53 */
[C---:B------:R-:W-:Y:S02]  /*0e00*/  IADD3 R172, R181.reuse, 0x200, RZ ;  /* 0x00000200b5ac7810 */ /* 0x040fe40007ffe0ff */
[C---:B------:R-:W-:Y:S01]  /*0e10*/  LEA R80, P1, R181.reuse, c[0x0][0x188], 0x4 ;  /* 0x00006200b5507a11 */ /* 0x040fe200078220ff */
[----:B------:R0:W2:Y:S01]  /*0e20*/  @P0 LDG.E.U16 R196, [R196.64] ;  /* 0x00000004c4c40981 */ /* 0x0000a2000c1e1500 */
[----:B------:R-:W-:Y:S02]  /*0e30*/  IADD3 R176, R181, 0x100, RZ ;  /* 0x00000100b5b07810 */ /* 0x000fe40007ffe0ff */
[----:B------:R-:W-:-:S02]  /*0e40*/  LEA R88, P2, R172, c[0x0][0x188], 0x4 ;  /* 0x00006200ac587a11 */ /* 0x000fc400078420ff */
[C---:B------:R-:W-:Y:S02]  /*0e50*/  IADD3 R169, R181.reuse, 0x400, RZ ;  /* 0x00000400b5a97810 */ /* 0x040fe40007ffe0ff */
[----:B------:R-:W-:Y:S02]  /*0e60*/  MOV R147, 0x8 ;  /* 0x0000000800937802 */ /* 0x000fe40000000f00 */
[----:B------:R-:W-:Y:S02]  /*0e70*/  MOV R161, 0x4 ;  /* 0x0000000400a17802 */ /* 0x000fe40000000f00 */
[----:B------:R-:W-:Y:S02]  /*0e80*/  LEA.HI.X R81, R181, c[0x0][0x18c], RZ, 0x4, P1 ;  /* 0x00006300b5517a11 */ /* 0x000fe400008f24ff */
[----:B------:R-:W-:Y:S02]  /*0e90*/  LEA R84, P1, R176, c[0x0][0x188], 0x4 ;  /* 0x00006200b0547a11 */ /* 0x000fe400078220ff */
[----:B------:R-:W-:-:S02]  /*0ea0*/  LEA.HI.X R89, R172, c[0x0][0x18c], RZ, 0x4, P2 ;  /* 0x00006300ac597a11 */ /* 0x000fc400010f24ff */
[----:B------:R-:W-:Y:S02]  /*0eb0*/  IADD3 R170, R181, 0x300, RZ ;  /* 0x00000300b5aa7810 */ /* 0x000fe40007ffe0ff */
[----:B------:R-:W-:Y:S01]  /*0ec0*/  LEA R96, P2, R169, c[0x0][0x188], 0x4 ;  /* 0x00006200a9607a11 */ /* 0x000fe200078420ff */
[CC--:B------:R-:W-:Y:S01]  /*0ed0*/  IMAD.WIDE.U32 R158, R181.reuse, R147.reuse, c[0x0][0x208] ;  /* 0x00008200b59e7625 */ /* 0x0c0fe200078e0093 */
[----:B------:R-:W-:Y:S01]  /*0ee0*/  IADD3 R0, R181, 0x600, RZ ;  /* 0x00000600b5007810 */ /* 0x000fe20007ffe0ff */
[----:B------:R-:W3:Y:S01]  /*0ef0*/  LDG.E.128 R88, [R88.64] ;  /* 0x0000000458587981 */ /* 0x000ee2000c1e1d00 */
[C---:B------:R-:W-:Y:S01]  /*0f00*/  LEA.HI.X R85, R176.reuse, c[0x0][0x18c], RZ, 0x4, P1 ;  /* 0x00006300b0557a11 */ /* 0x040fe200008f24ff */
[----:B------:R-:W-:Y:S01]  /*0f10*/  IMAD.WIDE.U32 R156, R176, R147, c[0x0][0x208] ;  /* 0x00008200b09c7625 */ /* 0x000fe200078e0093 */
[----:B------:R-:W-:Y:S01]  /*0f20*/  LEA R92, P1, R170, c[0x0][0x188], 0x4 ;  /* 0x00006200aa5c7a11 */ /* 0x000fe200078220ff */
[----:B------:R-:W3:Y:S01]  /*0f30*/  LDG.E.64 R158, [R158.64] ;  /* 0x000000049e9e7981 */ /* 0x000ee2000c1e1b00 */
[C---:B------:R-:W-:Y:S01]  /*0f40*/  LEA.HI.X R97, R169.reuse, c[0x0][0x18c], RZ, 0x4, P2 ;  /* 0x00006300a9617a11 */ /* 0x040fe200010f24ff */
[----:B------:R-:W-:Y:S01]  /*0f50*/  IMAD.WIDE R82, R4, R161, c[0x0][0x1a0] ;  /* 0x0000680004527625 */ /* 0x000fe200078e02a1 */
[----:B------:R-:W-:Y:S01]  /*0f60*/  LEA R104, P2, R0, c[0x0][0x188], 0x4 ;  /* 0x0000620000687a11 */ /* 0x000fe200078420ff */
[----:B------:R-:W4:Y:S02]  /*0f70*/  LDG.E.64 R156, [R156.64] ;  /* 0x000000049c9c7981 */ /* 0x000f24000c1e1b00 */
[-C--:B------:R-:W-:Y:S01]  /*0f80*/  IMAD.WIDE.U32 R154, R172, R147.reuse, c[0x0][0x208] ;  /* 0x00008200ac9a7625 */ /* 0x080fe200078e0093 */
[C---:B------:R-:W-:Y:S01]  /*0f90*/  LEA.HI.X R93, R170.reuse, c[0x0][0x18c], RZ, 0x4, P1 ;  /* 0x00006300aa5d7a11 */ /* 0x040fe200008f24ff */
[----:B0-----:R0:W4:Y:S02]  /*0fa0*/  LDG.E R197, [R82.64] ;  /* 0x0000000452c57981 */ /* 0x001124000c1e1900 */
[-C--:B------:R-:W-:Y:S01]  /*0fb0*/  IMAD.WIDE.U32 R152, R170, R147.reuse, c[0x0][0x208] ;  /* 0x00008200aa987625 */ /* 0x080fe200078e0093 */
[----:B------:R-:W-:Y:S01]  /*0fc0*/  LEA.HI.X R105, R0, c[0x0][0x18c], RZ, 0x4, P2 ;  /* 0x0000630000697a11 */ /* 0x000fe200010f24ff */
[----:B------:R-:W4:Y:S02]  /*0fd0*/  LDG.E.64 R154, [R154.64] ;  /* 0x000000049a9a7981 */ /* 0x000f24000c1e1b00 */
[----:B------:R-:W-:-:S02]  /*0fe0*/  IMAD.WIDE.U32 R150, R169, R147, c[0x0][0x208] ;  /* 0x00008200a9967625 */ /* 0x000fc400078e0093 */
[----:B------:R-:W4:Y:S02]  /*0ff0*/  LDG.E.64 R152, [R152.64] ;  /* 0x0000000498987981 */ /* 0x000f24000c1e1b00 */
[----:B------:R-:W-:Y:S02]  /*1000*/  IMAD.WIDE R160, R4, R161, c[0x0][0x1a8] ;  /* 0x00006a0004a07625 */ /* 0x000fe400078e02a1 */
[----:B------:R-:W4:Y:S04]  /*1010*/  LDG.E.64 R150, [R150.64] ;  /* 0x0000000496967981 */ /* 0x000f28000c1e1b00 */
[----:B0-----:R-:W4:Y:S04]  /*1020*/  LDG.E.128 R80, [R80.64] ;  /* 0x0000000450507981 */ /* 0x001f28000c1e1d00 */
[----:B------:R-:W4:Y:S04]  /*1030*/  LDG.E.128 R92, [R92.64] ;  /* 0x000000045c5c7981 */ /* 0x000f28000c1e1d00 */
[----:B------:R-:W4:Y:S04]  /*1040*/  LDG.E.128 R104, [R104.64] ;  /* 0x0000000468687981 */ /* 0x000f28000c1e1d00 */
[----:B------:R0:W4:Y:S01]  /*1050*/  LDG.E R145, [R160.64] ;  /* 0x00000004a0917981 */ /* 0x000122000c1e1900 */
[----:B------:R-:W-:-:S03]  /*1060*/  IADD3 R168, R181, 0x500, RZ ;  /* 0x00000500b5a87810 */ /* 0x000fc60007ffe0ff */
[----:B------:R-:W4:Y:S01]  /*1070*/  LDG.E.128 R84, [R84.64] ;  /* 0x0000000454547981 */ /* 0x000f22000c1e1d00 */
[C---:B------:R-:W-:Y:S01]  /*1080*/  LEA R100, P1, R168.reuse, c[0x0][0x188], 0x4 ;  /* 0x00006200a8647a11 */ /* 0x040fe200078220ff */
[CC--:B------:R-:W-:Y:S02]  /*1090*/  IMAD.WIDE.U32 R148, R168.reuse, R147.reuse, c[0x0][0x208] ;  /* 0x00008200a8947625 */ /* 0x0c0fe400078e0093 */
[----:B------:R-:W4:Y:S01]  /*10a0*/  LDG.E.128 R96, [R96.64] ;  /* 0x0000000460607981 */ /* 0x000f22000c1e1d00 */
[----:B------:R-:W-:Y:S01]  /*10b0*/  LEA.HI.X R101, R168, c[0x0][0x18c], RZ, 0x4, P1 ;  /* 0x00006300a8657a11 */ /* 0x000fe200008f24ff */
[----:B------:R-:W-:Y:S02]  /*10c0*/  IMAD.WIDE.U32 R146, R0, R147, c[0x0][0x208] ;  /* 0x0000820000927625 */ /* 0x000fe400078e0093 */
[----:B------:R-:W4:Y:S04]  /*10d0*/  LDG.E.64 R148, [R148.64] ;  /* 0x0000000494947981 */ /* 0x000f28000c1e1b00 */
[----:B------:R-:W4:Y:S04]  /*10e0*/  LDG.E.64 R146, [R146.64] ;  /* 0x0000000492927981 */ /* 0x000f28000c1e1b00 */
[----:B------:R-:W4:Y:S01]  /*10f0*/  LDG.E.128 R100, [R100.64] ;  /* 0x0000000464647981 */ /* 0x000f22000c1e1d00 */
[----:B------:R-:W-:-:S04]  /*1100*/  LEA R164, P1, R181, c[0x0][0x190], 0x2 ;  /* 0x00006400b5a47a11 */ /* 0x000fc800078210ff */
[----:B------:R-:W-:Y:S02]  /*1110*/  LEA.HI.X R165, R181, c[0x0][0x194], RZ, 0x2, P1 ;  /* 0x00006500b5a57a11 */ /* 0x000fe400008f14ff */
[----:B------:R-:W-:Y:S02]  /*1120*/  LEA R162, P1, R176, c[0x0][0x190], 0x2 ;  /* 0x00006400b0a27a11 */ /* 0x000fe400078210ff */
[----:B0-----:R-:W-:Y:S01]  /*1130*/  LEA R160, P2, R172, c[0x0][0x190], 0x2 ;  /* 0x00006400aca07a11 */ /* 0x001fe200078410ff */
[----:B------:R0:W5:Y:S01]  /*1140*/  LDG.E R179, [R164.64] ;  /* 0x00000004a4b37981 */ /* 0x000162000c1e1900 */
[----:B------:R-:W-:Y:S02]  /*1150*/  LEA.HI.X R163, R176, c[0x0][0x194], RZ, 0x2, P1 ;  /* 0x00006500b0a37a11 */ /* 0x000fe400008f14ff */
[----:B------:R-:W-:Y:S02]  /*1160*/  ISETP.NE.U32.AND P1, PT, RZ, c[0x0][0x218], PT ;  /* 0x00008600ff007a0c */ /* 0x000fe40003f25070 */
[----:B------:R-:W-:Y:S01]  /*1170*/  LEA.HI.X R161, R172, c[0x0][0x194], RZ, 0x2, P2 ;  /* 0x00006500aca17a11 */ /* 0x000fe200010f14ff */
[----:B------:R1:W5:Y:S01]  /*1180*/  LDG.E R178, [R162.64] ;  /* 0x00000004a2b27981 */ /* 0x000362000c1e1900 */
[----:B------:R-:W-:-:S02]  /*1190*/  ISETP.NE.AND.EX P1, PT, RZ, c[0x0][0x21c], PT, P1 ;  /* 0x00008700ff007a0c */ /* 0x000fc40003f25310 */
[C---:B0-----:R-:W-:Y:S01]  /*11a0*/  LEA R164, P3, R170.reuse, c[0x0][0x190], 0x2 ;  /* 0x00006400aaa47a11 */ /* 0x041fe200078610ff */
[----:B------:R0:W5:Y:S01]  /*11b0*/  LDG.E R174, [R160.64] ;  /* 0x00000004a0ae7981 */ /* 0x000162000c1e1900 */
[C---:B-1----:R-:W-:Y:S02]  /*11c0*/  LEA R162, P2, R169.reuse, c[0x0][0x190], 0x2 ;  /* 0x00006400a9a27a11 */ /* 0x042fe400078410ff */
[----:B------:R-:W-:Y:S02]  /*11d0*/  LEA.HI.X R165, R170, c[0x0][0x194], RZ, 0x2, P3 ;  /* 0x00006500aaa57a11 */ /* 0x000fe400018f14ff */
[----:B------:R-:W-:Y:S02]  /*11e0*/  LEA.HI.X R163, R169, c[0x0][0x194], RZ, 0x2, P2 ;  /* 0x00006500a9a37a11 */ /* 0x000fe400010f14ff */
[C---:B0-----:R-:W-:Y:S01]  /*11f0*/  LEA R160, P3, R168.reuse, c[0x0][0x190], 0x2 ;  /* 0x00006400a8a07a11 */ /* 0x041fe200078610ff */
[----:B------:R0:W5:Y:S03]  /*1200*/  LDG.E R177, [R164.64] ;  /* 0x00000004a4b17981 */ /* 0x000166000c1e1900 */
[----:B------:R-:W-:Y:S01]  /*1210*/  LEA.HI.X R161, R168, c[0x0][0x194], RZ, 0x2, P3 ;  /* 0x00006500a8a17a11 */ /* 0x000fe200018f14ff */
[----:B------:R1:W5:Y:S04]  /*1220*/  LDG.E R175, [R162.64] ;  /* 0x00000004a2af7981 */ /* 0x000368000c1e1900 */
[----:B------:R0:W5:Y:S01]  /*1230*/  LDG.E R173, [R160.64] ;  /* 0x00000004a0ad7981 */ /* 0x000162000c1e1900 */
[----:B-1----:R-:W-:-:S02]  /*1240*/  @P1 LEA R162, P2, R181, c[0x0][0x218], 0x4 ;  /* 0x00008600b5a21a11 */ /* 0x002fc400078420ff */
[----:B0-----:R-:W-:Y:S02]  /*1250*/  LEA R164, P4, R0, c[0x0][0x190], 0x2 ;  /* 0x0000640000a47a11 */ /* 0x001fe400078810ff */
[----:B------:R-:W-:Y:S02]  /*1260*/  @P1 LEA.HI.X R163, R181, c[0x0][0x21c], RZ, 0x4, P2 ;  /* 0x00008700b5a31a11 */ /* 0x000fe400010f24ff */
[----:B------:R-:W-:Y:S02]  /*1270*/  @P1 LEA R160, P2, R176, c[0x0][0x218], 0x4 ;  /* 0x00008600b0a01a11 */ /* 0x000fe400078420ff */
[----:B------:R-:W-:Y:S01]  /*1280*/  LEA.HI.X R165, R0, c[0x0][0x194], RZ, 0x2, P4 ;  /* 0x0000650000a57a11 */ /* 0x000fe200020f14ff */
[----:B------:R0:W5:Y:S01]  /*1290*/  @P1 LDG.E.128 R48, [R162.64] ;  /* 0x00000004a2301981 */ /* 0x000162000c1e1d00 */
[----:B------:R-:W-:Y:S02]  /*12a0*/  @P1 LEA.HI.X R161, R176, c[0x0][0x21c], RZ, 0x4, P2 ;  /* 0x00008700b0a11a11 */ /* 0x000fe400010f24ff */
[C---:B------:R-:W-:Y:S01]  /*12b0*/  @P1 LEA R166, P3, R172.reuse, c[0x0][0x218], 0x4 ;  /* 0x00008600aca61a11 */ /* 0x040fe200078620ff */
[----:B------:R1:W5:Y:S03]  /*12c0*/  LDG.E R171, [R164.64] ;  /* 0x00000004a4ab7981 */ /* 0x000366000c1e1900 */
[----:B------:R-:W-:Y:S01]  /*12d0*/  @P1 LEA.HI.X R167, R172, c[0x0][0x21c], RZ, 0x4, P3 ;  /* 0x00008700aca71a11 */ /* 0x000fe200018f24ff */
[----:B------:R0:W5:Y:S04]  /*12e0*/  @P1 LDG.E.128 R52, [R160.64] ;  /* 0x00000004a0341981 */ /* 0x000168000c1e1d00 */
[----:B------:R0:W5:Y:S01]  /*12f0*/  @P1 LDG.E.128 R56, [R166.64] ;  /* 0x00000004a6381981 */ /* 0x000162000c1e1d00 */
[----:B-1----:R-:W-:-:S02]  /*1300*/  @P1 LEA R164, P2, R170, c[0x0][0x218], 0x4 ;  /* 0x00008600aaa41a11 */ /* 0x002fc400078420ff */
[----:B0-----:R-:W-:Y:S02]  /*1310*/  @P1 LEA R160, P4, R168, c[0x0][0x218], 0x4 ;  /* 0x00008600a8a01a11 */ /* 0x001fe400078820ff */
[----:B------:R-:W-:Y:S02]  /*1320*/  @P1 LEA.HI.X R165, R170, c[0x0][0x21c], RZ, 0x4, P2 ;  /* 0x00008700aaa51a11 */ /* 0x000fe400010f24ff */
[----:B------:R-:W-:Y:S02]  /*1330*/  @P1 LEA.HI.X R161, R168, c[0x0][0x21c], RZ, 0x4, P4 ;  /* 0x00008700a8a11a11 */ /* 0x000fe400020f24ff */
[C---:B------:R-:W-:Y:S01]  /*1340*/  @P1 LEA R166, P2, R0.reuse, c[0x0][0x218], 0x4 ;  /* 0x0000860000a61a11 */ /* 0x040fe200078420ff */
[----:B------:R-:W-:Y:S01]  /*1350*/  ULDC.U8 UR6, c[0x0][0x1f0] ;  /* 0x00007c0000067ab9 */ /* 0x000fe20000000000 */
[----:B------:R-:W-:Y:S01]  /*1360*/  @P1 LEA R162, P3, R169, c[0x0][0x218], 0x4 ;  /* 0x00008600a9a21a11 */ /* 0x000fe200078620ff */
[----:B------:R0:W5:Y:S01]  /*1370*/  @P1 LDG.E.128 R68, [R160.64] ;  /* 0x00000004a0441981 */ /* 0x000162000c1e1d00 */
[----:B------:R-:W-:-:S02]  /*1380*/  @P1 LEA.HI.X R167, R0, c[0x0][0x21c], RZ, 0x4, P2 ;  /* 0x0000870000a71a11 */ /* 0x000fc400010f24ff */
[----:B------:R-:W-:Y:S01]  /*1390*/  @P1 LEA.HI.X R163, R169, c[0x0][0x21c], RZ, 0x4, P3 ;  /* 0x00008700a9a31a11 */ /* 0x000fe200018f24ff */
[----:B------:R1:W5:Y:S04]  /*13a0*/  @P1 LDG.E.128 R60, [R164.64] ;  /* 0x00000004a43c1981 */ /* 0x000368000c1e1d00 */
[----:B------:R3:W5:Y:S01]  /*13b0*/  @P1 LDG.E.128 R72, [R166.64] ;  /* 0x00000004a6481981 */ /* 0x000762000c1e1d00 */
[----:B0-----:R-:W-:-:S03]  /*13c0*/  MOV R160, 0x3f800000 ;  /* 0x3f80000000a07802 */ /* 0x001fc60000000f00 */
[----:B------:R0:W5:Y:S01]  /*13d0*/  @P1 LDG.E.128 R64, [R162.64] ;  /* 0x00000004a2401981 */ /* 0x000162000c1e1d00 */
[----:B--2---:R-:W-:Y:S01]  /*13e0*/  @P0 HADD2.F32 R160, -RZ, R196.H0_H0 ;  /* 0x200000c4ffa00230 */ /* 0x004fe20000004100 */
[----:B------:R-:W-:Y:S02]  /*13f0*/  ISETP.NE.AND P0, PT, RZ, UR6, PT ;  /* 0x00000006ff007c0c */ /* 0x000fe4000bf05270 */
[--C-:B---3--:R-:W-:Y:S02]  /*1400*/  SHF.R.U64 R167, R158, 0x10, R159.reuse ;  /* 0x000000109ea77819 */ /* 0x108fe4000000129f */
[----:B------:R-:W-:Y:S02]  /*1410*/  MOV R196, R159 ;  /* 0x0000009f00c47202 */ /* 0x000fe40000000f00 */
[----:B------:R-:W-:Y:S02]  /*1420*/  SHF.R.U32.HI R199, RZ, 0x10, R159 ;  /* 0x00000010ffc77819 */ /* 0x000fe4000001169f */
[----:B------:R-:W-:-:S02]  /*1430*/  MOV R198, R158 ;  /* 0x0000009e00c67202 */ /* 0x000fc40000000f00 */
[----:B----4-:R-:W-:Y:S02]  /*1440*/  FSEL R220, R197, RZ, !P0 ;  /* 0x000000ffc5dc7208 */ /* 0x010fe40004000000 */
[----:B------:R-:W-:Y:S02]  /*1450*/  MOV R159, R156 ;  /* 0x0000009c009f7202 */ /* 0x000fe40000000f00 */
[--C-:B------:R-:W-:Y:S02]  /*1460*/  SHF.R.U64 R156, R156, 0x10, R157.reuse ;  /* 0x000000109c9c7819 */ /* 0x100fe4000000129d */
[----:B------:R-:W-:Y:S02]  /*1470*/  MOV R158, R157 ;  /* 0x0000009d009e7202 */ /* 0x000fe40000000f00 */
[----:B------:R-:W-:Y:S02]  /*1480*/  SHF.R.U32.HI R161, RZ, 0x10, R157 ;  /* 0x00000010ffa17819 */ /* 0x000fe4000001169d */
[----:B0-----:R-:W-:-:S02]  /*1490*/  MOV R162, R154 ;  /* 0x0000009a00a27202 */ /* 0x001fc40000000f00 */
[--C-:B------:R-:W-:Y:S02]  /*14a0*/  SHF.R.U64 R154, R154, 0x10, R155.reuse ;  /* 0x000000109a9a7819 */ /* 0x100fe4000000129b */
[----:B------:R-:W-:Y:S02]  /*14b0*/  MOV R157, R155 ;  /* 0x0000009b009d7202 */ /* 0x000fe40000000f00 */
[----:B------:R-:W-:Y:S01]  /*14c0*/  SHF.R.U32.HI R163, RZ, 0x10, R155 ;  /* 0x00000010ffa37819 */ /* 0x000fe2000001169b */
[C---:B------:R-:W-:Y:S01]  /*14d0*/  FADD.FTZ R233, -R220.reuse, R83 ;  /* 0x00000053dce97221 */ /* 0x040fe20000010100 */
[----:B------:R-:W-:Y:S02]  /*14e0*/  MOV R155, R153 ;  /* 0x00000099009b7202 */ /* 0x000fe40000000f00 */
[----:B------:R-:W-:Y:S01]  /*14f0*/  SHF.R.U32.HI R201, RZ, 0x10, R151 ;  /* 0x00000010ffc97819 */ /* 0x000fe20000011697 */
[C---:B------:R-:W-:Y:S02]  /*1500*/  FADD.FTZ R83, -R220.reuse, R92 ;  /* 0x0000005cdc537221 */ /* 0x040fe40000010100 */
[----:B------:R-:W-:-:S02]  /*1510*/  FADD.FTZ R228, -R220, R80 ;  /* 0x00000050dce47221 */ /* 0x000fc40000010100 */
[----:B------:R-:W-:Y:S01]  /*1520*/  FADD.FTZ R92, -R220, R105 ;  /* 0x00000069dc5c7221 */ /* 0x000fe20000010100 */
[----:B------:R-:W-:Y:S02]  /*1530*/  HADD2.F32 R105, -RZ, R162.H0_H0 ;  /* 0x200000a2ff697230 */ /* 0x000fe40000004100 */
[----:B------:R-:W-:Y:S02]  /*1540*/  HADD2.F32 R162, -RZ, R155.H0_H0 ;  /* 0x2000009bffa27230 */ /* 0x000fe40000004100 */
[----:B------:R-:W-:Y:S01]  /*1550*/  HADD2.F32 R155, -RZ, R201.H0_H0 ;  /* 0x200000c9ff9b7230 */ /* 0x000fe20000004100 */
[----:B------:R-:W-:Y:S01]  /*1560*/  FMUL.FTZ R228, R145, R228 ;  /* 0x000000e491e47220 */ /* 0x000fe20000410000 */
[----:B------:R-:W-:Y:S01]  /*1570*/  HADD2.F32 R198, -RZ, R198.H0_H0 ;  /* 0x200000c6ffc67230 */ /* 0x000fe20000004100 */
[----:B------:R-:W2:Y:S04]  /*1580*/  LDL R201, [R1+0x10] ;  /* 0x0000100001c97983 */ /* 0x000ea80000100800 */
[----:B------:R-:W-:-:S02]  /*1590*/  FADD.FTZ R111, R198, R111 ;  /* 0x0000006fc66f7221 */ /* 0x000fc40000010000 */
[-C--:B------:R-:W-:Y:S02]  /*15a0*/  FFMA.FTZ R139, R228, R198.reuse, R139 ;  /* 0x000000c6e48b7223 */ /* 0x080fe4000001008b */
[----:B------:R-:W-:Y:S02]  /*15b0*/  FMUL.FTZ R230, R230, R198 ;  /* 0x000000c6e6e67220 */ /* 0x000fe40000410000 */
[----:B------:R-:W3:Y:S01]  /*15c0*/  LDL R198, [R1] ;  /* 0x0000000001c67983 */ /* 0x000ee20000100800 */
[----:B-1----:R-:W-:Y:S01]  /*15d0*/  MOV R164, R152 ;  /* 0x0000009800a47202 */ /* 0x002fe20000000f00 */
[----:B------:R-:W-:Y:S01]  /*15e0*/  FADD.FTZ R229, -R220, R81 ;  /* 0x00000051dce57221 */ /* 0x000fe20000010100 */
[--C-:B------:R-:W-:Y:S02]  /*15f0*/  SHF.R.U64 R152, R152, 0x10, R153.reuse ;  /* 0x0000001098987819 */ /* 0x100fe40000001299 */
[----:B------:R-:W-:Y:S02]  /*1600*/  SHF.R.U32.HI R165, RZ, 0x10, R153 ;  /* 0x00000010ffa57819 */ /* 0x000fe40000011699 */
        /* <DEDUP_REMOVED lines=29> */
[----:B------:R-:W-:Y:S01]  /*17e0*/  FADD.FTZ R96, -R220, R107 ;  /* 0x0000006bdc607221 */ /* 0x000fe20000010100 */
[----:B------:R-:W-:Y:S01]  /*17f0*/  HADD2.F32 R103, -RZ, R163.H0_H0 ;  /* 0x200000a3ff677230 */ /* 0x000fe20000004100 */
[----:B------:R-:W4:Y:S01]  /*1800*/  LDL R220, [R1+0xc] ;  /* 0x00000c0001dc7983 */ /* 0x000f220000100800 */
[----:B------:R-:W-:Y:S01]  /*1810*/  HADD2.F32 R199, -RZ, R199.H0_H0 ;  /* 0x200000c7ffc77230 */ /* 0x000fe20000004100 */
[----:B------:R-:W-:Y:S01]  /*1820*/  FMUL.FTZ R233, R145, R233 ;  /* 0x000000e991e97220 */ /* 0x000fe20000410000 */
[----:B------:R-:W-:-:S02]  /*1830*/  HADD2.F32 R163, -RZ, R152.H0_H0 ;  /* 0x20000098ffa37230 */ /* 0x000fc40000004100 */
[----:B------:R-:W-:Y:S02]  /*1840*/  HADD2.F32 R152, -RZ, R150.H0_H0 ;  /* 0x20000096ff987230 */ /* 0x000fe40000004100 */
[----:B------:R-:W4:Y:S01]  /*1850*/  LDL R150, [R1+0x8] ;  /* 0x0000080001967983 */ /* 0x000f220000100800 */
[----:B------:R-:W-:Y:S02]  /*1860*/  FADD.FTZ R110, R199, R110 ;  /* 0x0000006ec76e7221 */ /* 0x000fe40000010000 */
[-C--:B------:R-:W-:Y:S02]  /*1870*/  FFMA.FTZ R138, R233, R199.reuse, R138 ;  /* 0x000000c7e98a7223 */ /* 0x080fe4000001008a */
[----:B------:R-:W-:Y:S02]  /*1880*/  FMUL.FTZ R235, R235, R199 ;  /* 0x000000c7ebeb7220 */ /* 0x000fe40000410000 */
[----:B------:R-:W4:Y:S01]  /*1890*/  LDL R199, [R1+0x4] ;  /* 0x0000040001c77983 */ /* 0x000f220000100800 */
        /* <DEDUP_REMOVED lines=8> */
[----:B------:R-:W-:Y:S01]  /*1920*/  MOV R200, R149 ;  /* 0x0000009500c87202 */ /* 0x000fe20000000f00 */
[----:B------:R-:W-:Y:S01]  /*1930*/  HADD2.F32 R102, -RZ, R154.H0_H0 ;  /* 0x2000009aff667230 */ /* 0x000fe20000004100 */
[----:B------:R-:W-:Y:S02]  /*1940*/  MOV R203, R147 ;  /* 0x0000009300cb7202 */ /* 0x000fe40000000f00 */
[----:B------:R-:W-:-:S02]  /*1950*/  FADD.FTZ R47, R167, R47 ;  /* 0x0000002fa72f7221 */ /* 0x000fc40000010000 */
        /* <DEDUP_REMOVED lines=8> */
[----:B------:R-:W-:Y:S01]  /*19e0*/  FADD.FTZ R43, R105, R43 ;  /* 0x0000002b692b7221 */ /* 0x000fe20000010000 */
[----:B------:R-:W-:Y:S01]  /*19f0*/  HADD2.F32 R196, -RZ, R196.H0_H0 ;  /* 0x200000c4ffc47230 */ /* 0x000fe20000004100 */
[----:B------:R-:W-:-:S02]  /*1a00*/  FFMA.FTZ R131, R200, R105, R131 ;  /* 0x00000069c8837223 */ /* 0x000fc40000010083 */
[C---:B------:R-:W-:Y:S02]  /*1a10*/  FMUL.FTZ R231, R145.reuse, R231 ;  /* 0x000000e791e77220 */ /* 0x040fe40000410000 */
[----:B------:R-:W-:Y:S01]  /*1a20*/  FMUL.FTZ R234, R234, R196 ;  /* 0x000000c4eaea7220 */ /* 0x000fe20000410000 */
[----:B------:R-:W-:Y:S01]  /*1a30*/  HADD2.F32 R238, -RZ, R218.H0_H0 ;  /* 0x200000daffee7230 */ /* 0x000fe20000004100 */
[C---:B------:R-:W-:Y:S01]  /*1a40*/  FMUL.FTZ R218, R145.reuse, R86 ;  /* 0x0000005691da7220 */ /* 0x040fe20000410000 */
[----:B------:R-:W-:Y:S02]  /*1a50*/  HADD2.F32 R158, -RZ, R158.H0_H0 ;  /* 0x2000009eff9e7230 */ /* 0x000fe40000004100 */
[----:B------:R-:W-:Y:S01]  /*1a60*/  HADD2.F32 R154, -RZ, R166.H0_H0 ;  /* 0x200000a6ff9a7230 */ /* 0x000fe20000004100 */
[----:B------:R-:W-:Y:S01]  /*1a70*/  FMUL.FTZ R166, R145, R85 ;  /* 0x0000005591a67220 */ /* 0x000fe20000410000 */
[----:B------:R-:W-:Y:S01]  /*1a80*/  HADD2.F32 R161, -RZ, R161.H0_H0 ;  /* 0x200000a1ffa17230 */ /* 0x000fe20000004100 */
[----:B------:R-:W-:-:S02]  /*1a90*/  FADD.FTZ R45, R158, R45 ;  /* 0x0000002d9e2d7221 */ /* 0x000fc40000010000 */
[----:B------:R-:W-:Y:S02]  /*1aa0*/  FFMA.FTZ R133, R218, R158, R133 ;  /* 0x0000009eda857223 */ /* 0x000fe40000010085 */
[----:B------:R-:W-:Y:S02]  /*1ab0*/  FADD.FTZ R108, R159, R108 ;  /* 0x0000006c9f6c7221 */ /* 0x000fe40000010000 */
[----:B------:R-:W-:Y:S01]  /*1ac0*/  FFMA.FTZ R136, R166, R159, R136 ;  /* 0x0000009fa6887223 */ /* 0x000fe20000010088 */
[----:B------:R-:W-:Y:S01]  /*1ad0*/  HADD2.F32 R101, -RZ, R151.H0_H0 ;  /* 0x20000097ff657230 */ /* 0x000fe20000004100 */
[----:B------:R-:W-:Y:S02]  /*1ae0*/  FADD.FTZ R36, R152, R36 ;  /* 0x0000002498247221 */ /* 0x000fe40000010000 */
[----:B------:R-:W-:Y:S02]  /*1af0*/  FMUL.FTZ R151, R244, R152 ;  /* 0x00000098f4977220 */ /* 0x000fe40000410000 */
[----:B------:R-:W-:-:S02]  /*1b00*/  FADD.FTZ R109, R196, R109 ;  /* 0x0000006dc46d7221 */ /* 0x000fc40000010000 */
[----:B------:R-:W-:Y:S01]  /*1b10*/  FFMA.FTZ R137, R231, R196, R137 ;  /* 0x000000c4e7897223 */ /* 0x000fe20000010089 */
[----:B------:R-:W-:Y:S01]  /*1b20*/  HADD2.F32 R196, -RZ, R157.H0_H0 ;  /* 0x2000009dffc47230 */ /* 0x000fe20000004100 */
[----:B------:R-:W-:Y:S01]  /*1b30*/  LOP3.LUT P0, RZ, R236, 0x1f, RZ, 0xc0, !PT ;  /* 0x0000001fecff7812 */ /* 0x000fe2000780c0ff */
[----:B------:R-:W-:-:S03]  /*1b40*/  HADD2.F32 R164, -RZ, R164.H0_H0 ;  /* 0x200000a4ffa47230 */ /* 0x000fc60000004100 */
[----:B------:R-:W-:Y:S01]  /*1b50*/  FADD.FTZ R41, R196, R41 ;  /* 0x00000029c4297221 */ /* 0x000fe20000010000 */
[----:B------:R-:W-:Y:S01]  /*1b60*/  HADD2.F32 R236, -RZ, R197.H0_H0 ;  /* 0x200000c5ffec7230 */ /* 0x000fe20000004100 */
[----:B------:R-:W-:Y:S02]  /*1b70*/  FMUL.FTZ R197, R250, R103 ;  /* 0x00000067fac57220 */ /* 0x000fe40000410000 */
[----:B------:R-:W-:Y:S02]  /*1b80*/  FADD.FTZ R46, R161, R46 ;  /* 0x0000002ea12e7221 */ /* 0x000fe40000010000 */
[----:B------:R-:W-:Y:S02]  /*1b90*/  FADD.FTZ R39, R164, R39 ;  /* 0x00000027a4277221 */ /* 0x000fe40000010000 */
[----:B------:R-:W-:Y:S01]  /*1ba0*/  FADD.FTZ R40, R163, R40 ;  /* 0x00000028a3287221 */ /* 0x000fe20000010000 */
[----:B------:R-:W-:Y:S01]  /*1bb0*/  SHF.R.U32.HI R149, RZ, 0x10, R149 ;  /* 0x00000010ff957819 */ /* 0x000fe20000011695 */
[----:B------:R-:W-:-:S02]  /*1bc0*/  FADD.FTZ R42, R103, R42 ;  /* 0x0000002a672a7221 */ /* 0x000fc40000010000 */
[----:B------:R-:W-:Y:S02]  /*1bd0*/  FADD.FTZ R37, R162, R37 ;  /* 0x00000025a2257221 */ /* 0x000fe40000010000 */
[C---:B------:R-:W-:Y:S01]  /*1be0*/  FMUL.FTZ R148, R145.reuse, R148 ;  /* 0x0000009491947220 */ /* 0x040fe20000410000 */
[----:B------:R-:W-:Y:S01]  /*1bf0*/  HADD2.F32 R242, -RZ, R149.H0_H0 ;  /* 0x20000095fff27230 */ /* 0x000fe20000004100 */
[----:B------:R-:W-:Y:S02]  /*1c00*/  FMUL.FTZ R98, R145, R98 ;  /* 0x0000006291627220 */ /* 0x000fe40000410000 */
[----:B------:R-:W-:Y:S02]  /*1c10*/  FADD.FTZ R38, R104, R38 ;  /* 0x0000002668267221 */ /* 0x000fe40000010000 */
[----:B------:R-:W-:Y:S02]  /*1c20*/  FADD.FTZ R35, R154, R35 ;  /* 0x000000239a237221 */ /* 0x000fe40000010000 */
[----:B------:R-:W-:-:S02]  /*1c30*/  FFMA.FTZ R123, R148, R154, R123 ;  /* 0x0000009a947b7223 */ /* 0x000fc4000001007b */
[----:B------:R-:W-:Y:S02]  /*1c40*/  FMUL.FTZ R149, R245, R154 ;  /* 0x0000009af5957220 */ /* 0x000fe40000410000 */
[C---:B------:R-:W-:Y:S02]  /*1c50*/  FMUL.FTZ R154, R145.reuse, R99 ;  /* 0x00000063919a7220 */ /* 0x040fe40000410000 */
[----:B------:R-:W-:Y:S02]  /*1c60*/  FADD.FTZ R31, R106, R31 ;  /* 0x0000001f6a1f7221 */ /* 0x000fe40000010000 */
[-C--:B------:R-:W-:Y:S02]  /*1c70*/  FFMA.FTZ R119, R98, R106.reuse, R119 ;  /* 0x0000006a62777223 */ /* 0x080fe40000010077 */
[----:B------:R-:W-:Y:S02]  /*1c80*/  FMUL.FTZ R99, R240, R106 ;  /* 0x0000006af0637220 */ /* 0x000fe40000410000 */
[----:B------:R-:W-:Y:S01]  /*1c90*/  FMUL.FTZ R106, R145, R80 ;  /* 0x00000050916a7220 */ /* 0x000fe20000410000 */
[----:B------:R-:W-:Y:S01]  /*1ca0*/  HADD2.F32 R153, -RZ, R153.H0_H0 ;  /* 0x20000099ff997230 */ /* 0x000fe20000004100 */
[----:B------:R-:W-:-:S04]  /*1cb0*/  FADD.FTZ R34, R155, R34 ;  /* 0x000000229b227221 */ /* 0x000fc80000010000 */
[----:B------:R-:W-:Y:S02]  /*1cc0*/  FADD.FTZ R33, R153, R33 ;  /* 0x0000002199217221 */ /* 0x000fe40000010000 */
[-C--:B------:R-:W-:Y:S02]  /*1cd0*/  FFMA.FTZ R122, R154, R155.reuse, R122 ;  /* 0x0000009b9a7a7223 */ /* 0x080fe4000001007a */
[----:B------:R-:W-:Y:S02]  /*1ce0*/  FMUL.FTZ R155, R241, R155 ;  /* 0x0000009bf19b7220 */ /* 0x000fe40000410000 */
[----:B------:R-:W-:Y:S02]  /*1cf0*/  FMUL.FTZ R100, R145, R100 ;  /* 0x0000006491647220 */ /* 0x000fe40000410000 */
[----:B------:R-:W-:Y:S02]  /*1d00*/  FADD.FTZ R32, R101, R32 ;  /* 0x0000002065207221 */ /* 0x000fe40000010000 */
[----:B------:R-:W-:-:S02]  /*1d10*/  FFMA.FTZ R120, R100, R101, R120 ;  /* 0x0000006564787223 */ /* 0x000fc40000010078 */
[----:B------:R-:W-:Y:S01]  /*1d20*/  FMUL.FTZ R101, R239, R101 ;  /* 0x00000065ef657220 */ /* 0x000fe20000410000 */
[----:B------:R-:W-:Y:S01]  /*1d30*/  SHF.R.U32.HI R147, RZ, 0x10, R147 ;  /* 0x00000010ff937819 */ /* 0x000fe20000011693 */
[----:B------:R-:W-:Y:S02]  /*1d40*/  FADD.FTZ R29, R107, R29 ;  /* 0x0000001d6b1d7221 */ /* 0x000fe40000010000 */
[-C--:B------:R-:W-:Y:S02]  /*1d50*/  FFMA.FTZ R117, R106, R107.reuse, R117 ;  /* 0x0000006b6a757223 */ /* 0x080fe40000010075 */
[----:B------:R-:W-:Y:S01]  /*1d60*/  FMUL.FTZ R107, R237, R107 ;  /* 0x0000006bed6b7220 */ /* 0x000fe20000410000 */
[----:B------:R-:W-:Y:S01]  /*1d70*/  HADD2.F32 R157, -RZ, R147.H0_H0 ;  /* 0x20000093ff9d7230 */ /* 0x000fe20000004100 */
[----:B------:R-:W-:Y:S02]  /*1d80*/  FMUL.FTZ R146, R145, R146 ;  /* 0x0000009291927220 */ /* 0x000fe40000410000 */
[----:B------:R-:W-:-:S02]  /*1d90*/  FMUL.FTZ R147, R227, R242 ;  /* 0x000000f2e3937220 */ /* 0x000fc40000410000 */
[----:B--2---:R-:W-:Y:S02]  /*1da0*/  FMUL.FTZ R167, R201, R167 ;  /* 0x000000a7c9a77220 */ /* 0x004fe40000410000 */
[----:B------:R-:W-:-:S04]  /*1db0*/  FMUL.FTZ R201, R145, R89 ;  /* 0x0000005991c97220 */ /* 0x000fc80000410000 */
[----:B------:R-:W-:Y:S02]  /*1dc0*/  FFMA.FTZ R132, R201, R102, R132 ;  /* 0x00000066c9847223 */ /* 0x000fe40000010084 */
[C---:B------:R-:W-:Y:S02]  /*1dd0*/  FMUL.FTZ R102, R145.reuse, R83 ;  /* 0x0000005391667220 */ /* 0x040fe40000410000 */
[----:B---3--:R-:W-:Y:S02]  /*1de0*/  FMUL.FTZ R202, R198, R105 ;  /* 0x00000069c6ca7220 */ /* 0x008fe40000410000 */
[----:B------:R-:W-:Y:S02]  /*1df0*/  FMUL.FTZ R105, R145, R82 ;  /* 0x0000005291697220 */ /* 0x000fe40000410000 */
[----:B------:R-:W-:Y:S02]  /*1e00*/  FADD.FTZ R83, RZ, R230 ;  /* 0x000000e6ff537221 */ /* 0x000fe40000010000 */
[----:B------:R-:W-:-:S02]  /*1e10*/  FFMA.FTZ R82, R228, R230, RZ ;  /* 0x000000e6e4527223 */ /* 0x000fc400000100ff */
        /* <DEDUP_REMOVED lines=9> */
[-C--:B------:R-:W-:Y:S02]  /*1eb0*/  FFMA.FTZ R129, R198, R196.reuse, R129 ;  /* 0x000000c4c6817223 */ /* 0x080fe40000010081 */
[----:B------:R-:W-:Y:S02]  /*1ec0*/  FMUL.FTZ R196, R251, R196 ;  /* 0x000000c4fbc47220 */ /* 0x000fe40000410000 */
[----:B----4-:R-:W-:-:S04]  /*1ed0*/  FMUL.FTZ R219, R220, R159 ;  /* 0x0000009fdcdb7220 */ /* 0x010fc80000410000 */
[----:B------:R-:W-:Y:S02]  /*1ee0*/  FADD.FTZ R85, R82, R219 ;  /* 0x000000db52557221 */ /* 0x000fe40000010000 */
[----:B------:R-:W-:Y:S02]  /*1ef0*/  FFMA.FTZ R83, R166, R219, R83 ;  /* 0x000000dba6537223 */ /* 0x000fe40000010053 */
[----:B------:R-:W-:Y:S02]  /*1f00*/  FMUL.FTZ R158, R150, R158 ;  /* 0x0000009e969e7220 */ /* 0x000fe40000410000 */
[----:B------:R-:W-:Y:S02]  /*1f10*/  FMUL.FTZ R150, R145, R97 ;  /* 0x0000006191967220 */ /* 0x000fe40000410000 */
[----:B------:R-:W-:Y:S02]  /*1f20*/  FADD.FTZ R82, R85, R158 ;  /* 0x0000009e55527221 */ /* 0x000fe40000010000 */
[----:B------:R-:W-:-:S02]  /*1f30*/  FMUL.FTZ R159, R199, R161 ;  /* 0x000000a1c79f7220 */ /* 0x000fc40000410000 */
[C---:B------:R-:W-:Y:S02]  /*1f40*/  FMUL.FTZ R220, R145.reuse, R87 ;  /* 0x0000005791dc7220 */ /* 0x040fe40000410000 */
[----:B------:R-:W-:Y:S02]  /*1f50*/  FFMA.FTZ R83, R218, R158, R83 ;  /* 0x0000009eda537223 */ /* 0x000fe40000010053 */
        /* <DEDUP_REMOVED lines=9> */
[----:B------:R-:W-:-:S02]  /*1ff0*/  FMUL.FTZ R199, R145, R91 ;  /* 0x0000005b91c77220 */ /* 0x000fc40000410000 */
[----:B------:R-:W-:Y:S02]  /*2000*/  FFMA.FTZ R84, R198, R196, R83 ;  /* 0x000000c4c6547223 */ /* 0x000fe40000010053 */
[----:B------:R-:W-:Y:S02]  /*2010*/  FFMA.FTZ R134, R220, R161, R134 ;  /* 0x000000a1dc867223 */ /* 0x000fe40000010086 */
[----:B------:R-:W-:Y:S02]  /*2020*/  FMUL.FTZ R161, R145, R93 ;  /* 0x0000005d91a17220 */ /* 0x000fe40000410000 */
[-C--:B------:R-:W-:Y:S02]  /*2030*/  FFMA.FTZ R127, R102, R164.reuse, R127 ;  /* 0x000000a4667f7223 */ /* 0x080fe4000001007f */
[----:B------:R-:W-:Y:S02]  /*2040*/  FMUL.FTZ R164, R249, R164 ;  /* 0x000000a4f9a47220 */ /* 0x000fe40000410000 */
[----:B------:R-:W-:-:S02]  /*2050*/  FADD.FTZ R81, R82, R197 ;  /* 0x000000c552517221 */ /* 0x000fc40000010000 */
[----:B------:R-:W-:Y:S02]  /*2060*/  FFMA.FTZ R83, R199, R197, R84 ;  /* 0x000000c5c7537223 */ /* 0x000fe40000010054 */
[-C--:B------:R-:W-:Y:S02]  /*2070*/  FFMA.FTZ R128, R161, R163.reuse, R128 ;  /* 0x000000a3a1807223 */ /* 0x080fe40000010080 */
[----:B------:R-:W-:Y:S02]  /*2080*/  FMUL.FTZ R163, R248, R163 ;  /* 0x000000a3f8a37220 */ /* 0x000fe40000410000 */
[----:B------:R-:W-:Y:S02]  /*2090*/  FADD.FTZ R82, R81, R164 ;  /* 0x000000a451527221 */ /* 0x000fe40000010000 */
[----:B------:R-:W-:Y:S02]  /*20a0*/  FFMA.FTZ R84, R102, R164, R83 ;  /* 0x000000a466547223 */ /* 0x000fe40000010053 */
[----:B------:R-:W-:-:S02]  /*20b0*/  FFMA.FTZ R130, R199, R103, R130 ;  /* 0x00000067c7827223 */ /* 0x000fc40000010082 */
[-C--:B------:R-:W-:Y:S02]  /*20c0*/  FFMA.FTZ R125, R105, R162.reuse, R125 ;  /* 0x000000a2697d7223 */ /* 0x080fe4000001007d */
[----:B------:R-:W-:Y:S02]  /*20d0*/  FMUL.FTZ R103, R145, R95 ;  /* 0x0000005f91677220 */ /* 0x000fe40000410000 */
[----:B------:R-:W-:Y:S02]  /*20e0*/  FMUL.FTZ R162, R247, R162 ;  /* 0x000000a2f7a27220 */ /* 0x000fe40000410000 */
[----:B------:R-:W-:Y:S02]  /*20f0*/  FADD.FTZ R81, R82, R163 ;  /* 0x000000a352517221 */ /* 0x000fe40000010000 */
[----:B------:R-:W-:Y:S02]  /*2100*/  FFMA.FTZ R84, R161, R163, R84 ;  /* 0x000000a3a1547223 */ /* 0x000fe40000010054 */
        /* <DEDUP_REMOVED lines=8> */
[-C--:B------:R-:W-:Y:S02]  /*2190*/  FFMA.FTZ R121, R152, R153.reuse, R121 ;  /* 0x0000009998797223 */ /* 0x080fe40000010079 */
[----:B------:R-:W-:Y:S02]  /*21a0*/  FMUL.FTZ R153, R243, R153 ;  /* 0x00000099f3997220 */ /* 0x000fe40000410000 */
[----:B------:R-:W-:Y:S02]  /*21b0*/  FADD.FTZ R80, R80, R151 ;  /* 0x0000009750507221 */ /* 0x000fe40000010000 */
[----:B------:R-:W-:Y:S02]  /*21c0*/  FFMA.FTZ R81, R150, R151, R81 ;  /* 0x0000009796517223 */ /* 0x000fe40000010051 */
[----:B------:R-:W-:-:S02]  /*21d0*/  FADD.FTZ R80, R80, R153 ;  /* 0x0000009950507221 */ /* 0x000fc40000010000 */
[----:B------:R-:W-:Y:S01]  /*21e0*/  FFMA.FTZ R81, R152, R153, R81 ;  /* 0x0000009998517223 */ /* 0x000fe20000010051 */
[----:B------:R-:W0:Y:S01]  /*21f0*/  S2R R87, SR_TID.X ;  /* 0x0000000000577919 */ /* 0x000e220000002100 */
        /* <DEDUP_REMOVED lines=13> */
[----:B------:R-:W-:Y:S02]  /*22d0*/  FMUL.FTZ R92, R145, R92 ;  /* 0x0000005c915c7220 */ /* 0x000fe40000410000 */
[----:B------:R-:W-:Y:S02]  /*22e0*/  FMUL.FTZ R93, R225, R236 ;  /* 0x000000ece15d7220 */ /* 0x000fe40000410000 */
[----:B------:R-:W-:Y:S02]  /*22f0*/  FADD.FTZ R80, R80, R91 ;  /* 0x0000005b50507221 */ /* 0x000fe40000010000 */
[----:B------:R-:W-:Y:S01]  /*2300*/  FFMA.FTZ R81, R90, R91, R81 ;  /* 0x0000005b5a517223 */ /* 0x000fe20000010051 */
[----:B0-----:R-:W-:Y:S01]  /*2310*/  SHF.R.U32.HI R86, RZ, 0x5, R87 ;  /* 0x00000005ff567819 */ /* 0x001fe20000011657 */
[----:B------:R-:W-:-:S02]  /*2320*/  FMUL.FTZ R94, R145, R94 ;  /* 0x0000005e915e7220 */ /* 0x000fc40000410000 */
[-C--:B------:R-:W-:Y:S02]  /*2330*/  FMUL.FTZ R95, R224, R156.reuse ;  /* 0x0000009ce05f7220 */ /* 0x080fe40000410000 */
[----:B------:R-:W-:Y:S02]  /*2340*/  FADD.FTZ R80, R80, R93 ;  /* 0x0000005d50507221 */ /* 0x000fe40000010000 */
[----:B------:R-:W-:Y:S02]  /*2350*/  FFMA.FTZ R81, R92, R93, R81 ;  /* 0x0000005d5c517223 */ /* 0x000fe40000010051 */
[----:B------:R-:W-:Y:S02]  /*2360*/  FADD.FTZ R25, R156, R25 ;  /* 0x000000199c197221 */ /* 0x000fe40000010000 */
[----:B------:R-:W-:Y:S01]  /*2370*/  FFMA.FTZ R113, R94, R156, R113 ;  /* 0x0000009c5e717223 */ /* 0x000fe20000010071 */
[----:B------:R-:W-:Y:S01]  /*2380*/  LOP3.LUT R156, R86, 0x7fffff8, RZ, 0xc0, !PT ;  /* 0x07fffff8569c7812 */ /* 0x000fe200078ec0ff */
[----:B------:R-:W-:-:S02]  /*2390*/  FMUL.FTZ R96, R145, R96 ;  /* 0x0000006091607220 */ /* 0x000fc40000410000 */
[----:B------:R-:W-:Y:S02]  /*23a0*/  FMUL.FTZ R97, R223, R157 ;  /* 0x0000009ddf617220 */ /* 0x000fe40000410000 */
[----:B------:R-:W-:Y:S02]  /*23b0*/  FADD.FTZ R80, R80, R95 ;  /* 0x0000005f50507221 */ /* 0x000fe40000010000 */
[----:B------:R-:W-:Y:S01]  /*23c0*/  FFMA.FTZ R81, R94, R95, R81 ;  /* 0x0000005f5e517223 */ /* 0x000fe20000010051 */
[----:B------:R-:W-:Y:S01]  /*23d0*/  @!P1 IADD3 R156, R156, 0x8, RZ ;  /* 0x000000089c9c9810 */ /* 0x000fe20007ffe0ff */
        /* <DEDUP_REMOVED lines=12> */
.L_x_9301:
        /* <DEDUP_REMOVED lines=18> */
.L_x_9302:
[----:B------:R-:W-:Y:S01]  /*25c0*/  @!P0 LOP3.LUT R86, R86, 0x7, RZ, 0xc0, !PT ;  /* 0x0000000756568812 */ /* 0x000fe200078ec0ff */
[----:B-1----:R-:W-:Y:S01]  /*25d0*/  FADD.FTZ R81, R81, R82 ;  /* 0x0000005251517221 */ /* 0x002fe20000010000 */
[----:B------:R-:W-:Y:S01]  /*25e0*/  ULDC.U8 UR6, c[0x0][0x1f0] ;  /* 0x00007c0000067ab9 */ /* 0x000fe20000000000 */
[----:B--2---:R-:W-:Y:S01]  /*25f0*/  FADD.FTZ R80, R85, R84 ;  /* 0x0000005455507221 */ /* 0x004fe20000010000 */
[----:B0-----:R-:W-:Y:S02]  /*2600*/  @!P0 IADD3 R82, R156, R86, RZ ;  /* 0x000000569c528210 */ /* 0x001fe40007ffe0ff */
[----:B------:R-:W-:Y:S01]  /*2610*/  ISETP.NE.AND P1, PT, RZ, UR6, PT ;  /* 0x00000006ff007c0c */ /* 0x000fe2000bf25270 */
[----:B------:R-:W-:Y:S01]  /*2620*/  WARPSYNC 0xffffffff ;  /* 0xffffffff00007948 */ /* 0x000fe20003800000 */
[----:B------:R-:W-:Y:S01]  /*2630*/  SHF.L.U32 R238, R181, 0x3, RZ ;  /* 0x00000003b5ee7819 */ /* 0x000fe200000006ff */
[----:B------:R-:W-:Y:S01]  /*2640*/  @!P0 STS.64 [R82.X8+0x7000], R80 ;  /* 0x0070005052008388 */ /* 0x000fe20000008a00 */
[----:B------:R-:W-:-:S03]  /*2650*/  SHF.R.U32.HI R236, RZ, 0x1d, R181 ;  /* 0x0000001dffec7819 */ /* 0x000fc600000116b5 */
        /* <DEDUP_REMOVED lines=72> */
[-C--:B------:R-:W-:Y:S01]  /*2ae0*/  FMUL.FTZ R179, R230, R160.reuse ;  /* 0x000000a0e6b37220 */ /* 0x080fe20000410000 */
[----:B------:R-:W-:Y:S01]  /*2af0*/  CS2R R232, SRZ ;  /* 0x0000000000e87805 */ /* 0x000fe2000001ff00 */
[----:B------:R-:W-:Y:S02]  /*2b00*/  FMUL.FTZ R176, R176, c[0x0][0x1e8] ;  /* 0x00007a00b0b07a20 */ /* 0x000fe40000410000 */
[----:B------:R-:W-:Y:S02]  /*2b10*/  FMUL.FTZ R230, R86, R160 ;  /* 0x000000a056e67220 */ /* 0x000fe40000410000 */
[----:B------:R-:W-:-:S02]  /*2b20*/  @P4 FMUL.FTZ R233, R221, R229 ;  /* 0x000000e5dde94220 */ /* 0x000fc40000410000 */
[----:B------:R-:W-:Y:S02]  /*2b30*/  FMUL.FTZ R179, R179, c[0x0][0x1e8] ;  /* 0x00007a00b3b37a20 */ /* 0x000fe40000410000 */
[----:B------:R-:W-:Y:S02]  /*2b40*/  @P5 FMUL.FTZ R234, R216, R176 ;  /* 0x000000b0d8ea5220 */ /* 0x000fe40000410000 */
[----:B------:R-:W-:Y:S01]  /*2b50*/  FMUL.FTZ R230, R230, c[0x0][0x1e8] ;  /* 0x00007a00e6e67a20 */ /* 0x000fe20000410000 */
[----:B------:R-:W-:Y:S01]  /*2b60*/  MOV R231, RZ ;  /* 0x000000ff00e77202 */ /* 0x000fe20000000f00 */
[----:B------:R-:W-:Y:S01]  /*2b70*/  @P6 FMUL.FTZ R232, R217, R179 ;  /* 0x000000b3d9e86220 */ /* 0x000fe20000410000 */
[----:B------:R-:W0:Y:S01]  /*2b80*/  F2F.F16.F32 R233, R233 ;  /* 0x000000e900e97304 */ /* 0x000e220000200800 */
[----:B------:R-:W-:-:S07]  /*2b90*/  @P3 FMUL.FTZ R231, R222, R230 ;  /* 0x000000e6dee73220 */ /* 0x000fce0000410000 */
[----:B------:R-:W1:Y:S08]  /*2ba0*/  F2F.F16.F32 R234, R234 ;  /* 0x000000ea00ea7304 */ /* 0x000e700000200800 */
[----:B------:R-:W3:Y:S08]  /*2bb0*/  F2F.F16.F32 R232, R232 ;  /* 0x000000e800e87304 */ /* 0x000ef00000200800 */
[----:B------:R-:W4:Y:S01]  /*2bc0*/  F2F.F16.F32 R231, R231 ;  /* 0x000000e700e77304 */ /* 0x000f220000200800 */
[----:B0-----:R-:W-:Y:S01]  /*2bd0*/  IMAD.WIDE.U32 R86, R233, 0x10000, RZ ;  /* 0x00010000e9567825 */ /* 0x001fe200078e00ff */
[----:B-1----:R-:W-:-:S04]  /*2be0*/  SHF.L.U32 R234, R234, 0x10, RZ ;  /* 0x00000010eaea7819 */ /* 0x002fc800000006ff */
[----:B---3--:R-:W-:Y:S02]  /*2bf0*/  LOP3.LUT R87, R87, R234, R232, 0xfe, !PT ;  /* 0x000000ea57577212 */ /* 0x008fe400078efee8 */
[----:B----4-:R-:W-:-:S05]  /*2c00*/  LOP3.LUT R86, R86, R231, RZ, 0xfc, !PT ;  /* 0x000000e756567212 */ /* 0x010fca00078efcff */
[----:B------:R0:W-:Y:S01]  /*2c10*/  STG.E.64 [R80.64], R86 ;  /* 0x0000005650007986 */ /* 0x0001e2000c101b04 */
[----:B------:R-:W-:-:S03]  /*2c20*/  FFMA.FTZ R232, R165, R156, R157 ;  /* 0x0000009ca5e87223 */ /* 0x000fc6000001009d */
[----:B0-----:R0:W3:Y:S01]  /*2c30*/  LDG.E.64 R86, [R82.64] ;  /* 0x0000000452567981 */ /* 0x0010e2000c1e1b00 */
[-CC-:B------:R-:W-:Y:S02]  /*2c40*/  FFMA.FTZ R165, R218, R156.reuse, R157.reuse ;  /* 0x0000009cdaa57223 */ /* 0x180fe4000001009d */
[-CC-:B------:R-:W-:Y:S02]  /*2c50*/  FFMA.FTZ R236, R166, R156.reuse, R157.reuse ;  /* 0x0000009ca6ec7223 */ /* 0x180fe4000001009d */
[----:B------:R-:W-:Y:S02]  /*2c60*/  FFMA.FTZ R220, R220, R156, R157 ;  /* 0x0000009cdcdc7223 */ /* 0x000fe4000001009d */
[----:B------:R-:W-:Y:S02]  /*2c70*/  FADD.FTZ R158, R158, -R165 ;  /* 0x800000a59e9e7221 */ /* 0x000fe40000010000 */
[----:B------:R-:W-:Y:S02]  /*2c80*/  FADD.FTZ R166, R167, -R232 ;  /* 0x800000e8a7a67221 */ /* 0x000fe40000010000 */
[----:B------:R-:W-:-:S02]  /*2c90*/  FADD.FTZ R232, R219, -R236 ;  /* 0x800000ecdbe87221 */ /* 0x000fc40000010000 */
[----:B------:R-:W-:Y:S02]  /*2ca0*/  FADD.FTZ R220, R159, -R220 ;  /* 0x800000dc9fdc7221 */ /* 0x000fe40000010000 */
[C---:B------:R-:W-:Y:S01]  /*2cb0*/  FMUL.FTZ R219, R145.reuse, R158 ;  /* 0x0000009e91db7220 */ /* 0x040fe20000410000 */
[----:B--2---:R-:W-:Y:S01]  /*2cc0*/  @P3 MOV R158, R88 ;  /* 0x00000058009e3202 */ /* 0x004fe20000000f00 */
[C---:B------:R-:W-:Y:S02]  /*2cd0*/  FMUL.FTZ R167, R145.reuse, R166 ;  /* 0x000000a691a77220 */ /* 0x040fe40000410000 */
[C---:B------:R-:W-:Y:S02]  /*2ce0*/  FMUL.FTZ R218, R145.reuse, R232 ;  /* 0x000000e891da7220 */ /* 0x040fe40000410000 */
[----:B------:R-:W-:Y:S01]  /*2cf0*/  FMUL.FTZ R220, R145, R220 ;  /* 0x000000dc91dc7220 */ /* 0x000fe20000410000 */
[----:B------:R-:W-:Y:S01]  /*2d00*/  @P3 HADD2.F32 R165, -RZ, R158.H0_H0 ;  /* 0x2000009effa53230 */ /* 0x000fe20000004100 */
[----:B------:R-:W-:Y:S01]  /*2d10*/  @P0 FADD.FTZ R167, R52, R167 ;  /* 0x000000a734a70221 */ /* 0x000fe20000010000 */
[----:B------:R-:W-:Y:S01]  /*2d20*/  @P4 SHF.R.U64 R88, R88, 0x10, R89 ;  /* 0x0000001058584819 */ /* 0x000fe20000001259 */
[----:B------:R-:W-:-:S02]  /*2d30*/  @P0 FADD.FTZ R218, R53, R218 ;  /* 0x000000da35da0221 */ /* 0x000fc40000010000 */
[----:B------:R-:W-:Y:S02]  /*2d40*/  @P0 FADD.FTZ R219, R54, R219 ;  /* 0x000000db36db0221 */ /* 0x000fe40000010000 */
[----:B------:R-:W-:Y:S01]  /*2d50*/  @P0 FADD.FTZ R220, R55, R220 ;  /* 0x000000dc37dc0221 */ /* 0x000fe20000010000 */
[----:B------:R-:W-:Y:S01]  /*2d60*/  CS2R R158, SRZ ;  /* 0x00000000009e7805 */ /* 0x000fe2000001ff00 */
[----:B------:R-:W-:Y:S01]  /*2d70*/  SEL R80, R167, R76, P2 ;  /* 0x0000004ca7507207 */ /* 0x000fe20001000000 */
[----:B------:R-:W-:Y:S01]  /*2d80*/  @P3 FMUL.FTZ R159, R230, R165 ;  /* 0x000000a5e69f3220 */ /* 0x000fe20000410000 */
[----:B------:R-:W-:Y:S01]  /*2d90*/  SEL R81, R218, R77, P2 ;  /* 0x0000004dda517207 */ /* 0x000fe20001000000 */
[----:B------:R-:W-:Y:S01]  /*2da0*/  @P4 HADD2.F32 R88, -RZ, R88.H0_H0 ;  /* 0x20000058ff584230 */ /* 0x000fe20000004100 */
[----:B0-----:R-:W-:Y:S02]  /*2db0*/  SEL R82, R219, R78, P2 ;  /* 0x0000004edb527207 */ /* 0x001fe40001000000 */
[----:B------:R-:W-:-:S02]  /*2dc0*/  SEL R83, R220, R79, P2 ;  /* 0x0000004fdc537207 */ /* 0x000fc40001000000 */
[----:B------:R-:W-:Y:S01]  /*2dd0*/  @P6 MOV R165, R89 ;  /* 0x0000005900a56202 */ /* 0x000fe20000000f00 */
[----:B------:R-:W-:Y:S01]  /*2de0*/  @P4 FMUL.FTZ R158, R229, R88 ;  /* 0x00000058e59e4220 */ /* 0x000fe20000410000 */
[----:B------:R-:W-:Y:S01]  /*2df0*/  @P5 SHF.R.U32.HI R88, RZ, 0x10, R89 ;  /* 0x00000010ff585819 */ /* 0x000fe20000011659 */
[----:B------:R0:W-:Y:S01]  /*2e00*/  @P1 STG.E.128 [R84.64], R80 ;  /* 0x0000005054001986 */ /* 0x0001e2000c101d04 */
[----:B------:R-:W-:Y:S02]  /*2e10*/  SHF.L.U32 R89, R172, 0x3, RZ ;  /* 0x00000003ac597819 */ /* 0x000fe400000006ff */
[----:B------:R-:W-:Y:S01]  /*2e20*/  MOV R166, RZ ;  /* 0x000000ff00a67202 */ /* 0x000fe20000000f00 */
[----:B------:R-:W-:Y:S01]  /*2e30*/  FMUL.FTZ R218, R218, R160 ;  /* 0x000000a0dada7220 */ /* 0x000fe20000410000 */
[----:B------:R-:W-:Y:S01]  /*2e40*/  LOP3.LUT P4, RZ, R178, 0xff00, RZ, 0xc0, !PT ;  /* 0x0000ff00b2ff7812 */ /* 0x000fe2000788c0ff */
[----:B0-----:R-:W-:Y:S01]  /*2e50*/  @P6 HADD2.F32 R80, -RZ, R165.H0_H0 ;  /* 0x200000a5ff506230 */ /* 0x001fe20000004100 */
[----:B------:R-:W-:Y:S01]  /*2e60*/  HFMA2.MMA R165, -RZ, RZ, 0, 0 ;  /* 0x00000000ffa57435 */ /* 0x000fe200000001ff */
[----:B------:R-:W-:Y:S01]  /*2e70*/  @P5 HADD2.F32 R81, -RZ, R88.H0_H0 ;  /* 0x20000058ff515230 */ /* 0x000fe20000004100 */
[----:B------:R-:W-:-:S04]  /*2e80*/  SHF.R.U32.HI R88, RZ, 0x1d, R172 ;  /* 0x0000001dff587819 */ /* 0x000fc800000116ac */
[----:B------:R-:W-:Y:S01]  /*2e90*/  @P6 FMUL.FTZ R165, R179, R80 ;  /* 0x00000050b3a56220 */ /* 0x000fe20000410000 */
[----:B------:R-:W-:Y:S01]  /*2ea0*/  IADD3 R80, P6, R89, c[0x0][0x170], RZ ;  /* 0x00005c0059507a10 */ /* 0x000fe20007fde0ff */
[----:B------:R-:W-:Y:S01]  /*2eb0*/  @P5 FMUL.FTZ R166, R176, R81 ;  /* 0x00000051b0a65220 */ /* 0x000fe20000410000 */
[----:B------:R-:W-:Y:S02]  /*2ec0*/  IADD3 R82, P5, R228, c[0x0][0x248], RZ ;  /* 0x00009200e4527a10 */ /* 0x000fe40007fbe0ff */
[----:B------:R-:W-:Y:S02]  /*2ed0*/  IADD3.X R81, R88, c[0x0][0x174], RZ, P6, !PT ;  /* 0x00005d0058517a10 */ /* 0x000fe400037fe4ff */
[C---:B------:R-:W-:Y:S02]  /*2ee0*/  LOP3.LUT P6, RZ, R178.reuse, 0xff000000, RZ, 0xc0, !PT ;  /* 0xff000000b2ff7812 */ /* 0x040fe400078cc0ff */
[----:B------:R-:W-:Y:S02]  /*2ef0*/  IADD3.X R83, R181, c[0x0][0x24c], RZ, P5, !PT ;  /* 0x00009300b5537a10 */ /* 0x000fe40002ffe4ff */
[----:B------:R-:W-:-:S02]  /*2f00*/  LOP3.LUT P3, RZ, R178, 0xff, RZ, 0xc0, !PT ;  /* 0x000000ffb2ff7812 */ /* 0x000fc4000786c0ff */
[----:B------:R-:W-:Y:S01]  /*2f10*/  LOP3.LUT P5, RZ, R178, 0xff0000, RZ, 0xc0, !PT ;  /* 0x00ff0000b2ff7812 */ /* 0x000fe200078ac0ff */
[----:B------:R-:W-:Y:S01]  /*2f20*/  FMUL.FTZ R178, R218, c[0x0][0x1e8] ;  /* 0x00007a00dab27a20 */ /* 0x000fe20000410000 */
[----:B------:R-:W-:Y:S01]  /*2f30*/  HFMA2.MMA R84, -RZ, RZ, 0, 0 ;  /* 0x00000000ff547435 */ /* 0x000fe200000001ff */
[-C--:B------:R-:W-:Y:S01]  /*2f40*/  FMUL.FTZ R218, R220, R160.reuse ;  /* 0x000000a0dcda7220 */ /* 0x080fe20000410000 */
[----:B------:R-:W-:Y:S01]  /*2f50*/  HFMA2.MMA R220, -RZ, RZ, 0, 0 ;  /* 0x00000000ffdc7435 */ /* 0x000fe200000001ff */
[-C--:B------:R-:W-:Y:S02]  /*2f60*/  FMUL.FTZ R181, R219, R160.reuse ;  /* 0x000000a0dbb57220 */ /* 0x080fe40000410000 */
[----:B------:R-:W-:Y:S02]  /*2f70*/  FMUL.FTZ R218, R218, c[0x0][0x1e8] ;  /* 0x00007a00dada7a20 */ /* 0x000fe40000410000 */
[----:B------:R-:W-:Y:S02]  /*2f80*/  FMUL.FTZ R176, R167, R160 ;  /* 0x000000a0a7b07220 */ /* 0x000fe40000410000 */
[----:B------:R-:W-:-:S02]  /*2f90*/  @P4 FMUL.FTZ R84, R214, R178 ;  /* 0x000000b2d6544220 */ /* 0x000fc40000410000 */
[----:B------:R-:W-:Y:S02]  /*2fa0*/  FMUL.FTZ R181, R181, c[0x0][0x1e8] ;  /* 0x00007a00b5b57a20 */ /* 0x000fe40000410000 */
[----:B------:R-:W-:Y:S01]  /*2fb0*/  @P6 FMUL.FTZ R220, R212, R218 ;  /* 0x000000dad4dc6220 */ /* 0x000fe20000410000 */
[----:B------:R-:W-:Y:S01]  /*2fc0*/  MOV R179, RZ ;  /* 0x000000ff00b37202 */ /* 0x000fe20000000f00 */
[----:B------:R-:W-:Y:S01]  /*2fd0*/  FMUL.FTZ R176, R176, c[0x0][0x1e8] ;  /* 0x00007a00b0b07a20 */ /* 0x000fe20000410000 */
[----:B------:R-:W0:Y:S01]  /*2fe0*/  F2F.F16.F32 R84, R84 ;  /* 0x0000005400547304 */ /* 0x000e220000200800 */
[----:B------:R-:W-:Y:S01]  /*2ff0*/  @P5 FMUL.FTZ R179, R213, R181 ;  /* 0x000000b5d5b35220 */ /* 0x000fe20000410000 */
[----:B------:R-:W-:Y:S01]  /*3000*/  MOV R219, RZ ;  /* 0x000000ff00db7202 */ /* 0x000fe20000000f00 */
        /* <DEDUP_REMOVED lines=9> */
[----:B0-----:R0:W2:Y:S01]  /*30a0*/  LDG.E.64 R84, [R80.64] ;  /* 0x0000000450547981 */ /* 0x0010a2000c1e1b00 */
[-CC-:B------:R-:W-:Y:S02]  /*30b0*/  FFMA.FTZ R83, R198, R156.reuse, R157.reuse ;  /* 0x0000009cc6537223 */ /* 0x180fe4000001009d */
[----:B------:R-:W-:Y:S02]  /*30c0*/  FFMA.FTZ R82, R201, R156, R157 ;  /* 0x0000009cc9527223 */ /* 0x000fe4000001009d */
[----:B------:R-:W-:Y:S02]  /*30d0*/  FADD.FTZ R196, R196, -R83 ;  /* 0x80000053c4c47221 */ /* 0x000fe40000010000 */
[----:B0-----:R-:W-:-:S04]  /*30e0*/  FADD.FTZ R80, R203, -R82 ;  /* 0x80000052cb507221 */ /* 0x001fc80000010000 */
[----:B------:R-:W-:-:S04]  /*30f0*/  FMUL.FTZ R198, R145, R80 ;  /* 0x0000005091c67220 */ /* 0x000fc80000410000 */
[----:B------:R-:W-:Y:S02]  /*3100*/  @P0 FADD.FTZ R198, R57, R198 ;  /* 0x000000c639c60221 */ /* 0x000fe40000010000 */
[-CC-:B------:R-:W-:Y:S02]  /*3110*/  FFMA.FTZ R105, R105, R156.reuse, R157.reuse ;  /* 0x0000009c69697223 */ /* 0x180fe4000001009d */
[----:B------:R-:W-:-:S04]  /*3120*/  FFMA.FTZ R103, R103, R156, R157 ;  /* 0x0000009c67677223 */ /* 0x000fc8000001009d */
[----:B------:R-:W-:Y:S01]  /*3130*/  FADD.FTZ R104, R104, -R103 ;  /* 0x8000006768687221 */ /* 0x000fe20000010000 */
[----:B---3--:R-:W-:-:S05]  /*3140*/  @P3 MOV R167, R86 ;  /* 0x0000005600a73202 */ /* 0x008fca0000000f00 */
[----:B------:R-:W-:Y:S01]  /*3150*/  @P3 HADD2.F32 R179, -RZ, R167.H0_H0 ;  /* 0x200000a7ffb33230 */ /* 0x000fe20000004100 */
[----:B------:R-:W-:-:S06]  /*3160*/  HFMA2.MMA R167, -RZ, RZ, 0, 0 ;  /* 0x00000000ffa77435 */ /* 0x000fcc00000001ff */
[----:B------:R-:W-:Y:S01]  /*3170*/  @P3 FMUL.FTZ R167, R176, R179 ;  /* 0x000000b3b0a73220 */ /* 0x000fe20000410000 */
[----:B------:R-:W-:-:S05]  /*3180*/  @P4 SHF.R.U64 R179, R86, 0x10, R87 ;  /* 0x0000001056b34819 */ /* 0x000fca0000001257 */
[----:B------:R-:W-:Y:S01]  /*3190*/  @P4 HADD2.F32 R179, -RZ, R179.H0_H0 ;  /* 0x200000b3ffb34230 */ /* 0x000fe20000004100 */
[----:B------:R-:W-:Y:S01]  /*31a0*/  MOV R176, RZ ;  /* 0x000000ff00b07202 */ /* 0x000fe20000000f00 */
[----:B------:R-:W-:-:S03]  /*31b0*/  FFMA.FTZ R86, R199, R156, R157 ;  /* 0x0000009cc7567223 */ /* 0x000fc6000001009d */
[----:B------:R-:W-:Y:S02]  /*31c0*/  @P4 FMUL.FTZ R176, R178, R179 ;  /* 0x000000b3b2b04220 */ /* 0x000fe40000410000 */
[----:B------:R-:W-:Y:S01]  /*31d0*/  FFMA.FTZ R179, R200, R156, R157 ;  /* 0x0000009cc8b37223 */ /* 0x000fe2000001009d */
[----:B------:R-:W-:Y:S01]  /*31e0*/  @P5 MOV R81, R87 ;  /* 0x0000005700515202 */ /* 0x000fe20000000f00 */
[----:B------:R-:W-:Y:S02]  /*31f0*/  FADD.FTZ R200, R197, -R86 ;  /* 0x80000056c5c87221 */ /* 0x000fe40000010000 */
[----:B------:R-:W-:Y:S01]  /*3200*/  FADD.FTZ R202, R202, -R179 ;  /* 0x800000b3caca7221 */ /* 0x000fe20000010000 */
[----:B------:R-:W-:Y:S01]  /*3210*/  @P6 SHF.R.U32.HI R87, RZ, 0x10, R87 ;  /* 0x00000010ff576819 */ /* 0x000fe20000011657 */
[C---:B------:R-:W-:Y:S02]  /*3220*/  FMUL.FTZ R199, R145.reuse, R196 ;  /* 0x000000c491c77220 */ /* 0x040fe40000410000 */
[----:B------:R-:W-:-:S02]  /*3230*/  FMUL.FTZ R201, R145, R202 ;  /* 0x000000ca91c97220 */ /* 0x000fc40000410000 */
[----:B------:R-:W-:Y:S01]  /*3240*/  FMUL.FTZ R196, R145, R200 ;  /* 0x000000c891c47220 */ /* 0x000fe20000410000 */
[----:B------:R-:W-:Y:S01]  /*3250*/  HFMA2.MMA R178, -RZ, RZ, 0, 0 ;  /* 0x00000000ffb27435 */ /* 0x000fe200000001ff */
[----:B------:R-:W-:Y:S01]  /*3260*/  @P5 HADD2.F32 R82, -RZ, R81.H0_H0 ;  /* 0x20000051ff525230 */ /* 0x000fe20000004100 */
[----:B------:R-:W-:Y:S01]  /*3270*/  @P0 FADD.FTZ R201, R56, R201 ;  /* 0x000000c938c90221 */ /* 0x000fe20000010000 */
[----:B------:R-:W-:Y:S01]  /*3280*/  @P6 HADD2.F32 R81, -RZ, R87.H0_H0 ;  /* 0x20000057ff516230 */ /* 0x000fe20000004100 */
        /* <DEDUP_REMOVED lines=21> */
[-C--:B------:R-:W-:Y:S02]  /*33e0*/  FMUL.FTZ R88, R199, R160.reuse ;  /* 0x000000a0c7587220 */ /* 0x080fe40000410000 */
[----:B------:R-:W-:Y:S01]  /*33f0*/  FMUL.FTZ R199, R196, R160 ;  /* 0x000000a0c4c77220 */ /* 0x000fe20000410000 */
[----:B------:R-:W-:Y:S02]  /*3400*/  IADD3.X R87, R89, c[0x0][0x174], RZ, P6, !PT ;  /* 0x00005d0059577a10 */ /* 0x000fe400037fe4ff */
[----:B------:R-:W-:Y:S01]  /*3410*/  LOP3.LUT P6, RZ, R174, 0xff, RZ, 0xc0, !PT ;  /* 0x000000ffaeff7812 */ /* 0x000fe200078cc0ff */
[----:B------:R-:W-:Y:S01]  /*3420*/  HFMA2.MMA R174, -RZ, RZ, 0, 0 ;  /* 0x00000000ffae7435 */ /* 0x000fe200000001ff */
[----:B------:R-:W-:Y:S01]  /*3430*/  FMUL.FTZ R199, R199, c[0x0][0x1e8] ;  /* 0x00007a00c7c77a20 */ /* 0x000fe20000410000 */
[----:B------:R-:W-:Y:S01]  /*3440*/  HFMA2.MMA R198, -RZ, RZ, 0, 0 ;  /* 0x00000000ffc67435 */ /* 0x000fe200000001ff */
[----:B------:R-:W-:-:S02]  /*3450*/  FMUL.FTZ R197, R197, c[0x0][0x1e8] ;  /* 0x00007a00c5c57a20 */ /* 0x000fc40000410000 */
[----:B------:R-:W-:Y:S02]  /*3460*/  FMUL.FTZ R88, R88, c[0x0][0x1e8] ;  /* 0x00007a0058587a20 */ /* 0x000fe40000410000 */
[----:B------:R-:W-:Y:S02]  /*3470*/  @P3 FMUL.FTZ R174, R208, R199 ;  /* 0x000000c7d0ae3220 */ /* 0x000fe40000410000 */
[----:B------:R-:W-:Y:S01]  /*3480*/  @P5 FMUL.FTZ R198, R210, R197 ;  /* 0x000000c5d2c65220 */ /* 0x000fe20000410000 */
[----:B------:R-:W-:Y:S01]  /*3490*/  MOV R200, RZ ;  /* 0x000000ff00c87202 */ /* 0x000fe20000000f00 */
[----:B------:R-:W-:Y:S02]  /*34a0*/  @P4 FMUL.FTZ R200, R209, R88 ;  /* 0x00000058d1c84220 */ /* 0x000fe40000410000 */
[----:B------:R-:W-:Y:S01]  /*34b0*/  FMUL.FTZ R172, R201, R160 ;  /* 0x000000a0c9ac7220 */ /* 0x000fe20000410000 */
[----:B------:R-:W0:Y:S03]  /*34c0*/  F2F.F16.F32 R82, R198 ;  /* 0x000000c600527304 */ /* 0x000e260000200800 */
[----:B------:R-:W-:-:S05]  /*34d0*/  FMUL.FTZ R172, R172, c[0x0][0x1e8] ;  /* 0x00007a00acac7a20 */ /* 0x000fca0000410000 */
[----:B------:R-:W1:Y:S01]  /*34e0*/  F2F.F16.F32 R174, R174 ;  /* 0x000000ae00ae7304 */ /* 0x000e620000200800 */
[----:B------:R-:W-:Y:S01]  /*34f0*/  MOV R196, RZ ;  /* 0x000000ff00c47202 */ /* 0x000fe20000000f00 */
[----:B------:R-:W-:-:S06]  /*3500*/  @P6 FMUL.FTZ R196, R211, R172 ;  /* 0x000000acd3c46220 */ /* 0x000fcc0000410000 */
[----:B------:R-:W3:Y:S01]  /*3510*/  F2F.F16.F32 R200, R200 ;  /* 0x000000c800c87304 */ /* 0x000ee20000200800 */
[----:B0-----:R-:W-:-:S07]  /*3520*/  IMAD.WIDE.U32 R82, R82, 0x10000, RZ ;  /* 0x0001000052527825 */ /* 0x001fce00078e00ff */
[----:B------:R-:W0:Y:S01]  /*3530*/  F2F.F16.F32 R203, R196 ;  /* 0x000000c400cb7304 */ /* 0x000e220000200800 */
[----:B-1----:R-:W-:-:S04]  /*3540*/  SHF.L.U32 R201, R174, 0x10, RZ ;  /* 0x00000010aec97819 */ /* 0x002fc800000006ff */
[----:B---3--:R-:W-:Y:S01]  /*3550*/  LOP3.LUT R83, R83, R201, R200, 0xfe, !PT ;  /* 0x000000c953537212 */ /* 0x008fe200078efec8 */
[-CC-:B------:R-:W-:Y:S02]  /*3560*/  FFMA.FTZ R201, R102, R156.reuse, R157.reuse ;  /* 0x0000009c66c97223 */ /* 0x180fe4000001009d */
[----:B------:R-:W-:-:S04]  /*3570*/  FFMA.FTZ R102, R161, R156, R157 ;  /* 0x0000009ca1667223 */ /* 0x000fc8000001009d */
[----:B------:R-:W-:Y:S01]  /*3580*/  FADD.FTZ R198, R163, -R102 ;  /* 0x80000066a3c67221 */ /* 0x000fe20000010000 */
[----:B0-----:R-:W-:Y:S01]  /*3590*/  LOP3.LUT R82, R82, R203, RZ, 0xfc, !PT ;  /* 0x000000cb52527212 */ /* 0x001fe200078efcff */
[----:B------:R-:W-:-:S04]  /*35a0*/  HFMA2.MMA R161, -RZ, RZ, 0, 0 ;  /* 0x00000000ffa17435 */ /* 0x000fc800000001ff */
[----:B------:R0:W-:Y:S01]  /*35b0*/  STG.E.64 [R80.64], R82 ;  /* 0x0000005250007986 */ /* 0x0001e2000c101b04 */
[----:B------:R-:W-:-:S03]  /*35c0*/  FADD.FTZ R196, R162, -R105 ;  /* 0x80000069a2c47221 */ /* 0x000fc60000010000 */
[----:B------:R-:W3:Y:S01]  /*35d0*/  LDG.E.64 R86, [R86.64] ;  /* 0x0000000456567981 */ /* 0x000ee2000c1e1b00 */
[----:B--2---:R-:W-:Y:S02]  /*35e0*/  @P6 MOV R102, R84 ;  /* 0x0000005400666202 */ /* 0x004fe40000000f00 */
[----:B------:R-:W-:-:S03]  /*35f0*/  @P5 SHF.R.U64 R84, R84, 0x10, R85 ;  /* 0x0000001054545819 */ /* 0x000fc60000001255 */
[----:B0-----:R-:W-:Y:S01]  /*3600*/  @P6 HADD2.F32 R81, -RZ, R102.H0_H0 ;  /* 0x20000066ff516230 */ /* 0x001fe20000004100 */
[----:B------:R-:W-:Y:S01]  /*3610*/  @P3 SHF.R.U32.HI R82, RZ, 0x10, R85 ;  /* 0x00000010ff523819 */ /* 0x000fe20000011655 */
[----:B------:R-:W-:Y:S01]  /*3620*/  @P5 HADD2.F32 R80, -RZ, R84.H0_H0 ;  /* 0x20000054ff505230 */ /* 0x000fe20000004100 */
[----:B------:R-:W-:Y:S02]  /*3630*/  @P4 MOV R105, R85 ;  /* 0x0000005500694202 */ /* 0x000fe40000000f00 */
[----:B------:R-:W-:Y:S01]  /*3640*/  @P6 FMUL.FTZ R161, R172, R81 ;  /* 0x00000051aca16220 */ /* 0x000fe20000410000 */
[----:B------:R-:W-:Y:S01]  /*3650*/  @P1 LEA R84, P6, R170, c[0x0][0x258], 0x4 ;  /* 0x00009600aa541a11 */ /* 0x000fe200078c20ff */
[----:B------:R-:W-:Y:S01]  /*3660*/  @P3 HADD2.F32 R82, -RZ, R82.H0_H0 ;  /* 0x20000052ff523230 */ /* 0x000fe20000004100 */
[----:B------:R-:W-:Y:S01]  /*3670*/  FADD.FTZ R174, R164, -R201 ;  /* 0x800000c9a4ae7221 */ /* 0x000fe20000010000 */
[----:B------:R-:W-:Y:S01]  /*3680*/  @P4 HADD2.F32 R105, -RZ, R105.H0_H0 ;  /* 0x20000069ff694230 */ /* 0x000fe20000004100 */
[----:B------:R-:W-:-:S02]  /*3690*/  @P1 LEA.HI.X R85, R170, c[0x0][0x25c], RZ, 0x4, P6 ;  /* 0x00009700aa551a11 */ /* 0x000fc400030f24ff */
[----:B------:R-:W-:Y:S01]  /*36a0*/  MOV R164, RZ ;  /* 0x000000ff00a47202 */ /* 0x000fe20000000f00 */
[----:B------:R-:W-:Y:S01]  /*36b0*/  @P3 FMUL.FTZ R164, R199, R82 ;  /* 0x00000052c7a43220 */ /* 0x000fe20000410000 */
[----:B------:R-:W-:Y:S01]  /*36c0*/  IADD3 R102, P6, R181, c[0x0][0x248], RZ ;  /* 0x00009200b5667a10 */ /* 0x000fe20007fde0ff */
[----:B------:R-:W-:Y:S01]  /*36d0*/  CS2R R162, SRZ ;  /* 0x0000000000a27805 */ /* 0x000fe2000001ff00 */
[----:B------:R-:W-:Y:S01]  /*36e0*/  SHF.L.U32 R172, R169, 0x3, RZ ;  /* 0x00000003a9ac7819 */ /* 0x000fe200000006ff */
[----:B------:R-:W-:Y:S01]  /*36f0*/  FMUL.FTZ R82, R145, R198 ;  /* 0x000000c691527220 */ /* 0x000fe20000410000 */
[----:B------:R-:W-:Y:S01]  /*3700*/  IADD3.X R103, R89, c[0x0][0x24c], RZ, P6, !PT ;  /* 0x0000930059677a10 */ /* 0x000fe200037fe4ff */
[----:B------:R-:W-:Y:S01]  /*3710*/  FMUL.FTZ R198, R145, R104 ;  /* 0x0000006891c67220 */ /* 0x000fe20000410000 */
[----:B------:R-:W-:Y:S01]  /*3720*/  SHF.R.U32.HI R170, RZ, 0x1d, R169 ;  /* 0x0000001dffaa7819 */ /* 0x000fe200000116a9 */
[----:B------:R-:W-:Y:S01]  /*3730*/  @P5 FMUL.FTZ R162, R197, R80 ;  /* 0x00000050c5a25220 */ /* 0x000fe20000410000 */
[----:B------:R-:W-:Y:S01]  /*3740*/  LOP3.LUT P5, RZ, R177, 0xff00, RZ, 0xc0, !PT ;  /* 0x0000ff00b1ff7812 */ /* 0x000fe200078ac0ff */
[----:B------:R-:W-:Y:S01]  /*3750*/  @P4 FMUL.FTZ R163, R88, R105 ;  /* 0x0000006958a34220 */ /* 0x000fe20000410000 */
[----:B------:R-:W-:Y:S01]  /*3760*/  IADD3 R88, P6, R172, c[0x0][0x170], RZ ;  /* 0x00005c00ac587a10 */ /* 0x000fe20007fde0ff */
[----:B------:R-:W-:Y:S01]  /*3770*/  @P0 FADD.FTZ R82, R61, R82 ;  /* 0x000000523d520221 */ /* 0x000fe20000010000 */
[----:B------:R-:W-:Y:S01]  /*3780*/  LOP3.LUT P3, RZ, R177, 0xff000000, RZ, 0xc0, !PT ;  /* 0xff000000b1ff7812 */ /* 0x000fe2000786c0ff */
[----:B------:R-:W-:-:S02]  /*3790*/  @P0 FADD.FTZ R198, R63, R198 ;  /* 0x000000c63fc60221 */ /* 0x000fc40000010000 */
[C---:B------:R-:W-:Y:S02]  /*37a0*/  FMUL.FTZ R83, R145.reuse, R196 ;  /* 0x000000c491537220 */ /* 0x040fe40000410000 */
[----:B------:R-:W-:Y:S01]  /*37b0*/  FMUL.FTZ R81, R145, R174 ;  /* 0x000000ae91517220 */ /* 0x000fe20000410000 */
[----:B------:R-:W-:Y:S01]  /*37c0*/  IADD3.X R89, R170, c[0x0][0x174], RZ, P6, !PT ;  /* 0x00005d00aa597a10 */ /* 0x000fe200037fe4ff */
[-C--:B------:R-:W-:Y:S01]  /*37d0*/  FMUL.FTZ R181, R82, R160.reuse ;  /* 0x000000a052b57220 */ /* 0x080fe20000410000 */
[C---:B------:R-:W-:Y:S01]  /*37e0*/  LOP3.LUT P4, RZ, R177.reuse, 0xff0000, RZ, 0xc0, !PT ;  /* 0x00ff0000b1ff7812 */ /* 0x040fe2000788c0ff */
[----:B------:R-:W-:Y:S01]  /*37f0*/  FMUL.FTZ R197, R198, R160 ;  /* 0x000000a0c6c57220 */ /* 0x000fe20000410000 */
[----:B------:R-:W-:Y:S01]  /*3800*/  LOP3.LUT P6, RZ, R177, 0xff, RZ, 0xc0, !PT ;  /* 0x000000ffb1ff7812 */ /* 0x000fe200078cc0ff */
[----:B------:R-:W-:Y:S01]  /*3810*/  @P0 FADD.FTZ R83, R62, R83 ;  /* 0x000000533e530221 */ /* 0x000fe20000010000 */
[----:B------:R-:W-:Y:S01]  /*3820*/  HFMA2.MMA R80, -RZ, RZ, 0, 0 ;  /* 0x00000000ff507435 */ /* 0x000fe200000001ff */
[----:B------:R-:W-:-:S02]  /*3830*/  @P0 FADD.FTZ R81, R60, R81 ;  /* 0x000000513c510221 */ /* 0x000fc40000010000 */
[----:B------:R-:W-:Y:S02]  /*3840*/  FMUL.FTZ R181, R181, c[0x0][0x1e8] ;  /* 0x00007a00b5b57a20 */ /* 0x000fe40000410000 */
[----:B------:R-:W-:Y:S02]  /*3850*/  FMUL.FTZ R197, R197, c[0x0][0x1e8] ;  /* 0x00007a00c5c57a20 */ /* 0x000fe40000410000 */
[-C--:B------:R-:W-:Y:S02]  /*3860*/  FMUL.FTZ R196, R83, R160.reuse ;  /* 0x000000a053c47220 */ /* 0x080fe40000410000 */
[----:B------:R-:W-:Y:S01]  /*3870*/  FMUL.FTZ R174, R81, R160 ;  /* 0x000000a051ae7220 */ /* 0x000fe20000410000 */
[----:B------:R-:W-:Y:S01]  /*3880*/  HFMA2.MMA R199, -RZ, RZ, 0, 0 ;  /* 0x00000000ffc77435 */ /* 0x000fe200000001ff */
[----:B------:R-:W-:Y:S01]  /*3890*/  MOV R200, RZ ;  /* 0x000000ff00c87202 */ /* 0x000fe20000000f00 */
[----:B------:R-:W-:Y:S02]  /*38a0*/  @P5 FMUL.FTZ R80, R206, R181 ;  /* 0x000000b5ce505220 */ /* 0x000fe40000410000 */
[----:B------:R-:W-:-:S02]  /*38b0*/  @P3 FMUL.FTZ R200, R204, R197 ;  /* 0x000000c5ccc83220 */ /* 0x000fc40000410000 */
[----:B------:R-:W-:Y:S02]  /*38c0*/  FMUL.FTZ R196, R196, c[0x0][0x1e8] ;  /* 0x00007a00c4c47a20 */ /* 0x000fe40000410000 */
[----:B------:R-:W-:Y:S01]  /*38d0*/  FMUL.FTZ R174, R174, c[0x0][0x1e8] ;  /* 0x00007a00aeae7a20 */ /* 0x000fe20000410000 */
[----:B------:R-:W-:Y:S01]  /*38e0*/  MOV R177, RZ ;  /* 0x000000ff00b17202 */ /* 0x000fe20000000f00 */
[----:B------:R-:W-:Y:S01]  /*38f0*/  @P4 FMUL.FTZ R199, R205, R196 ;  /* 0x000000c4cdc74220 */ /* 0x000fe20000410000 */
[----:B------:R-:W0:Y:S01]  /*3900*/  F2F.F16.F32 R80, R80 ;  /* 0x0000005000507304 */ /* 0x000e220000200800 */
[----:B------:R-:W-:-:S07]  /*3910*/  @P6 FMUL.FTZ R177, R207, R174 ;  /* 0x000000aecfb16220 */ /* 0x000fce0000410000 */
[----:B------:R-:W1:Y:S08]  /*3920*/  F2F.F16.F32 R200, R200 ;  /* 0x000000c800c87304 */ /* 0x000e700000200800 */
[----:B------:R-:W2:Y:S08]  /*3930*/  F2F.F16.F32 R199, R199 ;  /* 0x000000c700c77304 */ /* 0x000eb00000200800 */
[----:B------:R-:W4:Y:S01]  /*3940*/  F2F.F16.F32 R177, R177 ;  /* 0x000000b100b17304 */ /* 0x000f220000200800 */
        /* <DEDUP_REMOVED lines=11> */
[----:B------:R-:W-:-:S04]  /*3a00*/  FFMA.FTZ R152, R152, R156, R157 ;  /* 0x0000009c98987223 */ /* 0x000fc8000001009d */
[----:B------:R-:W-:Y:S02]  /*3a10*/  FADD.FTZ R202, R153, -R152 ;  /* 0x8000009899ca7221 */ /* 0x000fe40000010000 */
[-CC-:B------:R-:W-:Y:S02]  /*3a20*/  FFMA.FTZ R198, R148, R156.reuse, R157.reuse ;  /* 0x0000009c94c67223 */ /* 0x180fe4000001009d */
[-CC-:B------:R-:W-:Y:S02]  /*3a30*/  FFMA.FTZ R150, R150, R156.reuse, R157.reuse ;  /* 0x0000009c96967223 */ /* 0x180fe4000001009d */
[----:B------:R-:W-:Y:S02]  /*3a40*/  FADD.FTZ R198, R149, -R198 ;  /* 0x800000c695c67221 */ /* 0x000fe40000010000 */
[----:B------:R-:W-:Y:S01]  /*3a50*/  CS2R R148, SRZ ;  /* 0x0000000000947805 */ /* 0x000fe2000001ff00 */
        /* <DEDUP_REMOVED lines=8> */
[----:B------:R-:W-:Y:S01]  /*3ae0*/  HFMA2.MMA R107, -RZ, RZ, 0, 0 ;  /* 0x00000000ff6b7435 */ /* 0x000fe200000001ff */
[----:B------:R-:W-:Y:S01]  /*3af0*/  FADD.FTZ R146, R147, -R146 ;  /* 0x8000009293927221 */ /* 0x000fe20000010000 */
[----:B---3--:R-:W-:-:S02]  /*3b00*/  @P6 MOV R152, R86 ;  /* 0x0000005600986202 */ /* 0x008fc40000000f00 */
[----:B0-----:R-:W-:Y:S02]  /*3b10*/  @P4 MOV R82, R87 ;  /* 0x0000005700524202 */ /* 0x001fe40000000f00 */
[--C-:B------:R-:W-:Y:S01]  /*3b20*/  @P3 SHF.R.U32.HI R84, RZ, 0x10, R87.reuse ;  /* 0x00000010ff543819 */ /* 0x100fe20000011657 */
[----:B------:R-:W-:Y:S01]  /*3b30*/  @P6 HADD2.F32 R81, -RZ, R152.H0_H0 ;  /* 0x20000098ff516230 */ /* 0x000fe20000004100 */
[----:B------:R-:W-:Y:S01]  /*3b40*/  @P5 SHF.R.U64 R86, R86, 0x10, R87 ;  /* 0x0000001056565819 */ /* 0x000fe20000001257 */
[----:B------:R-:W-:Y:S02]  /*3b50*/  @P4 HADD2.F32 R83, -RZ, R82.H0_H0 ;  /* 0x20000052ff534230 */ /* 0x000fe40000004100 */
[----:B------:R-:W-:Y:S01]  /*3b60*/  @P3 HADD2.F32 R82, -RZ, R84.H0_H0 ;  /* 0x20000054ff523230 */ /* 0x000fe20000004100 */
[----:B------:R-:W-:Y:S01]  /*3b70*/  @P6 FMUL.FTZ R148, R174, R81 ;  /* 0x00000051ae946220 */ /* 0x000fe20000410000 */
[----:B------:R-:W-:Y:S01]  /*3b80*/  @P1 LEA R84, P6, R169, c[0x0][0x258], 0x4 ;  /* 0x00009600a9541a11 */ /* 0x000fe200078c20ff */
[----:B------:R-:W-:Y:S01]  /*3b90*/  @P5 HADD2.F32 R80, -RZ, R86.H0_H0 ;  /* 0x20000056ff505230 */ /* 0x000fe20000004100 */
[----:B------:R-:W-:-:S02]  /*3ba0*/  @P4 FMUL.FTZ R150, R196, R83 ;  /* 0x00000053c4964220 */ /* 0x000fc40000410000 */
[----:B------:R-:W-:Y:S01]  /*3bb0*/  @P1 LEA.HI.X R85, R169, c[0x0][0x25c], RZ, 0x4, P6 ;  /* 0x00009700a9551a11 */ /* 0x000fe200030f24ff */
[----:B------:R-:W-:Y:S01]  /*3bc0*/  @P3 FMUL.FTZ R151, R197, R82 ;  /* 0x00000052c5973220 */ /* 0x000fe20000410000 */
[----:B-1----:R-:W-:Y:S01]  /*3bd0*/  IADD3 R102, P6, R172, c[0x0][0x248], RZ ;  /* 0x00009200ac667a10 */ /* 0x002fe20007fde0ff */
[C---:B------:R-:W-:Y:S01]  /*3be0*/  FMUL.FTZ R196, R145.reuse, R154 ;  /* 0x0000009a91c47220 */ /* 0x040fe20000410000 */
[----:B------:R-:W-:Y:S01]  /*3bf0*/  SHF.L.U32 R152, R168, 0x3, RZ ;  /* 0x00000003a8987819 */ /* 0x000fe200000006ff */
[----:B------:R-:W-:Y:S01]  /*3c00*/  FMUL.FTZ R82, R145, R200 ;  /* 0x000000c891527220 */ /* 0x000fe20000410000 */
[----:B------:R-:W-:Y:S01]  /*3c10*/  LOP3.LUT P3, RZ, R175, 0xff000000, RZ, 0xc0, !PT ;  /* 0xff000000afff7812 */ /* 0x000fe2000786c0ff */
[----:B------:R-:W-:Y:S01]  /*3c20*/  @P5 FMUL.FTZ R149, R181, R80 ;  /* 0x00000050b5955220 */ /* 0x000fe20000410000 */
[----:B------:R-:W-:Y:S01]  /*3c30*/  IADD3.X R103, R170, c[0x0][0x24c], RZ, P6, !PT ;  /* 0x00009300aa677a10 */ /* 0x000fe200037fe4ff */
[----:B------:R-:W-:Y:S01]  /*3c40*/  FMUL.FTZ R83, R145, R202 ;  /* 0x000000ca91537220 */ /* 0x000fe20000410000 */
[----:B------:R-:W-:Y:S01]  /*3c50*/  LOP3.LUT P5, RZ, R175, 0xff00, RZ, 0xc0, !PT ;  /* 0x0000ff00afff7812 */ /* 0x000fe200078ac0ff */
[----:B------:R-:W-:Y:S01]  /*3c60*/  @P0 FADD.FTZ R196, R67, R196 ;  /* 0x000000c443c40221 */ /* 0x000fe20000010000 */
[----:B------:R-:W-:Y:S01]  /*3c70*/  SHF.R.U32.HI R169, RZ, 0x1d, R168 ;  /* 0x0000001dffa97819 */ /* 0x000fe200000116a8 */
[----:B------:R-:W-:Y:S01]  /*3c80*/  @P0 FADD.FTZ R82, R65, R82 ;  /* 0x0000005241520221 */ /* 0x000fe20000010000 */
[----:B------:R-:W-:Y:S01]  /*3c90*/  IADD3 R86, P6, R152, c[0x0][0x170], RZ ;  /* 0x00005c0098567a10 */ /* 0x000fe20007fde0ff */
[----:B------:R-:W-:Y:S01]  /*3ca0*/  FMUL.FTZ R81, R145, R198 ;  /* 0x000000c691517220 */ /* 0x000fe20000410000 */
[----:B------:R-:W-:Y:S01]  /*3cb0*/  LOP3.LUT P4, RZ, R175, 0xff0000, RZ, 0xc0, !PT ;  /* 0x00ff0000afff7812 */ /* 0x000fe2000788c0ff */
[----:B------:R-:W-:Y:S01]  /*3cc0*/  @P0 FADD.FTZ R83, R66, R83 ;  /* 0x0000005342530221 */ /* 0x000fe20000010000 */
[----:B------:R-:W-:Y:S01]  /*3cd0*/  IADD3.X R87, R169, c[0x0][0x174], RZ, P6, !PT ;  /* 0x00005d00a9577a10 */ /* 0x000fe200037fe4ff */
[-C--:B------:R-:W-:Y:S01]  /*3ce0*/  FMUL.FTZ R155, R196, R160.reuse ;  /* 0x000000a0c49b7220 */ /* 0x080fe20000410000 */
[----:B------:R-:W-:Y:S01]  /*3cf0*/  LOP3.LUT P6, RZ, R175, 0xff, RZ, 0xc0, !PT ;  /* 0x000000ffafff7812 */ /* 0x000fe200078cc0ff */
[-C--:B------:R-:W-:Y:S01]  /*3d00*/  FMUL.FTZ R153, R82, R160.reuse ;  /* 0x000000a052997220 */ /* 0x080fe20000410000 */
[----:B------:R-:W-:Y:S01]  /*3d10*/  HFMA2.MMA R175, -RZ, RZ, 0, 0 ;  /* 0x00000000ffaf7435 */ /* 0x000fe200000001ff */
[----:B------:R-:W-:Y:S01]  /*3d20*/  @P0 FADD.FTZ R81, R64, R81 ;  /* 0x0000005140510221 */ /* 0x000fe20000010000 */
[----:B------:R-:W-:Y:S01]  /*3d30*/  HFMA2.MMA R80, -RZ, RZ, 0, 0 ;  /* 0x00000000ff507435 */ /* 0x000fe200000001ff */
[----:B------:R-:W-:-:S02]  /*3d40*/  FMUL.FTZ R154, R83, R160 ;  /* 0x000000a0539a7220 */ /* 0x000fc40000410000 */
[----:B------:R-:W-:Y:S02]  /*3d50*/  FMUL.FTZ R155, R155, c[0x0][0x1e8] ;  /* 0x00007a009b9b7a20 */ /* 0x000fe40000410000 */
[----:B------:R-:W-:Y:S02]  /*3d60*/  FMUL.FTZ R153, R153, c[0x0][0x1e8] ;  /* 0x00007a0099997a20 */ /* 0x000fe40000410000 */
[----:B------:R-:W-:Y:S02]  /*3d70*/  FMUL.FTZ R170, R81, R160 ;  /* 0x000000a051aa7220 */ /* 0x000fe40000410000 */
[----:B------:R-:W-:Y:S02]  /*3d80*/  FMUL.FTZ R154, R154, c[0x0][0x1e8] ;  /* 0x00007a009a9a7a20 */ /* 0x000fe40000410000 */
[----:B------:R-:W-:Y:S02]  /*3d90*/  @P3 FMUL.FTZ R175, R192, R155 ;  /* 0x0000009bc0af3220 */ /* 0x000fe40000410000 */
[----:B------:R-:W-:Y:S01]  /*3da0*/  @P5 FMUL.FTZ R80, R194, R153 ;  /* 0x00000099c2505220 */ /* 0x000fe20000410000 */
[----:B------:R-:W-:Y:S01]  /*3db0*/  MOV R174, RZ ;  /* 0x000000ff00ae7202 */ /* 0x000fe20000000f00 */
[----:B------:R-:W-:Y:S01]  /*3dc0*/  FMUL.FTZ R170, R170, c[0x0][0x1e8] ;  /* 0x00007a00aaaa7a20 */ /* 0x000fe20000410000 */
[----:B------:R-:W-:Y:S01]  /*3dd0*/  MOV R172, RZ ;  /* 0x000000ff00ac7202 */ /* 0x000fe20000000f00 */
[----:B------:R-:W-:Y:S01]  /*3de0*/  @P4 FMUL.FTZ R174, R193, R154 ;  /* 0x0000009ac1ae4220 */ /* 0x000fe20000410000 */
[----:B------:R0:W1:Y:S01]  /*3df0*/  F2F.F16.F32 R104, R80 ;  /* 0x0000005000687304 */ /* 0x0000620000200800 */
[----:B------:R-:W-:-:S07]  /*3e00*/  @P6 FMUL.FTZ R172, R195, R170 ;  /* 0x000000aac3ac6220 */ /* 0x000fce0000410000 */
[----:B------:R-:W3:Y:S08]  /*3e10*/  F2F.F16.F32 R175, R175 ;  /* 0x000000af00af7304 */ /* 0x000ef00000200800 */
[----:B------:R-:W4:Y:S08]  /*3e20*/  F2F.F16.F32 R174, R174 ;  /* 0x000000ae00ae7304 */ /* 0x000f300000200800 */
[----:B------:R3:W4:Y:S01]  /*3e30*/  F2F.F16.F32 R181, R172 ;  /* 0x000000ac00b57304 */ /* 0x0007220000200800 */
[----:B0-----:R-:W-:-:S02]  /*3e40*/  SEL R80, R81, R76, P2 ;  /* 0x0000004c51507207 */ /* 0x001fc40001000000 */
[----:B------:R-:W-:Y:S01]  /*3e50*/  SEL R81, R82, R77, P2 ;  /* 0x0000004d52517207 */ /* 0x000fe20001000000 */
[----:B-1----:R-:W-:Y:S01]  /*3e60*/  IMAD.WIDE.U32 R104, R104, 0x10000, RZ ;  /* 0x0001000068687825 */ /* 0x002fe200078e00ff */
[----:B------:R-:W-:Y:S02]  /*3e70*/  SEL R82, R83, R78, P2 ;  /* 0x0000004e53527207 */ /* 0x000fe40001000000 */
[----:B------:R-:W-:Y:S01]  /*3e80*/  SEL R83, R196, R79, P2 ;  /* 0x0000004fc4537207 */ /* 0x000fe20001000000 */
[----:B---3--:R-:W-:Y:S01]  /*3e90*/  FFMA.FTZ R172, R100, R156, R157 ;  /* 0x0000009c64ac7223 */ /* 0x008fe2000001009d */
[----:B------:R-:W-:Y:S01]  /*3ea0*/  SHF.L.U32 R177, R175, 0x10, RZ ;  /* 0x00000010afb17819 */ /* 0x000fe200000006ff */
[----:B------:R-:W-:Y:S02]  /*3eb0*/  FADD.FTZ R100, R99, -R98 ;  /* 0x8000006263647221 */ /* 0x000fe40000010000 */
[----:B------:R0:W-:Y:S01]  /*3ec0*/  @P1 STG.E.128 [R84.64], R80 ;  /* 0x0000005054001986 */ /* 0x0001e2000c101d04 */
[----:B----4-:R-:W-:-:S02]  /*3ed0*/  LOP3.LUT R105, R105, R177, R174, 0xfe, !PT ;  /* 0x000000b169697212 */ /* 0x010fc400078efeae */
[----:B------:R-:W-:-:S05]  /*3ee0*/  LOP3.LUT R104, R104, R181, RZ, 0xfc, !PT ;  /* 0x000000b568687212 */ /* 0x000fca00078efcff */
[----:B------:R1:W-:Y:S01]  /*3ef0*/  STG.E.64 [R102.64], R104 ;  /* 0x0000006866007986 */ /* 0x0003e2000c101b04 */
[----:B------:R-:W-:-:S03]  /*3f00*/  FADD.FTZ R172, R101, -R172 ;  /* 0x800000ac65ac7221 */ /* 0x000fc60000010000 */
[----:B------:R-:W3:Y:S01]  /*3f10*/  LDG.E.64 R86, [R86.64] ;  /* 0x0000000456567981 */ /* 0x000ee2000c1e1b00 */
[----:B--2---:R-:W-:Y:S02]  /*3f20*/  @P6 MOV R98, R88 ;  /* 0x0000005800626202 */ /* 0x004fe40000000f00 */
[--C-:B------:R-:W-:Y:S02]  /*3f30*/  @P5 SHF.R.U64 R88, R88, 0x10, R89.reuse ;  /* 0x0000001058585819 */ /* 0x100fe40000001259 */
[----:B0-----:R-:W-:Y:S02]  /*3f40*/  @P4 MOV R82, R89 ;  /* 0x0000005900524202 */ /* 0x001fe40000000f00 */
[----:B------:R-:W-:Y:S01]  /*3f50*/  @P3 SHF.R.U32.HI R84, RZ, 0x10, R89 ;  /* 0x00000010ff543819 */ /* 0x000fe20000011659 */
[----:B------:R-:W-:Y:S01]  /*3f60*/  @P5 HADD2.F32 R80, -RZ, R88.H0_H0 ;  /* 0x20000058ff505230 */ /* 0x000fe20000004100 */
[----:B-1----:R-:W-:Y:S01]  /*3f70*/  MOV R105, RZ ;  /* 0x000000ff00697202 */ /* 0x002fe20000000f00 */
[----:B------:R-:W-:-:S02]  /*3f80*/  @P4 HADD2.F32 R83, -RZ, R82.H0_H0 ;  /* 0x20000052ff534230 */ /* 0x000fc40000004100 */
[----:B------:R-:W-:Y:S01]  /*3f90*/  @P3 HADD2.F32 R82, -RZ, R84.H0_H0 ;  /* 0x20000054ff523230 */ /* 0x000fe20000004100 */
[----:B------:R-:W-:Y:S01]  /*3fa0*/  @P5 FMUL.FTZ R105, R153, R80 ;  /* 0x0000005099695220 */ /* 0x000fe20000410000 */
[----:B------:R-:W-:Y:S01]  /*3fb0*/  @P1 LEA R84, P5, R168, c[0x0][0x258], 0x4 ;  /* 0x00009600a8541a11 */ /* 0x000fe200078a20ff */
[----:B------:R-:W-:Y:S01]  /*3fc0*/  @P6 HADD2.F32 R81, -RZ, R98.H0_H0 ;  /* 0x20000062ff516230 */ /* 0x000fe20000004100 */
[----:B------:R-:W-:Y:S02]  /*3fd0*/  SHF.L.U32 R104, R0, 0x3, RZ ;  /* 0x0000000300687819 */ /* 0x000fe400000006ff */
[----:B------:R-:W-:Y:S01]  /*3fe0*/  @P1 LEA.HI.X R85, R168, c[0x0][0x25c], RZ, 0x4, P5 ;  /* 0x00009700a8551a11 */ /* 0x000fe200028f24ff */
[C---:B------:R-:W-:Y:S01]  /*3ff0*/  FMUL.FTZ R168, R145.reuse, R146 ;  /* 0x0000009291a87220 */ /* 0x040fe20000410000 */
[----:B------:R-:W-:Y:S01]  /*4000*/  IADD3 R98, P5, R152, c[0x0][0x248], RZ ;  /* 0x0000920098627a10 */ /* 0x000fe20007fbe0ff */
[----:B------:R-:W-:Y:S01]  /*4010*/  CS2R R102, SRZ ;  /* 0x0000000000667805 */ /* 0x000fe2000001ff00 */
[----:B------:R-:W-:-:S02]  /*4020*/  FMUL.FTZ R172, R145, R172 ;  /* 0x000000ac91ac7220 */ /* 0x000fc40000410000 */
[----:B------:R-:W-:Y:S01]  /*4030*/  @P6 FMUL.FTZ R107, R170, R81 ;  /* 0x00000051aa6b6220 */ /* 0x000fe20000410000 */
[----:B------:R-:W-:Y:S01]  /*4040*/  LOP3.LUT P6, RZ, R173, 0xff000000, RZ, 0xc0, !PT ;  /* 0xff000000adff7812 */ /* 0x000fe200078cc0ff */
[----:B------:R-:W-:Y:S01]  /*4050*/  @P4 FMUL.FTZ R103, R154, R83 ;  /* 0x000000539a674220 */ /* 0x000fe20000410000 */
[----:B------:R-:W-:Y:S01]  /*4060*/  IADD3.X R99, R169, c[0x0][0x24c], RZ, P5, !PT ;  /* 0x00009300a9637a10 */ /* 0x000fe20002ffe4ff */
[----:B------:R-:W-:Y:S01]  /*4070*/  @P3 FMUL.FTZ R102, R155, R82 ;  /* 0x000000529b663220 */ /* 0x000fe20000410000 */
[----:B------:R-:W-:Y:S01]  /*4080*/  LOP3.LUT P3, RZ, R173, 0xff00, RZ, 0xc0, !PT ;  /* 0x0000ff00adff7812 */ /* 0x000fe2000786c0ff */
[----:B------:R-:W-:Y:S01]  /*4090*/  @P0 FADD.FTZ R168, R71, R168 ;  /* 0x000000a847a80221 */ /* 0x000fe20000010000 */
[----:B------:R-:W-:Y:S01]  /*40a0*/  SHF.R.U32.HI R154, RZ, 0x1d, R0 ;  /* 0x0000001dff9a7819 */ /* 0x000fe20000011600 */
[----:B------:R-:W-:Y:S01]  /*40b0*/  @P0 FADD.FTZ R172, R69, R172 ;  /* 0x000000ac45ac0221 */ /* 0x000fe20000010000 */
[----:B------:R-:W-:Y:S01]  /*40c0*/  IADD3 R88, P5, R104, c[0x0][0x170], RZ ;  /* 0x00005c0068587a10 */ /* 0x000fe20007fbe0ff */
[----:B------:R-:W-:-:S02]  /*40d0*/  FMUL.FTZ R83, R145, R106 ;  /* 0x0000006a91537220 */ /* 0x000fc40000410000 */
        /* <DEDUP_REMOVED lines=8> */
[----:B------:R-:W-:Y:S01]  /*4160*/  @P0 FADD.FTZ R81, R68, R81 ;  /* 0x0000005144510221 */ /* 0x000fe20000010000 */
[----:B------:R-:W-:Y:S01]  /*4170*/  HFMA2.MMA R80, -RZ, RZ, 0, 0 ;  /* 0x00000000ff507435 */ /* 0x000fe200000001ff */
[----:B------:R-:W-:-:S02]  /*4180*/  FMUL.FTZ R153, R153, c[0x0][0x1e8] ;  /* 0x00007a0099997a20 */ /* 0x000fc40000410000 */
[----:B------:R-:W-:Y:S02]  /*4190*/  FMUL.FTZ R147, R147, c[0x0][0x1e8] ;  /* 0x00007a0093937a20 */ /* 0x000fe40000410000 */
[-C--:B------:R-:W-:Y:S02]  /*41a0*/  FMUL.FTZ R106, R83, R160.reuse ;  /* 0x000000a0536a7220 */ /* 0x080fe40000410000 */
[----:B------:R-:W-:Y:S02]  /*41b0*/  FMUL.FTZ R146, R81, R160 ;  /* 0x000000a051927220 */ /* 0x000fe40000410000 */
[----:B------:R-:W-:Y:S02]  /*41c0*/  @P6 FMUL.FTZ R155, R188, R153 ;  /* 0x00000099bc9b6220 */ /* 0x000fe40000410000 */
[----:B------:R-:W-:Y:S02]  /*41d0*/  @P3 FMUL.FTZ R80, R190, R147 ;  /* 0x00000093be503220 */ /* 0x000fe40000410000 */
[----:B------:R-:W-:-:S02]  /*41e0*/  FMUL.FTZ R106, R106, c[0x0][0x1e8] ;  /* 0x00007a006a6a7a20 */ /* 0x000fc40000410000 */
[----:B------:R-:W-:Y:S01]  /*41f0*/  FMUL.FTZ R146, R146, c[0x0][0x1e8] ;  /* 0x00007a0092927a20 */ /* 0x000fe20000410000 */
[----:B------:R-:W-:Y:S01]  /*4200*/  MOV R82, RZ ;  /* 0x000000ff00527202 */ /* 0x000fe20000000f00 */
[----:B------:R-:W0:Y:S01]  /*4210*/  F2F.F16.F32 R101, R80 ;  /* 0x0000005000657304 */ /* 0x000e220000200800 */
[----:B------:R-:W-:Y:S01]  /*4220*/  MOV R152, RZ ;  /* 0x000000ff00987202 */ /* 0x000fe20000000f00 */
[----:B------:R-:W-:Y:S02]  /*4230*/  @P4 FMUL.FTZ R82, R189, R106 ;  /* 0x0000006abd524220 */ /* 0x000fe40000410000 */
[----:B------:R-:W-:-:S04]  /*4240*/  @P5 FMUL.FTZ R152, R191, R146 ;  /* 0x00000092bf985220 */ /* 0x000fc80000410000 */
[----:B------:R-:W1:Y:S08]  /*4250*/  F2F.F16.F32 R155, R155 ;  /* 0x0000009b009b7304 */ /* 0x000e700000200800 */
[----:B------:R2:W4:Y:S08]  /*4260*/  F2F.F16.F32 R170, R82 ;  /* 0x0000005200aa7304 */ /* 0x0005300000200800 */
[----:B------:R-:W4:Y:S01]  /*4270*/  F2F.F16.F32 R173, R152 ;  /* 0x0000009800ad7304 */ /* 0x000f220000200800 */
[----:B0-----:R-:W-:Y:S01]  /*4280*/  IMAD.WIDE.U32 R100, R101, 0x10000, RZ ;  /* 0x0001000065647825 */ /* 0x001fe200078e00ff */
[----:B-1----:R-:W-:-:S02]  /*4290*/  SHF.L.U32 R169, R155, 0x10, RZ ;  /* 0x000000109ba97819 */ /* 0x002fc400000006ff */
[----:B------:R-:W-:Y:S02]  /*42a0*/  SEL R80, R81, R76, P2 ;  /* 0x0000004c51507207 */ /* 0x000fe40001000000 */
[----:B--2---:R-:W-:Y:S02]  /*42b0*/  SEL R82, R83, R78, P2 ;  /* 0x0000004e53527207 */ /* 0x004fe40001000000 */
[----:B------:R-:W-:Y:S02]  /*42c0*/  SEL R81, R172, R77, P2 ;  /* 0x0000004dac517207 */ /* 0x000fe40001000000 */
[----:B------:R-:W-:Y:S02]  /*42d0*/  SEL R83, R168, R79, P2 ;  /* 0x0000004fa8537207 */ /* 0x000fe40001000000 */
[----:B----4-:R-:W-:Y:S02]  /*42e0*/  LOP3.LUT R101, R101, R169, R170, 0xfe, !PT ;  /* 0x000000a965657212 */ /* 0x010fe400078efeaa */
[----:B------:R-:W-:Y:S01]  /*42f0*/  LOP3.LUT R100, R100, R173, RZ, 0xfc, !PT ;  /* 0x000000ad64647212 */ /* 0x000fe200078efcff */
[----:B------:R0:W-:Y:S04]  /*4300*/  @P1 STG.E.128 [R84.64], R80 ;  /* 0x0000005054001986 */ /* 0x0001e8000c101d04 */
[----:B------:R1:W-:Y:S04]  /*4310*/  STG.E.64 [R98.64], R100 ;  /* 0x0000006462007986 */ /* 0x0003e8000c101b04 */
[----:B------:R-:W2:Y:S01]  /*4320*/  LDG.E.64 R88, [R88.64] ;  /* 0x0000000458587981 */ /* 0x000ea2000c1e1b00 */
[----:B------:R-:W-:-:S02]  /*4330*/  FFMA.FTZ R92, R92, R156, R157 ;  /* 0x0000009c5c5c7223 */ /* 0x000fc4000001009d */
[--C-:B------:R-:W-:Y:S02]  /*4340*/  FFMA.FTZ R94, R94, R156, R157.reuse ;  /* 0x0000009c5e5e7223 */ /* 0x100fe4000001009d */
[----:B------:R-:W-:Y:S02]  /*4350*/  FADD.FTZ R92, R93, -R92 ;  /* 0x8000005c5d5c7221 */ /* 0x000fe40000010000 */
[----:B------:R-:W-:Y:S02]  /*4360*/  FADD.FTZ R94, R95, -R94 ;  /* 0x8000005e5f5e7221 */ /* 0x000fe40000010000 */
[----:B------:R-:W-:Y:S02]  /*4370*/  FMUL.FTZ R92, R145, R92 ;  /* 0x0000005c915c7220 */ /* 0x000fe40000410000 */
[-CC-:B------:R-:W-:Y:S02]  /*4380*/  FFMA.FTZ R96, R96, R156.reuse, R157.reuse ;  /* 0x0000009c60607223 */ /* 0x180fe4000001009d */
[----:B------:R-:W-:Y:S01]  /*4390*/  FFMA.FTZ R168, R90, R156, R157 ;  /* 0x0000009c5aa87223 */ /* 0x000fe2000001009d */
[----:B------:R-:W-:Y:S01]  /*43a0*/  HFMA2.MMA R90, -RZ, RZ, 0, 0 ;  /* 0x00000000ff5a7435 */ /* 0x000fe200000001ff */
[----:B------:R-:W-:Y:S01]  /*43b0*/  @P0 FADD.FTZ R92, R73, R92 ;  /* 0x0000005c495c0221 */ /* 0x000fe20000010000 */
[----:B0-----:R-:W-:Y:S01]  /*43c0*/  MOV R85, RZ ;  /* 0x000000ff00557202 */ /* 0x001fe20000000f00 */
[----:B------:R-:W-:-:S02]  /*43d0*/  FMUL.FTZ R93, R145, R94 ;  /* 0x0000005e915d7220 */ /* 0x000fc40000410000 */
[----:B------:R-:W-:Y:S02]  /*43e0*/  FADD.FTZ R96, R97, -R96 ;  /* 0x8000006061607221 */ /* 0x000fe40000010000 */
[----:B------:R-:W-:Y:S01]  /*43f0*/  FADD.FTZ R168, R91, -R168 ;  /* 0x800000a85ba87221 */ /* 0x000fe20000010000 */
[----:B------:R-:W-:Y:S01]  /*4400*/  HFMA2.MMA R91, -RZ, RZ, 0, 0 ;  /* 0x00000000ff5b7435 */ /* 0x000fe200000001ff */
[----:B------:R-:W-:Y:S02]  /*4410*/  @P0 FADD.FTZ R93, R74, R93 ;  /* 0x0000005d4a5d0221 */ /* 0x000fe40000010000 */
[C---:B------:R-:W-:Y:S02]  /*4420*/  FMUL.FTZ R96, R145.reuse, R96 ;  /* 0x0000006091607220 */ /* 0x040fe40000410000 */
[----:B------:R-:W-:Y:S02]  /*4430*/  FMUL.FTZ R83, R145, R168 ;  /* 0x000000a891537220 */ /* 0x000fe40000410000 */
[----:B------:R-:W-:-:S02]  /*4440*/  @P0 FADD.FTZ R96, R75, R96 ;  /* 0x000000604b600221 */ /* 0x000fc40000010000 */
[----:B------:R-:W-:Y:S01]  /*4450*/  @P0 FADD.FTZ R83, R72, R83 ;  /* 0x0000005348530221 */ /* 0x000fe20000010000 */
[----:B------:R-:W-:Y:S01]  /*4460*/  LOP3.LUT P0, RZ, R171, 0xff, RZ, 0xc0, !PT ;  /* 0x000000ffabff7812 */ /* 0x000fe2000780c0ff */
[----:B------:R-:W-:Y:S01]  /*4470*/  HFMA2.MMA R84, -RZ, RZ, 0, 0 ;  /* 0x00000000ff547435 */ /* 0x000fe200000001ff */
[----:B------:R-:W-:Y:S02]  /*4480*/  MOV R94, RZ ;  /* 0x000000ff005e7202 */ /* 0x000fe40000000f00 */
[----:B------:R-:W-:Y:S02]  /*4490*/  SEL R76, R83, R76, P2 ;  /* 0x0000004c534c7207 */ /* 0x000fe40001000000 */
[----:B------:R-:W-:Y:S02]  /*44a0*/  SEL R77, R92, R77, P2 ;  /* 0x0000004d5c4d7207 */ /* 0x000fe40001000000 */
[----:B------:R-:W-:Y:S02]  /*44b0*/  SEL R78, R93, R78, P2 ;  /* 0x0000004e5d4e7207 */ /* 0x000fe40001000000 */
[----:B------:R-:W-:-:S02]  /*44c0*/  SEL R79, R96, R79, P2 ;  /* 0x0000004f604f7207 */ /* 0x000fc40001000000 */
[----:B------:R-:W-:Y:S01]  /*44d0*/  IADD3 R4, R4, c[0x0][0x160], RZ ;  /* 0x0000580004047a10 */ /* 0x000fe20007ffe0ff */
        /* <DEDUP_REMOVED lines=20> */
[----:B---3--:R-:W-:Y:S02]  /*4620*/  @P3 SHF.R.U64 R80, R86, 0x10, R87 ;  /* 0x0000001056503819 */ /* 0x008fe40000001257 */
[----:B------:R-:W-:-:S03]  /*4630*/  @P5 MOV R152, R86 ;  /* 0x0000005600985202 */ /* 0x000fc60000000f00 */
[----:B------:R-:W-:Y:S01]  /*4640*/  @P3 HADD2.F32 R80, -RZ, R80.H0_H0 ;  /* 0x20000050ff503230 */ /* 0x000fe20000004100 */
[----:B------:R-:W-:Y:S01]  /*4650*/  @P4 MOV R81, R87 ;  /* 0x0000005700514202 */ /* 0x000fe20000000f00 */
[----:B------:R-:W-:-:S03]  /*4660*/  @P5 HADD2.F32 R155, -RZ, R152.H0_H0 ;  /* 0x20000098ff9b5230 */ /* 0x000fc60000004100 */
[----:B------:R-:W-:Y:S02]  /*4670*/  @P3 FMUL.FTZ R85, R147, R80 ;  /* 0x0000005093553220 */ /* 0x000fe40000410000 */
[-C--:B------:R-:W-:Y:S01]  /*4680*/  FMUL.FTZ R80, R92, R160.reuse ;  /* 0x000000a05c507220 */ /* 0x080fe20000410000 */
[----:B------:R-:W-:Y:S01]  /*4690*/  @P4 HADD2.F32 R81, -RZ, R81.H0_H0 ;  /* 0x20000051ff514230 */ /* 0x000fe20000004100 */
[----:B------:R-:W-:Y:S01]  /*46a0*/  @P5 FMUL.FTZ R90, R146, R155 ;  /* 0x0000009b925a5220 */ /* 0x000fe20000410000 */
[C---:B------:R-:W-:Y:S01]  /*46b0*/  LOP3.LUT P5, RZ, R171.reuse, 0xff00, RZ, 0xc0, !PT ;  /* 0x0000ff00abff7812 */ /* 0x040fe200078ac0ff */
[----:B-1----:R-:W-:Y:S01]  /*46c0*/  FMUL.FTZ R99, R80, c[0x0][0x1e8] ;  /* 0x00007a0050637a20 */ /* 0x002fe20000410000 */
[----:B------:R-:W-:Y:S01]  /*46d0*/  LOP3.LUT P3, RZ, R171, 0xff000000, RZ, 0xc0, !PT ;  /* 0xff000000abff7812 */ /* 0x000fe2000786c0ff */
[----:B------:R-:W-:Y:S02]  /*46e0*/  FMUL.FTZ R80, R93, R160 ;  /* 0x000000a05d507220 */ /* 0x000fe40000410000 */
[----:B------:R-:W-:Y:S01]  /*46f0*/  @P4 FMUL.FTZ R91, R106, R81 ;  /* 0x000000516a5b4220 */ /* 0x000fe20000410000 */
[----:B------:R-:W-:Y:S01]  /*4700*/  LOP3.LUT P4, RZ, R171, 0xff0000, RZ, 0xc0, !PT ;  /* 0x00ff0000abff7812 */ /* 0x000fe2000788c0ff */
[----:B------:R-:W-:-:S02]  /*4710*/  FMUL.FTZ R98, R80, c[0x0][0x1e8] ;  /* 0x00007a0050627a20 */ /* 0x000fc40000410000 */
[-C--:B------:R-:W-:Y:S01]  /*4720*/  FMUL.FTZ R80, R96, R160.reuse ;  /* 0x000000a060507220 */ /* 0x080fe20000410000 */
[----:B------:R-:W-:Y:S01]  /*4730*/  MOV R81, RZ ;  /* 0x000000ff00517202 */ /* 0x000fe20000000f00 */
[----:B------:R-:W-:Y:S02]  /*4740*/  HFMA2.MMA R86, -RZ, RZ, 0, 0 ;  /* 0x00000000ff567435 */ /* 0x000fe400000001ff */
[----:B------:R-:W-:Y:S02]  /*4750*/  FMUL.FTZ R100, R80, c[0x0][0x1e8] ;  /* 0x00007a0050647a20 */ /* 0x000fe40000410000 */
[----:B------:R-:W-:Y:S02]  /*4760*/  FMUL.FTZ R160, R83, R160 ;  /* 0x000000a053a07220 */ /* 0x000fe40000410000 */
[----:B------:R-:W-:Y:S02]  /*4770*/  @P5 FMUL.FTZ R81, R186, R99 ;  /* 0x00000063ba515220 */ /* 0x000fe40000410000 */
[----:B------:R-:W-:-:S02]  /*4780*/  @P3 FMUL.FTZ R94, R184, R100 ;  /* 0x00000064b85e3220 */ /* 0x000fc40000410000 */
[----:B------:R-:W-:Y:S02]  /*4790*/  FMUL.FTZ R160, R160, c[0x0][0x1e8] ;  /* 0x00007a00a0a07a20 */ /* 0x000fe40000410000 */
[----:B------:R-:W-:Y:S01]  /*47a0*/  @P4 FMUL.FTZ R86, R185, R98 ;  /* 0x00000062b9564220 */ /* 0x000fe20000410000 */
[----:B------:R-:W0:Y:S01]  /*47b0*/  F2F.F16.F32 R81, R81 ;  /* 0x0000005100517304 */ /* 0x000e220000200800 */
[----:B------:R-:W-:Y:S01]  /*47c0*/  @P0 FMUL.FTZ R84, R187, R160 ;  /* 0x000000a0bb540220 */ /* 0x000fe20000410000 */
[----:B------:R-:W-:-:S06]  /*47d0*/  @P6 SHF.R.U32.HI R82, RZ, 0x10, R87 ;  /* 0x00000010ff526819 */ /* 0x000fcc0000011657 */
[----:B------:R-:W1:Y:S01]  /*47e0*/  F2F.F16.F32 R94, R94 ;  /* 0x0000005e005e7304 */ /* 0x000e620000200800 */
[----:B------:R-:W-:Y:S01]  /*47f0*/  @P6 HADD2.F32 R82, -RZ, R82.H0_H0 ;  /* 0x20000052ff526230 */ /* 0x000fe20000004100 */
[----:B------:R-:W-:-:S06]  /*4800*/  MOV R87, RZ ;  /* 0x000000ff00577202 */ /* 0x000fcc0000000f00 */
[----:B------:R-:W3:Y:S01]  /*4810*/  F2F.F16.F32 R86, R86 ;  /* 0x0000005600567304 */ /* 0x000ee20000200800 */
[----:B------:R-:W-:-:S07]  /*4820*/  @P6 FMUL.FTZ R87, R153, R82 ;  /* 0x0000005299576220 */ /* 0x000fce0000410000 */
[----:B------:R4:W3:Y:S01]  /*4830*/  F2F.F16.F32 R97, R84 ;  /* 0x0000005400617304 */ /* 0x0008e20000200800 */
[----:B------:R-:W-:Y:S01]  /*4840*/  @P1 LEA R82, P2, R0, c[0x0][0x258], 0x4 ;  /* 0x0000960000521a11 */ /* 0x000fe200078420ff */
[----:B0-----:R-:W-:Y:S01]  /*4850*/  IMAD.WIDE.U32 R80, R81, 0x10000, RZ ;  /* 0x0001000051507825 */ /* 0x001fe200078e00ff */
[----:B-1----:R-:W-:Y:S02]  /*4860*/  SHF.L.U32 R95, R94, 0x10, RZ ;  /* 0x000000105e5f7819 */ /* 0x002fe400000006ff */
[----:B------:R-:W-:Y:S01]  /*4870*/  @P1 LEA.HI.X R83, R0, c[0x0][0x25c], RZ, 0x4, P2 ;  /* 0x0000970000531a11 */ /* 0x000fe200010f24ff */
[----:B------:R-:W-:Y:S01]  /*4880*/  FADD.FTZ R144, R85, R144 ;  /* 0x0000009055907221 */ /* 0x000fe20000010000 */
[----:B----4-:R-:W-:Y:S02]  /*4890*/  IADD3 R84, P2, R104, c[0x0][0x248], RZ ;  /* 0x0000920068547a10 */ /* 0x010fe40007f5e0ff */
[----:B---3--:R-:W-:Y:S02]  /*48a0*/  LOP3.LUT R81, R81, R95, R86, 0xfe, !PT ;  /* 0x0000005f51517212 */ /* 0x008fe400078efe56 */
[----:B------:R-:W-:-:S02]  /*48b0*/  IADD3.X R85, R154, c[0x0][0x24c], RZ, P2, !PT ;  /* 0x000093009a557a10 */ /* 0x000fc400017fe4ff */
[----:B------:R-:W-:Y:S01]  /*48c0*/  LOP3.LUT R80, R80, R97, RZ, 0xfc, !PT ;  /* 0x0000006150507212 */ /* 0x000fe200078efcff */
[----:B------:R0:W-:Y:S01]  /*48d0*/  @P1 STG.E.128 [R82.64], R76 ;  /* 0x0000004c52001986 */ /* 0x0001e2000c101d04 */
[----:B------:R-:W-:-:S03]  /*48e0*/  FADD.FTZ R182, R87, R182 ;  /* 0x000000b657b67221 */ /* 0x000fc60000010000 */
[----:B------:R1:W-:Y:S01]  /*48f0*/  STG.E.64 [R84.64], R80 ;  /* 0x0000005054007986 */ /* 0x0003e2000c101b04 */
[----:B------:R-:W-:Y:S01]  /*4900*/  CS2R R86, SRZ ;  /* 0x0000000000567805 */ /* 0x000fe2000001ff00 */
[----:B------:R-:W-:Y:S02]  /*4910*/  FADD.FTZ R183, R90, R183 ;  /* 0x000000b75ab77221 */ /* 0x000fe40000010000 */
[----:B------:R-:W-:Y:S01]  /*4920*/  FADD.FTZ R180, R91, R180 ;  /* 0x000000b45bb47221 */ /* 0x000fe20000010000 */
[----:B------:R-:W-:-:S04]  /*4930*/  LOP3.LUT P6, RZ, R141, 0xff, RZ, 0xc0, !PT ;  /* 0x000000ff8dff7812 */ /* 0x000fc800078cc0ff */
[----:B------:R-:W-:Y:S02]  /*4940*/  SEL R141, RZ, 0x1, P6 ;  /* 0x00000001ff8d7807 */ /* 0x000fe40003000000 */
[----:B0-----:R-:W-:Y:S02]  /*4950*/  MOV R83, RZ ;  /* 0x000000ff00537202 */ /* 0x001fe40000000f00 */
[----:B--2---:R-:W-:-:S05]  /*4960*/  @P0 MOV R0, R88 ;  /* 0x0000005800000202 */ /* 0x004fca0000000f00 */
[----:B------:R-:W-:Y:S01]  /*4970*/  @P0 HADD2.F32 R0, -RZ, R0.H0_H0 ;  /* 0x20000000ff000230 */ /* 0x000fe20000004100 */
[--C-:B------:R-:W-:Y:S02]  /*4980*/  @P5 SHF.R.U64 R91, R88, 0x10, R89.reuse ;  /* 0x00000010585b5819 */ /* 0x100fe40000001259 */
[----:B------:R-:W-:Y:S02]  /*4990*/  @P4 MOV R90, R89 ;  /* 0x00000059005a4202 */ /* 0x000fe40000000f00 */
[----:B------:R-:W-:Y:S01]  /*49a0*/  @P0 FMUL.FTZ R87, R160, R0 ;  /* 0x00000000a0570220 */ /* 0x000fe20000410000 */
[----:B------:R-:W-:Y:S02]  /*49b0*/  ISETP.GE.AND P0, PT, R4, c[0x0][0x164], PT ;  /* 0x0000590004007a0c */ /* 0x000fe40003f06270 */
[----:B------:R-:W-:Y:S01]  /*49c0*/  @P3 SHF.R.U32.HI R89, RZ, 0x10, R89 ;  /* 0x00000010ff593819 */ /* 0x000fe20000011659 */
[----:B------:R-:W-:Y:S01]  /*49d0*/  HFMA2.MMA R88, -RZ, RZ, 0, 0 ;  /* 0x00000000ff587435 */ /* 0x000fe200000001ff */
[----:B------:R-:W-:-:S02]  /*49e0*/  @P5 HADD2.F32 R82, -RZ, R91.H0_H0 ;  /* 0x2000005bff525230 */ /* 0x000fc40000004100 */
[----:B------:R-:W-:Y:S02]  /*49f0*/  @P4 HADD2.F32 R90, -RZ, R90.H0_H0 ;  /* 0x2000005aff5a4230 */ /* 0x000fe40000004100 */
[----:B------:R-:W-:Y:S01]  /*4a00*/  @P3 HADD2.F32 R89, -RZ, R89.H0_H0 ;  /* 0x20000059ff593230 */ /* 0x000fe20000004100 */
[----:B------:R-:W-:Y:S02]  /*4a10*/  @P5 FMUL.FTZ R86, R99, R82 ;  /* 0x0000005263565220 */ /* 0x000fe40000410000 */
[----:B------:R-:W-:Y:S02]  /*4a20*/  @P4 FMUL.FTZ R88, R98, R90 ;  /* 0x0000005a62584220 */ /* 0x000fe40000410000 */
[----:B------:R-:W-:Y:S02]  /*4a30*/  @P3 FMUL.FTZ R83, R100, R89 ;  /* 0x0000005964533220 */ /* 0x000fe40000410000 */
[----:B------:R-:W-:Y:S02]  /*4a40*/  FADD.FTZ R142, R87, R142 ;  /* 0x0000008e578e7221 */ /* 0x000fe40000010000 */
[----:B------:R-:W-:-:S02]  /*4a50*/  FADD.FTZ R5, R86, R5 ;  /* 0x0000000556057221 */ /* 0x000fc40000010000 */
[----:B------:R-:W-:Y:S02]  /*4a60*/  FADD.FTZ R3, R88, R3 ;  /* 0x0000000358037221 */ /* 0x000fe40000010000 */
[----:B------:R-:W-:Y:S01]  /*4a70*/  FADD.FTZ R6, R83, R6 ;  /* 0x0000000653067221 */ /* 0x000fe20000010000 */
[----:B-1----:R-:W-:Y:S01]  /*4a80*/  @P0 CALL.REL.NOINC `(.L_x_9299) ;  /* 0x0000001000000944 */ /* 0x002fe20003c00000 */
[----:B------:R-:W-:Y:S05]  /*4a90*/  BRA `(.L_x_9300) ;  /* 0xffffc27000007947 */ /* 0x000fea000383ffff */
.L_x_9299:
        /* <DEDUP_REMOVED lines=84> */
.L_x_9296:
        /* <DEDUP_REMOVED lines=32> */
.L_x_9297:
[----:B------:R-:W-:Y:S01]  /*51e0*/  HFMA2.MMA R83, -RZ, RZ, 0, 9.5367431640625e-07 ;  /* 0x00000010ff537435 */ /* 0x000fe200000001ff */
[----:B------:R-:W-:-:S02]  /*51f0*/  MOV R81, R84 ;  /* 0x0000005400517202 */ /* 0x000fc40000000f00 */
[----:B------:R-:W-:Y:S02]  /*5200*/  MOV R88, 0x1f ;  /* 0x0000001f00587802 */ /* 0x000fe40000000f00 */
[----:B------:R-:W-:Y:S02]  /*5210*/  MOV R87, 0xffffffff ;  /* 0xffffffff00577802 */ /* 0x000fe40000000f00 */
[----:B------:R-:W-:Y:S02]  /*5220*/  MOV R80, 0x5240 ;  /* 0x0000524000507802 */ /* 0x000fe40000000f00 */
[----:B-----5:R-:W-:Y:S05]  /*5230*/  CALL.REL.NOINC `($__internal_135_$__cuda_sm70_shflsync_down_p) ;  /* 0x0000046000007944 */ /* 0x020fea0003c00000 */
[----:B-1----:R-:W-:Y:S01]  /*5240*/  MOV R85, R83 ;  /* 0x0000005300557202 */ /* 0x002fe20000000f00 */
[----:B------:R-:W-:Y:S05]  /*5250*/  BRA `(.L_x_9301) ;  /* 0xffffd24000007947 */ /* 0x000fea000383ffff */
.L_x_9298:
[----:B------:R-:W-:Y:S01]  /*5260*/  HFMA2.MMA R83, -RZ, RZ, 0, 9.5367431640625e-07 ;  /* 0x00000010ff537435 */ /* 0x000fe200000001ff */
[----:B------:R-:W-:Y:S02]  /*5270*/  MOV R81, R82 ;  /* 0x0000005200517202 */ /* 0x000fe40000000f00 */
[----:B------:R-:W-:Y:S02]  /*5280*/  MOV R88, 0x1f ;  /* 0x0000001f00587802 */ /* 0x000fe40000000f00 */
[----:B------:R-:W-:-:S02]  /*5290*/  MOV R87, 0xffffffff ;  /* 0xffffffff00577802 */ /* 0x000fc40000000f00 */
[----:B------:R-:W-:Y:S02]  /*52a0*/  MOV R80, 0x52c0 ;  /* 0x000052c000507802 */ /* 0x000fe40000000f00 */
[----:B01---5:R-:W-:Y:S05]  /*52b0*/  CALL.REL.NOINC `($__internal_135_$__cuda_sm70_shflsync_down_p) ;  /* 0x000003e000007944 */ /* 0x023fea0003c00000 */
[----:B------:R-:W-:Y:S01]  /*52c0*/  FADD.FTZ R84, R84, R85 ;  /* 0x0000005554547221 */ /* 0x000fe20000010000 */
[----:B------:R-:W-:Y:S01]  /*52d0*/  MOV R88, 0x1f ;  /* 0x0000001f00587802 */ /* 0x000fe20000000f00 */
[----:B-1----:R-:W-:Y:S01]  /*52e0*/  FADD.FTZ R82, R82, R83 ;  /* 0x0000005352527221 */ /* 0x002fe20000010000 */
[----:B------:R-:W-:Y:S01]  /*52f0*/  HFMA2.MMA R83, -RZ, RZ, 0, 4.76837158203125e-07 ;  /* 0x00000008ff537435 */ /* 0x000fe200000001ff */
[----:B------:R-:W-:Y:S02]  /*5300*/  MOV R87, 0xffffffff ;  /* 0xffffffff00577802 */ /* 0x000fe40000000f00 */
[----:B------:R-:W-:Y:S02]  /*5310*/  MOV R81, R84 ;  /* 0x0000005400517202 */ /* 0x000fe40000000f00 */
[----:B------:R-:W-:Y:S02]  /*5320*/  MOV R80, 0x5340 ;  /* 0x0000534000507802 */ /* 0x000fe40000000f00 */
[----:B------:R-:W-:Y:S05]  /*5330*/  CALL.REL.NOINC `($__internal_135_$__cuda_sm70_shflsync_down_p) ;  /* 0x0000036000007944 */ /* 0x000fea0003c00000 */
[----:B-1----:R-:W-:Y:S01]  /*5340*/  MOV R85, R83 ;  /* 0x0000005300557202 */ /* 0x002fe20000000f00 */
[----:B------:R-:W-:Y:S01]  /*5350*/  HFMA2.MMA R83, -RZ, RZ, 0, 4.76837158203125e-07 ;  /* 0x00000008ff537435 */ /* 0x000fe200000001ff */
[----:B------:R-:W-:-:S02]  /*5360*/  MOV R81, R82 ;  /* 0x0000005200517202 */ /* 0x000fc40000000f00 */
[----:B------:R-:W-:Y:S02]  /*5370*/  MOV R88, 0x1f ;  /* 0x0000001f00587802 */ /* 0x000fe40000000f00 */
[----:B------:R-:W-:Y:S02]  /*5380*/  MOV R87, 0xffffffff ;  /* 0xffffffff00577802 */ /* 0x000fe40000000f00 */
[----:B------:R-:W-:Y:S02]  /*5390*/  MOV R80, 0x53b0 ;  /* 0x000053b000507802 */ /* 0x000fe40000000f00 */
[----:B------:R-:W-:Y:S05]  /*53a0*/  CALL.REL.NOINC `($__internal_135_$__cuda_sm70_shflsync_down_p) ;  /* 0x000002f000007944 */ /* 0x000fea0003c00000 */
[----:B------:R-:W-:Y:S01]  /*53b0*/  FADD.FTZ R84, R85, R84 ;  /* 0x0000005455547221 */ /* 0x000fe20000010000 */
[----:B------:R-:W-:Y:S01]  /*53c0*/  MOV R88, 0x1f ;  /* 0x0000001f00587802 */ /* 0x000fe20000000f00 */
[----:B-1----:R-:W-:Y:S01]  /*53d0*/  FADD.FTZ R82, R82, R83 ;  /* 0x0000005352527221 */ /* 0x002fe20000010000 */
[----:B------:R-:W-:Y:S01]  /*53e0*/  HFMA2.MMA R83, -RZ, RZ, 0, 2.384185791015625e-07 ;  /* 0x00000004ff537435 */ /* 0x000fe200000001ff */
[----:B------:R-:W-:Y:S02]  /*53f0*/  MOV R87, 0xffffffff ;  /* 0xffffffff00577802 */ /* 0x000fe40000000f00 */
[----:B------:R-:W-:-:S02]  /*5400*/  MOV R81, R84 ;  /* 0x0000005400517202 */ /* 0x000fc40000000f00 */
[----:B------:R-:W-:Y:S02]  /*5410*/  MOV R80, 0x5430 ;  /* 0x0000543000507802 */ /* 0x000fe40000000f00 */
[----:B------:R-:W-:Y:S05]  /*5420*/  CALL.REL.NOINC `($__internal_135_$__cuda_sm70_shflsync_down_p) ;  /* 0x0000027000007944 */ /* 0x000fea0003c00000 */
[----:B-1----:R-:W-:Y:S01]  /*5430*/  MOV R85, R83 ;  /* 0x0000005300557202 */ /* 0x002fe20000000f00 */
[----:B------:R-:W-:Y:S01]  /*5440*/  HFMA2.MMA R83, -RZ, RZ, 0, 2.384185791015625e-07 ;  /* 0x00000004ff537435 */ /* 0x000fe200000001ff */
[----:B------:R-:W-:Y:S02]  /*5450*/  MOV R81, R82 ;  /* 0x0000005200517202 */ /* 0x000fe40000000f00 */
[----:B------:R-:W-:Y:S02]  /*5460*/  MOV R88, 0x1f ;  /* 0x0000001f00587802 */ /* 0x000fe40000000f00 */
[----:B------:R-:W-:Y:S02]  /*5470*/  MOV R87, 0xffffffff ;  /* 0xffffffff00577802 */ /* 0x000fe40000000f00 */
[----:B------:R-:W-:Y:S02]  /*5480*/  MOV R80, 0x54a0 ;  /* 0x000054a000507802 */ /* 0x000fe40000000f00 */
[----:B------:R-:W-:Y:S05]  /*5490*/  CALL.REL.NOINC `($__internal_135_$__cuda_sm70_shflsync_down_p) ;  /* 0x0000020000007944 */ /* 0x000fea0003c00000 */
[----:B------:R-:W-:Y:S01]  /*54a0*/  FADD.FTZ R84, R85, R84 ;  /* 0x0000005455547221 */ /* 0x000fe20000010000 */
[----:B------:R-:W-:Y:S01]  /*54b0*/  MOV R88, 0x1f ;  /* 0x0000001f00587802 */ /* 0x000fe20000000f00 */
[----:B-1----:R-:W-:Y:S01]  /*54c0*/  FADD.FTZ R82, R82, R83 ;  /* 0x0000005352527221 */ /* 0x002fe20000010000 */
[----:B------:R-:W-:Y:S01]  /*54d0*/  HFMA2.MMA R83, -RZ, RZ, 0, 1.1920928955078125e-07 ;  /* 0x00000002ff537435 */ /* 0x000fe200000001ff */
[----:B------:R-:W-:-:S02]  /*54e0*/  MOV R87, 0xffffffff ;  /* 0xffffffff00577802 */ /* 0x000fc40000000f00 */
[----:B------:R-:W-:Y:S02]  /*54f0*/  MOV R81, R84 ;  /* 0x0000005400517202 */ /* 0x000fe40000000f00 */
[----:B------:R-:W-:Y:S02]  /*5500*/  MOV R80, 0x5520 ;  /* 0x0000552000507802 */ /* 0x000fe40000000f00 */
[----:B------:R-:W-:Y:S05]  /*5510*/  CALL.REL.NOINC `($__internal_135_$__cuda_sm70_shflsync_down_p) ;  /* 0x0000018000007944 */ /* 0x000fea0003c00000 */
[----:B-1----:R-:W-:Y:S01]  /*5520*/  MOV R85, R83 ;  /* 0x0000005300557202 */ /* 0x002fe20000000f00 */
[----:B------:R-:W-:Y:S01]  /*5530*/  HFMA2.MMA R83, -RZ, RZ, 0, 1.1920928955078125e-07 ;  /* 0x00000002ff537435 */ /* 0x000fe200000001ff */
[----:B------:R-:W-:Y:S02]  /*5540*/  MOV R81, R82 ;  /* 0x0000005200517202 */ /* 0x000fe40000000f00 */
[----:B------:R-:W-:Y:S02]  /*5550*/  MOV R88, 0x1f ;  /* 0x0000001f00587802 */ /* 0x000fe40000000f00 */
[----:B------:R-:W-:Y:S02]  /*5560*/  MOV R87, 0xffffffff ;  /* 0xffffffff00577802 */ /* 0x000fe40000000f00 */
[----:B------:R-:W-:-:S02]  /*5570*/  MOV R80, 0x5590 ;  /* 0x0000559000507802 */ /* 0x000fc40000000f00 */
[----:B------:R-:W-:Y:S05]  /*5580*/  CALL.REL.NOINC `($__internal_135_$__cuda_sm70_shflsync_down_p) ;  /* 0x0000011000007944 */ /* 0x000fea0003c00000 */
[----:B------:R-:W-:Y:S01]  /*5590*/  FADD.FTZ R84, R85, R84 ;  /* 0x0000005455547221 */ /* 0x000fe20000010000 */
[----:B------:R-:W-:Y:S01]  /*55a0*/  MOV R88, 0x1f ;  /* 0x0000001f00587802 */ /* 0x000fe20000000f00 */
[----:B-1----:R-:W-:Y:S01]  /*55b0*/  FADD.FTZ R82, R82, R83 ;  /* 0x0000005352527221 */ /* 0x002fe20000010000 */
[----:B------:R-:W-:Y:S01]  /*55c0*/  HFMA2.MMA R83, -RZ, RZ, 0, 5.9604644775390625e-08 ;  /* 0x00000001ff537435 */ /* 0x000fe200000001ff */
[----:B------:R-:W-:-:S02]  /*55d0*/  MOV R87, 0xffffffff ;  /* 0xffffffff00577802 */ /* 0x000fc40000000f00 */
[----:B------:R-:W-:Y:S02]  /*55e0*/  MOV R81, R84 ;  /* 0x0000005400517202 */ /* 0x000fe40000000f00 */
[----:B------:R-:W-:Y:S02]  /*55f0*/  MOV R80, 0x5610 ;  /* 0x0000561000507802 */ /* 0x000fe40000000f00 */
[----:B------:R-:W-:Y:S05]  /*5600*/  CALL.REL.NOINC `($__internal_135_$__cuda_sm70_shflsync_down_p) ;  /* 0x0000009000007944 */ /* 0x000fea0003c00000 */
[----:B-1----:R-:W-:Y:S01]  /*5610*/  MOV R85, R83 ;  /* 0x0000005300557202 */ /* 0x002fe20000000f00 */
[----:B------:R-:W-:Y:S01]  /*5620*/  HFMA2.MMA R83, -RZ, RZ, 0, 5.9604644775390625e-08 ;  /* 0x00000001ff537435 */ /* 0x000fe200000001ff */
[----:B------:R-:W-:Y:S02]  /*5630*/  MOV R81, R82 ;  /* 0x0000005200517202 */ /* 0x000fe40000000f00 */
[----:B------:R-:W-:Y:S02]  /*5640*/  MOV R88, 0x1f ;  /* 0x0000001f00587802 */ /* 0x000fe40000000f00 */
[----:B------:R-:W-:Y:S02]  /*5650*/  MOV R87, 0xffffffff ;  /* 0xffffffff00577802 */ /* 0x000fe40000000f00 */
[----:B------:R-:W-:-:S02]  /*5660*/  MOV R80, 0x5680 ;  /* 0x0000568000507802 */ /* 0x000fc40000000f00 */
[----:B------:R-:W-:Y:S05]  /*5670*/  CALL.REL.NOINC `($__internal_135_$__cuda_sm70_shflsync_down_p) ;  /* 0x0000002000007944 */ /* 0x000fea0003c00000 */
[----:B-1----:R-:W-:Y:S01]  /*5680*/  MOV R81, R83 ;  /* 0x0000005300517202 */ /* 0x002fe20000000f00 */
[----:B------:R-:W-:Y:S05]  /*5690*/  BRA `(.L_x_9302) ;  /* 0xffffcf2000007947 */ /* 0x000fea000383ffff */
        .weak           $__internal_135_$__cuda_sm70_shflsync_down_p
        .type           $__internal_135_$__cuda_sm70_shflsync_down_p,@function
        .size           $__internal_135_$__cuda_sm70_shflsync_down_p,(.L_x_13011 - $__internal_135_$__cuda_sm70_shflsync_down_p)
$__internal_135_$__cuda_sm70_shflsync_down_p:
[----:B------:R-:W-:Y:S04]  /*56a0*/  WARPSYNC R87 ;  /* 0x0000005700007348 */ /* 0x000fe80003800000 */
[----:B------:R0:W1:Y:S02]  /*56b0*/  SHFL.DOWN PT, R83, R81, R83, R88 ;  /* 0x0800005351537389 */ /* 0x00006400000e0058 */
[----:B0-----:R-:W-:-:S06]  /*56c0*/  HFMA2.MMA R81, -RZ, RZ, 0, 0 ;  /* 0x00000000ff517435 */ /* 0x001fcc00000001ff */
[----:B------:R-:W-:Y:S05]  /*56d0*/  RET.REL.NODEC R80 `(_ZN10layer_norm13ln_bwd_kernelINS_13Kernel_traitsI6__halfS2_fS2_fjLj7168ELj1ELj1ELj8ELj8ENS_18Kernel_traits_baseILj7168ES2_S2_fS2_fjLj256EEEEELb1ELb1ELb0ELb1EEEvNS_9BwdParamsE) ;  /* 0xffffa92050007950 */ /* 0x000fea0003c3ffff */
.L_x_9303:
        /* <DEDUP_REMOVED lines=10> */
.L_x_13011:


//--------------------- .text._ZN10layer_norm22ln_bwd_finalize_kernelINS_22Kernel_traits_finalizeILj7168E6__halfS2_fS2_fjLb1ELj1024ELj4ENS_18Kernel_traits_baseILj7168ES2_S2_fS2_fjLj1024EEEEELb1ELb0EEEvNS_9BwdParamsE --------------------------
	.section	.text._ZN10layer_norm22ln_bwd_finalize_kernelINS_22Kernel_traits_finalizeILj7168E6__halfS2_fS2_fjLb1ELj1024ELj4ENS_18Kernel_traits_baseILj7168ES2_S2_fS2_fjLj1024EEEEELb1ELb0EEEvNS_9BwdParamsE,"ax",@progbits
	.sectioninfo	@"SHI_REGISTERS=32"
	.align	128
        .global         _ZN10layer_norm22ln_bwd_finalize_kernelINS_22Kernel_traits_finalizeILj7168E6__halfS2_fS2_fjLb1ELj1024ELj4ENS_18Kernel_traits_baseILj7168ES2_S2_fS2_fjLj1024EEEEELb1ELb0EEEvNS_9BwdParamsE
        .type           _ZN10layer_norm22ln_bwd_finalize_kernelINS_22Kernel_traits_finalizeILj7168E6__halfS2_fS2_fjLb1ELj1024ELj4ENS_18Kernel_traits_baseILj7168ES2_S2_fS2_fjLj1024EEEEELb1ELb0EEEvNS_9BwdParamsE,@function
        .size           _ZN10layer_norm22ln_bwd_finalize_kernelINS_22Kernel_traits_finalizeILj7168E6__halfS2_fS2_fjLb1ELj1024ELj4ENS_18Kernel_traits_baseILj7168ES2_S2_fS2_fjLj1024EEEEELb1ELb0EEEvNS_9BwdParamsE,(.L_x_13012 - _ZN10layer_norm22ln_bwd_finalize_kernelINS_22Kernel_traits_finalizeILj7168E6__halfS2_fS2_fjLb1ELj1024ELj4ENS_18Kernel_traits_baseILj7168ES2_S2_fS2_fjLj1024EEEEELb1ELb0EEEvNS_9BwdParamsE)
        .other          _ZN10layer_norm22ln_bwd_finalize_kernelINS_22Kernel_traits_finalizeILj7168E6__halfS2_fS2_fjLb1ELj1024ELj4ENS_18Kernel_traits_baseILj7168ES2_S2_fS2_fjLj1024EEEEELb1ELb0EEEvNS_9BwdParamsE,@"STO_CUDA_ENTRY STV_DEFAULT"
_ZN10layer_norm22ln_bwd_finalize_kernelINS_22Kernel_traits_finalizeILj7168E6__halfS2_fS2_fjLb1ELj1024ELj4ENS_18Kernel_traits_baseILj7168ES2_S2_fS2_fjLj1024EEEEELb1ELb0EEEvNS_9BwdParamsE:
.text._ZN10layer_norm22ln_bwd_finalize_kernelINS_22Kernel_traits_finalizeILj7168E6__halfS2_fS2_fjLb1ELj1024ELj4ENS_18Kernel_traits_baseILj7168ES2_S2_fS2_fjLj1024EEEEELb1ELb0EEEvNS_9BwdParamsE:
        /* <DEDUP_REMOVED lines=19> */
.L_x_9317:
        /* <DEDUP_REMOVED lines=33> */
.L_x_9308:
        /* <DEDUP_REMOVED lines=47> */
.L_x_9307:
[----:B------:R-:W-:Y:S05]  /*0630*/  BSYNC B1 ;  /* 0x0000000000017941 */ /* 0x000fea0003800000 */
.L_x_9306:
        /* <DEDUP_REMOVED lines=29> */
.L_x_9310:
[----:B------:R-:W-:Y:S05]  /*0810*/  BSYNC B1 ;  /* 0x0000000000017941 */ /* 0x000fea0003800000 */
.L_x_9309:
        /* <DEDUP_REMOVED lines=14> */
.L_x_9311:
[----:B------:R-:W-:Y:S05]  /*0900*/  BSYNC B1 ;  /* 0x0000000000017941 */ /* 0x000fea0003800000 */
.L_x_9305:
[----:B------:R-:W-:Y:S05]  /*0910*/  BSYNC B0 ;  /* 0x0000000000007941 */ /* 0x000fea0003800000 */
.L_x_9304:
        /* <DEDUP_REMOVED lines=12> */
.L_x_9318:
        /* <DEDUP_REMOVED lines=27> */
.L_x_9319:
        /* <DEDUP_REMOVED lines=9> */
.L_x_9312:
        /* <DEDUP_REMOVED lines=21> */
.L_x_9316:
[----:B------:R-:W-:Y:S05]  /*0d70*/  BSYNC B0 ;  /* 0x0000000000007941 */ /* 0x000fea0003800000 */
.L_x_9315:
[C---:B------:R-:W-:Y:S02]  /*0d80*/  ISETP.GT.U32.AND P1, PT, R4.reuse, -0x1c01, PT ;  /* 0xffffe3ff0400780c */ /* 0x040fe40003f24070 */
[----:B------:R-:W-:-:S02]  /*0d90*/  IADD3 R4, R4, 0x1c00, RZ ;  /* 0x00001c0004047810 */ /* 0x000fc40007ffe0ff */
[----:B------:R-:W-:-:S09]  /*0da0*/  IADD3 R5, R5, 0xe00, RZ ;  /* 0x00000e0005057810 */ /* 0x000fd20007ffe0ff */
[----:B01----:R-:W-:Y:S05]  /*0db0*/  @P1 BRA `(.L_x_9317) ;  /* 0xfffff37000001947 */ /* 0x003fea000383ffff */
[----:B------:R-:W-:Y:S05]  /*0dc0*/  EXIT ;  /* 0x000000000000794d */ /* 0x000fea0003800000 */
.L_x_9313:
[----:B------:R-:W-:Y:S01]  /*0dd0*/  HFMA2.MMA R17, -RZ, RZ, 0, 5.9604644775390625e-08 ;  /* 0x00000001ff117435 */ /* 0x000fe200000001ff */
[----:B---3--:R-:W-:Y:S01]  /*0de0*/  MOV R18, R10 ;  /* 0x0000000a00127202 */ /* 0x008fe20000000f00 */
[----:B------:R-:W-:Y:S01]  /*0df0*/  IMAD.MOV.U32 R14, RZ, RZ, 0x1f ;  /* 0x0000001fff0e7424 */ /* 0x000fe200078e00ff */
[----:B------:R-:W-:Y:S02]  /*0e00*/  MOV R19, 0xffffffff ;  /* 0xffffffff00137802 */ /* 0x000fe40000000f00 */
[----:B------:R-:W-:Y:S02]  /*0e10*/  MOV R8, 0xe30 ;  /* 0x00000e3000087802 */ /* 0x000fe40000000f00 */
[----:B012---:R-:W-:Y:S05]  /*0e20*/  CALL.REL.NOINC `($__internal_136_$__cuda_sm70_shflsync_bfly_p) ;  /* 0x0000059000007944 */ /* 0x007fea0003c00000 */
[----:B01----:R-:W-:Y:S05]  /*0e30*/  BRA `(.L_x_9318) ;  /* 0xfffffba000007947 */ /* 0x003fea000383ffff */
.L_x_9314:
[----:B------:R-:W-:Y:S01]  /*0e40*/  HFMA2.MMA R17, -RZ, RZ, 0, 1.1920928955078125e-07 ;  /* 0x00000002ff117435 */ /* 0x000fe200000001ff */
[----:B------:R-:W-:Y:S01]  /*0e50*/  IMAD.MOV.U32 R14, RZ, RZ, 0x1f ;  /* 0x0000001fff0e7424 */ /* 0x000fe200078e00ff */
[----:B------:R-:W-:Y:S02]  /*0e60*/  MOV R19, 0xffffffff ;  /* 0xffffffff00137802 */ /* 0x000fe40000000f00 */
[----:B------:R-:W-:Y:S02]  /*0e70*/  MOV R8, 0xe90 ;  /* 0x00000e9000087802 */ /* 0x000fe40000000f00 */
[----:B0123--:R-:W-:Y:S05]  /*0e80*/  CALL.REL.NOINC `($__internal_136_$__cuda_sm70_shflsync_bfly_p) ;  /* 0x0000053000007944 */ /* 0x00ffea0003c00000 */
[----:B0-----:R-:W-:Y:S01]  /*0e90*/  HFMA2.MMA R17, -RZ, RZ, 0, 2.384185791015625e-07 ;  /* 0x00000004ff117435 */ /* 0x001fe200000001ff */
[----:B-1----:R-:W-:Y:S01]  /*0ea0*/  FADD.FTZ R18, R18, R14 ;  /* 0x0000000e12127221 */ /* 0x002fe20000010000 */
[----:B------:R-:W-:Y:S01]  /*0eb0*/  MOV R19, 0xffffffff ;  /* 0xffffffff00137802 */ /* 0x000fe20000000f00 */
[----:B------:R-:W-:Y:S01]  /*0ec0*/  IMAD.MOV.U32 R14, RZ, RZ, 0x1f ;  /* 0x0000001fff0e7424 */ /* 0x000fe200078e00ff */
[----:B------:R-:W-:-:S02]  /*0ed0*/  MOV R8, 0xef0 ;  /* 0x00000ef000087802 */ /* 0x000fc40000000f00 */
[----:B------:R-:W-:Y:S05]  /*0ee0*/  CALL.REL.NOINC `($__internal_136_$__cuda_sm70_shflsync_bfly_p) ;  /* 0x000004d000007944 */ /* 0x000fea0003c00000 */
[----:B0-----:R-:W-:Y:S01]  /*0ef0*/  HFMA2.MMA R17, -RZ, RZ, 0, 4.76837158203125e-07 ;  /* 0x00000008ff117435 */ /* 0x001fe200000001ff */
[----:B-1----:R-:W-:Y:S01]  /*0f00*/  FADD.FTZ R18, R18, R14 ;  /* 0x0000000e12127221 */ /* 0x002fe20000010000 */
[----:B------:R-:W-:Y:S01]  /*0f10*/  MOV R19, 0xffffffff ;  /* 0xffffffff00137802 */ /* 0x000fe20000000f00 */
[----:B------:R-:W-:Y:S01]  /*0f20*/  IMAD.MOV.U32 R14, RZ, RZ, 0x1f ;  /* 0x0000001fff0e7424 */ /* 0x000fe200078e00ff */
[----:B------:R-:W-:-:S02]  /*0f30*/  MOV R8, 0xf50 ;  /* 0x00000f5000087802 */ /* 0x000fc40000000f00 */
[----:B------:R-:W-:Y:S05]  /*0f40*/  CALL.REL.NOINC `($__internal_136_$__cuda_sm70_shflsync_bfly_p) ;  /* 0x0000047000007944 */ /* 0x000fea0003c00000 */
[----:B-1----:R-:W-:Y:S01]  /*0f50*/  FADD.FTZ R10, R18, R14 ;  /* 0x0000000e120a7221 */ /* 0x002fe20000010000 */
[----:B0-----:R-:W-:Y:S01]  /*0f60*/  HFMA2.MMA R17, -RZ, RZ, 0, 9.5367431640625e-07 ;  /* 0x00000010ff117435 */ /* 0x001fe200000001ff */
[----:B------:R-:W-:Y:S01]  /*0f70*/  IMAD.MOV.U32 R14, RZ, RZ, 0x1f ;  /* 0x0000001fff0e7424 */ /* 0x000fe200078e00ff */
[----:B------:R-:W-:-:S02]  /*0f80*/  MOV R19, 0xffffffff ;  /* 0xffffffff00137802 */ /* 0x000fc40000000f00 */
[----:B------:R-:W-:Y:S02]  /*0f90*/  MOV R18, R10 ;  /* 0x0000000a00127202 */ /* 0x000fe40000000f00 */
[----:B------:R-:W-:Y:S02]  /*0fa0*/  MOV R8, 0xfc0 ;  /* 0x00000fc000087802 */ /* 0x000fe40000000f00 */
[----:B------:R-:W-:Y:S05]  /*0fb0*/  CALL.REL.NOINC `($__internal_136_$__cuda_sm70_shflsync_bfly_p) ;  /* 0x0000040000007944 */ /* 0x000fea0003c00000 */
[----:B0-----:R-:W-:Y:S01]  /*0fc0*/  HFMA2.MMA R17, -RZ, RZ, 0, 5.9604644775390625e-08 ;  /* 0x00000001ff117435 */ /* 0x001fe200000001ff */
[----:B-1----:R-:W-:Y:S01]  /*0fd0*/  IMAD.MOV.U32 R13, RZ, RZ, R14 ;  /* 0x000000ffff0d7224 */ /* 0x002fe200078e000e */
[----:B------:R-:W-:Y:S01]  /*0fe0*/  MOV R18, R15 ;  /* 0x0000000f00127202 */ /* 0x000fe20000000f00 */
[----:B------:R-:W-:Y:S01]  /*0ff0*/  IMAD.MOV.U32 R14, RZ, RZ, 0x1f ;  /* 0x0000001fff0e7424 */ /* 0x000fe200078e00ff */
[----:B------:R-:W-:Y:S02]  /*1000*/  MOV R19, 0xffffffff ;  /* 0xffffffff00137802 */ /* 0x000fe40000000f00 */
[----:B------:R-:W-:Y:S02]  /*1010*/  MOV R8, 0x1030 ;  /* 0x0000103000087802 */ /* 0x000fe40000000f00 */
[----:B------:R-:W-:Y:S05]  /*1020*/  CALL.REL.NOINC `($__internal_136_$__cuda_sm70_shflsync_bfly_p) ;  /* 0x0000039000007944 */ /* 0x000fea0003c00000 */
[----:B0-----:R-:W-:Y:S01]  /*1030*/  HFMA2.MMA R17, -RZ, RZ, 0, 1.1920928955078125e-07 ;  /* 0x00000002ff117435 */ /* 0x001fe200000001ff */
[----:B-1----:R-:W-:Y:S01]  /*1040*/  FADD.FTZ R18, R15, R14 ;  /* 0x0000000e0f127221 */ /* 0x002fe20000010000 */
[----:B------:R-:W-:Y:S01]  /*1050*/  MOV R19, 0xffffffff ;  /* 0xffffffff00137802 */ /* 0x000fe20000000f00 */
[----:B------:R-:W-:Y:S01]  /*1060*/  IMAD.MOV.U32 R14, RZ, RZ, 0x1f ;  /* 0x0000001fff0e7424 */ /* 0x000fe200078e00ff */
[----:B------:R-:W-:-:S02]  /*1070*/  MOV R8, 0x1090 ;  /* 0x0000109000087802 */ /* 0x000fc40000000f00 */
[----:B------:R-:W-:Y:S05]  /*1080*/  CALL.REL.NOINC `($__internal_136_$__cuda_sm70_shflsync_bfly_p) ;  /* 0x0000033000007944 */ /* 0x000fea0003c00000 */
        /* <DEDUP_REMOVED lines=35> */
[----:B------:R-:W-:Y:S01]  /*12c0*/  IMAD.MOV.U32 R19, RZ, RZ, -0x1 ;  /* 0xffffffffff137424 */ /* 0x000fe200078e00ff */
[----:B------:R-:W-:-:S02]  /*12d0*/  MOV R8, 0x12f0 ;  /* 0x000012f000087802 */ /* 0x000fc40000000f00 */
[----:B------:R-:W-:Y:S05]  /*12e0*/  CALL.REL.NOINC `($__internal_136_$__cuda_sm70_shflsync_bfly_p) ;  /* 0x000000d000007944 */ /* 0x000fea0003c00000 */
[----:B0-----:R-:W-:Y:S01]  /*12f0*/  HFMA2.MMA R17, -RZ, RZ, 0, 4.76837158203125e-07 ;  /* 0x00000008ff117435 */ /* 0x001fe200000001ff */
[----:B-1----:R-:W-:Y:S01]  /*1300*/  FADD.FTZ R18, R18, R14 ;  /* 0x0000000e12127221 */ /* 0x002fe20000010000 */
[----:B------:R-:W-:-:S02]  /*1310*/  MOV R14, 0x1f ;  /* 0x0000001f000e7802 */ /* 0x000fc40000000f00 */
[----:B------:R-:W-:Y:S02]  /*1320*/  MOV R19, 0xffffffff ;  /* 0xffffffff00137802 */ /* 0x000fe40000000f00 */
[----:B------:R-:W-:Y:S02]  /*1330*/  MOV R8, 0x1350 ;  /* 0x0000135000087802 */ /* 0x000fe40000000f00 */
[----:B------:R-:W-:Y:S05]  /*1340*/  CALL.REL.NOINC `($__internal_136_$__cuda_sm70_shflsync_bfly_p) ;  /* 0x0000007000007944 */ /* 0x000fea0003c00000 */
[----:B01----:R-:W-:Y:S01]  /*1350*/  FADD.FTZ R18, R18, R14 ;  /* 0x0000000e12127221 */ /* 0x003fe20000010000 */
[----:B------:R-:W-:Y:S01]  /*1360*/  HFMA2.MMA R14, -RZ, RZ, 0, 1.847743988037109375e-06 ;  /* 0x0000001fff0e7435 */ /* 0x000fe200000001ff */
[----:B------:R-:W-:Y:S01]  /*1370*/  IMAD.MOV.U32 R17, RZ, RZ, 0x10 ;  /* 0x00000010ff117424 */ /* 0x000fe200078e00ff */
[----:B------:R-:W-:Y:S02]  /*1380*/  MOV R19, 0xffffffff ;  /* 0xffffffff00137802 */ /* 0x000fe40000000f00 */
[----:B------:R-:W-:Y:S02]  /*1390*/  MOV R8, 0x13b0 ;  /* 0x000013b000087802 */ /* 0x000fe40000000f00 */
[----:B------:R-:W-:Y:S05]  /*13a0*/  CALL.REL.NOINC `($__internal_136_$__cuda_sm70_shflsync_bfly_p) ;  /* 0x0000001000007944 */ /* 0x000fea0003c00000 */
[----:B01----:R-:W-:Y:S05]  /*13b0*/  BRA `(.L_x_9319) ;  /* 0xfffff7d000007947 */ /* 0x003fea000383ffff */
        .weak           $__internal_136_$__cuda_sm70_shflsync_bfly_p
        .type           $__internal_136_$__cuda_sm70_shflsync_bfly_p,@function
        .size           $__internal_136_$__cuda_sm70_shflsync_bfly_p,(.L_x_13012 - $__internal_136_$__cuda_sm70_shflsync_bfly_p)
$__internal_136_$__cuda_sm70_shflsync_bfly_p:
[----:B------:R-:W-:Y:S01]  /*13c0*/  HFMA2.MMA R9, -RZ, RZ, 0, 0 ;  /* 0x00000000ff097435 */ /* 0x000fe200000001ff */
[----:B------:R-:W-:Y:S04]  /*13d0*/  WARPSYNC R19 ;  /* 0x0000001300007348 */ /* 0x000fe80003800000 */
[----:B------:R0:W1:Y:S01]  /*13e0*/  SHFL.BFLY PT, R14, R18, R17, R14 ;  /* 0x0c000011120e7389 */ /* 0x00006200000e000e */
[----:B------:R-:W-:Y:S05]  /*13f0*/  RET.REL.NODEC R8 `(_ZN10layer_norm22ln_bwd_finalize_kernelINS_22Kernel_traits_finalizeILj7168E6__halfS2_fS2_fjLb1ELj1024ELj4ENS_18Kernel_traits_baseILj7168ES2_S2_fS2_fjLj1024EEEEELb1ELb0EEEvNS_9BwdParamsE) ;  /* 0xffffec0008007950 */ /* 0x000fea0003c3ffff */
.L_x_9320:
        /* <DEDUP_REMOVED lines=16> */
.L_x_13012:


//--------------------- .text._ZN10layer_norm13ln_bwd_kernelINS_13Kernel_traitsI6__halfS2_fS2_fjLj7168ELj1ELj1ELj8ELj8ENS_18Kernel_traits_baseILj7168ES2_S2_fS2_fjLj256EEEEELb1ELb1ELb1ELb0EEEvNS_9BwdParamsE --------------------------
	.section	.text._ZN10layer_norm13ln_bwd_kernelINS_13Kernel_traitsI6__halfS2_fS2_fjLj7168ELj1ELj1ELj8ELj8ENS_18Kernel_traits_baseILj7168ES2_S2_fS2_fjLj256EEEEELb1ELb1ELb1ELb0EEEvNS_9BwdParamsE,"ax",@progbits
	.sectioninfo	@"SHI_REGISTERS=255"
	.align	128
        .global         _ZN10layer_norm13ln_bwd_kernelINS_13Kernel_traitsI6__halfS2_fS2_fjLj7168ELj1ELj1ELj8ELj8ENS_18Kernel_traits_baseILj7168ES2_S2_fS2_fjLj256EEEEELb1ELb1ELb1ELb0EEEvNS_9BwdParamsE
        .type           _ZN10layer_norm13ln_bwd_kernelINS_13Kernel_traitsI6__halfS2_fS2_fjLj7168ELj1ELj1ELj8ELj8ENS_18Kernel_traits_baseILj7168ES2_S2_fS2_fjLj256EEEEELb1ELb1ELb1ELb0EEEvNS_9BwdParamsE,@function
        .size           _ZN10layer_norm13ln_bwd_kernelINS_13Kernel_traitsI6__halfS2_fS2_fjLj7168ELj1ELj1ELj8ELj8ENS_18Kernel_traits_baseILj7168ES2_S2_fS2_fjLj256EEEEELb1ELb1ELb1ELb0EEEvNS_9BwdParamsE,(.L_x_13013 - _ZN10layer_norm13ln_bwd_kernelINS_13Kernel_traitsI6__halfS2_fS2_fjLj7168ELj1ELj1ELj8ELj8ENS_18Kernel_traits_baseILj7168ES2_S2_fS2_fjLj256EEEEELb1ELb1ELb1ELb0EEEvNS_9BwdParamsE)
        .other          _ZN10layer_norm13ln_bwd_kernelINS_13Kernel_traitsI6__halfS2_fS2_fjLj7168ELj1ELj1ELj8ELj8ENS_18Kernel_traits_baseILj7168ES2_S2_fS2_fjLj256EEEEELb1ELb1ELb1ELb0EEEvNS_9BwdParamsE,@"STO_CUDA_ENTRY STV_DEFAULT"
_ZN10layer_norm13ln_bwd_kernelINS_13Kernel_traitsI6__halfS2_fS2_fjLj7168ELj1ELj1ELj8ELj8ENS_18Kernel_traits_baseILj7168ES2_S2_fS2_fjLj256EEEEELb1ELb1ELb1ELb0EEEvNS_9BwdParamsE:
.text._ZN10layer_norm13ln_bwd_kernelINS_13Kernel_traitsI6__halfS2_fS2_fjLj7168ELj1ELj1ELj8ELj8ENS_18Kernel_traits_baseILj7168ES2_S2_fS2_fjLj256EEEEELb1ELb1ELb1ELb0EEEvNS_9BwdParamsE:
[----:B------:R-:W-:Y:S02]  /*0000*/  MOV R1, c[0x0][0x28] ;  /* 0x00000a0000017a02 */ /* 0x000fe40000000f00 */
        /* <DEDUP_REMOVED lines=19> */
[----:B------:R-:W-:Y:S02]  /*0140*/  @P4 MOV R43, 0x8 ;  /* 0x00000008002b4802 */ /* 0x000fe40000000f00 */
[----:B------:R-:W-:-:S02]  /*0150*/  @P6 IMAD.WIDE.U32 R12, R0, R17, c[0x0][0x1b0] ;  /* 0x00006c00000c6625 */ /* 0x000fc400078e0011 */
[----:B------:R-:W-:Y:S02]  /*0160*/  @P1 MOV R51, 0x8 ;  /* 0x0000000800331802 */ /* 0x000fe40000000f00 */
[C---:B------:R-:W-:Y:S01]  /*0170*/  @P6 IMAD.WIDE.U32 R16, R0.reuse, R17, c[0x0][0x1c8] ;  /* 0x0000720000106625 */ /* 0x040fe200078e0011 */
[----:B------:R-:W-:Y:S01]  /*0180*/  @P6 LOP3.LUT R0, R0, 0x100, RZ, 0xfc, !PT ;  /* 0x0000010000006812 */ /* 0x000fe200078efcff */
[----:B------:R1:W5:Y:S02]  /*0190*/  @P6 LDG.E.64 R14, [R12.64] ;  /* 0x000000040c0e6981 */ /* 0x000364000c1e1b00 */
[----:B------:R-:W-:Y:S02]  /*01a0*/  @P0 IMAD.MOV.U32 R47, RZ, RZ, 0x8 ;  /* 0x00000008ff2f0424 */ /* 0x000fe400078e00ff */
[----:B------:R-:W-:-:S04]  /*01b0*/  @P5 IMAD.WIDE.U32 R36, R0, R39, c[0x0][0x1b0] ;  /* 0x00006c0000245625 */ /* 0x000fc800078e0027 */
        /* <DEDUP_REMOVED lines=32> */
[----:B---3--:R-:W-:Y:S01]  /*03c0*/  CS2R R36, SRZ ;  /* 0x0000000000247805 */ /* 0x008fe2000001ff00 */
[----:B----4-:R-:W-:Y:S01]  /*03d0*/  CS2R R38, SRZ ;  /* 0x0000000000267805 */ /* 0x010fe2000001ff00 */
        /* <DEDUP_REMOVED lines=22> */
[----:B--2---:R-:W-:Y:S01]  /*0540*/  CS2R R54, SRZ ;  /* 0x0000000000367805 */ /* 0x004fe2000001ff00 */
        /* <DEDUP_REMOVED lines=20> */
[----:B------:R-:W-:Y:S01]  /*0690*/  SHF.R.U64 R16, R14, 0x10, R15 ;  /* 0x000000100e107819 */ /* 0x000fe2000000120f */
[----:B------:R-:W-:Y:S01]  /*06a0*/  IMAD.MOV.U32 R203, RZ, RZ, R2 ;  /* 0x000000ffffcb7224 */ /* 0x000fe200078e0002 */
[----:B------:R-:W-:Y:S01]  /*06b0*/  MOV R12, R15 ;  /* 0x0000000f000c7202 */ /* 0x000fe20000000f00 */
[----:B------:R-:W-:Y:S01]  /*06c0*/  IMAD.MOV.U32 R13, RZ, RZ, R20 ;  /* 0x000000ffff0d7224 */ /* 0x000fe200078e0014 */
[--C-:B------:R-:W-:Y:S01]  /*06d0*/  SHF.R.U64 R202, R2, 0x10, R3.reuse ;  /* 0x0000001002ca7819 */ /* 0x100fe20000001203 */
[----:B------:R-:W-:Y:S01]  /*06e0*/  HADD2.F32 R5, -RZ, R5.H0_H0 ;  /* 0x20000005ff057230 */ /* 0x000fe20000004100 */
[----:B------:R-:W-:Y:S01]  /*06f0*/  MOV R201, R3 ;  /* 0x0000000300c97202 */ /* 0x000fe20000000f00 */
[----:B------:R-:W-:Y:S01]  /*0700*/  HADD2.F32 R2, -RZ, R12.H0_H0 ;  /* 0x2000000cff027230 */ /* 0x000fe20000004100 */
[----:B------:R-:W-:Y:S01]  /*0710*/  SHF.R.U32.HI R200, RZ, 0x10, R3 ;  /* 0x00000010ffc87819 */ /* 0x000fe20000011603 */
[----:B------:R-:W-:Y:S01]  /*0720*/  HADD2.F32 R3, -RZ, R16.H0_H0 ;  /* 0x20000010ff037230 */ /* 0x000fe20000004100 */
[----:B------:R-:W-:Y:S01]  /*0730*/  SHF.R.U32.HI R15, RZ, 0x10, R15 ;  /* 0x00000010ff0f7819 */ /* 0x000fe2000001160f */
[----:B------:R0:W-:Y:S01]  /*0740*/  STL [R1+0x14], R5 ;  /* 0x0000140501007387 */ /* 0x0001e20000100800 */
[--C-:B------:R-:W-:Y:S01]  /*0750*/  SHF.R.U64 R14, R20, 0x10, R21.reuse ;  /* 0x00000010140e7819 */ /* 0x100fe20000001215 */
[----:B------:R-:W-:Y:S01]  /*0760*/  IMAD.MOV.U32 R250, RZ, RZ, R24 ;  /* 0x000000fffffa7224 */ /* 0x000fe200078e0018 */
[----:B------:R-:W-:Y:S01]  /*0770*/  MOV R252, R21 ;  /* 0x0000001500fc7202 */ /* 0x000fe20000000f00 */
[----:B------:R1:W-:Y:S01]  /*0780*/  STL [R1+0x10], R3 ;  /* 0x0000100301007387 */ /* 0x0003e20000100800 */
[----:B------:R-:W-:Y:S01]  /*0790*/  SHF.R.U32.HI R251, RZ, 0x10, R21 ;  /* 0x00000010fffb7819 */ /* 0x000fe20000011615 */
[----:B------:R-:W-:Y:S01]  /*07a0*/  IMAD.MOV.U32 R243, RZ, RZ, R28 ;  /* 0x000000fffff37224 */ /* 0x000fe200078e001c */
[--C-:B------:R-:W-:Y:S01]  /*07b0*/  SHF.R.U64 R246, R24, 0x10, R25.reuse ;  /* 0x0000001018f67819 */ /* 0x100fe20000001219 */
[----:B------:R2:W-:Y:S01]  /*07c0*/  STL [R1+0xc], R2 ;  /* 0x00000c0201007387 */ /* 0x0005e20000100800 */
[----:B------:R-:W-:Y:S01]  /*07d0*/  MOV R245, R25 ;  /* 0x0000001900f57202 */ /* 0x000fe20000000f00 */
[----:B0-----:R-:W-:Y:S01]  /*07e0*/  HADD2.F32 R5, -RZ, R15.H0_H0 ;  /* 0x2000000fff057230 */ /* 0x001fe20000004100 */
[----:B------:R-:W-:Y:S01]  /*07f0*/  SHF.R.U32.HI R244, RZ, 0x10, R25 ;  /* 0x00000010fff47819 */ /* 0x000fe20000011619 */
[----:B------:R-:W-:Y:S01]  /*0800*/  IMAD.MOV.U32 R239, RZ, RZ, R30 ;  /* 0x000000ffffef7224 */ /* 0x000fe200078e001e */
[--C-:B------:R-:W-:Y:S01]  /*0810*/  SHF.R.U64 R242, R28, 0x10, R29.reuse ;  /* 0x000000101cf27819 */ /* 0x100fe2000000121d */
[----:B-1----:R-:W-:Y:S01]  /*0820*/  HADD2.F32 R3, -RZ, R13.H0_H0 ;  /* 0x2000000dff037230 */ /* 0x002fe20000004100 */
[----:B------:R0:W-:Y:S01]  /*0830*/  STL [R1+0x8], R5 ;  /* 0x0000080501007387 */ /* 0x0001e20000100800 */
[----:B------:R-:W-:Y:S01]  /*0840*/  MOV R241, R29 ;  /* 0x0000001d00f17202 */ /* 0x000fe20000000f00 */
[----:B------:R-:W-:Y:S01]  /*0850*/  IMAD.MOV.U32 R235, RZ, RZ, R32 ;  /* 0x000000ffffeb7224 */ /* 0x000fe200078e0020 */
[----:B--2---:R-:W-:Y:S01]  /*0860*/  HADD2.F32 R2, -RZ, R14.H0_H0 ;  /* 0x2000000eff027230 */ /* 0x004fe20000004100 */
[----:B------:R0:W-:Y:S01]  /*0870*/  STL [R1+0x4], R3 ;  /* 0x0000040301007387 */ /* 0x0001e20000100800 */
[----:B------:R-:W-:Y:S01]  /*0880*/  SHF.R.U32.HI R240, RZ, 0x10, R29 ;  /* 0x00000010fff07819 */ /* 0x000fe2000001161d */
[----:B------:R-:W-:Y:S01]  /*0890*/  IMAD.MOV.U32 R231, RZ, RZ, R34 ;  /* 0x000000ffffe77224 */ /* 0x000fe200078e0022 */
[--C-:B------:R-:W-:Y:S01]  /*08a0*/  SHF.R.U64 R238, R30, 0x10, R31.reuse ;  /* 0x000000101eee7819 */ /* 0x100fe2000000121f */
[----:B------:R0:W-:Y:S01]  /*08b0*/  STL [R1], R2 ;  /* 0x0000000201007387 */ /* 0x0001e20000100800 */
        /* <DEDUP_REMOVED lines=84> */
.L_x_9491:
[----:B------:R-:W-:-:S04]  /*0e00*/  IMAD.MOV.U32 R249, RZ, RZ, 0x4 ;  /* 0x00000004fff97424 */ /* 0x000fc800078e00ff */
        /* <DEDUP_REMOVED lines=9> */
[----:B------:R-:W-:Y:S01]  /*0ea0*/  MOV R191, 0x10 ;  /* 0x0000001000bf7802 */ /* 0x000fe20000000f00 */
        /* <DEDUP_REMOVED lines=27> */
.L_x_9325:
[----:B------:R-:W-:Y:S05]  /*1060*/  BSYNC B1 ;  /* 0x0000000000017941 */ /* 0x000fea0003800000 */
.L_x_9324:
        /* <DEDUP_REMOVED lines=11> */
.L_x_9327:
[----:B------:R-:W-:Y:S05]  /*1120*/  BSYNC B1 ;  /* 0x0000000000017941 */ /* 0x000fea0003800000 */
.L_x_9326:
        /* <DEDUP_REMOVED lines=11> */
.L_x_9329:
[----:B------:R-:W-:Y:S05]  /*11e0*/  BSYNC B1 ;  /* 0x0000000000017941 */ /* 0x000fea0003800000 */
.L_x_9328:
        /* <DEDUP_REMOVED lines=10> */
.L_x_9331:
[----:B------:R-:W-:Y:S05]  /*1290*/  BSYNC B1 ;  /* 0x0000000000017941 */ /* 0x000fea0003800000 */
.L_x_9330:
        /* <DEDUP_REMOVED lines=10> */
.L_x_9333:
[----:B------:R-:W-:Y:S05]  /*1340*/  BSYNC B1 ;  /* 0x0000000000017941 */ /* 0x000fea0003800000 */
.L_x_9332:
        /* <DEDUP_REMOVED lines=10> */
.L_x_9335:
[----:B------:R-:W-:Y:S05]  /*13f0*/  BSYNC B1 ;  /* 0x0000000000017941 */ /* 0x000fea0003800000 */
.L_x_9334:
        /* <DEDUP_REMOVED lines=9> */
[----:B------:R-:W-:Y:S01]  /*1490*/  IMAD.MOV.U32 R187, RZ, RZ, RZ ;  /* 0x000000ffffbb7224 */ /* 0x000fe200078e00ff */
[----:B------:R-:W-:Y:S05]  /*14a0*/  BRA `(.L_x_9336) ;  /* 0x00001a0000007947 */ /* 0x000fea0003800000 */
.L_x_9323:
[----:B-1----:R-:W-:Y:S01]  /*14b0*/  IADD3 R193, R154, -0x1, RZ ;  /* 0xffffffff9ac17810 */ /* 0x002fe20007ffe0ff */
[----:B------:R-:W-:Y:S01]  /*14c0*/  HFMA2.MMA R191, -RZ, RZ, 0, 0 ;  /* 0x00000000ffbf7435 */ /* 0x000fe200000001ff */
[----:B-----5:R-:W-:Y:S01]  /*14d0*/  ISETP.GE.AND P4, PT, R184, 0x1, PT ;  /* 0x00000001b800780c */ /* 0x020fe20003f86270 */
[----:B------:R-:W-:Y:S01]  /*14e0*/  BSSY B1, `(.L_x_9337) ;  /* 0x0000047000017945 */ /* 0x000fe20003800000 */
        /* <DEDUP_REMOVED lines=15> */
[----:B------:R-:W-:Y:S01]  /*15e0*/  IMAD.MOV.U32 R16, RZ, RZ, 0x8 ;  /* 0x00000008ff107424 */ /* 0x000fe200078e00ff */
[----:B------:R-:W2:Y:S02]  /*15f0*/  LDL R197, [R1+0x10] ;  /* 0x0000100001c57983 */ /* 0x000ea40000100800 */
[----:B------:R-:W-:Y:S02]  /*1600*/  ISETP.NE.AND.EX P4, PT, RZ, c[0x0][0x21c], PT, P4 ;  /* 0x00008700ff007a0c */ /* 0x000fe40003f85340 */
[----:B------:R-:W3:Y:S11]  /*1610*/  LDL R194, [R1+0x8] ;  /* 0x0000080001c27983 */ /* 0x000ef60000100800 */
[----:B------:R1:W5:Y:S01]  /*1620*/  @P4 LDG.E.128 R120, [R152.64] ;  /* 0x0000000498784981 */ /* 0x000362000c1e1d00 */
[----:B------:R-:W-:Y:S01]  /*1630*/  IMAD.WIDE.U32 R16, R193, R16, c[0x0][0x208] ;  /* 0x00008200c1107625 */ /* 0x000fe200078e0010 */
[----:B0-----:R-:W-:-:S05]  /*1640*/  ISETP.NE.AND P4, PT, R155, RZ, PT ;  /* 0x000000ff9b00720c */ /* 0x001fca0003f85270 */
[----:B------:R-:W4:Y:S01]  /*1650*/  LDG.E.64 R16, [R16.64] ;  /* 0x0000000410107981 */ /* 0x000f22000c1e1b00 */
[----:B------:R-:W-:Y:S02]  /*1660*/  MOV R155, 0x10 ;  /* 0x00000010009b7802 */ /* 0x000fe40000000f00 */
[----:B------:R-:W-:-:S03]  /*1670*/  FSEL R188, R192, RZ, !P4 ;  /* 0x000000ffc0bc7208 */ /* 0x000fc60006000000 */
[----:B-1----:R-:W-:-:S06]  /*1680*/  IMAD.WIDE.U32 R152, R3, R155, c[0x0][0x188] ;  /* 0x0000620003987625 */ /* 0x002fcc00078e009b */
[----:B------:R-:W2:Y:S01]  /*1690*/  LDG.E.128 R152, [R152.64] ;  /* 0x0000000498987981 */ /* 0x000ea2000c1e1d00 */
[----:B------:R-:W-:-:S05]  /*16a0*/  IMAD.WIDE.U32 R186, R191, R249, c[0x0][0x190] ;  /* 0x00006400bfba7625 */ /* 0x000fca00078e00f9 */
[----:B------:R0:W5:Y:S04]  /*16b0*/  LDG.E R5, [R186.64] ;  /* 0x00000004ba057981 */ /* 0x000168000c1e1900 */
[----:B0-----:R-:W3:Y:S01]  /*16c0*/  LDL R187, [R1+0xc] ;  /* 0x00000c0001bb7983 */ /* 0x001ee20000100800 */
[----:B--2---:R-:W-:-:S04]  /*16d0*/  FADD.FTZ R153, -R188, R153 ;  /* 0x00000099bc997221 */ /* 0x004fc80000010100 */
[----:B------:R-:W-:Y:S02]  /*16e0*/  FMUL.FTZ R198, R2, R153 ;  /* 0x0000009902c67220 */ /* 0x000fe40000410000 */
[----:B------:R-:W2:Y:S01]  /*16f0*/  LDL R153, [R1+0x14] ;  /* 0x0000140001997983 */ /* 0x000ea20000100800 */
[----:B----4-:R-:W-:Y:S01]  /*1700*/  MOV R189, R16 ;  /* 0x0000001000bd7202 */ /* 0x010fe20000000f00 */
[--C-:B------:R-:W-:Y:S01]  /*1710*/  IMAD.MOV.U32 R190, RZ, RZ, R17.reuse ;  /* 0x000000ffffbe7224 */ /* 0x100fe200078e0011 */
[--C-:B------:R-:W-:Y:S01]  /*1720*/  SHF.R.U64 R186, R16, 0x10, R17.reuse ;  /* 0x0000001010ba7819 */ /* 0x100fe20000001211 */
[C---:B------:R-:W-:Y:S01]  /*1730*/  FADD.FTZ R16, -R188.reuse, R152 ;  /* 0x00000098bc107221 */ /* 0x040fe20000010100 */
[----:B------:R-:W-:Y:S01]  /*1740*/  SHF.R.U32.HI R17, RZ, 0x10, R17 ;  /* 0x00000010ff117819 */ /* 0x000fe20000011611 */
[----:B------:R-:W-:Y:S01]  /*1750*/  HADD2.F32 R152, -RZ, R189.H0_H0 ;  /* 0x200000bdff987230 */ /* 0x000fe20000004100 */
        /* <DEDUP_REMOVED lines=13> */
[----:B---3--:R-:W-:Y:S02]  /*1830*/  FMUL.FTZ R190, R187, R190 ;  /* 0x000000bebbbe7220 */ /* 0x008fe40000410000 */
[----:B------:R-:W-:Y:S02]  /*1840*/  FADD.FTZ R67, R67, R188 ;  /* 0x000000bc43437221 */ /* 0x000fe40000010000 */
[-C--:B------:R-:W-:Y:S02]  /*1850*/  FFMA.FTZ R39, R189, R188.reuse, R39 ;  /* 0x000000bcbd277223 */ /* 0x080fe40000010027 */
[----:B------:R-:W-:Y:S01]  /*1860*/  FMUL.FTZ R188, R194, R188 ;  /* 0x000000bcc2bc7220 */ /* 0x000fe20000410000 */
[----:B------:R-:W-:Y:S01]  /*1870*/  IADD3 R191, R191, 0x100, RZ ;  /* 0x00000100bfbf7810 */ /* 0x000fe20007ffe0ff */
[----:B------:R-:W-:Y:S01]  /*1880*/  FADD.FTZ R65, R65, R186 ;  /* 0x000000ba41417221 */ /* 0x000fe20000010000 */
[----:B------:R-:W-:Y:S01]  /*1890*/  IADD3 R193, R193, 0x100, RZ ;  /* 0x00000100c1c17810 */ /* 0x000fe20007ffe0ff */
[----:B------:R-:W-:Y:S01]  /*18a0*/  FFMA.FTZ R37, R198, R186, R37 ;  /* 0x000000bac6257223 */ /* 0x000fe20000010025 */
[----:B------:R-:W-:Y:S01]  /*18b0*/  IADD3 R194, R3, 0x100, RZ ;  /* 0x0000010003c27810 */ /* 0x000fe20007ffe0ff */
[----:B--2---:R-:W-:-:S04]  /*18c0*/  FMUL.FTZ R17, R153, R152 ;  /* 0x0000009899117220 */ /* 0x004fc80000410000 */
[----:B------:R-:W-:Y:S02]  /*18d0*/  FADD.FTZ R153, RZ, R17 ;  /* 0x00000011ff997221 */ /* 0x000fe40000010000 */
[----:B------:R-:W-:Y:S02]  /*18e0*/  FFMA.FTZ R152, R16, R17, RZ ;  /* 0x0000001110987223 */ /* 0x000fe400000100ff */
[----:B------:R-:W-:Y:S02]  /*18f0*/  FADD.FTZ R153, R153, R197 ;  /* 0x000000c599997221 */ /* 0x000fe40000010000 */
[----:B------:R-:W-:Y:S02]  /*1900*/  FFMA.FTZ R152, R198, R197, R152 ;  /* 0x000000c5c6987223 */ /* 0x000fe40000010098 */
[----:B------:R-:W-:Y:S02]  /*1910*/  FADD.FTZ R153, R153, R190 ;  /* 0x000000be99997221 */ /* 0x000fe40000010000 */
[----:B------:R-:W-:-:S02]  /*1920*/  FFMA.FTZ R152, R196, R190, R152 ;  /* 0x000000bec4987223 */ /* 0x000fc40000010098 */
[----:B------:R-:W-:Y:S02]  /*1930*/  FADD.FTZ R186, R153, R188 ;  /* 0x000000bc99ba7221 */ /* 0x000fe40000010000 */
[----:B------:R-:W-:Y:S02]  /*1940*/  FFMA.FTZ R187, R189, R188, R152 ;  /* 0x000000bcbdbb7223 */ /* 0x000fe40000010098 */
.L_x_9338:
[----:B------:R-:W-:Y:S05]  /*1950*/  BSYNC B1 ;  /* 0x0000000000017941 */ /* 0x000fea0003800000 */
.L_x_9337:
        /* <DEDUP_REMOVED lines=18> */
[--C-:B---3--:R-:W-:Y:S01]  /*1a80*/  SHF.R.U64 R159, R34, 0x10, R35.reuse ;  /* 0x00000010229f7819 */ /* 0x108fe20000001223 */
[--C-:B------:R-:W-:Y:S01]  /*1a90*/  IMAD.MOV.U32 R160, RZ, RZ, R35.reuse ;  /* 0x000000ffffa07224 */ /* 0x100fe200078e0023 */
[----:B------:R-:W-:Y:S01]  /*1aa0*/  SHF.R.U32.HI R249, RZ, 0x10, R35 ;  /* 0x00000010fff97819 */ /* 0x000fe20000011623 */
[C---:B--2---:R-:W-:Y:S02]  /*1ab0*/  FADD.FTZ R35, -R158.reuse, R153 ;  /* 0x000000999e237221 */ /* 0x044fe40000010100 */
[----:B------:R-:W2:Y:S01]  /*1ac0*/  LDL R153, [R1+0x4] ;  /* 0x0000040001997983 */ /* 0x000ea20000100800 */
[----:B------:R-:W-:Y:S01]  /*1ad0*/  MOV R185, R34 ;  /* 0x0000002200b97202 */ /* 0x000fe20000000f00 */
[----:B------:R-:W-:Y:S02]  /*1ae0*/  FADD.FTZ R34, -R158, R152 ;  /* 0x000000989e227221 */ /* 0x000fe40000010100 */
[----:B------:R-:W3:Y:S02]  /*1af0*/  LDL R152, [R1] ;  /* 0x0000000001987983 */ /* 0x000ee40000100800 */
[----:B------:R-:W-:Y:S01]  /*1b00*/  HADD2.F32 R185, -RZ, R185.H0_H0 ;  /* 0x200000b9ffb97230 */ /* 0x000fe20000004100 */
[----:B------:R-:W-:Y:S01]  /*1b10*/  FMUL.FTZ R34, R2, R34 ;  /* 0x0000002202227220 */ /* 0x000fe20000410000 */
[----:B------:R-:W-:-:S03]  /*1b20*/  HADD2.F32 R159, -RZ, R159.H0_H0 ;  /* 0x2000009fff9f7230 */ /* 0x000fc60000004100 */
[----:B------:R-:W-:Y:S02]  /*1b30*/  FADD.FTZ R68, R68, R185 ;  /* 0x000000b944447221 */ /* 0x000fe40000010000 */
[----:B------:R-:W-:Y:S01]  /*1b40*/  FFMA.FTZ R40, R34, R185, R40 ;  /* 0x000000b922287223 */ /* 0x000fe20000010028 */
[----:B------:R-:W-:Y:S01]  /*1b50*/  HADD2.F32 R160, -RZ, R160.H0_H0 ;  /* 0x200000a0ffa07230 */ /* 0x000fe20000004100 */
[C---:B------:R-:W-:Y:S02]  /*1b60*/  FADD.FTZ R154, -R158.reuse, R154 ;  /* 0x0000009a9e9a7221 */ /* 0x040fe40000010100 */
[----:B------:R-:W-:Y:S02]  /*1b70*/  FADD.FTZ R155, -R158, R155 ;  /* 0x0000009b9e9b7221 */ /* 0x000fe40000010100 */
[C---:B------:R-:W-:Y:S01]  /*1b80*/  FMUL.FTZ R35, R2.reuse, R35 ;  /* 0x0000002302237220 */ /* 0x040fe20000410000 */
[----:B------:R-:W-:Y:S01]  /*1b90*/  HADD2.F32 R249, -RZ, R249.H0_H0 ;  /* 0x200000f9fff97230 */ /* 0x000fe20000004100 */
[----:B0-----:R-:W-:-:S02]  /*1ba0*/  FMUL.FTZ R156, R2, R154 ;  /* 0x0000009a029c7220 */ /* 0x001fc40000410000 */
[----:B------:R-:W-:Y:S02]  /*1bb0*/  FADD.FTZ R69, R69, R159 ;  /* 0x0000009f45457221 */ /* 0x000fe40000010000 */
[----:B------:R-:W-:Y:S02]  /*1bc0*/  FFMA.FTZ R41, R35, R159, R41 ;  /* 0x0000009f23297223 */ /* 0x000fe40000010029 */
        /* <DEDUP_REMOVED lines=8> */
[----:B--2---:R-:W-:-:S02]  /*1c50*/  FMUL.FTZ R185, R153, R185 ;  /* 0x000000b999b97220 */ /* 0x004fc40000410000 */
[----:B---3--:R-:W-:Y:S02]  /*1c60*/  FMUL.FTZ R158, R152, R159 ;  /* 0x0000009f989e7220 */ /* 0x008fe40000410000 */
        /* <DEDUP_REMOVED lines=10> */
.L_x_9340:
[----:B------:R-:W-:Y:S05]  /*1d10*/  BSYNC B1 ;  /* 0x0000000000017941 */ /* 0x000fea0003800000 */
.L_x_9339:
[----:B------:R-:W-:Y:S01]  /*1d20*/  ISETP.GE.U32.AND P4, PT, R4, 0x300, PT ;  /* 0x000003000400780c */ /* 0x000fe20003f86070 */
[----:B------:R-:W-:Y:S01]  /*1d30*/  BSSY B1, `(.L_x_9341) ;  /* 0x0000039000017945 */ /* 0x000fe20003800000 */
[----:B------:R-:W-:Y:S01]  /*1d40*/  HFMA2.MMA R249, -RZ, RZ, 0, 2.384185791015625e-07 ;  /* 0x00000004fff97435 */ /* 0x000fe200000001ff */
[----:B------:R-:W-:-:S10]  /*1d50*/  IMAD.MOV.U32 R155, RZ, RZ, 0x10 ;  /* 0x00000010ff9b7424 */ /* 0x000fd400078e00ff */
        /* <DEDUP_REMOVED lines=10> */
[----:B------:R-:W-:Y:S02]  /*1e00*/  FSEL R152, R192, RZ, !P4 ;  /* 0x000000ffc0987208 */ /* 0x000fe40006000000 */
[----:B-1----:R-:W-:Y:S02]  /*1e10*/  MOV R18, 0x8 ;  /* 0x0000000800127802 */ /* 0x002fe40000000f00 */
        /* <DEDUP_REMOVED lines=9> */
[----:B------:R-:W-:Y:S01]  /*1eb0*/  HADD2.F32 R154, -RZ, R154.H0_H0 ;  /* 0x2000009aff9a7230 */ /* 0x000fe20000004100 */
[----:B------:R-:W-:Y:S01]  /*1ec0*/  MOV R153, R19 ;  /* 0x0000001300997202 */ /* 0x000fe20000000f00 */
[C---:B------:R-:W-:Y:S01]  /*1ed0*/  FADD.FTZ R20, -R152.reuse, R22 ;  /* 0x0000001698147221 */ /* 0x040fe20000010100 */
[----:B------:R-:W-:Y:S01]  /*1ee0*/  SHF.R.U32.HI R25, RZ, 0x10, R19 ;  /* 0x00000010ff197819 */ /* 0x000fe20000011613 */
[----:B------:R-:W-:Y:S01]  /*1ef0*/  FADD.FTZ R19, -R152, R21 ;  /* 0x0000001598137221 */ /* 0x000fe20000010100 */
[----:B------:R-:W-:Y:S01]  /*1f00*/  HADD2.F32 R24, -RZ, R24.H0_H0 ;  /* 0x20000018ff187230 */ /* 0x000fe20000004100 */
[----:B------:R-:W-:Y:S02]  /*1f10*/  FMUL.FTZ R18, R2, R18 ;  /* 0x0000001202127220 */ /* 0x000fe40000410000 */
[----:B------:R-:W-:Y:S01]  /*1f20*/  FMUL.FTZ R22, R250, R154 ;  /* 0x0000009afa167220 */ /* 0x000fe20000410000 */
[----:B------:R-:W-:Y:S01]  /*1f30*/  HADD2.F32 R153, -RZ, R153.H0_H0 ;  /* 0x20000099ff997230 */ /* 0x000fe20000004100 */
[----:B------:R-:W-:-:S02]  /*1f40*/  FADD.FTZ R21, -R152, R23 ;  /* 0x0000001798157221 */ /* 0x000fc40000010100 */
        /* <DEDUP_REMOVED lines=23> */
.L_x_9342:
[----:B------:R-:W-:Y:S05]  /*20c0*/  BSYNC B1 ;  /* 0x0000000000017941 */ /* 0x000fea0003800000 */
.L_x_9341:
        /* <DEDUP_REMOVED lines=18> */
[----:B------:R-:W-:Y:S02]  /*21f0*/  IADD3 R194, R194, 0x100, RZ ;  /* 0x00000100c2c27810 */ /* 0x000fe40007ffe0ff */
[----:B---3--:R-:W-:Y:S02]  /*2200*/  MOV R154, R26 ;  /* 0x0000001a009a7202 */ /* 0x008fe40000000f00 */
[----:B0-----:R-:W-:Y:S01]  /*2210*/  SHF.R.U64 R32, R26, 0x10, R27 ;  /* 0x000000101a207819 */ /* 0x001fe2000000121b */
[----:B--2---:R-:W-:-:S02]  /*2220*/  FADD.FTZ R26, -R152, R28 ;  /* 0x0000001c981a7221 */ /* 0x004fc40000010100 */
[----:B------:R-:W-:Y:S01]  /*2230*/  HADD2.F32 R154, -RZ, R154.H0_H0 ;  /* 0x2000009aff9a7230 */ /* 0x000fe20000004100 */
[--C-:B------:R-:W-:Y:S01]  /*2240*/  IMAD.MOV.U32 R153, RZ, RZ, R27.reuse ;  /* 0x000000ffff997224 */ /* 0x100fe200078e001b */
[----:B------:R-:W-:Y:S01]  /*2250*/  SHF.R.U32.HI R33, RZ, 0x10, R27 ;  /* 0x00000010ff217819 */ /* 0x000fe2000001161b */
[C---:B------:R-:W-:Y:S01]  /*2260*/  FADD.FTZ R27, -R152.reuse, R29 ;  /* 0x0000001d981b7221 */ /* 0x040fe20000010100 */
[----:B------:R-:W-:Y:S01]  /*2270*/  HADD2.F32 R32, -RZ, R32.H0_H0 ;  /* 0x20000020ff207230 */ /* 0x000fe20000004100 */
[----:B------:R-:W-:Y:S02]  /*2280*/  FADD.FTZ R28, -R152, R30 ;  /* 0x0000001e981c7221 */ /* 0x000fe40000010100 */
        /* <DEDUP_REMOVED lines=27> */
.L_x_9344:
[----:B------:R-:W-:Y:S05]  /*2440*/  BSYNC B1 ;  /* 0x0000000000017941 */ /* 0x000fea0003800000 */
.L_x_9343:
[----:B------:R-:W-:Y:S01]  /*2450*/  BSSY B1, `(.L_x_9345) ;  /* 0x0000037000017945 */ /* 0x000fe20003800000 */
[----:B------:R-:W-:Y:S05]  /*2460*/  @!P1 BRA `(.L_x_9346) ;  /* 0x0000035000009947 */ /* 0x000fea0003800000 */
[----:B------:R-:W-:Y:S01]  /*2470*/  ISETP.NE.U32.AND P4, PT, RZ, c[0x0][0x218], PT ;  /* 0x00008600ff007a0c */ /* 0x000fe20003f85070 */
[----:B------:R-:W0:Y:S03]  /*2480*/  LDC.U8 R154, c[0x0][0x1f0] ;  /* 0x00007c00ff9a7b82 */ /* 0x000e260000000000 */
[----:B------:R-:W-:Y:S01]  /*2490*/  ISETP.NE.AND.EX P4, PT, RZ, c[0x0][0x21c], PT, P4 ;  /* 0x00008700ff007a0c */ /* 0x000fe20003f85340 */
[----:B------:R-:W-:-:S10]  /*24a0*/  HFMA2.MMA R162, -RZ, RZ, 0, 4.76837158203125e-07 ;  /* 0x00000008ffa27435 */ /* 0x000fd400000001ff */
[----:B------:R-:W-:-:S04]  /*24b0*/  IMAD.WIDE.U32 R162, R193, R162, c[0x0][0x208] ;  /* 0x00008200c1a27625 */ /* 0x000fc800078e00a2 */
[----:B------:R-:W-:Y:S02]  /*24c0*/  @P4 IMAD.WIDE.U32 R152, R194, R155, c[0x0][0x218] ;  /* 0x00008600c2984625 */ /* 0x000fe400078e009b */
[----:B------:R-:W2:Y:S04]  /*24d0*/  LDG.E.64 R162, [R162.64] ;  /* 0x00000004a2a27981 */ /* 0x000ea8000c1e1b00 */
        /* <DEDUP_REMOVED lines=9> */
[----:B------:R-:W-:Y:S01]  /*2570*/  IADD3 R194, R194, 0x100, RZ ;  /* 0x00000100c2c27810 */ /* 0x000fe20007ffe0ff */
[----:B--2---:R-:W-:Y:S01]  /*2580*/  IMAD.MOV.U32 R167, RZ, RZ, R162 ;  /* 0x000000ffffa77224 */ /* 0x004fe200078e00a2 */
[----:B0-----:R-:W-:-:S04]  /*2590*/  SHF.R.U64 R165, R162, 0x10, R163 ;  /* 0x00000010a2a57819 */ /* 0x001fc800000012a3 */
[----:B------:R-:W-:Y:S01]  /*25a0*/  HADD2.F32 R167, -RZ, R167.H0_H0 ;  /* 0x200000a7ffa77230 */ /* 0x000fe20000004100 */
[----:B------:R-:W-:Y:S02]  /*25b0*/  MOV R166, R163 ;  /* 0x000000a300a67202 */ /* 0x000fe40000000f00 */
[----:B------:R-:W-:Y:S01]  /*25c0*/  SHF.R.U32.HI R168, RZ, 0x10, R163 ;  /* 0x00000010ffa87819 */ /* 0x000fe200000116a3 */
[C---:B---3--:R-:W-:Y:S02]  /*25d0*/  FADD.FTZ R152, -R161.reuse, R152 ;  /* 0x00000098a1987221 */ /* 0x048fe40000010100 */
[C---:B------:R-:W-:Y:S02]  /*25e0*/  FADD.FTZ R153, -R161.reuse, R153 ;  /* 0x00000099a1997221 */ /* 0x040fe40000010100 */
[C---:B------:R-:W-:Y:S02]  /*25f0*/  FADD.FTZ R154, -R161.reuse, R154 ;  /* 0x0000009aa19a7221 */ /* 0x040fe40000010100 */
[----:B------:R-:W-:-:S02]  /*2600*/  FADD.FTZ R155, -R161, R155 ;  /* 0x0000009ba19b7221 */ /* 0x000fc40000010100 */
[C---:B------:R-:W-:Y:S01]  /*2610*/  FMUL.FTZ R161, R2.reuse, R152 ;  /* 0x0000009802a17220 */ /* 0x040fe20000410000 */
[----:B------:R-:W-:Y:S01]  /*2620*/  HADD2.F32 R152, -RZ, R165.H0_H0 ;  /* 0x200000a5ff987230 */ /* 0x000fe20000004100 */
[----:B------:R-:W-:Y:S02]  /*2630*/  FMUL.FTZ R165, R239, R167 ;  /* 0x000000a7efa57220 */ /* 0x000fe40000410000 */
[----:B------:R-:W-:Y:S01]  /*2640*/  FMUL.FTZ R162, R2, R153 ;  /* 0x0000009902a27220 */ /* 0x000fe20000410000 */
        /* <DEDUP_REMOVED lines=23> */
.L_x_9346:
[----:B------:R-:W-:Y:S05]  /*27c0*/  BSYNC B1 ;  /* 0x0000000000017941 */ /* 0x000fea0003800000 */
.L_x_9345:
[----:B------:R-:W-:Y:S01]  /*27d0*/  BSSY B1, `(.L_x_9347) ;  /* 0x0000038000017945 */ /* 0x000fe20003800000 */
[----:B------:R-:W-:Y:S05]  /*27e0*/  @!P2 BRA `(.L_x_9348) ;  /* 0x000003600000a947 */ /* 0x000fea0003800000 */
[----:B------:R-:W-:Y:S01]  /*27f0*/  ISETP.NE.U32.AND P4, PT, RZ, c[0x0][0x218], PT ;  /* 0x00008600ff007a0c */ /* 0x000fe20003f85070 */
[----:B------:R-:W0:Y:S01]  /*2800*/  LDC.U8 R155, c[0x0][0x1f0] ;  /* 0x00007c00ff9b7b82 */ /* 0x000e220000000000 */
[----:B------:R-:W-:-:S02]  /*2810*/  IMAD.MOV.U32 R154, RZ, RZ, 0x10 ;  /* 0x00000010ff9a7424 */ /* 0x000fc400078e00ff */
        /* <DEDUP_REMOVED lines=51> */
.L_x_9348:
[----:B------:R-:W-:Y:S05]  /*2b50*/  BSYNC B1 ;  /* 0x0000000000017941 */ /* 0x000fea0003800000 */
.L_x_9347:
[----:B------:R-:W-:-:S13]  /*2b60*/  ISETP.GE.U32.AND P4, PT, R4, 0x700, PT ;  /* 0x000007000400780c */ /* 0x000fda0003f86070 */
[----:B------:R-:W-:Y:S05]  /*2b70*/  @!P4 BRA `(.L_x_9336) ;  /* 0x000003300000c947 */ /* 0x000fea0003800000 */
[----:B------:R-:W-:Y:S01]  /*2b80*/  ISETP.NE.U32.AND P4, PT, RZ, c[0x0][0x218], PT ;  /* 0x00008600ff007a0c */ /* 0x000fe20003f85070 */
[----:B------:R-:W0:Y:S01]  /*2b90*/  LDC.U8 R155, c[0x0][0x1f0] ;  /* 0x00007c00ff9b7b82 */ /* 0x000e220000000000 */
[----:B------:R-:W-:Y:S02]  /*2ba0*/  IMAD.MOV.U32 R154, RZ, RZ, 0x10 ;  /* 0x00000010ff9a7424 */ /* 0x000fe400078e00ff */
        /* <DEDUP_REMOVED lines=12> */
[----:B--2---:R-:W-:Y:S01]  /*2c70*/  IMAD.MOV.U32 R183, RZ, RZ, R178 ;  /* 0x000000ffffb77224 */ /* 0x004fe200078e00b2 */
[--C-:B0-----:R-:W-:Y:S02]  /*2c80*/  SHF.R.U64 R181, R178, 0x10, R179.reuse ;  /* 0x00000010b2b57819 */ /* 0x101fe400000012b3 */
[----:B------:R-:W-:Y:S02]  /*2c90*/  MOV R182, R179 ;  /* 0x000000b300b67202 */ /* 0x000fe40000000f00 */
[----:B------:R-:W-:Y:S02]  /*2ca0*/  HADD2.F32 R183, -RZ, R183.H0_H0 ;  /* 0x200000b7ffb77230 */ /* 0x000fe40000004100 */
[----:B------:R-:W-:Y:S01]  /*2cb0*/  HADD2.F32 R181, -RZ, R181.H0_H0 ;  /* 0x200000b5ffb57230 */ /* 0x000fe20000004100 */
[----:B------:R-:W-:Y:S02]  /*2cc0*/  SHF.R.U32.HI R191, RZ, 0x10, R179 ;  /* 0x00000010ffbf7819 */ /* 0x000fe400000116b3 */
[----:B------:R-:W-:Y:S01]  /*2cd0*/  FMUL.FTZ R195, R231, R183 ;  /* 0x000000b7e7c37220 */ /* 0x000fe20000410000 */
[----:B------:R-:W-:Y:S01]  /*2ce0*/  HADD2.F32 R182, -RZ, R182.H0_H0 ;  /* 0x200000b6ffb67230 */ /* 0x000fe20000004100 */
[----:B------:R-:W-:-:S02]  /*2cf0*/  FADD.FTZ R89, R89, R181 ;  /* 0x000000b559597221 */ /* 0x000fc40000010000 */
[C---:B---3--:R-:W-:Y:S02]  /*2d00*/  FADD.FTZ R153, -R192.reuse, R153 ;  /* 0x00000099c0997221 */ /* 0x048fe40000010100 */
[C---:B------:R-:W-:Y:S02]  /*2d10*/  FADD.FTZ R152, -R192.reuse, R152 ;  /* 0x00000098c0987221 */ /* 0x040fe40000010100 */
[----:B------:R-:W-:Y:S02]  /*2d20*/  FADD.FTZ R154, -R192, R154 ;  /* 0x0000009ac09a7221 */ /* 0x000fe40000010100 */
[C---:B------:R-:W-:Y:S02]  /*2d30*/  FMUL.FTZ R178, R2.reuse, R153 ;  /* 0x0000009902b27220 */ /* 0x040fe40000410000 */
[C---:B------:R-:W-:Y:S02]  /*2d40*/  FMUL.FTZ R177, R2.reuse, R152 ;  /* 0x0000009802b17220 */ /* 0x040fe40000410000 */
        /* <DEDUP_REMOVED lines=8> */
[----:B------:R-:W-:Y:S02]  /*2dd0*/  FADD.FTZ R155, -R192, R155 ;  /* 0x0000009bc09b7221 */ /* 0x000fe40000010100 */
        /* <DEDUP_REMOVED lines=13> */
.L_x_9336:
[----:B------:R-:W-:Y:S05]  /*2eb0*/  BSYNC B0 ;  /* 0x0000000000007941 */ /* 0x000fea0003800000 */
.L_x_9322:
        /* <DEDUP_REMOVED lines=8> */
.L_x_9492:
        /* <DEDUP_REMOVED lines=14> */
[----:B------:R-:W0:Y:S02]  /*3020*/  SHFL.DOWN PT, R155, R187, 0x2, 0x1f ;  /* 0x08401f00bb9b7f89 */ /* 0x000e2400000e0000 */
[----:B0-----:R-:W-:Y:S02]  /*3030*/  FADD.FTZ R155, R187, R155 ;  /* 0x0000009bbb9b7221 */ /* 0x001fe40000010000 */
[----:B------:R0:W1:Y:S04]  /*3040*/  SHFL.DOWN PT, R187, R186, 0x1, 0x1f ;  /* 0x08201f00babb7f89 */ /* 0x00006800000e0000 */
[----:B------:R0:W2:Y:S02]  /*3050*/  SHFL.DOWN PT, R153, R155, 0x1, 0x1f ;  /* 0x08201f009b997f89 */ /* 0x0000a400000e0000 */
.L_x_9493:
[----:B------:R-:W-:Y:S01]  /*3060*/  @!P4 LOP3.LUT R154, R192, 0x7, RZ, 0xc0, !PT ;  /* 0x00000007c09ac812 */ /* 0x000fe200078ec0ff */
[----:B-1----:R-:W-:Y:S01]  /*3070*/  FADD.FTZ R152, R187, R186 ;  /* 0x000000babb987221 */ /* 0x002fe20000010000 */
[----:B------:R-:W1:Y:S01]  /*3080*/  S2R R193, SR_TID.X ;  /* 0x0000000000c17919 */ /* 0x000e620000002100 */
[----:B--2---:R-:W-:Y:S01]  /*3090*/  FADD.FTZ R153, R153, R155 ;  /* 0x0000009b99997221 */ /* 0x004fe20000010000 */
[----:B------:R-:W-:Y:S01]  /*30a0*/  WARPSYNC 0xffffffff ;  /* 0xffffffff00007948 */ /* 0x000fe20003800000 */
[----:B------:R-:W-:Y:S01]  /*30b0*/  @!P4 IMAD.IADD R154, R191, 0x1, R154 ;  /* 0x00000001bf9ac824 */ /* 0x000fe200078e029a */
[----:B------:R-:W-:Y:S01]  /*30c0*/  LOP3.LUT P5, RZ, R4, 0xffffff00, RZ, 0xc0, !PT ;  /* 0xffffff0004ff7812 */ /* 0x000fe200078ac0ff */
[----:B------:R-:W-:Y:S03]  /*30d0*/  BSSY B0, `(.L_x_9351) ;  /* 0x00000b8000007945 */ /* 0x000fe60003800000 */
[----:B------:R2:W-:Y:S04]  /*30e0*/  @!P4 STS.64 [R154.X8+0x7000], R152 ;  /* 0x007000989a00c388 */ /* 0x0005e80000008a00 */
[----:B------:R-:W-:Y:S01]  /*30f0*/  BAR.SYNC.DEFER_BLOCKING 0x0 ;  /* 0x0000000000007b1d */ /* 0x000fe20000010000 */
[----:B------:R-:W-:-:S13]  /*3100*/  ISETP.GE.AND P4, PT, R184, 0x1, PT ;  /* 0x00000001b800780c */ /* 0x000fda0003f86270 */
[----:B--2---:R-:W-:Y:S01]  /*3110*/  @P4 IADD3 R152, R184, -0x1, RZ ;  /* 0xffffffffb8984810 */ /* 0x004fe20007ffe0ff */
[----:B------:R-:W-:-:S04]  /*3120*/  HFMA2.MMA R184, -RZ, RZ, 0, 0 ;  /* 0x00000000ffb87435 */ /* 0x000fc800000001ff */
[----:B------:R-:W-:-:S05]  /*3130*/  @P4 IMAD R152, R152, c[0x0][0x168], RZ ;  /* 0x00005a0098984a24 */ /* 0x000fca00078e02ff */
[----:B------:R-:W-:-:S04]  /*3140*/  @P4 SHF.R.S32.HI R153, RZ, 0x1f, R152 ;  /* 0x0000001fff994819 */ /* 0x000fc80000011498 */
[----:B------:R-:W-:Y:S02]  /*3150*/  @P4 LEA.HI R152, R153, R152, RZ, 0x2 ;  /* 0x0000009899984211 */ /* 0x000fe400078f10ff */
[----:B-1----:R-:W-:-:S04]  /*3160*/  @P4 LOP3.LUT R153, R193, 0xff, RZ, 0xc0, !PT ;  /* 0x000000ffc1994812 */ /* 0x002fc800078ec0ff */
[----:B------:R-:W-:Y:S02]  /*3170*/  @P4 LEA.HI.SX32 R184, R152, R153, 0x1e ;  /* 0x0000009998b84211 */ /* 0x000fe400078ff2ff */
[----:B0-----:R-:W0:Y:S02]  /*3180*/  LDS.128 R152, [R191.X8+0x7000] ;  /* 0x00700000bf987984 */ /* 0x001e240000008c00 */
        /* <DEDUP_REMOVED lines=27> */
[----:B--2---:R-:W-:-:S04]  /*3340*/  SHF.R.U64 R186, R154, 0x10, R155 ;  /* 0x000000109aba7819 */ /* 0x004fc8000000129b */
[----:B------:R-:W-:Y:S02]  /*3350*/  PRMT R247, R154, 0x5410, R186 ;  /* 0x000054109af77816 */ /* 0x000fe400000000ba */
[----:B------:R-:W-:-:S04]  /*3360*/  SHF.R.U32.HI R154, RZ, 0x10, R155 ;  /* 0x00000010ff9a7819 */ /* 0x000fc8000001169b */
[----:B------:R-:W-:Y:S02]  /*3370*/  PRMT R248, R155, 0x5410, R154 ;  /* 0x000054109bf87816 */ /* 0x000fe4000000009a */
.L_x_9354:
[----:B------:R-:W-:Y:S05]  /*3380*/  BSYNC B1 ;  /* 0x0000000000017941 */ /* 0x000fea0003800000 */
.L_x_9353:
        /* <DEDUP_REMOVED lines=14> */
.L_x_9356:
[----:B------:R-:W-:Y:S05]  /*3470*/  BSYNC B1 ;  /* 0x0000000000017941 */ /* 0x000fea0003800000 */
.L_x_9355:
        /* <DEDUP_REMOVED lines=9> */
[----:B------:R-:W-:-:S05]  /*3510*/  @P6 HADD2.F32 R155, -RZ, R247.H0_H0 ;  /* 0x200000f7ff9b6230 */ /* 0x000fca0000004100 */
[----:B------:R-:W-:-:S04]  /*3520*/  @P6 FMUL.FTZ R154, R14, R155 ;  /* 0x0000009b0e9a6220 */ /* 0x000fc80000410000 */
[----:B------:R-:W-:Y:S02]  /*3530*/  FADD.FTZ R92, R92, R154 ;  /* 0x0000009a5c5c7221 */ /* 0x000fe40000010000 */
[----:B------:R-:W-:Y:S02]  /*3540*/  IMAD.MOV.U32 R154, RZ, RZ, RZ ;  /* 0x000000ffff9a7224 */ /* 0x000fe400078e00ff */
[----:B------:R-:W-:-:S05]  /*3550*/  @P6 FMUL.FTZ R154, R227, R14 ;  /* 0x0000000ee39a6220 */ /* 0x000fca0000410000 */
[----:B------:R-:W-:-:S04]  /*3560*/  F2FP.PACK_AB R154, RZ, R154 ;  /* 0x0000009aff9a723e */ /* 0x000fc800000000ff */
[----:B------:R-:W-:Y:S02]  /*3570*/  PRMT R14, R154, 0x7610, R14 ;  /* 0x000076109a0e7816 */ /* 0x000fe4000000000e */
.L_x_9358:
[----:B------:R-:W-:Y:S05]  /*3580*/  BSYNC B1 ;  /* 0x0000000000017941 */ /* 0x000fea0003800000 */
.L_x_9357:
        /* <DEDUP_REMOVED lines=14> */
.L_x_9360:
[----:B------:R-:W-:Y:S05]  /*3670*/  BSYNC B1 ;  /* 0x0000000000017941 */ /* 0x000fea0003800000 */
.L_x_9359:
[----:B------:R-:W-:Y:S01]  /*3680*/  BSSY B1, `(.L_x_9361) ;  /* 0x000000e000017945 */ /* 0x000fe20003800000 */
[----:B------:R-:W-:Y:S01]  /*3690*/  SEL R149, R154, R149, P5 ;  /* 0x000000959a957207 */ /* 0x000fe20002800000 */
[----:B------:R-:W-:Y:S05]  /*36a0*/  @!P4 BRA `(.L_x_9362) ;  /* 0x000000b00000c947 */ /* 0x000fea0003800000 */
[----:B------:R-:W-:Y:S01]  /*36b0*/  LOP3.LUT P6, RZ, R5, 0xff00, RZ, 0xc0, !PT ;  /* 0x0000ff0005ff7812 */ /* 0x000fe200078cc0ff */
[----:B------:R-:W-:Y:S01]  /*36c0*/  FMUL.FTZ R15, R154, c[0x0][0x1ec] ;  /* 0x00007b009a0f7a20 */ /* 0x000fe20000410000 */
[----:B------:R-:W-:-:S03]  /*36d0*/  HFMA2.MMA R154, -RZ, RZ, 0, 0 ;  /* 0x00000000ff9a7435 */ /* 0x000fc600000001ff */
[----:B------:R-:W-:-:S08]  /*36e0*/  FMUL.FTZ R15, R15, c[0x0][0x1e8] ;  /* 0x00007a000f0f7a20 */ /* 0x000fd00000410000 */
[----:B------:R-:W-:-:S05]  /*36f0*/  @P6 HADD2.F32 R155, -RZ, R247.H1_H1 ;  /* 0x300000f7ff9b6230 */ /* 0x000fca0000004100 */
[----:B------:R-:W-:-:S04]  /*3700*/  @P6 FMUL.FTZ R154, R15, R155 ;  /* 0x0000009b0f9a6220 */ /* 0x000fc80000410000 */
[----:B------:R-:W-:Y:S02]  /*3710*/  FADD.FTZ R93, R93, R154 ;  /* 0x0000009a5d5d7221 */ /* 0x000fe40000010000 */
[----:B------:R-:W-:Y:S02]  /*3720*/  IMAD.MOV.U32 R154, RZ, RZ, RZ ;  /* 0x000000ffff9a7224 */ /* 0x000fe400078e00ff */
[----:B------:R-:W-:-:S05]  /*3730*/  @P6 FMUL.FTZ R154, R226, R15 ;  /* 0x0000000fe29a6220 */ /* 0x000fca0000410000 */
[----:B------:R-:W-:-:S04]  /*3740*/  F2FP.PACK_AB R154, RZ, R154 ;  /* 0x0000009aff9a723e */ /* 0x000fc800000000ff */
[----:B------:R-:W-:Y:S02]  /*3750*/  PRMT R15, R154, 0x7610, R15 ;  /* 0x000076109a0f7816 */ /* 0x000fe4000000000f */
.L_x_9362:
[----:B------:R-:W-:Y:S05]  /*3760*/  BSYNC B1 ;  /* 0x0000000000017941 */ /* 0x000fea0003800000 */
.L_x_9361:
        /* <DEDUP_REMOVED lines=14> */
.L_x_9364:
[----:B------:R-:W-:Y:S05]  /*3850*/  BSYNC B1 ;  /* 0x0000000000017941 */ /* 0x000fea0003800000 */
.L_x_9363:
[----:B------:R-:W-:Y:S01]  /*3860*/  BSSY B1, `(.L_x_9365) ;  /* 0x000000e000017945 */ /* 0x000fe20003800000 */
        /* <DEDUP_REMOVED lines=13> */
.L_x_9366:
[----:B------:R-:W-:Y:S05]  /*3940*/  BSYNC B1 ;  /* 0x0000000000017941 */ /* 0x000fea0003800000 */
.L_x_9365:
        /* <DEDUP_REMOVED lines=14> */
.L_x_9368:
[----:B------:R-:W-:Y:S05]  /*3a30*/  BSYNC B1 ;  /* 0x0000000000017941 */ /* 0x000fea0003800000 */
.L_x_9367:
        /* <DEDUP_REMOVED lines=14> */
.L_x_9370:
[----:B------:R-:W-:Y:S05]  /*3b20*/  BSYNC B1 ;  /* 0x0000000000017941 */ /* 0x000fea0003800000 */
.L_x_9369:
[----:B------:R-:W-:Y:S01]  /*3b30*/  ISETP.NE.U32.AND P5, PT, RZ, c[0x0][0x258], PT ;  /* 0x00009600ff007a0c */ /* 0x000fe20003fa5070 */
[----:B------:R-:W-:Y:S03]  /*3b40*/  BSSY B1, `(.L_x_9371) ;  /* 0x000000e000017945 */ /* 0x000fe60003800000 */
[----:B------:R-:W-:-:S13]  /*3b50*/  ISETP.NE.AND.EX P5, PT, RZ, c[0x0][0x25c], PT, P5 ;  /* 0x00009700ff007a0c */ /* 0x000fda0003fa5350 */
        /* <DEDUP_REMOVED lines=12> */
.L_x_9372:
[----:B------:R-:W-:Y:S05]  /*3c20*/  BSYNC B1 ;  /* 0x0000000000017941 */ /* 0x000fea0003800000 */
.L_x_9371:
[----:B------:R-:W-:Y:S02]  /*3c30*/  IADD3 R3, R3, 0x100, RZ ;  /* 0x0000010003037810 */ /* 0x000fe40007ffe0ff */
[----:B------:R-:W-:Y:S02]  /*3c40*/  IADD3 R184, R184, 0x100, RZ ;  /* 0x00000100b8b87810 */ /* 0x000fe40007ffe0ff */
.L_x_9352:
[----:B------:R-:W-:Y:S05]  /*3c50*/  BSYNC B0 ;  /* 0x0000000000007941 */ /* 0x000fea0003800000 */
.L_x_9351:
        /* <DEDUP_REMOVED lines=26> */
.L_x_9376:
[----:B------:R-:W-:Y:S05]  /*3e00*/  BSYNC B1 ;  /* 0x0000000000017941 */ /* 0x000fea0003800000 */
.L_x_9375:
        /* <DEDUP_REMOVED lines=9> */
[----:B------:R-:W-:-:S05]  /*3ea0*/  @P6 HADD2.F32 R186, -RZ, R247.H0_H0 ;  /* 0x200000f7ffba6230 */ /* 0x000fca0000004100 */
[----:B------:R-:W-:-:S04]  /*3eb0*/  @P6 FMUL.FTZ R155, R186, R14 ;  /* 0x0000000eba9b6220 */ /* 0x000fc80000410000 */
[----:B------:R-:W-:Y:S01]  /*3ec0*/  FADD.FTZ R96, R96, R155 ;  /* 0x0000009b60607221 */ /* 0x000fe20000010000 */
[----:B------:R-:W-:-:S06]  /*3ed0*/  HFMA2.MMA R155, -RZ, RZ, 0, 0 ;  /* 0x00000000ff9b7435 */ /* 0x000fcc00000001ff */
[----:B------:R-:W-:-:S05]  /*3ee0*/  @P6 FMUL.FTZ R155, R223, R14 ;  /* 0x0000000edf9b6220 */ /* 0x000fca0000410000 */
[----:B------:R-:W-:-:S04]  /*3ef0*/  F2FP.PACK_AB R155, RZ, R155 ;  /* 0x0000009bff9b723e */ /* 0x000fc800000000ff */
[----:B------:R-:W-:Y:S02]  /*3f00*/  PRMT R14, R155, 0x7610, R14 ;  /* 0x000076109b0e7816 */ /* 0x000fe4000000000e */
.L_x_9378:
[----:B------:R-:W-:Y:S05]  /*3f10*/  BSYNC B1 ;  /* 0x0000000000017941 */ /* 0x000fea0003800000 */
.L_x_9377:
        /* <DEDUP_REMOVED lines=11> */
.L_x_9380:
[----:B------:R-:W-:Y:S05]  /*3fd0*/  BSYNC B1 ;  /* 0x0000000000017941 */ /* 0x000fea0003800000 */
.L_x_9379:
[----:B------:R-:W-:Y:S01]  /*3fe0*/  BSSY B1, `(.L_x_9381) ;  /* 0x000000e000017945 */ /* 0x000fe20003800000 */
[----:B------:R-:W-:Y:S01]  /*3ff0*/  SEL R149, R155, R149, P5 ;  /* 0x000000959b957207 */ /* 0x000fe20002800000 */
[----:B------:R-:W-:Y:S05]  /*4000*/  @!P4 BRA `(.L_x_9382) ;  /* 0x000000b00000c947 */ /* 0x000fea0003800000 */
[----:B------:R-:W-:Y:S01]  /*4010*/  LOP3.LUT P6, RZ, R6, 0xff00, RZ, 0xc0, !PT ;  /* 0x0000ff0006ff7812 */ /* 0x000fe200078cc0ff */
[----:B------:R-:W-:Y:S02]  /*4020*/  FMUL.FTZ R15, R155, c[0x0][0x1ec] ;  /* 0x00007b009b0f7a20 */ /* 0x000fe40000410000 */
[----:B------:R-:W-:Y:S02]  /*4030*/  IMAD.MOV.U32 R155, RZ, RZ, RZ ;  /* 0x000000ffff9b7224 */ /* 0x000fe400078e00ff */
[----:B------:R-:W-:-:S08]  /*4040*/  FMUL.FTZ R15, R15, c[0x0][0x1e8] ;  /* 0x00007a000f0f7a20 */ /* 0x000fd00000410000 */
[----:B------:R-:W-:-:S05]  /*4050*/  @P6 HADD2.F32 R186, -RZ, R247.H1_H1 ;  /* 0x300000f7ffba6230 */ /* 0x000fca0000004100 */
[----:B------:R-:W-:-:S04]  /*4060*/  @P6 FMUL.FTZ R155, R186, R15 ;  /* 0x0000000fba9b6220 */ /* 0x000fc80000410000 */
[----:B------:R-:W-:Y:S01]  /*4070*/  FADD.FTZ R97, R97, R155 ;  /* 0x0000009b61617221 */ /* 0x000fe20000010000 */
[----:B------:R-:W-:Y:S01]  /*4080*/  MOV R155, RZ ;  /* 0x000000ff009b7202 */ /* 0x000fe20000000f00 */
[----:B------:R-:W-:-:S05]  /*4090*/  @P6 FMUL.FTZ R155, R222, R15 ;  /* 0x0000000fde9b6220 */ /* 0x000fca0000410000 */
[----:B------:R-:W-:-:S04]  /*40a0*/  F2FP.PACK_AB R155, RZ, R155 ;  /* 0x0000009bff9b723e */ /* 0x000fc800000000ff */
[----:B------:R-:W-:Y:S02]  /*40b0*/  PRMT R15, R155, 0x7610, R15 ;  /* 0x000076109b0f7816 */ /* 0x000fe4000000000f */
.L_x_9382:
[----:B------:R-:W-:Y:S05]  /*40c0*/  BSYNC B1 ;  /* 0x0000000000017941 */ /* 0x000fea0003800000 */
.L_x_9381:
        /* <DEDUP_REMOVED lines=11> */
.L_x_9384:
[----:B------:R-:W-:Y:S05]  /*4180*/  BSYNC B1 ;  /* 0x0000000000017941 */ /* 0x000fea0003800000 */
.L_x_9383:
[----:B------:R-:W-:Y:S01]  /*4190*/  BSSY B1, `(.L_x_9385) ;  /* 0x000000e000017945 */ /* 0x000fe20003800000 */
        /* <DEDUP_REMOVED lines=13> */
.L_x_9386:
[----:B------:R-:W-:Y:S05]  /*4270*/  BSYNC B1 ;  /* 0x0000000000017941 */ /* 0x000fea0003800000 */
.L_x_9385:
        /* <DEDUP_REMOVED lines=11> */
.L_x_9388:
[----:B------:R-:W-:Y:S05]  /*4330*/  BSYNC B1 ;  /* 0x0000000000017941 */ /* 0x000fea0003800000 */
.L_x_9387:
        /* <DEDUP_REMOVED lines=19> */
.L_x_9390:
[----:B------:R-:W-:Y:S05]  /*4470*/  BSYNC B1 ;  /* 0x0000000000017941 */ /* 0x000fea0003800000 */
.L_x_9389:
        /* <DEDUP_REMOVED lines=10> */
.L_x_9392:
[----:B------:R-:W-:Y:S05]  /*4520*/  BSYNC B1 ;  /* 0x0000000000017941 */ /* 0x000fea0003800000 */
.L_x_9391:
[----:B------:R-:W-:Y:S02]  /*4530*/  IADD3 R3, R3, 0x100, RZ ;  /* 0x0000010003037810 */ /* 0x000fe40007ffe0ff */
[----:B------:R-:W-:Y:S02]  /*4540*/  IADD3 R184, R184, 0x100, RZ ;  /* 0x00000100b8b87810 */ /* 0x000fe40007ffe0ff */
.L_x_9374:
[----:B------:R-:W-:Y:S05]  /*4550*/  BSYNC B0 ;  /* 0x0000000000007941 */ /* 0x000fea0003800000 */
.L_x_9373:
        /* <DEDUP_REMOVED lines=26> */
.L_x_9396:
[----:B------:R-:W-:Y:S05]  /*4700*/  BSYNC B1 ;  /* 0x0000000000017941 */ /* 0x000fea0003800000 */
.L_x_9395:
        /* <DEDUP_REMOVED lines=16> */
.L_x_9398:
[----:B------:R-:W-:Y:S05]  /*4810*/  BSYNC B1 ;  /* 0x0000000000017941 */ /* 0x000fea0003800000 */
.L_x_9397:
        /* <DEDUP_REMOVED lines=11> */
.L_x_9400:
[----:B------:R-:W-:Y:S05]  /*48d0*/  BSYNC B1 ;  /* 0x0000000000017941 */ /* 0x000fea0003800000 */
.L_x_9399:
[----:B------:R-:W-:Y:S01]  /*48e0*/  BSSY B1, `(.L_x_9401) ;  /* 0x000000e000017945 */ /* 0x000fe20003800000 */
[----:B------:R-:W-:Y:S01]  /*48f0*/  SEL R149, R155, R149, P5 ;  /* 0x000000959b957207 */ /* 0x000fe20002800000 */
[----:B------:R-:W-:Y:S05]  /*4900*/  @!P4 BRA `(.L_x_9402) ;  /* 0x000000b00000c947 */ /* 0x000fea0003800000 */
[----:B------:R-:W-:Y:S01]  /*4910*/  LOP3.LUT P6, RZ, R7, 0xff00, RZ, 0xc0, !PT ;  /* 0x0000ff0007ff7812 */ /* 0x000fe200078cc0ff */
[----:B------:R-:W-:Y:S01]  /*4920*/  FMUL.FTZ R15, R155, c[0x0][0x1ec] ;  /* 0x00007b009b0f7a20 */ /* 0x000fe20000410000 */
[----:B------:R-:W-:-:S03]  /*4930*/  MOV R155, RZ ;  /* 0x000000ff009b7202 */ /* 0x000fc60000000f00 */
        /* <DEDUP_REMOVED lines=8> */
.L_x_9402:
[----:B------:R-:W-:Y:S05]  /*49c0*/  BSYNC B1 ;  /* 0x0000000000017941 */ /* 0x000fea0003800000 */
.L_x_9401:
        /* <DEDUP_REMOVED lines=11> */
.L_x_9404:
[----:B------:R-:W-:Y:S05]  /*4a80*/  BSYNC B1 ;  /* 0x0000000000017941 */ /* 0x000fea0003800000 */
.L_x_9403:
        /* <DEDUP_REMOVED lines=14> */
.L_x_9406:
[----:B------:R-:W-:Y:S05]  /*4b70*/  BSYNC B1 ;  /* 0x0000000000017941 */ /* 0x000fea0003800000 */
.L_x_9405:
        /* <DEDUP_REMOVED lines=11> */
.L_x_9408:
[----:B------:R-:W-:Y:S05]  /*4c30*/  BSYNC B1 ;  /* 0x0000000000017941 */ /* 0x000fea0003800000 */
.L_x_9407:
        /* <DEDUP_REMOVED lines=12> */
[----:B------:R-:W-:-:S05]  /*4d00*/  @P5 HADD2.F32 R155, -RZ, R248.H1_H1 ;  /* 0x300000f8ff9b5230 */ /* 0x000fca0000004100 */
[----:B------:R-:W-:-:S04]  /*4d10*/  @P5 FMUL.FTZ R154, R155, R13 ;  /* 0x0000000d9b9a5220 */ /* 0x000fc80000410000 */
[----:B------:R-:W-:Y:S01]  /*4d20*/  FADD.FTZ R103, R103, R154 ;  /* 0x0000009a67677221 */ /* 0x000fe20000010000 */
[----:B------:R-:W-:-:S06]  /*4d30*/  HFMA2.MMA R154, -RZ, RZ, 0, 0 ;  /* 0x00000000ff9a7435 */ /* 0x000fcc00000001ff */
[----:B------:R-:W-:-:S05]  /*4d40*/  @P5 FMUL.FTZ R154, R216, R13 ;  /* 0x0000000dd89a5220 */ /* 0x000fca0000410000 */
[----:B------:R-:W-:-:S04]  /*4d50*/  F2FP.PACK_AB R154, RZ, R154 ;  /* 0x0000009aff9a723e */ /* 0x000fc800000000ff */
[----:B------:R-:W-:Y:S02]  /*4d60*/  PRMT R13, R154, 0x7610, R13 ;  /* 0x000076109a0d7816 */ /* 0x000fe4000000000d */
.L_x_9410:
[----:B------:R-:W-:Y:S05]  /*4d70*/  BSYNC B1 ;  /* 0x0000000000017941 */ /* 0x000fea0003800000 */
.L_x_9409:
        /* <DEDUP_REMOVED lines=10> */
.L_x_9412:
[----:B------:R-:W-:Y:S05]  /*4e20*/  BSYNC B1 ;  /* 0x0000000000017941 */ /* 0x000fea0003800000 */
.L_x_9411:
[----:B------:R-:W-:Y:S02]  /*4e30*/  IADD3 R3, R3, 0x100, RZ ;  /* 0x0000010003037810 */ /* 0x000fe40007ffe0ff */
[----:B------:R-:W-:Y:S02]  /*4e40*/  IADD3 R184, R184, 0x100, RZ ;  /* 0x00000100b8b87810 */ /* 0x000fe40007ffe0ff */
.L_x_9394:
[----:B------:R-:W-:Y:S05]  /*4e50*/  BSYNC B0 ;  /* 0x0000000000007941 */ /* 0x000fea0003800000 */
.L_x_9393:
        /* <DEDUP_REMOVED lines=25> */
.L_x_9416:
[----:B------:R-:W-:Y:S05]  /*4ff0*/  BSYNC B1 ;  /* 0x0000000000017941 */ /* 0x000fea0003800000 */
.L_x_9415:
        /* <DEDUP_REMOVED lines=16> */
.L_x_9418:
[----:B------:R-:W-:Y:S05]  /*5100*/  BSYNC B1 ;  /* 0x0000000000017941 */ /* 0x000fea0003800000 */
.L_x_9417:
        /* <DEDUP_REMOVED lines=11> */
.L_x_9420:
[----:B------:R-:W-:Y:S05]  /*51c0*/  BSYNC B1 ;  /* 0x0000000000017941 */ /* 0x000fea0003800000 */
.L_x_9419:
        /* <DEDUP_REMOVED lines=14> */
.L_x_9422:
[----:B------:R-:W-:Y:S05]  /*52b0*/  BSYNC B1 ;  /* 0x0000000000017941 */ /* 0x000fea0003800000 */
.L_x_9421:
        /* <DEDUP_REMOVED lines=11> */
.L_x_9424:
[----:B------:R-:W-:Y:S05]  /*5370*/  BSYNC B1 ;  /* 0x0000000000017941 */ /* 0x000fea0003800000 */
.L_x_9423:
        /* <DEDUP_REMOVED lines=14> */
.L_x_9426:
[----:B------:R-:W-:Y:S05]  /*5460*/  BSYNC B1 ;  /* 0x0000000000017941 */ /* 0x000fea0003800000 */
.L_x_9425:
        /* <DEDUP_REMOVED lines=11> */
.L_x_9428:
[----:B------:R-:W-:Y:S05]  /*5520*/  BSYNC B1 ;  /* 0x0000000000017941 */ /* 0x000fea0003800000 */
.L_x_9427:
        /* <DEDUP_REMOVED lines=19> */
.L_x_9430:
[----:B------:R-:W-:Y:S05]  /*5660*/  BSYNC B1 ;  /* 0x0000000000017941 */ /* 0x000fea0003800000 */
.L_x_9429:
        /* <DEDUP_REMOVED lines=10> */
.L_x_9432:
[----:B------:R-:W-:Y:S05]  /*5710*/  BSYNC B1 ;  /* 0x0000000000017941 */ /* 0x000fea0003800000 */
.L_x_9431:
[----:B------:R-:W-:Y:S02]  /*5720*/  IADD3 R3, R3, 0x100, RZ ;  /* 0x0000010003037810 */ /* 0x000fe40007ffe0ff */
[----:B------:R-:W-:Y:S02]  /*5730*/  IADD3 R184, R184, 0x100, RZ ;  /* 0x00000100b8b87810 */ /* 0x000fe40007ffe0ff */
.L_x_9414:
[----:B------:R-:W-:Y:S05]  /*5740*/  BSYNC B0 ;  /* 0x0000000000007941 */ /* 0x000fea0003800000 */
.L_x_9413:
        /* <DEDUP_REMOVED lines=25> */
.L_x_9436:
[----:B------:R-:W-:Y:S05]  /*58e0*/  BSYNC B1 ;  /* 0x0000000000017941 */ /* 0x000fea0003800000 */
.L_x_9435:
        /* <DEDUP_REMOVED lines=16> */
.L_x_9438:
[----:B------:R-:W-:Y:S05]  /*59f0*/  BSYNC B1 ;  /* 0x0000000000017941 */ /* 0x000fea0003800000 */
.L_x_9437:
        /* <DEDUP_REMOVED lines=11> */
.L_x_9440:
[----:B------:R-:W-:Y:S05]  /*5ab0*/  BSYNC B1 ;  /* 0x0000000000017941 */ /* 0x000fea0003800000 */
.L_x_9439:
        /* <DEDUP_REMOVED lines=14> */
.L_x_9442:
[----:B------:R-:W-:Y:S05]  /*5ba0*/  BSYNC B1 ;  /* 0x0000000000017941 */ /* 0x000fea0003800000 */
.L_x_9441:
        /* <DEDUP_REMOVED lines=11> */
.L_x_9444:
[----:B------:R-:W-:Y:S05]  /*5c60*/  BSYNC B1 ;  /* 0x0000000000017941 */ /* 0x000fea0003800000 */
.L_x_9443:
        /* <DEDUP_REMOVED lines=14> */
.L_x_9446:
[----:B------:R-:W-:Y:S05]  /*5d50*/  BSYNC B1 ;  /* 0x0000000000017941 */ /* 0x000fea0003800000 */
.L_x_9445:
        /* <DEDUP_REMOVED lines=11> */
.L_x_9448:
[----:B------:R-:W-:Y:S05]  /*5e10*/  BSYNC B1 ;  /* 0x0000000000017941 */ /* 0x000fea0003800000 */
.L_x_9447:
        /* <DEDUP_REMOVED lines=19> */
.L_x_9450:
[----:B------:R-:W-:Y:S05]  /*5f50*/  BSYNC B1 ;  /* 0x0000000000017941 */ /* 0x000fea0003800000 */
.L_x_9449:
        /* <DEDUP_REMOVED lines=10> */
.L_x_9452:
[----:B------:R-:W-:Y:S05]  /*6000*/  BSYNC B1 ;  /* 0x0000000000017941 */ /* 0x000fea0003800000 */
.L_x_9451:
[----:B------:R-:W-:Y:S02]  /*6010*/  IADD3 R3, R3, 0x100, RZ ;  /* 0x0000010003037810 */ /* 0x000fe40007ffe0ff */
[----:B------:R-:W-:Y:S02]  /*6020*/  IADD3 R184, R184, 0x100, RZ ;  /* 0x00000100b8b87810 */ /* 0x000fe40007ffe0ff */
.L_x_9434:
[----:B------:R-:W-:Y:S05]  /*6030*/  BSYNC B0 ;  /* 0x0000000000007941 */ /* 0x000fea0003800000 */
.L_x_9433:
        /* <DEDUP_REMOVED lines=25> */
.L_x_9456:
[----:B------:R-:W-:Y:S05]  /*61d0*/  BSYNC B1 ;  /* 0x0000000000017941 */ /* 0x000fea0003800000 */
.L_x_9455:
        /* <DEDUP_REMOVED lines=16> */
.L_x_9458:
[----:B------:R-:W-:Y:S05]  /*62e0*/  BSYNC B1 ;  /* 0x0000000000017941 */ /* 0x000fea0003800000 */
.L_x_9457:
        /* <DEDUP_REMOVED lines=11> */
.L_x_9460:
[----:B------:R-:W-:Y:S05]  /*63a0*/  BSYNC B1 ;  /* 0x0000000000017941 */ /* 0x000fea0003800000 */
.L_x_9459:
        /* <DEDUP_REMOVED lines=14> */
.L_x_9462:
[----:B------:R-:W-:Y:S05]  /*6490*/  BSYNC B1 ;  /* 0x0000000000017941 */ /* 0x000fea0003800000 */
.L_x_9461:
        /* <DEDUP_REMOVED lines=11> */
.L_x_9464:
[----:B------:R-:W-:Y:S05]  /*6550*/  BSYNC B1 ;  /* 0x0000000000017941 */ /* 0x000fea0003800000 */
.L_x_9463:
        /* <DEDUP_REMOVED lines=14> */
.L_x_9466:
[----:B------:R-:W-:Y:S05]  /*6640*/  BSYNC B1 ;  /* 0x0000000000017941 */ /* 0x000fea0003800000 */
.L_x_9465:
        /* <DEDUP_REMOVED lines=11> */
.L_x_9468:
[----:B------:R-:W-:Y:S05]  /*6700*/  BSYNC B1 ;  /* 0x0000000000017941 */ /* 0x000fea0003800000 */
.L_x_9467:
        /* <DEDUP_REMOVED lines=19> */
.L_x_9470:
[----:B------:R-:W-:Y:S05]  /*6840*/  BSYNC B1 ;  /* 0x0000000000017941 */ /* 0x000fea0003800000 */
.L_x_9469:
        /* <DEDUP_REMOVED lines=10> */
.L_x_9472:
[----:B------:R-:W-:Y:S05]  /*68f0*/  BSYNC B1 ;  /* 0x0000000000017941 */ /* 0x000fea0003800000 */
.L_x_9471:
[----:B------:R-:W-:Y:S02]  /*6900*/  IADD3 R3, R3, 0x100, RZ ;  /* 0x0000010003037810 */ /* 0x000fe40007ffe0ff */
[----:B------:R-:W-:Y:S02]  /*6910*/  IADD3 R184, R184, 0x100, RZ ;  /* 0x00000100b8b87810 */ /* 0x000fe40007ffe0ff */
.L_x_9454:
[----:B------:R-:W-:Y:S05]  /*6920*/  BSYNC B0 ;  /* 0x0000000000007941 */ /* 0x000fea0003800000 */
.L_x_9453:
        /* <DEDUP_REMOVED lines=23> */
.L_x_9476:
[----:B------:R-:W-:Y:S05]  /*6aa0*/  BSYNC B1 ;  /* 0x0000000000017941 */ /* 0x000fea0003800000 */
.L_x_9475:
        /* <DEDUP_REMOVED lines=16> */
.L_x_9478:
[----:B------:R-:W-:Y:S05]  /*6bb0*/  BSYNC B1 ;  /* 0x0000000000017941 */ /* 0x000fea0003800000 */
.L_x_9477:
        /* <DEDUP_REMOVED lines=11> */
.L_x_9480:
[----:B------:R-:W-:Y:S05]  /*6c70*/  BSYNC B1 ;  /* 0x0000000000017941 */ /* 0x000fea0003800000 */
.L_x_9479:
        /* <DEDUP_REMOVED lines=14> */
.L_x_9482:
[----:B------:R-:W-:Y:S05]  /*6d60*/  BSYNC B1 ;  /* 0x0000000000017941 */ /* 0x000fea0003800000 */
.L_x_9481:
        /* <DEDUP_REMOVED lines=11> */
.L_x_9484:
[----:B------:R-:W-:Y:S05]  /*6e20*/  BSYNC B1 ;  /* 0x0000000000017941 */ /* 0x000fea0003800000 */
.L_x_9483:
[----:B------:R-:W-:Y:S01]  /*6e30*/  BSSY B1, `(.L_x_9485) ;  /* 0x000000f000017945 */ /* 0x000fe20003800000 */
[----:B------:R-:W-:Y:S02]  /*6e40*/  SEL R150, R154, R150, P5 ;  /* 0x000000969a967207 */ /* 0x000fe40002800000 */
[----:B------:R-:W-:Y:S01]  /*6e50*/  @P4 PRMT R248, R155, 0x7610, R248 ;  /* 0x000076109bf84816 */ /* 0x000fe200000000f8 */
        /* <DEDUP_REMOVED lines=12> */
.L_x_9486:
[----:B------:R-:W-:Y:S05]  /*6f20*/  BSYNC B1 ;  /* 0x0000000000017941 */ /* 0x000fea0003800000 */
.L_x_9485:
        /* <DEDUP_REMOVED lines=11> */
.L_x_9488:
[----:B------:R-:W-:Y:S05]  /*6fe0*/  BSYNC B1 ;  /* 0x0000000000017941 */ /* 0x000fea0003800000 */
.L_x_9487:
        /* <DEDUP_REMOVED lines=15> */
[----:B------:R-:W-:-:S04]  /*70e0*/  @P3 HADD2.F32 R152, -RZ, R248.H1_H1 ;  /* 0x300000f8ff983230 */ /* 0x000fc80000004100 */
[----:B------:R-:W-:Y:S01]  /*70f0*/  F2FP.PACK_AB R3, RZ, R3 ;  /* 0x00000003ff03723e */ /* 0x000fe200000000ff */
[----:B------:R-:W-:-:S03]  /*7100*/  @P3 FMUL.FTZ R2, R152, R13 ;  /* 0x0000000d98023220 */ /* 0x000fc60000410000 */
[----:B------:R-:W-:Y:S01]  /*7110*/  PRMT R13, R3, 0x7610, R13 ;  /* 0x00007610030d7816 */ /* 0x000fe2000000000d */
[----:B------:R-:W-:Y:S02]  /*7120*/  FADD.FTZ R119, R119, R2 ;  /* 0x0000000277777221 */ /* 0x000fe40000010000 */
.L_x_9490:
[----:B------:R-:W-:Y:S05]  /*7130*/  BSYNC B1 ;  /* 0x0000000000017941 */ /* 0x000fea0003800000 */
.L_x_9489:
        /* <DEDUP_REMOVED lines=9> */
.L_x_9474:
[----:B------:R-:W-:Y:S05]  /*71d0*/  BSYNC B0 ;  /* 0x0000000000007941 */ /* 0x000fea0003800000 */
.L_x_9473:
[----:B------:R-:W-:Y:S02]  /*71e0*/  LOP3.LUT P3, RZ, R199, 0xff, RZ, 0xc0, !PT ;  /* 0x000000ffc7ff7812 */ /* 0x000fe4000786c0ff */
[----:B------:R-:W-:Y:S02]  /*71f0*/  IADD3 R0, R0, c[0x0][0x160], RZ ;  /* 0x0000580000007a10 */ /* 0x000fe40007ffe0ff */
[----:B------:R-:W-:Y:S02]  /*7200*/  SEL R199, RZ, 0x1, P3 ;  /* 0x00000001ffc77807 */ /* 0x000fe40001800000 */
[----:B------:R-:W-:-:S13]  /*7210*/  ISETP.GE.AND P3, PT, R0, c[0x0][0x164], PT ;  /* 0x0000590000007a0c */ /* 0x000fda0003f66270 */
[----:B0----5:R-:W-:Y:S01]  /*7220*/  @P3 CALL.REL.NOINC `(.L_x_9321) ;  /* 0x0000001000003944 */ /* 0x021fe20003c00000 */
[----:B------:R-:W-:Y:S05]  /*7230*/  BRA `(.L_x_9491) ;  /* 0xffff9bc000007947 */ /* 0x000fea000383ffff */
.L_x_9321:
        /* <DEDUP_REMOVED lines=67> */
.L_x_9349:
[----:B------:R-:W-:Y:S01]  /*7670*/  IMAD.MOV.U32 R153, RZ, RZ, R186 ;  /* 0x000000ffff997224 */ /* 0x000fe200078e00ba */
[----:B------:R-:W-:Y:S01]  /*7680*/  MOV R154, 0x10 ;  /* 0x00000010009a7802 */ /* 0x000fe20000000f00 */
[----:B------:R-:W-:Y:S01]  /*7690*/  IMAD.MOV.U32 R194, RZ, RZ, 0x1f ;  /* 0x0000001fffc27424 */ /* 0x000fe200078e00ff */
[----:B------:R-:W-:-:S02]  /*76a0*/  MOV R193, 0xffffffff ;  /* 0xffffffff00c17802 */ /* 0x000fc40000000f00 */
[----:B------:R-:W-:Y:S02]  /*76b0*/  MOV R152, 0x76d0 ;  /* 0x000076d000987802 */ /* 0x000fe40000000f00 */
[----:B-----5:R-:W-:Y:S05]  /*76c0*/  CALL.REL.NOINC `($__internal_137_$__cuda_sm70_shflsync_down_p) ;  /* 0x0000046000007944 */ /* 0x020fea0003c00000 */
[----:B-1----:R-:W-:Y:S01]  /*76d0*/  IMAD.MOV.U32 R155, RZ, RZ, R154 ;  /* 0x000000ffff9b7224 */ /* 0x002fe200078e009a */
[----:B------:R-:W-:Y:S05]  /*76e0*/  BRA `(.L_x_9492) ;  /* 0xffffb85000007947 */ /* 0x000fea000383ffff */
.L_x_9350:
[----:B------:R-:W-:Y:S01]  /*76f0*/  HFMA2.MMA R194, -RZ, RZ, 0, 1.847743988037109375e-06 ;  /* 0x0000001fffc27435 */ /* 0x000fe200000001ff */
[----:B------:R-:W-:Y:S01]  /*7700*/  MOV R153, R187 ;  /* 0x000000bb00997202 */ /* 0x000fe20000000f00 */
[----:B------:R-:W-:Y:S01]  /*7710*/  IMAD.MOV.U32 R154, RZ, RZ, 0x10 ;  /* 0x00000010ff9a7424 */ /* 0x000fe200078e00ff */
[----:B------:R-:W-:Y:S01]  /*7720*/  MOV R152, 0x7750 ;  /* 0x0000775000987802 */ /* 0x000fe20000000f00 */
[----:B------:R-:W-:Y:S02]  /*7730*/  IMAD.MOV.U32 R193, RZ, RZ, -0x1 ;  /* 0xffffffffffc17424 */ /* 0x000fe400078e00ff */
[----:B01---5:R-:W-:Y:S05]  /*7740*/  CALL.REL.NOINC `($__internal_137_$__cuda_sm70_shflsync_down_p) ;  /* 0x000003e000007944 */ /* 0x023fea0003c00000 */
[----:B------:R-:W-:Y:S01]  /*7750*/  FADD.FTZ R186, R155, R186 ;  /* 0x000000ba9bba7221 */ /* 0x000fe20000010000 */
[----:B------:R-:W-:Y:S01]  /*7760*/  HFMA2.MMA R194, -RZ, RZ, 0, 1.847743988037109375e-06 ;  /* 0x0000001fffc27435 */ /* 0x000fe200000001ff */
[----:B-1----:R-:W-:Y:S01]  /*7770*/  FADD.FTZ R155, R187, R154 ;  /* 0x0000009abb9b7221 */ /* 0x002fe20000010000 */
[----:B------:R-:W-:Y:S01]  /*7780*/  MOV R154, 0x8 ;  /* 0x00000008009a7802 */ /* 0x000fe20000000f00 */
[----:B------:R-:W-:Y:S01]  /*7790*/  IMAD.MOV.U32 R193, RZ, RZ, -0x1 ;  /* 0xffffffffffc17424 */ /* 0x000fe200078e00ff */
[----:B------:R-:W-:-:S02]  /*77a0*/  MOV R153, R186 ;  /* 0x000000ba00997202 */ /* 0x000fc40000000f00 */
[----:B------:R-:W-:Y:S02]  /*77b0*/  MOV R152, 0x77d0 ;  /* 0x000077d000987802 */ /* 0x000fe40000000f00 */
[----:B------:R-:W-:Y:S05]  /*77c0*/  CALL.REL.NOINC `($__internal_137_$__cuda_sm70_shflsync_down_p) ;  /* 0x0000036000007944 */ /* 0x000fea0003c00000 */
[----:B-1----:R-:W-:Y:S01]  /*77d0*/  MOV R187, R154 ;  /* 0x0000009a00bb7202 */ /* 0x002fe20000000f00 */
[----:B------:R-:W-:Y:S01]  /*77e0*/  HFMA2.MMA R154, -RZ, RZ, 0, 4.76837158203125e-07 ;  /* 0x00000008ff9a7435 */ /* 0x000fe200000001ff */
[----:B------:R-:W-:Y:S01]  /*77f0*/  IMAD.MOV.U32 R153, RZ, RZ, R155 ;  /* 0x000000ffff997224 */ /* 0x000fe200078e009b */
[----:B------:R-:W-:Y:S01]  /*7800*/  MOV R194, 0x1f ;  /* 0x0000001f00c27802 */ /* 0x000fe20000000f00 */
[----:B------:R-:W-:Y:S01]  /*7810*/  IMAD.MOV.U32 R193, RZ, RZ, -0x1 ;  /* 0xffffffffffc17424 */ /* 0x000fe200078e00ff */
[----:B------:R-:W-:Y:S02]  /*7820*/  MOV R152, 0x7840 ;  /* 0x0000784000987802 */ /* 0x000fe40000000f00 */
[----:B------:R-:W-:Y:S05]  /*7830*/  CALL.REL.NOINC `($__internal_137_$__cuda_sm70_shflsync_down_p) ;  /* 0x000002f000007944 */ /* 0x000fea0003c00000 */
[----:B------:R-:W-:Y:S01]  /*7840*/  FADD.FTZ R186, R187, R186 ;  /* 0x000000babbba7221 */ /* 0x000fe20000010000 */
[----:B------:R-:W-:Y:S01]  /*7850*/  MOV R194, 0x1f ;  /* 0x0000001f00c27802 */ /* 0x000fe20000000f00 */
[----:B-1----:R-:W-:Y:S01]  /*7860*/  FADD.FTZ R155, R155, R154 ;  /* 0x0000009a9b9b7221 */ /* 0x002fe20000010000 */
[----:B------:R-:W-:Y:S01]  /*7870*/  HFMA2.MMA R154, -RZ, RZ, 0, 2.384185791015625e-07 ;  /* 0x00000004ff9a7435 */ /* 0x000fe200000001ff */
[----:B------:R-:W-:Y:S01]  /*7880*/  IMAD.MOV.U32 R193, RZ, RZ, -0x1 ;  /* 0xffffffffffc17424 */ /* 0x000fe200078e00ff */
[----:B------:R-:W-:-:S02]  /*7890*/  MOV R153, R186 ;  /* 0x000000ba00997202 */ /* 0x000fc40000000f00 */
[----:B------:R-:W-:Y:S02]  /*78a0*/  MOV R152, 0x78c0 ;  /* 0x000078c000987802 */ /* 0x000fe40000000f00 */
[----:B------:R-:W-:Y:S05]  /*78b0*/  CALL.REL.NOINC `($__internal_137_$__cuda_sm70_shflsync_down_p) ;  /* 0x0000027000007944 */ /* 0x000fea0003c00000 */
[----:B-1----:R-:W-:Y:S01]  /*78c0*/  MOV R187, R154 ;  /* 0x0000009a00bb7202 */ /* 0x002fe20000000f00 */
[----:B------:R-:W-:Y:S01]  /*78d0*/  HFMA2.MMA R154, -RZ, RZ, 0, 2.384185791015625e-07 ;  /* 0x00000004ff9a7435 */ /* 0x000fe200000001ff */
        /* <DEDUP_REMOVED lines=8> */
[----:B------:R-:W-:Y:S01]  /*7960*/  HFMA2.MMA R154, -RZ, RZ, 0, 1.1920928955078125e-07 ;  /* 0x00000002ff9a7435 */ /* 0x000fe200000001ff */
[----:B------:R-:W-:Y:S01]  /*7970*/  IMAD.MOV.U32 R193, RZ, RZ, -0x1 ;  /* 0xffffffffffc17424 */ /* 0x000fe200078e00ff */
[----:B------:R-:W-:-:S02]  /*7980*/  MOV R153, R186 ;  /* 0x000000ba00997202 */ /* 0x000fc40000000f00 */
[----:B------:R-:W-:Y:S02]  /*7990*/  MOV R152, 0x79b0 ;  /* 0x000079b000987802 */ /* 0x000fe40000000f00 */
[----:B------:R-:W-:Y:S05]  /*79a0*/  CALL.REL.NOINC `($__internal_137_$__cuda_sm70_shflsync_down_p) ;  /* 0x0000018000007944 */ /* 0x000fea0003c00000 */
[----:B-1----:R-:W-:Y:S01]  /*79b0*/  MOV R187, R154 ;  /* 0x0000009a00bb7202 */ /* 0x002fe20000000f00 */
[----:B------:R-:W-:Y:S01]  /*79c0*/  HFMA2.MMA R154, -RZ, RZ, 0, 1.1920928955078125e-07 ;  /* 0x00000002ff9a7435 */ /* 0x000fe200000001ff */
        /* <DEDUP_REMOVED lines=8> */
[----:B------:R-:W-:Y:S01]  /*7a50*/  HFMA2.MMA R154, -RZ, RZ, 0, 5.9604644775390625e-08 ;  /* 0x00000001ff9a7435 */ /* 0x000fe200000001ff */
[----:B------:R-:W-:Y:S01]  /*7a60*/  IMAD.MOV.U32 R193, RZ, RZ, -0x1 ;  /* 0xffffffffffc17424 */ /* 0x000fe200078e00ff */
[----:B------:R-:W-:-:S02]  /*7a70*/  MOV R153, R186 ;  /* 0x000000ba00997202 */ /* 0x000fc40000000f00 */
[----:B------:R-:W-:Y:S02]  /*7a80*/  MOV R152, 0x7aa0 ;  /* 0x00007aa000987802 */ /* 0x000fe40000000f00 */
[----:B------:R-:W-:Y:S05]  /*7a90*/  CALL.REL.NOINC `($__internal_137_$__cuda_sm70_shflsync_down_p) ;  /* 0x0000009000007944 */ /* 0x000fea0003c00000 */
[----:B-1----:R-:W-:Y:S01]  /*7aa0*/  MOV R187, R154 ;  /* 0x0000009a00bb7202 */ /* 0x002fe20000000f00 */
[----:B------:R-:W-:Y:S01]  /*7ab0*/  HFMA2.MMA R154, -RZ, RZ, 0, 5.9604644775390625e-08 ;  /* 0x00000001ff9a7435 */ /* 0x000fe200000001ff */
[----:B------:R-:W-:Y:S01]  /*7ac0*/  IMAD.MOV.U32 R153, RZ, RZ, R155 ;  /* 0x000000ffff997224 */ /* 0x000fe200078e009b */
[----:B------:R-:W-:Y:S01]  /*7ad0*/  MOV R194, 0x1f ;  /* 0x0000001f00c27802 */ /* 0x000fe20000000f00 */
[----:B------:R-:W-:Y:S01]  /*7ae0*/  IMAD.MOV.U32 R193, RZ, RZ, -0x1 ;  /* 0xffffffffffc17424 */ /* 0x000fe200078e00ff */
[----:B------:R-:W-:Y:S02]  /*7af0*/  MOV R152, 0x7b10 ;  /* 0x00007b1000987802 */ /* 0x000fe40000000f00 */
[----:B------:R-:W-:Y:S05]  /*7b00*/  CALL.REL.NOINC `($__internal_137_$__cuda_sm70_shflsync_down_p) ;  /* 0x0000002000007944 */ /* 0x000fea0003c00000 */
[----:B-1----:R-:W-:Y:S01]  /*7b10*/  MOV R153, R154 ;  /* 0x0000009a00997202 */ /* 0x002fe20000000f00 */
[----:B------:R-:W-:Y:S05]  /*7b20*/  BRA `(.L_x_9493) ;  /* 0xffffb53000007947 */ /* 0x000fea000383ffff */
        .weak           $__internal_137_$__cuda_sm70_shflsync_down_p
        .type           $__internal_137_$__cuda_sm70_shflsync_down_p,@function
        .size           $__internal_137_$__cuda_sm70_shflsync_down_p,(.L_x_13013 - $__internal_137_$__cuda_sm70_shflsync_down_p)
$__internal_137_$__cuda_sm70_shflsync_down_p:
[----:B------:R-:W-:Y:S04]  /*7b30*/  WARPSYNC R193 ;  /* 0x000000c100007348 */ /* 0x000fe80003800000 */
[----:B------:R0:W1:Y:S02]  /*7b40*/  SHFL.DOWN PT, R154, R153, R154, R194 ;  /* 0x0800009a999a7389 */ /* 0x00006400000e00c2 */
[----:B0-----:R-:W-:-:S06]  /*7b50*/  HFMA2.MMA R153, -RZ, RZ, 0, 0 ;  /* 0x00000000ff997435 */ /* 0x001fcc00000001ff */
[----:B------:R-:W-:Y:S05]  /*7b60*/  RET.REL.NODEC R152 `(_ZN10layer_norm13ln_bwd_kernelINS_13Kernel_traitsI6__halfS2_fS2_fjLj7168ELj1ELj1ELj8ELj8ENS_18Kernel_traits_baseILj7168ES2_S2_fS2_fjLj256EEEEELb1ELb1ELb1ELb0EEEvNS_9BwdParamsE) ;  /* 0xffff849098007950 */ /* 0x000fea0003c3ffff */
.L_x_9494:
        /* <DEDUP_REMOVED lines=9> */
.L_x_13013:


//--------------------- .text._ZN10layer_norm22ln_bwd_finalize_kernelINS_22Kernel_traits_finalizeILj7168E6__halfS2_fS2_fjLb1ELj1024ELj4ENS_18Kernel_traits_baseILj7168ES2_S2_fS2_fjLj1024EEEEELb1ELb1EEEvNS_9BwdParamsE --------------------------
	.section	.text._ZN10layer_norm22ln_bwd_finalize_kernelINS_22Kernel_traits_finalizeILj7168E6__halfS2_fS2_fjLb1ELj1024ELj4ENS_18Kernel_traits_baseILj7168ES2_S2_fS2_fjLj1024EEEEELb1ELb1EEEvNS_9BwdParamsE,"ax",@progbits
	.sectioninfo	@"SHI_REGISTERS=32"
	.align	128
        .global         _ZN10layer_norm22ln_bwd_finalize_kernelINS_22Kernel_traits_finalizeILj7168E6__halfS2_fS2_fjLb1ELj1024ELj4ENS_18Kernel_traits_baseILj7168ES2_S2_fS2_fjLj1024EEEEELb1ELb1EEEvNS_9BwdParamsE
        .type           _ZN10layer_norm22ln_bwd_finalize_kernelINS_22Kernel_traits_finalizeILj7168E6__halfS2_fS2_fjLb1ELj1024ELj4ENS_18Kernel_traits_baseILj7168ES2_S2_fS2_fjLj1024EEEEELb1ELb1EEEvNS_9BwdParamsE,@function
        .size           _ZN10layer_norm22ln_bwd_finalize_kernelINS_22Kernel_traits_finalizeILj7168E6__halfS2_fS2_fjLb1ELj1024ELj4ENS_18Kernel_traits_baseILj7168ES2_S2_fS2_fjLj1024EEEEELb1ELb1EEEvNS_9BwdParamsE,(.L_x_13014 - _ZN10layer_norm22ln_bwd_finalize_kernelINS_22Kernel_traits_finalizeILj7168E6__halfS2_fS2_fjLb1ELj1024ELj4ENS_18Kernel_traits_baseILj7168ES2_S2_fS2_fjLj1024EEEEELb1ELb1EEEvNS_9BwdParamsE)
        .other          _ZN10layer_norm22ln_bwd_finalize_kernelINS_22Kernel_traits_finalizeILj7168E6__halfS2_fS2_fjLb1ELj1024ELj4ENS_18Kernel_traits_baseILj7168ES2_S2_fS2_fjLj1024EEEEELb1ELb1EEEvNS_9BwdParamsE,@"STO_CUDA_ENTRY STV_DEFAULT"
_ZN10layer_norm22ln_bwd_finalize_kernelINS_22Kernel_traits_finalizeILj7168E6__halfS2_fS2_fjLb1ELj1024ELj4ENS_18Kernel_traits_baseILj7168ES2_S2_fS2_fjLj1024EEEEELb1ELb1EEEvNS_9BwdParamsE:
.text._ZN10layer_norm22ln_bwd_finalize_kernelINS_22Kernel_traits_finalizeILj7168E6__halfS2_fS2_fjLb1ELj1024ELj4ENS_18Kernel_traits_baseILj7168ES2_S2_fS2_fjLj1024EEEEELb1ELb1EEEvNS_9BwdParamsE:
        /* <DEDUP_REMOVED lines=19> */
.L_x_9507:
        /* <DEDUP_REMOVED lines=32> */
.L_x_9499:
        /* <DEDUP_REMOVED lines=47> */
.L_x_9498:
[----:B------:R-:W-:Y:S05]  /*0620*/  BSYNC B1 ;  /* 0x0000000000017941 */ /* 0x000fea0003800000 */
.L_x_9497:
        /* <DEDUP_REMOVED lines=29> */
.L_x_9501:
[----:B------:R-:W-:Y:S05]  /*0800*/  BSYNC B1 ;  /* 0x0000000000017941 */ /* 0x000fea0003800000 */
.L_x_9500:
        /* <DEDUP_REMOVED lines=13> */
.L_x_9496:
[----:B------:R-:W-:Y:S05]  /*08e0*/  BSYNC B0 ;  /* 0x0000000000007941 */ /* 0x000fea0003800000 */
.L_x_9495:
        /* <DEDUP_REMOVED lines=12> */
.L_x_9508:
        /* <DEDUP_REMOVED lines=27> */
.L_x_9509:
        /* <DEDUP_REMOVED lines=9> */
.L_x_9502:
        /* <DEDUP_REMOVED lines=19> */
.L_x_9506:
[----:B------:R-:W-:Y:S05]  /*0d20*/  BSYNC B0 ;  /* 0x0000000000007941 */ /* 0x000fea0003800000 */
.L_x_9505:
[C---:B------:R-:W-:Y:S02]  /*0d30*/  ISETP.GT.U32.AND P1, PT, R4.reuse, -0x1c01, PT ;  /* 0xffffe3ff0400780c */ /* 0x040fe40003f24070 */
[----:B------:R-:W-:-:S02]  /*0d40*/  IADD3 R4, R4, 0x1c00, RZ ;  /* 0x00001c0004047810 */ /* 0x000fc40007ffe0ff */
[----:B------:R-:W-:-:S09]  /*0d50*/  IADD3 R5, R5, 0xe00, RZ ;  /* 0x00000e0005057810 */ /* 0x000fd20007ffe0ff */
[----:B012---:R-:W-:Y:S05]  /*0d60*/  @P1 BRA `(.L_x_9507) ;  /* 0xfffff3c000001947 */ /* 0x007fea000383ffff */
[----:B------:R-:W-:Y:S05]  /*0d70*/  EXIT ;  /* 0x000000000000794d */ /* 0x000fea0003800000 */
.L_x_9503:
[----:B------:R-:W-:Y:S01]  /*0d80*/  HFMA2.MMA R14, -RZ, RZ, 0, 1.847743988037109375e-06 ;  /* 0x0000001fff0e7435 */ /* 0x000fe200000001ff */
[----:B---3--:R-:W-:Y:S01]  /*0d90*/  IMAD.MOV.U32 R18, RZ, RZ, R10 ;  /* 0x000000ffff127224 */ /* 0x008fe200078e000a */
[----:B------:R-:W-:Y:S01]  /*0da0*/  MOV R17, 0x1 ;  /* 0x0000000100117802 */ /* 0x000fe20000000f00 */
[----:B------:R-:W-:Y:S01]  /*0db0*/  IMAD.MOV.U32 R19, RZ, RZ, -0x1 ;  /* 0xffffffffff137424 */ /* 0x000fe200078e00ff */
[----:B------:R-:W-:Y:S02]  /*0dc0*/  MOV R8, 0xde0 ;  /* 0x00000de000087802 */ /* 0x000fe40000000f00 */
[----:B012---:R-:W-:Y:S05]  /*0dd0*/  CALL.REL.NOINC `($__internal_138_$__cuda_sm70_shflsync_bfly_p) ;  /* 0x0000059000007944 */ /* 0x007fea0003c00000 */
[----:B01----:R-:W-:Y:S05]  /*0de0*/  BRA `(.L_x_9508) ;  /* 0xfffffbc000007947 */ /* 0x003fea000383ffff */
.L_x_9504:
[----:B------:R-:W-:Y:S01]  /*0df0*/  HFMA2.MMA R14, -RZ, RZ, 0, 1.847743988037109375e-06 ;  /* 0x0000001fff0e7435 */ /* 0x000fe200000001ff */
[----:B------:R-:W-:Y:S01]  /*0e00*/  MOV R17, 0x2 ;  /* 0x0000000200117802 */ /* 0x000fe20000000f00 */
[----:B------:R-:W-:Y:S01]  /*0e10*/  IMAD.MOV.U32 R19, RZ, RZ, -0x1 ;  /* 0xffffffffff137424 */ /* 0x000fe200078e00ff */
[----:B------:R-:W-:-:S03]  /*0e20*/  MOV R8, 0xe40 ;  /* 0x00000e4000087802 */ /* 0x000fc60000000f00 */
[----:B0123--:R-:W-:Y:S05]  /*0e30*/  CALL.REL.NOINC `($__internal_138_$__cuda_sm70_shflsync_bfly_p) ;  /* 0x0000053000007944 */ /* 0x00ffea0003c00000 */
[----:B01----:R-:W-:Y:S01]  /*0e40*/  FADD.FTZ R18, R18, R14 ;  /* 0x0000000e12127221 */ /* 0x003fe20000010000 */
[----:B------:R-:W-:Y:S01]  /*0e50*/  HFMA2.MMA R14, -RZ, RZ, 0, 1.847743988037109375e-06 ;  /* 0x0000001fff0e7435 */ /* 0x000fe200000001ff */
[----:B------:R-:W-:Y:S01]  /*0e60*/  MOV R17, 0x4 ;  /* 0x0000000400117802 */ /* 0x000fe20000000f00 */
[----:B------:R-:W-:Y:S01]  /*0e70*/  IMAD.MOV.U32 R19, RZ, RZ, -0x1 ;  /* 0xffffffffff137424 */ /* 0x000fe200078e00ff */
[----:B------:R-:W-:-:S03]  /*0e80*/  MOV R8, 0xea0 ;  /* 0x00000ea000087802 */ /* 0x000fc60000000f00 */
[----:B------:R-:W-:Y:S05]  /*0e90*/  CALL.REL.NOINC `($__internal_138_$__cuda_sm70_shflsync_bfly_p) ;  /* 0x000004d000007944 */ /* 0x000fea0003c00000 */
[----:B01----:R-:W-:Y:S01]  /*0ea0*/  FADD.FTZ R18, R18, R14 ;  /* 0x0000000e12127221 */ /* 0x003fe20000010000 */
[----:B------:R-:W-:Y:S01]  /*0eb0*/  HFMA2.MMA R14, -RZ, RZ, 0, 1.847743988037109375e-06 ;  /* 0x0000001fff0e7435 */ /* 0x000fe200000001ff */
[----:B------:R-:W-:Y:S01]  /*0ec0*/  MOV R17, 0x8 ;  /* 0x0000000800117802 */ /* 0x000fe20000000f00 */
[----:B------:R-:W-:Y:S01]  /*0ed0*/  IMAD.MOV.U32 R19, RZ, RZ, -0x1 ;  /* 0xffffffffff137424 */ /* 0x000fe200078e00ff */
[----:B------:R-:W-:-:S03]  /*0ee0*/  MOV R8, 0xf00 ;  /* 0x00000f0000087802 */ /* 0x000fc60000000f00 */
[----:B------:R-:W-:Y:S05]  /*0ef0*/  CALL.REL.NOINC `($__internal_138_$__cuda_sm70_shflsync_bfly_p) ;  /* 0x0000047000007944 */ /* 0x000fea0003c00000 */
[----:B-1----:R-:W-:Y:S01]  /*0f00*/  FADD.FTZ R10, R18, R14 ;  /* 0x0000000e120a7221 */ /* 0x002fe20000010000 */
[----:B------:R-:W-:Y:S01]  /*0f10*/  HFMA2.MMA R14, -RZ, RZ, 0, 1.847743988037109375e-06 ;  /* 0x0000001fff0e7435 */ /* 0x000fe200000001ff */
[----:B0-----:R-:W-:Y:S01]  /*0f20*/  MOV R17, 0x10 ;  /* 0x0000001000117802 */ /* 0x001fe20000000f00 */
[----:B------:R-:W-:Y:S01]  /*0f30*/  IMAD.MOV.U32 R19, RZ, RZ, -0x1 ;  /* 0xffffffffff137424 */ /* 0x000fe200078e00ff */
[----:B------:R-:W-:-:S02]  /*0f40*/  MOV R8, 0xf70 ;  /* 0x00000f7000087802 */ /* 0x000fc40000000f00 */
[----:B------:R-:W-:Y:S02]  /*0f50*/  MOV R18, R10 ;  /* 0x0000000a00127202 */ /* 0x000fe40000000f00 */
[----:B------:R-:W-:Y:S05]  /*0f60*/  CALL.REL.NOINC `($__internal_138_$__cuda_sm70_shflsync_bfly_p) ;  /* 0x0000040000007944 */ /* 0x000fea0003c00000 */
[----:B0-----:R-:W-:Y:S01]  /*0f70*/  HFMA2.MMA R17, -RZ, RZ, 0, 5.9604644775390625e-08 ;  /* 0x00000001ff117435 */ /* 0x001fe200000001ff */
[----:B-1----:R-:W-:Y:S01]  /*0f80*/  MOV R13, R14 ;  /* 0x0000000e000d7202 */ /* 0x002fe20000000f00 */
[----:B------:R-:W-:Y:S01]  /*0f90*/  IMAD.MOV.U32 R18, RZ, RZ, R15 ;  /* 0x000000ffff127224 */ /* 0x000fe200078e000f */
[----:B------:R-:W-:Y:S01]  /*0fa0*/  MOV R14, 0x1f ;  /* 0x0000001f000e7802 */ /* 0x000fe20000000f00 */
[----:B------:R-:W-:Y:S01]  /*0fb0*/  IMAD.MOV.U32 R19, RZ, RZ, -0x1 ;  /* 0xffffffffff137424 */ /* 0x000fe200078e00ff */
[----:B------:R-:W-:Y:S02]  /*0fc0*/  MOV R8, 0xfe0 ;  /* 0x00000fe000087802 */ /* 0x000fe40000000f00 */
[----:B------:R-:W-:Y:S05]  /*0fd0*/  CALL.REL.NOINC `($__internal_138_$__cuda_sm70_shflsync_bfly_p) ;  /* 0x0000039000007944 */ /* 0x000fea0003c00000 */
[----:B0-----:R-:W-:Y:S01]  /*0fe0*/  HFMA2.MMA R17, -RZ, RZ, 0, 1.1920928955078125e-07 ;  /* 0x00000002ff117435 */ /* 0x001fe200000001ff */
[----:B-1----:R-:W-:Y:S01]  /*0ff0*/  FADD.FTZ R18, R15, R14 ;  /* 0x0000000e0f127221 */ /* 0x002fe20000010000 */
[----:B------:R-:W-:Y:S01]  /*1000*/  MOV R14, 0x1f ;  /* 0x0000001f000e7802 */ /* 0x000fe20000000f00 */
[----:B------:R-:W-:Y:S01]  /*1010*/  IMAD.MOV.U32 R19, RZ, RZ, -0x1 ;  /* 0xffffffffff137424 */ /* 0x000fe200078e00ff */
[----:B------:R-:W-:Y:S02]  /*1020*/  MOV R8, 0x1040 ;  /* 0x0000104000087802 */ /* 0x000fe40000000f00 */
[----:B------:R-:W-:Y:S05]  /*1030*/  CALL.REL.NOINC `($__internal_138_$__cuda_sm70_shflsync_bfly_p) ;  /* 0x0000033000007944 */ /* 0x000fea0003c00000 */
[----:B0-----:R-:W-:Y:S01]  /*1040*/  HFMA2.MMA R17, -RZ, RZ, 0, 2.384185791015625e-07 ;  /* 0x00000004ff117435 */ /* 0x001fe200000001ff */
[----:B-1----:R-:W-:Y:S01]  /*1050*/  FADD.FTZ R18, R18, R14 ;  /* 0x0000000e12127221 */ /* 0x002fe20000010000 */
[----:B------:R-:W-:Y:S01]  /*1060*/  MOV R14, 0x1f ;  /* 0x0000001f000e7802 */ /* 0x000fe20000000f00 */
[----:B------:R-:W-:Y:S01]  /*1070*/  IMAD.MOV.U32 R19, RZ, RZ, -0x1 ;  /* 0xffffffffff137424 */ /* 0x000fe200078e00ff */
[----:B------:R-:W-:-:S02]  /*1080*/  MOV R8, 0x10a0 ;  /* 0x000010a000087802 */ /* 0x000fc40000000f00 */
[----:B------:R-:W-:Y:S05]  /*1090*/  CALL.REL.NOINC `($__internal_138_$__cuda_sm70_shflsync_bfly_p) ;  /* 0x000002d000007944 */ /* 0x000fea0003c00000 */
[----:B0-----:R-:W-:Y:S01]  /*10a0*/  HFMA2.MMA R17, -RZ, RZ, 0, 4.76837158203125e-07 ;  /* 0x00000008ff117435 */ /* 0x001fe200000001ff */
[----:B-1----:R-:W-:Y:S01]  /*10b0*/  FADD.FTZ R18, R18, R14 ;  /* 0x0000000e12127221 */ /* 0x002fe20000010000 */
[----:B------:R-:W-:Y:S01]  /*10c0*/  MOV R14, 0x1f ;  /* 0x0000001f000e7802 */ /* 0x000fe20000000f00 */
[----:B------:R-:W-:Y:S01]  /*10d0*/  IMAD.MOV.U32 R19, RZ, RZ, -0x1 ;  /* 0xffffffffff137424 */ /* 0x000fe200078e00ff */
[----:B------:R-:W-:-:S02]  /*10e0*/  MOV R8, 0x1100 ;  /* 0x0000110000087802 */ /* 0x000fc40000000f00 */
[----:B------:R-:W-:Y:S05]  /*10f0*/  CALL.REL.NOINC `($__internal_138_$__cuda_sm70_shflsync_bfly_p) ;  /* 0x0000027000007944 */ /* 0x000fea0003c00000 */
[----:B-1----:R-:W-:Y:S01]  /*1100*/  FADD.FTZ R12, R18, R14 ;  /* 0x0000000e120c7221 */ /* 0x002fe20000010000 */
[----:B0-----:R-:W-:Y:S01]  /*1110*/  HFMA2.MMA R17, -RZ, RZ, 0, 9.5367431640625e-07 ;  /* 0x00000010ff117435 */ /* 0x001fe200000001ff */
[----:B------:R-:W-:Y:S01]  /*1120*/  MOV R14, 0x1f ;  /* 0x0000001f000e7802 */ /* 0x000fe20000000f00 */
[----:B------:R-:W-:Y:S01]  /*1130*/  IMAD.MOV.U32 R19, RZ, RZ, -0x1 ;  /* 0xffffffffff137424 */ /* 0x000fe200078e00ff */
[----:B------:R-:W-:-:S02]  /*1140*/  MOV R8, 0x1170 ;  /* 0x0000117000087802 */ /* 0x000fc40000000f00 */
[----:B------:R-:W-:Y:S02]  /*1150*/  MOV R18, R12 ;  /* 0x0000000c00127202 */ /* 0x000fe40000000f00 */
[----:B------:R-:W-:Y:S05]  /*1160*/  CALL.REL.NOINC `($__internal_138_$__cuda_sm70_shflsync_bfly_p) ;  /* 0x0000020000007944 */ /* 0x000fea0003c00000 */
[----:B-1----:R-:W-:Y:S01]  /*1170*/  MOV R15, R14 ;  /* 0x0000000e000f7202 */ /* 0x002fe20000000f00 */
[----:B------:R-:W-:Y:S01]  /*1180*/  HFMA2.MMA R14, -RZ, RZ, 0, 1.847743988037109375e-06 ;  /* 0x0000001fff0e7435 */ /* 0x000fe200000001ff */
[----:B0-----:R-:W-:Y:S01]  /*1190*/  MOV R18, R11 ;  /* 0x0000000b00127202 */ /* 0x001fe20000000f00 */
[----:B------:R-:W-:Y:S01]  /*11a0*/  IMAD.MOV.U32 R17, RZ, RZ, 0x1 ;  /* 0x00000001ff117424 */ /* 0x000fe200078e00ff */
[----:B------:R-:W-:Y:S02]  /*11b0*/  MOV R19, 0xffffffff ;  /* 0xffffffff00137802 */ /* 0x000fe40000000f00 */
[----:B------:R-:W-:Y:S02]  /*11c0*/  MOV R8, 0x11e0 ;  /* 0x000011e000087802 */ /* 0x000fe40000000f00 */
[----:B------:R-:W-:Y:S05]  /*11d0*/  CALL.REL.NOINC `($__internal_138_$__cuda_sm70_shflsync_bfly_p) ;  /* 0x0000019000007944 */ /* 0x000fea0003c00000 */
[----:B0-----:R-:W-:Y:S01]  /*11e0*/  HFMA2.MMA R17, -RZ, RZ, 0, 1.1920928955078125e-07 ;  /* 0x00000002ff117435 */ /* 0x001fe200000001ff */
[----:B-1----:R-:W-:Y:S01]  /*11f0*/  FADD.FTZ R18, R11, R14 ;  /* 0x0000000e0b127221 */ /* 0x002fe20000010000 */
[----:B------:R-:W-:Y:S01]  /*1200*/  MOV R19, 0xffffffff ;  /* 0xffffffff00137802 */ /* 0x000fe20000000f00 */
[----:B------:R-:W-:Y:S01]  /*1210*/  IMAD.MOV.U32 R14, RZ, RZ, 0x1f ;  /* 0x0000001fff0e7424 */ /* 0x000fe200078e00ff */
[----:B------:R-:W-:-:S02]  /*1220*/  MOV R8, 0x1240 ;  /* 0x0000124000087802 */ /* 0x000fc40000000f00 */
        /* <DEDUP_REMOVED lines=9> */
[----:B------:R-:W-:-:S02]  /*12c0*/  MOV R14, 0x1f ;  /* 0x0000001f000e7802 */ /* 0x000fc40000000f00 */
[----:B------:R-:W-:Y:S02]  /*12d0*/  MOV R19, 0xffffffff ;  /* 0xffffffff00137802 */ /* 0x000fe40000000f00 */
[----:B------:R-:W-:Y:S02]  /*12e0*/  MOV R8, 0x1300 ;  /* 0x0000130000087802 */ /* 0x000fe40000000f00 */
[----:B------:R-:W-:Y:S05]  /*12f0*/  CALL.REL.NOINC `($__internal_138_$__cuda_sm70_shflsync_bfly_p) ;  /* 0x0000007000007944 */ /* 0x000fea0003c00000 */
[----:B01----:R-:W-:Y:S01]  /*1300*/  FADD.FTZ R18, R18, R14 ;  /* 0x0000000e12127221 */ /* 0x003fe20000010000 */
[----:B------:R-:W-:Y:S01]  /*1310*/  HFMA2.MMA R14, -RZ, RZ, 0, 1.847743988037109375e-06 ;  /* 0x0000001fff0e7435 */ /* 0x000fe200000001ff */
[----:B------:R-:W-:Y:S01]  /*1320*/  IMAD.MOV.U32 R17, RZ, RZ, 0x10 ;  /* 0x00000010ff117424 */ /* 0x000fe200078e00ff */
[----:B------:R-:W-:Y:S02]  /*1330*/  MOV R19, 0xffffffff ;  /* 0xffffffff00137802 */ /* 0x000fe40000000f00 */
[----:B------:R-:W-:Y:S02]  /*1340*/  MOV R8, 0x1360 ;  /* 0x0000136000087802 */ /* 0x000fe40000000f00 */
[----:B------:R-:W-:Y:S05]  /*1350*/  CALL.REL.NOINC `($__internal_138_$__cuda_sm70_shflsync_bfly_p) ;  /* 0x0000001000007944 */ /* 0x000fea0003c00000 */
[----:B01----:R-:W-:Y:S05]  /*1360*/  BRA `(.L_x_9509) ;  /* 0xfffff7f000007947 */ /* 0x003fea000383ffff */
        .weak           $__internal_138_$__cuda_sm70_shflsync_bfly_p
        .type           $__internal_138_$__cuda_sm70_shflsync_bfly_p,@function
        .size           $__internal_138_$__cuda_sm70_shflsync_bfly_p,(.L_x_13014 - $__internal_138_$__cuda_sm70_shflsync_bfly_p)
$__internal_138_$__cuda_sm70_shflsync_bfly_p:
[----:B------:R-:W-:Y:S01]  /*1370*/  HFMA2.MMA R9, -RZ, RZ, 0, 0 ;  /* 0x00000000ff097435 */ /* 0x000fe200000001ff */
[----:B------:R-:W-:Y:S04]  /*1380*/  WARPSYNC R19 ;  /* 0x0000001300007348 */ /* 0x000fe80003800000 */
[----:B------:R0:W1:Y:S01]  /*1390*/  SHFL.BFLY PT, R14, R18, R17, R14 ;  /* 0x0c000011120e7389 */ /* 0x00006200000e000e */
[----:B------:R-:W-:Y:S05]  /*13a0*/  RET.REL.NODEC R8 `(_ZN10layer_norm22ln_bwd_finalize_kernelINS_22Kernel_traits_finalizeILj7168E6__halfS2_fS2_fjLb1ELj1024ELj4ENS_18Kernel_traits_baseILj7168ES2_S2_fS2_fjLj1024EEEEELb1ELb1EEEvNS_9BwdParamsE) ;  /* 0xffffec5008007950 */ /* 0x000fea0003c3ffff */
.L_x_9510:
        /* <DEDUP_REMOVED lines=13> */
.L_x_13014:


//--------------------- .text._ZN10layer_norm13ln_bwd_kernelINS_13Kernel_traitsI6__halfS2_fS2_fjLj7168ELj1ELj1ELj8ELj8ENS_18Kernel_traits_baseILj7168ES2_S2_fS2_fjLj256EEEEELb1ELb1ELb1ELb1EEEvNS_9BwdParamsE --------------------------
	.section	.text._ZN10layer_norm13ln_bwd_kernelINS_13Kernel_traitsI6__halfS2_fS2_fjLj7168ELj1ELj1ELj8ELj8ENS_18Kernel_traits_baseILj7168ES2_S2_fS2_fjLj256EEEEELb1ELb1ELb1ELb1EEEvNS_9BwdParamsE,"ax",@progbits
	.sectioninfo	@"SHI_REGISTERS=255"
	.align	128
        .global         _ZN10layer_norm13ln_bwd_kernelINS_13Kernel_traitsI6__halfS2_fS2_fjLj7168ELj1ELj1ELj8ELj8ENS_18Kernel_traits_baseILj7168ES2_S2_fS2_fjLj256EEEEELb1ELb1ELb1ELb1EEEvNS_9BwdParamsE
        .type           _ZN10layer_norm13ln_bwd_kernelINS_13Kernel_traitsI6__halfS2_fS2_fjLj7168ELj1ELj1ELj8ELj8ENS_18Kernel_traits_baseILj7168ES2_S2_fS2_fjLj256EEEEELb1ELb1ELb1ELb1EEEvNS_9BwdParamsE,@function
        .size           _ZN10layer_norm13ln_bwd_kernelINS_13Kernel_traitsI6__halfS2_fS2_fjLj7168ELj1ELj1ELj8ELj8ENS_18Kernel_traits_baseILj7168ES2_S2_fS2_fjLj256EEEEELb1ELb1ELb1ELb1EEEvNS_9BwdParamsE,(.L_x_13015 - _ZN10layer_norm13ln_bwd_kernelINS_13Kernel_traitsI6__halfS2_fS2_fjLj7168ELj1ELj1ELj8ELj8ENS_18Kernel_traits_baseILj7168ES2_S2_fS2_fjLj256EEEEELb1ELb1ELb1ELb1EEEvNS_9BwdParamsE)
        .other          _ZN10layer_norm13ln_bwd_kernelINS_13Kernel_traitsI6__halfS2_fS2_fjLj7168ELj1ELj1ELj8ELj8ENS_18Kernel_traits_baseILj7168ES2_S2_fS2_fjLj256EEEEELb1ELb1ELb1ELb1EEEvNS_9BwdParamsE,@"STO_CUDA_ENTRY STV_DEFAULT"
_ZN10layer_norm13ln_bwd_kernelINS_13Kernel_traitsI6__halfS2_fS2_fjLj7168ELj1ELj1ELj8ELj8ENS_18Kernel_traits_baseILj7168ES2_S2_fS2_fjLj256EEEEELb1ELb1ELb1ELb1EEEvNS_9BwdParamsE:
.text._ZN10layer_norm13ln_bwd_kernelINS_13Kernel_traitsI6__halfS2_fS2_fjLj7168ELj1ELj1ELj8ELj8ENS_18Kernel_traits_baseILj7168ES2_S2_fS2_fjLj256EEEEELb1ELb1ELb1ELb1EEEvNS_9BwdParamsE:
        /* <DEDUP_REMOVED lines=51> */
.L_x_9511:
        /* <DEDUP_REMOVED lines=66> */
[--C-:B------:R-:W-:Y:S01]  /*0750*/  SHF.R.U64 R8, R10, 0x10, R11.reuse ;  /* 0x000000100a087819 */ /* 0x100fe2000000120b */
[----:B---3--:R-:W-:Y:S01]  /*0760*/  HADD2.F32 R5, -RZ, R15.H0_H0 ;  /* 0x2000000fff057230 */ /* 0x008fe20000004100 */
[----:B------:R-:W-:Y:S01]  /*0770*/  SHF.R.U32.HI R7, RZ, 0x10, R11 ;  /* 0x00000010ff077819 */ /* 0x000fe2000001160b */
[----:B----4-:R-:W-:Y:S01]  /*0780*/  HADD2.F32 R4, -RZ, R18.H0_H0 ;  /* 0x20000012ff047230 */ /* 0x010fe20000004100 */
[----:B------:R-:W-:Y:S01]  /*0790*/  SHF.R.U64 R6, R14, 0x10, R15 ;  /* 0x000000100e067819 */ /* 0x000fe2000000120f */
[----:B------:R1:W-:Y:S01]  /*07a0*/  STL [R1+0x1c], R3 ;  /* 0x00001c0301007387 */ /* 0x0003e20000100800 */
[----:B0-----:R-:W-:Y:S02]  /*07b0*/  HADD2.F32 R2, -RZ, R14.H0_H0 ;  /* 0x2000000eff027230 */ /* 0x001fe40000004100 */
[----:B------:R-:W-:-:S03]  /*07c0*/  HADD2.F32 R8, -RZ, R8.H0_H0 ;  /* 0x20000008ff087230 */ /* 0x000fc60000004100 */
[----:B------:R0:W-:Y:S01]  /*07d0*/  STL [R1+0x14], R2 ;  /* 0x0000140201007387 */ /* 0x0001e20000100800 */
[----:B-1----:R-:W-:-:S03]  /*07e0*/  SHF.R.U32.HI R3, RZ, 0x10, R15 ;  /* 0x00000010ff037819 */ /* 0x002fc6000001160f */
[----:B------:R1:W-:Y:S02]  /*07f0*/  STL [R1+0xc], R5 ;  /* 0x00000c0501007387 */ /* 0x0003e40000100800 */
[----:B------:R-:W-:Y:S02]  /*0800*/  HADD2.F32 R3, -RZ, R3.H0_H0 ;  /* 0x20000003ff037230 */ /* 0x000fe40000004100 */
[----:B------:R2:W-:Y:S01]  /*0810*/  STL [R1+0x4], R4 ;  /* 0x0000040401007387 */ /* 0x0005e20000100800 */
[----:B0-----:R-:W-:Y:S01]  /*0820*/  SHF.R.U64 R2, R18, 0x10, R19 ;  /* 0x0000001012027819 */ /* 0x001fe20000001213 */
[----:B-1----:R-:W-:Y:S02]  /*0830*/  HADD2.F32 R5, -RZ, R7.H0_H0 ;  /* 0x20000007ff057230 */ /* 0x002fe40000004100 */
[----:B------:R0:W-:Y:S02]  /*0840*/  STL [R1+0x20], R8 ;  /* 0x0000200801007387 */ /* 0x0001e40000100800 */
[----:B------:R-:W-:-:S02]  /*0850*/  HADD2.F32 R2, -RZ, R2.H0_H0 ;  /* 0x20000002ff027230 */ /* 0x000fc40000004100 */
[----:B--2---:R-:W-:Y:S01]  /*0860*/  HADD2.F32 R4, -RZ, R6.H0_H0 ;  /* 0x20000006ff047230 */ /* 0x004fe20000004100 */
[----:B------:R0:W-:Y:S04]  /*0870*/  STL [R1+0x18], R5 ;  /* 0x0000180501007387 */ /* 0x0001e80000100800 */
[----:B------:R0:W-:Y:S04]  /*0880*/  STL [R1+0x10], R4 ;  /* 0x0000100401007387 */ /* 0x0001e80000100800 */
[----:B------:R0:W-:Y:S04]  /*0890*/  STL [R1+0x8], R3 ;  /* 0x0000080301007387 */ /* 0x0001e80000100800 */
[----:B------:R0:W-:Y:S01]  /*08a0*/  STL [R1], R2 ;  /* 0x0000000201007387 */ /* 0x0001e20000100800 */
[----:B-----5:R-:W-:Y:S01]  /*08b0*/  SHF.R.U64 R200, R198, 0x10, R199 ;  /* 0x00000010c6c87819 */ /* 0x020fe200000012c7 */
[----:B------:R-:W-:Y:S01]  /*08c0*/  HADD2.F32 R202, -RZ, R198.H0_H0 ;  /* 0x200000c6ffca7230 */ /* 0x000fe20000004100 */
        /* <DEDUP_REMOVED lines=66> */
[----:B0-----:R-:W-:Y:S02]  /*0cf0*/  HADD2.F32 R198, -RZ, R198.H0_H0 ;  /* 0x200000c6ffc67230 */ /* 0x001fe40000004100 */
.L_x_9656:
[----:B------:R-:W-:-:S05]  /*0d00*/  MOV R183, 0x4 ;  /* 0x0000000400b77802 */ /* 0x000fca0000000f00 */
        /* <DEDUP_REMOVED lines=66> */
[----:B0-----:R-:W-:Y:S01]  /*1130*/  HFMA2.MMA R154, -RZ, RZ, 0, 0 ;  /* 0x00000000ff9a7435 */ /* 0x001fe200000001ff */
[----:B------:R-:W-:Y:S05]  /*1140*/  BRA `(.L_x_9515) ;  /* 0x000015d000007947 */ /* 0x000fea0003800000 */
.L_x_9514:
[----:B------:R-:W-:Y:S02]  /*1150*/  IADD3 R4, R4, -0x1, RZ ;  /* 0xffffffff04047810 */ /* 0x000fe40007ffe0ff */
[----:B-----5:R-:W-:Y:S02]  /*1160*/  ISETP.GE.AND P1, PT, R178, 0x1, PT ;  /* 0x00000001b200780c */ /* 0x020fe40003f26270 */
[----:B------:R-:W-:Y:S01]  /*1170*/  MOV R167, 0x8 ;  /* 0x0000000800a77802 */ /* 0x000fe20000000f00 */
[----:B------:R-:W-:Y:S02]  /*1180*/  IMAD R4, R4, c[0x0][0x168], RZ ;  /* 0x00005a0004047a24 */ /* 0x000fe400078e02ff */
[----:B------:R-:W-:Y:S01]  /*1190*/  IMAD.WIDE R188, R0, R183, c[0x0][0x1a0] ;  /* 0x0000680000bc7625 */ /* 0x000fe200078e02b7 */
[----:B------:R-:W-:-:S03]  /*11a0*/  IADD3 R168, R3, 0x400, RZ ;  /* 0x0000040003a87810 */ /* 0x000fc60007ffe0ff */
[-C--:B------:R-:W-:Y:S01]  /*11b0*/  IMAD.WIDE.U32 R8, R3, R235.reuse, c[0x0][0x188] ;  /* 0x0000620003087625 */ /* 0x080fe200078e00eb */
[----:B------:R-:W-:Y:S01]  /*11c0*/  SHF.R.S32.HI R5, RZ, 0x1f, R4 ;  /* 0x0000001fff057819 */ /* 0x000fe20000011404 */
[----:B------:R0:W2:Y:S03]  /*11d0*/  LDG.E R188, [R188.64] ;  /* 0x00000004bcbc7981 */ /* 0x0000a6000c1e1900 */
[----:B------:R-:W-:Y:S01]  /*11e0*/  LEA.HI R4, R5, R4, RZ, 0x2 ;  /* 0x0000000405047211 */ /* 0x000fe200078f10ff */
[----:B------:R-:W-:Y:S01]  /*11f0*/  IMAD.WIDE.U32 R12, R196, R235, c[0x0][0x188] ;  /* 0x00006200c40c7625 */ /* 0x000fe200078e00eb */
[C---:B------:R-:W-:Y:S01]  /*1200*/  IADD3 R170, R3.reuse, 0x500, RZ ;  /* 0x0000050003aa7810 */ /* 0x040fe20007ffe0ff */
[----:B------:R-:W3:Y:S01]  /*1210*/  LDG.E.128 R8, [R8.64] ;  /* 0x0000000408087981 */ /* 0x000ee2000c1e1d00 */
[----:B------:R-:W-:Y:S01]  /*1220*/  LEA.HI.SX32 R4, R4, R195, 0x1e ;  /* 0x000000c304047211 */ /* 0x000fe200078ff2ff */
[----:B------:R-:W-:Y:S01]  /*1230*/  IMAD.WIDE.U32 R16, R192, R235, c[0x0][0x188] ;  /* 0x00006200c0107625 */ /* 0x000fe200078e00eb */
[----:B------:R-:W-:Y:S01]  /*1240*/  IADD3 R171, R3, 0x600, RZ ;  /* 0x0000060003ab7810 */ /* 0x000fe20007ffe0ff */
[----:B------:R-:W4:Y:S01]  /*1250*/  LDG.E.128 R12, [R12.64] ;  /* 0x000000040c0c7981 */ /* 0x000f22000c1e1d00 */
[C---:B------:R-:W-:Y:S01]  /*1260*/  IADD3 R156, R4.reuse, 0x100, RZ ;  /* 0x00000100049c7810 */ /* 0x040fe20007ffe0ff */
[C---:B------:R-:W-:Y:S01]  /*1270*/  IMAD.WIDE.U32 R6, R4.reuse, R167, c[0x0][0x208] ;  /* 0x0000820004067625 */ /* 0x040fe200078e00a7 */
[----:B------:R-:W-:-:S03]  /*1280*/  IADD3 R158, R4, 0x200, RZ ;  /* 0x00000200049e7810 */ /* 0x000fc60007ffe0ff */
[----:B------:R-:W-:Y:S01]  /*1290*/  IMAD.WIDE.U32 R20, R190, R235, c[0x0][0x188] ;  /* 0x00006200be147625 */ /* 0x000fe200078e00eb */
[C---:B------:R-:W-:Y:S01]  /*12a0*/  IADD3 R160, R4.reuse, 0x300, RZ ;  /* 0x0000030004a07810 */ /* 0x040fe20007ffe0ff */
[----:B------:R-:W4:Y:S01]  /*12b0*/  LDG.E.64 R6, [R6.64] ;  /* 0x0000000406067981 */ /* 0x000f22000c1e1b00 */
[----:B------:R-:W-:Y:S01]  /*12c0*/  IADD3 R162, R4, 0x400, RZ ;  /* 0x0000040004a27810 */ /* 0x000fe20007ffe0ff */
[-C--:B------:R-:W-:Y:S01]  /*12d0*/  IMAD.WIDE.U32 R156, R156, R167.reuse, c[0x0][0x208] ;  /* 0x000082009c9c7625 */ /* 0x080fe200078e00a7 */
[C---:B------:R-:W-:Y:S01]  /*12e0*/  IADD3 R164, R4.reuse, 0x500, RZ ;  /* 0x0000050004a47810 */ /* 0x040fe20007ffe0ff */
[----:B------:R-:W-:Y:S01]  /*12f0*/  HFMA2.MMA R169, -RZ, RZ, 0, 0 ;  /* 0x00000000ffa97435 */ /* 0x000fe200000001ff */
[----:B------:R-:W-:Y:S01]  /*1300*/  IADD3 R166, R4, 0x600, RZ ;  /* 0x0000060004a67810 */ /* 0x000fe20007ffe0ff */
[----:B------:R-:W-:Y:S01]  /*1310*/  IMAD.WIDE.U32 R158, R158, R167, c[0x0][0x208] ;  /* 0x000082009e9e7625 */ /* 0x000fe200078e00a7 */
[----:B------:R-:W-:Y:S01]  /*1320*/  @P1 IADD3 R4, R178, -0x1, RZ ;  /* 0xffffffffb2041810 */ /* 0x000fe20007ffe0ff */
[----:B------:R-:W4:Y:S04]  /*1330*/  LDG.E.64 R156, [R156.64] ;  /* 0x000000049c9c7981 */ /* 0x000f28000c1e1b00 */
[----:B------:R-:W-:Y:S01]  /*1340*/  @P1 IMAD R4, R4, c[0x0][0x168], RZ ;  /* 0x00005a0004041a24 */ /* 0x000fe200078e02ff */
[----:B------:R-:W4:Y:S01]  /*1350*/  LDG.E.128 R16, [R16.64] ;  /* 0x0000000410107981 */ /* 0x000f22000c1e1d00 */
[----:B------:R-:W-:-:S03]  /*1360*/  IMAD.WIDE.U32 R24, R168, R235, c[0x0][0x188] ;  /* 0x00006200a8187625 */ /* 0x000fc600078e00eb */
[----:B------:R-:W-:Y:S01]  /*1370*/  @P1 SHF.R.S32.HI R5, RZ, 0x1f, R4 ;  /* 0x0000001fff051819 */ /* 0x000fe20000011404 */
[-C--:B------:R-:W-:Y:S01]  /*1380*/  IMAD.WIDE.U32 R28, R170, R235.reuse, c[0x0][0x188] ;  /* 0x00006200aa1c7625 */ /* 0x080fe200078e00eb */
[----:B------:R-:W4:Y:S03]  /*1390*/  LDG.E.64 R158, [R158.64] ;  /* 0x000000049e9e7981 */ /* 0x000f26000c1e1b00 */
[----:B------:R-:W-:Y:S01]  /*13a0*/  IMAD.WIDE.U32 R32, R171, R235, c[0x0][0x188] ;  /* 0x00006200ab207625 */ /* 0x000fe200078e00eb */
[----:B------:R-:W4:Y:S01]  /*13b0*/  LDG.E.128 R20, [R20.64] ;  /* 0x0000000414147981 */ /* 0x000f22000c1e1d00 */
[----:B------:R-:W-:Y:S02]  /*13c0*/  @P1 LEA.HI R4, R5, R4, RZ, 0x2 ;  /* 0x0000000405041211 */ /* 0x000fe400078f10ff */
[----:B------:R-:W-:Y:S01]  /*13d0*/  ISETP.NE.U32.AND P0, PT, RZ, c[0x0][0x218], PT ;  /* 0x00008600ff007a0c */ /* 0x000fe20003f05070 */
[----:B------:R-:W4:Y:S01]  /*13e0*/  LDG.E.128 R24, [R24.64] ;  /* 0x0000000418187981 */ /* 0x000f22000c1e1d00 */
[----:B------:R-:W-:-:S03]  /*13f0*/  @P1 LEA.HI.SX32 R169, R4, R195, 0x1e ;  /* 0x000000c304a91211 */ /* 0x000fc600078ff2ff */
[----:B------:R-:W4:Y:S01]  /*1400*/  LDG.E.128 R28, [R28.64] ;  /* 0x000000041c1c7981 */ /* 0x000f22000c1e1d00 */
[----:B------:R-:W-:-:S03]  /*1410*/  ISETP.NE.AND.EX P0, PT, RZ, c[0x0][0x21c], PT, P0 ;  /* 0x00008700ff007a0c */ /* 0x000fc60003f05300 */
[----:B------:R-:W4:Y:S04]  /*1420*/  LDG.E.128 R32, [R32.64] ;  /* 0x0000000420207981 */ /* 0x000f28000c1e1d00 */
[----:B------:R-:W4:Y:S01]  /*1430*/  LDL R193, [R1+0x1c] ;  /* 0x00001c0001c17983 */ /* 0x000f220000100800 */
[----:B------:R-:W-:-:S03]  /*1440*/  IADD3 R4, R169, 0x100, RZ ;  /* 0x00000100a9047810 */ /* 0x000fc60007ffe0ff */
[----:B------:R-:W4:Y:S02]  /*1450*/  LDL R191, [R1+0x18] ;  /* 0x0000180001bf7983 */ /* 0x000f240000100800 */
[----:B------:R-:W-:Y:S01]  /*1460*/  IMAD.WIDE.U32 R4, R4, R183, c[0x0][0x190] ;  /* 0x0000640004047625 */ /* 0x000fe200078e00b7 */
[C---:B------:R-:W-:Y:S01]  /*1470*/  IADD3 R172, R169.reuse, 0x200, RZ ;  /* 0x00000200a9ac7810 */ /* 0x040fe20007ffe0ff */
[----:B------:R1:W5:Y:S02]  /*1480*/  @P0 LDG.E.128 R128, [R154.64] ;  /* 0x000000049a800981 */ /* 0x000364000c1e1d00 */
[----:B------:R-:W-:Y:S02]  /*1490*/  IMAD.WIDE.U32 R160, R160, R167, c[0x0][0x208] ;  /* 0x00008200a0a07625 */ /* 0x000fe400078e00a7 */
[----:B------:R0:W5:Y:S04]  /*14a0*/  LDG.E R201, [R4.64] ;  /* 0x0000000404c97981 */ /* 0x000168000c1e1900 */
[----:B------:R-:W4:Y:S04]  /*14b0*/  LDG.E.64 R160, [R160.64] ;  /* 0x00000004a0a07981 */ /* 0x000f28000c1e1b00 */
[----:B------:R1:W5:Y:S01]  /*14c0*/  @P0 LDG.E.128 R132, [R152.64] ;  /* 0x0000000498840981 */ /* 0x000362000c1e1d00 */
[----:B0-----:R-:W-:Y:S01]  /*14d0*/  @P0 IMAD.WIDE.U32 R4, R168, R235, c[0x0][0x218] ;  /* 0x00008600a8040625 */ /* 0x001fe200078e00eb */
[----:B------:R-:W-:-:S02]  /*14e0*/  IADD3 R168, R169, 0x300, RZ ;  /* 0x00000300a9a87810 */ /* 0x000fc40007ffe0ff */
[----:B------:R-:W4:Y:S01]  /*14f0*/  LDL R194, [R1+0x20] ;  /* 0x0000200001c27983 */ /* 0x000f220000100800 */
[----:B-1----:R-:W-:-:S03]  /*1500*/  IADD3 R154, R169, 0x600, RZ ;  /* 0x00000600a99a7810 */ /* 0x002fc60007ffe0ff */
[----:B------:R0:W5:Y:S01]  /*1510*/  @P0 LDG.E.128 R136, [R4.64] ;  /* 0x0000000404880981 */ /* 0x000162000c1e1d00 */
[-C--:B------:R-:W-:Y:S01]  /*1520*/  IMAD.WIDE.U32 R152, R172, R183.reuse, c[0x0][0x190] ;  /* 0x00006400ac987625 */ /* 0x080fe200078e00b7 */
[----:B------:R-:W1:Y:S02]  /*1530*/  LDC.U8 R236, c[0x0][0x1f0] ;  /* 0x00007c00ffec7b82 */ /* 0x000e640000000000 */
[----:B------:R0:W5:Y:S04]  /*1540*/  @P0 LDG.E.128 R120, [R186.64] ;  /* 0x00000004ba780981 */ /* 0x000168000c1e1d00 */
[----:B------:R0:W5:Y:S02]  /*1550*/  LDG.E R195, [R152.64] ;  /* 0x0000000498c37981 */ /* 0x000164000c1e1900 */
[----:B0-----:R-:W-:-:S02]  /*1560*/  IMAD.WIDE.U32 R4, R168, R183, c[0x0][0x190] ;  /* 0x00006400a8047625 */ /* 0x001fc400078e00b7 */
[----:B------:R0:W5:Y:S04]  /*1570*/  @P0 LDG.E.128 R124, [R184.64] ;  /* 0x00000004b87c0981 */ /* 0x000168000c1e1d00 */
[----:B------:R0:W5:Y:S01]  /*1580*/  LDG.E R189, [R4.64] ;  /* 0x0000000404bd7981 */ /* 0x000162000c1e1900 */
[----:B------:R-:W-:Y:S01]  /*1590*/  @P0 IMAD.WIDE.U32 R152, R170, R235, c[0x0][0x218] ;  /* 0x00008600aa980625 */ /* 0x000fe200078e00eb */
[----:B------:R-:W-:-:S03]  /*15a0*/  IADD3 R168, R169, 0x500, RZ ;  /* 0x00000500a9a87810 */ /* 0x000fc60007ffe0ff */
[CC--:B------:R-:W-:Y:S01]  /*15b0*/  IMAD.WIDE.U32 R186, R169.reuse, R183.reuse, c[0x0][0x190] ;  /* 0x00006400a9ba7625 */ /* 0x0c0fe200078e00b7 */
[----:B------:R1:W5:Y:S03]  /*15c0*/  @P0 LDG.E.128 R140, [R152.64] ;  /* 0x00000004988c0981 */ /* 0x000366000c1e1d00 */
[----:B0-----:R-:W-:Y:S01]  /*15d0*/  IMAD.WIDE.U32 R4, R154, R183, c[0x0][0x190] ;  /* 0x000064009a047625 */ /* 0x001fe200078e00b7 */
[----:B------:R-:W-:Y:S01]  /*15e0*/  IADD3 R184, R169, 0x400, RZ ;  /* 0x00000400a9b87810 */ /* 0x000fe20007ffe0ff */
[----:B------:R0:W5:Y:S02]  /*15f0*/  LDG.E R186, [R186.64] ;  /* 0x00000004baba7981 */ /* 0x000164000c1e1900 */
[----:B------:R-:W-:Y:S02]  /*1600*/  @P0 IMAD.WIDE.U32 R154, R171, R235, c[0x0][0x218] ;  /* 0x00008600ab9a0625 */ /* 0x000fe400078e00eb */
[----:B------:R-:W4:Y:S02]  /*1610*/  LDL R235, [R1+0x24] ;  /* 0x0000240001eb7983 */ /* 0x000f240000100800 */
[----:B------:R-:W-:-:S02]  /*1620*/  IMAD.WIDE.U32 R168, R168, R183, c[0x0][0x190] ;  /* 0x00006400a8a87625 */ /* 0x000fc400078e00b7 */
[----:B------:R0:W5:Y:S01]  /*1630*/  @P0 LDG.E.128 R144, [R154.64] ;  /* 0x000000049a900981 */ /* 0x000162000c1e1d00 */
[----:B-1----:R-:W-:Y:S01]  /*1640*/  ISETP.NE.AND P0, PT, R236, RZ, PT ;  /* 0x000000ffec00720c */ /* 0x002fe20003f05270 */
[----:B------:R-:W-:Y:S02]  /*1650*/  IMAD.WIDE.U32 R184, R184, R183, c[0x0][0x190] ;  /* 0x00006400b8b87625 */ /* 0x000fe400078e00b7 */
[----:B------:R1:W5:Y:S04]  /*1660*/  LDG.E R183, [R168.64] ;  /* 0x00000004a8b77981 */ /* 0x000368000c1e1900 */
[----:B------:R3:W5:Y:S01]  /*1670*/  LDG.E R4, [R4.64] ;  /* 0x0000000404047981 */ /* 0x000762000c1e1900 */
[----:B------:R-:W-:-:S03]  /*1680*/  IMAD.WIDE.U32 R162, R162, R167, c[0x0][0x208] ;  /* 0x00008200a2a27625 */ /* 0x000fc600078e00a7 */
[----:B------:R0:W5:Y:S01]  /*1690*/  LDG.E R184, [R184.64] ;  /* 0x00000004b8b87981 */ /* 0x000162000c1e1900 */
[----:B------:R-:W-:-:S03]  /*16a0*/  IMAD.WIDE.U32 R164, R164, R167, c[0x0][0x208] ;  /* 0x00008200a4a47625 */ /* 0x000fc600078e00a7 */
[----:B------:R-:W4:Y:S04]  /*16b0*/  LDG.E.64 R162, [R162.64] ;  /* 0x00000004a2a27981 */ /* 0x000f28000c1e1b00 */
[----:B------:R-:W4:Y:S01]  /*16c0*/  LDG.E.64 R164, [R164.64] ;  /* 0x00000004a4a47981 */ /* 0x000f22000c1e1b00 */
[----:B------:R-:W-:-:S06]  /*16d0*/  IMAD.WIDE.U32 R166, R166, R167, c[0x0][0x208] ;  /* 0x00008200a6a67625 */ /* 0x000fcc00078e00a7 */
[----:B------:R-:W4:Y:S01]  /*16e0*/  LDG.E.64 R166, [R166.64] ;  /* 0x00000004a6a67981 */ /* 0x000f22000c1e1b00 */
[----:B--2---:R-:W-:-:S05]  /*16f0*/  FSEL R188, R188, RZ, !P0 ;  /* 0x000000ffbcbc7208 */ /* 0x004fca0004000000 */
[C---:B---3--:R-:W-:Y:S02]  /*1700*/  FADD.FTZ R5, -R188.reuse, R8 ;  /* 0x00000008bc057221 */ /* 0x048fe40000010100 */
[C---:B------:R-:W-:Y:S02]  /*1710*/  FADD.FTZ R8, -R188.reuse, R11 ;  /* 0x0000000bbc087221 */ /* 0x040fe40000010100 */
[----:B----4-:R-:W-:Y:S01]  /*1720*/  FADD.FTZ R11, -R188, R14 ;  /* 0x0000000ebc0b7221 */ /* 0x010fe20000010100 */
[----:B-1----:R-:W-:Y:S02]  /*1730*/  MOV R169, R7 ;  /* 0x0000000700a97202 */ /* 0x002fe40000000f00 */
[--C-:B------:R-:W-:Y:S02]  /*1740*/  SHF.R.U64 R170, R6, 0x10, R7.reuse ;  /* 0x0000001006aa7819 */ /* 0x100fe40000001207 */
[----:B------:R-:W-:Y:S01]  /*1750*/  SHF.R.U32.HI R173, RZ, 0x10, R7 ;  /* 0x00000010ffad7819 */ /* 0x000fe20000011607 */
[----:B------:R-:W-:Y:S01]  /*1760*/  FADD.FTZ R7, -R188, R10 ;  /* 0x0000000abc077221 */ /* 0x000fe20000010100 */
[----:B------:R-:W-:Y:S01]  /*1770*/  HADD2.F32 R169, -RZ, R169.H0_H0 ;  /* 0x200000a9ffa97230 */ /* 0x000fe20000004100 */
[----:B0-----:R-:W-:Y:S01]  /*1780*/  IMAD.MOV.U32 R154, RZ, RZ, R156 ;  /* 0x000000ffff9a7224 */ /* 0x001fe200078e009c */
[----:B------:R-:W-:Y:S01]  /*1790*/  SHF.R.U64 R152, R156, 0x10, R157 ;  /* 0x000000109c987819 */ /* 0x000fe2000000129d */
[----:B------:R-:W-:-:S02]  /*17a0*/  FMUL.FTZ R7, R2, R7 ;  /* 0x0000000702077220 */ /* 0x000fc40000410000 */
[----:B------:R-:W-:Y:S02]  /*17b0*/  FADD.FTZ R14, -R188, R17 ;  /* 0x00000011bc0e7221 */ /* 0x000fe40000010100 */
[----:B------:R-:W-:Y:S01]  /*17c0*/  FADD.FTZ R50, R50, R169 ;  /* 0x000000a932327221 */ /* 0x000fe20000010000 */
[----:B------:R-:W-:Y:S01]  /*17d0*/  MOV R156, R159 ;  /* 0x0000009f009c7202 */ /* 0x000fe20000000f00 */
[C---:B------:R-:W-:Y:S02]  /*17e0*/  FADD.FTZ R17, -R188.reuse, R20 ;  /* 0x00000014bc117221 */ /* 0x040fe40000010100 */
[C---:B------:R-:W-:Y:S02]  /*17f0*/  FADD.FTZ R20, -R188.reuse, R23 ;  /* 0x00000017bc147221 */ /* 0x040fe40000010100 */
[----:B------:R-:W-:Y:S02]  /*1800*/  FADD.FTZ R23, -R188, R26 ;  /* 0x0000001abc177221 */ /* 0x000fe40000010100 */
[----:B------:R-:W-:-:S02]  /*1810*/  FFMA.FTZ R118, R7, R169, R118 ;  /* 0x000000a907767223 */ /* 0x000fc40000010076 */
[C---:B------:R-:W-:Y:S02]  /*1820*/  FADD.FTZ R26, -R188.reuse, R29 ;  /* 0x0000001dbc1a7221 */ /* 0x040fe40000010100 */
[C---:B------:R-:W-:Y:S02]  /*1830*/  FADD.FTZ R29, -R188.reuse, R32 ;  /* 0x00000020bc1d7221 */ /* 0x040fe40000010100 */
[C---:B------:R-:W-:Y:S02]  /*1840*/  FADD.FTZ R32, -R188.reuse, R35 ;  /* 0x00000023bc207221 */ /* 0x040fe40000010100 */
[----:B------:R-:W-:Y:S01]  /*1850*/  FMUL.FTZ R193, R193, R169 ;  /* 0x000000a9c1c17220 */ /* 0x000fe20000410000 */
[----:B------:R-:W-:Y:S01]  /*1860*/  HADD2.F32 R169, -RZ, R156.H0_H0 ;  /* 0x2000009cffa97230 */ /* 0x000fe20000004100 */
[----:B------:R-:W2:Y:S04]  /*1870*/  LDL R35, [R1+0x10] ;  /* 0x0000100001237983 */ /* 0x000ea80000100800 */
[----:B------:R-:W3:Y:S01]  /*1880*/  LDL R156, [R1+0xc] ;  /* 0x00000c00019c7983 */ /* 0x000ee20000100800 */
        /* <DEDUP_REMOVED lines=8> */
[----:B------:R-:W4:Y:S01]  /*1910*/  LDL R34, [R1+0x14] ;  /* 0x0000140001227983 */ /* 0x000f220000100800 */
[----:B------:R-:W-:Y:S01]  /*1920*/  MOV R171, R6 ;  /* 0x0000000600ab7202 */ /* 0x000fe20000000f00 */
[----:B------:R-:W-:Y:S01]  /*1930*/  FADD.FTZ R6, -R188, R9 ;  /* 0x00000009bc067221 */ /* 0x000fe20000010100 */
[----:B------:R-:W-:Y:S01]  /*1940*/  MOV R168, R158 ;  /* 0x0000009e00a87202 */ /* 0x000fe20000000f00 */
[----:B------:R-:W-:Y:S01]  /*1950*/  HADD2.F32 R173, -RZ, R173.H0_H0 ;  /* 0x200000adffad7230 */ /* 0x000fe20000004100 */
[----:B------:R-:W-:Y:S01]  /*1960*/  SHF.R.U64 R155, R158, 0x10, R159 ;  /* 0x000000109e9b7819 */ /* 0x000fe2000000129f */
[----:B------:R-:W-:Y:S01]  /*1970*/  FADD.FTZ R9, -R188, R12 ;  /* 0x0000000cbc097221 */ /* 0x000fe20000010100 */
[----:B------:R-:W-:Y:S01]  /*1980*/  MOV R158, R161 ;  /* 0x000000a1009e7202 */ /* 0x000fe20000000f00 */
[----:B------:R-:W-:-:S02]  /*1990*/  FMUL.FTZ R8, R2, R8 ;  /* 0x0000000802087220 */ /* 0x000fc40000410000 */
[C---:B------:R-:W-:Y:S01]  /*19a0*/  FADD.FTZ R12, -R188.reuse, R15 ;  /* 0x0000000fbc0c7221 */ /* 0x040fe20000010100 */
[----:B------:R-:W-:Y:S01]  /*19b0*/  MOV R172, R160 ;  /* 0x000000a000ac7202 */ /* 0x000fe20000000f00 */
[C---:B------:R-:W-:Y:S01]  /*19c0*/  FADD.FTZ R15, -R188.reuse, R18 ;  /* 0x00000012bc0f7221 */ /* 0x040fe20000010100 */
[----:B------:R-:W-:Y:S01]  /*19d0*/  HADD2.F32 R171, -RZ, R171.H0_H0 ;  /* 0x200000abffab7230 */ /* 0x000fe20000004100 */
[----:B------:R-:W-:Y:S01]  /*19e0*/  FADD.FTZ R18, -R188, R21 ;  /* 0x00000015bc127221 */ /* 0x000fe20000010100 */
[----:B------:R-:W-:Y:S01]  /*19f0*/  SHF.R.U64 R160, R160, 0x10, R161 ;  /* 0x00000010a0a07819 */ /* 0x000fe200000012a1 */
[----:B------:R-:W-:Y:S02]  /*1a00*/  FADD.FTZ R21, -R188, R24 ;  /* 0x00000018bc157221 */ /* 0x000fe40000010100 */
[----:B------:R-:W-:Y:S02]  /*1a10*/  FMUL.FTZ R5, R2, R5 ;  /* 0x0000000502057220 */ /* 0x000fe40000410000 */
[----:B------:R-:W-:-:S02]  /*1a20*/  FADD.FTZ R51, R51, R173 ;  /* 0x000000ad33337221 */ /* 0x000fc40000010000 */
[-C--:B------:R-:W-:Y:S02]  /*1a30*/  FFMA.FTZ R119, R8, R173.reuse, R119 ;  /* 0x000000ad08777223 */ /* 0x080fe40000010077 */
[----:B------:R-:W-:Y:S01]  /*1a40*/  FMUL.FTZ R191, R191, R173 ;  /* 0x000000adbfbf7220 */ /* 0x000fe20000410000 */
[----:B------:R-:W-:Y:S01]  /*1a50*/  HADD2.F32 R173, -RZ, R158.H0_H0 ;  /* 0x2000009effad7230 */ /* 0x000fe20000004100 */
[C---:B------:R-:W-:Y:S01]  /*1a60*/  FADD.FTZ R24, -R188.reuse, R27 ;  /* 0x0000001bbc187221 */ /* 0x040fe20000010100 */
[----:B------:R-:W4:Y:S01]  /*1a70*/  LDL R158, [R1+0x8] ;  /* 0x00000800019e7983 */ /* 0x000f220000100800 */
[C---:B------:R-:W-:Y:S01]  /*1a80*/  FADD.FTZ R27, -R188.reuse, R30 ;  /* 0x0000001ebc1b7221 */ /* 0x040fe20000010100 */
[----:B------:R-:W-:Y:S01]  /*1a90*/  HADD2.F32 R170, -RZ, R170.H0_H0 ;  /* 0x200000aaffaa7230 */ /* 0x000fe20000004100 */
[----:B------:R-:W-:Y:S01]  /*1aa0*/  FADD.FTZ R30, -R188, R33 ;  /* 0x00000021bc1e7221 */ /* 0x000fe20000010100 */
[----:B------:R-:W-:Y:S01]  /*1ab0*/  SHF.R.U32.HI R159, RZ, 0x10, R159 ;  /* 0x00000010ff9f7819 */ /* 0x000fe2000001169f */
[----:B------:R-:W-:-:S02]  /*1ac0*/  FMUL.FTZ R6, R2, R6 ;  /* 0x0000000602067220 */ /* 0x000fc40000410000 */
[----:B------:R-:W-:Y:S02]  /*1ad0*/  FADD.FTZ R48, R48, R171 ;  /* 0x000000ab30307221 */ /* 0x000fe40000010000 */
[-C--:B------:R-:W-:Y:S02]  /*1ae0*/  FFMA.FTZ R116, R5, R171.reuse, R116 ;  /* 0x000000ab05747223 */ /* 0x080fe40000010074 */
[----:B------:R-:W-:Y:S01]  /*1af0*/  FMUL.FTZ R33, R235, R171 ;  /* 0x000000abeb217220 */ /* 0x000fe20000410000 */
[----:B------:R-:W-:Y:S02]  /*1b00*/  HADD2.F32 R171, -RZ, R160.H0_H0 ;  /* 0x200000a0ffab7230 */ /* 0x000fe40000004100 */
[----:B------:R-:W4:Y:S01]  /*1b10*/  LDL R160, [R1+0x4] ;  /* 0x0000040001a07983 */ /* 0x000f220000100800 */
[----:B------:R-:W-:Y:S02]  /*1b20*/  FADD.FTZ R49, R49, R170 ;  /* 0x000000aa31317221 */ /* 0x000fe40000010000 */
[----:B------:R-:W-:-:S02]  /*1b30*/  FFMA.FTZ R117, R6, R170, R117 ;  /* 0x000000aa06757223 */ /* 0x000fc40000010075 */
[----:B------:R-:W-:Y:S01]  /*1b40*/  FMUL.FTZ R194, R194, R170 ;  /* 0x000000aac2c27220 */ /* 0x000fe20000410000 */
[----:B------:R-:W-:Y:S02]  /*1b50*/  HADD2.F32 R170, -RZ, R159.H0_H0 ;  /* 0x2000009fffaa7230 */ /* 0x000fe40000004100 */
[----:B------:R-:W4:Y:S01]  /*1b60*/  LDL R159, [R1] ;  /* 0x00000000019f7983 */ /* 0x000f220000100800 */
[----:B------:R-:W-:Y:S01]  /*1b70*/  MOV R153, R157 ;  /* 0x0000009d00997202 */ /* 0x000fe20000000f00 */
[----:B------:R-:W-:Y:S01]  /*1b80*/  HADD2.F32 R152, -RZ, R152.H0_H0 ;  /* 0x20000098ff987230 */ /* 0x000fe20000004100 */
[C---:B------:R-:W-:Y:S02]  /*1b90*/  FMUL.FTZ R10, R2.reuse, R10 ;  /* 0x0000000a020a7220 */ /* 0x040fe40000410000 */
[----:B------:R-:W-:Y:S01]  /*1ba0*/  FMUL.FTZ R11, R2, R11 ;  /* 0x0000000b020b7220 */ /* 0x000fe20000410000 */
[----:B------:R-:W-:Y:S01]  /*1bb0*/  HADD2.F32 R153, -RZ, R153.H0_H0 ;  /* 0x20000099ff997230 */ /* 0x000fe20000004100 */
[----:B------:R-:W-:-:S02]  /*1bc0*/  FADD.FTZ R53, R53, R152 ;  /* 0x0000009835357221 */ /* 0x000fc40000010000 */
[----:B------:R-:W-:Y:S02]  /*1bd0*/  FFMA.FTZ R113, R10, R152, R113 ;  /* 0x000000980a717223 */ /* 0x000fe40000010071 */
[----:B------:R-:W-:Y:S02]  /*1be0*/  FADD.FTZ R54, R54, R153 ;  /* 0x0000009936367221 */ /* 0x000fe40000010000 */
[----:B------:R-:W-:Y:S01]  /*1bf0*/  FFMA.FTZ R114, R11, R153, R114 ;  /* 0x000000990b727223 */ /* 0x000fe20000010072 */
[----:B------:R-:W-:Y:S01]  /*1c00*/  HADD2.F32 R154, -RZ, R154.H0_H0 ;  /* 0x2000009aff9a7230 */ /* 0x000fe20000004100 */
[C---:B------:R-:W-:Y:S01]  /*1c10*/  FMUL.FTZ R9, R2.reuse, R9 ;  /* 0x0000000902097220 */ /* 0x040fe20000410000 */
[----:B------:R-:W-:Y:S01]  /*1c20*/  SHF.R.U32.HI R157, RZ, 0x10, R157 ;  /* 0x00000010ff9d7819 */ /* 0x000fe2000001169d */
[----:B------:R-:W-:-:S04]  /*1c30*/  FMUL.FTZ R12, R2, R12 ;  /* 0x0000000c020c7220 */ /* 0x000fc80000410000 */
[----:B------:R-:W-:Y:S02]  /*1c40*/  HADD2.F32 R157, -RZ, R157.H0_H0 ;  /* 0x2000009dff9d7230 */ /* 0x000fe40000004100 */
[----:B------:R-:W-:-:S03]  /*1c50*/  HADD2.F32 R168, -RZ, R168.H0_H0 ;  /* 0x200000a8ffa87230 */ /* 0x000fc60000004100 */
[----:B------:R-:W-:Y:S02]  /*1c60*/  FADD.FTZ R55, R55, R157 ;  /* 0x0000009d37377221 */ /* 0x000fe40000010000 */
[----:B------:R-:W-:Y:S01]  /*1c70*/  FFMA.FTZ R115, R12, R157, R115 ;  /* 0x0000009d0c737223 */ /* 0x000fe20000010073 */
[----:B------:R-:W-:Y:S01]  /*1c80*/  HADD2.F32 R155, -RZ, R155.H0_H0 ;  /* 0x2000009bff9b7230 */ /* 0x000fe20000004100 */
[C---:B------:R-:W-:Y:S01]  /*1c90*/  FMUL.FTZ R13, R2.reuse, R13 ;  /* 0x0000000d020d7220 */ /* 0x040fe20000410000 */
[----:B------:R-:W-:Y:S01]  /*1ca0*/  SHF.R.U32.HI R174, RZ, 0x10, R161 ;  /* 0x00000010ffae7819 */ /* 0x000fe200000116a1 */
[C---:B------:R-:W-:Y:S01]  /*1cb0*/  FMUL.FTZ R14, R2.reuse, R14 ;  /* 0x0000000e020e7220 */ /* 0x040fe20000410000 */
[----:B------:R-:W-:Y:S01]  /*1cc0*/  MOV R161, R162 ;  /* 0x000000a200a17202 */ /* 0x000fe20000000f00 */
[----:B------:R-:W-:Y:S01]  /*1cd0*/  FMUL.FTZ R15, R2, R15 ;  /* 0x0000000f020f7220 */ /* 0x000fe20000410000 */
[--C-:B------:R-:W-:Y:S01]  /*1ce0*/  SHF.R.U64 R175, R162, 0x10, R163.reuse ;  /* 0x00000010a2af7819 */ /* 0x100fe200000012a3 */
[--C-:B------:R-:W-:Y:S01]  /*1cf0*/  IMAD.MOV.U32 R162, RZ, RZ, R163.reuse ;  /* 0x000000ffffa27224 */ /* 0x100fe200078e00a3 */
[----:B------:R-:W-:Y:S01]  /*1d00*/  HADD2.F32 R172, -RZ, R172.H0_H0 ;  /* 0x200000acffac7230 */ /* 0x000fe20000004100 */
[C---:B------:R-:W-:Y:S01]  /*1d10*/  FMUL.FTZ R16, R2.reuse, R16 ;  /* 0x0000001002107220 */ /* 0x040fe20000410000 */
[----:B------:R-:W-:Y:S01]  /*1d20*/  HADD2.F32 R188, -RZ, R161.H0_H0 ;  /* 0x200000a1ffbc7230 */ /* 0x000fe20000004100 */
[----:B------:R-:W-:Y:S01]  /*1d30*/  FMUL.FTZ R161, R251, R170 ;  /* 0x000000aafba17220 */ /* 0x000fe20000410000 */
[----:B------:R-:W-:Y:S01]  /*1d40*/  SHF.R.U32.HI R176, RZ, 0x10, R163 ;  /* 0x00000010ffb07819 */ /* 0x000fe200000116a3 */
[----:B------:R-:W-:Y:S01]  /*1d50*/  HADD2.F32 R235, -RZ, R162.H0_H0 ;  /* 0x200000a2ffeb7230 */ /* 0x000fe20000004100 */
[----:B------:R-:W-:Y:S01]  /*1d60*/  MOV R163, R164 ;  /* 0x000000a400a37202 */ /* 0x000fe20000000f00 */
[----:B------:R-:W-:Y:S01]  /*1d70*/  FMUL.FTZ R17, R2, R17 ;  /* 0x0000001102117220 */ /* 0x000fe20000410000 */
[----:B------:R-:W-:Y:S01]  /*1d80*/  SHF.R.U64 R177, R164, 0x10, R165 ;  /* 0x00000010a4b17819 */ /* 0x000fe200000012a5 */
[----:B------:R-:W-:Y:S01]  /*1d90*/  FMUL.FTZ R162, R250, R172 ;  /* 0x000000acfaa27220 */ /* 0x000fe20000410000 */
[----:B------:R-:W-:Y:S01]  /*1da0*/  MOV R164, R165 ;  /* 0x000000a500a47202 */ /* 0x000fe20000000f00 */
[----:B------:R-:W-:Y:S01]  /*1db0*/  HADD2.F32 R236, -RZ, R163.H0_H0 ;  /* 0x200000a3ffec7230 */ /* 0x000fe20000004100 */
[----:B------:R-:W-:-:S02]  /*1dc0*/  FMUL.FTZ R18, R2, R18 ;  /* 0x0000001202127220 */ /* 0x000fc40000410000 */
[----:B------:R-:W-:Y:S01]  /*1dd0*/  FMUL.FTZ R163, R249, R171 ;  /* 0x000000abf9a37220 */ /* 0x000fe20000410000 */
[----:B------:R-:W-:Y:S01]  /*1de0*/  SHF.R.U32.HI R165, RZ, 0x10, R165 ;  /* 0x00000010ffa57819 */ /* 0x000fe200000116a5 */
[----:B------:R-:W-:Y:S01]  /*1df0*/  HADD2.F32 R174, -RZ, R174.H0_H0 ;  /* 0x200000aeffae7230 */ /* 0x000fe20000004100 */
[----:B------:R-:W-:Y:S01]  /*1e00*/  FMUL.FTZ R19, R2, R19 ;  /* 0x0000001302137220 */ /* 0x000fe20000410000 */
[----:B------:R-:W-:Y:S01]  /*1e10*/  HADD2.F32 R237, -RZ, R164.H0_H0 ;  /* 0x200000a4ffed7230 */ /* 0x000fe20000004100 */
[----:B------:R-:W-:Y:S01]  /*1e20*/  FMUL.FTZ R164, R248, R173 ;  /* 0x000000adf8a47220 */ /* 0x000fe20000410000 */
[----:B------:R-:W-:Y:S01]  /*1e30*/  MOV R185, R166 ;  /* 0x000000a600b97202 */ /* 0x000fe20000000f00 */
[----:B------:R-:W-:Y:S01]  /*1e40*/  HADD2.F32 R238, -RZ, R165.H0_H0 ;  /* 0x200000a5ffee7230 */ /* 0x000fe20000004100 */
[--C-:B------:R-:W-:Y:S01]  /*1e50*/  SHF.R.U64 R166, R166, 0x10, R167.reuse ;  /* 0x00000010a6a67819 */ /* 0x100fe200000012a7 */
[C---:B------:R-:W-:Y:S01]  /*1e60*/  FMUL.FTZ R20, R2.reuse, R20 ;  /* 0x0000001402147220 */ /* 0x040fe20000410000 */
[----:B------:R-:W-:Y:S01]  /*1e70*/  MOV R187, R167 ;  /* 0x000000a700bb7202 */ /* 0x000fe20000000f00 */
[----:B------:R-:W-:Y:S01]  /*1e80*/  FMUL.FTZ R165, R247, R174 ;  /* 0x000000aef7a57220 */ /* 0x000fe20000410000 */
[----:B------:R-:W-:Y:S01]  /*1e90*/  SHF.R.U32.HI R167, RZ, 0x10, R167 ;  /* 0x00000010ffa77819 */ /* 0x000fe200000116a7 */
[----:B------:R-:W-:Y:S01]  /*1ea0*/  HADD2.F32 R175, -RZ, R175.H0_H0 ;  /* 0x200000afffaf7230 */ /* 0x000fe20000004100 */
[----:B------:R-:W-:Y:S01]  /*1eb0*/  FMUL.FTZ R21, R2, R21 ;  /* 0x0000001502157220 */ /* 0x000fe20000410000 */
[----:B------:R-:W-:Y:S01]  /*1ec0*/  HADD2.F32 R239, -RZ, R166.H0_H0 ;  /* 0x200000a6ffef7230 */ /* 0x000fe20000004100 */
[----:B------:R-:W-:Y:S01]  /*1ed0*/  FMUL.FTZ R166, R246, R188 ;  /* 0x000000bcf6a67220 */ /* 0x000fe20000410000 */
[----:B------:R-:W-:Y:S01]  /*1ee0*/  HADD2.F32 R240, -RZ, R167.H0_H0 ;  /* 0x200000a7fff07230 */ /* 0x000fe20000004100 */
[----:B------:R-:W-:-:S02]  /*1ef0*/  FMUL.FTZ R22, R2, R22 ;  /* 0x0000001602167220 */ /* 0x000fc40000410000 */
[----:B------:R-:W-:Y:S01]  /*1f00*/  FMUL.FTZ R167, R245, R175 ;  /* 0x000000aff5a77220 */ /* 0x000fe20000410000 */
[----:B------:R-:W-:Y:S01]  /*1f10*/  HADD2.F32 R176, -RZ, R176.H0_H0 ;  /* 0x200000b0ffb07230 */ /* 0x000fe20000004100 */
[----:B------:R-:W-:Y:S02]  /*1f20*/  FADD.FTZ R56, R56, R168 ;  /* 0x000000a838387221 */ /* 0x000fe40000010000 */
[----:B------:R-:W-:Y:S02]  /*1f30*/  FFMA.FTZ R108, R13, R168, R108 ;  /* 0x000000a80d6c7223 */ /* 0x000fe4000001006c */
[----:B------:R-:W-:Y:S02]  /*1f40*/  FMUL.FTZ R23, R2, R23 ;  /* 0x0000001702177220 */ /* 0x000fe40000410000 */
[----:B------:R-:W-:Y:S02]  /*1f50*/  FADD.FTZ R58, R58, R169 ;  /* 0x000000a93a3a7221 */ /* 0x000fe40000010000 */
[----:B------:R-:W-:-:S02]  /*1f60*/  FFMA.FTZ R110, R15, R169, R110 ;  /* 0x000000a90f6e7223 */ /* 0x000fc4000001006e */
[----:B------:R-:W-:Y:S01]  /*1f70*/  FMUL.FTZ R24, R2, R24 ;  /* 0x0000001802187220 */ /* 0x000fe20000410000 */
[----:B------:R-:W-:Y:S01]  /*1f80*/  HADD2.F32 R177, -RZ, R177.H0_H0 ;  /* 0x200000b1ffb17230 */ /* 0x000fe20000004100 */
        /* <DEDUP_REMOVED lines=21> */
[----:B------:R-:W-:Y:S01]  /*20e0*/  HADD2.F32 R187, -RZ, R187.H0_H0 ;  /* 0x200000bbffbb7230 */ /* 0x000fe20000004100 */
[----:B------:R-:W-:Y:S02]  /*20f0*/  FADD.FTZ R65, R65, R175 ;  /* 0x000000af41417221 */ /* 0x000fe40000010000 */
[----:B------:R-:W-:Y:S02]  /*2100*/  FFMA.FTZ R37, R22, R175, R37 ;  /* 0x000000af16257223 */ /* 0x000fe40000010025 */
[----:B------:R-:W-:-:S02]  /*2110*/  FMUL.FTZ R30, R2, R30 ;  /* 0x0000001e021e7220 */ /* 0x000fc40000410000 */
[----:B------:R-:W-:Y:S02]  /*2120*/  FMUL.FTZ R175, R229, R239 ;  /* 0x000000efe5af7220 */ /* 0x000fe40000410000 */
[----:B--2---:R-:W-:Y:S02]  /*2130*/  FMUL.FTZ R35, R35, R152 ;  /* 0x0000009823237220 */ /* 0x004fe40000410000 */
[----:B------:R-:W-:Y:S02]  /*2140*/  FFMA.FTZ R152, R5, R33, RZ ;  /* 0x0000002105987223 */ /* 0x000fe400000100ff */
[----:B---3--:R-:W-:Y:S02]  /*2150*/  FMUL.FTZ R156, R156, R153 ;  /* 0x000000999c9c7220 */ /* 0x008fe40000410000 */
[----:B------:R-:W-:Y:S02]  /*2160*/  FADD.FTZ R153, RZ, R33 ;  /* 0x00000021ff997221 */ /* 0x000fe40000010000 */
[----:B------:R-:W-:-:S02]  /*2170*/  FFMA.FTZ R152, R6, R194, R152 ;  /* 0x000000c206987223 */ /* 0x000fc40000010098 */
[----:B------:R-:W-:Y:S02]  /*2180*/  FADD.FTZ R153, R153, R194 ;  /* 0x000000c299997221 */ /* 0x000fe40000010000 */
[----:B------:R-:W-:Y:S02]  /*2190*/  FFMA.FTZ R152, R7, R193, R152 ;  /* 0x000000c107987223 */ /* 0x000fe40000010098 */
[----:B------:R-:W-:Y:S02]  /*21a0*/  FADD.FTZ R153, R153, R193 ;  /* 0x000000c199997221 */ /* 0x000fe40000010000 */
[----:B------:R-:W-:Y:S02]  /*21b0*/  FFMA.FTZ R152, R8, R191, R152 ;  /* 0x000000bf08987223 */ /* 0x000fe40000010098 */
[----:B------:R-:W-:Y:S02]  /*21c0*/  FADD.FTZ R153, R153, R191 ;  /* 0x000000bf99997221 */ /* 0x000fe40000010000 */
        /* <DEDUP_REMOVED lines=85> */
.L_x_9515:
[----:B-1----:R-:W-:Y:S05]  /*2720*/  BSYNC B0 ;  /* 0x0000000000007941 */ /* 0x002fea0003800000 */
.L_x_9513:
        /* <DEDUP_REMOVED lines=8> */
.L_x_9657:
        /* <DEDUP_REMOVED lines=18> */
.L_x_9658:
        /* <DEDUP_REMOVED lines=9> */
[----:B------:R-:W-:-:S04]  /*2960*/  HFMA2.MMA R178, -RZ, RZ, 0, 0 ;  /* 0x00000000ffb27435 */ /* 0x000fc800000001ff */
        /* <DEDUP_REMOVED lines=24> */
[----:B------:R-:W-:Y:S02]  /*2af0*/  FADD.FTZ R154, R154, R152 ;  /* 0x000000989a9a7221 */ /* 0x000fe40000010000 */
[----:B------:R-:W-:-:S04]  /*2b00*/  @P5 IMAD.MOV.U32 R152, RZ, RZ, 0x8 ;  /* 0x00000008ff985424 */ /* 0x000fc800078e00ff */
        /* <DEDUP_REMOVED lines=31> */
.L_x_9519:
[----:B------:R-:W-:Y:S05]  /*2d00*/  BSYNC B0 ;  /* 0x0000000000007941 */ /* 0x000fea0003800000 */
.L_x_9518:
[----:B------:R-:W-:Y:S01]  /*2d10*/  BSSY B0, `(.L_x_9520) ;  /* 0x000000d000007945 */ /* 0x000fe20003800000 */
[----:B------:R-:W-:Y:S05]  /*2d20*/  @!P5 BRA `(.L_x_9521) ;  /* 0x000000b00000d947 */ /* 0x000fea0003800000 */
[----:B------:R-:W-:Y:S01]  /*2d30*/  LOP3.LUT P2, RZ, R186, 0xff, RZ, 0xc0, !PT ;  /* 0x000000ffbaff7812 */ /* 0x000fe2000784c0ff */
[----:B------:R-:W-:Y:S01]  /*2d40*/  FMUL.FTZ R153, R152, c[0x0][0x1ec] ;  /* 0x00007b0098997a20 */ /* 0x000fe20000410000 */
[----:B------:R-:W-:-:S03]  /*2d50*/  HFMA2.MMA R154, -RZ, RZ, 0, 0 ;  /* 0x00000000ff9a7435 */ /* 0x000fc600000001ff */
[----:B------:R-:W-:-:S08]  /*2d60*/  FMUL.FTZ R153, R153, c[0x0][0x1e8] ;  /* 0x00007a0099997a20 */ /* 0x000fd00000410000 */
[----:B------:R-:W-:-:S05]  /*2d70*/  @P2 HADD2.F32 R155, -RZ, R233.H0_H0 ;  /* 0x200000e9ff9b2230 */ /* 0x000fca0000004100 */
[----:B------:R-:W-:-:S04]  /*2d80*/  @P2 FMUL.FTZ R154, R153, R155 ;  /* 0x0000009b999a2220 */ /* 0x000fc80000410000 */
[----:B------:R-:W-:Y:S01]  /*2d90*/  FADD.FTZ R76, R76, R154 ;  /* 0x0000009a4c4c7221 */ /* 0x000fe20000010000 */
[----:B------:R-:W-:Y:S01]  /*2da0*/  MOV R154, RZ ;  /* 0x000000ff009a7202 */ /* 0x000fe20000000f00 */
[----:B------:R-:W-:-:S05]  /*2db0*/  @P2 FMUL.FTZ R154, R226, R153 ;  /* 0x00000099e29a2220 */ /* 0x000fca0000410000 */
[----:B------:R-:W-:-:S04]  /*2dc0*/  F2FP.PACK_AB R154, RZ, R154 ;  /* 0x0000009aff9a723e */ /* 0x000fc800000000ff */
[----:B------:R-:W-:Y:S02]  /*2dd0*/  PRMT R179, R154, 0x7610, R179 ;  /* 0x000076109ab37816 */ /* 0x000fe400000000b3 */
.L_x_9521:
[----:B------:R-:W-:Y:S05]  /*2de0*/  BSYNC B0 ;  /* 0x0000000000007941 */ /* 0x000fea0003800000 */
.L_x_9520:
        /* <DEDUP_REMOVED lines=9> */
.L_x_9523:
[----:B------:R-:W-:Y:S05]  /*2e80*/  BSYNC B0 ;  /* 0x0000000000007941 */ /* 0x000fea0003800000 */
.L_x_9522:
        /* <DEDUP_REMOVED lines=13> */
.L_x_9525:
[----:B------:R-:W-:Y:S05]  /*2f60*/  BSYNC B0 ;  /* 0x0000000000007941 */ /* 0x000fea0003800000 */
.L_x_9524:
        /* <DEDUP_REMOVED lines=9> */
.L_x_9527:
[----:B------:R-:W-:Y:S05]  /*3000*/  BSYNC B0 ;  /* 0x0000000000007941 */ /* 0x000fea0003800000 */
.L_x_9526:
[----:B------:R-:W-:Y:S01]  /*3010*/  BSSY B0, `(.L_x_9528) ;  /* 0x000000c000007945 */ /* 0x000fe20003800000 */
[----:B------:R-:W-:Y:S05]  /*3020*/  @!P5 BRA `(.L_x_9529) ;  /* 0x000000a00000d947 */ /* 0x000fea0003800000 */
[----:B------:R-:W-:Y:S01]  /*3030*/  LOP3.LUT P0, RZ, R186, 0xff0000, RZ, 0xc0, !PT ;  /* 0x00ff0000baff7812 */ /* 0x000fe2000780c0ff */
[----:B------:R-:W-:Y:S01]  /*3040*/  FMUL.FTZ R155, R154, c[0x0][0x1ec] ;  /* 0x00007b009a9b7a20 */ /* 0x000fe20000410000 */
[----:B------:R-:W-:-:S03]  /*3050*/  HFMA2.MMA R181, -RZ, RZ, 0, 0 ;  /* 0x00000000ffb57435 */ /* 0x000fc600000001ff */
[----:B------:R-:W-:-:S08]  /*3060*/  FMUL.FTZ R155, R155, c[0x0][0x1e8] ;  /* 0x00007a009b9b7a20 */ /* 0x000fd00000410000 */
[----:B------:R-:W-:-:S05]  /*3070*/  @P0 HADD2.F32 R187, -RZ, R233.H1_H1 ;  /* 0x300000e9ffbb0230 */ /* 0x000fca0000004100 */
[----:B------:R-:W-:-:S04]  /*3080*/  @P0 FMUL.FTZ R181, R155, R187 ;  /* 0x000000bb9bb50220 */ /* 0x000fc80000410000 */
[----:B------:R-:W-:Y:S01]  /*3090*/  FADD.FTZ R78, R78, R181 ;  /* 0x000000b54e4e7221 */ /* 0x000fe20000010000 */
[----:B------:R-:W-:Y:S01]  /*30a0*/  MOV R181, RZ ;  /* 0x000000ff00b57202 */ /* 0x000fe20000000f00 */
[----:B------:R-:W-:-:S05]  /*30b0*/  @P0 FMUL.FTZ R181, R224, R155 ;  /* 0x0000009be0b50220 */ /* 0x000fca0000410000 */
[----:B------:R-:W-:Y:S02]  /*30c0*/  F2FP.PACK_AB R181, RZ, R181 ;  /* 0x000000b5ffb5723e */ /* 0x000fe400000000ff */
.L_x_9529:
[----:B------:R-:W-:Y:S05]  /*30d0*/  BSYNC B0 ;  /* 0x0000000000007941 */ /* 0x000fea0003800000 */
.L_x_9528:
        /* <DEDUP_REMOVED lines=9> */
.L_x_9531:
[----:B------:R-:W-:Y:S05]  /*3170*/  BSYNC B0 ;  /* 0x0000000000007941 */ /* 0x000fea0003800000 */
.L_x_9530:
[----:B------:R-:W-:Y:S01]  /*3180*/  BSSY B0, `(.L_x_9532) ;  /* 0x000000d000007945 */ /* 0x000fe20003800000 */
        /* <DEDUP_REMOVED lines=12> */
.L_x_9533:
[----:B------:R-:W-:Y:S05]  /*3250*/  BSYNC B0 ;  /* 0x0000000000007941 */ /* 0x000fea0003800000 */
.L_x_9532:
        /* <DEDUP_REMOVED lines=9> */
[----:B------:R-:W-:Y:S02]  /*32f0*/  SEL R155, R155, R151, P0 ;  /* 0x000000979b9b7207 */ /* 0x000fe40000000000 */
[----:B------:R-:W-:Y:S02]  /*3300*/  @P1 MOV R186, 0x10 ;  /* 0x0000001000ba1802 */ /* 0x000fe40000000f00 */
        /* <DEDUP_REMOVED lines=14> */
.L_x_9535:
[----:B------:R-:W-:Y:S05]  /*33f0*/  BSYNC B0 ;  /* 0x0000000000007941 */ /* 0x000fea0003800000 */
.L_x_9534:
[----:B------:R-:W-:Y:S01]  /*3400*/  BSSY B0, `(.L_x_9536) ;  /* 0x000000a000007945 */ /* 0x000fe20003800000 */
[----:B------:R-:W-:Y:S05]  /*3410*/  @!P5 BRA `(.L_x_9537) ;  /* 0x000000800000d947 */ /* 0x000fea0003800000 */
[----:B0-----:R-:W-:Y:S02]  /*3420*/  IADD3 R152, R178, 0x100, RZ ;  /* 0x00000100b2987810 */ /* 0x001fe40007ffe0ff */
[----:B------:R-:W-:-:S05]  /*3430*/  MOV R153, 0x8 ;  /* 0x0000000800997802 */ /* 0x000fca0000000f00 */
[----:B------:R-:W-:-:S06]  /*3440*/  IMAD.WIDE.U32 R152, R152, R153, c[0x0][0x170] ;  /* 0x00005c0098987625 */ /* 0x000fcc00078e0099 */
[----:B------:R-:W2:Y:S02]  /*3450*/  LDG.E.64 R152, [R152.64] ;  /* 0x0000000498987981 */ /* 0x000ea4000c1e1b00 */
[C-C-:B--2---:R-:W-:Y:S02]  /*3460*/  SHF.R.U64 R234, R152.reuse, 0x10, R153.reuse ;  /* 0x0000001098ea7819 */ /* 0x144fe40000001299 */
[--C-:B------:R-:W-:Y:S02]  /*3470*/  PRMT R233, R152, 0x5410, R153.reuse ;  /* 0x0000541098e97816 */ /* 0x100fe40000000099 */
[----:B------:R-:W-:-:S04]  /*3480*/  SHF.R.U32.HI R152, RZ, 0x10, R153 ;  /* 0x00000010ff987819 */ /* 0x000fc80000011699 */
[----:B------:R-:W-:Y:S02]  /*3490*/  PRMT R234, R234, 0x5410, R152 ;  /* 0x00005410eaea7816 */ /* 0x000fe40000000098 */
.L_x_9537:
[----:B------:R-:W-:Y:S05]  /*34a0*/  BSYNC B0 ;  /* 0x0000000000007941 */ /* 0x000fea0003800000 */
.L_x_9536:
        /* <DEDUP_REMOVED lines=9> */
.L_x_9539:
[----:B------:R-:W-:Y:S05]  /*3540*/  BSYNC B0 ;  /* 0x0000000000007941 */ /* 0x000fea0003800000 */
.L_x_9538:
        /* <DEDUP_REMOVED lines=13> */
.L_x_9541:
[----:B------:R-:W-:Y:S05]  /*3620*/  BSYNC B0 ;  /* 0x0000000000007941 */ /* 0x000fea0003800000 */
.L_x_9540:
        /* <DEDUP_REMOVED lines=13> */
.L_x_9543:
[----:B------:R-:W-:Y:S05]  /*3700*/  BSYNC B0 ;  /* 0x0000000000007941 */ /* 0x000fea0003800000 */
.L_x_9542:
[----:B------:R-:W-:Y:S01]  /*3710*/  BSSY B0, `(.L_x_9544) ;  /* 0x000000d000007945 */ /* 0x000fe20003800000 */
        /* <DEDUP_REMOVED lines=12> */
.L_x_9545:
[----:B------:R-:W-:Y:S05]  /*37e0*/  BSYNC B0 ;  /* 0x0000000000007941 */ /* 0x000fea0003800000 */
.L_x_9544:
        /* <DEDUP_REMOVED lines=9> */
.L_x_9547:
[----:B------:R-:W-:Y:S05]  /*3880*/  BSYNC B0 ;  /* 0x0000000000007941 */ /* 0x000fea0003800000 */
.L_x_9546:
[----:B------:R-:W-:Y:S01]  /*3890*/  BSSY B0, `(.L_x_9548) ;  /* 0x000000c000007945 */ /* 0x000fe20003800000 */
[----:B------:R-:W-:Y:S05]  /*38a0*/  @!P5 BRA `(.L_x_9549) ;  /* 0x000000a00000d947 */ /* 0x000fea0003800000 */
[----:B------:R-:W-:Y:S01]  /*38b0*/  LOP3.LUT P3, RZ, R201, 0xff0000, RZ, 0xc0, !PT ;  /* 0x00ff0000c9ff7812 */ /* 0x000fe2000786c0ff */
[----:B------:R-:W-:Y:S01]  /*38c0*/  FMUL.FTZ R155, R154, c[0x0][0x1ec] ;  /* 0x00007b009a9b7a20 */ /* 0x000fe20000410000 */
[----:B------:R-:W-:-:S03]  /*38d0*/  MOV R181, RZ ;  /* 0x000000ff00b57202 */ /* 0x000fc60000000f00 */
[----:B------:R-:W-:-:S08]  /*38e0*/  FMUL.FTZ R155, R155, c[0x0][0x1e8] ;  /* 0x00007a009b9b7a20 */ /* 0x000fd00000410000 */
[----:B------:R-:W-:-:S05]  /*38f0*/  @P3 HADD2.F32 R186, -RZ, R233.H1_H1 ;  /* 0x300000e9ffba3230 */ /* 0x000fca0000004100 */
[----:B------:R-:W-:-:S04]  /*3900*/  @P3 FMUL.FTZ R181, R186, R155 ;  /* 0x0000009bbab53220 */ /* 0x000fc80000410000 */
[----:B------:R-:W-:Y:S01]  /*3910*/  FADD.FTZ R82, R82, R181 ;  /* 0x000000b552527221 */ /* 0x000fe20000010000 */
[----:B------:R-:W-:-:S06]  /*3920*/  HFMA2.MMA R181, -RZ, RZ, 0, 0 ;  /* 0x00000000ffb57435 */ /* 0x000fcc00000001ff */
[----:B------:R-:W-:-:S05]  /*3930*/  @P3 FMUL.FTZ R181, R220, R155 ;  /* 0x0000009bdcb53220 */ /* 0x000fca0000410000 */
[----:B------:R-:W-:Y:S02]  /*3940*/  F2FP.PACK_AB R181, RZ, R181 ;  /* 0x000000b5ffb5723e */ /* 0x000fe400000000ff */
.L_x_9549:
[----:B------:R-:W-:Y:S05]  /*3950*/  BSYNC B0 ;  /* 0x0000000000007941 */ /* 0x000fea0003800000 */
.L_x_9548:
        /* <DEDUP_REMOVED lines=9> */
.L_x_9551:
[----:B------:R-:W-:Y:S05]  /*39f0*/  BSYNC B0 ;  /* 0x0000000000007941 */ /* 0x000fea0003800000 */
.L_x_9550:
        /* <DEDUP_REMOVED lines=13> */
.L_x_9553:
[----:B------:R-:W-:Y:S05]  /*3ad0*/  BSYNC B0 ;  /* 0x0000000000007941 */ /* 0x000fea0003800000 */
.L_x_9552:
        /* <DEDUP_REMOVED lines=22> */
.L_x_9555:
[----:B------:R-:W-:Y:S05]  /*3c40*/  BSYNC B0 ;  /* 0x0000000000007941 */ /* 0x000fea0003800000 */
.L_x_9554:
        /* <DEDUP_REMOVED lines=10> */
.L_x_9557:
[----:B------:R-:W-:Y:S05]  /*3cf0*/  BSYNC B0 ;  /* 0x0000000000007941 */ /* 0x000fea0003800000 */
.L_x_9556:
        /* <DEDUP_REMOVED lines=9> */
.L_x_9559:
[----:B------:R-:W-:Y:S05]  /*3d90*/  BSYNC B0 ;  /* 0x0000000000007941 */ /* 0x000fea0003800000 */
.L_x_9558:
[----:B------:R-:W-:Y:S01]  /*3da0*/  BSSY B0, `(.L_x_9560) ;  /* 0x000000d000007945 */ /* 0x000fe20003800000 */
[----:B------:R-:W-:Y:S05]  /*3db0*/  @!P5 BRA `(.L_x_9561) ;  /* 0x000000b00000d947 */ /* 0x000fea0003800000 */
[----:B------:R-:W-:Y:S01]  /*3dc0*/  LOP3.LUT P3, RZ, R195, 0xff, RZ, 0xc0, !PT ;  /* 0x000000ffc3ff7812 */ /* 0x000fe2000786c0ff */
[----:B------:R-:W-:Y:S01]  /*3dd0*/  FMUL.FTZ R153, R152, c[0x0][0x1ec] ;  /* 0x00007b0098997a20 */ /* 0x000fe20000410000 */
[----:B------:R-:W-:-:S03]  /*3de0*/  MOV R154, RZ ;  /* 0x000000ff009a7202 */ /* 0x000fc60000000f00 */
        /* <DEDUP_REMOVED lines=8> */
.L_x_9561:
[----:B------:R-:W-:Y:S05]  /*3e70*/  BSYNC B0 ;  /* 0x0000000000007941 */ /* 0x000fea0003800000 */
.L_x_9560:
        /* <DEDUP_REMOVED lines=13> */
.L_x_9563:
[----:B------:R-:W-:Y:S05]  /*3f50*/  BSYNC B0 ;  /* 0x0000000000007941 */ /* 0x000fea0003800000 */
.L_x_9562:
        /* <DEDUP_REMOVED lines=13> */
.L_x_9565:
[----:B------:R-:W-:Y:S05]  /*4030*/  BSYNC B0 ;  /* 0x0000000000007941 */ /* 0x000fea0003800000 */
.L_x_9564:
        /* <DEDUP_REMOVED lines=9> */
.L_x_9567:
[----:B------:R-:W-:Y:S05]  /*40d0*/  BSYNC B0 ;  /* 0x0000000000007941 */ /* 0x000fea0003800000 */
.L_x_9566:
        /* <DEDUP_REMOVED lines=12> */
.L_x_9569:
[----:B------:R-:W-:Y:S05]  /*41a0*/  BSYNC B0 ;  /* 0x0000000000007941 */ /* 0x000fea0003800000 */
.L_x_9568:
        /* <DEDUP_REMOVED lines=9> */
.L_x_9571:
[----:B------:R-:W-:Y:S05]  /*4240*/  BSYNC B0 ;  /* 0x0000000000007941 */ /* 0x000fea0003800000 */
.L_x_9570:
        /* <DEDUP_REMOVED lines=13> */
.L_x_9573:
[----:B------:R-:W-:Y:S05]  /*4320*/  BSYNC B0 ;  /* 0x0000000000007941 */ /* 0x000fea0003800000 */
.L_x_9572:
        /* <DEDUP_REMOVED lines=21> */
.L_x_9575:
[----:B------:R-:W-:Y:S05]  /*4480*/  BSYNC B0 ;  /* 0x0000000000007941 */ /* 0x000fea0003800000 */
.L_x_9574:
        /* <DEDUP_REMOVED lines=10> */
.L_x_9577:
[----:B------:R-:W-:Y:S05]  /*4530*/  BSYNC B0 ;  /* 0x0000000000007941 */ /* 0x000fea0003800000 */
.L_x_9576:
        /* <DEDUP_REMOVED lines=9> */
.L_x_9579:
[----:B------:R-:W-:Y:S05]  /*45d0*/  BSYNC B0 ;  /* 0x0000000000007941 */ /* 0x000fea0003800000 */
.L_x_9578:
        /* <DEDUP_REMOVED lines=13> */
.L_x_9581:
[----:B------:R-:W-:Y:S05]  /*46b0*/  BSYNC B0 ;  /* 0x0000000000007941 */ /* 0x000fea0003800000 */
.L_x_9580:
        /* <DEDUP_REMOVED lines=13> */
.L_x_9583:
[----:B------:R-:W-:Y:S05]  /*4790*/  BSYNC B0 ;  /* 0x0000000000007941 */ /* 0x000fea0003800000 */
.L_x_9582:
        /* <DEDUP_REMOVED lines=13> */
.L_x_9585:
[----:B------:R-:W-:Y:S05]  /*4870*/  BSYNC B0 ;  /* 0x0000000000007941 */ /* 0x000fea0003800000 */
.L_x_9584:
        /* <DEDUP_REMOVED lines=9> */
.L_x_9587:
[----:B------:R-:W-:Y:S05]  /*4910*/  BSYNC B0 ;  /* 0x0000000000007941 */ /* 0x000fea0003800000 */
.L_x_9586:
        /* <DEDUP_REMOVED lines=12> */
.L_x_9589:
[----:B------:R-:W-:Y:S05]  /*49e0*/  BSYNC B0 ;  /* 0x0000000000007941 */ /* 0x000fea0003800000 */
.L_x_9588:
        /* <DEDUP_REMOVED lines=9> */
.L_x_9591:
[----:B------:R-:W-:Y:S05]  /*4a80*/  BSYNC B0 ;  /* 0x0000000000007941 */ /* 0x000fea0003800000 */
.L_x_9590:
        /* <DEDUP_REMOVED lines=13> */
.L_x_9593:
[----:B------:R-:W-:Y:S05]  /*4b60*/  BSYNC B0 ;  /* 0x0000000000007941 */ /* 0x000fea0003800000 */
.L_x_9592:
        /* <DEDUP_REMOVED lines=21> */
.L_x_9595:
[----:B------:R-:W-:Y:S05]  /*4cc0*/  BSYNC B0 ;  /* 0x0000000000007941 */ /* 0x000fea0003800000 */
.L_x_9594:
        /* <DEDUP_REMOVED lines=10> */
.L_x_9597:
[----:B------:R-:W-:Y:S05]  /*4d70*/  BSYNC B0 ;  /* 0x0000000000007941 */ /* 0x000fea0003800000 */
.L_x_9596:
        /* <DEDUP_REMOVED lines=9> */
.L_x_9599:
[----:B------:R-:W-:Y:S05]  /*4e10*/  BSYNC B0 ;  /* 0x0000000000007941 */ /* 0x000fea0003800000 */
.L_x_9598:
[----:B------:R-:W-:Y:S01]  /*4e20*/  BSSY B0, `(.L_x_9600) ;  /* 0x000000d000007945 */ /* 0x000fe20003800000 */
[----:B------:R-:W-:Y:S05]  /*4e30*/  @!P5 BRA `(.L_x_9601) ;  /* 0x000000b00000d947 */ /* 0x000fea0003800000 */
[----:B------:R-:W-:Y:S01]  /*4e40*/  LOP3.LUT P3, RZ, R184, 0xff, RZ, 0xc0, !PT ;  /* 0x000000ffb8ff7812 */ /* 0x000fe2000786c0ff */
[----:B------:R-:W-:Y:S02]  /*4e50*/  FMUL.FTZ R153, R152, c[0x0][0x1ec] ;  /* 0x00007b0098997a20 */ /* 0x000fe40000410000 */
[----:B------:R-:W-:Y:S02]  /*4e60*/  IMAD.MOV.U32 R155, RZ, RZ, RZ ;  /* 0x000000ffff9b7224 */ /* 0x000fe400078e00ff */
[----:B------:R-:W-:-:S08]  /*4e70*/  FMUL.FTZ R153, R153, c[0x0][0x1e8] ;  /* 0x00007a0099997a20 */ /* 0x000fd00000410000 */
[----:B------:R-:W-:-:S05]  /*4e80*/  @P3 HADD2.F32 R154, -RZ, R233.H0_H0 ;  /* 0x200000e9ff9a3230 */ /* 0x000fca0000004100 */
[----:B------:R-:W-:Y:S01]  /*4e90*/  @P3 FMUL.FTZ R155, R154, R153 ;  /* 0x000000999a9b3220 */ /* 0x000fe20000410000 */
[----:B------:R-:W-:-:S03]  /*4ea0*/  HFMA2.MMA R154, -RZ, RZ, 0, 0 ;  /* 0x00000000ff9a7435 */ /* 0x000fc600000001ff */
[----:B------:R-:W-:-:S03]  /*4eb0*/  FADD.FTZ R92, R92, R155 ;  /* 0x0000009b5c5c7221 */ /* 0x000fc60000010000 */
[----:B------:R-:W-:-:S05]  /*4ec0*/  @P3 FMUL.FTZ R154, R210, R153 ;  /* 0x00000099d29a3220 */ /* 0x000fca0000410000 */
[----:B------:R-:W-:-:S04]  /*4ed0*/  F2FP.PACK_AB R154, RZ, R154 ;  /* 0x0000009aff9a723e */ /* 0x000fc800000000ff */
[----:B------:R-:W-:Y:S02]  /*4ee0*/  PRMT R179, R154, 0x7610, R179 ;  /* 0x000076109ab37816 */ /* 0x000fe400000000b3 */
.L_x_9601:
[----:B------:R-:W-:Y:S05]  /*4ef0*/  BSYNC B0 ;  /* 0x0000000000007941 */ /* 0x000fea0003800000 */
.L_x_9600:
        /* <DEDUP_REMOVED lines=13> */
.L_x_9603:
[----:B------:R-:W-:Y:S05]  /*4fd0*/  BSYNC B0 ;  /* 0x0000000000007941 */ /* 0x000fea0003800000 */
.L_x_9602:
        /* <DEDUP_REMOVED lines=13> */
.L_x_9605:
[----:B------:R-:W-:Y:S05]  /*50b0*/  BSYNC B0 ;  /* 0x0000000000007941 */ /* 0x000fea0003800000 */
.L_x_9604:
        /* <DEDUP_REMOVED lines=9> */
.L_x_9607:
[----:B------:R-:W-:Y:S05]  /*5150*/  BSYNC B0 ;  /* 0x0000000000007941 */ /* 0x000fea0003800000 */
.L_x_9606:
        /* <DEDUP_REMOVED lines=12> */
.L_x_9609:
[----:B------:R-:W-:Y:S05]  /*5220*/  BSYNC B0 ;  /* 0x0000000000007941 */ /* 0x000fea0003800000 */
.L_x_9608:
        /* <DEDUP_REMOVED lines=9> */
.L_x_9611:
[----:B------:R-:W-:Y:S05]  /*52c0*/  BSYNC B0 ;  /* 0x0000000000007941 */ /* 0x000fea0003800000 */
.L_x_9610:
        /* <DEDUP_REMOVED lines=13> */
.L_x_9613:
[----:B------:R-:W-:Y:S05]  /*53a0*/  BSYNC B0 ;  /* 0x0000000000007941 */ /* 0x000fea0003800000 */
.L_x_9612:
        /* <DEDUP_REMOVED lines=22> */
.L_x_9615:
[----:B------:R-:W-:Y:S05]  /*5510*/  BSYNC B0 ;  /* 0x0000000000007941 */ /* 0x000fea0003800000 */
.L_x_9614:
        /* <DEDUP_REMOVED lines=10> */
.L_x_9617:
[----:B------:R-:W-:Y:S05]  /*55c0*/  BSYNC B0 ;  /* 0x0000000000007941 */ /* 0x000fea0003800000 */
.L_x_9616:
        /* <DEDUP_REMOVED lines=9> */
.L_x_9619:
[----:B------:R-:W-:Y:S05]  /*5660*/  BSYNC B0 ;  /* 0x0000000000007941 */ /* 0x000fea0003800000 */
.L_x_9618:
[----:B------:R-:W-:Y:S01]  /*5670*/  BSSY B0, `(.L_x_9620) ;  /* 0x000000d000007945 */ /* 0x000fe20003800000 */
[----:B------:R-:W-:Y:S05]  /*5680*/  @!P5 BRA `(.L_x_9621) ;  /* 0x000000b00000d947 */ /* 0x000fea0003800000 */
[----:B------:R-:W-:Y:S01]  /*5690*/  LOP3.LUT P3, RZ, R183, 0xff, RZ, 0xc0, !PT ;  /* 0x000000ffb7ff7812 */ /* 0x000fe2000786c0ff */
[----:B------:R-:W-:-:S04]  /*56a0*/  FMUL.FTZ R153, R152, c[0x0][0x1ec] ;  /* 0x00007b0098997a20 */ /* 0x000fc80000410000 */
[----:B------:R-:W-:Y:S01]  /*56b0*/  FMUL.FTZ R155, R153, c[0x0][0x1e8] ;  /* 0x00007a00999b7a20 */ /* 0x000fe20000410000 */
[----:B------:R-:W-:-:S07]  /*56c0*/  MOV R153, RZ ;  /* 0x000000ff00997202 */ /* 0x000fce0000000f00 */
[----:B------:R-:W-:-:S05]  /*56d0*/  @P3 HADD2.F32 R154, -RZ, R233.H0_H0 ;  /* 0x200000e9ff9a3230 */ /* 0x000fca0000004100 */
[----:B------:R-:W-:Y:S01]  /*56e0*/  @P3 FMUL.FTZ R153, R154, R155 ;  /* 0x0000009b9a993220 */ /* 0x000fe20000410000 */
[----:B------:R-:W-:-:S03]  /*56f0*/  HFMA2.MMA R154, -RZ, RZ, 0, 0 ;  /* 0x00000000ff9a7435 */ /* 0x000fc600000001ff */
[----:B------:R-:W-:-:S03]  /*5700*/  FADD.FTZ R96, R96, R153 ;  /* 0x0000009960607221 */ /* 0x000fc60000010000 */
[----:B------:R-:W-:-:S05]  /*5710*/  @P3 FMUL.FTZ R154, R206, R155 ;  /* 0x0000009bce9a3220 */ /* 0x000fca0000410000 */
[----:B------:R-:W-:-:S04]  /*5720*/  F2FP.PACK_AB R154, RZ, R154 ;  /* 0x0000009aff9a723e */ /* 0x000fc800000000ff */
[----:B------:R-:W-:Y:S02]  /*5730*/  PRMT R179, R154, 0x7610, R179 ;  /* 0x000076109ab37816 */ /* 0x000fe400000000b3 */
.L_x_9621:
[----:B------:R-:W-:Y:S05]  /*5740*/  BSYNC B0 ;  /* 0x0000000000007941 */ /* 0x000fea0003800000 */
.L_x_9620:
        /* <DEDUP_REMOVED lines=13> */
.L_x_9623:
[----:B------:R-:W-:Y:S05]  /*5820*/  BSYNC B0 ;  /* 0x0000000000007941 */ /* 0x000fea0003800000 */
.L_x_9622:
[----:B------:R-:W-:Y:S01]  /*5830*/  BSSY B0, `(.L_x_9624) ;  /* 0x000000d000007945 */ /* 0x000fe20003800000 */
[----:B------:R-:W-:Y:S05]  /*5840*/  @!P5 BRA `(.L_x_9625) ;  /* 0x000000b00000d947 */ /* 0x000fea0003800000 */
[----:B------:R-:W-:Y:S01]  /*5850*/  LOP3.LUT P3, RZ, R183, 0xff00, RZ, 0xc0, !PT ;  /* 0x0000ff00b7ff7812 */ /* 0x000fe2000786c0ff */
[----:B------:R-:W-:Y:S01]  /*5860*/  FMUL.FTZ R154, R153, c[0x0][0x1ec] ;  /* 0x00007b00999a7a20 */ /* 0x000fe20000410000 */
[----:B------:R-:W-:-:S03]  /*5870*/  MOV R180, RZ ;  /* 0x000000ff00b47202 */ /* 0x000fc60000000f00 */
        /* <DEDUP_REMOVED lines=8> */
.L_x_9625:
[----:B------:R-:W-:Y:S05]  /*5900*/  BSYNC B0 ;  /* 0x0000000000007941 */ /* 0x000fea0003800000 */
.L_x_9624:
        /* <DEDUP_REMOVED lines=9> */
.L_x_9627:
[----:B------:R-:W-:Y:S05]  /*59a0*/  BSYNC B0 ;  /* 0x0000000000007941 */ /* 0x000fea0003800000 */
.L_x_9626:
        /* <DEDUP_REMOVED lines=11> */
[----:B------:R-:W-:Y:S02]  /*5a60*/  F2FP.PACK_AB R181, RZ, R181 ;  /* 0x000000b5ffb5723e */ /* 0x000fe400000000ff */
.L_x_9629:
[----:B------:R-:W-:Y:S05]  /*5a70*/  BSYNC B0 ;  /* 0x0000000000007941 */ /* 0x000fea0003800000 */
.L_x_9628:
        /* <DEDUP_REMOVED lines=9> */
.L_x_9631:
[----:B------:R-:W-:Y:S05]  /*5b10*/  BSYNC B0 ;  /* 0x0000000000007941 */ /* 0x000fea0003800000 */
.L_x_9630:
        /* <DEDUP_REMOVED lines=13> */
.L_x_9633:
[----:B------:R-:W-:Y:S05]  /*5bf0*/  BSYNC B0 ;  /* 0x0000000000007941 */ /* 0x000fea0003800000 */
.L_x_9632:
        /* <DEDUP_REMOVED lines=22> */
.L_x_9635:
[----:B------:R-:W-:Y:S05]  /*5d60*/  BSYNC B0 ;  /* 0x0000000000007941 */ /* 0x000fea0003800000 */
.L_x_9634:
        /* <DEDUP_REMOVED lines=10> */
.L_x_9637:
[----:B------:R-:W-:Y:S05]  /*5e10*/  BSYNC B0 ;  /* 0x0000000000007941 */ /* 0x000fea0003800000 */
.L_x_9636:
        /* <DEDUP_REMOVED lines=9> */
.L_x_9639:
[----:B------:R-:W-:Y:S05]  /*5eb0*/  BSYNC B0 ;  /* 0x0000000000007941 */ /* 0x000fea0003800000 */
.L_x_9638:
[----:B------:R-:W-:Y:S01]  /*5ec0*/  BSSY B0, `(.L_x_9640) ;  /* 0x000000d000007945 */ /* 0x000fe20003800000 */
[----:B------:R-:W-:Y:S05]  /*5ed0*/  @!P5 BRA `(.L_x_9641) ;  /* 0x000000b00000d947 */ /* 0x000fea0003800000 */
[----:B------:R-:W-:Y:S01]  /*5ee0*/  LOP3.LUT P3, RZ, R4, 0xff, RZ, 0xc0, !PT ;  /* 0x000000ff04ff7812 */ /* 0x000fe2000786c0ff */
[----:B------:R-:W-:Y:S01]  /*5ef0*/  FMUL.FTZ R152, R153, c[0x0][0x1ec] ;  /* 0x00007b0099987a20 */ /* 0x000fe20000410000 */
[----:B------:R-:W-:-:S03]  /*5f00*/  HFMA2.MMA R155, -RZ, RZ, 0, 0 ;  /* 0x00000000ff9b7435 */ /* 0x000fc600000001ff */
[----:B------:R-:W-:Y:S01]  /*5f10*/  FMUL.FTZ R179, R152, c[0x0][0x1e8] ;  /* 0x00007a0098b37a20 */ /* 0x000fe20000410000 */
[----:B------:R-:W-:-:S07]  /*5f20*/  MOV R152, RZ ;  /* 0x000000ff00987202 */ /* 0x000fce0000000f00 */
[----:B------:R-:W-:Y:S01]  /*5f30*/  @P3 HADD2.F32 R154, -RZ, R233.H0_H0 ;  /* 0x200000e9ff9a3230 */ /* 0x000fe20000004100 */
[----:B------:R-:W-:-:S04]  /*5f40*/  @P3 FMUL.FTZ R152, R202, R179 ;  /* 0x000000b3ca983220 */ /* 0x000fc80000410000 */
[----:B------:R-:W-:Y:S01]  /*5f50*/  @P3 FMUL.FTZ R155, R154, R179 ;  /* 0x000000b39a9b3220 */ /* 0x000fe20000410000 */
[----:B------:R-:W-:-:S03]  /*5f60*/  F2FP.PACK_AB R152, RZ, R152 ;  /* 0x00000098ff98723e */ /* 0x000fc600000000ff */
[----:B------:R-:W-:Y:S01]  /*5f70*/  FADD.FTZ R100, R100, R155 ;  /* 0x0000009b64647221 */ /* 0x000fe20000010000 */
[----:B------:R-:W-:Y:S02]  /*5f80*/  PRMT R179, R152, 0x7610, R179 ;  /* 0x0000761098b37816 */ /* 0x000fe400000000b3 */
.L_x_9641:
[----:B------:R-:W-:Y:S05]  /*5f90*/  BSYNC B0 ;  /* 0x0000000000007941 */ /* 0x000fea0003800000 */
.L_x_9640:
        /* <DEDUP_REMOVED lines=13> */
.L_x_9643:
[----:B------:R-:W-:Y:S05]  /*6070*/  BSYNC B0 ;  /* 0x0000000000007941 */ /* 0x000fea0003800000 */
.L_x_9642:
[----:B------:R-:W-:Y:S01]  /*6080*/  BSSY B0, `(.L_x_9644) ;  /* 0x000000d000007945 */ /* 0x000fe20003800000 */
[----:B------:R-:W-:Y:S05]  /*6090*/  @!P5 BRA `(.L_x_9645) ;  /* 0x000000b00000d947 */ /* 0x000fea0003800000 */
[----:B------:R-:W-:Y:S01]  /*60a0*/  LOP3.LUT P3, RZ, R4, 0xff00, RZ, 0xc0, !PT ;  /* 0x0000ff0004ff7812 */ /* 0x000fe2000786c0ff */
[----:B------:R-:W-:Y:S02]  /*60b0*/  FMUL.FTZ R154, R152, c[0x0][0x1ec] ;  /* 0x00007b00989a7a20 */ /* 0x000fe40000410000 */
[----:B------:R-:W-:Y:S02]  /*60c0*/  IMAD.MOV.U32 R180, RZ, RZ, RZ ;  /* 0x000000ffffb47224 */ /* 0x000fe400078e00ff */
[----:B------:R-:W-:Y:S01]  /*60d0*/  FMUL.FTZ R155, R154, c[0x0][0x1e8] ;  /* 0x00007a009a9b7a20 */ /* 0x000fe20000410000 */
[----:B------:R-:W-:-:S07]  /*60e0*/  HFMA2.MMA R154, -RZ, RZ, 0, 0 ;  /* 0x00000000ff9a7435 */ /* 0x000fce00000001ff */
[----:B------:R-:W-:Y:S01]  /*60f0*/  @P3 HADD2.F32 R184, -RZ, R234.H0_H0 ;  /* 0x200000eaffb83230 */ /* 0x000fe20000004100 */
[----:B------:R-:W-:-:S04]  /*6100*/  @P3 FMUL.FTZ R154, R200, R155 ;  /* 0x0000009bc89a3220 */ /* 0x000fc80000410000 */
[----:B------:R-:W-:Y:S01]  /*6110*/  @P3 FMUL.FTZ R180, R184, R155 ;  /* 0x0000009bb8b43220 */ /* 0x000fe20000410000 */
[----:B------:R-:W-:-:S03]  /*6120*/  F2FP.PACK_AB R154, RZ, R154 ;  /* 0x0000009aff9a723e */ /* 0x000fc600000000ff */
[--C-:B------:R-:W-:Y:S01]  /*6130*/  FADD.FTZ R101, R101, R180.reuse ;  /* 0x000000b465657221 */ /* 0x100fe20000010000 */
[----:B------:R-:W-:Y:S02]  /*6140*/  PRMT R180, R154, 0x7610, R180 ;  /* 0x000076109ab47816 */ /* 0x000fe400000000b4 */
.L_x_9645:
[----:B------:R-:W-:Y:S05]  /*6150*/  BSYNC B0 ;  /* 0x0000000000007941 */ /* 0x000fea0003800000 */
.L_x_9644:
        /* <DEDUP_REMOVED lines=9> */
.L_x_9647:
[----:B------:R-:W-:Y:S05]  /*61f0*/  BSYNC B0 ;  /* 0x0000000000007941 */ /* 0x000fea0003800000 */
.L_x_9646:
[----:B------:R-:W-:Y:S01]  /*6200*/  BSSY B0, `(.L_x_9648) ;  /* 0x000000d000007945 */ /* 0x000fe20003800000 */
[----:B------:R-:W-:Y:S05]  /*6210*/  @!P5 BRA `(.L_x_9649) ;  /* 0x000000b00000d947 */ /* 0x000fea0003800000 */
[----:B------:R-:W-:Y:S01]  /*6220*/  LOP3.LUT P3, RZ, R4, 0xff0000, RZ, 0xc0, !PT ;  /* 0x00ff000004ff7812 */ /* 0x000fe2000786c0ff */
[----:B------:R-:W-:Y:S01]  /*6230*/  FMUL.FTZ R154, R155, c[0x0][0x1ec] ;  /* 0x00007b009b9a7a20 */ /* 0x000fe20000410000 */
[----:B------:R-:W-:-:S03]  /*6240*/  MOV R181, RZ ;  /* 0x000000ff00b57202 */ /* 0x000fc60000000f00 */
[----:B------:R-:W-:Y:S01]  /*6250*/  FMUL.FTZ R184, R154, c[0x0][0x1e8] ;  /* 0x00007a009ab87a20 */ /* 0x000fe20000410000 */
[----:B------:R-:W-:-:S07]  /*6260*/  HFMA2.MMA R154, -RZ, RZ, 0, 0 ;  /* 0x00000000ff9a7435 */ /* 0x000fce00000001ff */
[----:B------:R-:W-:Y:S01]  /*6270*/  @P3 HADD2.F32 R183, -RZ, R233.H1_H1 ;  /* 0x300000e9ffb73230 */ /* 0x000fe20000004100 */
[----:B------:R-:W-:-:S04]  /*6280*/  @P3 FMUL.FTZ R154, R199, R184 ;  /* 0x000000b8c79a3220 */ /* 0x000fc80000410000 */
[----:B------:R-:W-:Y:S01]  /*6290*/  @P3 FMUL.FTZ R181, R183, R184 ;  /* 0x000000b8b7b53220 */ /* 0x000fe20000410000 */
[----:B------:R-:W-:-:S03]  /*62a0*/  F2FP.PACK_AB R154, RZ, R154 ;  /* 0x0000009aff9a723e */ /* 0x000fc600000000ff */
[--C-:B------:R-:W-:Y:S01]  /*62b0*/  FADD.FTZ R102, R102, R181.reuse ;  /* 0x000000b566667221 */ /* 0x100fe20000010000 */
[----:B------:R-:W-:Y:S02]  /*62c0*/  PRMT R181, R154, 0x7610, R181 ;  /* 0x000076109ab57816 */ /* 0x000fe400000000b5 */
.L_x_9649:
[----:B------:R-:W-:Y:S05]  /*62d0*/  BSYNC B0 ;  /* 0x0000000000007941 */ /* 0x000fea0003800000 */
.L_x_9648:
        /* <DEDUP_REMOVED lines=9> */
.L_x_9651:
[----:B------:R-:W-:Y:S05]  /*6370*/  BSYNC B0 ;  /* 0x0000000000007941 */ /* 0x000fea0003800000 */
.L_x_9650:
        /* <DEDUP_REMOVED lines=21> */
.L_x_9653:
[----:B------:R-:W-:Y:S05]  /*64d0*/  BSYNC B0 ;  /* 0x0000000000007941 */ /* 0x000fea0003800000 */
.L_x_9652:
        /* <DEDUP_REMOVED lines=10> */
.L_x_9655:
[----:B------:R-:W-:Y:S05]  /*6580*/  BSYNC B0 ;  /* 0x0000000000007941 */ /* 0x000fea0003800000 */
.L_x_9654:
[----:B------:R-:W-:Y:S02]  /*6590*/  IADD3 R0, R0, c[0x0][0x160], RZ ;  /* 0x0000580000007a10 */ /* 0x000fe40007ffe0ff */
[----:B------:R-:W-:Y:S02]  /*65a0*/  LOP3.LUT P1, RZ, R197, 0xff, RZ, 0xc0, !PT ;  /* 0x000000ffc5ff7812 */ /* 0x000fe4000782c0ff */
[----:B------:R-:W-:Y:S02]  /*65b0*/  ISETP.GE.AND P0, PT, R0, c[0x0][0x164], PT ;  /* 0x0000590000007a0c */ /* 0x000fe40003f06270 */
[----:B------:R-:W-:-:S11]  /*65c0*/  SEL R197, RZ, 0x1, P1 ;  /* 0x00000001ffc57807 */ /* 0x000fd60000800000 */
[----:B0-----:R-:W-:Y:S01]  /*65d0*/  @P0 CALL.REL.NOINC `(.L_x_9512) ;  /* 0x0000001000000944 */ /* 0x001fe20003c00000 */
[----:B------:R-:W-:Y:S05]  /*65e0*/  BRA `(.L_x_9656) ;  /* 0xffffa71000007947 */ /* 0x000fea000383ffff */
.L_x_9512:
        /* <DEDUP_REMOVED lines=32> */
.L_x_9516:
[----:B------:R-:W-:Y:S01]  /*67f0*/  HFMA2.MMA R155, -RZ, RZ, 0, 9.5367431640625e-07 ;  /* 0x00000010ff9b7435 */ /* 0x000fe200000001ff */
[----:B------:R-:W-:-:S02]  /*6800*/  MOV R153, R187 ;  /* 0x000000bb00997202 */ /* 0x000fc40000000f00 */
[----:B------:R-:W-:Y:S02]  /*6810*/  MOV R237, 0x1f ;  /* 0x0000001f00ed7802 */ /* 0x000fe40000000f00 */
[----:B------:R-:W-:Y:S02]  /*6820*/  MOV R236, 0xffffffff ;  /* 0xffffffff00ec7802 */ /* 0x000fe40000000f00 */
[----:B------:R-:W-:Y:S02]  /*6830*/  MOV R152, 0x6850 ;  /* 0x0000685000987802 */ /* 0x000fe40000000f00 */
[----:B-----5:R-:W-:Y:S05]  /*6840*/  CALL.REL.NOINC `($__internal_139_$__cuda_sm70_shflsync_down_p) ;  /* 0x0000046000007944 */ /* 0x020fea0003c00000 */
[----:B-1----:R-:W-:Y:S01]  /*6850*/  MOV R188, R155 ;  /* 0x0000009b00bc7202 */ /* 0x002fe20000000f00 */
[----:B------:R-:W-:Y:S05]  /*6860*/  BRA `(.L_x_9657) ;  /* 0xffffbf4000007947 */ /* 0x000fea000383ffff */
.L_x_9517:
[----:B------:R-:W-:Y:S01]  /*6870*/  HFMA2.MMA R155, -RZ, RZ, 0, 9.5367431640625e-07 ;  /* 0x00000010ff9b7435 */ /* 0x000fe200000001ff */
[----:B------:R-:W-:Y:S01]  /*6880*/  MOV R153, R154 ;  /* 0x0000009a00997202 */ /* 0x000fe20000000f00 */
[----:B------:R-:W-:Y:S01]  /*6890*/  IMAD.MOV.U32 R237, RZ, RZ, 0x1f ;  /* 0x0000001fffed7424 */ /* 0x000fe200078e00ff */
[----:B------:R-:W-:Y:S02]  /*68a0*/  MOV R236, 0xffffffff ;  /* 0xffffffff00ec7802 */ /* 0x000fe40000000f00 */
[----:B------:R-:W-:-:S02]  /*68b0*/  MOV R152, 0x68d0 ;  /* 0x000068d000987802 */ /* 0x000fc40000000f00 */
[----:B01---5:R-:W-:Y:S05]  /*68c0*/  CALL.REL.NOINC `($__internal_139_$__cuda_sm70_shflsync_down_p) ;  /* 0x000003e000007944 */ /* 0x023fea0003c00000 */
[----:B------:R-:W-:Y:S01]  /*68d0*/  FADD.FTZ R187, R188, R187 ;  /* 0x000000bbbcbb7221 */ /* 0x000fe20000010000 */
[----:B------:R-:W-:Y:S01]  /*68e0*/  MOV R237, 0x1f ;  /* 0x0000001f00ed7802 */ /* 0x000fe20000000f00 */
[----:B-1----:R-:W-:Y:S01]  /*68f0*/  FADD.FTZ R154, R154, R155 ;  /* 0x0000009b9a9a7221 */ /* 0x002fe20000010000 */
[----:B------:R-:W-:Y:S01]  /*6900*/  HFMA2.MMA R155, -RZ, RZ, 0, 4.76837158203125e-07 ;  /* 0x00000008ff9b7435 */ /* 0x000fe200000001ff */
[----:B------:R-:W-:-:S02]  /*6910*/  MOV R236, 0xffffffff ;  /* 0xffffffff00ec7802 */ /* 0x000fc40000000f00 */
[----:B------:R-:W-:Y:S02]  /*6920*/  MOV R153, R187 ;  /* 0x000000bb00997202 */ /* 0x000fe40000000f00 */
[----:B------:R-:W-:Y:S02]  /*6930*/  MOV R152, 0x6950 ;  /* 0x0000695000987802 */ /* 0x000fe40000000f00 */
[----:B------:R-:W-:Y:S05]  /*6940*/  CALL.REL.NOINC `($__internal_139_$__cuda_sm70_shflsync_down_p) ;  /* 0x0000036000007944 */ /* 0x000fea0003c00000 */
[----:B------:R-:W-:Y:S01]  /*6950*/  HFMA2.MMA R237, -RZ, RZ, 0, 1.847743988037109375e-06 ;  /* 0x0000001fffed7435 */ /* 0x000fe200000001ff */
[----:B-1----:R-:W-:Y:S01]  /*6960*/  MOV R188, R155 ;  /* 0x0000009b00bc7202 */ /* 0x002fe20000000f00 */
[----:B------:R-:W-:Y:S01]  /*6970*/  IMAD.MOV.U32 R155, RZ, RZ, 0x8 ;  /* 0x00000008ff9b7424 */ /* 0x000fe200078e00ff */
[----:B------:R-:W-:Y:S02]  /*6980*/  MOV R153, R154 ;  /* 0x0000009a00997202 */ /* 0x000fe40000000f00 */
[----:B------:R-:W-:Y:S02]  /*6990*/  MOV R236, 0xffffffff ;  /* 0xffffffff00ec7802 */ /* 0x000fe40000000f00 */
[----:B------:R-:W-:Y:S02]  /*69a0*/  MOV R152, 0x69c0 ;  /* 0x000069c000987802 */ /* 0x000fe40000000f00 */
[----:B------:R-:W-:Y:S05]  /*69b0*/  CALL.REL.NOINC `($__internal_139_$__cuda_sm70_shflsync_down_p) ;  /* 0x000002f000007944 */ /* 0x000fea0003c00000 */
[----:B------:R-:W-:Y:S01]  /*69c0*/  FADD.FTZ R187, R188, R187 ;  /* 0x000000bbbcbb7221 */ /* 0x000fe20000010000 */
[----:B------:R-:W-:Y:S01]  /*69d0*/  MOV R237, 0x1f ;  /* 0x0000001f00ed7802 */ /* 0x000fe20000000f00 */
[----:B-1----:R-:W-:Y:S01]  /*69e0*/  FADD.FTZ R154, R154, R155 ;  /* 0x0000009b9a9a7221 */ /* 0x002fe20000010000 */
[----:B------:R-:W-:Y:S01]  /*69f0*/  HFMA2.MMA R155, -RZ, RZ, 0, 2.384185791015625e-07 ;  /* 0x00000004ff9b7435 */ /* 0x000fe200000001ff */
[----:B------:R-:W-:-:S02]  /*6a00*/  MOV R236, 0xffffffff ;  /* 0xffffffff00ec7802 */ /* 0x000fc40000000f00 */
[----:B------:R-:W-:Y:S02]  /*6a10*/  MOV R153, R187 ;  /* 0x000000bb00997202 */ /* 0x000fe40000000f00 */
[----:B------:R-:W-:Y:S02]  /*6a20*/  MOV R152, 0x6a40 ;  /* 0x00006a4000987802 */ /* 0x000fe40000000f00 */
[----:B------:R-:W-:Y:S05]  /*6a30*/  CALL.REL.NOINC `($__internal_139_$__cuda_sm70_shflsync_down_p) ;  /* 0x0000027000007944 */ /* 0x000fea0003c00000 */
[----:B-1----:R-:W-:Y:S01]  /*6a40*/  MOV R188, R155 ;  /* 0x0000009b00bc7202 */ /* 0x002fe20000000f00 */
[----:B------:R-:W-:Y:S01]  /*6a50*/  HFMA2.MMA R155, -RZ, RZ, 0, 2.384185791015625e-07 ;  /* 0x00000004ff9b7435 */ /* 0x000fe200000001ff */
[----:B------:R-:W-:Y:S01]  /*6a60*/  IMAD.MOV.U32 R153, RZ, RZ, R154 ;  /* 0x000000ffff997224 */ /* 0x000fe200078e009a */
[----:B------:R-:W-:Y:S02]  /*6a70*/  MOV R237, 0x1f ;  /* 0x0000001f00ed7802 */ /* 0x000fe40000000f00 */
[----:B------:R-:W-:Y:S02]  /*6a80*/  MOV R236, 0xffffffff ;  /* 0xffffffff00ec7802 */ /* 0x000fe40000000f00 */
[----:B------:R-:W-:Y:S02]  /*6a90*/  MOV R152, 0x6ab0 ;  /* 0x00006ab000987802 */ /* 0x000fe40000000f00 */
[----:B------:R-:W-:Y:S05]  /*6aa0*/  CALL.REL.NOINC `($__internal_139_$__cuda_sm70_shflsync_down_p) ;  /* 0x0000020000007944 */ /* 0x000fea0003c00000 */
[----:B------:R-:W-:Y:S01]  /*6ab0*/  FADD.FTZ R187, R188, R187 ;  /* 0x000000bbbcbb7221 */ /* 0x000fe20000010000 */
[----:B------:R-:W-:Y:S01]  /*6ac0*/  MOV R237, 0x1f ;  /* 0x0000001f00ed7802 */ /* 0x000fe20000000f00 */
[----:B-1----:R-:W-:Y:S01]  /*6ad0*/  FADD.FTZ R154, R154, R155 ;  /* 0x0000009b9a9a7221 */ /* 0x002fe20000010000 */
[----:B------:R-:W-:Y:S01]  /*6ae0*/  HFMA2.MMA R155, -RZ, RZ, 0, 1.1920928955078125e-07 ;  /* 0x00000002ff9b7435 */ /* 0x000fe200000001ff */
[----:B------:R-:W-:-:S02]  /*6af0*/  MOV R236, 0xffffffff ;  /* 0xffffffff00ec7802 */ /* 0x000fc40000000f00 */
[----:B------:R-:W-:Y:S02]  /*6b00*/  MOV R153, R187 ;  /* 0x000000bb00997202 */ /* 0x000fe40000000f00 */
[----:B------:R-:W-:Y:S02]  /*6b10*/  MOV R152, 0x6b30 ;  /* 0x00006b3000987802 */ /* 0x000fe40000000f00 */
[----:B------:R-:W-:Y:S05]  /*6b20*/  CALL.REL.NOINC `($__internal_139_$__cuda_sm70_shflsync_down_p) ;  /* 0x0000018000007944 */ /* 0x000fea0003c00000 */
[----:B-1----:R-:W-:Y:S01]  /*6b30*/  IMAD.MOV.U32 R188, RZ, RZ, R155 ;  /* 0x000000ffffbc7224 */ /* 0x002fe200078e009b */
[----:B------:R-:W-:Y:S01]  /*6b40*/  HFMA2.MMA R155, -RZ, RZ, 0, 1.1920928955078125e-07 ;  /* 0x00000002ff9b7435 */ /* 0x000fe200000001ff */
[----:B------:R-:W-:Y:S02]  /*6b50*/  MOV R153, R154 ;  /* 0x0000009a00997202 */ /* 0x000fe40000000f00 */
[----:B------:R-:W-:Y:S02]  /*6b60*/  MOV R237, 0x1f ;  /* 0x0000001f00ed7802 */ /* 0x000fe40000000f00 */
[----:B------:R-:W-:Y:S02]  /*6b70*/  MOV R236, 0xffffffff ;  /* 0xffffffff00ec7802 */ /* 0x000fe40000000f00 */
[----:B------:R-:W-:-:S02]  /*6b80*/  MOV R152, 0x6ba0 ;  /* 0x00006ba000987802 */ /* 0x000fc40000000f00 */
[----:B------:R-:W-:Y:S05]  /*6b90*/  CALL.REL.NOINC `($__internal_139_$__cuda_sm70_shflsync_down_p) ;  /* 0x0000011000007944 */ /* 0x000fea0003c00000 */
[----:B------:R-:W-:Y:S01]  /*6ba0*/  FADD.FTZ R187, R188, R187 ;  /* 0x000000bbbcbb7221 */ /* 0x000fe20000010000 */
[----:B------:R-:W-:Y:S01]  /*6bb0*/  MOV R237, 0x1f ;  /* 0x0000001f00ed7802 */ /* 0x000fe20000000f00 */
[----:B-1----:R-:W-:Y:S01]  /*6bc0*/  FADD.FTZ R154, R154, R155 ;  /* 0x0000009b9a9a7221 */ /* 0x002fe20000010000 */
[----:B------:R-:W-:Y:S01]  /*6bd0*/  HFMA2.MMA R155, -RZ, RZ, 0, 5.9604644775390625e-08 ;  /* 0x00000001ff9b7435 */ /* 0x000fe200000001ff */
[----:B------:R-:W-:Y:S01]  /*6be0*/  MOV R236, 0xffffffff ;  /* 0xffffffff00ec7802 */ /* 0x000fe20000000f00 */
[----:B------:R-:W-:Y:S01]  /*6bf0*/  IMAD.MOV.U32 R153, RZ, RZ, R187 ;  /* 0x000000ffff997224 */ /* 0x000fe200078e00bb */
[----:B------:R-:W-:-:S03]  /*6c00*/  MOV R152, 0x6c20 ;  /* 0x00006c2000987802 */ /* 0x000fc60000000f00 */
[----:B------:R-:W-:Y:S05]  /*6c10*/  CALL.REL.NOINC `($__internal_139_$__cuda_sm70_shflsync_down_p) ;  /* 0x0000009000007944 */ /* 0x000fea0003c00000 */
[----:B-1----:R-:W-:Y:S01]  /*6c20*/  MOV R188, R155 ;  /* 0x0000009b00bc7202 */ /* 0x002fe20000000f00 */
[----:B------:R-:W-:Y:S01]  /*6c30*/  HFMA2.MMA R155, -RZ, RZ, 0, 5.9604644775390625e-08 ;  /* 0x00000001ff9b7435 */ /* 0x000fe200000001ff */
[----:B------:R-:W-:-:S02]  /*6c40*/  MOV R153, R154 ;  /* 0x0000009a00997202 */ /* 0x000fc40000000f00 */
[----:B------:R-:W-:Y:S02]  /*6c50*/  MOV R237, 0x1f ;  /* 0x0000001f00ed7802 */ /* 0x000fe40000000f00 */
[----:B------:R-:W-:Y:S02]  /*6c60*/  MOV R236, 0xffffffff ;  /* 0xffffffff00ec7802 */ /* 0x000fe40000000f00 */
[----:B------:R-:W-:Y:S02]  /*6c70*/  MOV R152, 0x6c90 ;  /* 0x00006c9000987802 */ /* 0x000fe40000000f00 */
[----:B------:R-:W-:Y:S05]  /*6c80*/  CALL.REL.NOINC `($__internal_139_$__cuda_sm70_shflsync_down_p) ;  /* 0x0000002000007944 */ /* 0x000fea0003c00000 */
[----:B-1----:R-:W-:Y:S01]  /*6c90*/  MOV R153, R155 ;  /* 0x0000009b00997202 */ /* 0x002fe20000000f00 */
[----:B------:R-:W-:Y:S05]  /*6ca0*/  BRA `(.L_x_9658) ;  /* 0xffffbc2000007947 */ /* 0x000fea000383ffff */
        .weak           $__internal_139_$__cuda_sm70_shflsync_down_p
        .type           $__internal_139_$__cuda_sm70_shflsync_down_p,@function
        .size           $__internal_139_$__cuda_sm70_shflsync_down_p,(.L_x_13015 - $__internal_139_$__cuda_sm70_shflsync_down_p)
$__internal_139_$__cuda_sm70_shflsync_down_p:
[----:B------:R-:W-:Y:S04]  /*6cb0*/  WARPSYNC R236 ;  /* 0x000000ec00007348 */ /* 0x000fe80003800000 */
[----:B------:R0:W1:Y:S02]  /*6cc0*/  SHFL.DOWN PT, R155, R153, R155, R237 ;  /* 0x0800009b999b7389 */ /* 0x00006400000e00ed */
[----:B0-----:R-:W-:-:S06]  /*6cd0*/  HFMA2.MMA R153, -RZ, RZ, 0, 0 ;  /* 0x00000000ff997435 */ /* 0x001fcc00000001ff */
[----:B------:R-:W-:Y:S05]  /*6ce0*/  RET.REL.NODEC R152 `(_ZN10layer_norm13ln_bwd_kernelINS_13Kernel_traitsI6__halfS2_fS2_fjLj7168ELj1ELj1ELj8ELj8ENS_18Kernel_traits_baseILj7168ES2_S2_fS2_fjLj256EEEEELb1ELb1ELb1ELb1EEEvNS_9BwdParamsE) ;  /* 0xffff931098007950 */ /* 0x000fea0003c3ffff */
.L_x_9659:
        /* <DEDUP_REMOVED lines=9> */
.L_x_13015:


//--------------------- .text._ZN10layer_norm13ln_bwd_kernelINS_13Kernel_traitsIf6__halffS2_fjLj7168ELj1ELj1ELj8ELj8ENS_18Kernel_traits_baseILj7168EfS2_fS2_fjLj256EEEEELb0ELb0ELb0ELb0EEEvNS_9BwdParamsE --------------------------
	.section	.text._ZN10layer_norm13ln_bwd_kernelINS_13Kernel_traitsIf6__halffS2_fjLj7168ELj1ELj1ELj8ELj8ENS_18Kernel_traits_baseILj7168EfS2_fS2_fjLj256EEEEELb0ELb0ELb0ELb0EEEvNS_9BwdParamsE,"ax",@progbits
	.sectioninfo	@"SHI_REGISTERS=204"
	.align	128
        .global         _ZN10layer_norm13ln_bwd_kernelINS_13Kernel_traitsIf6__halffS2_fjLj7168ELj1ELj1ELj8ELj8ENS_18Kernel_traits_baseILj7168EfS2_fS2_fjLj256EEEEELb0ELb0ELb0ELb0EEEvNS_9BwdParamsE
        .type           _ZN10layer_norm13ln_bwd_kernelINS_13Kernel_traitsIf6__halffS2_fjLj7168ELj1ELj1ELj8ELj8ENS_18Kernel_traits_baseILj7168EfS2_fS2_fjLj256EEEEELb0ELb0ELb0ELb0EEEvNS_9BwdParamsE,@function
        .size           _ZN10layer_norm13ln_bwd_kernelINS_13Kernel_traitsIf6__halffS2_fjLj7168ELj1ELj1ELj8ELj8ENS_18Kernel_traits_baseILj7168EfS2_fS2_fjLj256EEEEELb0ELb0ELb0ELb0EEEvNS_9BwdParamsE,(.L_x_13016 - _ZN10layer_norm13ln_bwd_kernelINS_13Kernel_traitsIf6__halffS2_fjLj7168ELj1ELj1ELj8ELj8ENS_18Kernel_traits_baseILj7168EfS2_fS2_fjLj256EEEEELb0ELb0ELb0ELb0EEEvNS_9BwdParamsE)
        .other          _ZN10layer_norm13ln_bwd_kernelINS_13Kernel_traitsIf6__halffS2_fjLj7168ELj1ELj1ELj8ELj8ENS_18Kernel_traits_baseILj7168EfS2_fS2_fjLj256EEEEELb0ELb0ELb0ELb0EEEvNS_9BwdParamsE,@"STO_CUDA_ENTRY STV_DEFAULT"
_ZN10layer_norm13ln_bwd_kernelINS_13Kernel_traitsIf6__halffS2_fjLj7168ELj1ELj1ELj8ELj8ENS_18Kernel_traits_baseILj7168EfS2_fS2_fjLj256EEEEELb0ELb0ELb0ELb0EEEvNS_9BwdParamsE:
.text._ZN10layer_norm13ln_bwd_kernelINS_13Kernel_traitsIf6__halffS2_fjLj7168ELj1ELj1ELj8ELj8ENS_18Kernel_traits_baseILj7168EfS2_fS2_fjLj256EEEEELb0ELb0ELb0ELb0EEEvNS_9BwdParamsE:
        /* <DEDUP_REMOVED lines=80> */
.L_x_9691:
        /* <DEDUP_REMOVED lines=41> */
[----:B---3--:R-:W-:Y:S02]  /*0790*/  MOV R125, R128 ;  /* 0x00000080007d7202 */ /* 0x008fe40000000f00 */
[----:B------:R-:W-:Y:S01]  /*07a0*/  SHF.R.U64 R135, R128, 0x10, R129 ;  /* 0x0000001080877819 */ /* 0x000fe20000001281 */
[C---:B--2---:R-:W-:Y:S02]  /*07b0*/  FADD.FTZ R139, -R132.reuse, R120 ;  /* 0x00000078848b7221 */ /* 0x044fe40000010100 */
[----:B------:R-:W-:Y:S01]  /*07c0*/  HADD2.F32 R125, -RZ, R125.H0_H0 ;  /* 0x2000007dff7d7230 */ /* 0x000fe20000004100 */
[----:B------:R-:W-:Y:S01]  /*07d0*/  MOV R126, R129 ;  /* 0x00000081007e7202 */ /* 0x000fe20000000f00 */
[C---:B------:R-:W-:Y:S01]  /*07e0*/  FADD.FTZ R143, -R132.reuse, R122 ;  /* 0x0000007a848f7221 */ /* 0x040fe20000010100 */
[----:B------:R-:W-:Y:S01]  /*07f0*/  HADD2.F32 R122, -RZ, R135.H0_H0 ;  /* 0x20000087ff7a7230 */ /* 0x000fe20000004100 */
[----:B------:R-:W-:-:S02]  /*0800*/  FADD.FTZ R133, -R132, R121 ;  /* 0x0000007984857221 */ /* 0x000fc40000010100 */
[----:B------:R-:W-:Y:S02]  /*0810*/  FMUL.FTZ R139, R136, R139 ;  /* 0x0000008b888b7220 */ /* 0x000fe40000410000 */
[----:B------:R-:W-:Y:S01]  /*0820*/  FMUL.FTZ R142, R92, R125 ;  /* 0x0000007d5c8e7220 */ /* 0x000fe20000410000 */
[----:B------:R-:W-:Y:S01]  /*0830*/  SHF.R.U32.HI R134, RZ, 0x10, R129 ;  /* 0x00000010ff867819 */ /* 0x000fe20000011681 */
[----:B0-----:R-:W-:Y:S01]  /*0840*/  FADD.FTZ R131, -R132, R123 ;  /* 0x0000007b84837221 */ /* 0x001fe20000010100 */
[----:B------:R-:W-:Y:S01]  /*0850*/  HADD2.F32 R123, -RZ, R126.H0_H0 ;  /* 0x2000007eff7b7230 */ /* 0x000fe20000004100 */
[C---:B------:R-:W-:Y:S02]  /*0860*/  FMUL.FTZ R143, R136.reuse, R143 ;  /* 0x0000008f888f7220 */ /* 0x040fe40000410000 */
[----:B------:R-:W-:Y:S02]  /*0870*/  FMUL.FTZ R140, R136, R133 ;  /* 0x00000085888c7220 */ /* 0x000fe40000410000 */
[----:B------:R-:W-:-:S02]  /*0880*/  FMUL.FTZ R141, R93, R122 ;  /* 0x0000007a5d8d7220 */ /* 0x000fc40000410000 */
[----:B------:R-:W-:Y:S02]  /*0890*/  FADD.FTZ R120, RZ, R142 ;  /* 0x0000008eff787221 */ /* 0x000fe40000010000 */
[----:B------:R-:W-:Y:S01]  /*08a0*/  FFMA.FTZ R121, R139, R142, RZ ;  /* 0x0000008e8b797223 */ /* 0x000fe200000100ff */
        /* <DEDUP_REMOVED lines=19> */
.L_x_9662:
[----:B-1----:R-:W-:Y:S05]  /*09e0*/  BSYNC B0 ;  /* 0x0000000000007941 */ /* 0x002fea0003800000 */
.L_x_9661:
        /* <DEDUP_REMOVED lines=15> */
[----:B------:R-:W-:Y:S02]  /*0ae0*/  IADD3 R128, R128, 0x100, RZ ;  /* 0x0000010080807810 */ /* 0x000fe40007ffe0ff */
[----:B---3--:R-:W-:Y:S02]  /*0af0*/  MOV R129, R130 ;  /* 0x0000008200817202 */ /* 0x008fe40000000f00 */
[--C-:B------:R-:W-:Y:S01]  /*0b00*/  SHF.R.U64 R149, R130, 0x10, R131.reuse ;  /* 0x0000001082957819 */ /* 0x100fe20000001283 */
[C---:B--2---:R-:W-:Y:S02]  /*0b10*/  FADD.FTZ R147, -R150.reuse, R120 ;  /* 0x0000007896937221 */ /* 0x044fe40000010100 */
        /* <DEDUP_REMOVED lines=33> */
.L_x_9664:
[----:B0-----:R-:W-:Y:S05]  /*0d30*/  BSYNC B0 ;  /* 0x0000000000007941 */ /* 0x001fea0003800000 */
.L_x_9663:
        /* <DEDUP_REMOVED lines=52> */
.L_x_9666:
[----:B0-----:R-:W-:Y:S05]  /*1080*/  BSYNC B0 ;  /* 0x0000000000007941 */ /* 0x001fea0003800000 */
.L_x_9665:
        /* <DEDUP_REMOVED lines=52> */
.L_x_9668:
[----:B0-----:R-:W-:Y:S05]  /*13d0*/  BSYNC B0 ;  /* 0x0000000000007941 */ /* 0x001fea0003800000 */
.L_x_9667:
        /* <DEDUP_REMOVED lines=52> */
.L_x_9670:
[----:B0-----:R-:W-:Y:S05]  /*1720*/  BSYNC B0 ;  /* 0x0000000000007941 */ /* 0x001fea0003800000 */
.L_x_9669:
        /* <DEDUP_REMOVED lines=52> */
.L_x_9672:
[----:B0-----:R-:W-:Y:S05]  /*1a70*/  BSYNC B0 ;  /* 0x0000000000007941 */ /* 0x001fea0003800000 */
.L_x_9671:
        /* <DEDUP_REMOVED lines=15> */
[----:B------:R-:W3:Y:S02]  /*1b70*/  LDG.E.64 R128, [R128.64] ;  /* 0x0000000480807981 */ /* 0x000ee4000c1e1b00 */
        /* <DEDUP_REMOVED lines=11> */
[----:B------:R-:W-:Y:S01]  /*1c30*/  HADD2.F32 R121, -RZ, R132.H0_H0 ;  /* 0x20000084ff797230 */ /* 0x000fe20000004100 */
[----:B------:R-:W-:Y:S02]  /*1c40*/  FADD.FTZ R123, -R188, R123 ;  /* 0x0000007bbc7b7221 */ /* 0x000fe40000010100 */
[C---:B------:R-:W-:Y:S02]  /*1c50*/  FMUL.FTZ R191, R136.reuse, R191 ;  /* 0x000000bf88bf7220 */ /* 0x040fe40000410000 */
        /* <DEDUP_REMOVED lines=22> */
.L_x_9674:
[----:B0-----:R-:W-:Y:S05]  /*1dc0*/  BSYNC B0 ;  /* 0x0000000000007941 */ /* 0x001fea0003800000 */
.L_x_9673:
[----:B------:R-:W-:Y:S01]  /*1dd0*/  LOP3.LUT P5, RZ, R196, 0x1f, RZ, 0xc0, !PT ;  /* 0x0000001fc4ff7812 */ /* 0x000fe200078ac0ff */
[----:B------:R-:W-:Y:S10]  /*1de0*/  BRA.DIV ~URZ, `(.L_x_9675) ;  /* 0x00001ba27f007947 */ /* 0x000ff4000b800000 */
[----:B------:R0:W1:Y:S02]  /*1df0*/  SHFL.DOWN PT, R122, R125, 0x10, 0x1f ;  /* 0x0a001f007d7a7f89 */ /* 0x00006400000e0000 */
.L_x_9692:
        /* <DEDUP_REMOVED lines=18> */
.L_x_9693:
        /* <DEDUP_REMOVED lines=60> */
[----:B------:R-:W0:Y:S01]  /*22e0*/  F2F.F16.F32 R128, R128 ;  /* 0x0000008000807304 */ /* 0x000e220000200800 */
[----:B------:R-:W-:Y:S01]  /*22f0*/  SEL R119, R126, R119, P5 ;  /* 0x000000777e777207 */ /* 0x000fe20002800000 */
[C---:B------:R-:W-:Y:S01]  /*2300*/  FMUL.FTZ R126, R123.reuse, R3 ;  /* 0x000000037b7e7220 */ /* 0x040fe20000410000 */
[----:B------:R-:W-:-:S03]  /*2310*/  SEL R116, R123, R116, P5 ;  /* 0x000000747b747207 */ /* 0x000fc60002800000 */
[----:B------:R-:W-:Y:S02]  /*2320*/  @P5 MOV R120, 0x10 ;  /* 0x0000001000785802 */ /* 0x000fe40000000f00 */
[----:B------:R-:W1:Y:S03]  /*2330*/  F2F.F16.F32 R122, R127 ;  /* 0x0000007f007a7304 */ /* 0x000e660000200800 */
[----:B------:R-:W-:-:S05]  /*2340*/  @P5 IMAD.WIDE.U32 R120, R137, R120, c[0x0][0x258] ;  /* 0x0000960089785625 */ /* 0x000fca00078e0078 */
[----:B------:R-:W2:Y:S01]  /*2350*/  F2F.F16.F32 R129, R129 ;  /* 0x0000008100817304 */ /* 0x000ea20000200800 */
[----:B0-----:R-:W-:Y:S01]  /*2360*/  SHF.L.U32 R131, R128, 0x10, RZ ;  /* 0x0000001080837819 */ /* 0x001fe200000006ff */
[----:B------:R2:W-:Y:S06]  /*2370*/  @P5 STG.E.128 [R120.64], R116 ;  /* 0x0000007478005986 */ /* 0x0005ec000c101d04 */
[----:B------:R-:W0:Y:S01]  /*2380*/  F2F.F16.F32 R133, R126 ;  /* 0x0000007e00857304 */ /* 0x000e220000200800 */
[----:B-1----:R-:W-:-:S05]  /*2390*/  IMAD.WIDE.U32 R122, R122, 0x10000, RZ ;  /* 0x000100007a7a7825 */ /* 0x002fca00078e00ff */
[----:B--2---:R-:W-:Y:S02]  /*23a0*/  LOP3.LUT R121, R123, R131, R129, 0xfe, !PT ;  /* 0x000000837b797212 */ /* 0x004fe400078efe81 */
[----:B0-----:R-:W-:Y:S01]  /*23b0*/  LOP3.LUT R120, R122, R133, RZ, 0xfc, !PT ;  /* 0x000000857a787212 */ /* 0x001fe200078efcff */
[C---:B------:R-:W-:Y:S01]  /*23c0*/  IMAD.WIDE.U32 R122, R137.reuse, R130, c[0x0][0x248] ;  /* 0x00009200897a7625 */ /* 0x040fe200078e0082 */
[----:B------:R-:W-:-:S04]  /*23d0*/  IADD3 R137, R137, 0x100, RZ ;  /* 0x0000010089897810 */ /* 0x000fc80007ffe0ff */
[----:B------:R0:W-:Y:S03]  /*23e0*/  STG.E.64 [R122.64], R120 ;  /* 0x000000787a007986 */ /* 0x0001e6000c101b04 */
.L_x_9678:
[----:B------:R-:W-:Y:S05]  /*23f0*/  BSYNC B0 ;  /* 0x0000000000007941 */ /* 0x000fea0003800000 */
.L_x_9677:
        /* <DEDUP_REMOVED lines=47> */
.L_x_9680:
[----:B------:R-:W-:Y:S05]  /*26f0*/  BSYNC B0 ;  /* 0x0000000000007941 */ /* 0x000fea0003800000 */
.L_x_9679:
        /* <DEDUP_REMOVED lines=47> */
.L_x_9682:
[----:B------:R-:W-:Y:S05]  /*29f0*/  BSYNC B0 ;  /* 0x0000000000007941 */ /* 0x000fea0003800000 */
.L_x_9681:
        /* <DEDUP_REMOVED lines=47> */
.L_x_9684:
[----:B------:R-:W-:Y:S05]  /*2cf0*/  BSYNC B0 ;  /* 0x0000000000007941 */ /* 0x000fea0003800000 */
.L_x_9683:
        /* <DEDUP_REMOVED lines=47> */
.L_x_9686:
[----:B------:R-:W-:Y:S05]  /*2ff0*/  BSYNC B0 ;  /* 0x0000000000007941 */ /* 0x000fea0003800000 */
.L_x_9685:
        /* <DEDUP_REMOVED lines=47> */
.L_x_9688:
[----:B------:R-:W-:Y:S05]  /*32f0*/  BSYNC B0 ;  /* 0x0000000000007941 */ /* 0x000fea0003800000 */
.L_x_9687:
        /* <DEDUP_REMOVED lines=32> */
[----:B------:R-:W0:Y:S01]  /*3500*/  F2F.F16.F32 R122, R124 ;  /* 0x0000007c007a7304 */ /* 0x000e220000200800 */
[----:B------:R-:W-:Y:S02]  /*3510*/  SEL R116, R123, R116, P5 ;  /* 0x000000747b747207 */ /* 0x000fe40002800000 */
[----:B------:R-:W-:-:S05]  /*3520*/  @P5 MOV R120, 0x10 ;  /* 0x0000001000785802 */ /* 0x000fca0000000f00 */
[----:B------:R-:W1:Y:S01]  /*3530*/  F2F.F16.F32 R125, R136 ;  /* 0x00000088007d7304 */ /* 0x000e620000200800 */
[----:B------:R-:W-:-:S05]  /*3540*/  @P5 IMAD.WIDE.U32 R120, R137, R120, c[0x0][0x258] ;  /* 0x0000960089785625 */ /* 0x000fca00078e0078 */
[----:B------:R2:W-:Y:S02]  /*3550*/  @P5 STG.E.128 [R120.64], R116 ;  /* 0x0000007478005986 */ /* 0x0005e4000c101d04 */
[----:B------:R-:W3:Y:S01]  /*3560*/  F2F.F16.F32 R127, R127 ;  /* 0x0000007f007f7304 */ /* 0x000ee20000200800 */
[----:B0-----:R-:W-:-:S07]  /*3570*/  IMAD.WIDE.U32 R122, R122, 0x10000, RZ ;  /* 0x000100007a7a7825 */ /* 0x001fce00078e00ff */
[----:B------:R-:W0:Y:S01]  /*3580*/  F2F.F16.F32 R3, R3 ;  /* 0x0000000300037304 */ /* 0x000e220000200800 */
[----:B-1----:R-:W-:Y:S01]  /*3590*/  SHF.L.U32 R125, R125, 0x10, RZ ;  /* 0x000000107d7d7819 */ /* 0x002fe200000006ff */
[----:B--2---:R-:W-:-:S03]  /*35a0*/  HFMA2.MMA R120, -RZ, RZ, 0, 4.76837158203125e-07 ;  /* 0x00000008ff787435 */ /* 0x004fc600000001ff */
[----:B---3--:R-:W-:Y:S02]  /*35b0*/  LOP3.LUT R123, R123, R125, R127, 0xfe, !PT ;  /* 0x0000007d7b7b7212 */ /* 0x008fe400078efe7f */
[----:B0-----:R-:W-:-:S05]  /*35c0*/  LOP3.LUT R122, R122, R3, RZ, 0xfc, !PT ;  /* 0x000000037a7a7212 */ /* 0x001fca00078efcff */
[----:B------:R-:W-:-:S05]  /*35d0*/  IMAD.WIDE.U32 R120, R137, R120, c[0x0][0x248] ;  /* 0x0000920089787625 */ /* 0x000fca00078e0078 */
[----:B------:R0:W-:Y:S02]  /*35e0*/  STG.E.64 [R120.64], R122 ;  /* 0x0000007a78007986 */ /* 0x0001e4000c101b04 */
.L_x_9690:
[----:B------:R-:W-:Y:S05]  /*35f0*/  BSYNC B0 ;  /* 0x0000000000007941 */ /* 0x000fea0003800000 */
.L_x_9689:
[----:B------:R-:W-:Y:S02]  /*3600*/  LOP3.LUT P5, RZ, R2, 0xff, RZ, 0xc0, !PT ;  /* 0x000000ff02ff7812 */ /* 0x000fe400078ac0ff */
[----:B------:R-:W-:Y:S02]  /*3610*/  IADD3 R0, R0, c[0x0][0x160], RZ ;  /* 0x0000580000007a10 */ /* 0x000fe40007ffe0ff */
[----:B------:R-:W-:Y:S02]  /*3620*/  SEL R2, RZ, 0x1, P5 ;  /* 0x00000001ff027807 */ /* 0x000fe40002800000 */
[----:B------:R-:W-:-:S13]  /*3630*/  ISETP.GE.AND P5, PT, R0, c[0x0][0x164], PT ;  /* 0x0000590000007a0c */ /* 0x000fda0003fa6270 */
[----:B0-----:R-:W-:Y:S01]  /*3640*/  @P5 CALL.REL.NOINC `(.L_x_9660) ;  /* 0x0000001000005944 */ /* 0x001fe20003c00000 */
[----:B------:R-:W-:Y:S05]  /*3650*/  BRA `(.L_x_9691) ;  /* 0xffffcea000007947 */ /* 0x000fea000383ffff */
.L_x_9660:
        /* <DEDUP_REMOVED lines=51> */
.L_x_9675:
[----:B------:R-:W-:Y:S01]  /*3990*/  HFMA2.MMA R130, -RZ, RZ, 0, 9.5367431640625e-07 ;  /* 0x00000010ff827435 */ /* 0x000fe200000001ff */
[----:B------:R-:W-:Y:S02]  /*39a0*/  MOV R123, R125 ;  /* 0x0000007d007b7202 */ /* 0x000fe40000000f00 */
[----:B------:R-:W-:Y:S02]  /*39b0*/  MOV R199, 0x1f ;  /* 0x0000001f00c77802 */ /* 0x000fe40000000f00 */
[----:B------:R-:W-:-:S02]  /*39c0*/  MOV R132, 0xffffffff ;  /* 0xffffffff00847802 */ /* 0x000fc40000000f00 */
[----:B------:R-:W-:Y:S02]  /*39d0*/  MOV R120, 0x39f0 ;  /* 0x000039f000787802 */ /* 0x000fe40000000f00 */
[----:B-----5:R-:W-:Y:S05]  /*39e0*/  CALL.REL.NOINC `($__internal_140_$__cuda_sm70_shflsync_down_p) ;  /* 0x0000045000007944 */ /* 0x020fea0003c00000 */
[----:B-1----:R-:W-:Y:S01]  /*39f0*/  MOV R122, R199 ;  /* 0x000000c7007a7202 */ /* 0x002fe20000000f00 */
[----:B0-----:R-:W-:Y:S05]  /*3a00*/  BRA `(.L_x_9692) ;  /* 0xffffe3f000007947 */ /* 0x001fea000383ffff */
.L_x_9676:
[----:B------:R-:W-:Y:S01]  /*3a10*/  HFMA2.MMA R130, -RZ, RZ, 0, 9.5367431640625e-07 ;  /* 0x00000010ff827435 */ /* 0x000fe200000001ff */
[----:B------:R-:W-:Y:S02]  /*3a20*/  MOV R123, R126 ;  /* 0x0000007e007b7202 */ /* 0x000fe40000000f00 */
[----:B------:R-:W-:Y:S02]  /*3a30*/  MOV R199, 0x1f ;  /* 0x0000001f00c77802 */ /* 0x000fe40000000f00 */
[----:B------:R-:W-:Y:S02]  /*3a40*/  MOV R132, 0xffffffff ;  /* 0xffffffff00847802 */ /* 0x000fe40000000f00 */
[----:B------:R-:W-:Y:S02]  /*3a50*/  MOV R120, 0x3a70 ;  /* 0x00003a7000787802 */ /* 0x000fe40000000f00 */
[----:B01---5:R-:W-:Y:S05]  /*3a60*/  CALL.REL.NOINC `($__internal_140_$__cuda_sm70_shflsync_down_p) ;  /* 0x000003d000007944 */ /* 0x023fea0003c00000 */
[----:B------:R-:W-:Y:S01]  /*3a70*/  FADD.FTZ R125, R122, R125 ;  /* 0x0000007d7a7d7221 */ /* 0x000fe20000010000 */
[----:B0-----:R-:W-:Y:S01]  /*3a80*/  HFMA2.MMA R130, -RZ, RZ, 0, 4.76837158203125e-07 ;  /* 0x00000008ff827435 */ /* 0x001fe200000001ff */
[----:B-1----:R-:W-:Y:S01]  /*3a90*/  FADD.FTZ R126, R126, R199 ;  /* 0x000000c77e7e7221 */ /* 0x002fe20000010000 */
[----:B------:R-:W-:-:S02]  /*3aa0*/  MOV R199, 0x1f ;  /* 0x0000001f00c77802 */ /* 0x000fc40000000f00 */
[----:B------:R-:W-:Y:S02]  /*3ab0*/  MOV R132, 0xffffffff ;  /* 0xffffffff00847802 */ /* 0x000fe40000000f00 */
[----:B------:R-:W-:Y:S02]  /*3ac0*/  MOV R123, R125 ;  /* 0x0000007d007b7202 */ /* 0x000fe40000000f00 */
[----:B------:R-:W-:Y:S02]  /*3ad0*/  MOV R120, 0x3af0 ;  /* 0x00003af000787802 */ /* 0x000fe40000000f00 */
[----:B------:R-:W-:Y:S05]  /*3ae0*/  CALL.REL.NOINC `($__internal_140_$__cuda_sm70_shflsync_down_p) ;  /* 0x0000035000007944 */ /* 0x000fea0003c00000 */
[----:B0-----:R-:W-:Y:S01]  /*3af0*/  HFMA2.MMA R130, -RZ, RZ, 0, 4.76837158203125e-07 ;  /* 0x00000008ff827435 */ /* 0x001fe200000001ff */
[----:B-1----:R-:W-:Y:S02]  /*3b00*/  MOV R122, R199 ;  /* 0x000000c7007a7202 */ /* 0x002fe40000000f00 */
[----:B------:R-:W-:Y:S02]  /*3b10*/  MOV R123, R126 ;  /* 0x0000007e007b7202 */ /* 0x000fe40000000f00 */
[----:B------:R-:W-:Y:S02]  /*3b20*/  MOV R199, 0x1f ;  /* 0x0000001f00c77802 */ /* 0x000fe40000000f00 */
[----:B------:R-:W-:-:S02]  /*3b30*/  MOV R132, 0xffffffff ;  /* 0xffffffff00847802 */ /* 0x000fc40000000f00 */
[----:B------:R-:W-:Y:S02]  /*3b40*/  MOV R120, 0x3b60 ;  /* 0x00003b6000787802 */ /* 0x000fe40000000f00 */
[----:B------:R-:W-:Y:S05]  /*3b50*/  CALL.REL.NOINC `($__internal_140_$__cuda_sm70_shflsync_down_p) ;  /* 0x000002e000007944 */ /* 0x000fea0003c00000 */
[----:B------:R-:W-:Y:S01]  /*3b60*/  FADD.FTZ R125, R122, R125 ;  /* 0x0000007d7a7d7221 */ /* 0x000fe20000010000 */
[----:B0-----:R-:W-:Y:S01]  /*3b70*/  HFMA2.MMA R130, -RZ, RZ, 0, 2.384185791015625e-07 ;  /* 0x00000004ff827435 */ /* 0x001fe200000001ff */
[----:B-1----:R-:W-:Y:S01]  /*3b80*/  FADD.FTZ R126, R126, R199 ;  /* 0x000000c77e7e7221 */ /* 0x002fe20000010000 */
[----:B------:R-:W-:Y:S02]  /*3b90*/  MOV R199, 0x1f ;  /* 0x0000001f00c77802 */ /* 0x000fe40000000f00 */
[----:B------:R-:W-:Y:S02]  /*3ba0*/  MOV R132, 0xffffffff ;  /* 0xffffffff00847802 */ /* 0x000fe40000000f00 */
[----:B------:R-:W-:Y:S02]  /*3bb0*/  MOV R123, R125 ;  /* 0x0000007d007b7202 */ /* 0x000fe40000000f00 */
[----:B------:R-:W-:Y:S02]  /*3bc0*/  MOV R120, 0x3be0 ;  /* 0x00003be000787802 */ /* 0x000fe40000000f00 */
[----:B------:R-:W-:Y:S05]  /*3bd0*/  CALL.REL.NOINC `($__internal_140_$__cuda_sm70_shflsync_down_p) ;  /* 0x0000026000007944 */ /* 0x000fea0003c00000 */
[----:B0-----:R-:W-:Y:S01]  /*3be0*/  HFMA2.MMA R130, -RZ, RZ, 0, 2.384185791015625e-07 ;  /* 0x00000004ff827435 */ /* 0x001fe200000001ff */
[----:B-1----:R-:W-:-:S02]  /*3bf0*/  MOV R122, R199 ;  /* 0x000000c7007a7202 */ /* 0x002fc40000000f00 */
[----:B------:R-:W-:Y:S02]  /*3c00*/  MOV R123, R126 ;  /* 0x0000007e007b7202 */ /* 0x000fe40000000f00 */
[----:B------:R-:W-:Y:S02]  /*3c10*/  MOV R199, 0x1f ;  /* 0x0000001f00c77802 */ /* 0x000fe40000000f00 */
[----:B------:R-:W-:Y:S02]  /*3c20*/  MOV R132, 0xffffffff ;  /* 0xffffffff00847802 */ /* 0x000fe40000000f00 */
[----:B------:R-:W-:Y:S02]  /*3c30*/  MOV R120, 0x3c50 ;  /* 0x00003c5000787802 */ /* 0x000fe40000000f00 */
[----:B------:R-:W-:Y:S05]  /*3c40*/  CALL.REL.NOINC `($__internal_140_$__cuda_sm70_shflsync_down_p) ;  /* 0x000001f000007944 */ /* 0x000fea0003c00000 */
[----:B------:R-:W-:Y:S01]  /*3c50*/  FADD.FTZ R125, R122, R125 ;  /* 0x0000007d7a7d7221 */ /* 0x000fe20000010000 */
[----:B0-----:R-:W-:Y:S01]  /*3c60*/  HFMA2.MMA R130, -RZ, RZ, 0, 1.1920928955078125e-07 ;  /* 0x00000002ff827435 */ /* 0x001fe200000001ff */
[----:B-1----:R-:W-:Y:S01]  /*3c70*/  FADD.FTZ R128, R126, R199 ;  /* 0x000000c77e807221 */ /* 0x002fe20000010000 */
[----:B------:R-:W-:Y:S02]  /*3c80*/  MOV R199, 0x1f ;  /* 0x0000001f00c77802 */ /* 0x000fe40000000f00 */
[----:B------:R-:W-:-:S02]  /*3c90*/  MOV R132, 0xffffffff ;  /* 0xffffffff00847802 */ /* 0x000fc40000000f00 */
[----:B------:R-:W-:Y:S02]  /*3ca0*/  MOV R123, R125 ;  /* 0x0000007d007b7202 */ /* 0x000fe40000000f00 */
[----:B------:R-:W-:Y:S02]  /*3cb0*/  MOV R120, 0x3cd0 ;  /* 0x00003cd000787802 */ /* 0x000fe40000000f00 */
[----:B------:R-:W-:Y:S05]  /*3cc0*/  CALL.REL.NOINC `($__internal_140_$__cuda_sm70_shflsync_down_p) ;  /* 0x0000017000007944 */ /* 0x000fea0003c00000 */
[----:B0-----:R-:W-:Y:S01]  /*3cd0*/  HFMA2.MMA R130, -RZ, RZ, 0, 1.1920928955078125e-07 ;  /* 0x00000002ff827435 */ /* 0x001fe200000001ff */
[----:B-1----:R-:W-:Y:S02]  /*3ce0*/  MOV R122, R199 ;  /* 0x000000c7007a7202 */ /* 0x002fe40000000f00 */
[----:B------:R-:W-:Y:S02]  /*3cf0*/  MOV R123, R128 ;  /* 0x00000080007b7202 */ /* 0x000fe40000000f00 */
[----:B------:R-:W-:Y:S02]  /*3d00*/  MOV R199, 0x1f ;  /* 0x0000001f00c77802 */ /* 0x000fe40000000f00 */
[----:B------:R-:W-:Y:S02]  /*3d10*/  MOV R132, 0xffffffff ;  /* 0xffffffff00847802 */ /* 0x000fe40000000f00 */
[----:B------:R-:W-:-:S02]  /*3d20*/  MOV R120, 0x3d40 ;  /* 0x00003d4000787802 */ /* 0x000fc40000000f00 */
[----:B------:R-:W-:Y:S05]  /*3d30*/  CALL.REL.NOINC `($__internal_140_$__cuda_sm70_shflsync_down_p) ;  /* 0x0000010000007944 */ /* 0x000fea0003c00000 */
[----:B------:R-:W-:Y:S01]  /*3d40*/  FADD.FTZ R126, R122, R125 ;  /* 0x0000007d7a7e7221 */ /* 0x000fe20000010000 */
[----:B0-----:R-:W-:Y:S01]  /*3d50*/  HFMA2.MMA R130, -RZ, RZ, 0, 5.9604644775390625e-08 ;  /* 0x00000001ff827435 */ /* 0x001fe200000001ff */
[----:B-1----:R-:W-:Y:S01]  /*3d60*/  FADD.FTZ R128, R128, R199 ;  /* 0x000000c780807221 */ /* 0x002fe20000010000 */
[----:B------:R-:W-:-:S02]  /*3d70*/  MOV R199, 0x1f ;  /* 0x0000001f00c77802 */ /* 0x000fc40000000f00 */
[----:B------:R-:W-:Y:S02]  /*3d80*/  MOV R132, 0xffffffff ;  /* 0xffffffff00847802 */ /* 0x000fe40000000f00 */
[----:B------:R-:W-:Y:S02]  /*3d90*/  MOV R123, R126 ;  /* 0x0000007e007b7202 */ /* 0x000fe40000000f00 */
[----:B------:R-:W-:Y:S02]  /*3da0*/  MOV R120, 0x3dc0 ;  /* 0x00003dc000787802 */ /* 0x000fe40000000f00 */
[----:B------:R-:W-:Y:S05]  /*3db0*/  CALL.REL.NOINC `($__internal_140_$__cuda_sm70_shflsync_down_p) ;  /* 0x0000008000007944 */ /* 0x000fea0003c00000 */
[----:B0-----:R-:W-:Y:S01]  /*3dc0*/  HFMA2.MMA R130, -RZ, RZ, 0, 5.9604644775390625e-08 ;  /* 0x00000001ff827435 */ /* 0x001fe200000001ff */
[----:B-1----:R-:W-:Y:S02]  /*3dd0*/  MOV R127, R199 ;  /* 0x000000c7007f7202 */ /* 0x002fe40000000f00 */
[----:B------:R-:W-:Y:S02]  /*3de0*/  MOV R123, R128 ;  /* 0x00000080007b7202 */ /* 0x000fe40000000f00 */
[----:B------:R-:W-:Y:S02]  /*3df0*/  MOV R199, 0x1f ;  /* 0x0000001f00c77802 */ /* 0x000fe40000000f00 */
[----:B------:R-:W-:-:S02]  /*3e00*/  MOV R132, 0xffffffff ;  /* 0xffffffff00847802 */ /* 0x000fc40000000f00 */
[----:B------:R-:W-:Y:S02]  /*3e10*/  MOV R120, 0x3e30 ;  /* 0x00003e3000787802 */ /* 0x000fe40000000f00 */
[----:B------:R-:W-:Y:S05]  /*3e20*/  CALL.REL.NOINC `($__internal_140_$__cuda_sm70_shflsync_down_p) ;  /* 0x0000001000007944 */ /* 0x000fea0003c00000 */
[----:B01----:R-:W-:Y:S05]  /*3e30*/  BRA `(.L_x_9693) ;  /* 0xffffe0e000007947 */ /* 0x003fea000383ffff */
        .weak           $__internal_140_$__cuda_sm70_shflsync_down_p
        .type           $__internal_140_$__cuda_sm70_shflsync_down_p,@function
        .size           $__internal_140_$__cuda_sm70_shflsync_down_p,(.L_x_13016 - $__internal_140_$__cuda_sm70_shflsync_down_p)
$__internal_140_$__cuda_sm70_shflsync_down_p:
[----:B------:R-:W-:Y:S01]  /*3e40*/  HFMA2.MMA R121, -RZ, RZ, 0, 0 ;  /* 0x00000000ff797435 */ /* 0x000fe200000001ff */
[----:B------:R-:W-:Y:S04]  /*3e50*/  WARPSYNC R132 ;  /* 0x0000008400007348 */ /* 0x000fe80003800000 */
[----:B------:R0:W1:Y:S01]  /*3e60*/  SHFL.DOWN PT, R199, R123, R130, R199 ;  /* 0x080000827bc77389 */ /* 0x00006200000e00c7 */
[----:B------:R-:W-:Y:S05]  /*3e70*/  RET.REL.NODEC R120 `(_ZN10layer_norm13ln_bwd_kernelINS_13Kernel_traitsIf6__halffS2_fjLj7168ELj1ELj1ELj8ELj8ENS_18Kernel_traits_baseILj7168EfS2_fS2_fjLj256EEEEELb0ELb0ELb0ELb0EEEvNS_9BwdParamsE) ;  /* 0xffffc18078007950 */ /* 0x000fea0003c3ffff */
.L_x_9694:
        /* <DEDUP_REMOVED lines=16> */
.L_x_13016:


//--------------------- .text._ZN10layer_norm13ln_bwd_kernelINS_13Kernel_traitsIf6__halffS2_fjLj7168ELj1ELj1ELj8ELj8ENS_18Kernel_traits_baseILj7168EfS2_fS2_fjLj256EEEEELb0ELb0ELb0ELb1EEEvNS_9BwdParamsE --------------------------
	.section	.text._ZN10layer_norm13ln_bwd_kernelINS_13Kernel_traitsIf6__halffS2_fjLj7168ELj1ELj1ELj8ELj8ENS_18Kernel_traits_baseILj7168EfS2_fS2_fjLj256EEEEELb0ELb0ELb0ELb1EEEvNS_9BwdParamsE,"ax",@progbits
	.sectioninfo	@"SHI_REGISTERS=214"
	.align	128
        .global         _ZN10layer_norm13ln_bwd_kernelINS_13Kernel_traitsIf6__halffS2_fjLj7168ELj1ELj1ELj8ELj8ENS_18Kernel_traits_baseILj7168EfS2_fS2_fjLj256EEEEELb0ELb0ELb0ELb1EEEvNS_9BwdParamsE
        .type           _ZN10layer_norm13ln_bwd_kernelINS_13Kernel_traitsIf6__halffS2_fjLj7168ELj1ELj1ELj8ELj8ENS_18Kernel_traits_baseILj7168EfS2_fS2_fjLj256EEEEELb0ELb0ELb0ELb1EEEvNS_9BwdParamsE,@function
        .size           _ZN10layer_norm13ln_bwd_kernelINS_13Kernel_traitsIf6__halffS2_fjLj7168ELj1ELj1ELj8ELj8ENS_18Kernel_traits_baseILj7168EfS2_fS2_fjLj256EEEEELb0ELb0ELb0ELb1EEEvNS_9BwdParamsE,(.L_x_13017 - _ZN10layer_norm13ln_bwd_kernelINS_13Kernel_traitsIf6__halffS2_fjLj7168ELj1ELj1ELj8ELj8ENS_18Kernel_traits_baseILj7168EfS2_fS2_fjLj256EEEEELb0ELb0ELb0ELb1EEEvNS_9BwdParamsE)
        .other          _ZN10layer_norm13ln_bwd_kernelINS_13Kernel_traitsIf6__halffS2_fjLj7168ELj1ELj1ELj8ELj8ENS_18Kernel_traits_baseILj7168EfS2_fS2_fjLj256EEEEELb0ELb0ELb0ELb1EEEvNS_9BwdParamsE,@"STO_CUDA_ENTRY STV_DEFAULT"
_ZN10layer_norm13ln_bwd_kernelINS_13Kernel_traitsIf6__halffS2_fjLj7168ELj1ELj1ELj8ELj8ENS_18Kernel_traits_baseILj7168EfS2_fS2_fjLj256EEEEELb0ELb0ELb0ELb1EEEvNS_9BwdParamsE:
.text._ZN10layer_norm13ln_bwd_kernelINS_13Kernel_traitsIf6__halffS2_fjLj7168ELj1ELj1ELj8ELj8ENS_18Kernel_traits_baseILj7168EfS2_fS2_fjLj256EEEEELb0ELb0ELb0ELb1EEEvNS_9BwdParamsE:
        /* <DEDUP_REMOVED lines=36> */
.L_x_9695:
        /* <DEDUP_REMOVED lines=43> */
.L_x_9700:
[----:B------:R-:W-:Y:S01]  /*04f0*/  IMAD R2, R147, c[0x0][0x168], RZ ;  /* 0x00005a0093027a24 */ /* 0x000fe200078e02ff */
[----:B------:R-:W-:-:S02]  /*0500*/  ISETP.NE.U32.AND P0, PT, RZ, c[0x0][0x1c0], PT ;  /* 0x00007000ff007a0c */ /* 0x000fc40003f05070 */
[----:B------:R-:W-:Y:S02]  /*0510*/  MOV R180, 0x4 ;  /* 0x0000000400b47802 */ /* 0x000fe40000000f00 */
[----:B------:R-:W-:Y:S02]  /*0520*/  ISETP.NE.AND.EX P0, PT, RZ, c[0x0][0x1c4], PT, P0 ;  /* 0x00007100ff007a0c */ /* 0x000fe40003f05300 */
[----:B------:R-:W-:Y:S01]  /*0530*/  SHF.R.S32.HI R3, RZ, 0x1f, R2 ;  /* 0x0000001fff037819 */ /* 0x000fe20000011402 */
[----:B------:R-:W-:Y:S01]  /*0540*/  IMAD.WIDE R68, R147, R180, c[0x0][0x1a0] ;  /* 0x0000680093447625 */ /* 0x000fe200078e02b4 */
[----:B------:R-:W-:Y:S02]  /*0550*/  MOV R158, 0x8 ;  /* 0x00000008009e7802 */ /* 0x000fe40000000f00 */
[----:B------:R-:W-:Y:S02]  /*0560*/  LEA.HI R3, R3, R2, RZ, 0x2 ;  /* 0x0000000203037211 */ /* 0x000fe400078f10ff */
[----:B------:R-:W-:Y:S01]  /*0570*/  LOP3.LUT R2, R148, 0xff, RZ, 0xc0, !PT ;  /* 0x000000ff94027812 */ /* 0x000fe200078ec0ff */
[----:B------:R0:W2:Y:S01]  /*0580*/  LDG.E R186, [R68.64] ;  /* 0x0000000444ba7981 */ /* 0x0000a2000c1e1900 */
[----:B------:R-:W-:-:S02]  /*0590*/  SHF.R.S32.HI R64, RZ, 0x1f, R147 ;  /* 0x0000001fff407819 */ /* 0x000fc40000011493 */
[----:B------:R-:W-:Y:S02]  /*05a0*/  LEA.HI.SX32 R149, R3, R2, 0x1e ;  /* 0x0000000203957211 */ /* 0x000fe400078ff2ff */
[----:B------:R-:W-:Y:S02]  /*05b0*/  @P0 LEA R72, P1, R147, c[0x0][0x1c0], 0x1 ;  /* 0x0000700093480a11 */ /* 0x000fe400078208ff */
[----:B------:R-:W-:Y:S01]  /*05c0*/  MOV R155, 0x10 ;  /* 0x00000010009b7802 */ /* 0x000fe20000000f00 */
[C---:B------:R-:W-:Y:S01]  /*05d0*/  IMAD.WIDE.U32 R2, R149.reuse, R158, c[0x0][0x208] ;  /* 0x0000820095027625 */ /* 0x040fe200078e009e */
[----:B------:R-:W-:Y:S02]  /*05e0*/  IADD3 R184, R149, 0x100, RZ ;  /* 0x0000010095b87810 */ /* 0x000fe40007ffe0ff */
[----:B------:R-:W-:Y:S01]  /*05f0*/  @P0 LEA.HI.X R73, R147, c[0x0][0x1c4], R64, 0x1, P1 ;  /* 0x0000710093490a11 */ /* 0x000fe200008f0c40 */
[C---:B------:R-:W-:Y:S01]  /*0600*/  IMAD.WIDE.U32 R64, R149.reuse, R155, c[0x0][0x188] ;  /* 0x0000620095407625 */ /* 0x040fe200078e009b */
[C---:B------:R-:W-:Y:S01]  /*0610*/  IADD3 R152, R149.reuse, 0x400, RZ ;  /* 0x0000040095987810 */ /* 0x040fe20007ffe0ff */
[----:B------:R-:W3:Y:S01]  /*0620*/  LDG.E.64 R2, [R2.64] ;  /* 0x0000000402027981 */ /* 0x000ee2000c1e1b00 */
[----:B------:R-:W-:-:S02]  /*0630*/  IADD3 R154, R149, 0x200, RZ ;  /* 0x00000200959a7810 */ /* 0x000fc40007ffe0ff */
[C---:B------:R-:W-:Y:S02]  /*0640*/  IADD3 R151, R149.reuse, 0x500, RZ ;  /* 0x0000050095977810 */ /* 0x040fe40007ffe0ff */
[C---:B------:R-:W-:Y:S01]  /*0650*/  IADD3 R150, R149.reuse, 0x600, RZ ;  /* 0x0000060095967810 */ /* 0x040fe20007ffe0ff */
[CC--:B------:R-:W-:Y:S01]  /*0660*/  IMAD.WIDE.U32 R162, R184.reuse, R158.reuse, c[0x0][0x208] ;  /* 0x00008200b8a27625 */ /* 0x0c0fe200078e009e */
[----:B------:R1:W4:Y:S03]  /*0670*/  @P0 LDG.E.U16 R167, [R72.64] ;  /* 0x0000000448a70981 */ /* 0x000326000c1e1500 */
[-C--:B------:R-:W-:Y:S01]  /*0680*/  IMAD.WIDE.U32 R70, R184, R155.reuse, c[0x0][0x188] ;  /* 0x00006200b8467625 */ /* 0x080fe200078e009b */
[----:B------:R-:W4:Y:S03]  /*0690*/  LDG.E.128 R64, [R64.64] ;  /* 0x0000000440407981 */ /* 0x000f26000c1e1d00 */
[CC--:B------:R-:W-:Y:S01]  /*06a0*/  IMAD.WIDE.U32 R168, R152.reuse, R158.reuse, c[0x0][0x208] ;  /* 0x0000820098a87625 */ /* 0x0c0fe200078e009e */
[----:B------:R-:W4:Y:S03]  /*06b0*/  LDG.E.64 R162, [R162.64] ;  /* 0x00000004a2a27981 */ /* 0x000f26000c1e1b00 */
[----:B------:R-:W-:Y:S01]  /*06c0*/  IMAD.WIDE.U32 R80, R152, R155, c[0x0][0x188] ;  /* 0x0000620098507625 */ /* 0x000fe200078e009b */
[----:B------:R-:W-:Y:S01]  /*06d0*/  IADD3 R153, R149, 0x300, RZ ;  /* 0x0000030095997810 */ /* 0x000fe20007ffe0ff */
[----:B0-----:R-:W4:Y:S02]  /*06e0*/  LDG.E.128 R68, [R70.64] ;  /* 0x0000000446447981 */ /* 0x001f24000c1e1d00 */
[----:B------:R-:W-:-:S02]  /*06f0*/  IMAD.WIDE.U32 R160, R154, R158, c[0x0][0x208] ;  /* 0x000082009aa07625 */ /* 0x000fc400078e009e */
[----:B------:R-:W4:Y:S02]  /*0700*/  LDG.E.64 R168, [R168.64] ;  /* 0x00000004a8a87981 */ /* 0x000f24000c1e1b00 */
[----:B------:R-:W-:Y:S02]  /*0710*/  IMAD.WIDE.U32 R170, R151, R158, c[0x0][0x208] ;  /* 0x0000820097aa7625 */ /* 0x000fe400078e009e */
[----:B------:R-:W4:Y:S02]  /*0720*/  LDG.E.128 R80, [R80.64] ;  /* 0x0000000450507981 */ /* 0x000f24000c1e1d00 */
[----:B------:R-:W-:Y:S02]  /*0730*/  IMAD.WIDE.U32 R88, R150, R155, c[0x0][0x188] ;  /* 0x0000620096587625 */ /* 0x000fe400078e009b */
[----:B------:R-:W4:Y:S02]  /*0740*/  LDG.E.64 R160, [R160.64] ;  /* 0x00000004a0a07981 */ /* 0x000f24000c1e1b00 */
[----:B------:R-:W-:-:S02]  /*0750*/  IMAD.WIDE R180, R147, R180, c[0x0][0x1a8] ;  /* 0x00006a0093b47625 */ /* 0x000fc400078e02b4 */
[----:B------:R-:W4:Y:S02]  /*0760*/  LDG.E.64 R170, [R170.64] ;  /* 0x00000004aaaa7981 */ /* 0x000f24000c1e1b00 */
[-C--:B-1----:R-:W-:Y:S02]  /*0770*/  IMAD.WIDE.U32 R72, R154, R155.reuse, c[0x0][0x188] ;  /* 0x000062009a487625 */ /* 0x082fe400078e009b */
[----:B------:R0:W4:Y:S02]  /*0780*/  LDG.E R156, [R180.64] ;  /* 0x00000004b49c7981 */ /* 0x000124000c1e1900 */
[----:B------:R-:W-:Y:S02]  /*0790*/  IMAD.WIDE.U32 R164, R153, R158, c[0x0][0x208] ;  /* 0x0000820099a47625 */ /* 0x000fe400078e009e */
[----:B------:R-:W4:Y:S02]  /*07a0*/  LDG.E.128 R88, [R88.64] ;  /* 0x0000000458587981 */ /* 0x000f24000c1e1d00 */
[----:B------:R-:W-:-:S02]  /*07b0*/  IMAD.WIDE.U32 R84, R151, R155, c[0x0][0x188] ;  /* 0x0000620097547625 */ /* 0x000fc400078e009b */
[----:B------:R-:W4:Y:S02]  /*07c0*/  LDG.E.128 R72, [R72.64] ;  /* 0x0000000448487981 */ /* 0x000f24000c1e1d00 */
[----:B------:R-:W-:Y:S02]  /*07d0*/  IMAD.WIDE.U32 R158, R150, R158, c[0x0][0x208] ;  /* 0x00008200969e7625 */ /* 0x000fe400078e009e */
[----:B------:R-:W4:Y:S04]  /*07e0*/  LDG.E.128 R84, [R84.64] ;  /* 0x0000000454547981 */ /* 0x000f28000c1e1d00 */
[----:B------:R-:W4:Y:S01]  /*07f0*/  LDG.E.64 R158, [R158.64] ;  /* 0x000000049e9e7981 */ /* 0x000f22000c1e1b00 */
[----:B------:R-:W-:-:S03]  /*0800*/  IMAD.WIDE.U32 R76, R153, R155, c[0x0][0x188] ;  /* 0x00006200994c7625 */ /* 0x000fc600078e009b */
[----:B------:R-:W4:Y:S04]  /*0810*/  LDG.E.64 R164, [R164.64] ;  /* 0x00000004a4a47981 */ /* 0x000f28000c1e1b00 */
[----:B------:R-:W4:Y:S01]  /*0820*/  LDG.E.128 R76, [R76.64] ;  /* 0x000000044c4c7981 */ /* 0x000f22000c1e1d00 */
[----:B------:R-:W-:-:S04]  /*0830*/  ISETP.NE.U32.AND P1, PT, RZ, c[0x0][0x218], PT ;  /* 0x00008600ff007a0c */ /* 0x000fc80003f25070 */
[----:B------:R-:W-:-:S13]  /*0840*/  ISETP.NE.AND.EX P1, PT, RZ, c[0x0][0x21c], PT, P1 ;  /* 0x00008700ff007a0c */ /* 0x000fda0003f25310 */
[----:B------:R-:W-:-:S04]  /*0850*/  @P1 IMAD.WIDE.U32 R182, R149, R155, c[0x0][0x218] ;  /* 0x0000860095b61625 */ /* 0x000fc800078e009b */
[-C--:B------:R-:W-:Y:S01]  /*0860*/  @P1 IMAD.WIDE.U32 R184, R184, R155.reuse, c[0x0][0x218] ;  /* 0x00008600b8b81625 */ /* 0x080fe200078e009b */
[----:B-----5:R1:W5:Y:S03]  /*0870*/  @P1 LDG.E.128 R32, [R182.64] ;  /* 0x00000004b6201981 */ /* 0x020366000c1e1d00 */
        /* <DEDUP_REMOVED lines=12> */
[----:B------:R-:W-:Y:S02]  /*0940*/  MOV R155, 0x3f800000 ;  /* 0x3f800000009b7802 */ /* 0x000fe40000000f00 */
[----:B--2---:R-:W-:Y:S02]  /*0950*/  FSEL R208, R186, RZ, !P1 ;  /* 0x000000ffbad07208 */ /* 0x004fe40004800000 */
[----:B---3--:R-:W-:Y:S02]  /*0960*/  MOV R166, R2 ;  /* 0x0000000200a67202 */ /* 0x008fe40000000f00 */
[----:B------:R-:W-:Y:S01]  /*0970*/  SHF.R.U64 R206, R2, 0x10, R3 ;  /* 0x0000001002ce7819 */ /* 0x000fe20000001203 */
[----:B----4-:R-:W-:Y:S01]  /*0980*/  @P0 HADD2.F32 R155, -RZ, R167.H0_H0 ;  /* 0x200000a7ff9b0230 */ /* 0x010fe20000004100 */
[C---:B-1----:R-:W-:Y:S01]  /*0990*/  FADD.FTZ R175, -R208.reuse, R65 ;  /* 0x00000041d0af7221 */ /* 0x042fe20000010100 */
[----:B------:R-:W-:Y:S01]  /*09a0*/  HADD2.F32 R65, -RZ, R166.H0_H0 ;  /* 0x200000a6ff417230 */ /* 0x000fe20000004100 */
[C---:B------:R-:W-:Y:S01]  /*09b0*/  FADD.FTZ R177, -R208.reuse, R66 ;  /* 0x00000042d0b17221 */ /* 0x040fe20000010100 */
[----:B------:R-:W-:Y:S01]  /*09c0*/  MOV R167, R3 ;  /* 0x0000000300a77202 */ /* 0x000fe20000000f00 */
[----:B------:R-:W-:Y:S01]  /*09d0*/  FADD.FTZ R173, -R208, R64 ;  /* 0x00000040d0ad7221 */ /* 0x000fe20000010100 */
[----:B------:R-:W-:Y:S01]  /*09e0*/  SHF.R.U64 R204, R162, 0x10, R163 ;  /* 0x00000010a2cc7819 */ /* 0x000fe200000012a3 */
[----:B------:R-:W-:Y:S01]  /*09f0*/  HADD2.F32 R172, -RZ, R206.H0_H0 ;  /* 0x200000ceffac7230 */ /* 0x000fe20000004100 */
[----:B------:R-:W-:-:S02]  /*0a00*/  MOV R66, R163 ;  /* 0x000000a300427202 */ /* 0x000fc40000000f00 */
[----:B------:R-:W-:Y:S01]  /*0a10*/  SHF.R.U32.HI R176, RZ, 0x10, R163 ;  /* 0x00000010ffb07819 */ /* 0x000fe200000116a3 */
[C---:B------:R-:W-:Y:S01]  /*0a20*/  FADD.FTZ R163, -R208.reuse, R68 ;  /* 0x00000044d0a37221 */ /* 0x040fe20000010100 */
[----:B------:R-:W-:Y:S01]  /*0a30*/  MOV R64, R162 ;  /* 0x000000a200407202 */ /* 0x000fe20000000f00 */
[----:B------:R-:W-:Y:S01]  /*0a40*/  FADD.FTZ R69, -R208, R69 ;  /* 0x00000045d0457221 */ /* 0x000fe20000010100 */
[--C-:B------:R-:W-:Y:S02]  /*0a50*/  SHF.R.U64 R192, R168, 0x10, R169.reuse ;  /* 0x00000010a8c07819 */ /* 0x100fe400000012a9 */
[----:B0-----:R-:W-:Y:S02]  /*0a60*/  MOV R180, R169 ;  /* 0x000000a900b47202 */ /* 0x001fe40000000f00 */
[----:B------:R-:W-:Y:S01]  /*0a70*/  SHF.R.U32.HI R194, RZ, 0x10, R169 ;  /* 0x00000010ffc27819 */ /* 0x000fe200000116a9 */
[----:B------:R-:W-:Y:S01]  /*0a80*/  FADD.FTZ R199, -R208, R82 ;  /* 0x00000052d0c77221 */ /* 0x000fe20000010100 */
[----:B------:R-:W-:-:S02]  /*0a90*/  MOV R68, R160 ;  /* 0x000000a000447202 */ /* 0x000fc40000000f00 */
[----:B------:R-:W-:Y:S02]  /*0aa0*/  SHF.R.U64 R202, R160, 0x10, R161 ;  /* 0x00000010a0ca7819 */ /* 0x000fe400000012a1 */
[----:B------:R-:W-:Y:S02]  /*0ab0*/  MOV R82, R170 ;  /* 0x000000aa00527202 */ /* 0x000fe40000000f00 */
[----:B------:R-:W-:Y:S01]  /*0ac0*/  SHF.R.U64 R196, R170, 0x10, R171 ;  /* 0x00000010aac47819 */ /* 0x000fe200000012ab */
[----:B------:R-:W-:Y:S01]  /*0ad0*/  FMUL.FTZ R170, R28, R65 ;  /* 0x000000411caa7220 */ /* 0x000fe20000410000 */
[----:B------:R-:W-:Y:S01]  /*0ae0*/  MOV R162, R161 ;  /* 0x000000a100a27202 */ /* 0x000fe20000000f00 */
[----:B------:R-:W-:Y:S01]  /*0af0*/  FMUL.FTZ R169, R156, R175 ;  /* 0x000000af9ca97220 */ /* 0x000fe20000410000 */
[----:B------:R-:W-:Y:S01]  /*0b00*/  SHF.R.U32.HI R200, RZ, 0x10, R161 ;  /* 0x00000010ffc87819 */ /* 0x000fe200000116a1 */
[----:B------:R-:W-:Y:S01]  /*0b10*/  FADD.FTZ R209, -R208, R89 ;  /* 0x00000059d0d17221 */ /* 0x000fe20000010100 */
[----:B------:R-:W-:Y:S01]  /*0b20*/  SHF.R.U32.HI R2, RZ, 0x10, R3 ;  /* 0x00000010ff027819 */ /* 0x000fe20000011603 */
[----:B------:R-:W-:-:S02]  /*0b30*/  FMUL.FTZ R89, R156, R173 ;  /* 0x000000ad9c597220 */ /* 0x000fc40000410000 */
[C---:B------:R-:W-:Y:S01]  /*0b40*/  FADD.FTZ R161, -R208.reuse, R72 ;  /* 0x00000048d0a17221 */ /* 0x040fe20000010100 */
[----:B------:R-:W-:Y:S01]  /*0b50*/  HADD2.F32 R72, -RZ, R176.H0_H0 ;  /* 0x200000b0ff487230 */ /* 0x000fe20000004100 */
[----:B------:R-:W-:Y:S01]  /*0b60*/  FADD.FTZ R187, -R208, R75 ;  /* 0x0000004bd0bb7221 */ /* 0x000fe20000010100 */
[----:B------:R-:W-:Y:S01]  /*0b70*/  HADD2.F32 R167, -RZ, R167.H0_H0 ;  /* 0x200000a7ffa77230 */ /* 0x000fe20000004100 */
[----:B------:R-:W-:Y:S01]  /*0b80*/  FADD.FTZ R119, R172, R119 ;  /* 0x00000077ac777221 */ /* 0x000fe20000010000 */
[----:B------:R-:W-:Y:S01]  /*0b90*/  HADD2.F32 R75, -RZ, R68.H0_H0 ;  /* 0x20000044ff4b7230 */ /* 0x000fe20000004100 */
[-C--:B------:R-:W-:Y:S02]  /*0ba0*/  FFMA.FTZ R0, R169, R172.reuse, R0 ;  /* 0x000000aca9007223 */ /* 0x080fe40000010000 */
[----:B------:R-:W-:Y:S02]  /*0bb0*/  FMUL.FTZ R176, R156, R69 ;  /* 0x000000459cb07220 */ /* 0x000fe40000410000 */
[----:B------:R-:W-:-:S02]  /*0bc0*/  FMUL.FTZ R172, R29, R172 ;  /* 0x000000ac1dac7220 */ /* 0x000fc40000410000 */
[----:B------:R-:W-:Y:S02]  /*0bd0*/  FADD.FTZ R69, RZ, R170 ;  /* 0x000000aaff457221 */ /* 0x000fe40000010000 */
[C---:B------:R-:W-:Y:S01]  /*0be0*/  FADD.FTZ R179, -R208.reuse, R70 ;  /* 0x00000046d0b37221 */ /* 0x040fe20000010100 */
[----:B------:R-:W-:Y:S01]  /*0bf0*/  HADD2.F32 R70, -RZ, R204.H0_H0 ;  /* 0x200000ccff467230 */ /* 0x000fe20000004100 */
[----:B------:R-:W-:Y:S01]  /*0c00*/  FFMA.FTZ R68, R89, R170, RZ ;  /* 0x000000aa59447223 */ /* 0x000fe200000100ff */
[----:B------:R-:W-:Y:S01]  /*0c10*/  HADD2.F32 R2, -RZ, R2.H0_H0 ;  /* 0x20000002ff027230 */ /* 0x000fe20000004100 */
[----:B------:R-:W-:Y:S01]  /*0c20*/  FADD.FTZ R67, -R208, R67 ;  /* 0x00000043d0437221 */ /* 0x000fe20000010100 */
[----:B------:R-:W-:Y:S01]  /*0c30*/  SHF.R.U64 R188, R158, 0x10, R159 ;  /* 0x000000109ebc7819 */ /* 0x000fe2000000129f */
[C---:B------:R-:W-:Y:S01]  /*0c40*/  FADD.FTZ R201, -R208.reuse, R84 ;  /* 0x00000054d0c97221 */ /* 0x040fe20000010100 */
[----:B------:R-:W-:Y:S01]  /*0c50*/  MOV R84, R158 ;  /* 0x0000009e00547202 */ /* 0x000fe20000000f00 */
[----:B------:R-:W-:-:S02]  /*0c60*/  FADD.FTZ R3, -R208, R91 ;  /* 0x0000005bd0037221 */ /* 0x000fc40000010100 */
[----:B------:R-:W-:Y:S02]  /*0c70*/  FMUL.FTZ R174, R30, R167 ;  /* 0x000000a71eae7220 */ /* 0x000fe40000410000 */
[----:B------:R-:W-:Y:S01]  /*0c80*/  FADD.FTZ R69, R69, R172 ;  /* 0x000000ac45457221 */ /* 0x000fe20000010000 */
[----:B------:R-:W-:Y:S01]  /*0c90*/  SHF.R.U32.HI R186, RZ, 0x10, R159 ;  /* 0x00000010ffba7819 */ /* 0x000fe2000001169f */
[----:B------:R-:W-:Y:S02]  /*0ca0*/  FADD.FTZ R197, -R208, R80 ;  /* 0x00000050d0c57221 */ /* 0x000fe40000010100 */
[----:B------:R-:W-:Y:S02]  /*0cb0*/  FMUL.FTZ R91, R156, R177 ;  /* 0x000000b19c5b7220 */ /* 0x000fe40000410000 */
[----:B------:R-:W-:Y:S01]  /*0cc0*/  FFMA.FTZ R68, R169, R172, R68 ;  /* 0x000000aca9447223 */ /* 0x000fe20000010044 */
[----:B------:R-:W-:Y:S01]  /*0cd0*/  MOV R182, R171 ;  /* 0x000000ab00b67202 */ /* 0x000fe20000000f00 */
[----:B------:R-:W-:Y:S01]  /*0ce0*/  FADD.FTZ R181, -R208, R71 ;  /* 0x00000047d0b57221 */ /* 0x000fe20000010100 */
[----:B------:R-:W-:Y:S01]  /*0cf0*/  SHF.R.U32.HI R190, RZ, 0x10, R171 ;  /* 0x00000010ffbe7819 */ /* 0x000fe200000116ab */
[C---:B------:R-:W-:Y:S01]  /*0d00*/  FMUL.FTZ R80, R156.reuse, R67 ;  /* 0x000000439c507220 */ /* 0x040fe20000410000 */
[----:B------:R-:W-:Y:S01]  /*0d10*/  HADD2.F32 R71, -RZ, R64.H0_H0 ;  /* 0x20000040ff477230 */ /* 0x000fe20000004100 */
        /* <DEDUP_REMOVED lines=8> */
[----:B------:R-:W-:Y:S01]  /*0da0*/  FFMA.FTZ R93, R80, R2, R93 ;  /* 0x00000002505d7223 */ /* 0x000fe2000001005d */
[----:B------:R-:W-:Y:S01]  /*0db0*/  HADD2.F32 R2, -RZ, R186.H0_H0 ;  /* 0x200000baff027230 */ /* 0x000fe20000004100 */
[----:B------:R-:W-:Y:S02]  /*0dc0*/  FMUL.FTZ R186, R24, R71 ;  /* 0x0000004718ba7220 */ /* 0x000fe40000410000 */
[----:B------:R-:W-:Y:S02]  /*0dd0*/  FADD.FTZ R69, R70, R171 ;  /* 0x000000ab46457221 */ /* 0x000fe40000010000 */
[----:B------:R-:W-:Y:S02]  /*0de0*/  FMUL.FTZ R177, R156, R163 ;  /* 0x000000a39cb17220 */ /* 0x000fe40000410000 */
[----:B------:R-:W-:-:S02]  /*0df0*/  FFMA.FTZ R70, R80, R171, R68 ;  /* 0x000000ab50467223 */ /* 0x000fc40000010044 */
[----:B------:R-:W-:Y:S01]  /*0e00*/  FADD.FTZ R183, -R208, R73 ;  /* 0x00000049d0b77221 */ /* 0x000fe20000010100 */
[----:B------:R-:W-:Y:S01]  /*0e10*/  HADD2.F32 R73, -RZ, R66.H0_H0 ;  /* 0x20000042ff497230 */ /* 0x000fe20000004100 */
[----:B------:R-:W-:Y:S02]  /*0e20*/  FADD.FTZ R68, R69, R186 ;  /* 0x000000ba45447221 */ /* 0x000fe40000010000 */
[----:B------:R-:W-:Y:S02]  /*0e30*/  FFMA.FTZ R69, R177, R186, R70 ;  /* 0x000000bab1457223 */ /* 0x000fe40000010046 */
[----:B------:R-:W-:Y:S02]  /*0e40*/  FADD.FTZ R122, R167, R122 ;  /* 0x0000007aa77a7221 */ /* 0x000fe40000010000 */
[----:B------:R-:W-:Y:S02]  /*0e50*/  FFMA.FTZ R94, R91, R167, R94 ;  /* 0x000000a75b5e7223 */ /* 0x000fe4000001005e */
[----:B------:R-:W-:Y:S01]  /*0e60*/  FMUL.FTZ R167, R156, R199 ;  /* 0x000000c79ca77220 */ /* 0x000fe20000410000 */
        /* <DEDUP_REMOVED lines=8> */
[----:B------:R-:W-:Y:S02]  /*0ef0*/  FADD.FTZ R211, -R208, R90 ;  /* 0x0000005ad0d37221 */ /* 0x000fe40000010100 */
[----:B------:R-:W-:Y:S02]  /*0f00*/  FMUL.FTZ R90, R156, R181 ;  /* 0x000000b59c5a7220 */ /* 0x000fe40000410000 */
[----:B------:R-:W-:Y:S01]  /*0f10*/  FADD.FTZ R189, -R208, R77 ;  /* 0x0000004dd0bd7221 */ /* 0x000fe20000010100 */
[----:B------:R-:W-:Y:S01]  /*0f20*/  HADD2.F32 R77, -RZ, R162.H0_H0 ;  /* 0x200000a2ff4d7230 */ /* 0x000fe20000004100 */
[----:B------:R-:W-:Y:S02]  /*0f30*/  FMUL.FTZ R181, R27, R72 ;  /* 0x000000481bb57220 */ /* 0x000fe40000410000 */
[----:B------:R-:W-:Y:S02]  /*0f40*/  FADD.FTZ R68, R71, R182 ;  /* 0x000000b647447221 */ /* 0x000fe40000010000 */
[----:B------:R-:W-:-:S02]  /*0f50*/  FFMA.FTZ R69, R173, R182, R69 ;  /* 0x000000b6ad457223 */ /* 0x000fc40000010045 */
[----:B------:R-:W-:Y:S01]  /*0f60*/  FADD.FTZ R185, -R208, R74 ;  /* 0x0000004ad0b97221 */ /* 0x000fe20000010100 */
[----:B------:R-:W-:Y:S01]  /*0f70*/  HADD2.F32 R74, -RZ, R202.H0_H0 ;  /* 0x200000caff4a7230 */ /* 0x000fe20000004100 */
[C---:B------:R-:W-:Y:S01]  /*0f80*/  FMUL.FTZ R162, R156.reuse, R195 ;  /* 0x000000c39ca27220 */ /* 0x040fe20000410000 */
[----:B------:R-:W-:Y:S01]  /*0f90*/  HADD2.F32 R195, -RZ, R180.H0_H0 ;  /* 0x200000b4ffc37230 */ /* 0x000fe20000004100 */
[----:B------:R-:W-:Y:S01]  /*0fa0*/  FMUL.FTZ R175, R156, R161 ;  /* 0x000000a19caf7220 */ /* 0x000fe20000410000 */
[----:B------:R-:W-:Y:S01]  /*0fb0*/  SHF.R.U64 R193, R164, 0x10, R165 ;  /* 0x00000010a4c17819 */ /* 0x000fe200000012a5 */
[----:B------:R-:W-:Y:S02]  /*0fc0*/  FMUL.FTZ R180, R20, R75 ;  /* 0x0000004b14b47220 */ /* 0x000fe40000410000 */
[----:B------:R-:W-:Y:S02]  /*0fd0*/  FADD.FTZ R71, R68, R181 ;  /* 0x000000b544477221 */ /* 0x000fe40000010000 */
[----:B------:R-:W-:Y:S01]  /*0fe0*/  FFMA.FTZ R69, R90, R181, R69 ;  /* 0x000000b55a457223 */ /* 0x000fe20000010045 */
[----:B------:R-:W-:Y:S01]  /*0ff0*/  MOV R178, R165 ;  /* 0x000000a500b27202 */ /* 0x000fe20000000f00 */
[----:B------:R-:W-:Y:S01]  /*1000*/  FADD.FTZ R207, -R208, R88 ;  /* 0x00000058d0cf7221 */ /* 0x000fe20000010100 */
[----:B------:R-:W-:Y:S01]  /*1010*/  SHF.R.U32.HI R198, RZ, 0x10, R165 ;  /* 0x00000010ffc67819 */ /* 0x000fe200000116a5 */
[----:B------:R-:W-:-:S02]  /*1020*/  FMUL.FTZ R88, R156, R183 ;  /* 0x000000b79c587220 */ /* 0x000fc40000410000 */
[----:B------:R-:W-:Y:S02]  /*1030*/  FMUL.FTZ R179, R21, R74 ;  /* 0x0000004a15b37220 */ /* 0x000fe40000410000 */
[----:B------:R-:W-:Y:S02]  /*1040*/  FADD.FTZ R68, R71, R180 ;  /* 0x000000b447447221 */ /* 0x000fe40000010000 */
[----:B------:R-:W-:Y:S01]  /*1050*/  FFMA.FTZ R69, R175, R180, R69 ;  /* 0x000000b4af457223 */ /* 0x000fe20000010045 */
[----:B------:R-:W-:Y:S01]  /*1060*/  MOV R160, R164 ;  /* 0x000000a400a07202 */ /* 0x000fe20000000f00 */
[C---:B------:R-:W-:Y:S01]  /*1070*/  FADD.FTZ R191, -R208.reuse, R78 ;  /* 0x0000004ed0bf7221 */ /* 0x040fe20000010100 */
[----:B------:R-:W-:Y:S01]  /*1080*/  HADD2.F32 R78, -RZ, R193.H0_H0 ;  /* 0x200000c1ff4e7230 */ /* 0x000fe20000004100 */
[----:B------:R-:W-:Y:S01]  /*1090*/  FADD.FTZ R165, -R208, R76 ;  /* 0x0000004cd0a57221 */ /* 0x000fe20000010100 */
[----:B------:R-:W-:Y:S01]  /*10a0*/  MOV R184, R159 ;  /* 0x0000009f00b87202 */ /* 0x000fe20000000f00 */
[----:B------:R-:W-:Y:S01]  /*10b0*/  HADD2.F32 R76, -RZ, R200.H0_H0 ;  /* 0x200000c8ff4c7230 */ /* 0x000fe20000004100 */
[----:B------:R-:W-:Y:S01]  /*10c0*/  FMUL.FTZ R159, R156, R185 ;  /* 0x000000b99c9f7220 */ /* 0x000fe20000410000 */
[----:B------:R-:W-:Y:S01]  /*10d0*/  HADD2.F32 R193, -RZ, R178.H0_H0 ;  /* 0x200000b2ffc17230 */ /* 0x000fe20000004100 */
[----:B------:R-:W-:-:S02]  /*10e0*/  FMUL.FTZ R178, R22, R77 ;  /* 0x0000004d16b27220 */ /* 0x000fc40000410000 */
[----:B------:R-:W-:Y:S02]  /*10f0*/  FADD.FTZ R71, R68, R179 ;  /* 0x000000b344477221 */ /* 0x000fe40000010000 */
[----:B------:R-:W-:Y:S01]  /*1100*/  FFMA.FTZ R69, R88, R179, R69 ;  /* 0x000000b358457223 */ /* 0x000fe20000010045 */
[----:B------:R-:W-:Y:S01]  /*1110*/  HADD2.F32 R79, -RZ, R160.H0_H0 ;  /* 0x200000a0ff4f7230 */ /* 0x000fe20000004100 */
[----:B------:R-:W-:Y:S02]  /*1120*/  FMUL.FTZ R183, R23, R76 ;  /* 0x0000004c17b77220 */ /* 0x000fe40000410000 */
[----:B------:R-:W-:Y:S02]  /*1130*/  FADD.FTZ R68, R71, R178 ;  /* 0x000000b247447221 */ /* 0x000fe40000010000 */
[----:B------:R-:W-:Y:S02]  /*1140*/  FFMA.FTZ R69, R159, R178, R69 ;  /* 0x000000b29f457223 */ /* 0x000fe40000010045 */
[----:B------:R-:W-:-:S02]  /*1150*/  FADD.FTZ R120, R65, R120 ;  /* 0x0000007841787221 */ /* 0x000fc40000010000 */
[----:B------:R-:W-:Y:S01]  /*1160*/  FFMA.FTZ R92, R89, R65, R92 ;  /* 0x00000041595c7223 */ /* 0x000fe2000001005c */
[----:B------:R-:W-:Y:S01]  /*1170*/  HADD2.F32 R65, -RZ, R184.H0_H0 ;  /* 0x200000b8ff417230 */ /* 0x000fe20000004100 */
        /* <DEDUP_REMOVED lines=8> */
[----:B------:R-:W-:Y:S01]  /*1200*/  MOV R164, R168 ;  /* 0x000000a800a47202 */ /* 0x000fe20000000f00 */
[----:B------:R-:W-:Y:S01]  /*1210*/  HADD2.F32 R166, -RZ, R198.H0_H0 ;  /* 0x200000c6ffa67230 */ /* 0x000fe20000004100 */
[----:B------:R-:W-:Y:S01]  /*1220*/  FMUL.FTZ R163, R156, R191 ;  /* 0x000000bf9ca37220 */ /* 0x000fe20000410000 */
[----:B------:R-:W-:Y:S01]  /*1230*/  HADD2.F32 R66, -RZ, R188.H0_H0 ;  /* 0x200000bcff427230 */ /* 0x000fe20000004100 */
[----:B------:R-:W-:Y:S02]  /*1240*/  FMUL.FTZ R188, R18, R193 ;  /* 0x000000c112bc7220 */ /* 0x000fe40000410000 */
[----:B------:R-:W-:-:S02]  /*1250*/  FADD.FTZ R71, R68, R185 ;  /* 0x000000b944477221 */ /* 0x000fc40000010000 */
[----:B------:R-:W-:Y:S01]  /*1260*/  FFMA.FTZ R69, R160, R185, R69 ;  /* 0x000000b9a0457223 */ /* 0x000fe20000010045 */
[----:B------:R-:W-:Y:S01]  /*1270*/  HADD2.F32 R191, -RZ, R164.H0_H0 ;  /* 0x200000a4ffbf7230 */ /* 0x000fe20000004100 */
        /* <DEDUP_REMOVED lines=15> */
[----:B------:R-:W-:Y:S01]  /*1370*/  FFMA.FTZ R69, R165, R190, R69 ;  /* 0x000000bea5457223 */ /* 0x000fe20000010045 */
        /* <DEDUP_REMOVED lines=15> */
[C---:B------:R-:W-:Y:S02]  /*1470*/  FADD.FTZ R85, -R208.reuse, R85 ;  /* 0x00000055d0557221 */ /* 0x040fe40000010100 */
[----:B------:R-:W-:Y:S02]  /*1480*/  FADD.FTZ R205, -R208, R87 ;  /* 0x00000057d0cd7221 */ /* 0x000fe40000010100 */
        /* <DEDUP_REMOVED lines=77> */
.L_x_9701:
        /* <DEDUP_REMOVED lines=18> */
.L_x_9702:
        /* <DEDUP_REMOVED lines=50> */
[-C--:B------:R-:W-:Y:S02]  /*1da0*/  FFMA.FTZ R168, R168, R3.reuse, R2 ;  /* 0x00000003a8a87223 */ /* 0x080fe40000010002 */
[----:B------:R-:W-:Y:S02]  /*1db0*/  FADD.FTZ R165, R190, -R165 ;  /* 0x800000a5bea57221 */ /* 0x000fe40000010000 */
[----:B------:R-:W-:Y:S02]  /*1dc0*/  FADD.FTZ R171, R171, -R80 ;  /* 0x80000050abab7221 */ /* 0x000fe40000010000 */
[----:B------:R-:W-:-:S02]  /*1dd0*/  FFMA.FTZ R167, R167, R3, R2 ;  /* 0x00000003a7a77223 */ /* 0x000fc40000010002 */
[----:B------:R-:W-:Y:S02]  /*1de0*/  FADD.FTZ R191, R191, -R168 ;  /* 0x800000a8bfbf7221 */ /* 0x000fe40000010000 */
[----:B------:R-:W-:Y:S02]  /*1df0*/  FMUL.FTZ R165, R156, R165 ;  /* 0x000000a59ca57220 */ /* 0x000fe40000410000 */
[--C-:B------:R-:W-:Y:S02]  /*1e00*/  FFMA.FTZ R168, R164, R3, R2.reuse ;  /* 0x00000003a4a87223 */ /* 0x100fe40000010002 */
[----:B------:R-:W-:Y:S02]  /*1e10*/  FMUL.FTZ R70, R156, R171 ;  /* 0x000000ab9c467220 */ /* 0x000fe40000410000 */
[----:B------:R-:W-:Y:S02]  /*1e20*/  FFMA.FTZ R176, R176, R3, R2 ;  /* 0x00000003b0b07223 */ /* 0x000fe40000010002 */
[----:B------:R-:W-:-:S02]  /*1e30*/  FADD.FTZ R167, R192, -R167 ;  /* 0x800000a7c0a77221 */ /* 0x000fc40000010000 */
[-CC-:B------:R-:W-:Y:S02]  /*1e40*/  FFMA.FTZ R171, R87, R3.reuse, R2.reuse ;  /* 0x0000000357ab7223 */ /* 0x180fe40000010002 */
[-CC-:B------:R-:W-:Y:S02]  /*1e50*/  FFMA.FTZ R88, R88, R3.reuse, R2.reuse ;  /* 0x0000000358587223 */ /* 0x180fe40000010002 */
[-C--:B------:R-:W-:Y:S02]  /*1e60*/  FFMA.FTZ R158, R158, R3.reuse, R2 ;  /* 0x000000039e9e7223 */ /* 0x080fe40000010002 */
[----:B-----5:R-:W-:Y:S02]  /*1e70*/  @P0 FADD.FTZ R165, R48, R165 ;  /* 0x000000a530a50221 */ /* 0x020fe40000010000 */
[----:B------:R-:W-:Y:S02]  /*1e80*/  FADD.FTZ R193, R193, -R168 ;  /* 0x800000a8c1c17221 */ /* 0x000fe40000010000 */
[----:B------:R-:W-:-:S02]  /*1e90*/  FFMA.FTZ R89, R89, R3, R2 ;  /* 0x0000000359597223 */ /* 0x000fc40000010002 */
[----:B------:R-:W-:Y:S02]  /*1ea0*/  FADD.FTZ R187, R187, -R176 ;  /* 0x800000b0bbbb7221 */ /* 0x000fe40000010000 */
[----:B------:R-:W-:Y:S02]  /*1eb0*/  FMUL.FTZ R167, R156, R167 ;  /* 0x000000a79ca77220 */ /* 0x000fe40000410000 */
[-CC-:B------:R-:W-:Y:S02]  /*1ec0*/  FFMA.FTZ R169, R169, R3.reuse, R2.reuse ;  /* 0x00000003a9a97223 */ /* 0x180fe40000010002 */
[-CC-:B------:R-:W-:Y:S02]  /*1ed0*/  FFMA.FTZ R177, R177, R3.reuse, R2.reuse ;  /* 0x00000003b1b17223 */ /* 0x180fe40000010002 */
[----:B------:R-:W-:Y:S02]  /*1ee0*/  FADD.FTZ R171, R194, -R171 ;  /* 0x800000abc2ab7221 */ /* 0x000fe40000010000 */
[----:B------:R-:W-:-:S02]  /*1ef0*/  FFMA.FTZ R91, R91, R3, R2 ;  /* 0x000000035b5b7223 */ /* 0x000fc40000010002 */
[----:B------:R-:W-:Y:S02]  /*1f00*/  FADD.FTZ R179, R179, -R88 ;  /* 0x80000058b3b37221 */ /* 0x000fe40000010000 */
[-CC-:B------:R-:W-:Y:S02]  /*1f10*/  FFMA.FTZ R90, R90, R3.reuse, R2.reuse ;  /* 0x000000035a5a7223 */ /* 0x180fe40000010002 */
[-CC-:B------:R-:W-:Y:S02]  /*1f20*/  FFMA.FTZ R175, R175, R3.reuse, R2.reuse ;  /* 0x00000003afaf7223 */ /* 0x180fe40000010002 */
[----:B------:R-:W-:Y:S02]  /*1f30*/  FFMA.FTZ R159, R159, R3, R2 ;  /* 0x000000039f9f7223 */ /* 0x000fe40000010002 */
[----:B------:R-:W-:Y:S02]  /*1f40*/  FADD.FTZ R183, R183, -R158 ;  /* 0x8000009eb7b77221 */ /* 0x000fe40000010000 */
[----:B------:R-:W-:-:S02]  /*1f50*/  FMUL.FTZ R64, R165, R155 ;  /* 0x0000009ba5407220 */ /* 0x000fc40000410000 */
[----:B------:R-:W-:Y:S02]  /*1f60*/  FMUL.FTZ R168, R156, R193 ;  /* 0x000000c19ca87220 */ /* 0x000fe40000410000 */
[----:B------:R-:W-:Y:S01]  /*1f70*/  FADD.FTZ R89, R170, -R89 ;  /* 0x80000059aa597221 */ /* 0x000fe20000010000 */
[----:B------:R0:W-:Y:S01]  /*1f80*/  F2F.F16.F32 R87, R64 ;  /* 0x0000004000577304 */ /* 0x0001e20000200800 */
[----:B------:R-:W-:Y:S02]  /*1f90*/  FMUL.FTZ R80, R156, R187 ;  /* 0x000000bb9c507220 */ /* 0x000fe40000410000 */
[-CC-:B------:R-:W-:Y:S02]  /*1fa0*/  FFMA.FTZ R160, R160, R3.reuse, R2.reuse ;  /* 0x00000003a0a07223 */ /* 0x180fe40000010002 */
[----:B------:R-:W-:Y:S02]  /*1fb0*/  FFMA.FTZ R85, R85, R3, R2 ;  /* 0x0000000355557223 */ /* 0x000fe40000010002 */
[----:B------:R-:W-:-:S02]  /*1fc0*/  @P0 FADD.FTZ R167, R50, R167 ;  /* 0x000000a732a70221 */ /* 0x000fc40000010000 */
[----:B------:R-:W-:Y:S02]  /*1fd0*/  FADD.FTZ R169, R172, -R169 ;  /* 0x800000a9aca97221 */ /* 0x000fe40000010000 */
[----:B------:R-:W-:Y:S02]  /*1fe0*/  FADD.FTZ R177, R186, -R177 ;  /* 0x800000b1bab17221 */ /* 0x000fe40000010000 */
[----:B------:R-:W-:Y:S02]  /*1ff0*/  FMUL.FTZ R171, R156, R171 ;  /* 0x000000ab9cab7220 */ /* 0x000fe40000410000 */
[----:B------:R-:W-:Y:S02]  /*2000*/  FADD.FTZ R91, R174, -R91 ;  /* 0x8000005bae5b7221 */ /* 0x000fe40000010000 */
[----:B------:R-:W-:Y:S02]  /*2010*/  FMUL.FTZ R88, R156, R179 ;  /* 0x000000b39c587220 */ /* 0x000fe40000410000 */
[----:B------:R-:W-:-:S02]  /*2020*/  @P0 FADD.FTZ R70, R35, R70 ;  /* 0x0000004623460221 */ /* 0x000fc40000010000 */
[-C--:B------:R-:W-:Y:S02]  /*2030*/  FFMA.FTZ R173, R173, R3.reuse, R2 ;  /* 0x00000003adad7223 */ /* 0x080fe40000010002 */
[----:B------:R-:W-:Y:S02]  /*2040*/  FADD.FTZ R181, R181, -R90 ;  /* 0x8000005ab5b57221 */ /* 0x000fe40000010000 */
[----:B------:R-:W-:Y:S02]  /*2050*/  FADD.FTZ R175, R180, -R175 ;  /* 0x800000afb4af7221 */ /* 0x000fe40000010000 */
[----:B------:R-:W-:Y:S02]  /*2060*/  FADD.FTZ R159, R178, -R159 ;  /* 0x8000009fb29f7221 */ /* 0x000fe40000010000 */
[----:B------:R-:W-:Y:S02]  /*2070*/  FFMA.FTZ R161, R161, R3, R2 ;  /* 0x00000003a1a17223 */ /* 0x000fe40000010002 */
[----:B------:R-:W-:-:S02]  /*2080*/  FMUL.FTZ R158, R156, R183 ;  /* 0x000000b79c9e7220 */ /* 0x000fc40000410000 */
[----:B------:R-:W-:Y:S02]  /*2090*/  @P0 FADD.FTZ R168, R51, R168 ;  /* 0x000000a833a80221 */ /* 0x000fe40000010000 */
[----:B------:R-:W-:Y:S02]  /*20a0*/  FMUL.FTZ R65, R156, R89 ;  /* 0x000000599c417220 */ /* 0x000fe40000410000 */
[----:B------:R-:W-:Y:S02]  /*20b0*/  @P0 FADD.FTZ R80, R37, R80 ;  /* 0x0000005025500221 */ /* 0x000fe40000010000 */
[----:B------:R-:W-:Y:S02]  /*20c0*/  FADD.FTZ R185, R185, -R160 ;  /* 0x800000a0b9b97221 */ /* 0x000fe40000010000 */
[----:B0-----:R-:W-:Y:S02]  /*20d0*/  FMUL.FTZ R64, R167, R155 ;  /* 0x0000009ba7407220 */ /* 0x001fe40000410000 */
[----:B------:R-:W-:-:S02]  /*20e0*/  FADD.FTZ R85, R196, -R85 ;  /* 0x80000055c4557221 */ /* 0x000fc40000010000 */
[C---:B------:R-:W-:Y:S02]  /*20f0*/  FMUL.FTZ R66, R156.reuse, R169 ;  /* 0x000000a99c427220 */ /* 0x040fe40000410000 */
[----:B------:R-:W-:Y:S02]  /*2100*/  FMUL.FTZ R89, R156, R177 ;  /* 0x000000b19c597220 */ /* 0x000fe40000410000 */
[-CC-:B------:R-:W-:Y:S02]  /*2110*/  FFMA.FTZ R86, R86, R3.reuse, R2.reuse ;  /* 0x0000000356567223 */ /* 0x180fe40000010002 */
[----:B------:R-:W-:Y:S02]  /*2120*/  FFMA.FTZ R84, R84, R3, R2 ;  /* 0x0000000354547223 */ /* 0x000fe40000010002 */
[----:B------:R-:W-:Y:S02]  /*2130*/  @P0 FADD.FTZ R171, R52, R171 ;  /* 0x000000ab34ab0221 */ /* 0x000fe40000010000 */
[----:B------:R-:W-:-:S02]  /*2140*/  FMUL.FTZ R67, R156, R91 ;  /* 0x0000005b9c437220 */ /* 0x000fc40000410000 */
[----:B------:R-:W-:Y:S02]  /*2150*/  @P0 FADD.FTZ R88, R41, R88 ;  /* 0x0000005829580221 */ /* 0x000fe40000010000 */
[-CC-:B------:R-:W-:Y:S02]  /*2160*/  FFMA.FTZ R163, R163, R3.reuse, R2.reuse ;  /* 0x00000003a3a37223 */ /* 0x180fe40000010002 */
[-CC-:B------:R-:W-:Y:S02]  /*2170*/  FFMA.FTZ R162, R162, R3.reuse, R2.reuse ;  /* 0x00000003a2a27223 */ /* 0x180fe40000010002 */
[-CC-:B------:R-:W-:Y:S02]  /*2180*/  FFMA.FTZ R82, R82, R3.reuse, R2.reuse ;  /* 0x0000000352527223 */ /* 0x180fe40000010002 */
[-CC-:B------:R-:W-:Y:S02]  /*2190*/  FFMA.FTZ R81, R81, R3.reuse, R2.reuse ;  /* 0x0000000351517223 */ /* 0x180fe40000010002 */
[----:B------:R-:W-:-:S02]  /*21a0*/  FFMA.FTZ R83, R83, R3, R2 ;  /* 0x0000000353537223 */ /* 0x000fc40000010002 */
[----:B------:R-:W-:Y:S02]  /*21b0*/  FFMA.FTZ R202, R202, R3, R2 ;  /* 0x00000003caca7223 */ /* 0x000fe40000010002 */
[----:B------:R-:W-:Y:S02]  /*21c0*/  FMUL.FTZ R71, R70, R155 ;  /* 0x0000009b46477220 */ /* 0x000fe40000410000 */
[----:B------:R-:W-:Y:S02]  /*21d0*/  FADD.FTZ R173, R182, -R173 ;  /* 0x800000adb6ad7221 */ /* 0x000fe40000010000 */
[C---:B------:R-:W-:Y:S02]  /*21e0*/  FMUL.FTZ R90, R156.reuse, R181 ;  /* 0x000000b59c5a7220 */ /* 0x040fe40000410000 */
[C---:B------:R-:W-:Y:S01]  /*21f0*/  FMUL.FTZ R91, R156.reuse, R175 ;  /* 0x000000af9c5b7220 */ /* 0x040fe20000410000 */
[----:B------:R-:W-:Y:S01]  /*2200*/  F2F.F16.F32 R71, R71 ;  /* 0x0000004700477304 */ /* 0x000fe20000200800 */
[----:B------:R-:W-:-:S02]  /*2210*/  FMUL.FTZ R159, R156, R159 ;  /* 0x0000009f9c9f7220 */ /* 0x000fc40000410000 */
[----:B------:R-:W-:Y:S02]  /*2220*/  FADD.FTZ R161, R184, -R161 ;  /* 0x800000a1b8a17221 */ /* 0x000fe40000010000 */
[----:B------:R-:W-:Y:S02]  /*2230*/  @P0 FADD.FTZ R158, R43, R158 ;  /* 0x0000009e2b9e0221 */ /* 0x000fe40000010000 */
[----:B------:R-:W-:Y:S01]  /*2240*/  FMUL.FTZ R164, R156, R191 ;  /* 0x000000bf9ca47220 */ /* 0x000fe20000410000 */
[----:B------:R0:W-:Y:S01]  /*2250*/  F2F.F16.F32 R184, R64 ;  /* 0x0000004000b87304 */ /* 0x0001e20000200800 */
[-C--:B------:R-:W-:Y:S02]  /*2260*/  FMUL.FTZ R2, R168, R155.reuse ;  /* 0x0000009ba8027220 */ /* 0x080fe40000410000 */
[----:B------:R-:W-:Y:S02]  /*2270*/  FMUL.FTZ R72, R80, R155 ;  /* 0x0000009b50487220 */ /* 0x000fe40000410000 */
[----:B------:R-:W-:-:S02]  /*2280*/  FMUL.FTZ R160, R156, R185 ;  /* 0x000000b99ca07220 */ /* 0x000fc40000410000 */
[----:B------:R-:W-:Y:S02]  /*2290*/  FMUL.FTZ R177, R156, R85 ;  /* 0x000000559cb17220 */ /* 0x000fe40000410000 */
[----:B------:R-:W-:Y:S01]  /*22a0*/  @P0 FADD.FTZ R65, R32, R65 ;  /* 0x0000004120410221 */ /* 0x000fe20000010000 */
[----:B------:R-:W-:Y:S01]  /*22b0*/  F2F.F16.F32 R72, R72 ;  /* 0x0000004800487304 */ /* 0x000fe20000200800 */
[----:B------:R-:W-:Y:S02]  /*22c0*/  @P0 FADD.FTZ R66, R33, R66 ;  /* 0x0000004221420221 */ /* 0x000fe40000010000 */
[----:B------:R-:W-:Y:S02]  /*22d0*/  @P0 FADD.FTZ R89, R36, R89 ;  /* 0x0000005924590221 */ /* 0x000fe40000010000 */
[----:B------:R-:W-:Y:S02]  /*22e0*/  FADD.FTZ R195, R195, -R86 ;  /* 0x80000056c3c37221 */ /* 0x000fe40000010000 */
[----:B0-----:R-:W-:Y:S01]  /*22f0*/  FMUL.FTZ R64, R171, R155 ;  /* 0x0000009bab407220 */ /* 0x001fe20000410000 */
[----:B------:R0:W-:Y:S01]  /*2300*/  F2F.F16.F32 R86, R2 ;  /* 0x0000000200567304 */ /* 0x0001e20000200800 */
[----:B------:R-:W-:-:S02]  /*2310*/  FADD.FTZ R199, R199, -R84 ;  /* 0x80000054c7c77221 */ /* 0x000fc40000010000 */
[----:B------:R-:W-:Y:S02]  /*2320*/  FMUL.FTZ R76, R88, R155 ;  /* 0x0000009b584c7220 */ /* 0x000fe40000410000 */
[----:B------:R-:W-:Y:S02]  /*2330*/  FADD.FTZ R197, R197, -R82 ;  /* 0x80000052c5c57221 */ /* 0x000fe40000010000 */
[----:B------:R-:W-:Y:S01]  /*2340*/  @P0 FADD.FTZ R67, R34, R67 ;  /* 0x0000004322430221 */ /* 0x000fe20000010000 */
[----:B------:R1:W-:Y:S01]  /*2350*/  F2F.F16.F32 R185, R64 ;  /* 0x0000004000b97304 */ /* 0x0003e20000200800 */
[----:B------:R-:W-:Y:S01]  /*2360*/  FMUL.FTZ R157, R156, R173 ;  /* 0x000000ad9c9d7220 */ /* 0x000fe20000410000 */
[----:B0-----:R-:W-:Y:S01]  /*2370*/  @P1 MOV R2, 0x10 ;  /* 0x0000001000021802 */ /* 0x001fe20000000f00 */
[----:B------:R-:W-:Y:S02]  /*2380*/  @P0 FADD.FTZ R90, R39, R90 ;  /* 0x0000005a275a0221 */ /* 0x000fe40000010000 */
[----:B------:R-:W-:-:S02]  /*2390*/  @P0 FADD.FTZ R91, R40, R91 ;  /* 0x0000005b285b0221 */ /* 0x000fc40000010000 */
[----:B------:R-:W-:Y:S01]  /*23a0*/  @P0 FADD.FTZ R159, R42, R159 ;  /* 0x0000009f2a9f0221 */ /* 0x000fe20000010000 */
[----:B------:R-:W-:Y:S01]  /*23b0*/  F2F.F16.F32 R76, R76 ;  /* 0x0000004c004c7304 */ /* 0x000fe20000200800 */
[----:B------:R-:W-:Y:S01]  /*23c0*/  FMUL.FTZ R78, R158, R155 ;  /* 0x0000009b9e4e7220 */ /* 0x000fe20000410000 */
[----:B-1----:R-:W-:Y:S01]  /*23d0*/  SEL R64, R65, R60, P3 ;  /* 0x0000003c41407207 */ /* 0x002fe20001800000 */
[----:B------:R-:W-:Y:S02]  /*23e0*/  @P0 FADD.FTZ R164, R49, R164 ;  /* 0x000000a431a40221 */ /* 0x000fe40000010000 */
[----:B------:R-:W-:Y:S02]  /*23f0*/  FADD.FTZ R201, R201, -R202 ;  /* 0x800000cac9c97221 */ /* 0x000fe40000010000 */
[----:B------:R-:W-:Y:S01]  /*2400*/  @P0 FADD.FTZ R160, R45, R160 ;  /* 0x000000a02da00221 */ /* 0x000fe20000010000 */
[----:B------:R-:W0:Y:S01]  /*2410*/  F2F.F16.F32 R78, R78 ;  /* 0x0000004e004e7304 */ /* 0x000e220000200800 */
[----:B------:R-:W-:-:S02]  /*2420*/  @P0 FADD.FTZ R177, R54, R177 ;  /* 0x000000b136b10221 */ /* 0x000fc40000010000 */
[-C--:B------:R-:W-:Y:S02]  /*2430*/  FMUL.FTZ R68, R66, R155.reuse ;  /* 0x0000009b42447220 */ /* 0x080fe40000410000 */
[----:B------:R-:W-:Y:S02]  /*2440*/  FMUL.FTZ R77, R89, R155 ;  /* 0x0000009b594d7220 */ /* 0x000fe40000410000 */
[----:B------:R-:W-:Y:S02]  /*2450*/  FADD.FTZ R163, R188, -R163 ;  /* 0x800000a3bca37221 */ /* 0x000fe40000010000 */
[----:B------:R-:W-:Y:S01]  /*2460*/  FADD.FTZ R189, R189, -R162 ;  /* 0x800000a2bdbd7221 */ /* 0x000fe20000010000 */
[----:B------:R-:W-:Y:S01]  /*2470*/  F2F.F16.F32 R68, R68 ;  /* 0x0000004400447304 */ /* 0x000fe20000200800 */
[----:B------:R-:W-:Y:S02]  /*2480*/  FMUL.FTZ R170, R156, R195 ;  /* 0x000000c39caa7220 */ /* 0x000fe40000410000 */
[----:B------:R-:W-:-:S02]  /*2490*/  FADD.FTZ R83, R200, -R83 ;  /* 0x80000053c8537221 */ /* 0x000fc40000010000 */
[----:B------:R-:W-:Y:S01]  /*24a0*/  FMUL.FTZ R176, R156, R199 ;  /* 0x000000c79cb07220 */ /* 0x000fe20000410000 */
[----:B0-----:R-:W-:Y:S01]  /*24b0*/  SHF.L.U32 R78, R78, 0x10, RZ ;  /* 0x000000104e4e7819 */ /* 0x001fe200000006ff */
[----:B------:R-:W-:Y:S01]  /*24c0*/  FMUL.FTZ R75, R65, R155 ;  /* 0x0000009b414b7220 */ /* 0x000fe20000410000 */
[----:B------:R-:W-:Y:S01]  /*24d0*/  SEL R65, R66, R61, P3 ;  /* 0x0000003d42417207 */ /* 0x000fe20001800000 */
[----:B------:R-:W-:Y:S01]  /*24e0*/  FADD.FTZ R179, R198, -R81 ;  /* 0x80000051c6b37221 */ /* 0x000fe20000010000 */
[----:B------:R-:W-:Y:S01]  /*24f0*/  SEL R66, R67, R62, P3 ;  /* 0x0000003e43427207 */ /* 0x000fe20001800000 */
[----:B------:R-:W-:Y:S01]  /*2500*/  FMUL.FTZ R172, R156, R197 ;  /* 0x000000c59cac7220 */ /* 0x000fe20000410000 */
[----:B------:R-:W-:Y:S01]  /*2510*/  F2F.F16.F32 R77, R77 ;  /* 0x0000004d004d7304 */ /* 0x000fe20000200800 */
[----:B------:R-:W-:Y:S02]  /*2520*/  @P0 FADD.FTZ R157, R38, R157 ;  /* 0x0000009d269d0221 */ /* 0x000fe40000010000 */
[----:B------:R-:W-:-:S02]  /*2530*/  FMUL.FTZ R74, R90, R155 ;  /* 0x0000009b5a4a7220 */ /* 0x000fc40000410000 */
[-C--:B------:R-:W-:Y:S02]  /*2540*/  FMUL.FTZ R169, R91, R155.reuse ;  /* 0x0000009b5ba97220 */ /* 0x080fe40000410000 */
[-C--:B------:R-:W-:Y:S01]  /*2550*/  FMUL.FTZ R173, R159, R155.reuse ;  /* 0x0000009b9fad7220 */ /* 0x080fe20000410000 */
[----:B------:R-:W-:Y:S01]  /*2560*/  F2F.F16.F32 R75, R75 ;  /* 0x0000004b004b7304 */ /* 0x000fe20000200800 */
[----:B------:R-:W-:Y:S02]  /*2570*/  FMUL.FTZ R69, R164, R155 ;  /* 0x0000009ba4457220 */ /* 0x000fe40000410000 */
[----:B------:R-:W-:Y:S02]  /*2580*/  FMUL.FTZ R178, R156, R201 ;  /* 0x000000c99cb27220 */ /* 0x000fe40000410000 */
[----:B------:R-:W-:Y:S01]  /*2590*/  FMUL.FTZ R73, R67, R155 ;  /* 0x0000009b43497220 */ /* 0x000fe20000410000 */
[----:B------:R-:W-:Y:S01]  /*25a0*/  SEL R67, R70, R63, P3 ;  /* 0x0000003f46437207 */ /* 0x000fe20001800000 */
[-C--:B------:R-:W-:Y:S01]  /*25b0*/  FMUL.FTZ R174, R160, R155.reuse ;  /* 0x0000009ba0ae7220 */ /* 0x080fe20000410000 */
[----:B------:R0:W-:Y:S01]  /*25c0*/  F2F.F16.F32 R182, R69 ;  /* 0x0000004500b67304 */ /* 0x0001e20000200800 */
[----:B------:R-:W-:-:S02]  /*25d0*/  FMUL.FTZ R81, R177, R155 ;  /* 0x0000009bb1517220 */ /* 0x000fc40000410000 */
[C---:B------:R-:W-:Y:S02]  /*25e0*/  FMUL.FTZ R161, R156.reuse, R161 ;  /* 0x000000a19ca17220 */ /* 0x040fe40000410000 */
[C---:B------:R-:W-:Y:S02]  /*25f0*/  FMUL.FTZ R163, R156.reuse, R163 ;  /* 0x000000a39ca37220 */ /* 0x040fe40000410000 */
[----:B------:R-:W-:Y:S01]  /*2600*/  FMUL.FTZ R162, R156, R189 ;  /* 0x000000bd9ca27220 */ /* 0x000fe20000410000 */
[----:B------:R-:W-:Y:S01]  /*2610*/  F2F.F16.F32 R187, R81 ;  /* 0x0000005100bb7304 */ /* 0x000fe20000200800 */
[----:B------:R-:W-:Y:S02]  /*2620*/  @P0 FADD.FTZ R170, R53, R170 ;  /* 0x000000aa35aa0221 */ /* 0x000fe40000010000 */
[----:B------:R-:W-:-:S04]  /*2630*/  @P1 IMAD.WIDE.U32 R2, R149, R2, c[0x0][0x258] ;  /* 0x0000960095021625 */ /* 0x000fc800078e0002 */
[C---:B------:R-:W-:Y:S01]  /*2640*/  FMUL.FTZ R183, R156.reuse, R83 ;  /* 0x000000539cb77220 */ /* 0x040fe20000410000 */
[----:B------:R-:W1:Y:S01]  /*2650*/  F2F.F16.F32 R74, R74 ;  /* 0x0000004a004a7304 */ /* 0x000e620000200800 */
[----:B------:R-:W-:Y:S01]  /*2660*/  @P0 FADD.FTZ R176, R57, R176 ;  /* 0x000000b039b00221 */ /* 0x000fe20000010000 */
[----:B------:R2:W-:Y:S01]  /*2670*/  @P1 STG.E.128 [R2.64], R64 ;  /* 0x0000004002001986 */ /* 0x0005e2000c101d04 */
[----:B------:R-:W-:Y:S01]  /*2680*/  @P0 FADD.FTZ R172, R55, R172 ;  /* 0x000000ac37ac0221 */ /* 0x000fe20000010000 */
[----:B------:R-:W-:Y:S01]  /*2690*/  SHF.L.U32 R83, R71, 0x10, RZ ;  /* 0x0000001047537819 */ /* 0x000fe200000006ff */
[----:B------:R-:W-:Y:S02]  /*26a0*/  FMUL.FTZ R179, R156, R179 ;  /* 0x000000b39cb37220 */ /* 0x000fe40000410000 */
[----:B------:R-:W-:Y:S01]  /*26b0*/  FMUL.FTZ R79, R157, R155 ;  /* 0x0000009b9d4f7220 */ /* 0x000fe20000410000 */
[----:B------:R-:W-:Y:S01]  /*26c0*/  F2F.F16.F32 R169, R169 ;  /* 0x000000a900a97304 */ /* 0x000fe20000200800 */
[----:B------:R-:W-:-:S02]  /*26d0*/  @P0 FADD.FTZ R178, R59, R178 ;  /* 0x000000b23bb20221 */ /* 0x000fc40000010000 */
[----:B------:R-:W-:Y:S02]  /*26e0*/  @P0 FADD.FTZ R161, R44, R161 ;  /* 0x000000a12ca10221 */ /* 0x000fe40000010000 */
[----:B------:R-:W-:Y:S02]  /*26f0*/  @P0 FADD.FTZ R163, R46, R163 ;  /* 0x000000a32ea30221 */ /* 0x000fe40000010000 */
[----:B------:R-:W-:Y:S01]  /*2700*/  @P0 FADD.FTZ R162, R47, R162 ;  /* 0x000000a22fa20221 */ /* 0x000fe20000010000 */
[----:B------:R-:W3:Y:S01]  /*2710*/  F2F.F16.F32 R173, R173 ;  /* 0x000000ad00ad7304 */ /* 0x000ee20000200800 */
[-C--:B0-----:R-:W-:Y:S01]  /*2720*/  FMUL.FTZ R69, R170, R155.reuse ;  /* 0x0000009baa457220 */ /* 0x081fe20000410000 */
[----:B-1----:R-:W-:Y:S01]  /*2730*/  SHF.L.U32 R74, R74, 0x10, RZ ;  /* 0x000000104a4a7819 */ /* 0x002fe200000006ff */
[----:B------:R-:W-:Y:S02]  /*2740*/  FMUL.FTZ R81, R176, R155 ;  /* 0x0000009bb0517220 */ /* 0x000fe40000410000 */
[----:B------:R-:W-:-:S02]  /*2750*/  @P0 FADD.FTZ R183, R58, R183 ;  /* 0x000000b73ab70221 */ /* 0x000fc40000010000 */
[-C--:B------:R-:W-:Y:S01]  /*2760*/  FMUL.FTZ R82, R172, R155.reuse ;  /* 0x0000009bac527220 */ /* 0x080fe20000410000 */
[----:B------:R-:W0:Y:S01]  /*2770*/  F2F.F16.F32 R174, R174 ;  /* 0x000000ae00ae7304 */ /* 0x000e220000200800 */
[----:B------:R-:W-:Y:S01]  /*2780*/  @P0 FADD.FTZ R179, R56, R179 ;  /* 0x000000b338b30221 */ /* 0x000fe20000010000 */
[----:B------:R-:W-:Y:S01]  /*2790*/  ISETP.GE.AND P0, PT, R147, c[0x0][0x164], PT ;  /* 0x0000590093007a0c */ /* 0x000fe20003f06270 */
[-C--:B--2---:R-:W-:Y:S02]  /*27a0*/  FMUL.FTZ R67, R178, R155.reuse ;  /* 0x0000009bb2437220 */ /* 0x084fe40000410000 */
[-C--:B------:R-:W-:Y:S02]  /*27b0*/  FMUL.FTZ R175, R161, R155.reuse ;  /* 0x0000009ba1af7220 */ /* 0x080fe40000410000 */
[-C--:B------:R-:W-:Y:S01]  /*27c0*/  FMUL.FTZ R181, R163, R155.reuse ;  /* 0x0000009ba3b57220 */ /* 0x080fe20000410000 */
[----:B------:R-:W1:Y:S01]  /*27d0*/  F2F.F16.F32 R73, R73 ;  /* 0x0000004900497304 */ /* 0x000e620000200800 */
[----:B------:R-:W-:-:S02]  /*27e0*/  FMUL.FTZ R180, R162, R155 ;  /* 0x0000009ba2b47220 */ /* 0x000fc40000410000 */
[-C--:B------:R-:W-:Y:S02]  /*27f0*/  FMUL.FTZ R66, R183, R155.reuse ;  /* 0x0000009bb7427220 */ /* 0x080fe40000410000 */
[----:B------:R-:W-:Y:S02]  /*2800*/  FMUL.FTZ R155, R179, R155 ;  /* 0x0000009bb39b7220 */ /* 0x000fe40000410000 */
[----:B------:R-:W-:Y:S01]  /*2810*/  IMAD.WIDE.U32 R70, R72, 0x10000, RZ ;  /* 0x0001000048467825 */ /* 0x000fe200078e00ff */
[----:B------:R-:W2:Y:S03]  /*2820*/  F2F.F16.F32 R79, R79 ;  /* 0x0000004f004f7304 */ /* 0x000ea60000200800 */
[----:B------:R-:W-:-:S04]  /*2830*/  IMAD.WIDE.U32 R2, R76, 0x10000, RZ ;  /* 0x000100004c027825 */ /* 0x000fc800078e00ff */
[----:B------:R-:W-:Y:S01]  /*2840*/  IMAD.WIDE.U32 R64, R182, 0x10000, RZ ;  /* 0x00010000b6407825 */ /* 0x000fe200078e00ff */
[----:B------:R4:W2:Y:S01]  /*2850*/  F2F.F16.F32 R186, R69 ;  /* 0x0000004500ba7304 */ /* 0x0008a20000200800 */
[----:B---3--:R-:W-:Y:S02]  /*2860*/  LOP3.LUT R85, R3, R78, R173, 0xfe, !PT ;  /* 0x0000004e03557212 */ /* 0x008fe400078efead */
[----:B------:R-:W-:Y:S01]  /*2870*/  LOP3.LUT R84, R2, R169, RZ, 0xfc, !PT ;  /* 0x000000a902547212 */ /* 0x000fe200078efcff */
[----:B0-----:R-:W-:Y:S01]  /*2880*/  IMAD.WIDE.U32 R2, R174, 0x10000, RZ ;  /* 0x00010000ae027825 */ /* 0x001fe200078e00ff */
[----:B------:R-:W-:Y:S01]  /*2890*/  HFMA2.MMA R174, -RZ, RZ, 0, 4.76837158203125e-07 ;  /* 0x00000008ffae7435 */ /* 0x000fe200000001ff */
[----:B------:R-:W-:Y:S02]  /*28a0*/  LOP3.LUT R76, R64, R87, RZ, 0xfc, !PT ;  /* 0x00000057404c7212 */ /* 0x000fe400078efcff */
[----:B------:R0:W3:Y:S01]  /*28b0*/  F2F.F16.F32 R156, R82 ;  /* 0x00000052009c7304 */ /* 0x0000e20000200800 */
[----:B----4-:R-:W-:-:S05]  /*28c0*/  IMAD.WIDE.U32 R68, R68, 0x10000, RZ ;  /* 0x0001000044447825 */ /* 0x010fca00078e00ff */
[----:B-1----:R-:W-:Y:S02]  /*28d0*/  LOP3.LUT R73, R69, R83, R73, 0xfe, !PT ;  /* 0x0000005345497212 */ /* 0x002fe400078efe49 */
[----:B------:R-:W1:Y:S01]  /*28e0*/  F2F.F16.F32 R81, R81 ;  /* 0x0000005100517304 */ /* 0x000e620000200800 */
[----:B0-----:R-:W-:Y:S02]  /*28f0*/  LOP3.LUT R82, R70, R77, RZ, 0xfc, !PT ;  /* 0x0000004d46527212 */ /* 0x001fe400078efcff */
[----:B------:R-:W-:Y:S02]  /*2900*/  SHF.L.U32 R77, R86, 0x10, RZ ;  /* 0x00000010564d7819 */ /* 0x000fe400000006ff */
[----:B--2---:R-:W-:Y:S02]  /*2910*/  LOP3.LUT R83, R71, R74, R79, 0xfe, !PT ;  /* 0x0000004a47537212 */ /* 0x004fe400078efe4f */
[----:B------:R-:W-:Y:S01]  /*2920*/  LOP3.LUT R77, R65, R77, R184, 0xfe, !PT ;  /* 0x0000004d414d7212 */ /* 0x000fe200078efeb8 */
[----:B------:R-:W0:Y:S01]  /*2930*/  F2F.F16.F32 R67, R67 ;  /* 0x0000004300437304 */ /* 0x000e220000200800 */
[----:B------:R-:W-:Y:S01]  /*2940*/  IMAD.WIDE.U32 R64, R186, 0x10000, RZ ;  /* 0x00010000ba407825 */ /* 0x000fe200078e00ff */
[----:B------:R-:W-:-:S02]  /*2950*/  LOP3.LUT R72, R68, R75, RZ, 0xfc, !PT ;  /* 0x0000004b44487212 */ /* 0x000fc400078efcff */
[----:B---3--:R-:W-:Y:S01]  /*2960*/  SHF.L.U32 R79, R156, 0x10, RZ ;  /* 0x000000109c4f7819 */ /* 0x008fe200000006ff */
[C---:B------:R-:W-:Y:S01]  /*2970*/  IMAD.WIDE.U32 R74, R149.reuse, R174, c[0x0][0x248] ;  /* 0x00009200954a7625 */ /* 0x040fe200078e00ae */
[----:B------:R-:W-:Y:S02]  /*2980*/  IADD3 R71, R149, 0x100, RZ ;  /* 0x0000010095477810 */ /* 0x000fe40007ffe0ff */
[----:B------:R-:W2:Y:S01]  /*2990*/  F2F.F16.F32 R155, R155 ;  /* 0x0000009b009b7304 */ /* 0x000ea20000200800 */
[----:B-1----:R-:W-:Y:S01]  /*29a0*/  IMAD.WIDE.U32 R68, R81, 0x10000, RZ ;  /* 0x0001000051447825 */ /* 0x002fe200078e00ff */
[----:B------:R-:W-:Y:S01]  /*29b0*/  @P1 MOV R86, 0x10 ;  /* 0x0000001000561802 */ /* 0x000fe20000000f00 */
[----:B------:R1:W-:Y:S01]  /*29c0*/  STG.E.64 [R74.64], R72 ;  /* 0x000000484a007986 */ /* 0x0003e2000c101b04 */
[----:B------:R-:W-:Y:S02]  /*29d0*/  LOP3.LUT R79, R65, R79, R187, 0xfe, !PT ;  /* 0x0000004f414f7212 */ /* 0x000fe400078efebb */
[----:B------:R-:W-:Y:S01]  /*29e0*/  SEL R65, R80, R61, P3 ;  /* 0x0000003d50417207 */ /* 0x000fe20001800000 */
[----:B------:R-:W-:Y:S01]  /*29f0*/  @P1 IMAD.WIDE.U32 R86, R86, R71, c[0x0][0x258] ;  /* 0x0000960056561625 */ /* 0x000fe200078e0047 */
[----:B------:R-:W3:Y:S01]  /*2a00*/  F2F.F16.F32 R66, R66 ;  /* 0x0000004200427304 */ /* 0x000ee20000200800 */
[----:B0-----:R-:W-:-:S02]  /*2a10*/  SHF.L.U32 R81, R67, 0x10, RZ ;  /* 0x0000001043517819 */ /* 0x001fc400000006ff */
[----:B------:R-:W-:Y:S02]  /*2a20*/  LOP3.LUT R78, R64, R185, RZ, 0xfc, !PT ;  /* 0x000000b9404e7212 */ /* 0x000fe400078efcff */
[----:B------:R-:W-:Y:S02]  /*2a30*/  SEL R64, R89, R60, P3 ;  /* 0x0000003c59407207 */ /* 0x000fe40001800000 */
[----:B------:R-:W-:Y:S01]  /*2a40*/  SEL R67, R90, R63, P3 ;  /* 0x0000003f5a437207 */ /* 0x000fe20001800000 */
[----:B------:R-:W0:Y:S01]  /*2a50*/  F2F.F16.F32 R180, R180 ;  /* 0x000000b400b47304 */ /* 0x000e220000200800 */
[----:B--2---:R-:W-:Y:S02]  /*2a60*/  LOP3.LUT R80, R68, R155, RZ, 0xfc, !PT ;  /* 0x0000009b44507212 */ /* 0x004fe400078efcff */
[----:B------:R-:W-:Y:S02]  /*2a70*/  @P1 MOV R155, 0x10 ;  /* 0x00000010009b1802 */ /* 0x000fe40000000f00 */
[----:B------:R-:W-:-:S02]  /*2a80*/  IADD3 R89, R149, 0x200, RZ ;  /* 0x0000020095597810 */ /* 0x000fc40007ffe0ff */
[----:B------:R-:W-:Y:S01]  /*2a90*/  @P1 MOV R90, 0x10 ;  /* 0x00000010005a1802 */ /* 0x000fe20000000f00 */
[----:B------:R-:W2:Y:S01]  /*2aa0*/  F2F.F16.F32 R175, R175 ;  /* 0x000000af00af7304 */ /* 0x000ea20000200800 */
[----:B---3--:R-:W-:Y:S01]  /*2ab0*/  LOP3.LUT R81, R69, R81, R66, 0xfe, !PT ;  /* 0x0000005145517212 */ /* 0x008fe200078efe42 */
[----:B------:R-:W-:Y:S01]  /*2ac0*/  @P1 IMAD.WIDE.U32 R154, R154, R155, c[0x0][0x258] ;  /* 0x000096009a9a1625 */ /* 0x000fe200078e009b */
[----:B------:R-:W-:Y:S02]  /*2ad0*/  SEL R66, R157, R62, P3 ;  /* 0x0000003e9d427207 */ /* 0x000fe40001800000 */
[----:B------:R-:W-:Y:S01]  /*2ae0*/  SEL R68, R91, R60, P3 ;  /* 0x0000003c5b447207 */ /* 0x000fe20001800000 */
[----:B------:R-:W-:Y:S01]  /*2af0*/  IMAD.WIDE.U32 R156, R174, R71, c[0x0][0x248] ;  /* 0x00009200ae9c7625 */ /* 0x000fe200078e0047 */
[----:B------:R-:W-:Y:S01]  /*2b00*/  SEL R69, R88, R61, P3 ;  /* 0x0000003d58457207 */ /* 0x000fe20001800000 */
[----:B------:R-:W3:Y:S01]  /*2b10*/  F2F.F16.F32 R181, R181 ;  /* 0x000000b500b57304 */ /* 0x000ee20000200800 */
[----:B------:R-:W-:Y:S01]  /*2b20*/  SEL R70, R159, R62, P3 ;  /* 0x0000003e9f467207 */ /* 0x000fe20001800000 */
[----:B------:R4:W-:Y:S01]  /*2b30*/  @P1 STG.E.128 [R86.64], R64 ;  /* 0x0000004056001986 */ /* 0x0009e2000c101d04 */
[----:B------:R-:W-:Y:S01]  /*2b40*/  SEL R71, R158, R63, P3 ;  /* 0x0000003f9e477207 */ /* 0x000fe20001800000 */
[----:B------:R-:W-:Y:S01]  /*2b50*/  IMAD.WIDE.U32 R88, R174, R89, c[0x0][0x248] ;  /* 0x00009200ae587625 */ /* 0x000fe200078e0059 */
[----:B-1----:R-:W-:Y:S01]  /*2b60*/  SEL R72, R161, R60, P3 ;  /* 0x0000003ca1487207 */ /* 0x002fe20001800000 */
[----:B------:R-:W-:Y:S01]  /*2b70*/  STG.E.64 [R156.64], R82 ;  /* 0x000000529c007986 */ /* 0x000fe2000c101b04 */
[----:B------:R-:W-:-:S02]  /*2b80*/  SEL R73, R160, R61, P3 ;  /* 0x0000003da0497207 */ /* 0x000fc40001800000 */
[----:B------:R-:W-:Y:S01]  /*2b90*/  SEL R74, R163, R62, P3 ;  /* 0x0000003ea34a7207 */ /* 0x000fe20001800000 */
[----:B------:R-:W-:Y:S01]  /*2ba0*/  @P1 STG.E.128 [R154.64], R68 ;  /* 0x000000449a001986 */ /* 0x000fe2000c101d04 */
[----:B------:R-:W-:Y:S02]  /*2bb0*/  SEL R75, R162, R63, P3 ;  /* 0x0000003fa24b7207 */ /* 0x000fe40001800000 */
[----:B0-----:R-:W-:Y:S01]  /*2bc0*/  SHF.L.U32 R180, R180, 0x10, RZ ;  /* 0x00000010b4b47819 */ /* 0x001fe200000006ff */
[----:B------:R0:W-:Y:S01]  /*2bd0*/  STG.E.64 [R88.64], R84 ;  /* 0x0000005458007986 */ /* 0x0001e2000c101b04 */
[----:B--2---:R-:W-:Y:S02]  /*2be0*/  LOP3.LUT R2, R2, R175, RZ, 0xfc, !PT ;  /* 0x000000af02027212 */ /* 0x004fe400078efcff */
[----:B---3--:R-:W-:Y:S01]  /*2bf0*/  LOP3.LUT R3, R3, R180, R181, 0xfe, !PT ;  /* 0x000000b403037212 */ /* 0x008fe200078efeb5 */
[----:B----4-:R-:W-:Y:S01]  /*2c00*/  @P1 IMAD.WIDE.U32 R86, R153, R90, c[0x0][0x258] ;  /* 0x0000960099561625 */ /* 0x010fe200078e005a */
[----:B------:R-:W-:-:S02]  /*2c10*/  @P1 MOV R64, 0x10 ;  /* 0x0000001000401802 */ /* 0x000fc40000000f00 */
[C---:B------:R-:W-:Y:S02]  /*2c20*/  IADD3 R65, R149.reuse, 0x300, RZ ;  /* 0x0000030095417810 */ /* 0x040fe40007ffe0ff */
[----:B------:R-:W-:Y:S01]  /*2c30*/  IADD3 R67, R149, 0x400, RZ ;  /* 0x0000040095437810 */ /* 0x000fe20007ffe0ff */
[----:B------:R1:W-:Y:S01]  /*2c40*/  @P1 STG.E.128 [R86.64], R72 ;  /* 0x0000004856001986 */ /* 0x0003e2000c101d04 */
[----:B------:R-:W-:Y:S01]  /*2c50*/  @P1 MOV R153, 0x10 ;  /* 0x0000001000991802 */ /* 0x000fe20000000f00 */
[----:B0-----:R-:W-:Y:S01]  /*2c60*/  @P1 IMAD.WIDE.U32 R88, R151, R64, c[0x0][0x258] ;  /* 0x0000960097581625 */ /* 0x001fe200078e0040 */
[----:B------:R-:W-:Y:S02]  /*2c70*/  @P1 MOV R151, 0x10 ;  /* 0x0000001000971802 */ /* 0x000fe40000000f00 */
[----:B------:R-:W-:Y:S01]  /*2c80*/  SEL R64, R165, R60, P3 ;  /* 0x0000003ca5407207 */ /* 0x000fe20001800000 */
[----:B------:R-:W-:Y:S01]  /*2c90*/  IMAD.WIDE.U32 R82, R174, R65, c[0x0][0x248] ;  /* 0x00009200ae527625 */ /* 0x000fe200078e0041 */
[----:B------:R-:W-:-:S02]  /*2ca0*/  SEL R65, R164, R61, P3 ;  /* 0x0000003da4417207 */ /* 0x000fc40001800000 */
[----:B------:R-:W-:Y:S01]  /*2cb0*/  SEL R66, R167, R62, P3 ;  /* 0x0000003ea7427207 */ /* 0x000fe20001800000 */
[----:B------:R-:W-:Y:S01]  /*2cc0*/  IMAD.WIDE.U32 R84, R174, R67, c[0x0][0x248] ;  /* 0x00009200ae547625 */ /* 0x000fe200078e0043 */
[----:B------:R-:W-:Y:S01]  /*2cd0*/  SEL R67, R168, R63, P3 ;  /* 0x0000003fa8437207 */ /* 0x000fe20001800000 */
[----:B------:R0:W-:Y:S01]  /*2ce0*/  STG.E.64 [R82.64], R2 ;  /* 0x0000000252007986 */ /* 0x0001e2000c101b04 */
[----:B------:R-:W-:Y:S01]  /*2cf0*/  SEL R68, R171, R60, P3 ;  /* 0x0000003cab447207 */ /* 0x000fe20001800000 */
[----:B------:R-:W-:Y:S01]  /*2d00*/  @P1 IMAD.WIDE.U32 R152, R152, R153, c[0x0][0x258] ;  /* 0x0000960098981625 */ /* 0x000fe200078e0099 */
[----:B------:R-:W-:Y:S02]  /*2d10*/  SEL R69, R170, R61, P3 ;  /* 0x0000003daa457207 */ /* 0x000fe40001800000 */
        /* <DEDUP_REMOVED lines=9> */
[----:B------:R-:W-:Y:S01]  /*2db0*/  SEL R61, R176, R61, P3 ;  /* 0x0000003db03d7207 */ /* 0x000fe20001800000 */
[----:B0-----:R-:W-:Y:S01]  /*2dc0*/  IMAD.WIDE.U32 R2, R174, R149, c[0x0][0x248] ;  /* 0x00009200ae027625 */ /* 0x001fe200078e0095 */
[----:B------:R-:W-:Y:S01]  /*2dd0*/  SEL R62, R183, R62, P3 ;  /* 0x0000003eb73e7207 */ /* 0x000fe20001800000 */
[----:B------:R1:W-:Y:S01]  /*2de0*/  @P1 STG.E.128 [R88.64], R68 ;  /* 0x0000004458001986 */ /* 0x0003e2000c101d04 */
[----:B------:R-:W-:Y:S02]  /*2df0*/  SEL R63, R178, R63, P3 ;  /* 0x0000003fb23f7207 */ /* 0x000fe40001800000 */
[----:B------:R-:W-:Y:S01]  /*2e00*/  SEL R157, RZ, 0x1, P2 ;  /* 0x00000001ff9d7807 */ /* 0x000fe20001000000 */
[----:B------:R1:W-:Y:S04]  /*2e10*/  STG.E.64 [R72.64], R78 ;  /* 0x0000004e48007986 */ /* 0x0003e8000c101b04 */
[----:B------:R1:W-:Y:S04]  /*2e20*/  @P1 STG.E.128 [R150.64], R60 ;  /* 0x0000003c96001986 */ /* 0x0003e8000c101d04 */
[----:B------:R1:W-:Y:S02]  /*2e30*/  STG.E.64 [R2.64], R80 ;  /* 0x0000005002007986 */ /* 0x0003e4000c101b04 */
[----:B-1----:R-:W-:Y:S01]  /*2e40*/  @P0 CALL.REL.NOINC `(.L_x_9699) ;  /* 0x0000001000000944 */ /* 0x002fe20003c00000 */
[----:B------:R-:W-:Y:S05]  /*2e50*/  BRA `(.L_x_9700) ;  /* 0xffffd69000007947 */ /* 0x000fea000383ffff */
.L_x_9699:
        /* <DEDUP_REMOVED lines=56> */
.L_x_9696:
        /* <DEDUP_REMOVED lines=23> */
.L_x_9697:
[----:B------:R-:W-:Y:S01]  /*3350*/  HFMA2.MMA R70, -RZ, RZ, 0, 9.5367431640625e-07 ;  /* 0x00000010ff467435 */ /* 0x000fe200000001ff */
[----:B------:R-:W-:-:S02]  /*3360*/  MOV R65, R67 ;  /* 0x0000004300417202 */ /* 0x000fc40000000f00 */
[----:B------:R-:W-:Y:S02]  /*3370*/  MOV R66, 0x1f ;  /* 0x0000001f00427802 */ /* 0x000fe40000000f00 */
[----:B------:R-:W-:Y:S02]  /*3380*/  MOV R71, 0xffffffff ;  /* 0xffffffff00477802 */ /* 0x000fe40000000f00 */
[----:B------:R-:W-:Y:S02]  /*3390*/  MOV R2, 0x33b0 ;  /* 0x000033b000027802 */ /* 0x000fe40000000f00 */
[----:B-----5:R-:W-:Y:S05]  /*33a0*/  CALL.REL.NOINC `($__internal_141_$__cuda_sm70_shflsync_down_p) ;  /* 0x0000045000007944 */ /* 0x020fea0003c00000 */
[----:B-1----:R-:W-:Y:S01]  /*33b0*/  MOV R64, R70 ;  /* 0x0000004600407202 */ /* 0x002fe20000000f00 */
[----:B0-----:R-:W-:Y:S05]  /*33c0*/  BRA `(.L_x_9701) ;  /* 0xffffe59000007947 */ /* 0x001fea000383ffff */
.L_x_9698:
[----:B------:R-:W-:Y:S01]  /*33d0*/  HFMA2.MMA R70, -RZ, RZ, 0, 9.5367431640625e-07 ;  /* 0x00000010ff467435 */ /* 0x000fe200000001ff */
[----:B------:R-:W-:Y:S02]  /*33e0*/  MOV R65, R69 ;  /* 0x0000004500417202 */ /* 0x000fe40000000f00 */
[----:B------:R-:W-:Y:S02]  /*33f0*/  MOV R66, 0x1f ;  /* 0x0000001f00427802 */ /* 0x000fe40000000f00 */
[----:B------:R-:W-:-:S02]  /*3400*/  MOV R71, 0xffffffff ;  /* 0xffffffff00477802 */ /* 0x000fc40000000f00 */
[----:B------:R-:W-:Y:S02]  /*3410*/  MOV R2, 0x3430 ;  /* 0x0000343000027802 */ /* 0x000fe40000000f00 */
[----:B01---5:R-:W-:Y:S05]  /*3420*/  CALL.REL.NOINC `($__internal_141_$__cuda_sm70_shflsync_down_p) ;  /* 0x000003d000007944 */ /* 0x023fea0003c00000 */
[----:B------:R-:W-:Y:S01]  /*3430*/  FADD.FTZ R67, R67, R64 ;  /* 0x0000004043437221 */ /* 0x000fe20000010000 */
[----:B0-----:R-:W-:Y:S01]  /*3440*/  MOV R66, 0x1f ;  /* 0x0000001f00427802 */ /* 0x001fe20000000f00 */
[----:B-1----:R-:W-:Y:S01]  /*3450*/  FADD.FTZ R69, R69, R70 ;  /* 0x0000004645457221 */ /* 0x002fe20000010000 */
[----:B------:R-:W-:Y:S01]  /*3460*/  HFMA2.MMA R70, -RZ, RZ, 0, 4.76837158203125e-07 ;  /* 0x00000008ff467435 */ /* 0x000fe200000001ff */
[----:B------:R-:W-:Y:S02]  /*3470*/  MOV R71, 0xffffffff ;  /* 0xffffffff00477802 */ /* 0x000fe40000000f00 */
[----:B------:R-:W-:Y:S02]  /*3480*/  MOV R65, R67 ;  /* 0x0000004300417202 */ /* 0x000fe40000000f00 */
[----:B------:R-:W-:Y:S02]  /*3490*/  MOV R2, 0x34b0 ;  /* 0x000034b000027802 */ /* 0x000fe40000000f00 */
[----:B------:R-:W-:Y:S05]  /*34a0*/  CALL.REL.NOINC `($__internal_141_$__cuda_sm70_shflsync_down_p) ;  /* 0x0000035000007944 */ /* 0x000fea0003c00000 */
[----:B-1----:R-:W-:Y:S01]  /*34b0*/  MOV R64, R70 ;  /* 0x0000004600407202 */ /* 0x002fe20000000f00 */
[----:B------:R-:W-:Y:S01]  /*34c0*/  HFMA2.MMA R70, -RZ, RZ, 0, 4.76837158203125e-07 ;  /* 0x00000008ff467435 */ /* 0x000fe200000001ff */
[----:B0-----:R-:W-:-:S02]  /*34d0*/  MOV R65, R69 ;  /* 0x0000004500417202 */ /* 0x001fc40000000f00 */
[----:B------:R-:W-:Y:S02]  /*34e0*/  MOV R66, 0x1f ;  /* 0x0000001f00427802 */ /* 0x000fe40000000f00 */
[----:B------:R-:W-:Y:S02]  /*34f0*/  MOV R71, 0xffffffff ;  /* 0xffffffff00477802 */ /* 0x000fe40000000f00 */
[----:B------:R-:W-:Y:S02]  /*3500*/  MOV R2, 0x3520 ;  /* 0x0000352000027802 */ /* 0x000fe40000000f00 */
[----:B------:R-:W-:Y:S05]  /*3510*/  CALL.REL.NOINC `($__internal_141_$__cuda_sm70_shflsync_down_p) ;  /* 0x000002e000007944 */ /* 0x000fea0003c00000 */
[----:B------:R-:W-:Y:S01]  /*3520*/  FADD.FTZ R67, R64, R67 ;  /* 0x0000004340437221 */ /* 0x000fe20000010000 */
[----:B0-----:R-:W-:Y:S01]  /*3530*/  MOV R66, 0x1f ;  /* 0x0000001f00427802 */ /* 0x001fe20000000f00 */
[----:B-1----:R-:W-:Y:S01]  /*3540*/  FADD.FTZ R69, R69, R70 ;  /* 0x0000004645457221 */ /* 0x002fe20000010000 */
[----:B------:R-:W-:Y:S01]  /*3550*/  HFMA2.MMA R70, -RZ, RZ, 0, 2.384185791015625e-07 ;  /* 0x00000004ff467435 */ /* 0x000fe200000001ff */
[----:B------:R-:W-:Y:S02]  /*3560*/  MOV R71, 0xffffffff ;  /* 0xffffffff00477802 */ /* 0x000fe40000000f00 */
[----:B------:R-:W-:-:S02]  /*3570*/  MOV R65, R67 ;  /* 0x0000004300417202 */ /* 0x000fc40000000f00 */
[----:B------:R-:W-:Y:S02]  /*3580*/  MOV R2, 0x35a0 ;  /* 0x000035a000027802 */ /* 0x000fe40000000f00 */
[----:B------:R-:W-:Y:S05]  /*3590*/  CALL.REL.NOINC `($__internal_141_$__cuda_sm70_shflsync_down_p) ;  /* 0x0000026000007944 */ /* 0x000fea0003c00000 */
[----:B-1----:R-:W-:Y:S01]  /*35a0*/  MOV R64, R70 ;  /* 0x0000004600407202 */ /* 0x002fe20000000f00 */
[----:B------:R-:W-:Y:S01]  /*35b0*/  HFMA2.MMA R70, -RZ, RZ, 0, 2.384185791015625e-07 ;  /* 0x00000004ff467435 */ /* 0x000fe200000001ff */
[----:B0-----:R-:W-:Y:S02]  /*35c0*/  MOV R65, R69 ;  /* 0x0000004500417202 */ /* 0x001fe40000000f00 */
[----:B------:R-:W-:Y:S02]  /*35d0*/  MOV R66, 0x1f ;  /* 0x0000001f00427802 */ /* 0x000fe40000000f00 */
[----:B------:R-:W-:Y:S02]  /*35e0*/  MOV R71, 0xffffffff ;  /* 0xffffffff00477802 */ /* 0x000fe40000000f00 */
[----:B------:R-:W-:Y:S02]  /*35f0*/  MOV R2, 0x3610 ;  /* 0x0000361000027802 */ /* 0x000fe40000000f00 */
[----:B------:R-:W-:Y:S05]  /*3600*/  CALL.REL.NOINC `($__internal_141_$__cuda_sm70_shflsync_down_p) ;  /* 0x000001f000007944 */ /* 0x000fea0003c00000 */
[----:B------:R-:W-:Y:S01]  /*3610*/  FADD.FTZ R67, R64, R67 ;  /* 0x0000004340437221 */ /* 0x000fe20000010000 */
[----:B0-----:R-:W-:Y:S01]  /*3620*/  MOV R66, 0x1f ;  /* 0x0000001f00427802 */ /* 0x001fe20000000f00 */
[----:B-1----:R-:W-:Y:S01]  /*3630*/  FADD.FTZ R69, R69, R70 ;  /* 0x0000004645457221 */ /* 0x002fe20000010000 */
[----:B------:R-:W-:Y:S01]  /*3640*/  HFMA2.MMA R70, -RZ, RZ, 0, 1.1920928955078125e-07 ;  /* 0x00000002ff467435 */ /* 0x000fe200000001ff */
[----:B------:R-:W-:-:S02]  /*3650*/  MOV R71, 0xffffffff ;  /* 0xffffffff00477802 */ /* 0x000fc40000000f00 */
[----:B------:R-:W-:Y:S02]  /*3660*/  MOV R65, R67 ;  /* 0x0000004300417202 */ /* 0x000fe40000000f00 */
[----:B------:R-:W-:Y:S02]  /*3670*/  MOV R2, 0x3690 ;  /* 0x0000369000027802 */ /* 0x000fe40000000f00 */
[----:B------:R-:W-:Y:S05]  /*3680*/  CALL.REL.NOINC `($__internal_141_$__cuda_sm70_shflsync_down_p) ;  /* 0x0000017000007944 */ /* 0x000fea0003c00000 */
[----:B-1----:R-:W-:Y:S01]  /*3690*/  MOV R64, R70 ;  /* 0x0000004600407202 */ /* 0x002fe20000000f00 */
[----:B------:R-:W-:Y:S01]  /*36a0*/  HFMA2.MMA R70, -RZ, RZ, 0, 1.1920928955078125e-07 ;  /* 0x00000002ff467435 */ /* 0x000fe200000001ff */
[----:B0-----:R-:W-:Y:S02]  /*36b0*/  MOV R65, R69 ;  /* 0x0000004500417202 */ /* 0x001fe40000000f00 */
[----:B------:R-:W-:Y:S02]  /*36c0*/  MOV R66, 0x1f ;  /* 0x0000001f00427802 */ /* 0x000fe40000000f00 */
[----:B------:R-:W-:Y:S02]  /*36d0*/  MOV R71, 0xffffffff ;  /* 0xffffffff00477802 */ /* 0x000fe40000000f00 */
[----:B------:R-:W-:-:S02]  /*36e0*/  MOV R2, 0x3700 ;  /* 0x0000370000027802 */ /* 0x000fc40000000f00 */
[----:B------:R-:W-:Y:S05]  /*36f0*/  CALL.REL.NOINC `($__internal_141_$__cuda_sm70_shflsync_down_p) ;  /* 0x0000010000007944 */ /* 0x000fea0003c00000 */
[----:B------:R-:W-:Y:S01]  /*3700*/  FADD.FTZ R67, R64, R67 ;  /* 0x0000004340437221 */ /* 0x000fe20000010000 */
[----:B0-----:R-:W-:Y:S01]  /*3710*/  MOV R66, 0x1f ;  /* 0x0000001f00427802 */ /* 0x001fe20000000f00 */
[----:B-1----:R-:W-:Y:S01]  /*3720*/  FADD.FTZ R69, R69, R70 ;  /* 0x0000004645457221 */ /* 0x002fe20000010000 */
[----:B------:R-:W-:Y:S01]  /*3730*/  HFMA2.MMA R70, -RZ, RZ, 0, 5.9604644775390625e-08 ;  /* 0x00000001ff467435 */ /* 0x000fe200000001ff */
[----:B------:R-:W-:-:S02]  /*3740*/  MOV R71, 0xffffffff ;  /* 0xffffffff00477802 */ /* 0x000fc40000000f00 */
[----:B------:R-:W-:Y:S02]  /*3750*/  MOV R65, R67 ;  /* 0x0000004300417202 */ /* 0x000fe40000000f00 */
[----:B------:R-:W-:Y:S02]  /*3760*/  MOV R2, 0x3780 ;  /* 0x0000378000027802 */ /* 0x000fe40000000f00 */
[----:B------:R-:W-:Y:S05]  /*3770*/  CALL.REL.NOINC `($__internal_141_$__cuda_sm70_shflsync_down_p) ;  /* 0x0000008000007944 */ /* 0x000fea0003c00000 */
[----:B-1----:R-:W-:Y:S01]  /*3780*/  MOV R68, R70 ;  /* 0x0000004600447202 */ /* 0x002fe20000000f00 */
[----:B------:R-:W-:Y:S01]  /*3790*/  HFMA2.MMA R70, -RZ, RZ, 0, 5.9604644775390625e-08 ;  /* 0x00000001ff467435 */ /* 0x000fe200000001ff */
[----:B0-----:R-:W-:Y:S02]  /*37a0*/  MOV R65, R69 ;  /* 0x0000004500417202 */ /* 0x001fe40000000f00 */
[----:B------:R-:W-:Y:S02]  /*37b0*/  MOV R66, 0x1f ;  /* 0x0000001f00427802 */ /* 0x000fe40000000f00 */
[----:B------:R-:W-:Y:S02]  /*37c0*/  MOV R71, 0xffffffff ;  /* 0xffffffff00477802 */ /* 0x000fe40000000f00 */
[----:B------:R-:W-:-:S02]  /*37d0*/  MOV R2, 0x37f0 ;  /* 0x000037f000027802 */ /* 0x000fc40000000f00 */
[----:B------:R-:W-:Y:S05]  /*37e0*/  CALL.REL.NOINC `($__internal_141_$__cuda_sm70_shflsync_down_p) ;  /* 0x0000001000007944 */ /* 0x000fea0003c00000 */
[----:B01----:R-:W-:Y:S05]  /*37f0*/  BRA `(.L_x_9702) ;  /* 0xffffe28000007947 */ /* 0x003fea000383ffff */
        .weak           $__internal_141_$__cuda_sm70_shflsync_down_p
        .type           $__internal_141_$__cuda_sm70_shflsync_down_p,@function
        .size           $__internal_141_$__cuda_sm70_shflsync_down_p,(.L_x_13017 - $__internal_141_$__cuda_sm70_shflsync_down_p)
$__internal_141_$__cuda_sm70_shflsync_down_p:
[----:B------:R-:W-:Y:S01]  /*3800*/  HFMA2.MMA R3, -RZ, RZ, 0, 0 ;  /* 0x00000000ff037435 */ /* 0x000fe200000001ff */
[----:B------:R-:W-:Y:S04]  /*3810*/  WARPSYNC R71 ;  /* 0x0000004700007348 */ /* 0x000fe80003800000 */
[----:B------:R0:W1:Y:S01]  /*3820*/  SHFL.DOWN PT, R70, R65, R70, R66 ;  /* 0x0800004641467389 */ /* 0x00006200000e0042 */
[----:B------:R-:W-:Y:S05]  /*3830*/  RET.REL.NODEC R2 `(_ZN10layer_norm13ln_bwd_kernelINS_13Kernel_traitsIf6__halffS2_fjLj7168ELj1ELj1ELj8ELj8ENS_18Kernel_traits_baseILj7168EfS2_fS2_fjLj256EEEEELb0ELb0ELb0ELb1EEEvNS_9BwdParamsE) ;  /* 0xffffc7c002007950 */ /* 0x000fea0003c3ffff */
.L_x_9703:
        /* <DEDUP_REMOVED lines=12> */
.L_x_13017:


//--------------------- .text._ZN10layer_norm13ln_bwd_kernelINS_13Kernel_traitsIf6__halffS2_fjLj7168ELj1ELj1ELj8ELj8ENS_18Kernel_traits_baseILj7168EfS2_fS2_fjLj256EEEEELb0ELb0ELb1ELb0EEEvNS_9BwdParamsE --------------------------
	.section	.text._ZN10layer_norm13ln_bwd_kernelINS_13Kernel_traitsIf6__halffS2_fjLj7168ELj1ELj1ELj8ELj8ENS_18Kernel_traits_baseILj7168EfS2_fS2_fjLj256EEEEELb0ELb0ELb1ELb0EEEvNS_9BwdParamsE,"ax",@progbits
	.sectioninfo	@"SHI_REGISTERS=208"
	.align	128
        .global         _ZN10layer_norm13ln_bwd_kernelINS_13Kernel_traitsIf6__halffS2_fjLj7168ELj1ELj1ELj8ELj8ENS_18Kernel_traits_baseILj7168EfS2_fS2_fjLj256EEEEELb0ELb0ELb1ELb0EEEvNS_9BwdParamsE
        .type           _ZN10layer_norm13ln_bwd_kernelINS_13Kernel_traitsIf6__halffS2_fjLj7168ELj1ELj1ELj8ELj8ENS_18Kernel_traits_baseILj7168EfS2_fS2_fjLj256EEEEELb0ELb0ELb1ELb0EEEvNS_9BwdParamsE,@function
        .size           _ZN10layer_norm13ln_bwd_kernelINS_13Kernel_traitsIf6__halffS2_fjLj7168ELj1ELj1ELj8ELj8ENS_18Kernel_traits_baseILj7168EfS2_fS2_fjLj256EEEEELb0ELb0ELb1ELb0EEEvNS_9BwdParamsE,(.L_x_13018 - _ZN10layer_norm13ln_bwd_kernelINS_13Kernel_traitsIf6__halffS2_fjLj7168ELj1ELj1ELj8ELj8ENS_18Kernel_traits_baseILj7168EfS2_fS2_fjLj256EEEEELb0ELb0ELb1ELb0EEEvNS_9BwdParamsE)
        .other          _ZN10layer_norm13ln_bwd_kernelINS_13Kernel_traitsIf6__halffS2_fjLj7168ELj1ELj1ELj8ELj8ENS_18Kernel_traits_baseILj7168EfS2_fS2_fjLj256EEEEELb0ELb0ELb1ELb0EEEvNS_9BwdParamsE,@"STO_CUDA_ENTRY STV_DEFAULT"
_ZN10layer_norm13ln_bwd_kernelINS_13Kernel_traitsIf6__halffS2_fjLj7168ELj1ELj1ELj8ELj8ENS_18Kernel_traits_baseILj7168EfS2_fS2_fjLj256EEEEELb0ELb0ELb1ELb0EEEvNS_9BwdParamsE:
.text._ZN10layer_norm13ln_bwd_kernelINS_13Kernel_traitsIf6__halffS2_fjLj7168ELj1ELj1ELj8ELj8ENS_18Kernel_traits_baseILj7168EfS2_fS2_fjLj256EEEEELb0ELb0ELb1ELb0EEEvNS_9BwdParamsE:
        /* <DEDUP_REMOVED lines=34> */
[----:B------:R-:W-:Y:S02]  /*0220*/  P2R R3, PR, RZ, 0x10 ;  /* 0x00000010ff037803 */ /* 0x000fe40000000000 */
[----:B------:R1:W5:Y:S01]  /*0230*/  @P4 LDG.E.128 R132, [R10.64] ;  /* 0x000000040a844981 */ /* 0x000362000c1e1d00 */
[C---:B------:R-:W-:Y:S01]  /*0240*/  @P0 IMAD.WIDE.U32 R12, R6.reuse, R13, c[0x0][0x1b0] ;  /* 0x00006c00060c0625 */ /* 0x040fe200078e000d */
[----:B------:R-:W-:-:S02]  /*0250*/  @P0 IADD3 R6, R6, 0x100, RZ ;  /* 0x0000010006060810 */ /* 0x000fc40007ffe0ff */
[----:B0-----:R-:W-:Y:S02]  /*0260*/  LEA.HI R4, R0, UR6, RZ, 0x18 ;  /* 0x0000000600047c11 */ /* 0x001fe4000f8fc0ff */
[----:B------:R1:W5:Y:S01]  /*0270*/  @P0 LDG.E.128 R128, [R12.64] ;  /* 0x000000040c800981 */ /* 0x000362000c1e1d00 */
[C---:B------:R-:W-:Y:S01]  /*0280*/  @P1 IMAD.WIDE.U32 R14, R6.reuse, R15, c[0x0][0x1b0] ;  /* 0x00006c00060e1625 */ /* 0x040fe200078e000f */
[----:B------:R-:W-:Y:S02]  /*0290*/  @P1 IADD3 R6, R6, 0x100, RZ ;  /* 0x0000010006061810 */ /* 0x000fe40007ffe0ff */
[----:B------:R-:W-:Y:S02]  /*02a0*/  P2R R3, PR, RZ, 0x8 ;  /* 0x00000008ff037803 */ /* 0x000fe40000000000 */
[----:B------:R1:W5:Y:S01]  /*02b0*/  @P1 LDG.E.128 R124, [R14.64] ;  /* 0x000000040e7c1981 */ /* 0x000362000c1e1d00 */
[C---:B------:R-:W-:Y:S01]  /*02c0*/  @P2 IMAD.WIDE.U32 R16, R6.reuse, R17, c[0x0][0x1b0] ;  /* 0x00006c0006102625 */ /* 0x040fe200078e0011 */
[----:B------:R-:W-:-:S04]  /*02d0*/  @P2 IADD3 R6, R6, 0x100, RZ ;  /* 0x0000010006062810 */ /* 0x000fc80007ffe0ff */
        /* <DEDUP_REMOVED lines=36> */
.L_x_9822:
        /* <DEDUP_REMOVED lines=27> */
.L_x_9709:
[----:B------:R-:W-:Y:S02]  /*06d0*/  IADD3 R151, R7, 0x100, RZ ;  /* 0x0000010007977810 */ /* 0x000fe40007ffe0ff */
.L_x_9708:
[----:B------:R-:W-:Y:S05]  /*06e0*/  BSYNC B1 ;  /* 0x0000000000017941 */ /* 0x000fea0003800000 */
.L_x_9707:
        /* <DEDUP_REMOVED lines=8> */
.L_x_9712:
[----:B------:R-:W-:Y:S02]  /*0770*/  IADD3 R151, R151, 0x100, RZ ;  /* 0x0000010097977810 */ /* 0x000fe40007ffe0ff */
.L_x_9711:
[----:B------:R-:W-:Y:S05]  /*0780*/  BSYNC B1 ;  /* 0x0000000000017941 */ /* 0x000fea0003800000 */
.L_x_9710:
        /* <DEDUP_REMOVED lines=8> */
.L_x_9715:
[----:B------:R-:W-:Y:S02]  /*0810*/  IADD3 R151, R151, 0x100, RZ ;  /* 0x0000010097977810 */ /* 0x000fe40007ffe0ff */
.L_x_9714:
[----:B------:R-:W-:Y:S05]  /*0820*/  BSYNC B1 ;  /* 0x0000000000017941 */ /* 0x000fea0003800000 */
.L_x_9713:
[----:B------:R-:W-:Y:S01]  /*0830*/  BSSY B1, `(.L_x_9716) ;  /* 0x0000008000017945 */ /* 0x000fe20003800000 */
[----:B------:R-:W-:Y:S05]  /*0840*/  @!P0 BRA `(.L_x_9717) ;  /* 0x0000006000008947 */ /* 0x000fea0003800000 */
[----:B------:R-:W-:-:S04]  /*0850*/  ISETP.NE.U32.AND P4, PT, RZ, c[0x0][0x218], PT ;  /* 0x00008600ff007a0c */ /* 0x000fc80003f85070 */
[----:B------:R-:W-:-:S13]  /*0860*/  ISETP.NE.AND.EX P4, PT, RZ, c[0x0][0x21c], PT, P4 ;  /* 0x00008700ff007a0c */ /* 0x000fda0003f85340 */
[----:B------:R-:W-:Y:S05]  /*0870*/  @!P4 BRA `(.L_x_9718) ;  /* 0x000000200000c947 */ /* 0x000fea0003800000 */
[----:B------:R-:W-:-:S06]  /*0880*/  IMAD.WIDE.U32 R44, R151, R152, c[0x0][0x218] ;  /* 0x00008600972c7625 */ /* 0x000fcc00078e0098 */
[----:B------:R-:W5:Y:S02]  /*0890*/  LDG.E.128 R44, [R44.64] ;  /* 0x000000042c2c7981 */ /* 0x000f64000c1e1d00 */
.L_x_9718:
[----:B------:R-:W-:Y:S02]  /*08a0*/  IADD3 R151, R151, 0x100, RZ ;  /* 0x0000010097977810 */ /* 0x000fe40007ffe0ff */
.L_x_9717:
[----:B------:R-:W-:Y:S05]  /*08b0*/  BSYNC B1 ;  /* 0x0000000000017941 */ /* 0x000fea0003800000 */
.L_x_9716:
[----:B------:R-:W-:Y:S01]  /*08c0*/  BSSY B1, `(.L_x_9719) ;  /* 0x0000008000017945 */ /* 0x000fe20003800000 */
[----:B------:R-:W-:Y:S05]  /*08d0*/  @!P1 BRA `(.L_x_9720) ;  /* 0x0000006000009947 */ /* 0x000fea0003800000 */
[----:B------:R-:W-:-:S04]  /*08e0*/  ISETP.NE.U32.AND P4, PT, RZ, c[0x0][0x218], PT ;  /* 0x00008600ff007a0c */ /* 0x000fc80003f85070 */
[----:B------:R-:W-:-:S13]  /*08f0*/  ISETP.NE.AND.EX P4, PT, RZ, c[0x0][0x21c], PT, P4 ;  /* 0x00008700ff007a0c */ /* 0x000fda0003f85340 */
[----:B------:R-:W-:Y:S05]  /*0900*/  @!P4 BRA `(.L_x_9721) ;  /* 0x000000200000c947 */ /* 0x000fea0003800000 */
[----:B------:R-:W-:-:S06]  /*0910*/  IMAD.WIDE.U32 R40, R151, R152, c[0x0][0x218] ;  /* 0x0000860097287625 */ /* 0x000fcc00078e0098 */
[----:B------:R-:W5:Y:S02]  /*0920*/  LDG.E.128 R40, [R40.64] ;  /* 0x0000000428287981 */ /* 0x000f64000c1e1d00 */
.L_x_9721:
[----:B------:R-:W-:Y:S02]  /*0930*/  IADD3 R151, R151, 0x100, RZ ;  /* 0x0000010097977810 */ /* 0x000fe40007ffe0ff */
.L_x_9720:
[----:B------:R-:W-:Y:S05]  /*0940*/  BSYNC B1 ;  /* 0x0000000000017941 */ /* 0x000fea0003800000 */
.L_x_9719:
[----:B------:R-:W-:Y:S01]  /*0950*/  BSSY B1, `(.L_x_9722) ;  /* 0x0000008000017945 */ /* 0x000fe20003800000 */
[----:B------:R-:W-:Y:S05]  /*0960*/  @!P2 BRA `(.L_x_9723) ;  /* 0x000000600000a947 */ /* 0x000fea0003800000 */
[----:B------:R-:W-:-:S04]  /*0970*/  ISETP.NE.U32.AND P4, PT, RZ, c[0x0][0x218], PT ;  /* 0x00008600ff007a0c */ /* 0x000fc80003f85070 */
[----:B------:R-:W-:-:S13]  /*0980*/  ISETP.NE.AND.EX P4, PT, RZ, c[0x0][0x21c], PT, P4 ;  /* 0x00008700ff007a0c */ /* 0x000fda0003f85340 */
[----:B------:R-:W-:Y:S05]  /*0990*/  @!P4 BRA `(.L_x_9724) ;  /* 0x000000200000c947 */ /* 0x000fea0003800000 */
[----:B------:R-:W-:-:S06]  /*09a0*/  IMAD.WIDE.U32 R36, R151, R152, c[0x0][0x218] ;  /* 0x0000860097247625 */ /* 0x000fcc00078e0098 */
[----:B------:R-:W5:Y:S02]  /*09b0*/  LDG.E.128 R36, [R36.64] ;  /* 0x0000000424247981 */ /* 0x000f64000c1e1d00 */
.L_x_9724:
[----:B------:R-:W-:Y:S02]  /*09c0*/  IADD3 R151, R151, 0x100, RZ ;  /* 0x0000010097977810 */ /* 0x000fe40007ffe0ff */
.L_x_9723:
[----:B------:R-:W-:Y:S05]  /*09d0*/  BSYNC B1 ;  /* 0x0000000000017941 */ /* 0x000fea0003800000 */
.L_x_9722:
        /* <DEDUP_REMOVED lines=9> */
.L_x_9706:
[----:B---3--:R-:W-:Y:S01]  /*0a70*/  IADD3 R150, R153, -0x1, RZ ;  /* 0xffffffff99967810 */ /* 0x008fe20007ffe0ff */
[----:B------:R-:W-:Y:S01]  /*0a80*/  BSSY B1, `(.L_x_9726) ;  /* 0x000003a000017945 */ /* 0x000fe20003800000 */
[----:B------:R-:W-:Y:S01]  /*0a90*/  LOP3.LUT P4, RZ, R2, 0xffffff00, RZ, 0xc0, !PT ;  /* 0xffffff0002ff7812 */ /* 0x000fe2000788c0ff */
[----:B------:R-:W-:Y:S01]  /*0aa0*/  IMAD.MOV.U32 R153, RZ, RZ, RZ ;  /* 0x000000ffff997224 */ /* 0x000fe200078e00ff */
[----:B------:R-:W-:Y:S01]  /*0ab0*/  MOV R154, RZ ;  /* 0x000000ff009a7202 */ /* 0x000fe20000000f00 */
[----:B------:R-:W-:Y:S02]  /*0ac0*/  IMAD R150, R150, c[0x0][0x168], RZ ;  /* 0x00005a0096967a24 */ /* 0x000fe400078e02ff */
[----:B------:R-:W-:-:S03]  /*0ad0*/  IMAD.MOV.U32 R159, RZ, RZ, R7 ;  /* 0x000000ffff9f7224 */ /* 0x000fc600078e0007 */
[----:B------:R-:W-:-:S04]  /*0ae0*/  SHF.R.S32.HI R151, RZ, 0x1f, R150 ;  /* 0x0000001fff977819 */ /* 0x000fc80000011496 */
[----:B------:R-:W-:-:S04]  /*0af0*/  LEA.HI R151, R151, R150, RZ, 0x2 ;  /* 0x0000009697977211 */ /* 0x000fc800078f10ff */
[----:B------:R-:W-:Y:S01]  /*0b00*/  LEA.HI.SX32 R158, R151, R158, 0x1e ;  /* 0x0000009e979e7211 */ /* 0x000fe200078ff2ff */
        /* <DEDUP_REMOVED lines=10> */
[----:B------:R0:W5:Y:S01]  /*0bb0*/  @P4 LDG.E.128 R56, [R148.64] ;  /* 0x0000000494384981 */ /* 0x000162000c1e1d00 */
[----:B------:R-:W-:Y:S02]  /*0bc0*/  IADD3 R159, R7, 0x100, RZ ;  /* 0x00000100079f7810 */ /* 0x000fe40007ffe0ff */
[----:B------:R-:W-:Y:S01]  /*0bd0*/  IADD3 R158, R158, 0x100, RZ ;  /* 0x000001009e9e7810 */ /* 0x000fe20007ffe0ff */
[----:B--2---:R-:W-:Y:S01]  /*0be0*/  FADD.FTZ R151, -R150, R12 ;  /* 0x0000000c96977221 */ /* 0x004fe20000010100 */
[----:B---3--:R-:W-:Y:S01]  /*0bf0*/  MOV R18, R16 ;  /* 0x0000001000127202 */ /* 0x008fe20000000f00 */
[--C-:B------:R-:W-:Y:S01]  /*0c00*/  IMAD.MOV.U32 R19, RZ, RZ, R17.reuse ;  /* 0x000000ffff137224 */ /* 0x100fe200078e0011 */
[--C-:B------:R-:W-:Y:S02]  /*0c10*/  SHF.R.U64 R156, R16, 0x10, R17.reuse ;  /* 0x00000010109c7819 */ /* 0x100fe40000001211 */
[----:B------:R-:W-:Y:S01]  /*0c20*/  SHF.R.U32.HI R154, RZ, 0x10, R17 ;  /* 0x00000010ff9a7819 */ /* 0x000fe20000011611 */
[----:B------:R-:W-:Y:S01]  /*0c30*/  HADD2.F32 R17, -RZ, R18.H0_H0 ;  /* 0x20000012ff117230 */ /* 0x000fe20000004100 */
[----:B------:R-:W-:-:S02]  /*0c40*/  FADD.FTZ R13, -R150, R13 ;  /* 0x0000000d960d7221 */ /* 0x000fc40000010100 */
[----:B------:R-:W-:Y:S01]  /*0c50*/  FMUL.FTZ R12, R6, R151 ;  /* 0x00000097060c7220 */ /* 0x000fe20000410000 */
[----:B------:R-:W-:Y:S01]  /*0c60*/  HADD2.F32 R16, -RZ, R156.H0_H0 ;  /* 0x2000009cff107230 */ /* 0x000fe20000004100 */
[----:B0-----:R-:W-:Y:S02]  /*0c70*/  FADD.FTZ R149, -R150, R14 ;  /* 0x0000000e96957221 */ /* 0x001fe40000010100 */
[----:B------:R-:W-:Y:S02]  /*0c80*/  FMUL.FTZ R13, R6, R13 ;  /* 0x0000000d060d7220 */ /* 0x000fe40000410000 */
[----:B------:R-:W-:Y:S02]  /*0c90*/  FADD.FTZ R84, R84, R17 ;  /* 0x0000001154547221 */ /* 0x000fe40000010000 */
[-C--:B------:R-:W-:Y:S02]  /*0ca0*/  FFMA.FTZ R112, R12, R17.reuse, R112 ;  /* 0x000000110c707223 */ /* 0x080fe40000010070 */
[----:B------:R-:W-:Y:S01]  /*0cb0*/  FMUL.FTZ R17, R140, R17 ;  /* 0x000000118c117220 */ /* 0x000fe20000410000 */
[----:B------:R-:W-:Y:S01]  /*0cc0*/  HADD2.F32 R19, -RZ, R19.H0_H0 ;  /* 0x20000013ff137230 */ /* 0x000fe20000004100 */
[----:B------:R-:W-:-:S02]  /*0cd0*/  FMUL.FTZ R14, R6, R149 ;  /* 0x00000095060e7220 */ /* 0x000fc40000410000 */
[----:B------:R-:W-:Y:S02]  /*0ce0*/  FADD.FTZ R85, R85, R16 ;  /* 0x0000001055557221 */ /* 0x000fe40000010000 */
[-C--:B------:R-:W-:Y:S02]  /*0cf0*/  FFMA.FTZ R113, R13, R16.reuse, R113 ;  /* 0x000000100d717223 */ /* 0x080fe40000010071 */
[----:B------:R-:W-:Y:S02]  /*0d00*/  FMUL.FTZ R16, R141, R16 ;  /* 0x000000108d107220 */ /* 0x000fe40000410000 */
[----:B------:R-:W-:Y:S02]  /*0d10*/  FADD.FTZ R149, RZ, R17 ;  /* 0x00000011ff957221 */ /* 0x000fe40000010000 */
[----:B------:R-:W-:Y:S02]  /*0d20*/  FFMA.FTZ R18, R12, R17, RZ ;  /* 0x000000110c127223 */ /* 0x000fe400000100ff */
[----:B------:R-:W-:Y:S01]  /*0d30*/  FADD.FTZ R153, -R150, R15 ;  /* 0x0000000f96997221 */ /* 0x000fe20000010100 */
[----:B------:R-:W-:Y:S01]  /*0d40*/  HADD2.F32 R150, -RZ, R154.H0_H0 ;  /* 0x2000009aff967230 */ /* 0x000fe20000004100 */
[----:B------:R-:W-:-:S02]  /*0d50*/  FADD.FTZ R86, R86, R19 ;  /* 0x0000001356567221 */ /* 0x000fc40000010000 */
[-C--:B------:R-:W-:Y:S02]  /*0d60*/  FFMA.FTZ R114, R14, R19.reuse, R114 ;  /* 0x000000130e727223 */ /* 0x080fe40000010072 */
[----:B------:R-:W-:Y:S02]  /*0d70*/  FADD.FTZ R148, R149, R16 ;  /* 0x0000001095947221 */ /* 0x000fe40000010000 */
        /* <DEDUP_REMOVED lines=10> */
.L_x_9727:
[----:B------:R-:W-:Y:S05]  /*0e20*/  BSYNC B1 ;  /* 0x0000000000017941 */ /* 0x000fea0003800000 */
.L_x_9726:
        /* <DEDUP_REMOVED lines=21> */
[----:B------:R-:W-:Y:S01]  /*0f80*/  HADD2.F32 R25, -RZ, R148.H0_H0 ;  /* 0x20000094ff197230 */ /* 0x000fe20000004100 */
[----:B------:R-:W-:-:S02]  /*0f90*/  FADD.FTZ R21, -R157, R21 ;  /* 0x000000159d157221 */ /* 0x000fc40000010100 */
[C---:B------:R-:W-:Y:S01]  /*0fa0*/  FMUL.FTZ R20, R6.reuse, R151 ;  /* 0x0000009706147220 */ /* 0x040fe20000410000 */
[----:B------:R-:W-:Y:S01]  /*0fb0*/  HADD2.F32 R24, -RZ, R156.H0_H0 ;  /* 0x2000009cff187230 */ /* 0x000fe20000004100 */
[----:B------:R-:W-:Y:S02]  /*0fc0*/  FMUL.FTZ R21, R6, R21 ;  /* 0x0000001506157220 */ /* 0x000fe40000410000 */
[----:B------:R-:W-:Y:S02]  /*0fd0*/  FADD.FTZ R80, R80, R25 ;  /* 0x0000001950507221 */ /* 0x000fe40000010000 */
[-C--:B------:R-:W-:Y:S02]  /*0fe0*/  FFMA.FTZ R108, R20, R25.reuse, R108 ;  /* 0x00000019146c7223 */ /* 0x080fe4000001006c */
[----:B------:R-:W-:Y:S01]  /*0ff0*/  FMUL.FTZ R25, R136, R25 ;  /* 0x0000001988197220 */ /* 0x000fe20000410000 */
[----:B------:R-:W-:Y:S01]  /*1000*/  HADD2.F32 R149, -RZ, R149.H0_H0 ;  /* 0x20000095ff957230 */ /* 0x000fe20000004100 */
[----:B0-----:R-:W-:-:S02]  /*1010*/  FADD.FTZ R27, -R157, R22 ;  /* 0x000000169d1b7221 */ /* 0x001fc40000010100 */
        /* <DEDUP_REMOVED lines=21> */
.L_x_9729:
[----:B------:R-:W-:Y:S05]  /*1170*/  BSYNC B1 ;  /* 0x0000000000017941 */ /* 0x000fea0003800000 */
.L_x_9728:
        /* <DEDUP_REMOVED lines=17> */
[----:B---3--:R-:W-:Y:S02]  /*1290*/  MOV R156, R148 ;  /* 0x00000094009c7202 */ /* 0x008fe40000000f00 */
[----:B------:R-:W-:Y:S01]  /*12a0*/  SHF.R.U64 R164, R148, 0x10, R149 ;  /* 0x0000001094a47819 */ /* 0x000fe20000001295 */
[----:B------:R-:W-:Y:S02]  /*12b0*/  FADD.FTZ R29, -R161, R29 ;  /* 0x0000001da11d7221 */ /* 0x000fe40000010100 */
[----:B------:R-:W-:Y:S01]  /*12c0*/  HADD2.F32 R165, -RZ, R156.H0_H0 ;  /* 0x2000009cffa57230 */ /* 0x000fe20000004100 */
[----:B------:R-:W-:Y:S01]  /*12d0*/  FMUL.FTZ R28, R6, R163 ;  /* 0x000000a3061c7220 */ /* 0x000fe20000410000 */
[----:B------:R-:W-:Y:S01]  /*12e0*/  HADD2.F32 R164, -RZ, R164.H0_H0 ;  /* 0x200000a4ffa47230 */ /* 0x000fe20000004100 */
[----:B------:R-:W-:-:S02]  /*12f0*/  IMAD.MOV.U32 R157, RZ, RZ, R149 ;  /* 0x000000ffff9d7224 */ /* 0x000fc400078e0095 */
[----:B------:R-:W-:Y:S02]  /*1300*/  FMUL.FTZ R29, R6, R29 ;  /* 0x0000001d061d7220 */ /* 0x000fe40000410000 */
[----:B------:R-:W-:Y:S02]  /*1310*/  FADD.FTZ R76, R76, R165 ;  /* 0x000000a54c4c7221 */ /* 0x000fe40000010000 */
[-C--:B------:R-:W-:Y:S01]  /*1320*/  FFMA.FTZ R104, R28, R165.reuse, R104 ;  /* 0x000000a51c687223 */ /* 0x080fe20000010068 */
[----:B------:R-:W-:Y:S01]  /*1330*/  SHF.R.U32.HI R160, RZ, 0x10, R149 ;  /* 0x00000010ffa07819 */ /* 0x000fe20000011695 */
[----:B------:R-:W-:Y:S01]  /*1340*/  FMUL.FTZ R165, R132, R165 ;  /* 0x000000a584a57220 */ /* 0x000fe20000410000 */
[----:B------:R-:W-:Y:S01]  /*1350*/  HADD2.F32 R157, -RZ, R157.H0_H0 ;  /* 0x2000009dff9d7230 */ /* 0x000fe20000004100 */
[C---:B0-----:R-:W-:Y:S02]  /*1360*/  FADD.FTZ R151, -R161.reuse, R30 ;  /* 0x0000001ea1977221 */ /* 0x041fe40000010100 */
        /* <DEDUP_REMOVED lines=21> */
.L_x_9731:
[----:B------:R-:W-:Y:S05]  /*14c0*/  BSYNC B1 ;  /* 0x0000000000017941 */ /* 0x000fea0003800000 */
.L_x_9730:
        /* <DEDUP_REMOVED lines=16> */
[--C-:B------:R-:W-:Y:S02]  /*15d0*/  SHF.R.U64 R173, R156, 0x10, R157.reuse ;  /* 0x000000109cad7819 */ /* 0x100fe4000000129d */
[----:B------:R-:W-:Y:S01]  /*15e0*/  SHF.R.U32.HI R172, RZ, 0x10, R157 ;  /* 0x00000010ffac7819 */ /* 0x000fe2000001169d */
[C---:B---3--:R-:W-:Y:S01]  /*15f0*/  FADD.FTZ R161, -R168.reuse, R149 ;  /* 0x00000095a8a17221 */ /* 0x048fe20000010100 */
[----:B------:R-:W-:Y:S01]  /*1600*/  HADD2.F32 R149, -RZ, R162.H0_H0 ;  /* 0x200000a2ff957230 */ /* 0x000fe20000004100 */
[----:B------:R-:W-:Y:S01]  /*1610*/  FADD.FTZ R169, -R168, R148 ;  /* 0x00000094a8a97221 */ /* 0x000fe20000010100 */
[----:B------:R-:W-:Y:S01]  /*1620*/  HADD2.F32 R148, -RZ, R173.H0_H0 ;  /* 0x200000adff947230 */ /* 0x000fe20000004100 */
[----:B------:R-:W-:-:S02]  /*1630*/  IMAD.MOV.U32 R163, RZ, RZ, R157 ;  /* 0x000000ffffa37224 */ /* 0x000fc400078e009d */
[C---:B------:R-:W-:Y:S01]  /*1640*/  FADD.FTZ R171, -R168.reuse, R150 ;  /* 0x00000096a8ab7221 */ /* 0x040fe20000010100 */
[----:B------:R-:W-:Y:S01]  /*1650*/  HADD2.F32 R150, -RZ, R172.H0_H0 ;  /* 0x200000acff967230 */ /* 0x000fe20000004100 */
[----:B------:R-:W-:Y:S02]  /*1660*/  FADD.FTZ R151, -R168, R151 ;  /* 0x00000097a8977221 */ /* 0x000fe40000010100 */
        /* <DEDUP_REMOVED lines=25> */
.L_x_9733:
[----:B------:R-:W-:Y:S05]  /*1800*/  BSYNC B1 ;  /* 0x0000000000017941 */ /* 0x000fea0003800000 */
.L_x_9732:
        /* <DEDUP_REMOVED lines=51> */
.L_x_9735:
[----:B------:R-:W-:Y:S05]  /*1b40*/  BSYNC B1 ;  /* 0x0000000000017941 */ /* 0x000fea0003800000 */
.L_x_9734:
        /* <DEDUP_REMOVED lines=51> */
.L_x_9737:
[----:B------:R-:W-:Y:S05]  /*1e80*/  BSYNC B1 ;  /* 0x0000000000017941 */ /* 0x000fea0003800000 */
.L_x_9736:
        /* <DEDUP_REMOVED lines=13> */
[----:B--2---:R-:W-:Y:S02]  /*1f60*/  MOV R152, R156 ;  /* 0x0000009c00987202 */ /* 0x004fe40000000f00 */
[----:B------:R-:W-:Y:S01]  /*1f70*/  SHF.R.U64 R162, R156, 0x10, R157 ;  /* 0x000000109ca27819 */ /* 0x000fe2000000129d */
[C---:B---3--:R-:W-:Y:S02]  /*1f80*/  FADD.FTZ R159, -R163.reuse, R149 ;  /* 0x00000095a39f7221 */ /* 0x048fe40000010100 */
[----:B------:R-:W-:Y:S01]  /*1f90*/  HADD2.F32 R149, -RZ, R152.H0_H0 ;  /* 0x20000098ff957230 */ /* 0x000fe20000004100 */
[----:B------:R-:W-:Y:S01]  /*1fa0*/  FADD.FTZ R193, -R163, R148 ;  /* 0x00000094a3c17221 */ /* 0x000fe20000010100 */
[----:B------:R-:W-:Y:S01]  /*1fb0*/  HADD2.F32 R148, -RZ, R162.H0_H0 ;  /* 0x200000a2ff947230 */ /* 0x000fe20000004100 */
[----:B------:R-:W-:Y:S02]  /*1fc0*/  IMAD.MOV.U32 R155, RZ, RZ, R157 ;  /* 0x000000ffff9b7224 */ /* 0x000fe400078e009d */
        /* <DEDUP_REMOVED lines=29> */
.L_x_9725:
[----:B0-----:R-:W-:Y:S05]  /*21a0*/  BSYNC B0 ;  /* 0x0000000000007941 */ /* 0x001fea0003800000 */
.L_x_9705:
[----:B------:R-:W-:Y:S02]  /*21b0*/  LOP3.LUT P4, RZ, R5, 0xff, RZ, 0xc0, !PT ;  /* 0x000000ff05ff7812 */ /* 0x000fe4000788c0ff */
[----:B------:R-:W-:-:S04]  /*21c0*/  SHF.R.U32.HI R150, RZ, 0x5, R0 ;  /* 0x00000005ff967819 */ /* 0x000fc80000011600 */
[----:B------:R-:W-:-:S07]  /*21d0*/  LOP3.LUT R203, R150, 0x7fffff8, RZ, 0xc0, !PT ;  /* 0x07fffff896cb7812 */ /* 0x000fce00078ec0ff */
[----:B------:R-:W-:Y:S02]  /*21e0*/  @!P4 IADD3 R203, R203, 0x8, RZ ;  /* 0x00000008cbcbc810 */ /* 0x000fe40007ffe0ff */
[----:B------:R-:W-:Y:S01]  /*21f0*/  LOP3.LUT P4, RZ, R0, 0x1f, RZ, 0xc0, !PT ;  /* 0x0000001f00ff7812 */ /* 0x000fe2000788c0ff */
[----:B------:R-:W-:Y:S10]  /*2200*/  BRA.DIV ~URZ, `(.L_x_9738) ;  /* 0x00002e827f007947 */ /* 0x000ff4000b800000 */
[----:B------:R0:W2:Y:S02]  /*2210*/  SHFL.DOWN PT, R152, R153, 0x10, 0x1f ;  /* 0x0a001f0099987f89 */ /* 0x0000a400000e0000 */
.L_x_9823:
        /* <DEDUP_REMOVED lines=18> */
.L_x_9824:
        /* <DEDUP_REMOVED lines=23> */
[----:B-1----:R-:W-:Y:S01]  /*24b0*/  FADD.FTZ R205, R205, R152 ;  /* 0x00000098cdcd7221 */ /* 0x002fe20000010000 */
        /* <DEDUP_REMOVED lines=38> */
.L_x_9743:
[----:B------:R-:W-:Y:S05]  /*2720*/  BSYNC B1 ;  /* 0x0000000000017941 */ /* 0x000fea0003800000 */
.L_x_9742:
        /* <DEDUP_REMOVED lines=13> */
.L_x_9745:
[----:B------:R-:W-:Y:S05]  /*2800*/  BSYNC B1 ;  /* 0x0000000000017941 */ /* 0x000fea0003800000 */
.L_x_9744:
        /* <DEDUP_REMOVED lines=11> */
.L_x_9747:
[----:B------:R-:W-:Y:S05]  /*28c0*/  BSYNC B1 ;  /* 0x0000000000017941 */ /* 0x000fea0003800000 */
.L_x_9746:
        /* <DEDUP_REMOVED lines=11> */
.L_x_9749:
[----:B------:R-:W-:Y:S05]  /*2980*/  BSYNC B1 ;  /* 0x0000000000017941 */ /* 0x000fea0003800000 */
.L_x_9748:
        /* <DEDUP_REMOVED lines=28> */
.L_x_9751:
[----:B------:R-:W-:Y:S05]  /*2b50*/  BSYNC B1 ;  /* 0x0000000000017941 */ /* 0x000fea0003800000 */
.L_x_9750:
[----:B------:R-:W-:Y:S02]  /*2b60*/  IADD3 R7, R7, 0x100, RZ ;  /* 0x0000010007077810 */ /* 0x000fe40007ffe0ff */
[----:B------:R-:W-:Y:S02]  /*2b70*/  IADD3 R152, R152, 0x100, RZ ;  /* 0x0000010098987810 */ /* 0x000fe40007ffe0ff */
.L_x_9741:
[----:B------:R-:W-:Y:S05]  /*2b80*/  BSYNC B0 ;  /* 0x0000000000007941 */ /* 0x000fea0003800000 */
.L_x_9740:
        /* <DEDUP_REMOVED lines=25> */
.L_x_9755:
[----:B------:R-:W-:Y:S05]  /*2d20*/  BSYNC B1 ;  /* 0x0000000000017941 */ /* 0x000fea0003800000 */
.L_x_9754:
        /* <DEDUP_REMOVED lines=11> */
.L_x_9757:
[----:B------:R-:W-:Y:S05]  /*2de0*/  BSYNC B1 ;  /* 0x0000000000017941 */ /* 0x000fea0003800000 */
.L_x_9756:
        /* <DEDUP_REMOVED lines=9> */
.L_x_9759:
[----:B------:R-:W-:Y:S05]  /*2e80*/  BSYNC B1 ;  /* 0x0000000000017941 */ /* 0x000fea0003800000 */
.L_x_9758:
        /* <DEDUP_REMOVED lines=8> */
.L_x_9761:
[----:B------:R-:W-:Y:S05]  /*2f10*/  BSYNC B1 ;  /* 0x0000000000017941 */ /* 0x000fea0003800000 */
.L_x_9760:
        /* <DEDUP_REMOVED lines=29> */
.L_x_9763:
[----:B------:R-:W-:Y:S05]  /*30f0*/  BSYNC B1 ;  /* 0x0000000000017941 */ /* 0x000fea0003800000 */
.L_x_9762:
[----:B------:R-:W-:Y:S02]  /*3100*/  IADD3 R7, R7, 0x100, RZ ;  /* 0x0000010007077810 */ /* 0x000fe40007ffe0ff */
[----:B------:R-:W-:Y:S02]  /*3110*/  IADD3 R152, R152, 0x100, RZ ;  /* 0x0000010098987810 */ /* 0x000fe40007ffe0ff */
.L_x_9753:
[----:B------:R-:W-:Y:S05]  /*3120*/  BSYNC B0 ;  /* 0x0000000000007941 */ /* 0x000fea0003800000 */
.L_x_9752:
        /* <DEDUP_REMOVED lines=25> */
.L_x_9767:
[----:B------:R-:W-:Y:S05]  /*32c0*/  BSYNC B1 ;  /* 0x0000000000017941 */ /* 0x000fea0003800000 */
.L_x_9766:
        /* <DEDUP_REMOVED lines=11> */
.L_x_9769:
[----:B------:R-:W-:Y:S05]  /*3380*/  BSYNC B1 ;  /* 0x0000000000017941 */ /* 0x000fea0003800000 */
.L_x_9768:
        /* <DEDUP_REMOVED lines=9> */
.L_x_9771:
[----:B------:R-:W-:Y:S05]  /*3420*/  BSYNC B1 ;  /* 0x0000000000017941 */ /* 0x000fea0003800000 */
.L_x_9770:
        /* <DEDUP_REMOVED lines=8> */
.L_x_9773:
[----:B------:R-:W-:Y:S05]  /*34b0*/  BSYNC B1 ;  /* 0x0000000000017941 */ /* 0x000fea0003800000 */
.L_x_9772:
        /* <DEDUP_REMOVED lines=29> */
.L_x_9775:
[----:B------:R-:W-:Y:S05]  /*3690*/  BSYNC B1 ;  /* 0x0000000000017941 */ /* 0x000fea0003800000 */
.L_x_9774:
[----:B------:R-:W-:Y:S02]  /*36a0*/  IADD3 R7, R7, 0x100, RZ ;  /* 0x0000010007077810 */ /* 0x000fe40007ffe0ff */
[----:B------:R-:W-:Y:S02]  /*36b0*/  IADD3 R152, R152, 0x100, RZ ;  /* 0x0000010098987810 */ /* 0x000fe40007ffe0ff */
.L_x_9765:
[----:B------:R-:W-:Y:S05]  /*36c0*/  BSYNC B0 ;  /* 0x0000000000007941 */ /* 0x000fea0003800000 */
.L_x_9764:
        /* <DEDUP_REMOVED lines=24> */
.L_x_9779:
[----:B------:R-:W-:Y:S05]  /*3850*/  BSYNC B1 ;  /* 0x0000000000017941 */ /* 0x000fea0003800000 */
.L_x_9778:
        /* <DEDUP_REMOVED lines=11> */
.L_x_9781:
[----:B------:R-:W-:Y:S05]  /*3910*/  BSYNC B1 ;  /* 0x0000000000017941 */ /* 0x000fea0003800000 */
.L_x_9780:
        /* <DEDUP_REMOVED lines=9> */
.L_x_9783:
[----:B------:R-:W-:Y:S05]  /*39b0*/  BSYNC B1 ;  /* 0x0000000000017941 */ /* 0x000fea0003800000 */
.L_x_9782:
        /* <DEDUP_REMOVED lines=8> */
.L_x_9785:
[----:B------:R-:W-:Y:S05]  /*3a40*/  BSYNC B1 ;  /* 0x0000000000017941 */ /* 0x000fea0003800000 */
.L_x_9784:
        /* <DEDUP_REMOVED lines=29> */
.L_x_9787:
[----:B------:R-:W-:Y:S05]  /*3c20*/  BSYNC B1 ;  /* 0x0000000000017941 */ /* 0x000fea0003800000 */
.L_x_9786:
[----:B------:R-:W-:Y:S02]  /*3c30*/  IADD3 R7, R7, 0x100, RZ ;  /* 0x0000010007077810 */ /* 0x000fe40007ffe0ff */
[----:B------:R-:W-:Y:S02]  /*3c40*/  IADD3 R152, R152, 0x100, RZ ;  /* 0x0000010098987810 */ /* 0x000fe40007ffe0ff */
.L_x_9777:
[----:B------:R-:W-:Y:S05]  /*3c50*/  BSYNC B0 ;  /* 0x0000000000007941 */ /* 0x000fea0003800000 */
.L_x_9776:
        /* <DEDUP_REMOVED lines=24> */
.L_x_9791:
[----:B------:R-:W-:Y:S05]  /*3de0*/  BSYNC B1 ;  /* 0x0000000000017941 */ /* 0x000fea0003800000 */
.L_x_9790:
        /* <DEDUP_REMOVED lines=11> */
.L_x_9793:
[----:B------:R-:W-:Y:S05]  /*3ea0*/  BSYNC B1 ;  /* 0x0000000000017941 */ /* 0x000fea0003800000 */
.L_x_9792:
        /* <DEDUP_REMOVED lines=9> */
.L_x_9795:
[----:B------:R-:W-:Y:S05]  /*3f40*/  BSYNC B1 ;  /* 0x0000000000017941 */ /* 0x000fea0003800000 */
.L_x_9794:
        /* <DEDUP_REMOVED lines=8> */
.L_x_9797:
[----:B------:R-:W-:Y:S05]  /*3fd0*/  BSYNC B1 ;  /* 0x0000000000017941 */ /* 0x000fea0003800000 */
.L_x_9796:
        /* <DEDUP_REMOVED lines=29> */
.L_x_9799:
[----:B------:R-:W-:Y:S05]  /*41b0*/  BSYNC B1 ;  /* 0x0000000000017941 */ /* 0x000fea0003800000 */
.L_x_9798:
[----:B------:R-:W-:Y:S02]  /*41c0*/  IADD3 R7, R7, 0x100, RZ ;  /* 0x0000010007077810 */ /* 0x000fe40007ffe0ff */
[----:B------:R-:W-:Y:S02]  /*41d0*/  IADD3 R152, R152, 0x100, RZ ;  /* 0x0000010098987810 */ /* 0x000fe40007ffe0ff */
.L_x_9789:
[----:B------:R-:W-:Y:S05]  /*41e0*/  BSYNC B0 ;  /* 0x0000000000007941 */ /* 0x000fea0003800000 */
.L_x_9788:
        /* <DEDUP_REMOVED lines=24> */
.L_x_9803:
[----:B------:R-:W-:Y:S05]  /*4370*/  BSYNC B1 ;  /* 0x0000000000017941 */ /* 0x000fea0003800000 */
.L_x_9802:
        /* <DEDUP_REMOVED lines=11> */
.L_x_9805:
[----:B------:R-:W-:Y:S05]  /*4430*/  BSYNC B1 ;  /* 0x0000000000017941 */ /* 0x000fea0003800000 */
.L_x_9804:
        /* <DEDUP_REMOVED lines=9> */
.L_x_9807:
[----:B------:R-:W-:Y:S05]  /*44d0*/  BSYNC B1 ;  /* 0x0000000000017941 */ /* 0x000fea0003800000 */
.L_x_9806:
        /* <DEDUP_REMOVED lines=8> */
.L_x_9809:
[----:B------:R-:W-:Y:S05]  /*4560*/  BSYNC B1 ;  /* 0x0000000000017941 */ /* 0x000fea0003800000 */
.L_x_9808:
        /* <DEDUP_REMOVED lines=29> */
.L_x_9811:
[----:B------:R-:W-:Y:S05]  /*4740*/  BSYNC B1 ;  /* 0x0000000000017941 */ /* 0x000fea0003800000 */
.L_x_9810:
[----:B------:R-:W-:Y:S02]  /*4750*/  IADD3 R7, R7, 0x100, RZ ;  /* 0x0000010007077810 */ /* 0x000fe40007ffe0ff */
[----:B------:R-:W-:Y:S02]  /*4760*/  IADD3 R152, R152, 0x100, RZ ;  /* 0x0000010098987810 */ /* 0x000fe40007ffe0ff */
.L_x_9801:
[----:B------:R-:W-:Y:S05]  /*4770*/  BSYNC B0 ;  /* 0x0000000000007941 */ /* 0x000fea0003800000 */
.L_x_9800:
        /* <DEDUP_REMOVED lines=25> */
.L_x_9815:
[----:B------:R-:W-:Y:S05]  /*4910*/  BSYNC B1 ;  /* 0x0000000000017941 */ /* 0x000fea0003800000 */
.L_x_9814:
        /* <DEDUP_REMOVED lines=11> */
.L_x_9817:
[----:B------:R-:W-:Y:S05]  /*49d0*/  BSYNC B1 ;  /* 0x0000000000017941 */ /* 0x000fea0003800000 */
.L_x_9816:
        /* <DEDUP_REMOVED lines=9> */
.L_x_9819:
[----:B------:R-:W-:Y:S05]  /*4a70*/  BSYNC B1 ;  /* 0x0000000000017941 */ /* 0x000fea0003800000 */
.L_x_9818:
        /* <DEDUP_REMOVED lines=8> */
.L_x_9821:
[----:B------:R-:W-:Y:S05]  /*4b00*/  BSYNC B1 ;  /* 0x0000000000017941 */ /* 0x000fea0003800000 */
.L_x_9820:
        /* <DEDUP_REMOVED lines=28> */
.L_x_9813:
[----:B------:R-:W-:Y:S05]  /*4cd0*/  BSYNC B0 ;  /* 0x0000000000007941 */ /* 0x000fea0003800000 */
.L_x_9812:
[----:B------:R-:W-:Y:S02]  /*4ce0*/  LOP3.LUT P3, RZ, R5, 0xff, RZ, 0xc0, !PT ;  /* 0x000000ff05ff7812 */ /* 0x000fe4000786c0ff */
[----:B------:R-:W-:Y:S02]  /*4cf0*/  IADD3 R4, R4, c[0x0][0x160], RZ ;  /* 0x0000580004047a10 */ /* 0x000fe40007ffe0ff */
[----:B------:R-:W-:Y:S02]  /*4d00*/  SEL R5, RZ, 0x1, P3 ;  /* 0x00000001ff057807 */ /* 0x000fe40001800000 */
[----:B------:R-:W-:-:S13]  /*4d10*/  ISETP.GE.AND P3, PT, R4, c[0x0][0x164], PT ;  /* 0x0000590004007a0c */ /* 0x000fda0003f66270 */
[----:B0-----:R-:W-:Y:S01]  /*4d20*/  @P3 CALL.REL.NOINC `(.L_x_9704) ;  /* 0x0000001000003944 */ /* 0x001fe20003c00000 */
[----:B------:R-:W-:Y:S05]  /*4d30*/  BRA `(.L_x_9822) ;  /* 0xffffb7e000007947 */ /* 0x000fea000383ffff */
.L_x_9704:
[----:B-1----:R-:W0:Y:S01]  /*4d40*/  S2UR UR6, SR_CTAID.X ;  /* 0x00000000000679c3 */ /* 0x002e220000002500 */
[----:B------:R-:W0:Y:S01]  /*4d50*/  S2R R3, SR_TID.X ;  /* 0x0000000000037919 */ /* 0x000e220000002100 */
[C---:B------:R-:W-:Y:S01]  /*4d60*/  LOP3.LUT P5, RZ, R2.reuse, 0xffffff00, RZ, 0xc0, !PT ;  /* 0xffffff0002ff7812 */ /* 0x040fe200078ac0ff */
[----:B------:R-:W-:Y:S01]  /*4d70*/  @P0 IMAD.MOV.U32 R19, RZ, RZ, 0x10 ;  /* 0x00000010ff130424 */ /* 0x000fe200078e00ff */
[C---:B------:R-:W-:Y:S02]  /*4d80*/  ISETP.GE.U32.AND P4, PT, R2.reuse, 0x200, PT ;  /* 0x000002000200780c */ /* 0x040fe40003f86070 */
        /* <DEDUP_REMOVED lines=48> */
.L_x_9738:
[----:B------:R-:W-:Y:S01]  /*5090*/  IMAD.MOV.U32 R157, RZ, RZ, R153 ;  /* 0x000000ffff9d7224 */ /* 0x000fe200078e0099 */
[----:B------:R-:W-:Y:S01]  /*50a0*/  MOV R158, 0x10 ;  /* 0x00000010009e7802 */ /* 0x000fe20000000f00 */
[----:B------:R-:W-:Y:S01]  /*50b0*/  IMAD.MOV.U32 R201, RZ, RZ, 0x1f ;  /* 0x0000001fffc97424 */ /* 0x000fe200078e00ff */
[----:B------:R-:W-:Y:S02]  /*50c0*/  MOV R160, 0xffffffff ;  /* 0xffffffff00a07802 */ /* 0x000fe40000000f00 */
[----:B-1----:R-:W-:-:S02]  /*50d0*/  MOV R148, 0x50f0 ;  /* 0x000050f000947802 */ /* 0x002fc40000000f00 */
[----:B-----5:R-:W-:Y:S05]  /*50e0*/  CALL.REL.NOINC `($__internal_142_$__cuda_sm70_shflsync_down_p) ;  /* 0x0000045000007944 */ /* 0x020fea0003c00000 */
[----:B-1----:R-:W-:Y:S01]  /*50f0*/  IMAD.MOV.U32 R152, RZ, RZ, R201 ;  /* 0x000000ffff987224 */ /* 0x002fe200078e00c9 */
[----:B0-----:R-:W-:Y:S05]  /*5100*/  BRA `(.L_x_9823) ;  /* 0xffffd11000007947 */ /* 0x001fea000383ffff */
.L_x_9739:
[----:B------:R-:W-:Y:S01]  /*5110*/  HFMA2.MMA R201, -RZ, RZ, 0, 1.847743988037109375e-06 ;  /* 0x0000001fffc97435 */ /* 0x000fe200000001ff */
[----:B------:R-:W-:Y:S01]  /*5120*/  MOV R157, R154 ;  /* 0x0000009a009d7202 */ /* 0x000fe20000000f00 */
[----:B------:R-:W-:Y:S01]  /*5130*/  IMAD.MOV.U32 R158, RZ, RZ, 0x10 ;  /* 0x00000010ff9e7424 */ /* 0x000fe200078e00ff */
[----:B-1----:R-:W-:Y:S01]  /*5140*/  MOV R148, 0x5170 ;  /* 0x0000517000947802 */ /* 0x002fe20000000f00 */
[----:B------:R-:W-:-:S02]  /*5150*/  IMAD.MOV.U32 R160, RZ, RZ, -0x1 ;  /* 0xffffffffffa07424 */ /* 0x000fc400078e00ff */
[----:B0-2--5:R-:W-:Y:S05]  /*5160*/  CALL.REL.NOINC `($__internal_142_$__cuda_sm70_shflsync_down_p) ;  /* 0x000003d000007944 */ /* 0x025fea0003c00000 */
[----:B------:R-:W-:Y:S01]  /*5170*/  FADD.FTZ R152, R152, R153 ;  /* 0x0000009998987221 */ /* 0x000fe20000010000 */
[----:B0-----:R-:W-:Y:S01]  /*5180*/  MOV R158, 0x8 ;  /* 0x00000008009e7802 */ /* 0x001fe20000000f00 */
[----:B-1----:R-:W-:Y:S01]  /*5190*/  FADD.FTZ R154, R154, R201 ;  /* 0x000000c99a9a7221 */ /* 0x002fe20000010000 */
[----:B------:R-:W-:Y:S01]  /*51a0*/  MOV R160, 0xffffffff ;  /* 0xffffffff00a07802 */ /* 0x000fe20000000f00 */
[----:B------:R-:W-:Y:S01]  /*51b0*/  IMAD.MOV.U32 R201, RZ, RZ, 0x1f ;  /* 0x0000001fffc97424 */ /* 0x000fe200078e00ff */
[----:B------:R-:W-:Y:S01]  /*51c0*/  MOV R148, 0x51f0 ;  /* 0x000051f000947802 */ /* 0x000fe20000000f00 */
[----:B------:R-:W-:-:S02]  /*51d0*/  IMAD.MOV.U32 R157, RZ, RZ, R152 ;  /* 0x000000ffff9d7224 */ /* 0x000fc400078e0098 */
[----:B------:R-:W-:Y:S05]  /*51e0*/  CALL.REL.NOINC `($__internal_142_$__cuda_sm70_shflsync_down_p) ;  /* 0x0000035000007944 */ /* 0x000fea0003c00000 */
[----:B0-----:R-:W-:Y:S01]  /*51f0*/  HFMA2.MMA R158, -RZ, RZ, 0, 4.76837158203125e-07 ;  /* 0x00000008ff9e7435 */ /* 0x001fe200000001ff */
[----:B-1----:R-:W-:Y:S01]  /*5200*/  MOV R151, R201 ;  /* 0x000000c900977202 */ /* 0x002fe20000000f00 */
[----:B------:R-:W-:Y:S01]  /*5210*/  IMAD.MOV.U32 R157, RZ, RZ, R154 ;  /* 0x000000ffff9d7224 */ /* 0x000fe200078e009a */
[----:B------:R-:W-:Y:S01]  /*5220*/  MOV R160, 0xffffffff ;  /* 0xffffffff00a07802 */ /* 0x000fe20000000f00 */
[----:B------:R-:W-:Y:S01]  /*5230*/  IMAD.MOV.U32 R201, RZ, RZ, 0x1f ;  /* 0x0000001fffc97424 */ /* 0x000fe200078e00ff */
[----:B------:R-:W-:-:S02]  /*5240*/  MOV R148, 0x5260 ;  /* 0x0000526000947802 */ /* 0x000fc40000000f00 */
[----:B------:R-:W-:Y:S05]  /*5250*/  CALL.REL.NOINC `($__internal_142_$__cuda_sm70_shflsync_down_p) ;  /* 0x000002e000007944 */ /* 0x000fea0003c00000 */
[----:B------:R-:W-:Y:S01]  /*5260*/  FADD.FTZ R152, R151, R152 ;  /* 0x0000009897987221 */ /* 0x000fe20000010000 */
[----:B------:R-:W-:Y:S01]  /*5270*/  MOV R148, 0x52e0 ;  /* 0x000052e000947802 */ /* 0x000fe20000000f00 */
[----:B-1----:R-:W-:Y:S01]  /*5280*/  FADD.FTZ R154, R154, R201 ;  /* 0x000000c99a9a7221 */ /* 0x002fe20000010000 */
[----:B------:R-:W-:Y:S01]  /*5290*/  HFMA2.MMA R201, -RZ, RZ, 0, 1.847743988037109375e-06 ;  /* 0x0000001fffc97435 */ /* 0x000fe200000001ff */
[----:B0-----:R-:W-:Y:S01]  /*52a0*/  IMAD.MOV.U32 R158, RZ, RZ, 0x4 ;  /* 0x00000004ff9e7424 */ /* 0x001fe200078e00ff */
[----:B------:R-:W-:Y:S01]  /*52b0*/  MOV R157, R152 ;  /* 0x00000098009d7202 */ /* 0x000fe20000000f00 */
[----:B------:R-:W-:-:S03]  /*52c0*/  IMAD.MOV.U32 R160, RZ, RZ, -0x1 ;  /* 0xffffffffffa07424 */ /* 0x000fc600078e00ff */
[----:B------:R-:W-:Y:S05]  /*52d0*/  CALL.REL.NOINC `($__internal_142_$__cuda_sm70_shflsync_down_p) ;  /* 0x0000026000007944 */ /* 0x000fea0003c00000 */
[----:B-1----:R-:W-:Y:S01]  /*52e0*/  IMAD.MOV.U32 R151, RZ, RZ, R201 ;  /* 0x000000ffff977224 */ /* 0x002fe200078e00c9 */
[----:B------:R-:W-:Y:S01]  /*52f0*/  HFMA2.MMA R201, -RZ, RZ, 0, 1.847743988037109375e-06 ;  /* 0x0000001fffc97435 */ /* 0x000fe200000001ff */
[----:B0-----:R-:W-:Y:S01]  /*5300*/  MOV R157, R154 ;  /* 0x0000009a009d7202 */ /* 0x001fe20000000f00 */
[----:B------:R-:W-:Y:S01]  /*5310*/  IMAD.MOV.U32 R158, RZ, RZ, 0x4 ;  /* 0x00000004ff9e7424 */ /* 0x000fe200078e00ff */
[----:B------:R-:W-:Y:S01]  /*5320*/  MOV R148, 0x5350 ;  /* 0x0000535000947802 */ /* 0x000fe20000000f00 */
[----:B------:R-:W-:-:S02]  /*5330*/  IMAD.MOV.U32 R160, RZ, RZ, -0x1 ;  /* 0xffffffffffa07424 */ /* 0x000fc400078e00ff */
[----:B------:R-:W-:Y:S05]  /*5340*/  CALL.REL.NOINC `($__internal_142_$__cuda_sm70_shflsync_down_p) ;  /* 0x000001f000007944 */ /* 0x000fea0003c00000 */
        /* <DEDUP_REMOVED lines=8> */
[----:B0-----:R-:W-:Y:S01]  /*53d0*/  HFMA2.MMA R158, -RZ, RZ, 0, 1.1920928955078125e-07 ;  /* 0x00000002ff9e7435 */ /* 0x001fe200000001ff */
        /* <DEDUP_REMOVED lines=21> */
[----:B01----:R-:W-:Y:S05]  /*5530*/  BRA `(.L_x_9824) ;  /* 0xffffce0000007947 */ /* 0x003fea000383ffff */
        .weak           $__internal_142_$__cuda_sm70_shflsync_down_p
        .type           $__internal_142_$__cuda_sm70_shflsync_down_p,@function
        .size           $__internal_142_$__cuda_sm70_shflsync_down_p,(.L_x_13018 - $__internal_142_$__cuda_sm70_shflsync_down_p)
$__internal_142_$__cuda_sm70_shflsync_down_p:
[----:B------:R-:W-:Y:S01]  /*5540*/  MOV R149, 0x0 ;  /* 0x0000000000957802 */ /* 0x000fe20000000f00 */
[----:B------:R-:W-:Y:S04]  /*5550*/  WARPSYNC R160 ;  /* 0x000000a000007348 */ /* 0x000fe80003800000 */
[----:B------:R0:W1:Y:S01]  /*5560*/  SHFL.DOWN PT, R201, R157, R158, R201 ;  /* 0x0800009e9dc97389 */ /* 0x00006200000e00c9 */
[----:B------:R-:W-:Y:S05]  /*5570*/  RET.REL.NODEC R148 `(_ZN10layer_norm13ln_bwd_kernelINS_13Kernel_traitsIf6__halffS2_fjLj7168ELj1ELj1ELj8ELj8ENS_18Kernel_traits_baseILj7168EfS2_fS2_fjLj256EEEEELb0ELb0ELb1ELb0EEEvNS_9BwdParamsE) ;  /* 0xffffaa8094007950 */ /* 0x000fea0003c3ffff */
.L_x_9825:
        /* <DEDUP_REMOVED lines=16> */
.L_x_13018:


//--------------------- .text._ZN10layer_norm13ln_bwd_kernelINS_13Kernel_traitsIf6__halffS2_fjLj7168ELj1ELj1ELj8ELj8ENS_18Kernel_traits_baseILj7168EfS2_fS2_fjLj256EEEEELb0ELb0ELb1ELb1EEEvNS_9BwdParamsE --------------------------
	.section	.text._ZN10layer_norm13ln_bwd_kernelINS_13Kernel_traitsIf6__halffS2_fjLj7168ELj1ELj1ELj8ELj8ENS_18Kernel_traits_baseILj7168EfS2_fS2_fjLj256EEEEELb0ELb0ELb1ELb1EEEvNS_9BwdParamsE,"ax",@progbits
	.sectioninfo	@"SHI_REGISTERS=235"
	.align	128
        .global         _ZN10layer_norm13ln_bwd_kernelINS_13Kernel_traitsIf6__halffS2_fjLj7168ELj1ELj1ELj8ELj8ENS_18Kernel_traits_baseILj7168EfS2_fS2_fjLj256EEEEELb0ELb0ELb1ELb1EEEvNS_9BwdParamsE
        .type           _ZN10layer_norm13ln_bwd_kernelINS_13Kernel_traitsIf6__halffS2_fjLj7168ELj1ELj1ELj8ELj8ENS_18Kernel_traits_baseILj7168EfS2_fS2_fjLj256EEEEELb0ELb0ELb1ELb1EEEvNS_9BwdParamsE,@function
        .size           _ZN10layer_norm13ln_bwd_kernelINS_13Kernel_traitsIf6__halffS2_fjLj7168ELj1ELj1ELj8ELj8ENS_18Kernel_traits_baseILj7168EfS2_fS2_fjLj256EEEEELb0ELb0ELb1ELb1EEEvNS_9BwdParamsE,(.L_x_13019 - _ZN10layer_norm13ln_bwd_kernelINS_13Kernel_traitsIf6__halffS2_fjLj7168ELj1ELj1ELj8ELj8ENS_18Kernel_traits_baseILj7168EfS2_fS2_fjLj256EEEEELb0ELb0ELb1ELb1EEEvNS_9BwdParamsE)
        .other          _ZN10layer_norm13ln_bwd_kernelINS_13Kernel_traitsIf6__halffS2_fjLj7168ELj1ELj1ELj8ELj8ENS_18Kernel_traits_baseILj7168EfS2_fS2_fjLj256EEEEELb0ELb0ELb1ELb1EEEvNS_9BwdParamsE,@"STO_CUDA_ENTRY STV_DEFAULT"
_ZN10layer_norm13ln_bwd_kernelINS_13Kernel_traitsIf6__halffS2_fjLj7168ELj1ELj1ELj8ELj8ENS_18Kernel_traits_baseILj7168EfS2_fS2_fjLj256EEEEELb0ELb0ELb1ELb1EEEvNS_9BwdParamsE:
.text._ZN10layer_norm13ln_bwd_kernelINS_13Kernel_traitsIf6__halffS2_fjLj7168ELj1ELj1ELj8ELj8ENS_18Kernel_traits_baseILj7168EfS2_fS2_fjLj256EEEEELb0ELb0ELb1ELb1EEEvNS_9BwdParamsE:
        /* <DEDUP_REMOVED lines=36> */
.L_x_9826:
        /* <DEDUP_REMOVED lines=42> */
.L_x_9903:
[----:B------:R-:W-:-:S05]  /*04e0*/  MOV R157, 0x4 ;  /* 0x00000004009d7802 */ /* 0x000fca0000000f00 */
        /* <DEDUP_REMOVED lines=41> */
.L_x_9829:
[----:B-1----:R-:W-:Y:S01]  /*0780*/  IADD3 R6, R158, -0x1, RZ ;  /* 0xffffffff9e067810 */ /* 0x002fe20007ffe0ff */
[----:B------:R-:W-:-:S04]  /*0790*/  HFMA2.MMA R21, -RZ, RZ, 0, 4.76837158203125e-07 ;  /* 0x00000008ff157435 */ /* 0x000fc800000001ff */
[----:B------:R-:W-:-:S05]  /*07a0*/  IMAD R6, R6, c[0x0][0x168], RZ ;  /* 0x00005a0006067a24 */ /* 0x000fca00078e02ff */
[----:B------:R-:W-:-:S04]  /*07b0*/  SHF.R.S32.HI R7, RZ, 0x1f, R6 ;  /* 0x0000001fff077819 */ /* 0x000fc80000011406 */
[----:B------:R-:W-:-:S04]  /*07c0*/  LEA.HI R7, R7, R6, RZ, 0x2 ;  /* 0x0000000607077211 */ /* 0x000fc800078f10ff */
[----:B------:R-:W-:Y:S01]  /*07d0*/  LEA.HI.SX32 R18, R7, R156, 0x1e ;  /* 0x0000009c07127211 */ /* 0x000fe200078ff2ff */
[----:B------:R-:W-:Y:S01]  /*07e0*/  IMAD.WIDE R6, R2, R157, c[0x0][0x1a0] ;  /* 0x0000680002067625 */ /* 0x000fe200078e029d */
[----:B------:R-:W-:Y:S02]  /*07f0*/  IADD3 R179, R198, 0x500, RZ ;  /* 0x00000500c6b37810 */ /* 0x000fe40007ffe0ff */
[C---:B------:R-:W-:Y:S01]  /*0800*/  IADD3 R170, R18.reuse, 0x100, RZ ;  /* 0x0000010012aa7810 */ /* 0x040fe20007ffe0ff */
[CC--:B------:R-:W-:Y:S01]  /*0810*/  IMAD.WIDE.U32 R174, R18.reuse, R21.reuse, c[0x0][0x208] ;  /* 0x0000820012ae7625 */ /* 0x0c0fe200078e0015 */
[----:B------:R0:W2:Y:S01]  /*0820*/  LDG.E R161, [R6.64] ;  /* 0x0000000406a17981 */ /* 0x0000a2000c1e1900 */
[C---:B------:R-:W-:Y:S02]  /*0830*/  IADD3 R168, R18.reuse, 0x200, RZ ;  /* 0x0000020012a87810 */ /* 0x040fe40007ffe0ff */
[----:B------:R-:W-:Y:S01]  /*0840*/  IADD3 R166, R18, 0x300, RZ ;  /* 0x0000030012a67810 */ /* 0x000fe20007ffe0ff */
[----:B------:R-:W-:Y:S01]  /*0850*/  IMAD.WIDE.U32 R156, R198, R160, c[0x0][0x188] ;  /* 0x00006200c69c7625 */ /* 0x000fe200078e00a0 */
[C---:B------:R-:W-:Y:S01]  /*0860*/  IADD3 R162, R18.reuse, 0x400, RZ ;  /* 0x0000040012a27810 */ /* 0x040fe20007ffe0ff */
[----:B------:R-:W3:Y:S01]  /*0870*/  LDG.E.64 R174, [R174.64] ;  /* 0x00000004aeae7981 */ /* 0x000ee2000c1e1b00 */
[----:B------:R-:W-:Y:S01]  /*0880*/  IADD3 R164, R18, 0x500, RZ ;  /* 0x0000050012a47810 */ /* 0x000fe20007ffe0ff */
[-C--:B------:R-:W-:Y:S01]  /*0890*/  IMAD.WIDE.U32 R170, R170, R21.reuse, c[0x0][0x208] ;  /* 0x00008200aaaa7625 */ /* 0x080fe200078e0015 */
[----:B0-----:R-:W-:Y:S01]  /*08a0*/  IADD3 R6, R18, 0x600, RZ ;  /* 0x0000060012067810 */ /* 0x001fe20007ffe0ff */
[----:B------:R-:W4:Y:S01]  /*08b0*/  LDG.E.128 R156, [R156.64] ;  /* 0x000000049c9c7981 */ /* 0x000f22000c1e1d00 */
[----:B------:R-:W-:Y:S01]  /*08c0*/  IADD3 R181, R198, 0x600, RZ ;  /* 0x00000600c6b57810 */ /* 0x000fe20007ffe0ff */
[----:B------:R-:W-:-:S02]  /*08d0*/  IMAD.WIDE.U32 R168, R168, R21, c[0x0][0x208] ;  /* 0x00008200a8a87625 */ /* 0x000fc400078e0015 */
[----:B------:R-:W4:Y:S02]  /*08e0*/  LDG.E.64 R170, [R170.64] ;  /* 0x00000004aaaa7981 */ /* 0x000f24000c1e1b00 */
[----:B------:R-:W-:-:S04]  /*08f0*/  IMAD.WIDE.U32 R166, R166, R21, c[0x0][0x208] ;  /* 0x00008200a6a67625 */ /* 0x000fc800078e0015 */
[----:B------:R-:W-:Y:S01]  /*0900*/  IMAD.WIDE.U32 R8, R202, R160, c[0x0][0x188] ;  /* 0x00006200ca087625 */ /* 0x000fe200078e00a0 */
[----:B------:R-:W-:Y:S01]  /*0910*/  IADD3 R177, R198, 0x400, RZ ;  /* 0x00000400c6b17810 */ /* 0x000fe20007ffe0ff */
[----:B------:R-:W4:Y:S02]  /*0920*/  LDG.E.64 R166, [R166.64] ;  /* 0x00000004a6a67981 */ /* 0x000f24000c1e1b00 */
[-C--:B------:R-:W-:Y:S02]  /*0930*/  IMAD.WIDE.U32 R162, R162, R21.reuse, c[0x0][0x208] ;  /* 0x00008200a2a27625 */ /* 0x080fe400078e0015 */
[----:B------:R-:W4:Y:S02]  /*0940*/  LDG.E.128 R8, [R8.64] ;  /* 0x0000000408087981 */ /* 0x000f24000c1e1d00 */
[-C--:B------:R-:W-:Y:S02]  /*0950*/  IMAD.WIDE.U32 R164, R164, R21.reuse, c[0x0][0x208] ;  /* 0x00008200a4a47625 */ /* 0x080fe400078e0015 */
[----:B------:R-:W4:Y:S02]  /*0960*/  LDG.E.64 R162, [R162.64] ;  /* 0x00000004a2a27981 */ /* 0x000f24000c1e1b00 */
[----:B------:R-:W-:-:S02]  /*0970*/  IMAD.WIDE.U32 R6, R6, R21, c[0x0][0x208] ;  /* 0x0000820006067625 */ /* 0x000fc400078e0015 */
[----:B------:R-:W4:Y:S02]  /*0980*/  LDG.E.64 R164, [R164.64] ;  /* 0x00000004a4a47981 */ /* 0x000f24000c1e1b00 */
[-C--:B------:R-:W-:Y:S02]  /*0990*/  IMAD.WIDE.U32 R20, R179, R160.reuse, c[0x0][0x188] ;  /* 0x00006200b3147625 */ /* 0x080fe400078e00a0 */
[----:B------:R-:W4:Y:S02]  /*09a0*/  LDG.E.64 R6, [R6.64] ;  /* 0x0000000406067981 */ /* 0x000f24000c1e1b00 */
[-C--:B------:R-:W-:Y:S02]  /*09b0*/  IMAD.WIDE.U32 R24, R181, R160.reuse, c[0x0][0x188] ;  /* 0x00006200b5187625 */ /* 0x080fe400078e00a0 */
[----:B------:R-:W4:Y:S02]  /*09c0*/  LDG.E.128 R20, [R20.64] ;  /* 0x0000000414147981 */ /* 0x000f24000c1e1d00 */
[----:B------:R-:W-:-:S02]  /*09d0*/  IMAD.WIDE.U32 R28, R203, R160, c[0x0][0x188] ;  /* 0x00006200cb1c7625 */ /* 0x000fc400078e00a0 */
[----:B------:R-:W4:Y:S02]  /*09e0*/  LDG.E.128 R24, [R24.64] ;  /* 0x0000000418187981 */ /* 0x000f24000c1e1d00 */
[-C--:B------:R-:W-:Y:S02]  /*09f0*/  IMAD.WIDE.U32 R12, R199, R160.reuse, c[0x0][0x188] ;  /* 0x00006200c70c7625 */ /* 0x080fe400078e00a0 */
[----:B------:R-:W4:Y:S02]  /*0a00*/  LDG.E.64 R168, [R168.64] ;  /* 0x00000004a8a87981 */ /* 0x000f24000c1e1b00 */
[----:B------:R-:W-:Y:S02]  /*0a10*/  IMAD.WIDE.U32 R16, R177, R160, c[0x0][0x188] ;  /* 0x00006200b1107625 */ /* 0x000fe400078e00a0 */
[----:B------:R-:W4:Y:S04]  /*0a20*/  LDG.E.128 R12, [R12.64] ;  /* 0x000000040c0c7981 */ /* 0x000f28000c1e1d00 */
        /* <DEDUP_REMOVED lines=17> */
[----:B------:R-:W-:Y:S01]  /*0b40*/  SHF.R.U64 R161, R174, 0x10, R175 ;  /* 0x00000010aea17819 */ /* 0x000fe200000012af */
[C---:B----4-:R-:W-:Y:S01]  /*0b50*/  FADD.FTZ R182, -R192.reuse, R156 ;  /* 0x0000009cc0b67221 */ /* 0x050fe20000010100 */
[----:B-1----:R-:W-:Y:S01]  /*0b60*/  MOV R153, R175 ;  /* 0x000000af00997202 */ /* 0x002fe20000000f00 */
[C---:B------:R-:W-:Y:S02]  /*0b70*/  FADD.FTZ R184, -R192.reuse, R157 ;  /* 0x0000009dc0b87221 */ /* 0x040fe40000010100 */
[C---:B0-----:R-:W-:Y:S02]  /*0b80*/  FADD.FTZ R176, -R192.reuse, R158 ;  /* 0x0000009ec0b07221 */ /* 0x041fe40000010100 */
[----:B------:R-:W-:Y:S01]  /*0b90*/  FADD.FTZ R178, -R192, R159 ;  /* 0x0000009fc0b27221 */ /* 0x000fe20000010100 */
[----:B------:R-:W-:-:S02]  /*0ba0*/  SHF.R.U64 R150, R170, 0x10, R171 ;  /* 0x00000010aa967819 */ /* 0x000fc400000012ab */
[----:B------:R-:W-:Y:S02]  /*0bb0*/  MOV R148, R171 ;  /* 0x000000ab00947202 */ /* 0x000fe40000000f00 */
[--C-:B------:R-:W-:Y:S02]  /*0bc0*/  SHF.R.U64 R159, R166, 0x10, R167.reuse ;  /* 0x00000010a69f7819 */ /* 0x100fe400000012a7 */
[----:B------:R-:W-:Y:S02]  /*0bd0*/  MOV R157, R167 ;  /* 0x000000a7009d7202 */ /* 0x000fe40000000f00 */
[----:B------:R-:W-:Y:S01]  /*0be0*/  SHF.R.U32.HI R158, RZ, 0x10, R167 ;  /* 0x00000010ff9e7819 */ /* 0x000fe200000116a7 */
[----:B------:R-:W-:Y:S01]  /*0bf0*/  HADD2.F32 R167, -RZ, R172.H0_H0 ;  /* 0x200000acffa77230 */ /* 0x000fe20000004100 */
[----:B------:R-:W-:Y:S02]  /*0c00*/  SHF.R.U32.HI R149, RZ, 0x10, R171 ;  /* 0x00000010ff957819 */ /* 0x000fe400000116ab */
[----:B------:R-:W-:-:S02]  /*0c10*/  MOV R187, R164 ;  /* 0x000000a400bb7202 */ /* 0x000fc40000000f00 */
[----:B------:R-:W-:Y:S02]  /*0c20*/  SHF.R.U64 R201, R164, 0x10, R165 ;  /* 0x00000010a4c97819 */ /* 0x000fe400000012a5 */
[----:B------:R-:W-:Y:S02]  /*0c30*/  MOV R191, R6 ;  /* 0x0000000600bf7202 */ /* 0x000fe40000000f00 */
[----:B------:R-:W-:Y:S01]  /*0c40*/  SHF.R.U64 R173, R6, 0x10, R7 ;  /* 0x0000001006ad7819 */ /* 0x000fe20000001207 */
[C---:B------:R-:W-:Y:S02]  /*0c50*/  FADD.FTZ R164, -R192.reuse, R20 ;  /* 0x00000014c0a47221 */ /* 0x040fe40000010100 */
[C---:B-----5:R-:W-:Y:S01]  /*0c60*/  FMUL.FTZ R6, R5.reuse, R182 ;  /* 0x000000b605067220 */ /* 0x060fe20000410000 */
[----:B------:R-:W-:Y:S01]  /*0c70*/  MOV R181, R162 ;  /* 0x000000a200b57202 */ /* 0x000fe20000000f00 */
[----:B------:R-:W-:Y:S01]  /*0c80*/  FADD.FTZ R232, -R192, R26 ;  /* 0x0000001ac0e87221 */ /* 0x000fe20000010100 */
[----:B------:R-:W-:Y:S01]  /*0c90*/  SHF.R.U64 R171, R162, 0x10, R163 ;  /* 0x00000010a2ab7819 */ /* 0x000fe200000012a3 */
[C---:B------:R-:W-:Y:S01]  /*0ca0*/  FMUL.FTZ R26, R5.reuse, R164 ;  /* 0x000000a4051a7220 */ /* 0x040fe20000410000 */
[----:B------:R-:W-:Y:S01]  /*0cb0*/  MOV R162, R7 ;  /* 0x0000000700a27202 */ /* 0x000fe20000000f00 */
[----:B------:R-:W-:Y:S01]  /*0cc0*/  FADD.FTZ R188, -R192, R8 ;  /* 0x00000008c0bc7221 */ /* 0x000fe20000010100 */
[----:B------:R-:W-:Y:S01]  /*0cd0*/  SHF.R.U32.HI R174, RZ, 0x10, R7 ;  /* 0x00000010ffae7819 */ /* 0x000fe20000011607 */
[----:B------:R-:W-:Y:S01]  /*0ce0*/  HADD2.F32 R164, -RZ, R161.H0_H0 ;  /* 0x200000a1ffa47230 */ /* 0x000fe20000004100 */
[----:B------:R-:W-:Y:S01]  /*0cf0*/  MOV R152, R170 ;  /* 0x000000aa00987202 */ /* 0x000fe20000000f00 */
[----:B------:R-:W-:Y:S01]  /*0d00*/  HADD2.F32 R153, -RZ, R153.H0_H0 ;  /* 0x20000099ff997230 */ /* 0x000fe20000004100 */
[----:B------:R-:W-:-:S02]  /*0d10*/  FMUL.FTZ R7, R5, R184 ;  /* 0x000000b805077220 */ /* 0x000fc40000410000 */
[----:B------:R-:W-:Y:S02]  /*0d20*/  FMUL.FTZ R8, R5, R176 ;  /* 0x000000b005087220 */ /* 0x000fe40000410000 */
[----:B------:R-:W-:Y:S02]  /*0d30*/  FADD.FTZ R140, R140, R167 ;  /* 0x000000a78c8c7221 */ /* 0x000fe40000010000 */
[-C--:B------:R-:W-:Y:S02]  /*0d40*/  FFMA.FTZ R88, R6, R167.reuse, R88 ;  /* 0x000000a706587223 */ /* 0x080fe40000010058 */
[----:B------:R-:W-:Y:S01]  /*0d50*/  FMUL.FTZ R167, R84, R167 ;  /* 0x000000a754a77220 */ /* 0x000fe20000410000 */
[----:B------:R-:W-:Y:S01]  /*0d60*/  SHF.R.U32.HI R160, RZ, 0x10, R175 ;  /* 0x00000010ffa07819 */ /* 0x000fe200000116af */
[----:B------:R-:W-:Y:S01]  /*0d70*/  FADD.FTZ R141, R141, R164 ;  /* 0x000000a48d8d7221 */ /* 0x000fe20000010000 */
[----:B------:R-:W-:Y:S01]  /*0d80*/  SHF.R.U64 R155, R168, 0x10, R169 ;  /* 0x00000010a89b7819 */ /* 0x000fe200000012a9 */
[----:B------:R-:W-:Y:S01]  /*0d90*/  FFMA.FTZ R89, R7, R164, R89 ;  /* 0x000000a407597223 */ /* 0x000fe20000010059 */
[----:B------:R-:W-:Y:S01]  /*0da0*/  MOV R151, R169 ;  /* 0x000000a900977202 */ /* 0x000fe20000000f00 */
[----:B------:R-:W-:Y:S01]  /*0db0*/  FADD.FTZ R142, R142, R153 ;  /* 0x000000998e8e7221 */ /* 0x000fe20000010000 */
[----:B------:R-:W-:Y:S01]  /*0dc0*/  SHF.R.U32.HI R154, RZ, 0x10, R169 ;  /* 0x00000010ff9a7819 */ /* 0x000fe200000116a9 */
[-C--:B------:R-:W-:Y:S01]  /*0dd0*/  FFMA.FTZ R90, R8, R153.reuse, R90 ;  /* 0x00000099085a7223 */ /* 0x080fe2000001005a */
[----:B------:R-:W-:Y:S01]  /*0de0*/  HADD2.F32 R161, -RZ, R152.H0_H0 ;  /* 0x20000098ffa17230 */ /* 0x000fe20000004100 */
[----:B------:R-:W-:Y:S01]  /*0df0*/  FMUL.FTZ R169, R86, R153 ;  /* 0x0000009956a97220 */ /* 0x000fe20000410000 */
[----:B------:R-:W-:Y:S01]  /*0e00*/  MOV R156, R168 ;  /* 0x000000a8009c7202 */ /* 0x000fe20000000f00 */
[----:B------:R-:W-:-:S02]  /*0e10*/  FMUL.FTZ R164, R85, R164 ;  /* 0x000000a455a47220 */ /* 0x000fc40000410000 */
[----:B------:R-:W-:Y:S01]  /*0e20*/  FADD.FTZ R153, RZ, R167 ;  /* 0x000000a7ff997221 */ /* 0x000fe20000010000 */
[----:B------:R-:W-:Y:S01]  /*0e30*/  MOV R168, R166 ;  /* 0x000000a600a87202 */ /* 0x000fe20000000f00 */
[----:B------:R-:W-:Y:S01]  /*0e40*/  FFMA.FTZ R152, R6, R167, RZ ;  /* 0x000000a706987223 */ /* 0x000fe200000100ff */
[----:B------:R-:W-:Y:S01]  /*0e50*/  HADD2.F32 R160, -RZ, R160.H0_H0 ;  /* 0x200000a0ffa07230 */ /* 0x000fe20000004100 */
[C---:B------:R-:W-:Y:S01]  /*0e60*/  FADD.FTZ R166, -R192.reuse, R12 ;  /* 0x0000000cc0a67221 */ /* 0x040fe20000010100 */
[----:B------:R-:W-:Y:S01]  /*0e70*/  HADD2.F32 R176, -RZ, R154.H0_H0 ;  /* 0x2000009affb07230 */ /* 0x000fe20000004100 */
[----:B------:R-:W-:Y:S02]  /*0e80*/  FADD.FTZ R154, R153, R164 ;  /* 0x000000a4999a7221 */ /* 0x000fe40000010000 */
[----:B------:R-:W-:Y:S02]  /*0e90*/  FADD.FTZ R190, -R192, R9 ;  /* 0x00000009c0be7221 */ /* 0x000fe40000010100 */
[----:B------:R-:W-:-:S02]  /*0ea0*/  FFMA.FTZ R152, R7, R164, R152 ;  /* 0x000000a407987223 */ /* 0x000fc40000010098 */
[C---:B------:R-:W-:Y:S02]  /*0eb0*/  FADD.FTZ R180, -R192.reuse, R29 ;  /* 0x0000001dc0b47221 */ /* 0x040fe40000010100 */
[----:B------:R-:W-:Y:S02]  /*0ec0*/  FADD.FTZ R218, -R192, R18 ;  /* 0x00000012c0da7221 */ /* 0x000fe40000010100 */
[C---:B------:R-:W-:Y:S02]  /*0ed0*/  FMUL.FTZ R9, R5.reuse, R178 ;  /* 0x000000b205097220 */ /* 0x040fe40000410000 */
[----:B------:R-:W-:Y:S02]  /*0ee0*/  FMUL.FTZ R18, R5, R166 ;  /* 0x000000a605127220 */ /* 0x000fe40000410000 */
[----:B------:R-:W-:Y:S02]  /*0ef0*/  FMUL.FTZ R166, R87, R160 ;  /* 0x000000a057a67220 */ /* 0x000fe40000410000 */
[----:B------:R-:W-:-:S02]  /*0f00*/  FADD.FTZ R153, R154, R169 ;  /* 0x000000a99a997221 */ /* 0x000fc40000010000 */
[C---:B------:R-:W-:Y:S02]  /*0f10*/  FADD.FTZ R28, -R192.reuse, R28 ;  /* 0x0000001cc01c7221 */ /* 0x040fe40000010100 */
[----:B------:R-:W-:Y:S02]  /*0f20*/  FADD.FTZ R206, -R192, R11 ;  /* 0x0000000bc0ce7221 */ /* 0x000fe40000010100 */
[----:B------:R-:W-:Y:S02]  /*0f30*/  FFMA.FTZ R152, R8, R169, R152 ;  /* 0x000000a908987223 */ /* 0x000fe40000010098 */
[----:B------:R-:W-:Y:S01]  /*0f40*/  FMUL.FTZ R11, R5, R180 ;  /* 0x000000b4050b7220 */ /* 0x000fe20000410000 */
[----:B------:R-:W-:Y:S01]  /*0f50*/  HADD2.F32 R180, -RZ, R171.H0_H0 ;  /* 0x200000abffb47230 */ /* 0x000fe20000004100 */
[----:B------:R-:W-:Y:S02]  /*0f60*/  FADD.FTZ R143, R143, R160 ;  /* 0x000000a08f8f7221 */ /* 0x000fe40000010000 */
[----:B------:R-:W-:Y:S01]  /*0f70*/  FFMA.FTZ R91, R9, R160, R91 ;  /* 0x000000a0095b7223 */ /* 0x000fe2000001005b */
[----:B------:R-:W-:Y:S01]  /*0f80*/  HADD2.F32 R160, -RZ, R150.H0_H0 ;  /* 0x20000096ffa07230 */ /* 0x000fe20000004100 */
[----:B------:R-:W-:-:S02]  /*0f90*/  FADD.FTZ R200, -R192, R10 ;  /* 0x0000000ac0c87221 */ /* 0x000fc40000010100 */
[----:B------:R-:W-:Y:S02]  /*0fa0*/  FMUL.FTZ R171, R80, R161 ;  /* 0x000000a150ab7220 */ /* 0x000fe40000410000 */
[----:B------:R-:W-:Y:S02]  /*0fb0*/  FADD.FTZ R154, R153, R166 ;  /* 0x000000a6999a7221 */ /* 0x000fe40000010000 */
[----:B------:R-:W-:Y:S02]  /*0fc0*/  FMUL.FTZ R10, R5, R28 ;  /* 0x0000001c050a7220 */ /* 0x000fe40000410000 */
[----:B------:R-:W-:Y:S01]  /*0fd0*/  FFMA.FTZ R152, R9, R166, R152 ;  /* 0x000000a609987223 */ /* 0x000fe20000010098 */
[----:B------:R-:W-:Y:S01]  /*0fe0*/  HADD2.F32 R175, -RZ, R148.H0_H0 ;  /* 0x20000094ffaf7230 */ /* 0x000fe20000004100 */
[----:B------:R-:W-:Y:S01]  /*0ff0*/  FADD.FTZ R153, R154, R171 ;  /* 0x000000ab9a997221 */ /* 0x000fe20000010000 */
[----:B------:R-:W-:Y:S01]  /*1000*/  HADD2.F32 R179, -RZ, R168.H0_H0 ;  /* 0x200000a8ffb37230 */ /* 0x000fe20000004100 */
[----:B------:R-:W-:Y:S01]  /*1010*/  FMUL.FTZ R168, R81, R160 ;  /* 0x000000a051a87220 */ /* 0x000fe20000410000 */
[----:B------:R-:W-:Y:S01]  /*1020*/  MOV R170, R163 ;  /* 0x000000a300aa7202 */ /* 0x000fe20000000f00 */
[----:B------:R-:W-:-:S02]  /*1030*/  FADD.FTZ R30, -R192, R30 ;  /* 0x0000001ec01e7221 */ /* 0x000fc40000010100 */
[----:B------:R-:W-:Y:S01]  /*1040*/  FFMA.FTZ R152, R10, R171, R152 ;  /* 0x000000ab0a987223 */ /* 0x000fe20000010098 */
[----:B------:R-:W-:Y:S01]  /*1050*/  HADD2.F32 R172, -RZ, R149.H0_H0 ;  /* 0x20000095ffac7230 */ /* 0x000fe20000004100 */
[----:B------:R-:W-:Y:S01]  /*1060*/  FADD.FTZ R154, R153, R168 ;  /* 0x000000a8999a7221 */ /* 0x000fe20000010000 */
[----:B------:R-:W-:Y:S01]  /*1070*/  HADD2.F32 R150, -RZ, R173.H0_H0 ;  /* 0x200000adff967230 */ /* 0x000fe20000004100 */
[----:B------:R-:W-:Y:S02]  /*1080*/  FMUL.FTZ R173, R82, R175 ;  /* 0x000000af52ad7220 */ /* 0x000fe40000410000 */
[C---:B------:R-:W-:Y:S02]  /*1090*/  FADD.FTZ R186, -R192.reuse, R31 ;  /* 0x0000001fc0ba7221 */ /* 0x040fe40000010100 */
[----:B------:R-:W-:Y:S02]  /*10a0*/  FMUL.FTZ R12, R5, R30 ;  /* 0x0000001e050c7220 */ /* 0x000fe40000410000 */
[----:B------:R-:W-:Y:S01]  /*10b0*/  FFMA.FTZ R152, R11, R168, R152 ;  /* 0x000000a80b987223 */ /* 0x000fe20000010098 */
[----:B------:R-:W-:Y:S01]  /*10c0*/  HADD2.F32 R177, -RZ, R156.H0_H0 ;  /* 0x2000009cffb17230 */ /* 0x000fe20000004100 */
[----:B------:R-:W-:Y:S01]  /*10d0*/  FADD.FTZ R208, -R192, R13 ;  /* 0x0000000dc0d07221 */ /* 0x000fe20000010100 */
[----:B------:R-:W-:Y:S01]  /*10e0*/  HADD2.F32 R185, -RZ, R170.H0_H0 ;  /* 0x200000aaffb97230 */ /* 0x000fe20000004100 */
[----:B------:R-:W-:-:S02]  /*10f0*/  FMUL.FTZ R170, R83, R172 ;  /* 0x000000ac53aa7220 */ /* 0x000fc40000410000 */
[----:B------:R-:W-:Y:S02]  /*1100*/  FADD.FTZ R153, R154, R173 ;  /* 0x000000ad9a997221 */ /* 0x000fe40000010000 */
[----:B------:R-:W-:Y:S02]  /*1110*/  FMUL.FTZ R13, R5, R186 ;  /* 0x000000ba050d7220 */ /* 0x000fe40000410000 */
[----:B------:R-:W-:Y:S01]  /*1120*/  FFMA.FTZ R152, R12, R173, R152 ;  /* 0x000000ad0c987223 */ /* 0x000fe20000010098 */
[----:B------:R-:W-:Y:S01]  /*1130*/  HADD2.F32 R156, -RZ, R155.H0_H0 ;  /* 0x2000009bff9c7230 */ /* 0x000fe20000004100 */
[----:B------:R-:W-:Y:S02]  /*1140*/  FADD.FTZ R138, R138, R175 ;  /* 0x000000af8a8a7221 */ /* 0x000fe40000010000 */
[----:B------:R-:W-:Y:S02]  /*1150*/  FFMA.FTZ R94, R12, R175, R94 ;  /* 0x000000af0c5e7223 */ /* 0x000fe4000001005e */
[----:B------:R-:W-:-:S02]  /*1160*/  FADD.FTZ R210, -R192, R14 ;  /* 0x0000000ec0d27221 */ /* 0x000fc40000010100 */
[----:B------:R-:W-:Y:S02]  /*1170*/  FMUL.FTZ R175, R76, R177 ;  /* 0x000000b14caf7220 */ /* 0x000fe40000410000 */
[----:B------:R-:W-:Y:S02]  /*1180*/  FADD.FTZ R154, R153, R170 ;  /* 0x000000aa999a7221 */ /* 0x000fe40000010000 */
[----:B------:R-:W-:Y:S02]  /*1190*/  FMUL.FTZ R14, R5, R188 ;  /* 0x000000bc050e7220 */ /* 0x000fe40000410000 */
[----:B------:R-:W-:Y:S01]  /*11a0*/  FFMA.FTZ R152, R13, R170, R152 ;  /* 0x000000aa0d987223 */ /* 0x000fe20000010098 */
[----:B------:R-:W-:Y:S01]  /*11b0*/  HADD2.F32 R155, -RZ, R151.H0_H0 ;  /* 0x20000097ff9b7230 */ /* 0x000fe20000004100 */
[----:B------:R-:W-:Y:S02]  /*11c0*/  FADD.FTZ R139, R139, R172 ;  /* 0x000000ac8b8b7221 */ /* 0x000fe40000010000 */
[----:B------:R-:W-:-:S02]  /*11d0*/  FFMA.FTZ R95, R13, R172, R95 ;  /* 0x000000ac0d5f7223 */ /* 0x000fc4000001005f */
[----:B------:R-:W-:Y:S02]  /*11e0*/  FADD.FTZ R212, -R192, R15 ;  /* 0x0000000fc0d47221 */ /* 0x000fe40000010100 */
[----:B------:R-:W-:Y:S02]  /*11f0*/  FMUL.FTZ R172, R77, R156 ;  /* 0x0000009c4dac7220 */ /* 0x000fe40000410000 */
[----:B------:R-:W-:Y:S02]  /*1200*/  FADD.FTZ R153, R154, R175 ;  /* 0x000000af9a997221 */ /* 0x000fe40000010000 */
[----:B------:R-:W-:Y:S02]  /*1210*/  FMUL.FTZ R15, R5, R190 ;  /* 0x000000be050f7220 */ /* 0x000fe40000410000 */
[----:B------:R-:W-:Y:S02]  /*1220*/  FFMA.FTZ R152, R14, R175, R152 ;  /* 0x000000af0e987223 */ /* 0x000fe40000010098 */
[----:B------:R-:W-:-:S02]  /*1230*/  FADD.FTZ R132, R132, R177 ;  /* 0x000000b184847221 */ /* 0x000fc40000010000 */
[----:B------:R-:W-:Y:S02]  /*1240*/  FFMA.FTZ R96, R14, R177, R96 ;  /* 0x000000b10e607223 */ /* 0x000fe40000010060 */
[----:B------:R-:W-:Y:S02]  /*1250*/  FADD.FTZ R214, -R192, R16 ;  /* 0x00000010c0d67221 */ /* 0x000fe40000010100 */
[----:B------:R-:W-:Y:S02]  /*1260*/  FMUL.FTZ R177, R78, R155 ;  /* 0x0000009b4eb17220 */ /* 0x000fe40000410000 */
[----:B------:R-:W-:Y:S02]  /*1270*/  FADD.FTZ R154, R153, R172 ;  /* 0x000000ac999a7221 */ /* 0x000fe40000010000 */
[----:B------:R-:W-:Y:S02]  /*1280*/  FMUL.FTZ R16, R5, R200 ;  /* 0x000000c805107220 */ /* 0x000fe40000410000 */
        /* <DEDUP_REMOVED lines=24> */
[----:B------:R-:W-:-:S02]  /*1410*/  FMUL.FTZ R181, R74, R157 ;  /* 0x0000009d4ab57220 */ /* 0x000fc40000410000 */
[----:B------:R-:W-:Y:S02]  /*1420*/  FMUL.FTZ R20, R5, R210 ;  /* 0x000000d205147220 */ /* 0x000fe40000410000 */
[----:B------:R-:W-:Y:S02]  /*1430*/  FFMA.FTZ R152, R19, R176, R152 ;  /* 0x000000b013987223 */ /* 0x000fe40000010098 */
[----:B------:R-:W-:Y:S02]  /*1440*/  FADD.FTZ R224, -R192, R22 ;  /* 0x00000016c0e07221 */ /* 0x000fe40000010100 */
[----:B------:R-:W-:Y:S02]  /*1450*/  FMUL.FTZ R22, R5, R214 ;  /* 0x000000d605167220 */ /* 0x000fe40000410000 */
[----:B------:R-:W-:Y:S02]  /*1460*/  FADD.FTZ R129, R129, R178 ;  /* 0x000000b281817221 */ /* 0x000fe40000010000 */
[----:B------:R-:W-:-:S02]  /*1470*/  FFMA.FTZ R101, R19, R178, R101 ;  /* 0x000000b213657223 */ /* 0x000fc40000010065 */
[----:B------:R-:W-:Y:S02]  /*1480*/  FADD.FTZ R222, -R192, R21 ;  /* 0x00000015c0de7221 */ /* 0x000fe40000010100 */
[----:B------:R-:W-:Y:S02]  /*1490*/  FMUL.FTZ R178, R75, R158 ;  /* 0x0000009e4bb27220 */ /* 0x000fe40000410000 */
[----:B------:R-:W-:Y:S02]  /*14a0*/  FADD.FTZ R153, R154, R181 ;  /* 0x000000b59a997221 */ /* 0x000fe40000010000 */
[----:B------:R-:W-:Y:S02]  /*14b0*/  FMUL.FTZ R21, R5, R212 ;  /* 0x000000d405157220 */ /* 0x000fe40000410000 */
[----:B------:R-:W-:Y:S02]  /*14c0*/  FFMA.FTZ R152, R20, R181, R152 ;  /* 0x000000b514987223 */ /* 0x000fe40000010098 */
[----:B------:R-:W-:-:S02]  /*14d0*/  FADD.FTZ R226, -R192, R23 ;  /* 0x00000017c0e27221 */ /* 0x000fc40000010100 */
[----:B------:R-:W-:Y:S02]  /*14e0*/  FMUL.FTZ R23, R5, R216 ;  /* 0x000000d805177220 */ /* 0x000fe40000410000 */
[----:B------:R-:W-:Y:S02]  /*14f0*/  FADD.FTZ R124, R124, R183 ;  /* 0x000000b77c7c7221 */ /* 0x000fe40000010000 */
[-C--:B------:R-:W-:Y:S01]  /*1500*/  FFMA.FTZ R104, R22, R183.reuse, R104 ;  /* 0x000000b716687223 */ /* 0x080fe20000010068 */
[----:B------:R-:W-:Y:S01]  /*1510*/  SHF.R.U32.HI R163, RZ, 0x10, R163 ;  /* 0x00000010ffa37819 */ /* 0x000fe200000116a3 */
[----:B------:R-:W-:Y:S02]  /*1520*/  FMUL.FTZ R183, R68, R183 ;  /* 0x000000b744b77220 */ /* 0x000fe40000410000 */
[----:B------:R-:W-:Y:S02]  /*1530*/  FADD.FTZ R154, R153, R178 ;  /* 0x000000b2999a7221 */ /* 0x000fe40000010000 */
[----:B------:R-:W-:-:S02]  /*1540*/  FFMA.FTZ R152, R21, R178, R152 ;  /* 0x000000b215987223 */ /* 0x000fc40000010098 */
[----:B------:R-:W-:Y:S02]  /*1550*/  FADD.FTZ R228, -R192, R24 ;  /* 0x00000018c0e47221 */ /* 0x000fe40000010100 */
[----:B------:R-:W-:Y:S02]  /*1560*/  FMUL.FTZ R24, R5, R218 ;  /* 0x000000da05187220 */ /* 0x000fe40000410000 */
[----:B------:R-:W-:Y:S02]  /*1570*/  FADD.FTZ R125, R125, R180 ;  /* 0x000000b47d7d7221 */ /* 0x000fe40000010000 */
[-C--:B------:R-:W-:Y:S02]  /*1580*/  FFMA.FTZ R105, R23, R180.reuse, R105 ;  /* 0x000000b417697223 */ /* 0x080fe40000010069 */
[----:B------:R-:W-:Y:S02]  /*1590*/  FMUL.FTZ R180, R69, R180 ;  /* 0x000000b445b47220 */ /* 0x000fe40000410000 */
[----:B------:R-:W-:Y:S01]  /*15a0*/  FADD.FTZ R153, R154, R183 ;  /* 0x000000b79a997221 */ /* 0x000fe20000010000 */
[----:B------:R-:W-:Y:S01]  /*15b0*/  HADD2.F32 R182, -RZ, R163.H0_H0 ;  /* 0x200000a3ffb67230 */ /* 0x000fe20000004100 */
        /* <DEDUP_REMOVED lines=10> */
[-C--:B------:R-:W-:Y:S01]  /*1660*/  FFMA.FTZ R107, R25, R182.reuse, R107 ;  /* 0x000000b6196b7223 */ /* 0x080fe2000001006b */
[----:B------:R-:W-:Y:S01]  /*1670*/  MOV R189, R165 ;  /* 0x000000a500bd7202 */ /* 0x000fe20000000f00 */
[----:B------:R-:W-:Y:S02]  /*1680*/  FMUL.FTZ R182, R71, R182 ;  /* 0x000000b647b67220 */ /* 0x000fe40000410000 */
[----:B------:R-:W-:Y:S01]  /*1690*/  FADD.FTZ R153, R154, R185 ;  /* 0x000000b99a997221 */ /* 0x000fe20000010000 */
[----:B------:R-:W-:Y:S01]  /*16a0*/  HADD2.F32 R184, -RZ, R201.H0_H0 ;  /* 0x200000c9ffb87230 */ /* 0x000fe20000004100 */
[----:B------:R-:W-:Y:S02]  /*16b0*/  FFMA.FTZ R152, R24, R185, R152 ;  /* 0x000000b918987223 */ /* 0x000fe40000010098 */
[----:B------:R-:W-:-:S02]  /*16c0*/  FADD.FTZ R192, -R192, R27 ;  /* 0x0000001bc0c07221 */ /* 0x000fc40000010100 */
[----:B------:R-:W-:Y:S02]  /*16d0*/  FMUL.FTZ R27, R5, R222 ;  /* 0x000000de051b7220 */ /* 0x000fe40000410000 */
[----:B------:R-:W-:Y:S02]  /*16e0*/  FADD.FTZ R120, R120, R187 ;  /* 0x000000bb78787221 */ /* 0x000fe40000010000 */
[-C--:B------:R-:W-:Y:S01]  /*16f0*/  FFMA.FTZ R108, R26, R187.reuse, R108 ;  /* 0x000000bb1a6c7223 */ /* 0x080fe2000001006c */
[----:B------:R-:W-:Y:S01]  /*1700*/  SHF.R.U32.HI R193, RZ, 0x10, R165 ;  /* 0x00000010ffc17819 */ /* 0x000fe200000116a5 */
[----:B------:R-:W-:Y:S02]  /*1710*/  FMUL.FTZ R187, R64, R187 ;  /* 0x000000bb40bb7220 */ /* 0x000fe40000410000 */
[----:B------:R-:W-:Y:S01]  /*1720*/  FADD.FTZ R154, R153, R182 ;  /* 0x000000b6999a7221 */ /* 0x000fe20000010000 */
[----:B------:R-:W-:Y:S01]  /*1730*/  HADD2.F32 R189, -RZ, R189.H0_H0 ;  /* 0x200000bdffbd7230 */ /* 0x000fe20000004100 */
[----:B------:R-:W-:-:S02]  /*1740*/  FFMA.FTZ R152, R25, R182, R152 ;  /* 0x000000b619987223 */ /* 0x000fc40000010098 */
[----:B------:R-:W-:Y:S02]  /*1750*/  FMUL.FTZ R28, R5, R224 ;  /* 0x000000e0051c7220 */ /* 0x000fe40000410000 */
        /* <DEDUP_REMOVED lines=57> */
.L_x_9830:
[----:B0-----:R-:W-:Y:S05]  /*1af0*/  BSYNC B0 ;  /* 0x0000000000007941 */ /* 0x001fea0003800000 */
.L_x_9828:
[----:B------:R-:W-:Y:S02]  /*1b00*/  LOP3.LUT P1, RZ, R4, 0xff, RZ, 0xc0, !PT ;  /* 0x000000ff04ff7812 */ /* 0x000fe4000782c0ff */
[----:B------:R-:W-:-:S02]  /*1b10*/  SHF.R.U32.HI R150, RZ, 0x5, R0 ;  /* 0x00000005ff967819 */ /* 0x000fc40000011600 */
[----:B------:R-:W-:Y:S02]  /*1b20*/  LOP3.LUT P0, RZ, R0, 0x1f, RZ, 0xc0, !PT ;  /* 0x0000001f00ff7812 */ /* 0x000fe4000780c0ff */
[----:B------:R-:W-:-:S07]  /*1b30*/  LOP3.LUT R205, R150, 0x7fffff8, RZ, 0xc0, !PT ;  /* 0x07fffff896cd7812 */ /* 0x000fce00078ec0ff */
[----:B------:R-:W-:Y:S01]  /*1b40*/  @!P1 IADD3 R205, R205, 0x8, RZ ;  /* 0x00000008cdcd9810 */ /* 0x000fe20007ffe0ff */
[----:B------:R-:W-:Y:S05]  /*1b50*/  BRA.DIV ~URZ, `(.L_x_9831) ;  /* 0x000028627f007947 */ /* 0x000fea000b800000 */
[----:B------:R0:W1:Y:S02]  /*1b60*/  SHFL.DOWN PT, R151, R156, 0x10, 0x1f ;  /* 0x0a001f009c977f89 */ /* 0x00006400000e0000 */
.L_x_9904:
        /* <DEDUP_REMOVED lines=18> */
.L_x_9905:
        /* <DEDUP_REMOVED lines=66> */
.L_x_9834:
[----:B------:R-:W-:Y:S05]  /*20b0*/  BSYNC B0 ;  /* 0x0000000000007941 */ /* 0x000fea0003800000 */
.L_x_9833:
        /* <DEDUP_REMOVED lines=17> */
.L_x_9836:
[----:B------:R-:W-:Y:S05]  /*21d0*/  BSYNC B0 ;  /* 0x0000000000007941 */ /* 0x000fea0003800000 */
.L_x_9835:
        /* <DEDUP_REMOVED lines=8> */
.L_x_9838:
[----:B------:R-:W-:Y:S05]  /*2260*/  BSYNC B0 ;  /* 0x0000000000007941 */ /* 0x000fea0003800000 */
.L_x_9837:
        /* <DEDUP_REMOVED lines=18> */
.L_x_9840:
[----:B------:R-:W-:Y:S05]  /*2390*/  BSYNC B0 ;  /* 0x0000000000007941 */ /* 0x000fea0003800000 */
.L_x_9839:
        /* <DEDUP_REMOVED lines=24> */
.L_x_9842:
[----:B------:R-:W-:Y:S05]  /*2520*/  BSYNC B0 ;  /* 0x0000000000007941 */ /* 0x000fea0003800000 */
.L_x_9841:
        /* <DEDUP_REMOVED lines=8> */
.L_x_9844:
[----:B------:R-:W-:Y:S05]  /*25b0*/  BSYNC B0 ;  /* 0x0000000000007941 */ /* 0x000fea0003800000 */
.L_x_9843:
        /* <DEDUP_REMOVED lines=13> */
.L_x_9846:
[----:B------:R-:W-:Y:S05]  /*2690*/  BSYNC B0 ;  /* 0x0000000000007941 */ /* 0x000fea0003800000 */
.L_x_9845:
        /* <DEDUP_REMOVED lines=9> */
.L_x_9848:
[----:B------:R-:W-:Y:S05]  /*2730*/  BSYNC B0 ;  /* 0x0000000000007941 */ /* 0x000fea0003800000 */
.L_x_9847:
        /* <DEDUP_REMOVED lines=16> */
.L_x_9850:
[----:B------:R-:W-:Y:S05]  /*2840*/  BSYNC B0 ;  /* 0x0000000000007941 */ /* 0x000fea0003800000 */
.L_x_9849:
        /* <DEDUP_REMOVED lines=25> */
.L_x_9852:
[----:B------:R-:W-:Y:S05]  /*29e0*/  BSYNC B0 ;  /* 0x0000000000007941 */ /* 0x000fea0003800000 */
.L_x_9851:
        /* <DEDUP_REMOVED lines=8> */
.L_x_9854:
[----:B------:R-:W-:Y:S05]  /*2a70*/  BSYNC B0 ;  /* 0x0000000000007941 */ /* 0x000fea0003800000 */
.L_x_9853:
        /* <DEDUP_REMOVED lines=13> */
.L_x_9856:
[----:B------:R-:W-:Y:S05]  /*2b50*/  BSYNC B0 ;  /* 0x0000000000007941 */ /* 0x000fea0003800000 */
.L_x_9855:
        /* <DEDUP_REMOVED lines=9> */
.L_x_9858:
[----:B------:R-:W-:Y:S05]  /*2bf0*/  BSYNC B0 ;  /* 0x0000000000007941 */ /* 0x000fea0003800000 */
.L_x_9857:
        /* <DEDUP_REMOVED lines=16> */
.L_x_9860:
[----:B------:R-:W-:Y:S05]  /*2d00*/  BSYNC B0 ;  /* 0x0000000000007941 */ /* 0x000fea0003800000 */
.L_x_9859:
        /* <DEDUP_REMOVED lines=25> */
.L_x_9862:
[----:B------:R-:W-:Y:S05]  /*2ea0*/  BSYNC B0 ;  /* 0x0000000000007941 */ /* 0x000fea0003800000 */
.L_x_9861:
        /* <DEDUP_REMOVED lines=8> */
.L_x_9864:
[----:B------:R-:W-:Y:S05]  /*2f30*/  BSYNC B0 ;  /* 0x0000000000007941 */ /* 0x000fea0003800000 */
.L_x_9863:
        /* <DEDUP_REMOVED lines=13> */
.L_x_9866:
[----:B------:R-:W-:Y:S05]  /*3010*/  BSYNC B0 ;  /* 0x0000000000007941 */ /* 0x000fea0003800000 */
.L_x_9865:
        /* <DEDUP_REMOVED lines=9> */
.L_x_9868:
[----:B------:R-:W-:Y:S05]  /*30b0*/  BSYNC B0 ;  /* 0x0000000000007941 */ /* 0x000fea0003800000 */
.L_x_9867:
        /* <DEDUP_REMOVED lines=16> */
.L_x_9870:
[----:B------:R-:W-:Y:S05]  /*31c0*/  BSYNC B0 ;  /* 0x0000000000007941 */ /* 0x000fea0003800000 */
.L_x_9869:
        /* <DEDUP_REMOVED lines=25> */
.L_x_9872:
[----:B------:R-:W-:Y:S05]  /*3360*/  BSYNC B0 ;  /* 0x0000000000007941 */ /* 0x000fea0003800000 */
.L_x_9871:
        /* <DEDUP_REMOVED lines=8> */
.L_x_9874:
[----:B------:R-:W-:Y:S05]  /*33f0*/  BSYNC B0 ;  /* 0x0000000000007941 */ /* 0x000fea0003800000 */
.L_x_9873:
        /* <DEDUP_REMOVED lines=8> */
.L_x_9876:
[----:B------:R-:W-:Y:S05]  /*3480*/  BSYNC B0 ;  /* 0x0000000000007941 */ /* 0x000fea0003800000 */
.L_x_9875:
        /* <DEDUP_REMOVED lines=14> */
.L_x_9878:
[----:B------:R-:W-:Y:S05]  /*3570*/  BSYNC B0 ;  /* 0x0000000000007941 */ /* 0x000fea0003800000 */
.L_x_9877:
        /* <DEDUP_REMOVED lines=17> */
.L_x_9880:
[----:B------:R-:W-:Y:S05]  /*3690*/  BSYNC B0 ;  /* 0x0000000000007941 */ /* 0x000fea0003800000 */
.L_x_9879:
        /* <DEDUP_REMOVED lines=25> */
.L_x_9882:
[----:B------:R-:W-:Y:S05]  /*3830*/  BSYNC B0 ;  /* 0x0000000000007941 */ /* 0x000fea0003800000 */
.L_x_9881:
        /* <DEDUP_REMOVED lines=8> */
.L_x_9884:
[----:B------:R-:W-:Y:S05]  /*38c0*/  BSYNC B0 ;  /* 0x0000000000007941 */ /* 0x000fea0003800000 */
.L_x_9883:
        /* <DEDUP_REMOVED lines=14> */
.L_x_9886:
[----:B------:R-:W-:Y:S05]  /*39b0*/  BSYNC B0 ;  /* 0x0000000000007941 */ /* 0x000fea0003800000 */
.L_x_9885:
        /* <DEDUP_REMOVED lines=10> */
.L_x_9888:
[----:B------:R-:W-:Y:S05]  /*3a60*/  BSYNC B0 ;  /* 0x0000000000007941 */ /* 0x000fea0003800000 */
.L_x_9887:
        /* <DEDUP_REMOVED lines=23> */
.L_x_9890:
[----:B------:R-:W-:Y:S05]  /*3be0*/  BSYNC B0 ;  /* 0x0000000000007941 */ /* 0x000fea0003800000 */
.L_x_9889:
        /* <DEDUP_REMOVED lines=29> */
.L_x_9892:
[----:B------:R-:W-:Y:S05]  /*3dc0*/  BSYNC B0 ;  /* 0x0000000000007941 */ /* 0x000fea0003800000 */
.L_x_9891:
        /* <DEDUP_REMOVED lines=8> */
.L_x_9894:
[----:B------:R-:W-:Y:S05]  /*3e50*/  BSYNC B0 ;  /* 0x0000000000007941 */ /* 0x000fea0003800000 */
.L_x_9893:
        /* <DEDUP_REMOVED lines=10> */
.L_x_9896:
[----:B------:R-:W-:Y:S05]  /*3f00*/  BSYNC B0 ;  /* 0x0000000000007941 */ /* 0x000fea0003800000 */
.L_x_9895:
        /* <DEDUP_REMOVED lines=8> */
.L_x_9898:
[----:B------:R-:W-:Y:S05]  /*3f90*/  BSYNC B0 ;  /* 0x0000000000007941 */ /* 0x000fea0003800000 */
.L_x_9897:
        /* <DEDUP_REMOVED lines=8> */
.L_x_9900:
[----:B------:R-:W-:Y:S05]  /*4020*/  BSYNC B0 ;  /* 0x0000000000007941 */ /* 0x000fea0003800000 */
.L_x_9899:
        /* <DEDUP_REMOVED lines=27> */
.L_x_9902:
[----:B------:R-:W-:Y:S05]  /*41e0*/  BSYNC B0 ;  /* 0x0000000000007941 */ /* 0x000fea0003800000 */
.L_x_9901:
[----:B------:R-:W-:Y:S02]  /*41f0*/  IADD3 R2, R2, c[0x0][0x160], RZ ;  /* 0x0000580002027a10 */ /* 0x000fe40007ffe0ff */
[----:B------:R-:W-:Y:S02]  /*4200*/  LOP3.LUT P1, RZ, R4, 0xff, RZ, 0xc0, !PT ;  /* 0x000000ff04ff7812 */ /* 0x000fe4000782c0ff */
[----:B------:R-:W-:Y:S02]  /*4210*/  ISETP.GE.AND P0, PT, R2, c[0x0][0x164], PT ;  /* 0x0000590002007a0c */ /* 0x000fe40003f06270 */
[----:B------:R-:W-:-:S11]  /*4220*/  SEL R4, RZ, 0x1, P1 ;  /* 0x00000001ff047807 */ /* 0x000fd60000800000 */
[----:B01----:R-:W-:Y:S01]  /*4230*/  @P0 CALL.REL.NOINC `(.L_x_9827) ;  /* 0x0000001000000944 */ /* 0x003fe20003c00000 */
[----:B------:R-:W-:Y:S05]  /*4240*/  BRA `(.L_x_9903) ;  /* 0xffffc29000007947 */ /* 0x000fea000383ffff */
.L_x_9827:
        /* <DEDUP_REMOVED lines=23> */
.L_x_9831:
[----:B------:R-:W-:Y:S01]  /*43c0*/  HFMA2.MMA R159, -RZ, RZ, 0, 9.5367431640625e-07 ;  /* 0x00000010ff9f7435 */ /* 0x000fe200000001ff */
[----:B------:R-:W-:-:S02]  /*43d0*/  MOV R152, R156 ;  /* 0x0000009c00987202 */ /* 0x000fc40000000f00 */
[----:B------:R-:W-:Y:S02]  /*43e0*/  MOV R154, 0x1f ;  /* 0x0000001f009a7802 */ /* 0x000fe40000000f00 */
[----:B------:R-:W-:Y:S02]  /*43f0*/  MOV R161, 0xffffffff ;  /* 0xffffffff00a17802 */ /* 0x000fe40000000f00 */
[----:B------:R-:W-:Y:S02]  /*4400*/  MOV R148, 0x4420 ;  /* 0x0000442000947802 */ /* 0x000fe40000000f00 */
[----:B-----5:R-:W-:Y:S05]  /*4410*/  CALL.REL.NOINC `($__internal_143_$__cuda_sm70_shflsync_down_p) ;  /* 0x0000046000007944 */ /* 0x020fea0003c00000 */
[----:B-1----:R-:W-:Y:S01]  /*4420*/  MOV R151, R152 ;  /* 0x0000009800977202 */ /* 0x002fe20000000f00 */
[----:B0-----:R-:W-:Y:S05]  /*4430*/  BRA `(.L_x_9904) ;  /* 0xffffd73000007947 */ /* 0x001fea000383ffff */
.L_x_9832:
[----:B------:R-:W-:Y:S01]  /*4440*/  HFMA2.MMA R159, -RZ, RZ, 0, 9.5367431640625e-07 ;  /* 0x00000010ff9f7435 */ /* 0x000fe200000001ff */
[----:B------:R-:W-:Y:S02]  /*4450*/  MOV R152, R157 ;  /* 0x0000009d00987202 */ /* 0x000fe40000000f00 */
[----:B------:R-:W-:Y:S02]  /*4460*/  MOV R154, 0x1f ;  /* 0x0000001f009a7802 */ /* 0x000fe40000000f00 */
[----:B------:R-:W-:-:S02]  /*4470*/  MOV R161, 0xffffffff ;  /* 0xffffffff00a17802 */ /* 0x000fc40000000f00 */
[----:B------:R-:W-:Y:S02]  /*4480*/  MOV R148, 0x44a0 ;  /* 0x000044a000947802 */ /* 0x000fe40000000f00 */
[----:B01---5:R-:W-:Y:S05]  /*4490*/  CALL.REL.NOINC `($__internal_143_$__cuda_sm70_shflsync_down_p) ;  /* 0x000003e000007944 */ /* 0x023fea0003c00000 */
[----:B------:R-:W-:Y:S01]  /*44a0*/  FADD.FTZ R156, R151, R156 ;  /* 0x0000009c979c7221 */ /* 0x000fe20000010000 */
[----:B0-----:R-:W-:Y:S01]  /*44b0*/  HFMA2.MMA R159, -RZ, RZ, 0, 4.76837158203125e-07 ;  /* 0x00000008ff9f7435 */ /* 0x001fe200000001ff */
[----:B-1----:R-:W-:Y:S01]  /*44c0*/  FADD.FTZ R157, R157, R152 ;  /* 0x000000989d9d7221 */ /* 0x002fe20000010000 */
[----:B------:R-:W-:Y:S02]  /*44d0*/  MOV R154, 0x1f ;  /* 0x0000001f009a7802 */ /* 0x000fe40000000f00 */
[----:B------:R-:W-:Y:S02]  /*44e0*/  MOV R161, 0xffffffff ;  /* 0xffffffff00a17802 */ /* 0x000fe40000000f00 */
[----:B------:R-:W-:Y:S02]  /*44f0*/  MOV R152, R156 ;  /* 0x0000009c00987202 */ /* 0x000fe40000000f00 */
[----:B------:R-:W-:Y:S02]  /*4500*/  MOV R148, 0x4520 ;  /* 0x0000452000947802 */ /* 0x000fe40000000f00 */
[----:B------:R-:W-:Y:S05]  /*4510*/  CALL.REL.NOINC `($__internal_143_$__cuda_sm70_shflsync_down_p) ;  /* 0x0000036000007944 */ /* 0x000fea0003c00000 */
[----:B0-----:R-:W-:Y:S01]  /*4520*/  HFMA2.MMA R159, -RZ, RZ, 0, 4.76837158203125e-07 ;  /* 0x00000008ff9f7435 */ /* 0x001fe200000001ff */
[----:B-1----:R-:W-:-:S02]  /*4530*/  MOV R151, R152 ;  /* 0x0000009800977202 */ /* 0x002fc40000000f00 */
[----:B------:R-:W-:Y:S02]  /*4540*/  MOV R152, R157 ;  /* 0x0000009d00987202 */ /* 0x000fe40000000f00 */
[----:B------:R-:W-:Y:S02]  /*4550*/  MOV R154, 0x1f ;  /* 0x0000001f009a7802 */ /* 0x000fe40000000f00 */
[----:B------:R-:W-:Y:S02]  /*4560*/  MOV R161, 0xffffffff ;  /* 0xffffffff00a17802 */ /* 0x000fe40000000f00 */
[----:B------:R-:W-:Y:S02]  /*4570*/  MOV R148, 0x4590 ;  /* 0x0000459000947802 */ /* 0x000fe40000000f00 */
[----:B------:R-:W-:Y:S05]  /*4580*/  CALL.REL.NOINC `($__internal_143_$__cuda_sm70_shflsync_down_p) ;  /* 0x000002f000007944 */ /* 0x000fea0003c00000 */
[----:B------:R-:W-:Y:S01]  /*4590*/  FADD.FTZ R156, R151, R156 ;  /* 0x0000009c979c7221 */ /* 0x000fe20000010000 */
[----:B0-----:R-:W-:Y:S01]  /*45a0*/  HFMA2.MMA R159, -RZ, RZ, 0, 2.384185791015625e-07 ;  /* 0x00000004ff9f7435 */ /* 0x001fe200000001ff */
[----:B-1----:R-:W-:Y:S01]  /*45b0*/  FADD.FTZ R157, R157, R152 ;  /* 0x000000989d9d7221 */ /* 0x002fe20000010000 */
[----:B------:R-:W-:Y:S02]  /*45c0*/  MOV R154, 0x1f ;  /* 0x0000001f009a7802 */ /* 0x000fe40000000f00 */
[----:B------:R-:W-:-:S02]  /*45d0*/  MOV R161, 0xffffffff ;  /* 0xffffffff00a17802 */ /* 0x000fc40000000f00 */
[----:B------:R-:W-:Y:S02]  /*45e0*/  MOV R152, R156 ;  /* 0x0000009c00987202 */ /* 0x000fe40000000f00 */
[----:B------:R-:W-:Y:S02]  /*45f0*/  MOV R148, 0x4610 ;  /* 0x0000461000947802 */ /* 0x000fe40000000f00 */
[----:B------:R-:W-:Y:S05]  /*4600*/  CALL.REL.NOINC `($__internal_143_$__cuda_sm70_shflsync_down_p) ;  /* 0x0000027000007944 */ /* 0x000fea0003c00000 */
[----:B0-----:R-:W-:Y:S01]  /*4610*/  HFMA2.MMA R159, -RZ, RZ, 0, 2.384185791015625e-07 ;  /* 0x00000004ff9f7435 */ /* 0x001fe200000001ff */
[----:B-1----:R-:W-:Y:S02]  /*4620*/  MOV R151, R152 ;  /* 0x0000009800977202 */ /* 0x002fe40000000f00 */
[----:B------:R-:W-:Y:S02]  /*4630*/  MOV R152, R157 ;  /* 0x0000009d00987202 */ /* 0x000fe40000000f00 */
[----:B------:R-:W-:Y:S02]  /*4640*/  MOV R154, 0x1f ;  /* 0x0000001f009a7802 */ /* 0x000fe40000000f00 */
[----:B------:R-:W-:Y:S02]  /*4650*/  MOV R161, 0xffffffff ;  /* 0xffffffff00a17802 */ /* 0x000fe40000000f00 */
[----:B------:R-:W-:-:S02]  /*4660*/  MOV R148, 0x4680 ;  /* 0x0000468000947802 */ /* 0x000fc40000000f00 */
[----:B------:R-:W-:Y:S05]  /*4670*/  CALL.REL.NOINC `($__internal_143_$__cuda_sm70_shflsync_down_p) ;  /* 0x0000020000007944 */ /* 0x000fea0003c00000 */
[----:B------:R-:W-:Y:S01]  /*4680*/  FADD.FTZ R156, R151, R156 ;  /* 0x0000009c979c7221 */ /* 0x000fe20000010000 */
[----:B0-----:R-:W-:Y:S01]  /*4690*/  HFMA2.MMA R159, -RZ, RZ, 0, 1.1920928955078125e-07 ;  /* 0x00000002ff9f7435 */ /* 0x001fe200000001ff */
[----:B-1----:R-:W-:Y:S01]  /*46a0*/  FADD.FTZ R155, R157, R152 ;  /* 0x000000989d9b7221 */ /* 0x002fe20000010000 */
[----:B------:R-:W-:-:S02]  /*46b0*/  MOV R154, 0x1f ;  /* 0x0000001f009a7802 */ /* 0x000fc40000000f00 */
[----:B------:R-:W-:Y:S02]  /*46c0*/  MOV R161, 0xffffffff ;  /* 0xffffffff00a17802 */ /* 0x000fe40000000f00 */
[----:B------:R-:W-:Y:S02]  /*46d0*/  MOV R152, R156 ;  /* 0x0000009c00987202 */ /* 0x000fe40000000f00 */
[----:B------:R-:W-:Y:S02]  /*46e0*/  MOV R148, 0x4700 ;  /* 0x0000470000947802 */ /* 0x000fe40000000f00 */
[----:B------:R-:W-:Y:S05]  /*46f0*/  CALL.REL.NOINC `($__internal_143_$__cuda_sm70_shflsync_down_p) ;  /* 0x0000018000007944 */ /* 0x000fea0003c00000 */
[----:B0-----:R-:W-:Y:S01]  /*4700*/  HFMA2.MMA R159, -RZ, RZ, 0, 1.1920928955078125e-07 ;  /* 0x00000002ff9f7435 */ /* 0x001fe200000001ff */
[----:B-1----:R-:W-:Y:S02]  /*4710*/  MOV R151, R152 ;  /* 0x0000009800977202 */ /* 0x002fe40000000f00 */
[----:B------:R-:W-:Y:S02]  /*4720*/  MOV R152, R155 ;  /* 0x0000009b00987202 */ /* 0x000fe40000000f00 */
[----:B------:R-:W-:Y:S02]  /*4730*/  MOV R154, 0x1f ;  /* 0x0000001f009a7802 */ /* 0x000fe40000000f00 */
[----:B------:R-:W-:-:S02]  /*4740*/  MOV R161, 0xffffffff ;  /* 0xffffffff00a17802 */ /* 0x000fc40000000f00 */
[----:B------:R-:W-:Y:S02]  /*4750*/  MOV R148, 0x4770 ;  /* 0x0000477000947802 */ /* 0x000fe40000000f00 */
[----:B------:R-:W-:Y:S05]  /*4760*/  CALL.REL.NOINC `($__internal_143_$__cuda_sm70_shflsync_down_p) ;  /* 0x0000011000007944 */ /* 0x000fea0003c00000 */
[----:B------:R-:W-:Y:S01]  /*4770*/  FADD.FTZ R153, R151, R156 ;  /* 0x0000009c97997221 */ /* 0x000fe20000010000 */
[----:B0-----:R-:W-:Y:S01]  /*4780*/  HFMA2.MMA R159, -RZ, RZ, 0, 5.9604644775390625e-08 ;  /* 0x00000001ff9f7435 */ /* 0x001fe200000001ff */
[----:B-1----:R-:W-:Y:S01]  /*4790*/  FADD.FTZ R155, R155, R152 ;  /* 0x000000989b9b7221 */ /* 0x002fe20000010000 */
[----:B------:R-:W-:Y:S02]  /*47a0*/  MOV R154, 0x1f ;  /* 0x0000001f009a7802 */ /* 0x000fe40000000f00 */
[----:B------:R-:W-:Y:S02]  /*47b0*/  MOV R161, 0xffffffff ;  /* 0xffffffff00a17802 */ /* 0x000fe40000000f00 */
[----:B------:R-:W-:Y:S02]  /*47c0*/  MOV R152, R153 ;  /* 0x0000009900987202 */ /* 0x000fe40000000f00 */
[----:B------:R-:W-:Y:S02]  /*47d0*/  MOV R148, 0x47f0 ;  /* 0x000047f000947802 */ /* 0x000fe40000000f00 */
[----:B------:R-:W-:Y:S05]  /*47e0*/  CALL.REL.NOINC `($__internal_143_$__cuda_sm70_shflsync_down_p) ;  /* 0x0000009000007944 */ /* 0x000fea0003c00000 */
[----:B0-----:R-:W-:Y:S01]  /*47f0*/  HFMA2.MMA R159, -RZ, RZ, 0, 5.9604644775390625e-08 ;  /* 0x00000001ff9f7435 */ /* 0x001fe200000001ff */
[----:B-1----:R-:W-:-:S02]  /*4800*/  MOV R200, R152 ;  /* 0x0000009800c87202 */ /* 0x002fc40000000f00 */
[----:B------:R-:W-:Y:S02]  /*4810*/  MOV R152, R155 ;  /* 0x0000009b00987202 */ /* 0x000fe40000000f00 */
[----:B------:R-:W-:Y:S02]  /*4820*/  MOV R154, 0x1f ;  /* 0x0000001f009a7802 */ /* 0x000fe40000000f00 */
[----:B------:R-:W-:Y:S02]  /*4830*/  MOV R161, 0xffffffff ;  /* 0xffffffff00a17802 */ /* 0x000fe40000000f00 */
[----:B------:R-:W-:Y:S02]  /*4840*/  MOV R148, 0x4860 ;  /* 0x0000486000947802 */ /* 0x000fe40000000f00 */
[----:B------:R-:W-:Y:S05]  /*4850*/  CALL.REL.NOINC `($__internal_143_$__cuda_sm70_shflsync_down_p) ;  /* 0x0000002000007944 */ /* 0x000fea0003c00000 */
[----:B-1----:R-:W-:Y:S01]  /*4860*/  MOV R148, R152 ;  /* 0x0000009800947202 */ /* 0x002fe20000000f00 */
[----:B0-----:R-:W-:Y:S05]  /*4870*/  BRA `(.L_x_9905) ;  /* 0xffffd41000007947 */ /* 0x001fea000383ffff */
        .weak           $__internal_143_$__cuda_sm70_shflsync_down_p
        .type           $__internal_143_$__cuda_sm70_shflsync_down_p,@function
        .size           $__internal_143_$__cuda_sm70_shflsync_down_p,(.L_x_13019 - $__internal_143_$__cuda_sm70_shflsync_down_p)
$__internal_143_$__cuda_sm70_shflsync_down_p:
[----:B------:R-:W-:Y:S01]  /*4880*/  HFMA2.MMA R149, -RZ, RZ, 0, 0 ;  /* 0x00000000ff957435 */ /* 0x000fe200000001ff */
[----:B------:R-:W-:Y:S04]  /*4890*/  WARPSYNC R161 ;  /* 0x000000a100007348 */ /* 0x000fe80003800000 */
[----:B------:R0:W1:Y:S01]  /*48a0*/  SHFL.DOWN PT, R152, R152, R159, R154 ;  /* 0x0800009f98987389 */ /* 0x00006200000e009a */
[----:B------:R-:W-:Y:S05]  /*48b0*/  RET.REL.NODEC R148 `(_ZN10layer_norm13ln_bwd_kernelINS_13Kernel_traitsIf6__halffS2_fjLj7168ELj1ELj1ELj8ELj8ENS_18Kernel_traits_baseILj7168EfS2_fS2_fjLj256EEEEELb0ELb0ELb1ELb1EEEvNS_9BwdParamsE) ;  /* 0xffffb74094007950 */ /* 0x000fea0003c3ffff */
.L_x_9906:
        /* <DEDUP_REMOVED lines=12> */
.L_x_13019:


//--------------------- .text._ZN10layer_norm13ln_bwd_kernelINS_13Kernel_traitsIf6__halffS2_fjLj7168ELj1ELj1ELj8ELj8ENS_18Kernel_traits_baseILj7168EfS2_fS2_fjLj256EEEEELb0ELb1ELb0ELb0EEEvNS_9BwdParamsE --------------------------
	.section	.text._ZN10layer_norm13ln_bwd_kernelINS_13Kernel_traitsIf6__halffS2_fjLj7168ELj1ELj1ELj8ELj8ENS_18Kernel_traits_baseILj7168EfS2_fS2_fjLj256EEEEELb0ELb1ELb0ELb0EEEvNS_9BwdParamsE,"ax",@progbits
	.sectioninfo	@"SHI_REGISTERS=255"
	.align	128
        .global         _ZN10layer_norm13ln_bwd_kernelINS_13Kernel_traitsIf6__halffS2_fjLj7168ELj1ELj1ELj8ELj8ENS_18Kernel_traits_baseILj7168EfS2_fS2_fjLj256EEEEELb0ELb1ELb0ELb0EEEvNS_9BwdParamsE
        .type           _ZN10layer_norm13ln_bwd_kernelINS_13Kernel_traitsIf6__halffS2_fjLj7168ELj1ELj1ELj8ELj8ENS_18Kernel_traits_baseILj7168EfS2_fS2_fjLj256EEEEELb0ELb1ELb0ELb0EEEvNS_9BwdParamsE,@function
        .size           _ZN10layer_norm13ln_bwd_kernelINS_13Kernel_traitsIf6__halffS2_fjLj7168ELj1ELj1ELj8ELj8ENS_18Kernel_traits_baseILj7168EfS2_fS2_fjLj256EEEEELb0ELb1ELb0ELb0EEEvNS_9BwdParamsE,(.L_x_13020 - _ZN10layer_norm13ln_bwd_kernelINS_13Kernel_traitsIf6__halffS2_fjLj7168ELj1ELj1ELj8ELj8ENS_18Kernel_traits_baseILj7168EfS2_fS2_fjLj256EEEEELb0ELb1ELb0ELb0EEEvNS_9BwdParamsE)
        .other          _ZN10layer_norm13ln_bwd_kernelINS_13Kernel_traitsIf6__halffS2_fjLj7168ELj1ELj1ELj8ELj8ENS_18Kernel_traits_baseILj7168EfS2_fS2_fjLj256EEEEELb0ELb1ELb0ELb0EEEvNS_9BwdParamsE,@"STO_CUDA_ENTRY STV_DEFAULT"
_ZN10layer_norm13ln_bwd_kernelINS_13Kernel_traitsIf6__halffS2_fjLj7168ELj1ELj1ELj8ELj8ENS_18Kernel_traits_baseILj7168EfS2_fS2_fjLj256EEEEELb0ELb1ELb0ELb0EEEvNS_9BwdParamsE:
.text._ZN10layer_norm13ln_bwd_kernelINS_13Kernel_traitsIf6__halffS2_fjLj7168ELj1ELj1ELj8ELj8ENS_18Kernel_traits_baseILj7168EfS2_fS2_fjLj256EEEEELb0ELb1ELb0ELb0EEEvNS_9BwdParamsE:
        /* <DEDUP_REMOVED lines=108> */
.L_x_9938:
        /* <DEDUP_REMOVED lines=20> */
[----:B-1----:R-:W-:Y:S01]  /*0800*/  MOV R199, R2 ;  /* 0x0000000200c77202 */ /* 0x002fe20000000f00 */
[----:B--2---:R-:W-:Y:S01]  /*0810*/  @P5 HADD2.F32 R4, -RZ, R198.H0_H0 ;  /* 0x200000c6ff045230 */ /* 0x004fe20000004100 */
        /* <DEDUP_REMOVED lines=23> */
[C---:B------:R-:W-:Y:S02]  /*0990*/  FMUL.FTZ R250, R3.reuse, R250 ;  /* 0x000000fa03fa7220 */ /* 0x040fe40000410000 */
        /* <DEDUP_REMOVED lines=28> */
.L_x_9909:
[----:B0--3--:R-:W-:Y:S05]  /*0b60*/  BSYNC B0 ;  /* 0x0000000000007941 */ /* 0x009fea0003800000 */
.L_x_9908:
        /* <DEDUP_REMOVED lines=18> */
[----:B---3--:R-:W-:Y:S02]  /*0c90*/  FADD.FTZ R242, -R236, R192 ;  /* 0x000000c0ecf27221 */ /* 0x008fe40000010100 */
[----:B------:R-:W-:Y:S01]  /*0ca0*/  HADD2.F32 R241, -RZ, R224.H0_H0 ;  /* 0x200000e0fff17230 */ /* 0x000fe20000004100 */
[----:B0-----:R-:W-:Y:S01]  /*0cb0*/  MOV R202, R201 ;  /* 0x000000c900ca7202 */ /* 0x001fe20000000f00 */
        /* <DEDUP_REMOVED lines=31> */
.L_x_9911:
[----:B------:R-:W-:Y:S05]  /*0eb0*/  BSYNC B0 ;  /* 0x0000000000007941 */ /* 0x000fea0003800000 */
.L_x_9910:
        /* <DEDUP_REMOVED lines=52> */
.L_x_9913:
[----:B------:R-:W-:Y:S05]  /*1200*/  BSYNC B0 ;  /* 0x0000000000007941 */ /* 0x000fea0003800000 */
.L_x_9912:
        /* <DEDUP_REMOVED lines=25> */
[-C--:B------:R-:W-:Y:S01]  /*13a0*/  FFMA.FTZ R108, R226, R223.reuse, R108 ;  /* 0x000000dfe26c7223 */ /* 0x080fe2000001006c */
[----:B------:R-:W-:Y:S01]  /*13b0*/  SHF.R.U32.HI R224, RZ, 0x10, R11 ;  /* 0x00000010ffe07819 */ /* 0x000fe2000001160b */
[----:B------:R-:W-:Y:S02]  /*13c0*/  FADD.FTZ R14, -R202, R193 ;  /* 0x000000c1ca0e7221 */ /* 0x000fe40000010100 */
[----:B------:R-:W-:Y:S01]  /*13d0*/  FMUL.FTZ R223, R152, R223 ;  /* 0x000000df98df7220 */ /* 0x000fe20000410000 */
        /* <DEDUP_REMOVED lines=23> */
.L_x_9915:
[----:B------:R-:W-:Y:S05]  /*1550*/  BSYNC B0 ;  /* 0x0000000000007941 */ /* 0x000fea0003800000 */
.L_x_9914:
        /* <DEDUP_REMOVED lines=19> */
[----:B------:R-:W-:-:S02]  /*1690*/  FADD.FTZ R202, -R206, R17 ;  /* 0x00000011ceca7221 */ /* 0x000fc40000010100 */
[C---:B------:R-:W-:Y:S02]  /*16a0*/  FADD.FTZ R204, -R206.reuse, R18 ;  /* 0x00000012cecc7221 */ /* 0x040fe40000010100 */
[----:B------:R-:W-:Y:S01]  /*16b0*/  FADD.FTZ R206, -R206, R19 ;  /* 0x00000013cece7221 */ /* 0x000fe20000010100 */
[----:B------:R-:W-:Y:S01]  /*16c0*/  HADD2.F32 R19, -RZ, R15.H0_H0 ;  /* 0x2000000fff137230 */ /* 0x000fe20000004100 */
[----:B0-----:R-:W-:Y:S01]  /*16d0*/  MOV R194, R193 ;  /* 0x000000c100c27202 */ /* 0x001fe20000000f00 */
[----:B------:R-:W-:Y:S01]  /*16e0*/  HADD2.F32 R192, -RZ, R201.H0_H0 ;  /* 0x200000c9ffc07230 */ /* 0x000fe20000004100 */
[----:B------:R-:W-:Y:S01]  /*16f0*/  FMUL.FTZ R15, R3, R200 ;  /* 0x000000c8030f7220 */ /* 0x000fe20000410000 */
[----:B------:R-:W-:Y:S01]  /*1700*/  SHF.R.U32.HI R195, RZ, 0x10, R193 ;  /* 0x00000010ffc37819 */ /* 0x000fe200000116c1 */
[----:B------:R-:W-:Y:S01]  /*1710*/  FMUL.FTZ R18, R144, R19 ;  /* 0x0000001390127220 */ /* 0x000fe20000410000 */
[----:B------:R-:W-:Y:S01]  /*1720*/  HADD2.F32 R193, -RZ, R194.H0_H0 ;  /* 0x200000c2ffc17230 */ /* 0x000fe20000004100 */
[----:B------:R-:W-:-:S02]  /*1730*/  FADD.FTZ R76, R76, R19 ;  /* 0x000000134c4c7221 */ /* 0x000fc40000010000 */
[----:B------:R-:W-:Y:S02]  /*1740*/  FFMA.FTZ R104, R15, R19, R104 ;  /* 0x000000130f687223 */ /* 0x000fe40000010068 */
        /* <DEDUP_REMOVED lines=21> */
.L_x_9917:
[----:B------:R-:W-:Y:S05]  /*18a0*/  BSYNC B0 ;  /* 0x0000000000007941 */ /* 0x000fea0003800000 */
.L_x_9916:
        /* <DEDUP_REMOVED lines=24> */
[C---:B------:R-:W-:Y:S01]  /*1a30*/  FMUL.FTZ R207, R3.reuse, R208 ;  /* 0x000000d003cf7220 */ /* 0x040fe20000410000 */
[----:B------:R-:W-:Y:S01]  /*1a40*/  HADD2.F32 R194, -RZ, R209.H0_H0 ;  /* 0x200000d1ffc27230 */ /* 0x000fe20000004100 */
[C---:B------:R-:W-:Y:S02]  /*1a50*/  FMUL.FTZ R208, R3.reuse, R210 ;  /* 0x000000d203d07220 */ /* 0x040fe40000410000 */
[----:B------:R-:W-:Y:S01]  /*1a60*/  FMUL.FTZ R210, R136, R195 ;  /* 0x000000c388d27220 */ /* 0x000fe20000410000 */
[----:B------:R-:W-:Y:S01]  /*1a70*/  SHF.R.U32.HI R203, RZ, 0x10, R201 ;  /* 0x00000010ffcb7819 */ /* 0x000fe200000116c9 */
        /* <DEDUP_REMOVED lines=23> */
.L_x_9919:
[----:B------:R-:W-:Y:S05]  /*1bf0*/  BSYNC B0 ;  /* 0x0000000000007941 */ /* 0x000fea0003800000 */
.L_x_9918:
        /* <DEDUP_REMOVED lines=16> */
[----:B--2---:R-:W-:Y:S02]  /*1d00*/  MOV R196, R200 ;  /* 0x000000c800c47202 */ /* 0x004fe40000000f00 */
[----:B------:R-:W-:Y:S01]  /*1d10*/  SHF.R.U64 R215, R200, 0x10, R201 ;  /* 0x00000010c8d77819 */ /* 0x000fe200000012c9 */
[C---:B0-----:R-:W-:Y:S02]  /*1d20*/  FADD.FTZ R202, -R222.reuse, R192 ;  /* 0x000000c0deca7221 */ /* 0x041fe40000010100 */
[C---:B------:R-:W-:Y:S02]  /*1d30*/  FADD.FTZ R216, -R222.reuse, R193 ;  /* 0x000000c1ded87221 */ /* 0x040fe40000010100 */
[C---:B------:R-:W-:Y:S02]  /*1d40*/  FADD.FTZ R220, -R222.reuse, R194 ;  /* 0x000000c2dedc7221 */ /* 0x040fe40000010100 */
[----:B------:R-:W-:Y:S01]  /*1d50*/  FADD.FTZ R222, -R222, R195 ;  /* 0x000000c3dede7221 */ /* 0x000fe20000010100 */
[----:B------:R-:W-:Y:S01]  /*1d60*/  HADD2.F32 R195, -RZ, R196.H0_H0 ;  /* 0x200000c4ffc37230 */ /* 0x000fe20000004100 */
[----:B------:R-:W-:Y:S01]  /*1d70*/  MOV R199, R201 ;  /* 0x000000c900c77202 */ /* 0x000fe20000000f00 */
[----:B------:R-:W-:Y:S01]  /*1d80*/  HADD2.F32 R194, -RZ, R215.H0_H0 ;  /* 0x200000d7ffc27230 */ /* 0x000fe20000004100 */
[C---:B------:R-:W-:Y:S01]  /*1d90*/  FMUL.FTZ R215, R3.reuse, R202 ;  /* 0x000000ca03d77220 */ /* 0x040fe20000410000 */
[----:B------:R-:W-:Y:S01]  /*1da0*/  SHF.R.U32.HI R217, RZ, 0x10, R201 ;  /* 0x00000010ffd97819 */ /* 0x000fe200000116c9 */
[----:B------:R-:W-:Y:S01]  /*1db0*/  FMUL.FTZ R218, R124, R195 ;  /* 0x000000c37cda7220 */ /* 0x000fe20000410000 */
        /* <DEDUP_REMOVED lines=24> */
.L_x_9921:
[----:B------:R-:W-:Y:S05]  /*1f40*/  BSYNC B0 ;  /* 0x0000000000007941 */ /* 0x000fea0003800000 */
.L_x_9920:
[----:B------:R-:W-:Y:S02]  /*1f50*/  LOP3.LUT P5, RZ, R5, 0xff, RZ, 0xc0, !PT ;  /* 0x000000ff05ff7812 */ /* 0x000fe400078ac0ff */
[----:B------:R-:W-:-:S04]  /*1f60*/  SHF.R.U32.HI R194, RZ, 0x5, R8 ;  /* 0x00000005ffc27819 */ /* 0x000fc80000011608 */
[----:B------:R-:W-:-:S07]  /*1f70*/  LOP3.LUT R251, R194, 0x7fffff8, RZ, 0xc0, !PT ;  /* 0x07fffff8c2fb7812 */ /* 0x000fce00078ec0ff */
[----:B------:R-:W-:Y:S02]  /*1f80*/  @!P5 IADD3 R251, R251, 0x8, RZ ;  /* 0x00000008fbfbd810 */ /* 0x000fe40007ffe0ff */
[----:B------:R-:W-:Y:S01]  /*1f90*/  LOP3.LUT P5, RZ, R8, 0x1f, RZ, 0xc0, !PT ;  /* 0x0000001f08ff7812 */ /* 0x000fe200078ac0ff */
[----:B------:R-:W-:Y:S10]  /*1fa0*/  BRA.DIV ~URZ, `(.L_x_9922) ;  /* 0x000024c27f007947 */ /* 0x000ff4000b800000 */
[----:B------:R0:W1:Y:S02]  /*1fb0*/  SHFL.DOWN PT, R201, R198, 0x10, 0x1f ;  /* 0x0a001f00c6c97f89 */ /* 0x00006400000e0000 */
.L_x_9939:
        /* <DEDUP_REMOVED lines=18> */
.L_x_9940:
        /* <DEDUP_REMOVED lines=56> */
[----:B------:R-:W-:Y:S01]  /*2460*/  ISETP.NE.AND.EX P5, PT, RZ, c[0x0][0x25c], PT, P5 ;  /* 0x00009700ff007a0c */ /* 0x000fe20003fa5350 */
[----:B------:R-:W-:-:S03]  /*2470*/  FMUL.FTZ R202, R198, R4 ;  /* 0x00000004c6ca7220 */ /* 0x000fc60000410000 */
[----:B------:R-:W-:Y:S02]  /*2480*/  SEL R188, R203, R188, P5 ;  /* 0x000000bccbbc7207 */ /* 0x000fe40002800000 */
[----:B------:R-:W-:Y:S02]  /*2490*/  SEL R189, R198, R189, P5 ;  /* 0x000000bdc6bd7207 */ /* 0x000fe40002800000 */
[----:B------:R-:W-:Y:S02]  /*24a0*/  SEL R190, R201, R190, P5 ;  /* 0x000000bec9be7207 */ /* 0x000fe40002800000 */
[C---:B------:R-:W-:Y:S02]  /*24b0*/  SEL R191, R200.reuse, R191, P5 ;  /* 0x000000bfc8bf7207 */ /* 0x040fe40002800000 */
[----:B------:R-:W-:Y:S01]  /*24c0*/  ISETP.NE.U32.AND P5, PT, RZ, c[0x0][0x258], PT ;  /* 0x00009600ff007a0c */ /* 0x000fe20003fa5070 */
[----:B------:R-:W-:-:S03]  /*24d0*/  FMUL.FTZ R200, R200, R4 ;  /* 0x00000004c8c87220 */ /* 0x000fc60000410000 */
[----:B------:R-:W-:Y:S01]  /*24e0*/  ISETP.NE.AND.EX P5, PT, RZ, c[0x0][0x25c], PT, P5 ;  /* 0x00009700ff007a0c */ /* 0x000fe20003fa5350 */
[----:B------:R-:W-:Y:S02]  /*24f0*/  FMUL.FTZ R198, R173, R202 ;  /* 0x000000caadc67220 */ /* 0x000fe40000410000 */
[----:B------:R-:W-:Y:S02]  /*2500*/  FMUL.FTZ R203, R203, R4 ;  /* 0x00000004cbcb7220 */ /* 0x000fe40000410000 */
        /* <DEDUP_REMOVED lines=28> */
.L_x_9925:
[----:B0-----:R-:W-:Y:S05]  /*26d0*/  BSYNC B0 ;  /* 0x0000000000007941 */ /* 0x001fea0003800000 */
.L_x_9924:
        /* <DEDUP_REMOVED lines=66> */
.L_x_9927:
[----:B0-----:R-:W-:Y:S05]  /*2b00*/  BSYNC B0 ;  /* 0x0000000000007941 */ /* 0x001fea0003800000 */
.L_x_9926:
        /* <DEDUP_REMOVED lines=66> */
.L_x_9929:
[----:B0-----:R-:W-:Y:S05]  /*2f30*/  BSYNC B0 ;  /* 0x0000000000007941 */ /* 0x001fea0003800000 */
.L_x_9928:
        /* <DEDUP_REMOVED lines=66> */
.L_x_9931:
[----:B0-----:R-:W-:Y:S05]  /*3360*/  BSYNC B0 ;  /* 0x0000000000007941 */ /* 0x001fea0003800000 */
.L_x_9930:
        /* <DEDUP_REMOVED lines=66> */
.L_x_9933:
[----:B0-----:R-:W-:Y:S05]  /*3790*/  BSYNC B0 ;  /* 0x0000000000007941 */ /* 0x001fea0003800000 */
.L_x_9932:
        /* <DEDUP_REMOVED lines=66> */
.L_x_9935:
[----:B0-----:R-:W-:Y:S05]  /*3bc0*/  BSYNC B0 ;  /* 0x0000000000007941 */ /* 0x001fea0003800000 */
.L_x_9934:
        /* <DEDUP_REMOVED lines=44> */
[----:B------:R-:W-:-:S02]  /*3e90*/  LEA.HI.X R195, R2, c[0x0][0x24c], RZ, 0x3, P5 ;  /* 0x0000930002c37a11 */ /* 0x000fc400028f1cff */
[----:B------:R-:W1:Y:S01]  /*3ea0*/  F2F.F16.F32 R2, R202 ;  /* 0x000000ca00027304 */ /* 0x000e620000200800 */
[----:B0-----:R-:W-:Y:S02]  /*3eb0*/  FMUL.FTZ R197, R131, R200 ;  /* 0x000000c883c57220 */ /* 0x001fe40000410000 */
[----:B------:R-:W-:-:S05]  /*3ec0*/  FMUL.FTZ R196, R128, R199 ;  /* 0x000000c780c47220 */ /* 0x000fca0000410000 */
[----:B------:R-:W0:Y:S08]  /*3ed0*/  F2F.F16.F32 R197, R197 ;  /* 0x000000c500c57304 */ /* 0x000e300000200800 */
[----:B------:R-:W3:Y:S08]  /*3ee0*/  F2F.F16.F32 R203, R203 ;  /* 0x000000cb00cb7304 */ /* 0x000ef00000200800 */
[----:B------:R-:W4:Y:S01]  /*3ef0*/  F2F.F16.F32 R251, R196 ;  /* 0x000000c400fb7304 */ /* 0x000f220000200800 */
[----:B-1----:R-:W-:Y:S01]  /*3f00*/  IMAD.WIDE.U32 R2, R2, 0x10000, RZ ;  /* 0x0001000002027825 */ /* 0x002fe200078e00ff */
[----:B0-----:R-:W-:-:S04]  /*3f10*/  SHF.L.U32 R225, R197, 0x10, RZ ;  /* 0x00000010c5e17819 */ /* 0x001fc800000006ff */
[----:B---3--:R-:W-:Y:S02]  /*3f20*/  LOP3.LUT R3, R3, R225, R203, 0xfe, !PT ;  /* 0x000000e103037212 */ /* 0x008fe400078efecb */
[----:B----4-:R-:W-:-:S05]  /*3f30*/  LOP3.LUT R2, R2, R251, RZ, 0xfc, !PT ;  /* 0x000000fb02027212 */ /* 0x010fca00078efcff */
[----:B------:R0:W-:Y:S01]  /*3f40*/  STG.E.64 [R194.64], R2 ;  /* 0x00000002c2007986 */ /* 0x0001e2000c101b04 */
[----:B--2---:R-:W-:-:S05]  /*3f50*/  HADD2.F32 R4, -RZ, R192.H0_H0 ;  /* 0x200000c0ff047230 */ /* 0x004fca0000004100 */
[----:B------:R-:W-:Y:S01]  /*3f60*/  FFMA.FTZ R40, R199, R4, R40 ;  /* 0x00000004c7287223 */ /* 0x000fe20000010028 */
[----:B------:R-:W-:-:S05]  /*3f70*/  SHF.R.U64 R4, R192, 0x10, R193 ;  /* 0x00000010c0047819 */ /* 0x000fca00000012c1 */
[----:B------:R-:W-:-:S05]  /*3f80*/  HADD2.F32 R4, -RZ, R4.H0_H0 ;  /* 0x20000004ff047230 */ /* 0x000fca0000004100 */
[----:B------:R-:W-:Y:S01]  /*3f90*/  FFMA.FTZ R41, R198, R4, R41 ;  /* 0x00000004c6297223 */ /* 0x000fe20000010029 */
[----:B------:R-:W-:-:S05]  /*3fa0*/  HADD2.F32 R4, -RZ, R193.H0_H0 ;  /* 0x200000c1ff047230 */ /* 0x000fca0000004100 */
[----:B------:R-:W-:Y:S01]  /*3fb0*/  FFMA.FTZ R42, R201, R4, R42 ;  /* 0x00000004c92a7223 */ /* 0x000fe2000001002a */
[----:B------:R-:W-:-:S05]  /*3fc0*/  SHF.R.U32.HI R4, RZ, 0x10, R193 ;  /* 0x00000010ff047819 */ /* 0x000fca00000116c1 */
[----:B------:R-:W-:-:S05]  /*3fd0*/  HADD2.F32 R4, -RZ, R4.H0_H0 ;  /* 0x20000004ff047230 */ /* 0x000fca0000004100 */
[----:B------:R-:W-:Y:S02]  /*3fe0*/  FFMA.FTZ R43, R200, R4, R43 ;  /* 0x00000004c82b7223 */ /* 0x000fe4000001002b */
.L_x_9937:
[----:B0-----:R-:W-:Y:S05]  /*3ff0*/  BSYNC B0 ;  /* 0x0000000000007941 */ /* 0x001fea0003800000 */
.L_x_9936:
[----:B------:R-:W-:Y:S02]  /*4000*/  LOP3.LUT P5, RZ, R5, 0xff, RZ, 0xc0, !PT ;  /* 0x000000ff05ff7812 */ /* 0x000fe400078ac0ff */
[----:B------:R-:W-:Y:S02]  /*4010*/  IADD3 R6, R6, c[0x0][0x160], RZ ;  /* 0x0000580006067a10 */ /* 0x000fe40007ffe0ff */
[----:B------:R-:W-:Y:S02]  /*4020*/  SEL R5, RZ, 0x1, P5 ;  /* 0x00000001ff057807 */ /* 0x000fe40002800000 */
[----:B------:R-:W-:-:S13]  /*4030*/  ISETP.GE.AND P5, PT, R6, c[0x0][0x164], PT ;  /* 0x0000590006007a0c */ /* 0x000fda0003fa6270 */
[----:B------:R-:W-:Y:S01]  /*4040*/  @P5 CALL.REL.NOINC `(.L_x_9907) ;  /* 0x0000001000005944 */ /* 0x000fe20003c00000 */
[----:B------:R-:W-:Y:S05]  /*4050*/  BRA `(.L_x_9938) ;  /* 0xffffc66000007947 */ /* 0x000fea000383ffff */
.L_x_9907:
        /* <DEDUP_REMOVED lines=65> */
.L_x_9922:
[----:B------:R-:W-:Y:S01]  /*4470*/  HFMA2.MMA R199, -RZ, RZ, 0, 9.5367431640625e-07 ;  /* 0x00000010ffc77435 */ /* 0x000fe200000001ff */
[----:B------:R-:W-:-:S02]  /*4480*/  MOV R200, R198 ;  /* 0x000000c600c87202 */ /* 0x000fc40000000f00 */
[----:B------:R-:W-:Y:S02]  /*4490*/  MOV R195, 0x1f ;  /* 0x0000001f00c37802 */ /* 0x000fe40000000f00 */
[----:B-----5:R-:W-:Y:S02]  /*44a0*/  MOV R196, 0xffffffff ;  /* 0xffffffff00c47802 */ /* 0x020fe40000000f00 */
[----:B------:R-:W-:Y:S02]  /*44b0*/  MOV R192, 0x44d0 ;  /* 0x000044d000c07802 */ /* 0x000fe40000000f00 */
[----:B------:R-:W-:Y:S05]  /*44c0*/  CALL.REL.NOINC `($__internal_144_$__cuda_sm70_shflsync_down_p) ;  /* 0x0000046000007944 */ /* 0x000fea0003c00000 */
[----:B-1----:R-:W-:Y:S01]  /*44d0*/  MOV R201, R196 ;  /* 0x000000c400c97202 */ /* 0x002fe20000000f00 */
[----:B0-----:R-:W-:Y:S05]  /*44e0*/  BRA `(.L_x_9939) ;  /* 0xffffdad000007947 */ /* 0x001fea000383ffff */
.L_x_9923:
[----:B------:R-:W-:Y:S01]  /*44f0*/  HFMA2.MMA R199, -RZ, RZ, 0, 9.5367431640625e-07 ;  /* 0x00000010ffc77435 */ /* 0x000fe200000001ff */
[----:B------:R-:W-:Y:S02]  /*4500*/  MOV R200, R197 ;  /* 0x000000c500c87202 */ /* 0x000fe40000000f00 */
[----:B------:R-:W-:Y:S02]  /*4510*/  MOV R195, 0x1f ;  /* 0x0000001f00c37802 */ /* 0x000fe40000000f00 */
[----:B-----5:R-:W-:-:S02]  /*4520*/  MOV R196, 0xffffffff ;  /* 0xffffffff00c47802 */ /* 0x020fc40000000f00 */
[----:B------:R-:W-:Y:S02]  /*4530*/  MOV R192, 0x4550 ;  /* 0x0000455000c07802 */ /* 0x000fe40000000f00 */
[----:B01----:R-:W-:Y:S05]  /*4540*/  CALL.REL.NOINC `($__internal_144_$__cuda_sm70_shflsync_down_p) ;  /* 0x000003e000007944 */ /* 0x003fea0003c00000 */
[----:B------:R-:W-:Y:S01]  /*4550*/  FADD.FTZ R198, R201, R198 ;  /* 0x000000c6c9c67221 */ /* 0x000fe20000010000 */
[----:B0-----:R-:W-:Y:S01]  /*4560*/  HFMA2.MMA R199, -RZ, RZ, 0, 4.76837158203125e-07 ;  /* 0x00000008ffc77435 */ /* 0x001fe200000001ff */
[----:B-1----:R-:W-:Y:S01]  /*4570*/  FADD.FTZ R201, R197, R196 ;  /* 0x000000c4c5c97221 */ /* 0x002fe20000010000 */
[----:B------:R-:W-:Y:S02]  /*4580*/  MOV R195, 0x1f ;  /* 0x0000001f00c37802 */ /* 0x000fe40000000f00 */
[----:B------:R-:W-:Y:S02]  /*4590*/  MOV R196, 0xffffffff ;  /* 0xffffffff00c47802 */ /* 0x000fe40000000f00 */
[----:B------:R-:W-:Y:S02]  /*45a0*/  MOV R200, R198 ;  /* 0x000000c600c87202 */ /* 0x000fe40000000f00 */
[----:B------:R-:W-:Y:S02]  /*45b0*/  MOV R192, 0x45d0 ;  /* 0x000045d000c07802 */ /* 0x000fe40000000f00 */
[----:B------:R-:W-:Y:S05]  /*45c0*/  CALL.REL.NOINC `($__internal_144_$__cuda_sm70_shflsync_down_p) ;  /* 0x0000036000007944 */ /* 0x000fea0003c00000 */
[----:B0-----:R-:W-:Y:S01]  /*45d0*/  HFMA2.MMA R199, -RZ, RZ, 0, 4.76837158203125e-07 ;  /* 0x00000008ffc77435 */ /* 0x001fe200000001ff */
[----:B-1----:R-:W-:-:S02]  /*45e0*/  MOV R197, R196 ;  /* 0x000000c400c57202 */ /* 0x002fc40000000f00 */
[----:B------:R-:W-:Y:S02]  /*45f0*/  MOV R200, R201 ;  /* 0x000000c900c87202 */ /* 0x000fe40000000f00 */
[----:B------:R-:W-:Y:S02]  /*4600*/  MOV R195, 0x1f ;  /* 0x0000001f00c37802 */ /* 0x000fe40000000f00 */
[----:B------:R-:W-:Y:S02]  /*4610*/  MOV R196, 0xffffffff ;  /* 0xffffffff00c47802 */ /* 0x000fe40000000f00 */
[----:B------:R-:W-:Y:S02]  /*4620*/  MOV R192, 0x4640 ;  /* 0x0000464000c07802 */ /* 0x000fe40000000f00 */
[----:B------:R-:W-:Y:S05]  /*4630*/  CALL.REL.NOINC `($__internal_144_$__cuda_sm70_shflsync_down_p) ;  /* 0x000002f000007944 */ /* 0x000fea0003c00000 */
[----:B------:R-:W-:Y:S01]  /*4640*/  FADD.FTZ R198, R197, R198 ;  /* 0x000000c6c5c67221 */ /* 0x000fe20000010000 */
[----:B0-----:R-:W-:Y:S01]  /*4650*/  HFMA2.MMA R199, -RZ, RZ, 0, 2.384185791015625e-07 ;  /* 0x00000004ffc77435 */ /* 0x001fe200000001ff */
[----:B-1----:R-:W-:Y:S01]  /*4660*/  FADD.FTZ R201, R201, R196 ;  /* 0x000000c4c9c97221 */ /* 0x002fe20000010000 */
[----:B------:R-:W-:Y:S02]  /*4670*/  MOV R195, 0x1f ;  /* 0x0000001f00c37802 */ /* 0x000fe40000000f00 */
[----:B------:R-:W-:-:S02]  /*4680*/  MOV R196, 0xffffffff ;  /* 0xffffffff00c47802 */ /* 0x000fc40000000f00 */
[----:B------:R-:W-:Y:S02]  /*4690*/  MOV R200, R198 ;  /* 0x000000c600c87202 */ /* 0x000fe40000000f00 */
[----:B------:R-:W-:Y:S02]  /*46a0*/  MOV R192, 0x46c0 ;  /* 0x000046c000c07802 */ /* 0x000fe40000000f00 */
[----:B------:R-:W-:Y:S05]  /*46b0*/  CALL.REL.NOINC `($__internal_144_$__cuda_sm70_shflsync_down_p) ;  /* 0x0000027000007944 */ /* 0x000fea0003c00000 */
[----:B0-----:R-:W-:Y:S01]  /*46c0*/  HFMA2.MMA R199, -RZ, RZ, 0, 2.384185791015625e-07 ;  /* 0x00000004ffc77435 */ /* 0x001fe200000001ff */
[----:B-1----:R-:W-:Y:S02]  /*46d0*/  MOV R197, R196 ;  /* 0x000000c400c57202 */ /* 0x002fe40000000f00 */
[----:B------:R-:W-:Y:S02]  /*46e0*/  MOV R200, R201 ;  /* 0x000000c900c87202 */ /* 0x000fe40000000f00 */
[----:B------:R-:W-:Y:S02]  /*46f0*/  MOV R195, 0x1f ;  /* 0x0000001f00c37802 */ /* 0x000fe40000000f00 */
[----:B------:R-:W-:Y:S02]  /*4700*/  MOV R196, 0xffffffff ;  /* 0xffffffff00c47802 */ /* 0x000fe40000000f00 */
[----:B------:R-:W-:-:S02]  /*4710*/  MOV R192, 0x4730 ;  /* 0x0000473000c07802 */ /* 0x000fc40000000f00 */
[----:B------:R-:W-:Y:S05]  /*4720*/  CALL.REL.NOINC `($__internal_144_$__cuda_sm70_shflsync_down_p) ;  /* 0x0000020000007944 */ /* 0x000fea0003c00000 */
[----:B------:R-:W-:Y:S01]  /*4730*/  FADD.FTZ R198, R197, R198 ;  /* 0x000000c6c5c67221 */ /* 0x000fe20000010000 */
[----:B0-----:R-:W-:Y:S01]  /*4740*/  HFMA2.MMA R199, -RZ, RZ, 0, 1.1920928955078125e-07 ;  /* 0x00000002ffc77435 */ /* 0x001fe200000001ff */
[----:B-1----:R-:W-:Y:S01]  /*4750*/  FADD.FTZ R201, R201, R196 ;  /* 0x000000c4c9c97221 */ /* 0x002fe20000010000 */
[----:B------:R-:W-:-:S02]  /*4760*/  MOV R195, 0x1f ;  /* 0x0000001f00c37802 */ /* 0x000fc40000000f00 */
[----:B------:R-:W-:Y:S02]  /*4770*/  MOV R196, 0xffffffff ;  /* 0xffffffff00c47802 */ /* 0x000fe40000000f00 */
[----:B------:R-:W-:Y:S02]  /*4780*/  MOV R200, R198 ;  /* 0x000000c600c87202 */ /* 0x000fe40000000f00 */
[----:B------:R-:W-:Y:S02]  /*4790*/  MOV R192, 0x47b0 ;  /* 0x000047b000c07802 */ /* 0x000fe40000000f00 */
[----:B------:R-:W-:Y:S05]  /*47a0*/  CALL.REL.NOINC `($__internal_144_$__cuda_sm70_shflsync_down_p) ;  /* 0x0000018000007944 */ /* 0x000fea0003c00000 */
[----:B0-----:R-:W-:Y:S01]  /*47b0*/  HFMA2.MMA R199, -RZ, RZ, 0, 1.1920928955078125e-07 ;  /* 0x00000002ffc77435 */ /* 0x001fe200000001ff */
[----:B-1----:R-:W-:Y:S02]  /*47c0*/  MOV R197, R196 ;  /* 0x000000c400c57202 */ /* 0x002fe40000000f00 */
[----:B------:R-:W-:Y:S02]  /*47d0*/  MOV R200, R201 ;  /* 0x000000c900c87202 */ /* 0x000fe40000000f00 */
[----:B------:R-:W-:Y:S02]  /*47e0*/  MOV R195, 0x1f ;  /* 0x0000001f00c37802 */ /* 0x000fe40000000f00 */
[----:B------:R-:W-:-:S02]  /*47f0*/  MOV R196, 0xffffffff ;  /* 0xffffffff00c47802 */ /* 0x000fc40000000f00 */
[----:B------:R-:W-:Y:S02]  /*4800*/  MOV R192, 0x4820 ;  /* 0x0000482000c07802 */ /* 0x000fe40000000f00 */
[----:B------:R-:W-:Y:S05]  /*4810*/  CALL.REL.NOINC `($__internal_144_$__cuda_sm70_shflsync_down_p) ;  /* 0x0000011000007944 */ /* 0x000fea0003c00000 */
[----:B------:R-:W-:Y:S01]  /*4820*/  FADD.FTZ R224, R197, R198 ;  /* 0x000000c6c5e07221 */ /* 0x000fe20000010000 */
[----:B0-----:R-:W-:Y:S01]  /*4830*/  HFMA2.MMA R199, -RZ, RZ, 0, 5.9604644775390625e-08 ;  /* 0x00000001ffc77435 */ /* 0x001fe200000001ff */
[----:B-1----:R-:W-:Y:S01]  /*4840*/  FADD.FTZ R225, R201, R196 ;  /* 0x000000c4c9e17221 */ /* 0x002fe20000010000 */
[----:B------:R-:W-:Y:S02]  /*4850*/  MOV R195, 0x1f ;  /* 0x0000001f00c37802 */ /* 0x000fe40000000f00 */
[----:B------:R-:W-:Y:S02]  /*4860*/  MOV R196, 0xffffffff ;  /* 0xffffffff00c47802 */ /* 0x000fe40000000f00 */
[----:B------:R-:W-:Y:S02]  /*4870*/  MOV R200, R224 ;  /* 0x000000e000c87202 */ /* 0x000fe40000000f00 */
[----:B------:R-:W-:Y:S02]  /*4880*/  MOV R192, 0x48a0 ;  /* 0x000048a000c07802 */ /* 0x000fe40000000f00 */
[----:B------:R-:W-:Y:S05]  /*4890*/  CALL.REL.NOINC `($__internal_144_$__cuda_sm70_shflsync_down_p) ;  /* 0x0000009000007944 */ /* 0x000fea0003c00000 */
[----:B0-----:R-:W-:Y:S01]  /*48a0*/  HFMA2.MMA R199, -RZ, RZ, 0, 5.9604644775390625e-08 ;  /* 0x00000001ffc77435 */ /* 0x001fe200000001ff */
[----:B-1----:R-:W-:-:S02]  /*48b0*/  MOV R197, R196 ;  /* 0x000000c400c57202 */ /* 0x002fc40000000f00 */
[----:B------:R-:W-:Y:S02]  /*48c0*/  MOV R200, R225 ;  /* 0x000000e100c87202 */ /* 0x000fe40000000f00 */
[----:B------:R-:W-:Y:S02]  /*48d0*/  MOV R195, 0x1f ;  /* 0x0000001f00c37802 */ /* 0x000fe40000000f00 */
[----:B------:R-:W-:Y:S02]  /*48e0*/  MOV R196, 0xffffffff ;  /* 0xffffffff00c47802 */ /* 0x000fe40000000f00 */
[----:B------:R-:W-:Y:S02]  /*48f0*/  MOV R192, 0x4910 ;  /* 0x0000491000c07802 */ /* 0x000fe40000000f00 */
[----:B------:R-:W-:Y:S05]  /*4900*/  CALL.REL.NOINC `($__internal_144_$__cuda_sm70_shflsync_down_p) ;  /* 0x0000002000007944 */ /* 0x000fea0003c00000 */
[----:B-1----:R-:W-:Y:S01]  /*4910*/  MOV R192, R196 ;  /* 0x000000c400c07202 */ /* 0x002fe20000000f00 */
[----:B0-----:R-:W-:Y:S05]  /*4920*/  BRA `(.L_x_9940) ;  /* 0xffffd7b000007947 */ /* 0x001fea000383ffff */
        .weak           $__internal_144_$__cuda_sm70_shflsync_down_p
        .type           $__internal_144_$__cuda_sm70_shflsync_down_p,@function
        .size           $__internal_144_$__cuda_sm70_shflsync_down_p,(.L_x_13020 - $__internal_144_$__cuda_sm70_shflsync_down_p)
$__internal_144_$__cuda_sm70_shflsync_down_p:
[----:B------:R-:W-:Y:S01]  /*4930*/  HFMA2.MMA R193, -RZ, RZ, 0, 0 ;  /* 0x00000000ffc17435 */ /* 0x000fe200000001ff */
[----:B------:R-:W-:Y:S04]  /*4940*/  WARPSYNC R196 ;  /* 0x000000c400007348 */ /* 0x000fe80003800000 */
[----:B------:R0:W1:Y:S01]  /*4950*/  SHFL.DOWN PT, R196, R200, R199, R195 ;  /* 0x080000c7c8c47389 */ /* 0x00006200000e00c3 */
[----:B------:R-:W-:Y:S05]  /*4960*/  RET.REL.NODEC R192 `(_ZN10layer_norm13ln_bwd_kernelINS_13Kernel_traitsIf6__halffS2_fjLj7168ELj1ELj1ELj8ELj8ENS_18Kernel_traits_baseILj7168EfS2_fS2_fjLj256EEEEELb0ELb1ELb0ELb0EEEvNS_9BwdParamsE) ;  /* 0xffffb690c0007950 */ /* 0x000fea0003c3ffff */
.L_x_9941:
        /* <DEDUP_REMOVED lines=9> */
.L_x_13020:


//--------------------- .text._ZN10layer_norm13ln_bwd_kernelINS_13Kernel_traitsIf6__halffS2_fjLj7168ELj1ELj1ELj8ELj8ENS_18Kernel_traits_baseILj7168EfS2_fS2_fjLj256EEEEELb0ELb1ELb0ELb1EEEvNS_9BwdParamsE --------------------------
	.section	.text._ZN10layer_norm13ln_bwd_kernelINS_13Kernel_traitsIf6__halffS2_fjLj7168ELj1ELj1ELj8ELj8ENS_18Kernel_traits_baseILj7168EfS2_fS2_fjLj256EEEEELb0ELb1ELb0ELb1EEEvNS_9BwdParamsE,"ax",@progbits
	.sectioninfo	@"SHI_REGISTERS=255"
	.align	128
        .global         _ZN10layer_norm13ln_bwd_kernelINS_13Kernel_traitsIf6__halffS2_fjLj7168ELj1ELj1ELj8ELj8ENS_18Kernel_traits_baseILj7168EfS2_fS2_fjLj256EEEEELb0ELb1ELb0ELb1EEEvNS_9BwdParamsE
        .type           _ZN10layer_norm13ln_bwd_kernelINS_13Kernel_traitsIf6__halffS2_fjLj7168ELj1ELj1ELj8ELj8ENS_18Kernel_traits_baseILj7168EfS2_fS2_fjLj256EEEEELb0ELb1ELb0ELb1EEEvNS_9BwdParamsE,@function
        .size           _ZN10layer_norm13ln_bwd_kernelINS_13Kernel_traitsIf6__halffS2_fjLj7168ELj1ELj1ELj8ELj8ENS_18Kernel_traits_baseILj7168EfS2_fS2_fjLj256EEEEELb0ELb1ELb0ELb1EEEvNS_9BwdParamsE,(.L_x_13021 - _ZN10layer_norm13ln_bwd_kernelINS_13Kernel_traitsIf6__halffS2_fjLj7168ELj1ELj1ELj8ELj8ENS_18Kernel_traits_baseILj7168EfS2_fS2_fjLj256EEEEELb0ELb1ELb0ELb1EEEvNS_9BwdParamsE)
        .other          _ZN10layer_norm13ln_bwd_kernelINS_13Kernel_traitsIf6__halffS2_fjLj7168ELj1ELj1ELj8ELj8ENS_18Kernel_traits_baseILj7168EfS2_fS2_fjLj256EEEEELb0ELb1ELb0ELb1EEEvNS_9BwdParamsE,@"STO_CUDA_ENTRY STV_DEFAULT"
_ZN10layer_norm13ln_bwd_kernelINS_13Kernel_traitsIf6__halffS2_fjLj7168ELj1ELj1ELj8ELj8ENS_18Kernel_traits_baseILj7168EfS2_fS2_fjLj256EEEEELb0ELb1ELb0ELb1EEEvNS_9BwdParamsE:
.text._ZN10layer_norm13ln_bwd_kernelINS_13Kernel_traitsIf6__halffS2_fjLj7168ELj1ELj1ELj8ELj8ENS_18Kernel_traits_baseILj7168EfS2_fS2_fjLj256EEEEELb0ELb1ELb0ELb1EEEvNS_9BwdParamsE:
        /* <DEDUP_REMOVED lines=51> */
.L_x_9942:
        /* <DEDUP_REMOVED lines=67> */
.L_x_9947:
        /* <DEDUP_REMOVED lines=13> */
[CC--:B------:R-:W-:Y:S02]  /*0830*/  IMAD.WIDE.U32 R186, R197.reuse, R175.reuse, c[0x0][0x208] ;  /* 0x00008200c5ba7625 */ /* 0x0c0fe400078e00af */
[----:B------:R0:W2:Y:S01]  /*0840*/  @P0 LDG.E.U16 R199, [R124.64] ;  /* 0x000000047cc70981 */ /* 0x0000a2000c1e1500 */
[C---:B------:R-:W-:Y:S01]  /*0850*/  IADD3 R173, R197.reuse, 0x200, RZ ;  /* 0x00000200c5ad7810 */ /* 0x040fe20007ffe0ff */
[-C--:B------:R-:W-:Y:S01]  /*0860*/  IMAD.WIDE.U32 R184, R196, R175.reuse, c[0x0][0x208] ;  /* 0x00008200c4b87625 */ /* 0x080fe200078e00af */
[C---:B------:R-:W-:Y:S01]  /*0870*/  IADD3 R172, R197.reuse, 0x300, RZ ;  /* 0x00000300c5ac7810 */ /* 0x040fe20007ffe0ff */
[----:B------:R-:W3:Y:S01]  /*0880*/  LDG.E.64 R186, [R186.64] ;  /* 0x00000004baba7981 */ /* 0x000ee2000c1e1b00 */
[----:B0-----:R-:W-:Y:S01]  /*0890*/  LEA R124, P1, R197, c[0x0][0x188], 0x4 ;  /* 0x00006200c57c7a11 */ /* 0x001fe200078220ff */
[-C--:B------:R-:W-:Y:S01]  /*08a0*/  IMAD.WIDE.U32 R182, R173, R175.reuse, c[0x0][0x208] ;  /* 0x00008200adb67625 */ /* 0x080fe200078e00af */
[----:B------:R-:W-:Y:S01]  /*08b0*/  MOV R189, 0x4 ;  /* 0x0000000400bd7802 */ /* 0x000fe20000000f00 */
[----:B------:R-:W4:Y:S01]  /*08c0*/  LDG.E.64 R184, [R184.64] ;  /* 0x00000004b8b87981 */ /* 0x000f22000c1e1b00 */
[----:B------:R-:W-:Y:S01]  /*08d0*/  LEA.HI.X R125, R197, c[0x0][0x18c], RZ, 0x4, P1 ;  /* 0x00006300c57d7a11 */ /* 0x000fe200008f24ff */
[----:B------:R-:W-:Y:S01]  /*08e0*/  IMAD.WIDE.U32 R180, R172, R175, c[0x0][0x208] ;  /* 0x00008200acb47625 */ /* 0x000fe200078e00af */
[----:B------:R-:W-:Y:S01]  /*08f0*/  LEA R128, P1, R196, c[0x0][0x188], 0x4 ;  /* 0x00006200c4807a11 */ /* 0x000fe200078220ff */
[----:B------:R-:W4:Y:S01]  /*0900*/  LDG.E.64 R182, [R182.64] ;  /* 0x00000004b6b67981 */ /* 0x000f22000c1e1b00 */
[----:B------:R-:W-:-:S02]  /*0910*/  LEA R132, P2, R173, c[0x0][0x188], 0x4 ;  /* 0x00006200ad847a11 */ /* 0x000fc400078420ff */
[C---:B------:R-:W-:Y:S01]  /*0920*/  IADD3 R171, R197.reuse, 0x400, RZ ;  /* 0x00000400c5ab7810 */ /* 0x040fe20007ffe0ff */
[----:B------:R-:W-:Y:S01]  /*0930*/  IMAD.WIDE R126, R168, R189, c[0x0][0x1a0] ;  /* 0x00006800a87e7625 */ /* 0x000fe200078e02bd */
[----:B------:R-:W-:Y:S01]  /*0940*/  LEA.HI.X R129, R196, c[0x0][0x18c], RZ, 0x4, P1 ;  /* 0x00006300c4817a11 */ /* 0x000fe200008f24ff */
[----:B------:R-:W4:Y:S01]  /*0950*/  LDG.E.64 R180, [R180.64] ;  /* 0x00000004b4b47981 */ /* 0x000f22000c1e1b00 */
[C---:B------:R-:W-:Y:S02]  /*0960*/  LEA R136, P1, R172.reuse, c[0x0][0x188], 0x4 ;  /* 0x00006200ac887a11 */ /* 0x040fe400078220ff */
[----:B------:R-:W-:Y:S02]  /*0970*/  IADD3 R170, R197, 0x500, RZ ;  /* 0x00000500c5aa7810 */ /* 0x000fe40007ffe0ff */
[----:B------:R-:W-:Y:S01]  /*0980*/  LEA.HI.X R133, R173, c[0x0][0x18c], RZ, 0x4, P2 ;  /* 0x00006300ad857a11 */ /* 0x000fe200010f24ff */
[C---:B------:R-:W-:Y:S01]  /*0990*/  IMAD.WIDE.U32 R178, R171.reuse, R175, c[0x0][0x208] ;  /* 0x00008200abb27625 */ /* 0x040fe200078e00af */
[----:B------:R-:W-:Y:S01]  /*09a0*/  LEA R140, P2, R171, c[0x0][0x188], 0x4 ;  /* 0x00006200ab8c7a11 */ /* 0x000fe200078420ff */
[----:B------:R0:W4:Y:S01]  /*09b0*/  LDG.E R200, [R126.64] ;  /* 0x000000047ec87981 */ /* 0x000122000c1e1900 */
[----:B------:R-:W-:-:S02]  /*09c0*/  LEA.HI.X R137, R172, c[0x0][0x18c], RZ, 0x4, P1 ;  /* 0x00006300ac897a11 */ /* 0x000fc400008f24ff */
[----:B------:R-:W-:Y:S02]  /*09d0*/  LEA R144, P1, R170, c[0x0][0x188], 0x4 ;  /* 0x00006200aa907a11 */ /* 0x000fe400078220ff */
[----:B------:R-:W-:Y:S01]  /*09e0*/  IADD3 R2, R197, 0x600, RZ ;  /* 0x00000600c5027810 */ /* 0x000fe20007ffe0ff */
[----:B------:R-:W-:Y:S01]  /*09f0*/  IMAD.WIDE R188, R168, R189, c[0x0][0x1a8] ;  /* 0x00006a00a8bc7625 */ /* 0x000fe200078e02bd */
[----:B------:R-:W-:Y:S01]  /*0a00*/  LEA.HI.X R141, R171, c[0x0][0x18c], RZ, 0x4, P2 ;  /* 0x00006300ab8d7a11 */ /* 0x000fe200010f24ff */
[----:B------:R-:W4:Y:S01]  /*0a10*/  LDG.E.64 R178, [R178.64] ;  /* 0x00000004b2b27981 */ /* 0x000f22000c1e1b00 */
[----:B------:R-:W-:Y:S02]  /*0a20*/  LEA.HI.X R145, R170, c[0x0][0x18c], RZ, 0x4, P1 ;  /* 0x00006300aa917a11 */ /* 0x000fe400008f24ff */
[----:B------:R-:W-:Y:S01]  /*0a30*/  LEA R148, P2, R2, c[0x0][0x188], 0x4 ;  /* 0x0000620002947a11 */ /* 0x000fe200078420ff */
[----:B0-----:R-:W4:Y:S01]  /*0a40*/  LDG.E.128 R124, [R124.64] ;  /* 0x000000047c7c7981 */ /* 0x001f22000c1e1d00 */
[----:B------:R-:W-:-:S03]  /*0a50*/  IMAD.WIDE.U32 R176, R170, R175, c[0x0][0x208] ;  /* 0x00008200aab07625 */ /* 0x000fc600078e00af */
[----:B------:R-:W4:Y:S01]  /*0a60*/  LDG.E.128 R128, [R128.64] ;  /* 0x0000000480807981 */ /* 0x000f22000c1e1d00 */
[C---:B------:R-:W-:Y:S01]  /*0a70*/  IMAD.WIDE.U32 R174, R2.reuse, R175, c[0x0][0x208] ;  /* 0x0000820002ae7625 */ /* 0x040fe200078e00af */
[----:B------:R-:W-:Y:S02]  /*0a80*/  LEA.HI.X R149, R2, c[0x0][0x18c], RZ, 0x4, P2 ;  /* 0x0000630002957a11 */ /* 0x000fe400010f24ff */
[----:B------:R-:W4:Y:S04]  /*0a90*/  LDG.E.128 R132, [R132.64] ;  /* 0x0000000484847981 */ /* 0x000f28000c1e1d00 */
[----:B------:R-:W4:Y:S04]  /*0aa0*/  LDG.E.128 R140, [R140.64] ;  /* 0x000000048c8c7981 */ /* 0x000f28000c1e1d00 */
[----:B------:R-:W4:Y:S04]  /*0ab0*/  LDG.E.128 R144, [R144.64] ;  /* 0x0000000490907981 */ /* 0x000f28000c1e1d00 */
[----:B------:R0:W4:Y:S04]  /*0ac0*/  LDG.E R0, [R188.64] ;  /* 0x00000004bc007981 */ /* 0x000128000c1e1900 */
[----:B------:R-:W4:Y:S04]  /*0ad0*/  LDG.E.128 R136, [R136.64] ;  /* 0x0000000488887981 */ /* 0x000f28000c1e1d00 */
[----:B------:R-:W4:Y:S04]  /*0ae0*/  LDG.E.64 R174, [R174.64] ;  /* 0x00000004aeae7981 */ /* 0x000f28000c1e1b00 */
[----:B------:R-:W4:Y:S04]  /*0af0*/  LDG.E.128 R148, [R148.64] ;  /* 0x0000000494947981 */ /* 0x000f28000c1e1d00 */
[----:B------:R-:W4:Y:S01]  /*0b00*/  LDG.E.64 R176, [R176.64] ;  /* 0x00000004b0b07981 */ /* 0x000f22000c1e1b00 */
        /* <DEDUP_REMOVED lines=12> */
[----:B0-----:R-:W-:-:S03]  /*0bd0*/  @P1 LEA R188, P2, R172, c[0x0][0x218], 0x4 ;  /* 0x00008600acbc1a11 */ /* 0x001fc600078420ff */
[----:B------:R0:W5:Y:S01]  /*0be0*/  @P1 LDG.E.128 R96, [R190.64] ;  /* 0x00000004be601981 */ /* 0x000162000c1e1d00 */
[----:B------:R-:W-:Y:S02]  /*0bf0*/  MOV R169, 0x3f800000 ;  /* 0x3f80000000a97802 */ /* 0x000fe40000000f00 */
[----:B------:R-:W-:Y:S02]  /*0c00*/  @P1 LEA.HI.X R189, R172, c[0x0][0x21c], RZ, 0x4, P2 ;  /* 0x00008700acbd1a11 */ /* 0x000fe400010f24ff */
[----:B-1----:R-:W-:Y:S02]  /*0c10*/  @P1 LEA R192, P2, R170, c[0x0][0x218], 0x4 ;  /* 0x00008600aac01a11 */ /* 0x002fe400078420ff */
[----:B------:R-:W-:Y:S01]  /*0c20*/  @P1 LEA.HI.X R195, R2, c[0x0][0x21c], RZ, 0x4, P4 ;  /* 0x0000870002c31a11 */ /* 0x000fe200020f24ff */
[----:B------:R1:W5:Y:S01]  /*0c30*/  @P1 LDG.E.128 R104, [R188.64] ;  /* 0x00000004bc681981 */ /* 0x000362000c1e1d00 */
[----:B------:R-:W-:Y:S02]  /*0c40*/  @P1 LEA.HI.X R193, R170, c[0x0][0x21c], RZ, 0x4, P2 ;  /* 0x00008700aac11a11 */ /* 0x000fe400010f24ff */
[C---:B0-----:R-:W-:Y:S01]  /*0c50*/  @P1 LEA R190, P3, R171.reuse, c[0x0][0x218], 0x4 ;  /* 0x00008600abbe1a11 */ /* 0x041fe200078620ff */
[----:B------:R3:W5:Y:S03]  /*0c60*/  @P1 LDG.E.128 R116, [R194.64] ;  /* 0x00000004c2741981 */ /* 0x000766000c1e1d00 */
[----:B------:R-:W-:Y:S01]  /*0c70*/  @P1 LEA.HI.X R191, R171, c[0x0][0x21c], RZ, 0x4, P3 ;  /* 0x00008700abbf1a11 */ /* 0x000fe200018f24ff */
[----:B------:R0:W5:Y:S04]  /*0c80*/  @P1 LDG.E.128 R112, [R192.64] ;  /* 0x00000004c0701981 */ /* 0x000168000c1e1d00 */
[----:B------:R0:W5:Y:S01]  /*0c90*/  @P1 LDG.E.128 R108, [R190.64] ;  /* 0x00000004be6c1981 */ /* 0x000162000c1e1d00 */
[----:B------:R-:W-:Y:S01]  /*0ca0*/  LOP3.LUT P1, RZ, R232, 0x1f, RZ, 0xc0, !PT ;  /* 0x0000001fe8ff7812 */ /* 0x000fe2000782c0ff */
[----:B--2---:R-:W-:Y:S01]  /*0cb0*/  @P0 HADD2.F32 R169, -RZ, R199.H0_H0 ;  /* 0x200000c7ffa90230 */ /* 0x004fe20000004100 */
[----:B------:R-:W-:-:S02]  /*0cc0*/  ISETP.NE.AND P0, PT, RZ, UR6, PT ;  /* 0x00000006ff007c0c */ /* 0x000fc4000bf05270 */
[----:B---3--:R-:W-:Y:S02]  /*0cd0*/  MOV R194, R186 ;  /* 0x000000ba00c27202 */ /* 0x008fe40000000f00 */
[--C-:B0-----:R-:W-:Y:S02]  /*0ce0*/  SHF.R.U64 R192, R186, 0x10, R187.reuse ;  /* 0x00000010bac07819 */ /* 0x101fe400000012bb */
[----:B------:R-:W-:Y:S02]  /*0cf0*/  SHF.R.U32.HI R206, RZ, 0x10, R187 ;  /* 0x00000010ffce7819 */ /* 0x000fe400000116bb */
[----:B------:R-:W-:Y:S01]  /*0d00*/  MOV R193, R187 ;  /* 0x000000bb00c17202 */ /* 0x000fe20000000f00 */
[----:B------:R-:W-:Y:S01]  /*0d10*/  HADD2.F32 R192, -RZ, R192.H0_H0 ;  /* 0x200000c0ffc07230 */ /* 0x000fe20000004100 */
[----:B----4-:R-:W-:Y:S02]  /*0d20*/  MOV R187, R184 ;  /* 0x000000b800bb7202 */ /* 0x010fe40000000f00 */
[----:B------:R-:W-:-:S02]  /*0d30*/  SHF.R.U64 R184, R184, 0x10, R185 ;  /* 0x00000010b8b87819 */ /* 0x000fc400000012b9 */
[----:B-1----:R-:W-:Y:S02]  /*0d40*/  MOV R188, R183 ;  /* 0x000000b700bc7202 */ /* 0x002fe40000000f00 */
[----:B------:R-:W-:Y:S02]  /*0d50*/  MOV R186, R185 ;  /* 0x000000b900ba7202 */ /* 0x000fe40000000f00 */
[----:B------:R-:W-:Y:S01]  /*0d60*/  SHF.R.U32.HI R189, RZ, 0x10, R185 ;  /* 0x00000010ffbd7819 */ /* 0x000fe200000116b9 */
[----:B------:R-:W-:Y:S01]  /*0d70*/  HADD2.F32 R206, -RZ, R206.H0_H0 ;  /* 0x200000ceffce7230 */ /* 0x000fe20000004100 */
[----:B------:R-:W-:Y:S02]  /*0d80*/  MOV R190, R182 ;  /* 0x000000b600be7202 */ /* 0x000fe40000000f00 */
[----:B------:R-:W-:Y:S02]  /*0d90*/  FSEL R224, R200, RZ, !P0 ;  /* 0x000000ffc8e07208 */ /* 0x000fe40004000000 */
[----:B------:R-:W-:Y:S01]  /*0da0*/  SHF.R.U64 R185, R182, 0x10, R183 ;  /* 0x00000010b6b97819 */ /* 0x000fe200000012b7 */
[----:B------:R-:W-:Y:S01]  /*0db0*/  HADD2.F32 R188, -RZ, R188.H0_H0 ;  /* 0x200000bcffbc7230 */ /* 0x000fe20000004100 */
[----:B------:R-:W-:Y:S01]  /*0dc0*/  MOV R201, R179 ;  /* 0x000000b300c97202 */ /* 0x000fe20000000f00 */
[----:B------:R-:W-:-:S02]  /*0dd0*/  FADD.FTZ R235, -R224, R125 ;  /* 0x0000007de0eb7221 */ /* 0x000fc40000010100 */
[C---:B------:R-:W-:Y:S02]  /*0de0*/  FADD.FTZ R236, -R224.reuse, R124 ;  /* 0x0000007ce0ec7221 */ /* 0x040fe40000010100 */
[C---:B------:R-:W-:Y:S02]  /*0df0*/  FADD.FTZ R237, -R224.reuse, R127 ;  /* 0x0000007fe0ed7221 */ /* 0x040fe40000010100 */
[C---:B------:R-:W-:Y:S02]  /*0e00*/  FADD.FTZ R222, -R224.reuse, R128 ;  /* 0x00000080e0de7221 */ /* 0x040fe40000010100 */
[C---:B------:R-:W-:Y:S02]  /*0e10*/  FADD.FTZ R128, -R224.reuse, R134 ;  /* 0x00000086e0807221 */ /* 0x040fe40000010100 */
[C---:B------:R-:W-:Y:S01]  /*0e20*/  FADD.FTZ R124, -R224.reuse, R143 ;  /* 0x0000008fe07c7221 */ /* 0x040fe20000010100 */
[----:B------:R-:W-:Y:S01]  /*0e30*/  HADD2.F32 R143, -RZ, R194.H0_H0 ;  /* 0x200000c2ff8f7230 */ /* 0x000fe20000004100 */
[----:B------:R-:W-:Y:S01]  /*0e40*/  FADD.FTZ R182, -R224, R147 ;  /* 0x00000093e0b67221 */ /* 0x000fe20000010100 */
[----:B------:R-:W-:Y:S01]  /*0e50*/  HADD2.F32 R147, -RZ, R201.H0_H0 ;  /* 0x200000c9ff937230 */ /* 0x000fe20000004100 */
[----:B------:R-:W-:-:S02]  /*0e60*/  FMUL.FTZ R235, R0, R235 ;  /* 0x000000eb00eb7220 */ /* 0x000fc40000410000 */
[C---:B------:R-:W-:Y:S01]  /*0e70*/  FMUL.FTZ R194, R0.reuse, R237 ;  /* 0x000000ed00c27220 */ /* 0x040fe20000410000 */
[----:B------:R-:W-:Y:S01]  /*0e80*/  SHF.R.U32.HI R195, RZ, 0x10, R183 ;  /* 0x00000010ffc37819 */ /* 0x000fe200000116b7 */
[----:B------:R-:W-:Y:S01]  /*0e90*/  FMUL.FTZ R201, R0, R128 ;  /* 0x0000008000c97220 */ /* 0x000fe20000410000 */
[----:B------:R-:W-:Y:S01]  /*0ea0*/  MOV R199, R180 ;  /* 0x000000b400c77202 */ /* 0x000fe20000000f00 */
[----:B------:R-:W-:Y:S01]  /*0eb0*/  FADD.FTZ R233, -R224, R126 ;  /* 0x0000007ee0e97221 */ /* 0x000fe20000010100 */
[----:B------:R-:W-:Y:S01]  /*0ec0*/  SHF.R.U64 R183, R180, 0x10, R181 ;  /* 0x00000010b4b77819 */ /* 0x000fe200000012b5 */
[C---:B------:R-:W-:Y:S01]  /*0ed0*/  FADD.FTZ R127, -R224.reuse, R136 ;  /* 0x00000088e07f7221 */ /* 0x040fe20000010100 */
[----:B------:R-:W-:Y:S01]  /*0ee0*/  MOV R191, R181 ;  /* 0x000000b500bf7202 */ /* 0x000fe20000000f00 */
[----:B------:R-:W-:Y:S01]  /*0ef0*/  FADD.FTZ R223, -R224, R129 ;  /* 0x00000081e0df7221 */ /* 0x000fe20000010100 */
[----:B------:R-:W-:Y:S01]  /*0f00*/  SHF.R.U32.HI R204, RZ, 0x10, R181 ;  /* 0x00000010ffcc7819 */ /* 0x000fe200000116b5 */
[----:B------:R-:W-:Y:S01]  /*0f10*/  FMUL.FTZ R234, R88, R143 ;  /* 0x0000008f58ea7220 */ /* 0x000fe20000410000 */
[----:B------:R-:W-:Y:S01]  /*0f20*/  MOV R205, R178 ;  /* 0x000000b200cd7202 */ /* 0x000fe20000000f00 */
[----:B------:R-:W-:Y:S01]  /*0f30*/  FADD.FTZ R31, R192, R31 ;  /* 0x0000001fc01f7221 */ /* 0x000fe20000010000 */
[----:B------:R-:W-:Y:S01]  /*0f40*/  SHF.R.U64 R181, R178, 0x10, R179 ;  /* 0x00000010b2b57819 */ /* 0x000fe200000012b3 */
[----:B------:R-:W-:Y:S01]  /*0f50*/  FFMA.FTZ R3, R235, R192, R3 ;  /* 0x000000c0eb037223 */ /* 0x000fe20000010003 */
[----:B------:R-:W-:Y:S01]  /*0f60*/  MOV R221, R174 ;  /* 0x000000ae00dd7202 */ /* 0x000fe20000000f00 */
[----:B------:R-:W-:Y:S01]  /*0f70*/  FMUL.FTZ R232, R89, R192 ;  /* 0x000000c059e87220 */ /* 0x000fe20000410000 */
[----:B------:R-:W-:Y:S01]  /*0f80*/  SHF.R.U64 R200, R174, 0x10, R175 ;  /* 0x00000010aec87819 */ /* 0x000fe200000012af */
[C---:B------:R-:W-:Y:S01]  /*0f90*/  FADD.FTZ R129, -R224.reuse, R132 ;  /* 0x00000084e0817221 */ /* 0x040fe20000010100 */
[----:B------:R-:W-:Y:S01]  /*0fa0*/  MOV R220, R175 ;  /* 0x000000af00dc7202 */ /* 0x000fe20000000f00 */
[C---:B------:R-:W-:Y:S01]  /*0fb0*/  FADD.FTZ R133, -R224.reuse, R133 ;  /* 0x00000085e0857221 */ /* 0x040fe20000010100 */
[----:B------:R-:W-:Y:S01]  /*0fc0*/  HADD2.F32 R193, -RZ, R193.H0_H0 ;  /* 0x200000c1ffc17230 */ /* 0x000fe20000004100 */
[----:B------:R-:W-:-:S02]  /*0fd0*/  FADD.FTZ R126, -R224, R140 ;  /* 0x0000008ce07e7221 */ /* 0x000fc40000010100 */
[----:B------:R-:W-:Y:S02]  /*0fe0*/  FMUL.FTZ R236, R0, R236 ;  /* 0x000000ec00ec7220 */ /* 0x000fe40000410000 */
[----:B------:R-:W-:Y:S02]  /*0ff0*/  FADD.FTZ R33, R206, R33 ;  /* 0x00000021ce217221 */ /* 0x000fe40000010000 */
[-C--:B------:R-:W-:Y:S02]  /*1000*/  FFMA.FTZ R5, R194, R206.reuse, R5 ;  /* 0x000000cec2057223 */ /* 0x080fe40000010005 */
[----:B------:R-:W-:Y:S02]  /*1010*/  FMUL.FTZ R192, R91, R206 ;  /* 0x000000ce5bc07220 */ /* 0x000fe40000410000 */
        /* <DEDUP_REMOVED lines=14> */
[----:B------:R-:W-:Y:S01]  /*1100*/  FADD.FTZ R140, -R224, R151 ;  /* 0x00000097e08c7221 */ /* 0x000fe20000010100 */
[----:B------:R-:W-:Y:S01]  /*1110*/  HADD2.F32 R224, -RZ, R189.H0_H0 ;  /* 0x200000bdffe07230 */ /* 0x000fe20000004100 */
[----:B------:R-:W-:Y:S02]  /*1120*/  FADD.FTZ R158, R188, R158 ;  /* 0x0000009ebc9e7221 */ /* 0x000fe40000010000 */
[-C--:B------:R-:W-:Y:S02]  /*1130*/  FFMA.FTZ R14, R201, R188.reuse, R14 ;  /* 0x000000bcc90e7223 */ /* 0x080fe4000001000e */
[----:B------:R-:W-:Y:S01]  /*1140*/  FMUL.FTZ R206, R82, R188 ;  /* 0x000000bc52ce7220 */ /* 0x000fe20000410000 */
[----:B------:R-:W-:Y:S01]  /*1150*/  HADD2.F32 R185, -RZ, R185.H0_H0 ;  /* 0x200000b9ffb97230 */ /* 0x000fe20000004100 */
[C---:B------:R-:W-:Y:S01]  /*1160*/  FMUL.FTZ R233, R0.reuse, R233 ;  /* 0x000000e900e97220 */ /* 0x040fe20000410000 */
[----:B------:R-:W-:Y:S01]  /*1170*/  HADD2.F32 R189, -RZ, R199.H0_H0 ;  /* 0x200000c7ffbd7230 */ /* 0x000fe20000004100 */
[C---:B------:R-:W-:Y:S01]  /*1180*/  FMUL.FTZ R188, R0.reuse, R127 ;  /* 0x0000007f00bc7220 */ /* 0x040fe20000410000 */
[----:B------:R-:W-:Y:S01]  /*1190*/  HADD2.F32 R146, -RZ, R190.H0_H0 ;  /* 0x200000beff927230 */ /* 0x000fe20000004100 */
[----:B------:R-:W-:Y:S01]  /*11a0*/  FADD.FTZ R127, RZ, R234 ;  /* 0x000000eaff7f7221 */ /* 0x000fe20000010000 */
[----:B------:R-:W-:Y:S01]  /*11b0*/  SHF.R.U32.HI R218, RZ, 0x10, R179 ;  /* 0x00000010ffda7819 */ /* 0x000fe200000116b3 */
[----:B------:R-:W-:Y:S01]  /*11c0*/  FMUL.FTZ R199, R0, R133 ;  /* 0x0000008500c77220 */ /* 0x000fe20000410000 */
[----:B------:R-:W-:Y:S01]  /*11d0*/  MOV R219, R176 ;  /* 0x000000b000db7202 */ /* 0x000fe20000000f00 */
[----:B------:R-:W-:Y:S01]  /*11e0*/  FFMA.FTZ R128, R236, R234, RZ ;  /* 0x000000eaec807223 */ /* 0x000fe200000100ff */
[----:B------:R-:W-:Y:S01]  /*11f0*/  HADD2.F32 R190, -RZ, R220.H0_H0 ;  /* 0x200000dcffbe7230 */ /* 0x000fe20000004100 */
[--C-:B------:R-:W-:Y:S01]  /*1200*/  SHF.R.U64 R176, R176, 0x10, R177.reuse ;  /* 0x00000010b0b07819 */ /* 0x100fe200000012b1 */
[----:B------:R-:W-:Y:S01]  /*1210*/  FADD.FTZ R34, R193, R34 ;  /* 0x00000022c1227221 */ /* 0x000fe20000010000 */
[----:B------:R-:W-:Y:S01]  /*1220*/  MOV R179, R177 ;  /* 0x000000b100b37202 */ /* 0x000fe20000000f00 */
[-C--:B------:R-:W-:Y:S01]  /*1230*/  FFMA.FTZ R6, R233, R193.reuse, R6 ;  /* 0x000000c1e9067223 */ /* 0x080fe20000010006 */
[----:B------:R-:W-:Y:S01]  /*1240*/  HADD2.F32 R148, -RZ, R184.H0_H0 ;  /* 0x200000b8ff947230 */ /* 0x000fe20000004100 */
[----:B------:R-:W-:Y:S01]  /*1250*/  FMUL.FTZ R220, R0, R130 ;  /* 0x0000008200dc7220 */ /* 0x000fe20000410000 */
[----:B------:R-:W-:Y:S01]  /*1260*/  SHF.R.U32.HI R177, RZ, 0x10, R177 ;  /* 0x00000010ffb17819 */ /* 0x000fe200000116b1 */
[----:B------:R-:W-:Y:S01]  /*1270*/  FMUL.FTZ R193, R90, R193 ;  /* 0x000000c15ac17220 */ /* 0x000fe20000410000 */
[----:B------:R-:W-:Y:S01]  /*1280*/  HADD2.F32 R184, -RZ, R204.H0_H0 ;  /* 0x200000ccffb87230 */ /* 0x000fe20000004100 */
[----:B------:R-:W-:Y:S01]  /*1290*/  FADD.FTZ R130, R127, R232 ;  /* 0x000000e87f827221 */ /* 0x000fe20000010000 */
[----:B------:R-:W-:Y:S01]  /*12a0*/  HADD2.F32 R142, -RZ, R183.H0_H0 ;  /* 0x200000b7ff8e7230 */ /* 0x000fe20000004100 */
[----:B------:R-:W-:-:S02]  /*12b0*/  FADD.FTZ R155, R185, R155 ;  /* 0x0000009bb99b7221 */ /* 0x000fc40000010000 */
[-C--:B------:R-:W-:Y:S02]  /*12c0*/  FFMA.FTZ R11, R199, R185.reuse, R11 ;  /* 0x000000b9c70b7223 */ /* 0x080fe4000001000b */
[----:B------:R-:W-:Y:S02]  /*12d0*/  FMUL.FTZ R204, R81, R185 ;  /* 0x000000b951cc7220 */ /* 0x000fe40000410000 */
[----:B------:R-:W-:Y:S01]  /*12e0*/  FFMA.FTZ R128, R235, R232, R128 ;  /* 0x000000e8eb807223 */ /* 0x000fe20000010080 */
[----:B------:R-:W-:Y:S01]  /*12f0*/  HADD2.F32 R187, -RZ, R187.H0_H0 ;  /* 0x200000bbffbb7230 */ /* 0x000fe20000004100 */
[C---:B------:R-:W-:Y:S01]  /*1300*/  FMUL.FTZ R185, R0.reuse, R137 ;  /* 0x0000008900b97220 */ /* 0x040fe20000410000 */
[----:B------:R-:W-:Y:S01]  /*1310*/  HADD2.F32 R183, -RZ, R177.H0_H0 ;  /* 0x200000b1ffb77230 */ /* 0x000fe20000004100 */
[----:B------:R-:W-:Y:S02]  /*1320*/  FMUL.FTZ R150, R0, R129 ;  /* 0x0000008100967220 */ /* 0x000fe40000410000 */
[----:B------:R-:W-:-:S02]  /*1330*/  FADD.FTZ R127, R130, R193 ;  /* 0x000000c1827f7221 */ /* 0x000fc40000010000 */
[----:B------:R-:W-:Y:S01]  /*1340*/  FFMA.FTZ R129, R233, R193, R128 ;  /* 0x000000c1e9817223 */ /* 0x000fe20000010080 */
[----:B------:R-:W-:Y:S01]  /*1350*/  HADD2.F32 R243, -RZ, R219.H0_H0 ;  /* 0x200000dbfff37230 */ /* 0x000fe20000004100 */
[----:B------:R-:W-:Y:S02]  /*1360*/  FADD.FTZ R159, R142, R159 ;  /* 0x0000009f8e9f7221 */ /* 0x000fe40000010000 */
[-C--:B------:R-:W-:Y:S02]  /*1370*/  FFMA.FTZ R15, R185, R142.reuse, R15 ;  /* 0x0000008eb90f7223 */ /* 0x080fe4000001000f */
[----:B------:R-:W-:Y:S01]  /*1380*/  FMUL.FTZ R177, R77, R142 ;  /* 0x0000008e4db17220 */ /* 0x000fe20000410000 */
[----:B------:R-:W-:Y:S01]  /*1390*/  HADD2.F32 R151, -RZ, R195.H0_H0 ;  /* 0x200000c3ff977230 */ /* 0x000fe20000004100 */
[----:B------:R-:W-:Y:S02]  /*13a0*/  FMUL.FTZ R142, R0, R126 ;  /* 0x0000007e008e7220 */ /* 0x000fe40000410000 */
[----:B------:R-:W-:-:S02]  /*13b0*/  FMUL.FTZ R219, R84, R187 ;  /* 0x000000bb54db7220 */ /* 0x000fc40000410000 */
[----:B------:R-:W-:Y:S02]  /*13c0*/  FADD.FTZ R126, R127, R192 ;  /* 0x000000c07f7e7221 */ /* 0x000fe40000010000 */
        /* <DEDUP_REMOVED lines=8> */
[----:B------:R-:W-:Y:S02]  /*1450*/  FFMA.FTZ R127, R195, R219, R128 ;  /* 0x000000dbc37f7223 */ /* 0x000fe40000010080 */
[----:B------:R-:W-:Y:S02]  /*1460*/  FMUL.FTZ R222, R0, R131 ;  /* 0x0000008300de7220 */ /* 0x000fe40000410000 */
[----:B------:R-:W-:Y:S02]  /*1470*/  FMUL.FTZ R223, R86, R186 ;  /* 0x000000ba56df7220 */ /* 0x000fe40000410000 */
[----:B------:R-:W-:Y:S02]  /*1480*/  FADD.FTZ R126, R126, R221 ;  /* 0x000000dd7e7e7221 */ /* 0x000fe40000010000 */
[----:B------:R-:W-:Y:S02]  /*1490*/  FFMA.FTZ R127, R218, R221, R127 ;  /* 0x000000ddda7f7223 */ /* 0x000fe4000001007f */
[----:B------:R-:W-:-:S02]  /*14a0*/  FADD.FTZ R153, R224, R153 ;  /* 0x00000099e0997221 */ /* 0x000fc40000010000 */
[-C--:B------:R-:W-:Y:S01]  /*14b0*/  FFMA.FTZ R9, R222, R224.reuse, R9 ;  /* 0x000000e0de097223 */ /* 0x080fe20000010009 */
[----:B------:R-:W-:Y:S01]  /*14c0*/  HADD2.F32 R237, -RZ, R200.H0_H0 ;  /* 0x200000c8ffed7230 */ /* 0x000fe20000004100 */
        /* <DEDUP_REMOVED lines=10> */
[----:B------:R-:W-:-:S02]  /*1570*/  FADD.FTZ R32, R143, R32 ;  /* 0x000000208f207221 */ /* 0x000fc40000010000 */
[----:B------:R-:W-:Y:S01]  /*1580*/  FFMA.FTZ R4, R236, R143, R4 ;  /* 0x0000008fec047223 */ /* 0x000fe20000010004 */
[----:B------:R-:W-:Y:S01]  /*1590*/  HADD2.F32 R143, -RZ, R205.H0_H0 ;  /* 0x200000cdff8f7230 */ /* 0x000fe20000004100 */
[----:B------:R-:W-:Y:S02]  /*15a0*/  FFMA.FTZ R126, R150, R200, R127 ;  /* 0x000000c8967e7223 */ /* 0x000fe4000001007f */
        /* <DEDUP_REMOVED lines=113> */
.L_x_9948:
        /* <DEDUP_REMOVED lines=18> */
.L_x_9949:
        /* <DEDUP_REMOVED lines=73> */
[----:B------:R-:W-:Y:S01]  /*2270*/  FMUL.FTZ R194, R194, R169 ;  /* 0x000000a9c2c27220 */ /* 0x000fe20000410000 */
[----:B------:R-:W-:Y:S02]  /*2280*/  @P1 LEA.HI.X R129, R197, c[0x0][0x25c], RZ, 0x4, P4 ;  /* 0x00009700c5811a11 */ /* 0x000fe400020f24ff */
[----:B------:R-:W-:-:S02]  /*2290*/  SEL R124, R131, R120, P2 ;  /* 0x00000078837c7207 */ /* 0x000fc40001000000 */
[----:B------:R-:W-:Y:S02]  /*22a0*/  SEL R126, R193, R122, P2 ;  /* 0x0000007ac17e7207 */ /* 0x000fe40001000000 */
[C---:B------:R-:W-:Y:S01]  /*22b0*/  SEL R127, R192.reuse, R123, P2 ;  /* 0x0000007bc07f7207 */ /* 0x040fe20001000000 */
[-C--:B------:R-:W-:Y:S02]  /*22c0*/  FMUL.FTZ R192, R192, R169.reuse ;  /* 0x000000a9c0c07220 */ /* 0x080fe40000410000 */
[----:B------:R-:W-:Y:S02]  /*22d0*/  FMUL.FTZ R197, R61, R194 ;  /* 0x000000c23dc57220 */ /* 0x000fe40000410000 */
[-C--:B------:R-:W-:Y:S01]  /*22e0*/  FMUL.FTZ R193, R193, R169.reuse ;  /* 0x000000a9c1c17220 */ /* 0x080fe20000410000 */
[----:B------:R0:W-:Y:S01]  /*22f0*/  @P1 STG.E.128 [R128.64], R124 ;  /* 0x0000007c80001986 */ /* 0x0001e2000c101d04 */
[----:B------:R-:W-:Y:S02]  /*2300*/  FMUL.FTZ R131, R131, R169 ;  /* 0x000000a983837220 */ /* 0x000fe40000410000 */
[----:B------:R-:W-:Y:S01]  /*2310*/  FMUL.FTZ R232, R62, R193 ;  /* 0x000000c13ee87220 */ /* 0x000fe20000410000 */
[----:B------:R-:W1:Y:S01]  /*2320*/  F2F.F16.F32 R197, R197 ;  /* 0x000000c500c57304 */ /* 0x000e620000200800 */
[----:B0-----:R-:W-:-:S07]  /*2330*/  FMUL.FTZ R128, R63, R192 ;  /* 0x000000c03f807220 */ /* 0x001fce0000410000 */
[----:B------:R-:W0:Y:S08]  /*2340*/  F2F.F16.F32 R127, R128 ;  /* 0x00000080007f7304 */ /* 0x000e300000200800 */
[----:B------:R-:W2:Y:S01]  /*2350*/  F2F.F16.F32 R232, R232 ;  /* 0x000000e800e87304 */ /* 0x000ea20000200800 */
[----:B-1----:R-:W-:Y:S01]  /*2360*/  IMAD.WIDE.U32 R124, R197, 0x10000, RZ ;  /* 0x00010000c57c7825 */ /* 0x002fe200078e00ff */
[----:B------:R-:W-:-:S03]  /*2370*/  IADD3 R126, P4, R237, c[0x0][0x248], RZ ;  /* 0x00009200ed7e7a10 */ /* 0x000fc60007f9e0ff */
[-CC-:B------:R-:W-:Y:S01]  /*2380*/  FFMA.FTZ R218, R218, R190.reuse, R191.reuse ;  /* 0x000000bedada7223 */ /* 0x180fe200000100bf */
[----:B0-----:R-:W-:Y:S01]  /*2390*/  SHF.L.U32 R127, R127, 0x10, RZ ;  /* 0x000000107f7f7819 */ /* 0x001fe200000006ff */
[-CC-:B------:R-:W-:Y:S02]  /*23a0*/  FFMA.FTZ R220, R220, R190.reuse, R191.reuse ;  /* 0x000000bedcdc7223 */ /* 0x180fe400000100bf */
[----:B------:R-:W-:Y:S01]  /*23b0*/  FADD.FTZ R221, R221, -R218 ;  /* 0x800000dadddd7221 */ /* 0x000fe20000010000 */
[----:B--2---:R-:W-:Y:S02]  /*23c0*/  LOP3.LUT R125, R125, R127, R232, 0xfe, !PT ;  /* 0x0000007f7d7d7212 */ /* 0x004fe400078efee8 */
[----:B------:R-:W-:Y:S01]  /*23d0*/  IADD3.X R127, R198, c[0x0][0x24c], RZ, P4, !PT ;  /* 0x00009300c67f7a10 */ /* 0x000fe200027fe4ff */
[----:B------:R-:W-:Y:S01]  /*23e0*/  FFMA.FTZ R129, R222, R190, R191 ;  /* 0x000000bede817223 */ /* 0x000fe200000100bf */
[----:B------:R-:W-:Y:S01]  /*23f0*/  SHF.L.U32 R218, R196, 0x3, RZ ;  /* 0x00000003c4da7819 */ /* 0x000fe200000006ff */
[----:B------:R-:W-:Y:S01]  /*2400*/  FADD.FTZ R223, R223, -R220 ;  /* 0x800000dcdfdf7221 */ /* 0x000fe20000010000 */
[----:B------:R-:W-:Y:S01]  /*2410*/  SHF.R.U32.HI R220, RZ, 0x1d, R196 ;  /* 0x0000001dffdc7819 */ /* 0x000fe200000116c4 */
[----:B------:R-:W-:-:S02]  /*2420*/  FADD.FTZ R129, R224, -R129 ;  /* 0x80000081e0817221 */ /* 0x000fc40000010000 */
[C---:B------:R-:W-:Y:S02]  /*2430*/  FMUL.FTZ R197, R0.reuse, R223 ;  /* 0x000000df00c57220 */ /* 0x040fe40000410000 */
[----:B------:R-:W-:Y:S02]  /*2440*/  FMUL.FTZ R198, R0, R129 ;  /* 0x0000008100c67220 */ /* 0x000fe40000410000 */
[----:B------:R-:W-:Y:S02]  /*2450*/  @P0 FADD.FTZ R197, R98, R197 ;  /* 0x000000c562c50221 */ /* 0x000fe40000010000 */
[----:B------:R-:W-:Y:S02]  /*2460*/  @P0 FADD.FTZ R198, R99, R198 ;  /* 0x000000c663c60221 */ /* 0x000fe40000010000 */
[-CC-:B------:R-:W-:Y:S02]  /*2470*/  FFMA.FTZ R199, R199, R190.reuse, R191.reuse ;  /* 0x000000bec7c77223 */ /* 0x180fe400000100bf */
[----:B------:R-:W-:-:S02]  /*2480*/  FFMA.FTZ R201, R201, R190, R191 ;  /* 0x000000bec9c97223 */ /* 0x000fc400000100bf */
[----:B------:R-:W-:Y:S01]  /*2490*/  FADD.FTZ R199, R204, -R199 ;  /* 0x800000c7ccc77221 */ /* 0x000fe20000010000 */
[----:B------:R-:W-:Y:S01]  /*24a0*/  SHF.L.U32 R204, R173, 0x3, RZ ;  /* 0x00000003adcc7819 */ /* 0x000fe200000006ff */
[----:B---3--:R-:W-:-:S05]  /*24b0*/  HADD2.F32 R130, -RZ, R138.H0_H0 ;  /* 0x2000008aff827230 */ /* 0x008fca0000004100 */
[----:B------:R-:W-:Y:S02]  /*24c0*/  FFMA.FTZ R213, R131, R130, R213 ;  /* 0x0000008283d57223 */ /* 0x000fe400000100d5 */
[----:B------:R-:W-:-:S06]  /*24d0*/  FMUL.FTZ R131, R60, R131 ;  /* 0x000000833c837220 */ /* 0x000fcc0000410000 */
[----:B------:R-:W0:Y:S01]  /*24e0*/  F2F.F16.F32 R131, R131 ;  /* 0x0000008300837304 */ /* 0x000e220000200800 */
[----:B------:R-:W-:-:S04]  /*24f0*/  FFMA.FTZ R130, R195, R190, R191 ;  /* 0x000000bec3827223 */ /* 0x000fc800000100bf */
[----:B------:R-:W-:Y:S01]  /*2500*/  FADD.FTZ R219, R219, -R130 ;  /* 0x80000082dbdb7221 */ /* 0x000fe20000010000 */
[----:B------:R-:W-:Y:S02]  /*2510*/  @P1 LEA R130, P4, R196, c[0x0][0x258], 0x4 ;  /* 0x00009600c4821a11 */ /* 0x000fe400078820ff */
[----:B0-----:R-:W-:Y:S02]  /*2520*/  LOP3.LUT R124, R124, R131, RZ, 0xfc, !PT ;  /* 0x000000837c7c7212 */ /* 0x001fe400078efcff */
[----:B------:R-:W-:Y:S01]  /*2530*/  @P1 LEA.HI.X R131, R196, c[0x0][0x25c], RZ, 0x4, P4 ;  /* 0x00009700c4831a11 */ /* 0x000fe200020f24ff */
[C---:B------:R-:W-:Y:S02]  /*2540*/  FMUL.FTZ R196, R0.reuse, R221 ;  /* 0x000000dd00c47220 */ /* 0x040fe40000410000 */
[----:B------:R-:W-:Y:S02]  /*2550*/  FMUL.FTZ R219, R0, R219 ;  /* 0x000000db00db7220 */ /* 0x000fe40000410000 */
[----:B------:R-:W-:Y:S01]  /*2560*/  @P0 FADD.FTZ R196, R97, R196 ;  /* 0x000000c461c40221 */ /* 0x000fe20000010000 */
[----:B------:R0:W-:Y:S01]  /*2570*/  STG.E.64 [R126.64], R124 ;  /* 0x0000007c7e007986 */ /* 0x0001e2000c101b04 */
[----:B------:R-:W-:Y:S01]  /*2580*/  IADD3 R128, P4, R218, c[0x0][0x170], RZ ;  /* 0x00005c00da807a10 */ /* 0x000fe20007f9e0ff */
[----:B------:R-:W-:-:S03]  /*2590*/  @P0 FADD.FTZ R219, R96, R219 ;  /* 0x000000db60db0221 */ /* 0x000fc60000010000 */
[----:B------:R-:W-:Y:S01]  /*25a0*/  IADD3.X R129, R220, c[0x0][0x174], RZ, P4, !PT ;  /* 0x00005d00dc817a10 */ /* 0x000fe200027fe4ff */
[----:B------:R-:W-:-:S05]  /*25b0*/  FMUL.FTZ R195, R198, R169 ;  /* 0x000000a9c6c37220 */ /* 0x000fca0000410000 */
[----:B------:R-:W2:Y:S01]  /*25c0*/  LDG.E.64 R128, [R128.64] ;  /* 0x0000000480807981 */ /* 0x000ea2000c1e1b00 */
[C---:B0-----:R-:W-:Y:S01]  /*25d0*/  SEL R125, R196.reuse, R121, P2 ;  /* 0x00000079c47d7207 */ /* 0x041fe20001000000 */
[----:B------:R-:W-:Y:S01]  /*25e0*/  FMUL.FTZ R196, R196, R169 ;  /* 0x000000a9c4c47220 */ /* 0x000fe20000410000 */
[----:B------:R-:W-:Y:S02]  /*25f0*/  SEL R124, R219, R120, P2 ;  /* 0x00000078db7c7207 */ /* 0x000fe40001000000 */
[----:B------:R-:W-:Y:S01]  /*2600*/  SEL R126, R197, R122, P2 ;  /* 0x0000007ac57e7207 */ /* 0x000fe20001000000 */
[----:B------:R-:W-:Y:S01]  /*2610*/  FMUL.FTZ R221, R57, R196 ;  /* 0x000000c439dd7220 */ /* 0x000fe20000410000 */
[----:B------:R-:W-:Y:S01]  /*2620*/  SEL R127, R198, R123, P2 ;  /* 0x0000007bc67f7207 */ /* 0x000fe20001000000 */
[-C--:B------:R-:W-:Y:S02]  /*2630*/  FMUL.FTZ R198, R219, R169.reuse ;  /* 0x000000a9dbc67220 */ /* 0x080fe40000410000 */
[----:B------:R-:W-:-:S02]  /*2640*/  FMUL.FTZ R197, R197, R169 ;  /* 0x000000a9c5c57220 */ /* 0x000fc40000410000 */
[----:B------:R0:W-:Y:S01]  /*2650*/  @P1 STG.E.128 [R130.64], R124 ;  /* 0x0000007c82001986 */ /* 0x0001e2000c101d04 */
[----:B------:R-:W1:Y:S01]  /*2660*/  F2F.F16.F32 R221, R221 ;  /* 0x000000dd00dd7304 */ /* 0x000e620000200800 */
[----:B------:R-:W-:Y:S02]  /*2670*/  FMUL.FTZ R223, R59, R195 ;  /* 0x000000c33bdf7220 */ /* 0x000fe40000410000 */
[----:B------:R-:W-:-:S05]  /*2680*/  FMUL.FTZ R222, R58, R197 ;  /* 0x000000c53ade7220 */ /* 0x000fca0000410000 */
[----:B------:R-:W3:Y:S01]  /*2690*/  F2F.F16.F32 R223, R223 ;  /* 0x000000df00df7304 */ /* 0x000ee20000200800 */
[----:B0-----:R-:W-:-:S07]  /*26a0*/  FMUL.FTZ R130, R56, R198 ;  /* 0x000000c638827220 */ /* 0x001fce0000410000 */
[----:B------:R0:W4:Y:S01]  /*26b0*/  F2F.F16.F32 R131, R130 ;  /* 0x0000008200837304 */ /* 0x0001220000200800 */
[----:B-1----:R-:W-:-:S07]  /*26c0*/  IMAD.WIDE.U32 R124, R221, 0x10000, RZ ;  /* 0x00010000dd7c7825 */ /* 0x002fce00078e00ff */
[----:B------:R-:W1:Y:S01]  /*26d0*/  F2F.F16.F32 R222, R222 ;  /* 0x000000de00de7304 */ /* 0x000e620000200800 */
[-C--:B0-----:R-:W-:Y:S01]  /*26e0*/  FFMA.FTZ R130, R205, R190.reuse, R191 ;  /* 0x000000becd827223 */ /* 0x081fe200000100bf */
[----:B---3--:R-:W-:Y:S01]  /*26f0*/  SHF.L.U32 R127, R223, 0x10, RZ ;  /* 0x00000010df7f7819 */ /* 0x008fe200000006ff */
[----:B------:R-:W-:Y:S01]  /*2700*/  FADD.FTZ R219, R206, -R201 ;  /* 0x800000c9cedb7221 */ /* 0x000fe20000010000 */
[----:B------:R-:W-:Y:S01]  /*2710*/  IADD3 R126, P4, R218, c[0x0][0x248], RZ ;  /* 0x00009200da7e7a10 */ /* 0x000fe20007f9e0ff */
[----:B------:R-:W-:Y:S01]  /*2720*/  FADD.FTZ R221, R151, -R130 ;  /* 0x8000008297dd7221 */ /* 0x000fe20000010000 */
[----:B----4-:R-:W-:Y:S01]  /*2730*/  LOP3.LUT R124, R124, R131, RZ, 0xfc, !PT ;  /* 0x000000837c7c7212 */ /* 0x010fe200078efcff */
[----:B------:R-:W-:Y:S02]  /*2740*/  FFMA.FTZ R131, R150, R190, R191 ;  /* 0x000000be96837223 */ /* 0x000fe400000100bf */
[----:B------:R-:W-:Y:S02]  /*2750*/  FMUL.FTZ R218, R0, R221 ;  /* 0x000000dd00da7220 */ /* 0x000fe40000410000 */
[----:B------:R-:W-:-:S02]  /*2760*/  FADD.FTZ R131, R200, -R131 ;  /* 0x80000083c8837221 */ /* 0x000fc40000010000 */
[C---:B------:R-:W-:Y:S01]  /*2770*/  FMUL.FTZ R200, R0.reuse, R199 ;  /* 0x000000c700c87220 */ /* 0x040fe20000410000 */
[----:B-1----:R-:W-:Y:S01]  /*2780*/  LOP3.LUT R125, R125, R127, R222, 0xfe, !PT ;  /* 0x0000007f7d7d7212 */ /* 0x002fe200078efede */
[----:B------:R-:W-:Y:S01]  /*2790*/  FMUL.FTZ R219, R0, R219 ;  /* 0x000000db00db7220 */ /* 0x000fe20000410000 */
[----:B------:R-:W-:Y:S01]  /*27a0*/  IADD3.X R127, R220, c[0x0][0x24c], RZ, P4, !PT ;  /* 0x00009300dc7f7a10 */ /* 0x000fe200027fe4ff */
[----:B------:R-:W-:Y:S01]  /*27b0*/  @P0 FADD.FTZ R200, R101, R200 ;  /* 0x000000c865c80221 */ /* 0x000fe20000010000 */
[----:B------:R-:W-:Y:S01]  /*27c0*/  @P1 LEA R150, P4, R173, c[0x0][0x258], 0x4 ;  /* 0x00009600ad961a11 */ /* 0x000fe200078820ff */
[----:B------:R-:W-:Y:S02]  /*27d0*/  FMUL.FTZ R201, R0, R131 ;  /* 0x0000008300c97220 */ /* 0x000fe40000410000 */
[----:B------:R-:W-:Y:S01]  /*27e0*/  @P0 FADD.FTZ R218, R103, R218 ;  /* 0x000000da67da0221 */ /* 0x000fe20000010000 */
[----:B------:R-:W-:Y:S01]  /*27f0*/  @P1 LEA.HI.X R151, R173, c[0x0][0x25c], RZ, 0x4, P4 ;  /* 0x00009700ad971a11 */ /* 0x000fe200020f24ff */
[----:B------:R-:W-:Y:S01]  /*2800*/  @P0 FADD.FTZ R219, R102, R219 ;  /* 0x000000db66db0221 */ /* 0x000fe20000010000 */
[----:B------:R-:W-:Y:S01]  /*2810*/  SHF.R.U32.HI R205, RZ, 0x1d, R173 ;  /* 0x0000001dffcd7819 */ /* 0x000fe200000116ad */
[-C--:B------:R-:W-:Y:S01]  /*2820*/  FMUL.FTZ R199, R200, R169.reuse ;  /* 0x000000a9c8c77220 */ /* 0x080fe20000410000 */
[----:B------:R-:W-:Y:S01]  /*2830*/  IADD3 R130, P4, R204, c[0x0][0x170], RZ ;  /* 0x00005c00cc827a10 */ /* 0x000fe20007f9e0ff */
[----:B------:R-:W-:Y:S01]  /*2840*/  @P0 FADD.FTZ R201, R100, R201 ;  /* 0x000000c964c90221 */ /* 0x000fe20000010000 */
[----:B------:R0:W-:Y:S01]  /*2850*/  STG.E.64 [R126.64], R124 ;  /* 0x0000007c7e007986 */ /* 0x0001e2000c101b04 */
[----:B------:R-:W-:Y:S01]  /*2860*/  FMUL.FTZ R173, R218, R169 ;  /* 0x000000a9daad7220 */ /* 0x000fe20000410000 */
[----:B------:R-:W-:Y:S01]  /*2870*/  IADD3.X R131, R205, c[0x0][0x174], RZ, P4, !PT ;  /* 0x00005d00cd837a10 */ /* 0x000fe200027fe4ff */
[----:B------:R-:W-:-:S05]  /*2880*/  FMUL.FTZ R206, R53, R199 ;  /* 0x000000c735ce7220 */ /* 0x000fca0000410000 */
[----:B------:R-:W3:Y:S01]  /*2890*/  LDG.E.64 R130, [R130.64] ;  /* 0x0000000482827981 */ /* 0x000ee2000c1e1b00 */
[----:B0-----:R-:W-:Y:S01]  /*28a0*/  SEL R125, R200, R121, P2 ;  /* 0x00000079c87d7207 */ /* 0x001fe20001000000 */
[C---:B------:R-:W-:Y:S01]  /*28b0*/  FMUL.FTZ R200, R219.reuse, R169 ;  /* 0x000000a9dbc87220 */ /* 0x040fe20000410000 */
[----:B------:R-:W-:Y:S01]  /*28c0*/  SEL R126, R219, R122, P2 ;  /* 0x0000007adb7e7207 */ /* 0x000fe20001000000 */
[----:B------:R-:W-:Y:S01]  /*28d0*/  FMUL.FTZ R219, R55, R173 ;  /* 0x000000ad37db7220 */ /* 0x000fe20000410000 */
[C---:B------:R-:W-:Y:S02]  /*28e0*/  SEL R124, R201.reuse, R120, P2 ;  /* 0x00000078c97c7207 */ /* 0x040fe40001000000 */
        /* <DEDUP_REMOVED lines=11> */
[----:B------:R-:W-:Y:S01]  /*29a0*/  IADD3 R126, P4, R204, c[0x0][0x248], RZ ;  /* 0x00009200cc7e7a10 */ /* 0x000fe20007f9e0ff */
[-CC-:B------:R-:W-:Y:S01]  /*29b0*/  FFMA.FTZ R188, R188, R190.reuse, R191.reuse ;  /* 0x000000bebcbc7223 */ /* 0x180fe200000100bf */
[----:B------:R-:W-:Y:S02]  /*29c0*/  LOP3.LUT R125, R125, R127, R218, 0xfe, !PT ;  /* 0x0000007f7d7d7212 */ /* 0x000fe400078efeda */
[----:B------:R-:W-:Y:S01]  /*29d0*/  IADD3.X R127, R205, c[0x0][0x24c], RZ, P4, !PT ;  /* 0x00009300cd7f7a10 */ /* 0x000fe200027fe4ff */
[-CC-:B------:R-:W-:Y:S02]  /*29e0*/  FFMA.FTZ R204, R185, R190.reuse, R191.reuse ;  /* 0x000000beb9cc7223 */ /* 0x180fe400000100bf */
[-CC-:B------:R-:W-:Y:S01]  /*29f0*/  FFMA.FTZ R187, R187, R190.reuse, R191.reuse ;  /* 0x000000bebbbb7223 */ /* 0x180fe200000100bf */
[----:B-1----:R-:W-:Y:S01]  /*2a00*/  LOP3.LUT R124, R124, R151, RZ, 0xfc, !PT ;  /* 0x000000977c7c7212 */ /* 0x002fe200078efcff */
[----:B------:R-:W-:-:S02]  /*2a10*/  FFMA.FTZ R151, R186, R190, R191 ;  /* 0x000000beba977223 */ /* 0x000fc400000100bf */
[----:B------:R-:W-:Y:S01]  /*2a20*/  FADD.FTZ R205, R189, -R188 ;  /* 0x800000bcbdcd7221 */ /* 0x000fe20000010000 */
[----:B------:R-:W-:Y:S01]  /*2a30*/  SHF.L.U32 R189, R172, 0x3, RZ ;  /* 0x00000003acbd7819 */ /* 0x000fe200000006ff */
[----:B------:R0:W-:Y:S01]  /*2a40*/  STG.E.64 [R126.64], R124 ;  /* 0x0000007c7e007986 */ /* 0x0001e2000c101b04 */
[----:B------:R-:W-:Y:S02]  /*2a50*/  FADD.FTZ R177, R177, -R204 ;  /* 0x800000ccb1b17221 */ /* 0x000fe40000010000 */
[----:B------:R-:W-:Y:S01]  /*2a60*/  FADD.FTZ R185, R176, -R151 ;  /* 0x80000097b0b97221 */ /* 0x000fe20000010000 */
[----:B------:R-:W-:Y:S01]  /*2a70*/  SHF.R.U32.HI R188, RZ, 0x1d, R172 ;  /* 0x0000001dffbc7819 */ /* 0x000fe200000116ac */
[----:B------:R-:W-:Y:S01]  /*2a80*/  FMUL.FTZ R205, R0, R205 ;  /* 0x000000cd00cd7220 */ /* 0x000fe20000410000 */
[----:B------:R-:W-:Y:S01]  /*2a90*/  IADD3 R150, P4, R189, c[0x0][0x170], RZ ;  /* 0x00005c00bd967a10 */ /* 0x000fe20007f9e0ff */
[----:B0-----:R-:W-:Y:S02]  /*2aa0*/  FADD.FTZ R125, R184, -R187 ;  /* 0x800000bbb87d7221 */ /* 0x001fe40000010000 */
[----:B------:R-:W-:-:S02]  /*2ab0*/  FMUL.FTZ R184, R0, R177 ;  /* 0x000000b100b87220 */ /* 0x000fc40000410000 */
[C---:B------:R-:W-:Y:S02]  /*2ac0*/  FMUL.FTZ R187, R0.reuse, R185 ;  /* 0x000000b900bb7220 */ /* 0x040fe40000410000 */
[----:B------:R-:W-:Y:S01]  /*2ad0*/  FMUL.FTZ R204, R0, R125 ;  /* 0x0000007d00cc7220 */ /* 0x000fe20000410000 */
[----:B------:R-:W-:Y:S01]  /*2ae0*/  IADD3.X R151, R188, c[0x0][0x174], RZ, P4, !PT ;  /* 0x00005d00bc977a10 */ /* 0x000fe200027fe4ff */
[----:B------:R-:W-:Y:S01]  /*2af0*/  @P0 FADD.FTZ R205, R104, R205 ;  /* 0x000000cd68cd0221 */ /* 0x000fe20000010000 */
[----:B------:R-:W-:Y:S01]  /*2b00*/  @P1 LEA R176, P4, R172, c[0x0][0x258], 0x4 ;  /* 0x00009600acb01a11 */ /* 0x000fe200078820ff */
[----:B------:R-:W-:Y:S02]  /*2b10*/  @P0 FADD.FTZ R184, R105, R184 ;  /* 0x000000b869b80221 */ /* 0x000fe40000010000 */
[----:B------:R-:W-:Y:S02]  /*2b20*/  @P0 FADD.FTZ R187, R106, R187 ;  /* 0x000000bb6abb0221 */ /* 0x000fe40000010000 */
[----:B------:R-:W-:Y:S01]  /*2b30*/  @P0 FADD.FTZ R204, R107, R204 ;  /* 0x000000cc6bcc0221 */ /* 0x000fe20000010000 */
[----:B------:R-:W-:Y:S01]  /*2b40*/  @P1 LEA.HI.X R177, R172, c[0x0][0x25c], RZ, 0x4, P4 ;  /* 0x00009700acb11a11 */ /* 0x000fe200020f24ff */
[----:B------:R-:W4:Y:S01]  /*2b50*/  LDG.E.64 R150, [R150.64] ;  /* 0x0000000496967981 */ /* 0x000f22000c1e1b00 */
[----:B------:R-:W-:-:S02]  /*2b60*/  SEL R124, R205, R120, P2 ;  /* 0x00000078cd7c7207 */ /* 0x000fc40001000000 */
[----:B------:R-:W-:Y:S02]  /*2b70*/  SEL R125, R184, R121, P2 ;  /* 0x00000079b87d7207 */ /* 0x000fe40001000000 */
[----:B------:R-:W-:Y:S02]  /*2b80*/  SEL R126, R187, R122, P2 ;  /* 0x0000007abb7e7207 */ /* 0x000fe40001000000 */
[----:B------:R-:W-:Y:S01]  /*2b90*/  SEL R127, R204, R123, P2 ;  /* 0x0000007bcc7f7207 */ /* 0x000fe20001000000 */
[----:B------:R-:W-:-:S04]  /*2ba0*/  FMUL.FTZ R172, R184, R169 ;  /* 0x000000a9b8ac7220 */ /* 0x000fc80000410000 */
[----:B------:R0:W-:Y:S01]  /*2bb0*/  @P1 STG.E.128 [R176.64], R124 ;  /* 0x0000007cb0001986 */ /* 0x0001e2000c101d04 */
[----:B------:R-:W-:Y:S02]  /*2bc0*/  FMUL.FTZ R185, R49, R172 ;  /* 0x000000ac31b97220 */ /* 0x000fe40000410000 */
[-C--:B------:R-:W-:Y:S02]  /*2bd0*/  FMUL.FTZ R184, R205, R169.reuse ;  /* 0x000000a9cdb87220 */ /* 0x080fe40000410000 */
[-CC-:B------:R-:W-:Y:S02]  /*2be0*/  FFMA.FTZ R144, R144, R190.reuse, R191.reuse ;  /* 0x000000be90907223 */ /* 0x180fe400000100bf */
[----:B------:R-:W1:Y:S01]  /*2bf0*/  F2F.F16.F32 R185, R185 ;  /* 0x000000b900b97304 */ /* 0x000e620000200800 */
[----:B------:R-:W-:Y:S02]  /*2c00*/  FFMA.FTZ R148, R148, R190, R191 ;  /* 0x000000be94947223 */ /* 0x000fe400000100bf */
[----:B0-----:R-:W-:-:S02]  /*2c10*/  FMUL.FTZ R177, R204, R169 ;  /* 0x000000a9ccb17220 */ /* 0x001fc40000410000 */
[----:B------:R-:W-:Y:S02]  /*2c20*/  FMUL.FTZ R176, R187, R169 ;  /* 0x000000a9bbb07220 */ /* 0x000fe40000410000 */
[----:B------:R-:W-:Y:S02]  /*2c30*/  FMUL.FTZ R187, R51, R177 ;  /* 0x000000b133bb7220 */ /* 0x000fe40000410000 */
[----:B------:R-:W-:Y:S02]  /*2c40*/  FMUL.FTZ R126, R48, R184 ;  /* 0x000000b8307e7220 */ /* 0x000fe40000410000 */
[----:B------:R-:W-:Y:S02]  /*2c50*/  FMUL.FTZ R186, R50, R176 ;  /* 0x000000b032ba7220 */ /* 0x000fe40000410000 */
[----:B------:R-:W0:Y:S01]  /*2c60*/  F2F.F16.F32 R187, R187 ;  /* 0x000000bb00bb7304 */ /* 0x000e220000200800 */
[----:B------:R-:W-:Y:S02]  /*2c70*/  FADD.FTZ R145, R145, -R144 ;  /* 0x8000009091917221 */ /* 0x000fe40000010000 */
[----:B------:R-:W-:-:S05]  /*2c80*/  FADD.FTZ R149, R149, -R148 ;  /* 0x8000009495957221 */ /* 0x000fca0000010000 */
[----:B------:R0:W0:Y:S01]  /*2c90*/  F2F.F16.F32 R219, R126 ;  /* 0x0000007e00db7304 */ /* 0x0000220000200800 */
[----:B------:R-:W-:Y:S02]  /*2ca0*/  FFMA.FTZ R146, R146, R190, R191 ;  /* 0x000000be92927223 */ /* 0x000fe400000100bf */
[C---:B------:R-:W-:Y:S02]  /*2cb0*/  FMUL.FTZ R204, R0.reuse, R145 ;  /* 0x0000009100cc7220 */ /* 0x040fe40000410000 */
[----:B------:R-:W-:-:S03]  /*2cc0*/  FMUL.FTZ R206, R0, R149 ;  /* 0x0000009500ce7220 */ /* 0x000fc60000410000 */
[----:B------:R-:W0:Y:S01]  /*2cd0*/  F2F.F16.F32 R186, R186 ;  /* 0x000000ba00ba7304 */ /* 0x000e220000200800 */
[----:B------:R-:W-:Y:S02]  /*2ce0*/  FADD.FTZ R147, R147, -R146 ;  /* 0x8000009293937221 */ /* 0x000fe40000010000 */
[----:B------:R-:W-:Y:S02]  /*2cf0*/  @P0 FADD.FTZ R204, R109, R204 ;  /* 0x000000cc6dcc0221 */ /* 0x000fe40000010000 */
[----:B------:R-:W-:Y:S02]  /*2d00*/  FFMA.FTZ R142, R142, R190, R191 ;  /* 0x000000be8e8e7223 */ /* 0x000fe400000100bf */
[----:B------:R-:W-:Y:S02]  /*2d10*/  @P0 FADD.FTZ R206, R111, R206 ;  /* 0x000000ce6fce0221 */ /* 0x000fe40000010000 */
[----:B-1----:R-:W-:Y:S01]  /*2d20*/  IMAD.WIDE.U32 R124, R185, 0x10000, RZ ;  /* 0x00010000b97c7825 */ /* 0x002fe200078e00ff */
[----:B0-----:R-:W-:-:S03]  /*2d30*/  SHF.L.U32 R127, R187, 0x10, RZ ;  /* 0x00000010bb7f7819 */ /* 0x001fc600000006ff */
[----:B------:R-:W-:Y:S02]  /*2d40*/  FMUL.FTZ R205, R0, R147 ;  /* 0x0000009300cd7220 */ /* 0x000fe40000410000 */
[-C--:B------:R-:W-:Y:S02]  /*2d50*/  FMUL.FTZ R185, R204, R169.reuse ;  /* 0x000000a9ccb97220 */ /* 0x080fe40000410000 */
[----:B------:R-:W-:Y:S02]  /*2d60*/  FADD.FTZ R143, R143, -R142 ;  /* 0x8000008e8f8f7221 */ /* 0x000fe40000010000 */
[----:B------:R-:W-:Y:S02]  /*2d70*/  FFMA.FTZ R126, R174, R190, R191 ;  /* 0x000000beae7e7223 */ /* 0x000fe400000100bf */
[----:B------:R-:W-:Y:S01]  /*2d80*/  FMUL.FTZ R174, R206, R169 ;  /* 0x000000a9ceae7220 */ /* 0x000fe20000410000 */
[----:B------:R-:W-:Y:S01]  /*2d90*/  LOP3.LUT R124, R124, R219, RZ, 0xfc, !PT ;  /* 0x000000db7c7c7212 */ /* 0x000fe200078efcff */
[----:B------:R-:W-:-:S02]  /*2da0*/  @P0 FADD.FTZ R205, R110, R205 ;  /* 0x000000cd6ecd0221 */ /* 0x000fc40000010000 */
[----:B------:R-:W-:Y:S02]  /*2db0*/  FMUL.FTZ R144, R45, R185 ;  /* 0x000000b92d907220 */ /* 0x000fe40000410000 */
[----:B------:R-:W-:Y:S01]  /*2dc0*/  FMUL.FTZ R219, R0, R143 ;  /* 0x0000008f00db7220 */ /* 0x000fe20000410000 */
[----:B------:R-:W-:Y:S01]  /*2dd0*/  LOP3.LUT R125, R125, R127, R186, 0xfe, !PT ;  /* 0x0000007f7d7d7212 */ /* 0x000fe200078efeba */
[----:B------:R-:W-:Y:S02]  /*2de0*/  FMUL.FTZ R142, R47, R174 ;  /* 0x000000ae2f8e7220 */ /* 0x000fe40000410000 */
[----:B------:R-:W-:Y:S02]  /*2df0*/  FMUL.FTZ R186, R205, R169 ;  /* 0x000000a9cdba7220 */ /* 0x000fe40000410000 */
[----:B------:R-:W-:Y:S01]  /*2e00*/  @P0 FADD.FTZ R219, R108, R219 ;  /* 0x000000db6cdb0221 */ /* 0x000fe20000010000 */
[----:B------:R-:W0:Y:S01]  /*2e10*/  F2F.F16.F32 R144, R144 ;  /* 0x0000009000907304 */ /* 0x000e220000200800 */
[----:B------:R-:W-:-:S02]  /*2e20*/  FMUL.FTZ R145, R46, R186 ;  /* 0x000000ba2e917220 */ /* 0x000fc40000410000 */
[----:B------:R-:W-:Y:S02]  /*2e30*/  FADD.FTZ R187, R175, -R126 ;  /* 0x8000007eafbb7221 */ /* 0x000fe40000010000 */
[----:B------:R-:W-:-:S03]  /*2e40*/  FMUL.FTZ R175, R219, R169 ;  /* 0x000000a9dbaf7220 */ /* 0x000fc60000410000 */
[----:B------:R-:W1:Y:S01]  /*2e50*/  F2F.F16.F32 R142, R142 ;  /* 0x0000008e008e7304 */ /* 0x000e620000200800 */
[----:B------:R-:W-:Y:S01]  /*2e60*/  IADD3 R126, P4, R189, c[0x0][0x248], RZ ;  /* 0x00009200bd7e7a10 */ /* 0x000fe20007f9e0ff */
[----:B------:R-:W-:-:S03]  /*2e70*/  FMUL.FTZ R146, R44, R175 ;  /* 0x000000af2c927220 */ /* 0x000fc60000410000 */
[----:B------:R-:W-:-:S03]  /*2e80*/  IADD3.X R127, R188, c[0x0][0x24c], RZ, P4, !PT ;  /* 0x00009300bc7f7a10 */ /* 0x000fc600027fe4ff */
[----:B------:R-:W0:Y:S01]  /*2e90*/  F2F.F16.F32 R145, R145 ;  /* 0x0000009100917304 */ /* 0x000e220000200800 */
[----:B------:R-:W-:Y:S01]  /*2ea0*/  SHF.L.U32 R147, R171, 0x3, RZ ;  /* 0x00000003ab937819 */ /* 0x000fe200000006ff */
[----:B------:R0:W-:Y:S06]  /*2eb0*/  STG.E.64 [R126.64], R124 ;  /* 0x0000007c7e007986 */ /* 0x0001ec000c101b04 */
[----:B------:R1:W2:Y:S01]  /*2ec0*/  F2F.F16.F32 R189, R146 ;  /* 0x0000009200bd7304 */ /* 0x0002a20000200800 */
[-C--:B------:R-:W-:Y:S01]  /*2ed0*/  FFMA.FTZ R182, R182, R190.reuse, R191 ;  /* 0x000000beb6b67223 */ /* 0x080fe200000100bf */
[----:B------:R-:W-:Y:S01]  /*2ee0*/  SHF.R.U32.HI R149, RZ, 0x1d, R171 ;  /* 0x0000001dff957819 */ /* 0x000fe200000116ab */
[----:B------:R-:W-:-:S02]  /*2ef0*/  FFMA.FTZ R178, R178, R190, R191 ;  /* 0x000000beb2b27223 */ /* 0x000fc400000100bf */
[----:B0-----:R-:W-:Y:S01]  /*2f00*/  IMAD.WIDE.U32 R124, R144, 0x10000, RZ ;  /* 0x00010000907c7825 */ /* 0x001fe200078e00ff */
[----:B-1----:R-:W-:Y:S02]  /*2f10*/  SHF.L.U32 R144, R142, 0x10, RZ ;  /* 0x000000108e907819 */ /* 0x002fe400000006ff */
[C---:B------:R-:W-:Y:S01]  /*2f20*/  IADD3 R142, P5, R147.reuse, c[0x0][0x170], RZ ;  /* 0x00005c00938e7a10 */ /* 0x040fe20007fbe0ff */
[----:B------:R-:W-:Y:S01]  /*2f30*/  FFMA.FTZ R180, R180, R190, R191 ;  /* 0x000000beb4b47223 */ /* 0x000fe200000100bf */
[----:B------:R-:W-:Y:S01]  /*2f40*/  IADD3 R146, P4, R147, c[0x0][0x248], RZ ;  /* 0x0000920093927a10 */ /* 0x000fe20007f9e0ff */
[----:B------:R-:W-:Y:S01]  /*2f50*/  FADD.FTZ R183, R183, -R182 ;  /* 0x800000b6b7b77221 */ /* 0x000fe20000010000 */
[----:B------:R-:W-:Y:S01]  /*2f60*/  IADD3.X R143, R149, c[0x0][0x174], RZ, P5, !PT ;  /* 0x00005d00958f7a10 */ /* 0x000fe20002ffe4ff */
[----:B------:R-:W-:Y:S01]  /*2f70*/  FADD.FTZ R179, R179, -R178 ;  /* 0x800000b2b3b37221 */ /* 0x000fe20000010000 */
[----:B------:R-:W-:Y:S02]  /*2f80*/  LOP3.LUT R145, R125, R144, R145, 0xfe, !PT ;  /* 0x000000907d917212 */ /* 0x000fe400078efe91 */
[----:B------:R-:W-:Y:S01]  /*2f90*/  @P1 LEA R148, P5, R171, c[0x0][0x258], 0x4 ;  /* 0x00009600ab941a11 */ /* 0x000fe200078a20ff */
[----:B------:R-:W-:Y:S01]  /*2fa0*/  FADD.FTZ R181, R181, -R180 ;  /* 0x800000b4b5b57221 */ /* 0x000fe20000010000 */
[----:B------:R-:W-:Y:S01]  /*2fb0*/  SEL R125, R204, R121, P2 ;  /* 0x00000079cc7d7207 */ /* 0x000fe20001000000 */
[----:B------:R-:W-:Y:S01]  /*2fc0*/  FMUL.FTZ R204, R0, R183 ;  /* 0x000000b700cc7220 */ /* 0x000fe20000410000 */
[----:B--2---:R-:W-:Y:S01]  /*2fd0*/  LOP3.LUT R144, R124, R189, RZ, 0xfc, !PT ;  /* 0x000000bd7c907212 */ /* 0x004fe200078efcff */
[C---:B------:R-:W-:Y:S01]  /*2fe0*/  FMUL.FTZ R180, R0.reuse, R179 ;  /* 0x000000b300b47220 */ /* 0x040fe20000410000 */
[----:B------:R-:W-:Y:S01]  /*2ff0*/  IADD3.X R147, R149, c[0x0][0x24c], RZ, P4, !PT ;  /* 0x0000930095937a10 */ /* 0x000fe200027fe4ff */
[----:B------:R-:W-:Y:S01]  /*3000*/  FMUL.FTZ R187, R0, R187 ;  /* 0x000000bb00bb7220 */ /* 0x000fe20000410000 */
[----:B------:R-:W-:Y:S01]  /*3010*/  @P1 LEA.HI.X R149, R171, c[0x0][0x25c], RZ, 0x4, P5 ;  /* 0x00009700ab951a11 */ /* 0x000fe200028f24ff */
[----:B------:R-:W2:Y:S01]  /*3020*/  LDG.E.64 R142, [R142.64] ;  /* 0x000000048e8e7981 */ /* 0x000ea2000c1e1b00 */
[----:B------:R-:W-:-:S02]  /*3030*/  SEL R124, R219, R120, P2 ;  /* 0x00000078db7c7207 */ /* 0x000fc40001000000 */
[----:B------:R-:W-:Y:S02]  /*3040*/  SEL R126, R205, R122, P2 ;  /* 0x0000007acd7e7207 */ /* 0x000fe40001000000 */
[----:B------:R-:W-:Y:S01]  /*3050*/  SEL R127, R206, R123, P2 ;  /* 0x0000007bce7f7207 */ /* 0x000fe20001000000 */
[----:B------:R-:W-:Y:S02]  /*3060*/  FMUL.FTZ R181, R0, R181 ;  /* 0x000000b500b57220 */ /* 0x000fe40000410000 */
[----:B------:R-:W-:Y:S02]  /*3070*/  @P0 FADD.FTZ R204, R115, R204 ;  /* 0x000000cc73cc0221 */ /* 0x000fe40000010000 */
[----:B------:R-:W-:Y:S01]  /*3080*/  @P0 FADD.FTZ R180, R113, R180 ;  /* 0x000000b471b40221 */ /* 0x000fe20000010000 */
[----:B------:R0:W-:Y:S01]  /*3090*/  @P1 STG.E.128 [R148.64], R124 ;  /* 0x0000007c94001986 */ /* 0x0001e2000c101d04 */
[----:B------:R-:W-:Y:S02]  /*30a0*/  @P0 FADD.FTZ R181, R114, R181 ;  /* 0x000000b572b50221 */ /* 0x000fe40000010000 */
[----:B------:R-:W-:-:S02]  /*30b0*/  @P0 FADD.FTZ R187, R112, R187 ;  /* 0x000000bb70bb0221 */ /* 0x000fc40000010000 */
[-C--:B------:R-:W-:Y:S02]  /*30c0*/  FMUL.FTZ R171, R180, R169.reuse ;  /* 0x000000a9b4ab7220 */ /* 0x080fe40000410000 */
[----:B------:R-:W-:Y:S01]  /*30d0*/  FMUL.FTZ R178, R181, R169 ;  /* 0x000000a9b5b27220 */ /* 0x000fe20000410000 */
[----:B------:R-:W-:Y:S01]  /*30e0*/  SHF.L.U32 R205, R170, 0x3, RZ ;  /* 0x00000003aacd7819 */ /* 0x000fe200000006ff */
[----:B------:R-:W-:Y:S02]  /*30f0*/  FMUL.FTZ R179, R41, R171 ;  /* 0x000000ab29b37220 */ /* 0x000fe40000410000 */
[-C--:B0-----:R-:W-:Y:S02]  /*3100*/  FMUL.FTZ R148, R204, R169.reuse ;  /* 0x000000a9cc947220 */ /* 0x081fe40000410000 */
[----:B------:R-:W-:Y:S02]  /*3110*/  FMUL.FTZ R149, R187, R169 ;  /* 0x000000a9bb957220 */ /* 0x000fe40000410000 */
[----:B------:R-:W-:Y:S01]  /*3120*/  FMUL.FTZ R189, R43, R148 ;  /* 0x000000942bbd7220 */ /* 0x000fe20000410000 */
[----:B------:R0:W-:Y:S01]  /*3130*/  STG.E.64 [R146.64], R144 ;  /* 0x0000009092007986 */ /* 0x0001e2000c101b04 */
[----:B------:R-:W-:Y:S01]  /*3140*/  FMUL.FTZ R188, R42, R178 ;  /* 0x000000b22abc7220 */ /* 0x000fe20000410000 */
[----:B------:R1:W-:Y:S01]  /*3150*/  F2F.F16.F32 R206, R179 ;  /* 0x000000b300ce7304 */ /* 0x0003e20000200800 */
[----:B------:R-:W-:Y:S01]  /*3160*/  FMUL.FTZ R183, R40, R149 ;  /* 0x0000009528b77220 */ /* 0x000fe20000410000 */
[----:B------:R-:W-:-:S06]  /*3170*/  SHF.R.U32.HI R182, RZ, 0x1d, R170 ;  /* 0x0000001dffb67819 */ /* 0x000fcc00000116aa */
[----:B------:R-:W1:Y:S01]  /*3180*/  F2F.F16.F32 R189, R189 ;  /* 0x000000bd00bd7304 */ /* 0x000e620000200800 */
[----:B0-----:R-:W-:-:S07]  /*3190*/  IADD3 R146, P4, R205, c[0x0][0x170], RZ ;  /* 0x00005c00cd927a10 */ /* 0x001fce0007f9e0ff */
[----:B------:R-:W0:Y:S01]  /*31a0*/  F2F.F16.F32 R188, R188 ;  /* 0x000000bc00bc7304 */ /* 0x000e220000200800 */
[----:B------:R-:W-:Y:S02]  /*31b0*/  IADD3.X R147, R182, c[0x0][0x174], RZ, P4, !PT ;  /* 0x00005d00b6937a10 */ /* 0x000fe400027fe4ff */
[----:B------:R-:W-:-:S05]  /*31c0*/  @P1 LEA R144, P4, R170, c[0x0][0x258], 0x4 ;  /* 0x00009600aa901a11 */ /* 0x000fca00078820ff */
[----:B------:R-:W0:Y:S01]  /*31d0*/  F2F.F16.F32 R183, R183 ;  /* 0x000000b700b77304 */ /* 0x000e220000200800 */
[----:B------:R-:W-:Y:S01]  /*31e0*/  @P1 LEA.HI.X R145, R170, c[0x0][0x25c], RZ, 0x4, P4 ;  /* 0x00009700aa911a11 */ /* 0x000fe200020f24ff */
[----:B------:R-:W2:Y:S01]  /*31f0*/  LDG.E.64 R146, [R146.64] ;  /* 0x0000000492927981 */ /* 0x000ea2000c1e1b00 */
[----:B------:R-:W-:Y:S02]  /*3200*/  SEL R124, R187, R120, P2 ;  /* 0x00000078bb7c7207 */ /* 0x000fe40001000000 */
[----:B------:R-:W-:Y:S02]  /*3210*/  SEL R125, R180, R121, P2 ;  /* 0x00000079b47d7207 */ /* 0x000fe40001000000 */
[----:B------:R-:W-:Y:S02]  /*3220*/  SEL R126, R181, R122, P2 ;  /* 0x0000007ab57e7207 */ /* 0x000fe40001000000 */
[----:B------:R-:W-:Y:S02]  /*3230*/  SEL R127, R204, R123, P2 ;  /* 0x0000007bcc7f7207 */ /* 0x000fe40001000000 */
[----:B-1----:R-:W-:-:S03]  /*3240*/  SHF.L.U32 R179, R2, 0x3, RZ ;  /* 0x0000000302b37819 */ /* 0x002fc600000006ff */
[----:B------:R1:W-:Y:S01]  /*3250*/  @P1 STG.E.128 [R144.64], R124 ;  /* 0x0000007c90001986 */ /* 0x0003e2000c101d04 */
[----:B------:R-:W-:Y:S02]  /*3260*/  SHF.R.U32.HI R170, RZ, 0x1d, R2 ;  /* 0x0000001dffaa7819 */ /* 0x000fe40000011602 */
[----:B------:R-:W-:Y:S01]  /*3270*/  SHF.L.U32 R181, R189, 0x10, RZ ;  /* 0x00000010bdb57819 */ /* 0x000fe200000006ff */
[----:B-1----:R-:W-:Y:S01]  /*3280*/  IMAD.WIDE.U32 R144, R206, 0x10000, RZ ;  /* 0x00010000ce907825 */ /* 0x002fe200078e00ff */
[----:B------:R-:W-:Y:S02]  /*3290*/  IADD3 R126, P4, R205, c[0x0][0x248], RZ ;  /* 0x00009200cd7e7a10 */ /* 0x000fe40007f9e0ff */
[----:B------:R-:W-:Y:S02]  /*32a0*/  IADD3 R124, P5, R179, c[0x0][0x170], RZ ;  /* 0x00005c00b37c7a10 */ /* 0x000fe40007fbe0ff */
[----:B0-----:R-:W-:Y:S02]  /*32b0*/  LOP3.LUT R145, R145, R181, R188, 0xfe, !PT ;  /* 0x000000b591917212 */ /* 0x001fe400078efebc */
[----:B------:R-:W-:-:S02]  /*32c0*/  IADD3.X R127, R182, c[0x0][0x24c], RZ, P4, !PT ;  /* 0x00009300b67f7a10 */ /* 0x000fc400027fe4ff */
[----:B------:R-:W-:Y:S02]  /*32d0*/  IADD3.X R125, R170, c[0x0][0x174], RZ, P5, !PT ;  /* 0x00005d00aa7d7a10 */ /* 0x000fe40002ffe4ff */
[----:B------:R-:W-:-:S05]  /*32e0*/  LOP3.LUT R144, R144, R183, RZ, 0xfc, !PT ;  /* 0x000000b790907212 */ /* 0x000fca00078efcff */
[----:B------:R0:W-:Y:S04]  /*32f0*/  STG.E.64 [R126.64], R144 ;  /* 0x000000907e007986 */ /* 0x0001e8000c101b04 */
[----:B------:R-:W2:Y:S01]  /*3300*/  LDG.E.64 R124, [R124.64] ;  /* 0x000000047c7c7981 */ /* 0x000ea2000c1e1b00 */
[-CC-:B------:R-:W-:Y:S02]  /*3310*/  FFMA.FTZ R136, R136, R190.reuse, R191.reuse ;  /* 0x000000be88887223 */ /* 0x180fe400000100bf */
[-CC-:B------:R-:W-:Y:S02]  /*3320*/  FFMA.FTZ R134, R134, R190.reuse, R191.reuse ;  /* 0x000000be86867223 */ /* 0x180fe400000100bf */
[----:B------:R-:W-:Y:S02]  /*3330*/  FADD.FTZ R137, R137, -R136 ;  /* 0x8000008889897221 */ /* 0x000fe40000010000 */
[----:B------:R-:W-:-:S02]  /*3340*/  FFMA.FTZ R140, R140, R190, R191 ;  /* 0x000000be8c8c7223 */ /* 0x000fc400000100bf */
[----:B------:R-:W-:Y:S02]  /*3350*/  FFMA.FTZ R190, R132, R190, R191 ;  /* 0x000000be84be7223 */ /* 0x000fe400000100bf */
[----:B------:R-:W-:Y:S02]  /*3360*/  FADD.FTZ R135, R135, -R134 ;  /* 0x8000008687877221 */ /* 0x000fe40000010000 */
[C---:B------:R-:W-:Y:S02]  /*3370*/  FMUL.FTZ R137, R0.reuse, R137 ;  /* 0x0000008900897220 */ /* 0x040fe40000410000 */
[----:B------:R-:W-:Y:S02]  /*3380*/  FADD.FTZ R141, R141, -R140 ;  /* 0x8000008c8d8d7221 */ /* 0x000fe40000010000 */
[----:B------:R-:W-:Y:S02]  /*3390*/  FADD.FTZ R133, R133, -R190 ;  /* 0x800000be85857221 */ /* 0x000fe40000010000 */
[----:B------:R-:W-:-:S02]  /*33a0*/  FMUL.FTZ R134, R0, R135 ;  /* 0x0000008700867220 */ /* 0x000fc40000410000 */
[----:B------:R-:W-:Y:S02]  /*33b0*/  @P0 FADD.FTZ R137, R118, R137 ;  /* 0x0000008976890221 */ /* 0x000fe40000010000 */
[C---:B------:R-:W-:Y:S02]  /*33c0*/  FMUL.FTZ R132, R0.reuse, R141 ;  /* 0x0000008d00847220 */ /* 0x040fe40000410000 */
[----:B------:R-:W-:Y:S02]  /*33d0*/  FMUL.FTZ R133, R0, R133 ;  /* 0x0000008500857220 */ /* 0x000fe40000410000 */
[----:B------:R-:W-:Y:S02]  /*33e0*/  @P0 FADD.FTZ R134, R117, R134 ;  /* 0x0000008675860221 */ /* 0x000fe40000010000 */
[----:B------:R-:W-:Y:S02]  /*33f0*/  FMUL.FTZ R141, R137, R169 ;  /* 0x000000a9898d7220 */ /* 0x000fe40000410000 */
[----:B------:R-:W-:-:S02]  /*3400*/  @P0 FADD.FTZ R132, R119, R132 ;  /* 0x0000008477840221 */ /* 0x000fc40000010000 */
[----:B------:R-:W-:Y:S02]  /*3410*/  @P0 FADD.FTZ R133, R116, R133 ;  /* 0x0000008574850221 */ /* 0x000fe40000010000 */
[----:B------:R-:W-:Y:S02]  /*3420*/  FMUL.FTZ R135, R134, R169 ;  /* 0x000000a986877220 */ /* 0x000fe40000410000 */
[----:B------:R-:W-:Y:S02]  /*3430*/  FMUL.FTZ R136, R38, R141 ;  /* 0x0000008d26887220 */ /* 0x000fe40000410000 */
[-C--:B------:R-:W-:Y:S02]  /*3440*/  FMUL.FTZ R0, R132, R169.reuse ;  /* 0x000000a984007220 */ /* 0x080fe40000410000 */
[----:B------:R-:W-:Y:S01]  /*3450*/  FMUL.FTZ R169, R133, R169 ;  /* 0x000000a985a97220 */ /* 0x000fe20000410000 */
[----:B------:R1:W-:Y:S01]  /*3460*/  F2F.F16.F32 R180, R136 ;  /* 0x0000008800b47304 */ /* 0x0003e20000200800 */
[----:B0-----:R-:W-:-:S02]  /*3470*/  SHF.R.U64 R127, R138, 0x10, R139 ;  /* 0x000000108a7f7819 */ /* 0x001fc4000000128b */
[----:B------:R-:W-:Y:S01]  /*3480*/  FMUL.FTZ R140, R36, R169 ;  /* 0x000000a9248c7220 */ /* 0x000fe20000410000 */
[----:B------:R-:W-:Y:S01]  /*3490*/  SHF.R.U32.HI R138, RZ, 0x10, R139 ;  /* 0x00000010ff8a7819 */ /* 0x000fe2000001168b */
[----:B-1----:R-:W-:-:S03]  /*34a0*/  HADD2.F32 R136, -RZ, R139.H0_H0 ;  /* 0x2000008bff887230 */ /* 0x002fc60000004100 */
[----:B------:R0:W-:Y:S01]  /*34b0*/  F2F.F16.F32 R181, R140 ;  /* 0x0000008c00b57304 */ /* 0x0001e20000200800 */
[----:B------:R-:W-:Y:S01]  /*34c0*/  HADD2.F32 R139, -RZ, R138.H0_H0 ;  /* 0x2000008aff8b7230 */ /* 0x000fe20000004100 */
[----:B------:R-:W-:Y:S01]  /*34d0*/  SHF.R.U32.HI R138, RZ, 0x10, R129 ;  /* 0x00000010ff8a7819 */ /* 0x000fe20000011681 */
[----:B------:R-:W-:Y:S01]  /*34e0*/  FFMA.FTZ R215, R193, R136, R215 ;  /* 0x00000088c1d77223 */ /* 0x000fe200000100d7 */
[----:B------:R-:W-:Y:S01]  /*34f0*/  HADD2.F32 R136, -RZ, R129.H0_H0 ;  /* 0x20000081ff887230 */ /* 0x000fe20000004100 */
[----:B0-----:R-:W-:Y:S01]  /*3500*/  SHF.R.U64 R140, R128, 0x10, R129 ;  /* 0x00000010808c7819 */ /* 0x001fe20000001281 */
[----:B------:R-:W-:-:S03]  /*3510*/  HADD2.F32 R128, -RZ, R128.H0_H0 ;  /* 0x20000080ff807230 */ /* 0x000fc60000004100 */
[----:B------:R-:W-:Y:S01]  /*3520*/  FFMA.FTZ R226, R197, R136, R226 ;  /* 0x00000088c5e27223 */ /* 0x000fe200000100e2 */
[----:B---3--:R-:W-:Y:S01]  /*3530*/  SHF.R.U64 R136, R130, 0x10, R131 ;  /* 0x0000001082887819 */ /* 0x008fe20000001283 */
[----:B------:R-:W-:Y:S01]  /*3540*/  HADD2.F32 R130, -RZ, R130.H0_H0 ;  /* 0x20000082ff827230 */ /* 0x000fe20000004100 */
[----:B------:R-:W-:Y:S01]  /*3550*/  FFMA.FTZ R217, R198, R128, R217 ;  /* 0x00000080c6d97223 */ /* 0x000fe200000100d9 */
[----:B------:R-:W-:Y:S02]  /*3560*/  HADD2.F32 R128, -RZ, R138.H0_H0 ;  /* 0x2000008aff807230 */ /* 0x000fe40000004100 */
[----:B------:R-:W-:Y:S01]  /*3570*/  HADD2.F32 R129, -RZ, R140.H0_H0 ;  /* 0x2000008cff817230 */ /* 0x000fe20000004100 */
[----:B------:R-:W-:Y:S02]  /*3580*/  FFMA.FTZ R228, R201, R130, R228 ;  /* 0x00000082c9e47223 */ /* 0x000fe400000100e4 */
[----:B------:R-:W-:Y:S01]  /*3590*/  FFMA.FTZ R225, R195, R128, R225 ;  /* 0x00000080c3e17223 */ /* 0x000fe200000100e1 */
[----:B------:R-:W-:-:S02]  /*35a0*/  SHF.R.U32.HI R128, RZ, 0x10, R131 ;  /* 0x00000010ff807819 */ /* 0x000fc40000011683 */
[--C-:B----4-:R-:W-:Y:S01]  /*35b0*/  SHF.R.U64 R130, R150, 0x10, R151.reuse ;  /* 0x0000001096827819 */ /* 0x110fe20000001297 */
[----:B------:R-:W-:Y:S01]  /*35c0*/  FFMA.FTZ R216, R196, R129, R216 ;  /* 0x00000081c4d87223 */ /* 0x000fe200000100d8 */
[----:B------:R-:W-:Y:S02]  /*35d0*/  HADD2.F32 R129, -RZ, R131.H0_H0 ;  /* 0x20000083ff817230 */ /* 0x000fe40000004100 */
[----:B------:R-:W-:Y:S02]  /*35e0*/  HADD2.F32 R128, -RZ, R128.H0_H0 ;  /* 0x20000080ff807230 */ /* 0x000fe40000004100 */
[----:B------:R-:W-:Y:S01]  /*35f0*/  HADD2.F32 R131, -RZ, R151.H0_H0 ;  /* 0x20000097ff837230 */ /* 0x000fe20000004100 */
[----:B------:R-:W-:Y:S01]  /*3600*/  SHF.R.U32.HI R151, RZ, 0x10, R151 ;  /* 0x00000010ff977819 */ /* 0x000fe20000011697 */
[----:B------:R-:W-:Y:S01]  /*3610*/  HADD2.F32 R130, -RZ, R130.H0_H0 ;  /* 0x20000082ff827230 */ /* 0x000fe20000004100 */
[----:B------:R-:W-:Y:S01]  /*3620*/  FFMA.FTZ R230, R200, R129, R230 ;  /* 0x00000081c8e67223 */ /* 0x000fe200000100e6 */
[----:B------:R-:W-:Y:S01]  /*3630*/  HADD2.F32 R129, -RZ, R150.H0_H0 ;  /* 0x20000096ff817230 */ /* 0x000fe20000004100 */
[----:B------:R-:W-:Y:S01]  /*3640*/  FFMA.FTZ R229, R173, R128, R229 ;  /* 0x00000080ade57223 */ /* 0x000fe200000100e5 */
[----:B------:R-:W-:Y:S01]  /*3650*/  HADD2.F32 R128, -RZ, R151.H0_H0 ;  /* 0x20000097ff807230 */ /* 0x000fe20000004100 */
[----:B------:R-:W-:-:S02]  /*3660*/  FFMA.FTZ R231, R172, R130, R231 ;  /* 0x00000082ace77223 */ /* 0x000fc400000100e7 */
[----:B------:R-:W-:Y:S02]  /*3670*/  FFMA.FTZ R238, R184, R129, R238 ;  /* 0x00000081b8ee7223 */ /* 0x000fe400000100ee */
[----:B------:R-:W-:Y:S02]  /*3680*/  FFMA.FTZ R239, R177, R128, R239 ;  /* 0x00000080b1ef7223 */ /* 0x000fe400000100ef */
[----:B------:R-:W-:Y:S02]  /*3690*/  FMUL.FTZ R126, R37, R135 ;  /* 0x00000087257e7220 */ /* 0x000fe40000410000 */
[----:B------:R-:W-:-:S04]  /*36a0*/  FMUL.FTZ R144, R39, R0 ;  /* 0x0000000027907220 */ /* 0x000fc80000410000 */
[----:B------:R-:W0:Y:S08]  /*36b0*/  F2F.F16.F32 R126, R126 ;  /* 0x0000007e007e7304 */ /* 0x000e300000200800 */
[----:B------:R-:W1:Y:S01]  /*36c0*/  F2F.F16.F32 R144, R144 ;  /* 0x0000009000907304 */ /* 0x000e620000200800 */
[----:B------:R-:W-:Y:S01]  /*36d0*/  SEL R120, R133, R120, P2 ;  /* 0x0000007885787207 */ /* 0x000fe20001000000 */
[----:B------:R-:W-:Y:S01]  /*36e0*/  HADD2.F32 R127, -RZ, R127.H0_H0 ;  /* 0x2000007fff7f7230 */ /* 0x000fe20000004100 */
[----:B------:R-:W-:-:S02]  /*36f0*/  SEL R121, R134, R121, P2 ;  /* 0x0000007986797207 */ /* 0x000fc40001000000 */
[----:B------:R-:W-:Y:S02]  /*3700*/  SEL R122, R137, R122, P2 ;  /* 0x0000007a897a7207 */ /* 0x000fe40001000000 */
[----:B------:R-:W-:Y:S01]  /*3710*/  SEL R123, R132, R123, P2 ;  /* 0x0000007b847b7207 */ /* 0x000fe20001000000 */
[----:B------:R-:W-:Y:S02]  /*3720*/  FFMA.FTZ R212, R194, R127, R212 ;  /* 0x0000007fc2d47223 */ /* 0x000fe400000100d4 */
[----:B0-----:R-:W-:Y:S01]  /*3730*/  IMAD.WIDE.U32 R126, R126, 0x10000, RZ ;  /* 0x000100007e7e7825 */ /* 0x001fe200078e00ff */
[----:B-1----:R-:W-:-:S03]  /*3740*/  SHF.L.U32 R145, R144, 0x10, RZ ;  /* 0x0000001090917819 */ /* 0x002fc600000006ff */
[----:B------:R-:W-:Y:S01]  /*3750*/  FFMA.FTZ R240, R176, R131, R240 ;  /* 0x00000083b0f07223 */ /* 0x000fe200000100f0 */
[----:B------:R-:W-:Y:S02]  /*3760*/  LOP3.LUT R126, R126, R181, RZ, 0xfc, !PT ;  /* 0x000000b57e7e7212 */ /* 0x000fe400078efcff */
[----:B------:R-:W-:Y:S02]  /*3770*/  LOP3.LUT R127, R127, R145, R180, 0xfe, !PT ;  /* 0x000000917f7f7212 */ /* 0x000fe400078efeb4 */
[----:B------:R-:W-:Y:S01]  /*3780*/  IADD3 R168, R168, c[0x0][0x160], RZ ;  /* 0x00005800a8a87a10 */ /* 0x000fe20007ffe0ff */
[----:B------:R-:W-:Y:S01]  /*3790*/  HADD2.F32 R136, -RZ, R136.H0_H0 ;  /* 0x20000088ff887230 */ /* 0x000fe20000004100 */
[--C-:B--2---:R-:W-:Y:S02]  /*37a0*/  SHF.R.U64 R130, R142, 0x10, R143.reuse ;  /* 0x000000108e827819 */ /* 0x104fe4000000128f */
[----:B------:R-:W-:-:S03]  /*37b0*/  SHF.R.U32.HI R129, RZ, 0x10, R143 ;  /* 0x00000010ff817819 */ /* 0x000fc6000001168f */
[----:B------:R-:W-:Y:S02]  /*37c0*/  HADD2.F32 R128, -RZ, R130.H0_H0 ;  /* 0x20000082ff807230 */ /* 0x000fe40000004100 */
[----:B------:R-:W-:-:S03]  /*37d0*/  HADD2.F32 R129, -RZ, R129.H0_H0 ;  /* 0x20000081ff817230 */ /* 0x000fc60000004100 */
[----:B------:R-:W-:Y:S01]  /*37e0*/  FFMA.FTZ R244, R185, R128, R244 ;  /* 0x00000080b9f47223 */ /* 0x000fe200000100f4 */
[----:B------:R-:W-:Y:S01]  /*37f0*/  @P1 LEA R128, P0, R2, c[0x0][0x258], 0x4 ;  /* 0x0000960002801a11 */ /* 0x000fe200078020ff */
[----:B------:R-:W-:-:S03]  /*3800*/  FFMA.FTZ R246, R174, R129, R246 ;  /* 0x00000081aef67223 */ /* 0x000fc600000100f6 */
[----:B------:R-:W-:-:S05]  /*3810*/  @P1 LEA.HI.X R129, R2, c[0x0][0x25c], RZ, 0x4, P0 ;  /* 0x0000970002811a11 */ /* 0x000fca00000f24ff */
[----:B------:R0:W-:Y:S01]  /*3820*/  @P1 STG.E.128 [R128.64], R120 ;  /* 0x0000007880001986 */ /* 0x0001e2000c101d04 */
[----:B------:R-:W-:Y:S01]  /*3830*/  ISETP.GE.AND P0, PT, R168, c[0x0][0x164], PT ;  /* 0x00005900a8007a0c */ /* 0x000fe20003f06270 */
[----:B------:R-:W-:Y:S01]  /*3840*/  HADD2.F32 R142, -RZ, R142.H0_H0 ;  /* 0x2000008eff8e7230 */ /* 0x000fe20000004100 */
[----:B------:R-:W-:Y:S01]  /*3850*/  SHF.R.U64 R2, R146, 0x10, R147 ;  /* 0x0000001092027819 */ /* 0x000fe20000001293 */
[----:B------:R-:W-:-:S04]  /*3860*/  HADD2.F32 R130, -RZ, R146.H0_H0 ;  /* 0x20000092ff827230 */ /* 0x000fc80000004100 */
[----:B------:R-:W-:Y:S01]  /*3870*/  HADD2.F32 R2, -RZ, R2.H0_H0 ;  /* 0x20000002ff027230 */ /* 0x000fe20000004100 */
[----:B------:R-:W-:-:S04]  /*3880*/  FFMA.FTZ R249, R149, R130, R249 ;  /* 0x0000008295f97223 */ /* 0x000fc800000100f9 */
[----:B------:R-:W-:Y:S01]  /*3890*/  FFMA.FTZ R248, R171, R2, R248 ;  /* 0x00000002abf87223 */ /* 0x000fe200000100f8 */
[----:B------:R-:W-:-:S04]  /*38a0*/  IADD3 R130, P4, R179, c[0x0][0x248], RZ ;  /* 0x00009200b3827a10 */ /* 0x000fc80007f9e0ff */
[----:B------:R-:W-:-:S05]  /*38b0*/  IADD3.X R131, R170, c[0x0][0x24c], RZ, P4, !PT ;  /* 0x00009300aa837a10 */ /* 0x000fca00027fe4ff */
[----:B------:R1:W-:Y:S01]  /*38c0*/  STG.E.64 [R130.64], R126 ;  /* 0x0000007e82007986 */ /* 0x0003e2000c101b04 */
[----:B------:R-:W-:Y:S02]  /*38d0*/  SHF.R.U32.HI R133, RZ, 0x10, R147 ;  /* 0x00000010ff857819 */ /* 0x000fe40000011693 */
[--C-:B------:R-:W-:Y:S02]  /*38e0*/  SHF.R.U32.HI R132, RZ, 0x10, R125.reuse ;  /* 0x00000010ff847819 */ /* 0x100fe4000001167d */
[----:B------:R-:W-:Y:S01]  /*38f0*/  SHF.R.U64 R2, R124, 0x10, R125 ;  /* 0x000000107c027819 */ /* 0x000fe2000000127d */
[----:B------:R-:W-:Y:S02]  /*3900*/  HADD2.F32 R124, -RZ, R124.H0_H0 ;  /* 0x2000007cff7c7230 */ /* 0x000fe40000004100 */
[----:B0-----:R-:W-:Y:S02]  /*3910*/  HADD2.F32 R128, -RZ, R125.H0_H0 ;  /* 0x2000007dff807230 */ /* 0x001fe40000004100 */
[----:B------:R-:W-:Y:S01]  /*3920*/  HADD2.F32 R125, -RZ, R132.H0_H0 ;  /* 0x20000084ff7d7230 */ /* 0x000fe20000004100 */
[----:B------:R-:W-:-:S02]  /*3930*/  FFMA.FTZ R243, R169, R124, R243 ;  /* 0x0000007ca9f37223 */ /* 0x000fc400000100f3 */
[----:B------:R-:W-:Y:S02]  /*3940*/  FFMA.FTZ R242, R141, R128, R242 ;  /* 0x000000808df27223 */ /* 0x000fe400000100f2 */
[----:B------:R-:W-:Y:S01]  /*3950*/  FFMA.FTZ R241, R0, R125, R241 ;  /* 0x0000007d00f17223 */ /* 0x000fe200000100f1 */
[----:B------:R1:W-:Y:S04]  /*3960*/  STL [R1], R243 ;  /* 0x000000f301007387 */ /* 0x0003e80000100800 */
[----:B------:R1:W-:Y:S04]  /*3970*/  STL [R1+0x8], R242 ;  /* 0x000008f201007387 */ /* 0x0003e80000100800 */
[----:B------:R1:W-:Y:S01]  /*3980*/  STL [R1+0x4], R241 ;  /* 0x000004f101007387 */ /* 0x0003e20000100800 */
[----:B------:R-:W-:-:S02]  /*3990*/  HADD2.F32 R143, -RZ, R143.H0_H0 ;  /* 0x2000008fff8f7230 */ /* 0x000fc40000004100 */
[----:B------:R-:W-:Y:S02]  /*39a0*/  HADD2.F32 R147, -RZ, R147.H0_H0 ;  /* 0x20000093ff937230 */ /* 0x000fe40000004100 */
[----:B------:R-:W-:Y:S02]  /*39b0*/  HADD2.F32 R133, -RZ, R133.H0_H0 ;  /* 0x20000085ff857230 */ /* 0x000fe40000004100 */
[----:B------:R-:W-:Y:S01]  /*39c0*/  HADD2.F32 R2, -RZ, R2.H0_H0 ;  /* 0x20000002ff027230 */ /* 0x000fe20000004100 */
[----:B------:R-:W-:Y:S01]  /*39d0*/  FFMA.FTZ R214, R192, R139, R214 ;  /* 0x0000008bc0d67223 */ /* 0x000fe200000100d6 */
[----:B------:R-:W-:Y:S01]  /*39e0*/  SEL R198, RZ, 0x1, P3 ;  /* 0x00000001ffc67807 */ /* 0x000fe20001800000 */
[----:B------:R-:W-:Y:S02]  /*39f0*/  FFMA.FTZ R227, R199, R136, R227 ;  /* 0x00000088c7e37223 */ /* 0x000fe400000100e3 */
[----:B------:R-:W-:Y:S02]  /*3a00*/  FFMA.FTZ R245, R175, R142, R245 ;  /* 0x0000008eaff57223 */ /* 0x000fe400000100f5 */
[----:B------:R-:W-:-:S02]  /*3a10*/  FFMA.FTZ R247, R186, R143, R247 ;  /* 0x0000008fbaf77223 */ /* 0x000fc400000100f7 */
[----:B------:R-:W-:Y:S02]  /*3a20*/  FFMA.FTZ R251, R178, R147, R251 ;  /* 0x00000093b2fb7223 */ /* 0x000fe400000100fb */
[----:B------:R-:W-:Y:S02]  /*3a30*/  FFMA.FTZ R250, R148, R133, R250 ;  /* 0x0000008594fa7223 */ /* 0x000fe400000100fa */
[----:B------:R-:W-:Y:S01]  /*3a40*/  FFMA.FTZ R252, R135, R2, R252 ;  /* 0x0000000287fc7223 */ /* 0x000fe200000100fc */
[----:B-1----:R-:W-:Y:S01]  /*3a50*/  @P0 CALL.REL.NOINC `(.L_x_9946) ;  /* 0x0000001000000944 */ /* 0x002fe20003c00000 */
[----:B------:R-:W-:Y:S05]  /*3a60*/  BRA `(.L_x_9947) ;  /* 0xffffccf000007947 */ /* 0x000fea000383ffff */
.L_x_9946:
        /* <DEDUP_REMOVED lines=82> */
.L_x_9943:
        /* <DEDUP_REMOVED lines=32> */
.L_x_9944:
[----:B------:R-:W-:Y:S01]  /*4190*/  HFMA2.MMA R125, -RZ, RZ, 0, 9.5367431640625e-07 ;  /* 0x00000010ff7d7435 */ /* 0x000fe200000001ff */
[----:B------:R-:W-:-:S02]  /*41a0*/  MOV R130, R126 ;  /* 0x0000007e00827202 */ /* 0x000fc40000000f00 */
[----:B------:R-:W-:Y:S02]  /*41b0*/  MOV R131, 0x1f ;  /* 0x0000001f00837802 */ /* 0x000fe40000000f00 */
[----:B------:R-:W-:Y:S02]  /*41c0*/  MOV R128, 0xffffffff ;  /* 0xffffffff00807802 */ /* 0x000fe40000000f00 */
[----:B------:R-:W-:Y:S02]  /*41d0*/  MOV R124, 0x41f0 ;  /* 0x000041f0007c7802 */ /* 0x000fe40000000f00 */
[----:B-----5:R-:W-:Y:S05]  /*41e0*/  CALL.REL.NOINC `($__internal_145_$__cuda_sm70_shflsync_down_p) ;  /* 0x0000045000007944 */ /* 0x020fea0003c00000 */
[----:B-1----:R-:W-:Y:S01]  /*41f0*/  MOV R127, R128 ;  /* 0x00000080007f7202 */ /* 0x002fe20000000f00 */
[----:B------:R-:W-:Y:S05]  /*4200*/  BRA `(.L_x_9948) ;  /* 0xffffdab000007947 */ /* 0x000fea000383ffff */
.L_x_9945:
[----:B------:R-:W-:Y:S01]  /*4210*/  HFMA2.MMA R125, -RZ, RZ, 0, 9.5367431640625e-07 ;  /* 0x00000010ff7d7435 */ /* 0x000fe200000001ff */
[----:B------:R-:W-:Y:S02]  /*4220*/  MOV R130, R129 ;  /* 0x0000008100827202 */ /* 0x000fe40000000f00 */
[----:B------:R-:W-:Y:S02]  /*4230*/  MOV R131, 0x1f ;  /* 0x0000001f00837802 */ /* 0x000fe40000000f00 */
[----:B------:R-:W-:-:S02]  /*4240*/  MOV R128, 0xffffffff ;  /* 0xffffffff00807802 */ /* 0x000fc40000000f00 */
[----:B------:R-:W-:Y:S02]  /*4250*/  MOV R124, 0x4270 ;  /* 0x00004270007c7802 */ /* 0x000fe40000000f00 */
[----:B01---5:R-:W-:Y:S05]  /*4260*/  CALL.REL.NOINC `($__internal_145_$__cuda_sm70_shflsync_down_p) ;  /* 0x000003d000007944 */ /* 0x023fea0003c00000 */
[----:B------:R-:W-:Y:S01]  /*4270*/  FADD.FTZ R127, R126, R127 ;  /* 0x0000007f7e7f7221 */ /* 0x000fe20000010000 */
[----:B------:R-:W-:Y:S01]  /*4280*/  HFMA2.MMA R125, -RZ, RZ, 0, 4.76837158203125e-07 ;  /* 0x00000008ff7d7435 */ /* 0x000fe200000001ff */
[----:B-1----:R-:W-:Y:S01]  /*4290*/  FADD.FTZ R129, R129, R128 ;  /* 0x0000008081817221 */ /* 0x002fe20000010000 */
[----:B------:R-:W-:Y:S02]  /*42a0*/  MOV R131, 0x1f ;  /* 0x0000001f00837802 */ /* 0x000fe40000000f00 */
[----:B------:R-:W-:Y:S02]  /*42b0*/  MOV R128, 0xffffffff ;  /* 0xffffffff00807802 */ /* 0x000fe40000000f00 */
[----:B------:R-:W-:Y:S02]  /*42c0*/  MOV R130, R127 ;  /* 0x0000007f00827202 */ /* 0x000fe40000000f00 */
[----:B------:R-:W-:Y:S02]  /*42d0*/  MOV R124, 0x42f0 ;  /* 0x000042f0007c7802 */ /* 0x000fe40000000f00 */
[----:B------:R-:W-:Y:S05]  /*42e0*/  CALL.REL.NOINC `($__internal_145_$__cuda_sm70_shflsync_down_p) ;  /* 0x0000035000007944 */ /* 0x000fea0003c00000 */
[----:B------:R-:W-:Y:S01]  /*42f0*/  HFMA2.MMA R125, -RZ, RZ, 0, 4.76837158203125e-07 ;  /* 0x00000008ff7d7435 */ /* 0x000fe200000001ff */
[----:B-1----:R-:W-:-:S02]  /*4300*/  MOV R126, R128 ;  /* 0x00000080007e7202 */ /* 0x002fc40000000f00 */
[----:B------:R-:W-:Y:S02]  /*4310*/  MOV R130, R129 ;  /* 0x0000008100827202 */ /* 0x000fe40000000f00 */
[----:B------:R-:W-:Y:S02]  /*4320*/  MOV R131, 0x1f ;  /* 0x0000001f00837802 */ /* 0x000fe40000000f00 */
[----:B------:R-:W-:Y:S02]  /*4330*/  MOV R128, 0xffffffff ;  /* 0xffffffff00807802 */ /* 0x000fe40000000f00 */
[----:B------:R-:W-:Y:S02]  /*4340*/  MOV R124, 0x4360 ;  /* 0x00004360007c7802 */ /* 0x000fe40000000f00 */
[----:B------:R-:W-:Y:S05]  /*4350*/  CALL.REL.NOINC `($__internal_145_$__cuda_sm70_shflsync_down_p) ;  /* 0x000002e000007944 */ /* 0x000fea0003c00000 */
[----:B------:R-:W-:Y:S01]  /*4360*/  FADD.FTZ R127, R126, R127 ;  /* 0x0000007f7e7f7221 */ /* 0x000fe20000010000 */
[----:B------:R-:W-:Y:S01]  /*4370*/  HFMA2.MMA R125, -RZ, RZ, 0, 2.384185791015625e-07 ;  /* 0x00000004ff7d7435 */ /* 0x000fe200000001ff */
[----:B-1----:R-:W-:Y:S01]  /*4380*/  FADD.FTZ R129, R129, R128 ;  /* 0x0000008081817221 */ /* 0x002fe20000010000 */
[----:B------:R-:W-:Y:S02]  /*4390*/  MOV R131, 0x1f ;  /* 0x0000001f00837802 */ /* 0x000fe40000000f00 */
[----:B------:R-:W-:-:S02]  /*43a0*/  MOV R128, 0xffffffff ;  /* 0xffffffff00807802 */ /* 0x000fc40000000f00 */
[----:B------:R-:W-:Y:S02]  /*43b0*/  MOV R130, R127 ;  /* 0x0000007f00827202 */ /* 0x000fe40000000f00 */
[----:B------:R-:W-:Y:S02]  /*43c0*/  MOV R124, 0x43e0 ;  /* 0x000043e0007c7802 */ /* 0x000fe40000000f00 */
[----:B------:R-:W-:Y:S05]  /*43d0*/  CALL.REL.NOINC `($__internal_145_$__cuda_sm70_shflsync_down_p) ;  /* 0x0000026000007944 */ /* 0x000fea0003c00000 */
[----:B------:R-:W-:Y:S01]  /*43e0*/  HFMA2.MMA R125, -RZ, RZ, 0, 2.384185791015625e-07 ;  /* 0x00000004ff7d7435 */ /* 0x000fe200000001ff */
[----:B-1----:R-:W-:Y:S02]  /*43f0*/  MOV R126, R128 ;  /* 0x00000080007e7202 */ /* 0x002fe40000000f00 */
[----:B------:R-:W-:Y:S02]  /*4400*/  MOV R130, R129 ;  /* 0x0000008100827202 */ /* 0x000fe40000000f00 */
[----:B------:R-:W-:Y:S02]  /*4410*/  MOV R131, 0x1f ;  /* 0x0000001f00837802 */ /* 0x000fe40000000f00 */
[----:B------:R-:W-:Y:S02]  /*4420*/  MOV R128, 0xffffffff ;  /* 0xffffffff00807802 */ /* 0x000fe40000000f00 */
[----:B------:R-:W-:-:S02]  /*4430*/  MOV R124, 0x4450 ;  /* 0x00004450007c7802 */ /* 0x000fc40000000f00 */
[----:B------:R-:W-:Y:S05]  /*4440*/  CALL.REL.NOINC `($__internal_145_$__cuda_sm70_shflsync_down_p) ;  /* 0x000001f000007944 */ /* 0x000fea0003c00000 */
[----:B------:R-:W-:Y:S01]  /*4450*/  FADD.FTZ R127, R126, R127 ;  /* 0x0000007f7e7f7221 */ /* 0x000fe20000010000 */
[----:B------:R-:W-:Y:S01]  /*4460*/  HFMA2.MMA R125, -RZ, RZ, 0, 1.1920928955078125e-07 ;  /* 0x00000002ff7d7435 */ /* 0x000fe200000001ff */
[----:B-1----:R-:W-:Y:S01]  /*4470*/  FADD.FTZ R129, R129, R128 ;  /* 0x0000008081817221 */ /* 0x002fe20000010000 */
[----:B------:R-:W-:-:S02]  /*4480*/  MOV R131, 0x1f ;  /* 0x0000001f00837802 */ /* 0x000fc40000000f00 */
[----:B------:R-:W-:Y:S02]  /*4490*/  MOV R128, 0xffffffff ;  /* 0xffffffff00807802 */ /* 0x000fe40000000f00 */
[----:B------:R-:W-:Y:S02]  /*44a0*/  MOV R130, R127 ;  /* 0x0000007f00827202 */ /* 0x000fe40000000f00 */
[----:B------:R-:W-:Y:S02]  /*44b0*/  MOV R124, 0x44d0 ;  /* 0x000044d0007c7802 */ /* 0x000fe40000000f00 */
[----:B------:R-:W-:Y:S05]  /*44c0*/  CALL.REL.NOINC `($__internal_145_$__cuda_sm70_shflsync_down_p) ;  /* 0x0000017000007944 */ /* 0x000fea0003c00000 */
[----:B------:R-:W-:Y:S01]  /*44d0*/  HFMA2.MMA R125, -RZ, RZ, 0, 1.1920928955078125e-07 ;  /* 0x00000002ff7d7435 */ /* 0x000fe200000001ff */
[----:B-1----:R-:W-:Y:S02]  /*44e0*/  MOV R126, R128 ;  /* 0x00000080007e7202 */ /* 0x002fe40000000f00 */
[----:B------:R-:W-:Y:S02]  /*44f0*/  MOV R130, R129 ;  /* 0x0000008100827202 */ /* 0x000fe40000000f00 */
[----:B------:R-:W-:Y:S02]  /*4500*/  MOV R131, 0x1f ;  /* 0x0000001f00837802 */ /* 0x000fe40000000f00 */
[----:B------:R-:W-:-:S02]  /*4510*/  MOV R128, 0xffffffff ;  /* 0xffffffff00807802 */ /* 0x000fc40000000f00 */
[----:B------:R-:W-:Y:S02]  /*4520*/  MOV R124, 0x4540 ;  /* 0x00004540007c7802 */ /* 0x000fe40000000f00 */
[----:B------:R-:W-:Y:S05]  /*4530*/  CALL.REL.NOINC `($__internal_145_$__cuda_sm70_shflsync_down_p) ;  /* 0x0000010000007944 */ /* 0x000fea0003c00000 */
[----:B------:R-:W-:Y:S01]  /*4540*/  FADD.FTZ R127, R126, R127 ;  /* 0x0000007f7e7f7221 */ /* 0x000fe20000010000 */
[----:B------:R-:W-:Y:S01]  /*4550*/  HFMA2.MMA R125, -RZ, RZ, 0, 5.9604644775390625e-08 ;  /* 0x00000001ff7d7435 */ /* 0x000fe200000001ff */
[----:B-1----:R-:W-:Y:S01]  /*4560*/  FADD.FTZ R129, R129, R128 ;  /* 0x0000008081817221 */ /* 0x002fe20000010000 */
[----:B------:R-:W-:Y:S02]  /*4570*/  MOV R131, 0x1f ;  /* 0x0000001f00837802 */ /* 0x000fe40000000f00 */
[----:B------:R-:W-:Y:S02]  /*4580*/  MOV R128, 0xffffffff ;  /* 0xffffffff00807802 */ /* 0x000fe40000000f00 */
[----:B------:R-:W-:Y:S02]  /*4590*/  MOV R130, R127 ;  /* 0x0000007f00827202 */ /* 0x000fe40000000f00 */
[----:B------:R-:W-:Y:S02]  /*45a0*/  MOV R124, 0x45c0 ;  /* 0x000045c0007c7802 */ /* 0x000fe40000000f00 */
[----:B------:R-:W-:Y:S05]  /*45b0*/  CALL.REL.NOINC `($__internal_145_$__cuda_sm70_shflsync_down_p) ;  /* 0x0000008000007944 */ /* 0x000fea0003c00000 */
[----:B------:R-:W-:Y:S01]  /*45c0*/  HFMA2.MMA R125, -RZ, RZ, 0, 5.9604644775390625e-08 ;  /* 0x00000001ff7d7435 */ /* 0x000fe200000001ff */
[----:B-1----:R-:W-:-:S02]  /*45d0*/  MOV R126, R128 ;  /* 0x00000080007e7202 */ /* 0x002fc40000000f00 */
[----:B------:R-:W-:Y:S02]  /*45e0*/  MOV R130, R129 ;  /* 0x0000008100827202 */ /* 0x000fe40000000f00 */
[----:B------:R-:W-:Y:S02]  /*45f0*/  MOV R131, 0x1f ;  /* 0x0000001f00837802 */ /* 0x000fe40000000f00 */
[----:B------:R-:W-:Y:S02]  /*4600*/  MOV R128, 0xffffffff ;  /* 0xffffffff00807802 */ /* 0x000fe40000000f00 */
[----:B------:R-:W-:Y:S02]  /*4610*/  MOV R124, 0x4630 ;  /* 0x00004630007c7802 */ /* 0x000fe40000000f00 */
[----:B------:R-:W-:Y:S05]  /*4620*/  CALL.REL.NOINC `($__internal_145_$__cuda_sm70_shflsync_down_p) ;  /* 0x0000001000007944 */ /* 0x000fea0003c00000 */
[----:B-1----:R-:W-:Y:S05]  /*4630*/  BRA `(.L_x_9949) ;  /* 0xffffd7a000007947 */ /* 0x002fea000383ffff */
        .weak           $__internal_145_$__cuda_sm70_shflsync_down_p
        .type           $__internal_145_$__cuda_sm70_shflsync_down_p,@function
        .size           $__internal_145_$__cuda_sm70_shflsync_down_p,(.L_x_13021 - $__internal_145_$__cuda_sm70_shflsync_down_p)
$__internal_145_$__cuda_sm70_shflsync_down_p:
[----:B------:R-:W-:Y:S04]  /*4640*/  WARPSYNC R128 ;  /* 0x0000008000007348 */ /* 0x000fe80003800000 */
[----:B------:R0:W1:Y:S02]  /*4650*/  SHFL.DOWN PT, R128, R130, R125, R131 ;  /* 0x0800007d82807389 */ /* 0x00006400000e0083 */
[----:B0-----:R-:W-:-:S06]  /*4660*/  HFMA2.MMA R125, -RZ, RZ, 0, 0 ;  /* 0x00000000ff7d7435 */ /* 0x001fcc00000001ff */
[----:B------:R-:W-:Y:S05]  /*4670*/  RET.REL.NODEC R124 `(_ZN10layer_norm13ln_bwd_kernelINS_13Kernel_traitsIf6__halffS2_fjLj7168ELj1ELj1ELj8ELj8ENS_18Kernel_traits_baseILj7168EfS2_fS2_fjLj256EEEEELb0ELb1ELb0ELb1EEEvNS_9BwdParamsE) ;  /* 0xffffb9807c007950 */ /* 0x000fea0003c3ffff */
.L_x_9950:
        /* <DEDUP_REMOVED lines=16> */
.L_x_13021:


//--------------------- .text._ZN10layer_norm13ln_bwd_kernelINS_13Kernel_traitsIf6__halffS2_fjLj7168ELj1ELj1ELj8ELj8ENS_18Kernel_traits_baseILj7168EfS2_fS2_fjLj256EEEEELb0ELb1ELb1ELb0EEEvNS_9BwdParamsE --------------------------
	.section	.text._ZN10layer_norm13ln_bwd_kernelINS_13Kernel_traitsIf6__halffS2_fjLj7168ELj1ELj1ELj8ELj8ENS_18Kernel_traits_baseILj7168EfS2_fS2_fjLj256EEEEELb0ELb1ELb1ELb0EEEvNS_9BwdParamsE,"ax",@progbits
	.sectioninfo	@"SHI_REGISTERS=255"
	.align	128
        .global         _ZN10layer_norm13ln_bwd_kernelINS_13Kernel_traitsIf6__halffS2_fjLj7168ELj1ELj1ELj8ELj8ENS_18Kernel_traits_baseILj7168EfS2_fS2_fjLj256EEEEELb0ELb1ELb1ELb0EEEvNS_9BwdParamsE
        .type           _ZN10layer_norm13ln_bwd_kernelINS_13Kernel_traitsIf6__halffS2_fjLj7168ELj1ELj1ELj8ELj8ENS_18Kernel_traits_baseILj7168EfS2_fS2_fjLj256EEEEELb0ELb1ELb1ELb0EEEvNS_9BwdParamsE,@function
        .size           _ZN10layer_norm13ln_bwd_kernelINS_13Kernel_traitsIf6__halffS2_fjLj7168ELj1ELj1ELj8ELj8ENS_18Kernel_traits_baseILj7168EfS2_fS2_fjLj256EEEEELb0ELb1ELb1ELb0EEEvNS_9BwdParamsE,(.L_x_13022 - _ZN10layer_norm13ln_bwd_kernelINS_13Kernel_traitsIf6__halffS2_fjLj7168ELj1ELj1ELj8ELj8ENS_18Kernel_traits_baseILj7168EfS2_fS2_fjLj256EEEEELb0ELb1ELb1ELb0EEEvNS_9BwdParamsE)
        .other          _ZN10layer_norm13ln_bwd_kernelINS_13Kernel_traitsIf6__halffS2_fjLj7168ELj1ELj1ELj8ELj8ENS_18Kernel_traits_baseILj7168EfS2_fS2_fjLj256EEEEELb0ELb1ELb1ELb0EEEvNS_9BwdParamsE,@"STO_CUDA_ENTRY STV_DEFAULT"
_ZN10layer_norm13ln_bwd_kernelINS_13Kernel_traitsIf6__halffS2_fjLj7168ELj1ELj1ELj8ELj8ENS_18Kernel_traits_baseILj7168EfS2_fS2_fjLj256EEEEELb0ELb1ELb1ELb0EEEvNS_9BwdParamsE:
.text._ZN10layer_norm13ln_bwd_kernelINS_13Kernel_traitsIf6__halffS2_fjLj7168ELj1ELj1ELj8ELj8ENS_18Kernel_traits_baseILj7168EfS2_fS2_fjLj256EEEEELb0ELb1ELb1ELb0EEEvNS_9BwdParamsE:
        /* <DEDUP_REMOVED lines=104> */
[----:B------:R-:W-:Y:S01]  /*0680*/  HFMA2.MMA R77, -RZ, RZ, 0, 0 ;  /* 0x00000000ff4d7435 */ /* 0x000fe200000001ff */
[----:B------:R-:W-:-:S06]  /*0690*/  IMAD.MOV.U32 R247, RZ, RZ, 0x1 ;  /* 0x00000001fff77424 */ /* 0x000fcc00078e00ff */
.L_x_10071:
[----:B------:R-:W-:-:S04]  /*06a0*/  IMAD.MOV.U32 R213, RZ, RZ, 0x4 ;  /* 0x00000004ffd57424 */ /* 0x000fc800078e00ff */
        /* <DEDUP_REMOVED lines=9> */
[----:B------:R-:W-:Y:S02]  /*0740*/  LEA.HI R8, R213, R8, RZ, 0x2 ;  /* 0x00000008d5087211 */ /* 0x000fe400078f10ff */
[----:B------:R-:W-:Y:S01]  /*0750*/  MOV R250, 0x10 ;  /* 0x0000001000fa7802 */ /* 0x000fe20000000f00 */
[----:B------:R-:W-:Y:S01]  /*0760*/  BSSY B0, `(.L_x_9952) ;  /* 0x00001bc000007945 */ /* 0x000fe20003800000 */
[----:B------:R-:W-:Y:S01]  /*0770*/  LOP3.LUT R213, R252, 0xff, RZ, 0xc0, !PT ;  /* 0x000000fffcd57812 */ /* 0x000fe200078ec0ff */
[----:B------:R1:W5:Y:S03]  /*0780*/  LDG.E R246, [R192.64] ;  /* 0x00000004c0f67981 */ /* 0x000366000c1e1900 */
        /* <DEDUP_REMOVED lines=12> */
.L_x_9956:
[----:B------:R-:W-:Y:S02]  /*0850*/  IADD3 R194, R8, 0x100, RZ ;  /* 0x0000010008c27810 */ /* 0x000fe40007ffe0ff */
.L_x_9955:
[----:B------:R-:W-:Y:S05]  /*0860*/  BSYNC B1 ;  /* 0x0000000000017941 */ /* 0x000fea0003800000 */
.L_x_9954:
        /* <DEDUP_REMOVED lines=8> */
.L_x_9959:
[----:B------:R-:W-:Y:S02]  /*08f0*/  IADD3 R194, R194, 0x100, RZ ;  /* 0x00000100c2c27810 */ /* 0x000fe40007ffe0ff */
.L_x_9958:
[----:B------:R-:W-:Y:S05]  /*0900*/  BSYNC B1 ;  /* 0x0000000000017941 */ /* 0x000fea0003800000 */
.L_x_9957:
        /* <DEDUP_REMOVED lines=8> */
.L_x_9962:
[----:B------:R-:W-:Y:S02]  /*0990*/  IADD3 R194, R194, 0x100, RZ ;  /* 0x00000100c2c27810 */ /* 0x000fe40007ffe0ff */
.L_x_9961:
[----:B------:R-:W-:Y:S05]  /*09a0*/  BSYNC B1 ;  /* 0x0000000000017941 */ /* 0x000fea0003800000 */
.L_x_9960:
[----:B------:R-:W-:Y:S01]  /*09b0*/  BSSY B1, `(.L_x_9963) ;  /* 0x0000008000017945 */ /* 0x000fe20003800000 */
[----:B------:R-:W-:Y:S05]  /*09c0*/  @!P0 BRA `(.L_x_9964) ;  /* 0x0000006000008947 */ /* 0x000fea0003800000 */
[----:B------:R-:W-:-:S04]  /*09d0*/  ISETP.NE.U32.AND P4, PT, RZ, c[0x0][0x218], PT ;  /* 0x00008600ff007a0c */ /* 0x000fc80003f85070 */
[----:B------:R-:W-:-:S13]  /*09e0*/  ISETP.NE.AND.EX P4, PT, RZ, c[0x0][0x21c], PT, P4 ;  /* 0x00008700ff007a0c */ /* 0x000fda0003f85340 */
[----:B------:R-:W-:Y:S05]  /*09f0*/  @!P4 BRA `(.L_x_9965) ;  /* 0x000000200000c947 */ /* 0x000fea0003800000 */
[----:B------:R-:W-:-:S06]  /*0a00*/  IMAD.WIDE.U32 R172, R194, R250, c[0x0][0x218] ;  /* 0x00008600c2ac7625 */ /* 0x000fcc00078e00fa */
[----:B------:R-:W5:Y:S02]  /*0a10*/  LDG.E.128 R172, [R172.64] ;  /* 0x00000004acac7981 */ /* 0x000f64000c1e1d00 */
.L_x_9965:
[----:B------:R-:W-:Y:S02]  /*0a20*/  IADD3 R194, R194, 0x100, RZ ;  /* 0x00000100c2c27810 */ /* 0x000fe40007ffe0ff */
.L_x_9964:
[----:B------:R-:W-:Y:S05]  /*0a30*/  BSYNC B1 ;  /* 0x0000000000017941 */ /* 0x000fea0003800000 */
.L_x_9963:
[----:B------:R-:W-:Y:S01]  /*0a40*/  BSSY B1, `(.L_x_9966) ;  /* 0x0000008000017945 */ /* 0x000fe20003800000 */
[----:B------:R-:W-:Y:S05]  /*0a50*/  @!P1 BRA `(.L_x_9967) ;  /* 0x0000006000009947 */ /* 0x000fea0003800000 */
[----:B------:R-:W-:-:S04]  /*0a60*/  ISETP.NE.U32.AND P4, PT, RZ, c[0x0][0x218], PT ;  /* 0x00008600ff007a0c */ /* 0x000fc80003f85070 */
[----:B------:R-:W-:-:S13]  /*0a70*/  ISETP.NE.AND.EX P4, PT, RZ, c[0x0][0x21c], PT, P4 ;  /* 0x00008700ff007a0c */ /* 0x000fda0003f85340 */
[----:B------:R-:W-:Y:S05]  /*0a80*/  @!P4 BRA `(.L_x_9968) ;  /* 0x000000200000c947 */ /* 0x000fea0003800000 */
[----:B------:R-:W-:-:S06]  /*0a90*/  IMAD.WIDE.U32 R176, R194, R250, c[0x0][0x218] ;  /* 0x00008600c2b07625 */ /* 0x000fcc00078e00fa */
[----:B------:R-:W5:Y:S02]  /*0aa0*/  LDG.E.128 R176, [R176.64] ;  /* 0x00000004b0b07981 */ /* 0x000f64000c1e1d00 */
.L_x_9968:
[----:B------:R-:W-:Y:S02]  /*0ab0*/  IADD3 R194, R194, 0x100, RZ ;  /* 0x00000100c2c27810 */ /* 0x000fe40007ffe0ff */
.L_x_9967:
[----:B------:R-:W-:Y:S05]  /*0ac0*/  BSYNC B1 ;  /* 0x0000000000017941 */ /* 0x000fea0003800000 */
.L_x_9966:
[----:B------:R-:W-:Y:S01]  /*0ad0*/  BSSY B1, `(.L_x_9969) ;  /* 0x0000008000017945 */ /* 0x000fe20003800000 */
[----:B------:R-:W-:Y:S05]  /*0ae0*/  @!P2 BRA `(.L_x_9970) ;  /* 0x000000600000a947 */ /* 0x000fea0003800000 */
[----:B------:R-:W-:-:S04]  /*0af0*/  ISETP.NE.U32.AND P4, PT, RZ, c[0x0][0x218], PT ;  /* 0x00008600ff007a0c */ /* 0x000fc80003f85070 */
[----:B------:R-:W-:-:S13]  /*0b00*/  ISETP.NE.AND.EX P4, PT, RZ, c[0x0][0x21c], PT, P4 ;  /* 0x00008700ff007a0c */ /* 0x000fda0003f85340 */
[----:B------:R-:W-:Y:S05]  /*0b10*/  @!P4 BRA `(.L_x_9971) ;  /* 0x000000200000c947 */ /* 0x000fea0003800000 */
[----:B------:R-:W-:-:S06]  /*0b20*/  IMAD.WIDE.U32 R180, R194, R250, c[0x0][0x218] ;  /* 0x00008600c2b47625 */ /* 0x000fcc00078e00fa */
[----:B------:R-:W5:Y:S02]  /*0b30*/  LDG.E.128 R180, [R180.64] ;  /* 0x00000004b4b47981 */ /* 0x000f64000c1e1d00 */
.L_x_9971:
[----:B------:R-:W-:Y:S02]  /*0b40*/  IADD3 R194, R194, 0x100, RZ ;  /* 0x00000100c2c27810 */ /* 0x000fe40007ffe0ff */
.L_x_9970:
[----:B------:R-:W-:Y:S05]  /*0b50*/  BSYNC B1 ;  /* 0x0000000000017941 */ /* 0x000fea0003800000 */
.L_x_9969:
        /* <DEDUP_REMOVED lines=9> */
.L_x_9953:
[----:B---3--:R-:W-:Y:S01]  /*0bf0*/  IADD3 R212, R212, -0x1, RZ ;  /* 0xffffffffd4d47810 */ /* 0x008fe20007ffe0ff */
[----:B------:R-:W-:Y:S01]  /*0c00*/  BSSY B1, `(.L_x_9973) ;  /* 0x000003a000017945 */ /* 0x000fe20003800000 */
[----:B------:R-:W-:Y:S01]  /*0c10*/  LOP3.LUT P4, RZ, R3, 0xffffff00, RZ, 0xc0, !PT ;  /* 0xffffff0003ff7812 */ /* 0x000fe2000788c0ff */
[----:B------:R-:W-:Y:S01]  /*0c20*/  IMAD.MOV.U32 R215, RZ, RZ, RZ ;  /* 0x000000ffffd77224 */ /* 0x000fe200078e00ff */
[----:B------:R-:W-:Y:S01]  /*0c30*/  MOV R216, R8 ;  /* 0x0000000800d87202 */ /* 0x000fe20000000f00 */
[----:B------:R-:W-:-:S05]  /*0c40*/  IMAD R212, R212, c[0x0][0x168], RZ ;  /* 0x00005a00d4d47a24 */ /* 0x000fca00078e02ff */
[----:B------:R-:W-:-:S04]  /*0c50*/  SHF.R.S32.HI R195, RZ, 0x1f, R212 ;  /* 0x0000001fffc37819 */ /* 0x000fc800000114d4 */
[----:B------:R-:W-:-:S04]  /*0c60*/  LEA.HI R212, R195, R212, RZ, 0x2 ;  /* 0x000000d4c3d47211 */ /* 0x000fc800078f10ff */
[----:B------:R-:W-:Y:S01]  /*0c70*/  LEA.HI.SX32 R212, R212, R213, 0x1e ;  /* 0x000000d5d4d47211 */ /* 0x000fe200078ff2ff */
[----:B------:R-:W-:Y:S01]  /*0c80*/  HFMA2.MMA R213, -RZ, RZ, 0, 0 ;  /* 0x00000000ffd57435 */ /* 0x000fe200000001ff */
        /* <DEDUP_REMOVED lines=13> */
[----:B------:R-:W-:-:S03]  /*0d60*/  SHF.R.U64 R10, R216, 0x10, R217 ;  /* 0x00000010d80a7819 */ /* 0x000fc600000012d9 */
[----:B------:R-:W-:Y:S01]  /*0d70*/  HADD2.F32 R215, -RZ, R215.H0_H0 ;  /* 0x200000d7ffd77230 */ /* 0x000fe20000004100 */
[--C-:B------:R-:W-:Y:S01]  /*0d80*/  IMAD.MOV.U32 R213, RZ, RZ, R217.reuse ;  /* 0x000000ffffd57224 */ /* 0x100fe200078e00d9 */
[----:B------:R-:W-:Y:S01]  /*0d90*/  HADD2.F32 R244, -RZ, R10.H0_H0 ;  /* 0x2000000afff47230 */ /* 0x000fe20000004100 */
[----:B------:R-:W-:Y:S02]  /*0da0*/  SHF.R.U32.HI R216, RZ, 0x10, R217 ;  /* 0x00000010ffd87819 */ /* 0x000fe400000116d9 */
[----:B------:R-:W-:Y:S01]  /*0db0*/  FMUL.FTZ R10, R20, R215 ;  /* 0x000000d7140a7220 */ /* 0x000fe20000410000 */
[----:B------:R-:W-:Y:S01]  /*0dc0*/  HADD2.F32 R213, -RZ, R213.H0_H0 ;  /* 0x200000d5ffd57230 */ /* 0x000fe20000004100 */
[----:B------:R-:W-:Y:S02]  /*0dd0*/  FADD.FTZ R105, R105, R244 ;  /* 0x000000f469697221 */ /* 0x000fe40000010000 */
[C---:B---3--:R-:W-:Y:S02]  /*0de0*/  FADD.FTZ R245, -R9.reuse, R193 ;  /* 0x000000c109f57221 */ /* 0x048fe40000010100 */
[----:B------:R-:W-:-:S02]  /*0df0*/  FADD.FTZ R241, -R9, R192 ;  /* 0x000000c009f17221 */ /* 0x000fc40000010100 */
[C---:B------:R-:W-:Y:S02]  /*0e00*/  FADD.FTZ R243, -R9.reuse, R194 ;  /* 0x000000c209f37221 */ /* 0x040fe40000010100 */
[----:B------:R-:W-:Y:S02]  /*0e10*/  FADD.FTZ R195, -R9, R195 ;  /* 0x000000c309c37221 */ /* 0x000fe40000010100 */
[C---:B------:R-:W-:Y:S02]  /*0e20*/  FMUL.FTZ R245, R0.reuse, R245 ;  /* 0x000000f500f57220 */ /* 0x040fe40000410000 */
[----:B------:R-:W-:Y:S02]  /*0e30*/  FMUL.FTZ R9, R0, R241 ;  /* 0x000000f100097220 */ /* 0x000fe40000410000 */
[-C--:B------:R-:W-:Y:S02]  /*0e40*/  FFMA.FTZ R77, R245, R244.reuse, R77 ;  /* 0x000000f4f54d7223 */ /* 0x080fe4000001004d */
[----:B------:R-:W-:-:S02]  /*0e50*/  FMUL.FTZ R244, R21, R244 ;  /* 0x000000f415f47220 */ /* 0x000fc40000410000 */
[----:B------:R-:W-:Y:S02]  /*0e60*/  FADD.FTZ R193, RZ, R10 ;  /* 0x0000000affc17221 */ /* 0x000fe40000010000 */
[----:B------:R-:W-:Y:S01]  /*0e70*/  FFMA.FTZ R192, R9, R10, RZ ;  /* 0x0000000a09c07223 */ /* 0x000fe200000100ff */
        /* <DEDUP_REMOVED lines=18> */
.L_x_9974:
[----:B------:R-:W-:Y:S05]  /*0fa0*/  BSYNC B1 ;  /* 0x0000000000017941 */ /* 0x000fea0003800000 */
.L_x_9973:
[----:B------:R-:W-:Y:S01]  /*0fb0*/  ISETP.GE.U32.AND P4, PT, R3, 0x200, PT ;  /* 0x000002000300780c */ /* 0x000fe20003f86070 */
[----:B------:R-:W-:-:S12]  /*0fc0*/  BSSY B1, `(.L_x_9975) ;  /* 0x0000033000017945 */ /* 0x000fd80003800000 */
[----:B------:R-:W-:Y:S05]  /*0fd0*/  @!P4 BRA `(.L_x_9976) ;  /* 0x000003100000c947 */ /* 0x000fea0003800000 */
[----:B------:R-:W-:-:S04]  /*0fe0*/  ISETP.NE.U32.AND P4, PT, RZ, c[0x0][0x218], PT ;  /* 0x00008600ff007a0c */ /* 0x000fc80003f85070 */
[----:B------:R-:W-:Y:S01]  /*0ff0*/  ISETP.NE.AND.EX P4, PT, RZ, c[0x0][0x21c], PT, P4 ;  /* 0x00008700ff007a0c */ /* 0x000fe20003f85340 */
[----:B------:R-:W-:-:S12]  /*1000*/  HFMA2.MMA R197, -RZ, RZ, 0, 4.76837158203125e-07 ;  /* 0x00000008ffc57435 */ /* 0x000fd800000001ff */
[----:B------:R-:W-:-:S04]  /*1010*/  @P4 IMAD.WIDE.U32 R192, R216, R250, c[0x0][0x218] ;  /* 0x00008600d8c04625 */ /* 0x000fc800078e00fa */
[----:B------:R-:W-:Y:S01]  /*1020*/  IMAD.WIDE.U32 R196, R212, R197, c[0x0][0x208] ;  /* 0x00008200d4c47625 */ /* 0x000fe200078e00c5 */
[----:B------:R1:W5:Y:S01]  /*1030*/  @P4 LDG.E.128 R164, [R192.64] ;  /* 0x00000004c0a44981 */ /* 0x000362000c1e1d00 */
[----:B0-----:R-:W-:-:S04]  /*1040*/  ISETP.NE.AND P4, PT, R251, RZ, PT ;  /* 0x000000fffb00720c */ /* 0x001fc80003f85270 */
[----:B------:R-:W2:Y:S01]  /*1050*/  LDG.E.64 R196, [R196.64] ;  /* 0x00000004c4c47981 */ /* 0x000ea2000c1e1b00 */
[----:B-----5:R-:W-:Y:S01]  /*1060*/  FSEL R19, R211, RZ, !P4 ;  /* 0x000000ffd3137208 */ /* 0x020fe20006000000 */
[----:B-1----:R-:W-:-:S06]  /*1070*/  IMAD.WIDE.U32 R192, R216, R250, c[0x0][0x188] ;  /* 0x00006200d8c07625 */ /* 0x002fcc00078e00fa */
[----:B------:R-:W3:Y:S01]  /*1080*/  LDG.E.128 R192, [R192.64] ;  /* 0x00000004c0c07981 */ /* 0x000ee2000c1e1d00 */
[----:B------:R-:W-:Y:S02]  /*1090*/  IADD3 R212, R212, 0x100, RZ ;  /* 0x00000100d4d47810 */ /* 0x000fe40007ffe0ff */
[----:B------:R-:W-:Y:S01]  /*10a0*/  IADD3 R216, R216, 0x100, RZ ;  /* 0x00000100d8d87810 */ /* 0x000fe20007ffe0ff */
[----:B--2---:R-:W-:Y:S01]  /*10b0*/  IMAD.MOV.U32 R237, RZ, RZ, R196 ;  /* 0x000000ffffed7224 */ /* 0x004fe200078e00c4 */
[----:B------:R-:W-:-:S04]  /*10c0*/  SHF.R.U64 R236, R196, 0x10, R197 ;  /* 0x00000010c4ec7819 */ /* 0x000fc800000012c5 */
[----:B------:R-:W-:Y:S01]  /*10d0*/  HADD2.F32 R240, -RZ, R237.H0_H0 ;  /* 0x200000edfff07230 */ /* 0x000fe20000004100 */
[C---:B---3--:R-:W-:Y:S02]  /*10e0*/  FADD.FTZ R192, -R19.reuse, R192 ;  /* 0x000000c013c07221 */ /* 0x048fe40000010100 */
[C---:B------:R-:W-:Y:S02]  /*10f0*/  FADD.FTZ R193, -R19.reuse, R193 ;  /* 0x000000c113c17221 */ /* 0x040fe40000010100 */
[C---:B------:R-:W-:Y:S02]  /*1100*/  FADD.FTZ R194, -R19.reuse, R194 ;  /* 0x000000c213c27221 */ /* 0x040fe40000010100 */
[----:B------:R-:W-:Y:S02]  /*1110*/  FADD.FTZ R195, -R19, R195 ;  /* 0x000000c313c37221 */ /* 0x000fe40000010100 */
[----:B------:R-:W-:Y:S01]  /*1120*/  FMUL.FTZ R19, R0, R192 ;  /* 0x000000c000137220 */ /* 0x000fe20000410000 */
[----:B------:R-:W-:Y:S01]  /*1130*/  MOV R239, R197 ;  /* 0x000000c500ef7202 */ /* 0x000fe20000000f00 */
[----:B------:R-:W-:Y:S01]  /*1140*/  HADD2.F32 R236, -RZ, R236.H0_H0 ;  /* 0x200000ecffec7230 */ /* 0x000fe20000004100 */
[----:B------:R-:W-:-:S02]  /*1150*/  FADD.FTZ R108, R108, R240 ;  /* 0x000000f06c6c7221 */ /* 0x000fc40000010000 */
[-C--:B------:R-:W-:Y:S02]  /*1160*/  FFMA.FTZ R80, R19, R240.reuse, R80 ;  /* 0x000000f013507223 */ /* 0x080fe40000010050 */
[----:B------:R-:W-:Y:S01]  /*1170*/  FMUL.FTZ R240, R28, R240 ;  /* 0x000000f01cf07220 */ /* 0x000fe20000410000 */
[----:B------:R-:W-:Y:S01]  /*1180*/  SHF.R.U32.HI R238, RZ, 0x10, R197 ;  /* 0x00000010ffee7819 */ /* 0x000fe200000116c5 */
[C---:B------:R-:W-:Y:S01]  /*1190*/  FMUL.FTZ R197, R0.reuse, R194 ;  /* 0x000000c200c57220 */ /* 0x040fe20000410000 */
        /* <DEDUP_REMOVED lines=21> */
.L_x_9976:
[----:B------:R-:W-:Y:S05]  /*12f0*/  BSYNC B1 ;  /* 0x0000000000017941 */ /* 0x000fea0003800000 */
.L_x_9975:
        /* <DEDUP_REMOVED lines=52> */
.L_x_9978:
[----:B------:R-:W-:Y:S05]  /*1640*/  BSYNC B1 ;  /* 0x0000000000017941 */ /* 0x000fea0003800000 */
.L_x_9977:
[----:B------:R-:W-:Y:S01]  /*1650*/  BSSY B1, `(.L_x_9979) ;  /* 0x0000033000017945 */ /* 0x000fe20003800000 */
[----:B------:R-:W-:Y:S05]  /*1660*/  @!P0 BRA `(.L_x_9980) ;  /* 0x0000031000008947 */ /* 0x000fea0003800000 */
[----:B------:R-:W-:-:S04]  /*1670*/  ISETP.NE.U32.AND P4, PT, RZ, c[0x0][0x218], PT ;  /* 0x00008600ff007a0c */ /* 0x000fc80003f85070 */
[----:B------:R-:W-:Y:S01]  /*1680*/  ISETP.NE.AND.EX P4, PT, RZ, c[0x0][0x21c], PT, P4 ;  /* 0x00008700ff007a0c */ /* 0x000fe20003f85340 */
[----:B------:R-:W-:-:S12]  /*1690*/  HFMA2.MMA R193, -RZ, RZ, 0, 4.76837158203125e-07 ;  /* 0x00000008ffc17435 */ /* 0x000fd800000001ff */
        /* <DEDUP_REMOVED lines=9> */
[----:B------:R-:W-:Y:S01]  /*1730*/  IADD3 R216, R216, 0x100, RZ ;  /* 0x00000100d8d87810 */ /* 0x000fe20007ffe0ff */
[----:B--2---:R-:W-:Y:S01]  /*1740*/  IMAD.MOV.U32 R18, RZ, RZ, R16 ;  /* 0x000000ffff127224 */ /* 0x004fe200078e0010 */
[----:B------:R-:W-:-:S02]  /*1750*/  SHF.R.U64 R228, R16, 0x10, R17 ;  /* 0x0000001010e47819 */ /* 0x000fc40000001211 */
[----:B------:R-:W-:Y:S01]  /*1760*/  MOV R230, R17 ;  /* 0x0000001100e67202 */ /* 0x000fe20000000f00 */
        /* <DEDUP_REMOVED lines=33> */
.L_x_9980:
[----:B------:R-:W-:Y:S05]  /*1980*/  BSYNC B1 ;  /* 0x0000000000017941 */ /* 0x000fea0003800000 */
.L_x_9979:
        /* <DEDUP_REMOVED lines=16> */
[----:B------:R-:W-:-:S03]  /*1a90*/  SHF.R.U64 R224, R198, 0x10, R199 ;  /* 0x00000010c6e07819 */ /* 0x000fc600000012c7 */
[----:B------:R-:W-:Y:S01]  /*1aa0*/  HADD2.F32 R227, -RZ, R201.H0_H0 ;  /* 0x200000c9ffe37230 */ /* 0x000fe20000004100 */
[--C-:B------:R-:W-:Y:S01]  /*1ab0*/  IMAD.MOV.U32 R226, RZ, RZ, R199.reuse ;  /* 0x000000ffffe27224 */ /* 0x100fe200078e00c7 */
[----:B------:R-:W-:Y:S01]  /*1ac0*/  HADD2.F32 R224, -RZ, R224.H0_H0 ;  /* 0x200000e0ffe07230 */ /* 0x000fe20000004100 */
[----:B------:R-:W-:Y:S02]  /*1ad0*/  SHF.R.U32.HI R225, RZ, 0x10, R199 ;  /* 0x00000010ffe17819 */ /* 0x000fe400000116c7 */
[----:B------:R-:W-:Y:S02]  /*1ae0*/  FADD.FTZ R92, R92, R227 ;  /* 0x000000e35c5c7221 */ /* 0x000fe40000010000 */
[----:B---3--:R-:W-:-:S04]  /*1af0*/  FADD.FTZ R192, -R200, R192 ;  /* 0x000000c0c8c07221 */ /* 0x008fc80000010100 */
[----:B------:R-:W-:Y:S02]  /*1b00*/  FMUL.FTZ R198, R0, R192 ;  /* 0x000000c000c67220 */ /* 0x000fe40000410000 */
[----:B------:R-:W-:Y:S02]  /*1b10*/  FADD.FTZ R194, -R200, R194 ;  /* 0x000000c2c8c27221 */ /* 0x000fe40000010100 */
[-C--:B------:R-:W-:Y:S02]  /*1b20*/  FFMA.FTZ R120, R198, R227.reuse, R120 ;  /* 0x000000e3c6787223 */ /* 0x080fe40000010078 */
[----:B------:R-:W-:Y:S02]  /*1b30*/  FADD.FTZ R193, -R200, R193 ;  /* 0x000000c1c8c17221 */ /* 0x000fe40000010100 */
[----:B------:R-:W-:Y:S01]  /*1b40*/  FMUL.FTZ R227, R52, R227 ;  /* 0x000000e334e37220 */ /* 0x000fe20000410000 */
[----:B------:R-:W-:Y:S01]  /*1b50*/  HADD2.F32 R192, -RZ, R226.H0_H0 ;  /* 0x200000e2ffc07230 */ /* 0x000fe20000004100 */
[----:B------:R-:W-:-:S02]  /*1b60*/  FADD.FTZ R195, -R200, R195 ;  /* 0x000000c3c8c37221 */ /* 0x000fc40000010100 */
        /* <DEDUP_REMOVED lines=21> */
.L_x_9982:
[----:B------:R-:W-:Y:S05]  /*1cc0*/  BSYNC B1 ;  /* 0x0000000000017941 */ /* 0x000fea0003800000 */
.L_x_9981:
        /* <DEDUP_REMOVED lines=19> */
[----:B------:R-:W-:Y:S02]  /*1e00*/  FADD.FTZ R193, -R204, R193 ;  /* 0x000000c1ccc17221 */ /* 0x000fe40000010100 */
[----:B------:R-:W-:Y:S01]  /*1e10*/  FMUL.FTZ R202, R0, R192 ;  /* 0x000000c000ca7220 */ /* 0x000fe20000410000 */
[----:B------:R-:W-:Y:S01]  /*1e20*/  MOV R218, R203 ;  /* 0x000000cb00da7202 */ /* 0x000fe20000000f00 */
[----:B------:R-:W-:Y:S01]  /*1e30*/  HADD2.F32 R214, -RZ, R214.H0_H0 ;  /* 0x200000d6ffd67230 */ /* 0x000fe20000004100 */
[----:B------:R-:W-:Y:S01]  /*1e40*/  SHF.R.U32.HI R219, RZ, 0x10, R203 ;  /* 0x00000010ffdb7819 */ /* 0x000fe200000116cb */
[----:B------:R-:W-:Y:S02]  /*1e50*/  FADD.FTZ R194, -R204, R194 ;  /* 0x000000c2ccc27221 */ /* 0x000fe40000010100 */
[----:B------:R-:W-:-:S02]  /*1e60*/  FMUL.FTZ R203, R0, R193 ;  /* 0x000000c100cb7220 */ /* 0x000fc40000410000 */
[----:B------:R-:W-:Y:S02]  /*1e70*/  FADD.FTZ R124, R124, R221 ;  /* 0x000000dd7c7c7221 */ /* 0x000fe40000010000 */
[-C--:B------:R-:W-:Y:S02]  /*1e80*/  FFMA.FTZ R96, R202, R221.reuse, R96 ;  /* 0x000000ddca607223 */ /* 0x080fe40000010060 */
[----:B------:R-:W-:Y:S01]  /*1e90*/  FMUL.FTZ R221, R60, R221 ;  /* 0x000000dd3cdd7220 */ /* 0x000fe20000410000 */
[----:B------:R-:W-:Y:S01]  /*1ea0*/  HADD2.F32 R218, -RZ, R218.H0_H0 ;  /* 0x200000daffda7230 */ /* 0x000fe20000004100 */
[----:B------:R-:W-:Y:S01]  /*1eb0*/  FADD.FTZ R195, -R204, R195 ;  /* 0x000000c3ccc37221 */ /* 0x000fe20000010100 */
[----:B------:R-:W-:Y:S01]  /*1ec0*/  HADD2.F32 R192, -RZ, R219.H0_H0 ;  /* 0x200000dbffc07230 */ /* 0x000fe20000004100 */
        /* <DEDUP_REMOVED lines=19> */
.L_x_9984:
[----:B------:R-:W-:Y:S05]  /*2000*/  BSYNC B1 ;  /* 0x0000000000017941 */ /* 0x000fea0003800000 */
.L_x_9983:
        /* <DEDUP_REMOVED lines=13> */
[----:B--2---:R-:W-:Y:S02]  /*20e0*/  MOV R209, R206 ;  /* 0x000000ce00d17202 */ /* 0x004fe40000000f00 */
[--C-:B------:R-:W-:Y:S01]  /*20f0*/  SHF.R.U64 R210, R206, 0x10, R207.reuse ;  /* 0x00000010ced27819 */ /* 0x100fe200000012cf */
[--C-:B------:R-:W-:Y:S01]  /*2100*/  IMAD.MOV.U32 R212, RZ, RZ, R207.reuse ;  /* 0x000000ffffd47224 */ /* 0x100fe200078e00cf */
[----:B------:R-:W-:-:S03]  /*2110*/  SHF.R.U32.HI R216, RZ, 0x10, R207 ;  /* 0x00000010ffd87819 */ /* 0x000fc600000116cf */
[----:B------:R-:W-:Y:S01]  /*2120*/  HADD2.F32 R210, -RZ, R210.H0_H0 ;  /* 0x200000d2ffd27230 */ /* 0x000fe20000004100 */
[----:B---3--:R-:W-:-:S04]  /*2130*/  FADD.FTZ R223, -R211, R192 ;  /* 0x000000c0d3df7221 */ /* 0x008fc80000010100 */
[----:B------:R-:W-:Y:S01]  /*2140*/  FMUL.FTZ R206, R0, R223 ;  /* 0x000000df00ce7220 */ /* 0x000fe20000410000 */
[----:B------:R-:W-:Y:S01]  /*2150*/  HADD2.F32 R223, -RZ, R209.H0_H0 ;  /* 0x200000d1ffdf7230 */ /* 0x000fe20000004100 */
[----:B------:R-:W-:-:S04]  /*2160*/  FADD.FTZ R208, -R211, R193 ;  /* 0x000000c1d3d07221 */ /* 0x000fc80000010100 */
[----:B------:R-:W-:Y:S02]  /*2170*/  FADD.FTZ R128, R128, R223 ;  /* 0x000000df80807221 */ /* 0x000fe40000010000 */
[-C--:B------:R-:W-:Y:S02]  /*2180*/  FFMA.FTZ R100, R206, R223.reuse, R100 ;  /* 0x000000dfce647223 */ /* 0x080fe40000010064 */
[----:B------:R-:W-:Y:S01]  /*2190*/  FMUL.FTZ R223, R72, R223 ;  /* 0x000000df48df7220 */ /* 0x000fe20000410000 */
[----:B------:R-:W-:Y:S01]  /*21a0*/  HADD2.F32 R193, -RZ, R212.H0_H0 ;  /* 0x200000d4ffc17230 */ /* 0x000fe20000004100 */
[----:B------:R-:W-:Y:S02]  /*21b0*/  FADD.FTZ R194, -R211, R194 ;  /* 0x000000c2d3c27221 */ /* 0x000fe40000010100 */
[----:B------:R-:W-:Y:S02]  /*21c0*/  FMUL.FTZ R207, R0, R208 ;  /* 0x000000d000cf7220 */ /* 0x000fe40000410000 */
[----:B------:R-:W-:-:S02]  /*21d0*/  FMUL.FTZ R222, R73, R210 ;  /* 0x000000d249de7220 */ /* 0x000fc40000410000 */
[----:B------:R-:W-:Y:S02]  /*21e0*/  FADD.FTZ R213, R213, R223 ;  /* 0x000000dfd5d57221 */ /* 0x000fe40000010000 */
[----:B------:R-:W-:Y:S01]  /*21f0*/  FFMA.FTZ R215, R206, R223, R215 ;  /* 0x000000dfced77223 */ /* 0x000fe200000100d7 */
[----:B------:R-:W-:Y:S01]  /*2200*/  HADD2.F32 R216, -RZ, R216.H0_H0 ;  /* 0x200000d8ffd87230 */ /* 0x000fe20000004100 */
        /* <DEDUP_REMOVED lines=17> */
.L_x_9972:
[----:B------:R-:W-:Y:S05]  /*2320*/  BSYNC B0 ;  /* 0x0000000000007941 */ /* 0x000fea0003800000 */
.L_x_9952:
[----:B------:R-:W-:Y:S02]  /*2330*/  LOP3.LUT P4, RZ, R247, 0xff, RZ, 0xc0, !PT ;  /* 0x000000fff7ff7812 */ /* 0x000fe4000788c0ff */
[----:B------:R-:W-:-:S04]  /*2340*/  SHF.R.U32.HI R216, RZ, 0x5, R252 ;  /* 0x00000005ffd87819 */ /* 0x000fc800000116fc */
[----:B------:R-:W-:-:S07]  /*2350*/  LOP3.LUT R212, R216, 0x7fffff8, RZ, 0xc0, !PT ;  /* 0x07fffff8d8d47812 */ /* 0x000fce00078ec0ff */
[----:B------:R-:W-:Y:S02]  /*2360*/  @!P4 IADD3 R212, R212, 0x8, RZ ;  /* 0x00000008d4d4c810 */ /* 0x000fe40007ffe0ff */
[----:B------:R-:W-:Y:S01]  /*2370*/  LOP3.LUT P4, RZ, R252, 0x1f, RZ, 0xc0, !PT ;  /* 0x0000001ffcff7812 */ /* 0x000fe2000788c0ff */
[----:B------:R-:W-:Y:S10]  /*2380*/  BRA.DIV ~URZ, `(.L_x_9985) ;  /* 0x000038a27f007947 */ /* 0x000ff4000b800000 */
[----:B------:R2:W3:Y:S02]  /*2390*/  SHFL.DOWN PT, R195, R213, 0x10, 0x1f ;  /* 0x0a001f00d5c37f89 */ /* 0x0004e400000e0000 */
.L_x_10072:
        /* <DEDUP_REMOVED lines=18> */
.L_x_10073:
[----:B--2---:R-:W-:Y:S01]  /*24c0*/  FADD.FTZ R192, R213, R211 ;  /* 0x000000d3d5c07221 */ /* 0x004fe20000010000 */
[----:B-1----:R-:W-:Y:S01]  /*24d0*/  @!P4 LOP3.LUT R211, R216, 0x7, RZ, 0xc0, !PT ;  /* 0x00000007d8d3c812 */ /* 0x002fe200078ec0ff */
[----:B---3--:R-:W-:Y:S01]  /*24e0*/  FADD.FTZ R193, R194, R195 ;  /* 0x000000c3c2c17221 */ /* 0x008fe20000010000 */
[----:B------:R-:W-:Y:S01]  /*24f0*/  WARPSYNC 0xffffffff ;  /* 0xffffffff00007948 */ /* 0x000fe20003800000 */
[----:B------:R-:W-:Y:S01]  /*2500*/  LOP3.LUT P5, RZ, R3, 0xffffff00, RZ, 0xc0, !PT ;  /* 0xffffff0003ff7812 */ /* 0x000fe200078ac0ff */
[----:B------:R-:W-:Y:S01]  /*2510*/  BSSY B0, `(.L_x_9987) ;  /* 0x0000095000007945 */ /* 0x000fe20003800000 */
[----:B------:R-:W-:Y:S01]  /*2520*/  @!P4 IADD3 R194, R212, R211, RZ ;  /* 0x000000d3d4c2c210 */ /* 0x000fe20007ffe0ff */
[----:B------:R-:W-:-:S04]  /*2530*/  IMAD.MOV.U32 R211, RZ, RZ, RZ ;  /* 0x000000ffffd37224 */ /* 0x000fc800078e00ff */
        /* <DEDUP_REMOVED lines=44> */
.L_x_9990:
[----:B------:R-:W-:Y:S05]  /*2800*/  BSYNC B1 ;  /* 0x0000000000017941 */ /* 0x000fea0003800000 */
.L_x_9989:
        /* <DEDUP_REMOVED lines=19> */
.L_x_9992:
[----:B------:R-:W-:Y:S05]  /*2940*/  BSYNC B1 ;  /* 0x0000000000017941 */ /* 0x000fea0003800000 */
.L_x_9991:
        /* <DEDUP_REMOVED lines=13> */
.L_x_9994:
[----:B------:R-:W-:Y:S05]  /*2a20*/  BSYNC B1 ;  /* 0x0000000000017941 */ /* 0x000fea0003800000 */
.L_x_9993:
        /* <DEDUP_REMOVED lines=11> */
.L_x_9996:
[----:B------:R-:W-:Y:S05]  /*2ae0*/  BSYNC B1 ;  /* 0x0000000000017941 */ /* 0x000fea0003800000 */
.L_x_9995:
        /* <DEDUP_REMOVED lines=11> */
.L_x_9998:
[----:B------:R-:W-:Y:S05]  /*2ba0*/  BSYNC B1 ;  /* 0x0000000000017941 */ /* 0x000fea0003800000 */
.L_x_9997:
        /* <DEDUP_REMOVED lines=9> */
[----:B------:R-:W-:-:S08]  /*2c40*/  @P4 FMUL.FTZ R212, R212, c[0x0][0x1ec] ;  /* 0x00007b00d4d44a20 */ /* 0x000fd00000410000 */
[----:B------:R-:W-:-:S04]  /*2c50*/  @P5 IMAD.MOV.U32 R195, RZ, RZ, 0x10 ;  /* 0x00000010ffc35424 */ /* 0x000fc800078e00ff */
[----:B------:R-:W-:-:S05]  /*2c60*/  @P5 IMAD.WIDE.U32 R194, R8, R195, c[0x0][0x258] ;  /* 0x0000960008c25625 */ /* 0x000fca00078e00c3 */
[----:B------:R1:W-:Y:S02]  /*2c70*/  @P5 STG.E.128 [R194.64], R188 ;  /* 0x000000bcc2005986 */ /* 0x0003e4000c101d04 */
[----:B-1----:R-:W-:Y:S01]  /*2c80*/  @P4 HADD2.F32 R194, -RZ, R248.H1_H1 ;  /* 0x300000f8ffc24230 */ /* 0x002fe20000004100 */
[----:B------:R-:W-:Y:S01]  /*2c90*/  @P4 F2FP.PACK_AB R195, RZ, R216 ;  /* 0x000000d8ffc3423e */ /* 0x000fe200000000ff */
[----:B------:R-:W-:-:S03]  /*2ca0*/  @P4 HADD2.F32 R216, -RZ, R249.H0_H0 ;  /* 0x200000f9ffd84230 */ /* 0x000fc60000004100 */
[----:B------:R-:W-:Y:S01]  /*2cb0*/  @P4 FFMA.FTZ R134, R213, R194, R134 ;  /* 0x000000c2d5864223 */ /* 0x000fe20000010086 */
[----:B------:R-:W-:Y:S01]  /*2cc0*/  @P4 PRMT R4, R195, 0x7610, R4 ;  /* 0x00007610c3044816 */ /* 0x000fe20000000004 */
[----:B------:R-:W-:Y:S01]  /*2cd0*/  @P4 FMUL.FTZ R194, R215, c[0x0][0x1ec] ;  /* 0x00007b00d7c24a20 */ /* 0x000fe20000410000 */
[----:B------:R-:W-:Y:S01]  /*2ce0*/  @P4 HADD2.F32 R215, -RZ, R249.H1_H1 ;  /* 0x300000f9ffd74230 */ /* 0x000fe20000004100 */
[----:B------:R-:W-:Y:S02]  /*2cf0*/  @P4 FFMA.FTZ R133, R212, R216, R133 ;  /* 0x000000d8d4854223 */ /* 0x000fe40000010085 */
        /* <DEDUP_REMOVED lines=19> */
.L_x_10000:
[----:B------:R-:W-:Y:S05]  /*2e30*/  BSYNC B1 ;  /* 0x0000000000017941 */ /* 0x000fea0003800000 */
.L_x_9999:
[----:B------:R-:W-:Y:S02]  /*2e40*/  IADD3 R8, R8, 0x100, RZ ;  /* 0x0000010008087810 */ /* 0x000fe40007ffe0ff */
[----:B------:R-:W-:Y:S02]  /*2e50*/  IADD3 R211, R211, 0x100, RZ ;  /* 0x00000100d3d37810 */ /* 0x000fe40007ffe0ff */
.L_x_9988:
[----:B------:R-:W-:Y:S05]  /*2e60*/  BSYNC B0 ;  /* 0x0000000000007941 */ /* 0x000fea0003800000 */
.L_x_9987:
        /* <DEDUP_REMOVED lines=28> */
.L_x_10004:
[----:B------:R-:W-:Y:S05]  /*3030*/  BSYNC B1 ;  /* 0x0000000000017941 */ /* 0x000fea0003800000 */
.L_x_10003:
        /* <DEDUP_REMOVED lines=10> */
.L_x_10006:
[----:B------:R-:W-:Y:S05]  /*30e0*/  BSYNC B1 ;  /* 0x0000000000017941 */ /* 0x000fea0003800000 */
.L_x_10005:
        /* <DEDUP_REMOVED lines=8> */
.L_x_10008:
[----:B------:R-:W-:Y:S05]  /*3170*/  BSYNC B1 ;  /* 0x0000000000017941 */ /* 0x000fea0003800000 */
.L_x_10007:
        /* <DEDUP_REMOVED lines=11> */
.L_x_10010:
[----:B------:R-:W-:Y:S05]  /*3230*/  BSYNC B1 ;  /* 0x0000000000017941 */ /* 0x000fea0003800000 */
.L_x_10009:
        /* <DEDUP_REMOVED lines=17> */
[----:B------:R-:W-:-:S03]  /*3350*/  @P4 HADD2.F32 R215, -RZ, R249.H0_H0 ;  /* 0x200000f9ffd74230 */ /* 0x000fc60000004100 */
[----:B------:R-:W-:Y:S01]  /*3360*/  @P5 IMAD.WIDE.U32 R212, R8, R213, c[0x0][0x258] ;  /* 0x0000960008d45625 */ /* 0x000fe200078e00d5 */
[----:B------:R-:W-:-:S03]  /*3370*/  @P4 F2FP.PACK_AB R195, RZ, R195 ;  /* 0x000000c3ffc3423e */ /* 0x000fc600000000ff */
[-C--:B------:R-:W-:Y:S01]  /*3380*/  @P4 FFMA.FTZ R137, R215, R216.reuse, R137 ;  /* 0x000000d8d7894223 */ /* 0x080fe20000010089 */
[----:B------:R0:W-:Y:S01]  /*3390*/  @P5 STG.E.128 [R212.64], R188 ;  /* 0x000000bcd4005986 */ /* 0x0001e2000c101d04 */
[----:B------:R-:W-:Y:S01]  /*33a0*/  @P4 HADD2.F32 R215, -RZ, R248.H1_H1 ;  /* 0x300000f8ffd74230 */ /* 0x000fe20000004100 */
[----:B------:R-:W-:Y:S01]  /*33b0*/  @P4 PRMT R4, R195, 0x7610, R4 ;  /* 0x00007610c3044816 */ /* 0x000fe20000000004 */
[----:B0-----:R-:W-:Y:S02]  /*33c0*/  @P4 FMUL.FTZ R213, R246, c[0x0][0x1ec] ;  /* 0x00007b00f6d54a20 */ /* 0x001fe40000410000 */
[----:B------:R-:W-:Y:S02]  /*33d0*/  @P4 FMUL.FTZ R212, R33, R216 ;  /* 0x000000d821d44220 */ /* 0x000fe40000410000 */
[-C--:B------:R-:W-:Y:S01]  /*33e0*/  @P4 FFMA.FTZ R138, R215, R213.reuse, R138 ;  /* 0x000000d5d78a4223 */ /* 0x080fe2000001008a */
[----:B------:R-:W-:Y:S01]  /*33f0*/  @P4 HADD2.F32 R215, -RZ, R249.H1_H1 ;  /* 0x300000f9ffd74230 */ /* 0x000fe20000004100 */
        /* <DEDUP_REMOVED lines=18> */
.L_x_10012:
[----:B------:R-:W-:Y:S05]  /*3520*/  BSYNC B1 ;  /* 0x0000000000017941 */ /* 0x000fea0003800000 */
.L_x_10011:
[----:B------:R-:W-:Y:S02]  /*3530*/  IADD3 R8, R8, 0x100, RZ ;  /* 0x0000010008087810 */ /* 0x000fe40007ffe0ff */
[----:B------:R-:W-:Y:S02]  /*3540*/  IADD3 R211, R211, 0x100, RZ ;  /* 0x00000100d3d37810 */ /* 0x000fe40007ffe0ff */
.L_x_10002:
[----:B------:R-:W-:Y:S05]  /*3550*/  BSYNC B0 ;  /* 0x0000000000007941 */ /* 0x000fea0003800000 */
.L_x_10001:
[----:B------:R-:W-:Y:S01]  /*3560*/  ISETP.GE.U32.AND P5, PT, R3, 0x300, PT ;  /* 0x000003000300780c */ /* 0x000fe20003fa6070 */
[----:B------:R-:W-:-:S12]  /*3570*/  BSSY B0, `(.L_x_10013) ;  /* 0x000006d000007945 */ /* 0x000fd80003800000 */
[----:B------:R-:W-:Y:S05]  /*3580*/  @!P5 BRA `(.L_x_10014) ;  /* 0x000006b00000d947 */ /* 0x000fea0003800000 */
[----:B01----:R-:W-:Y:S02]  /*3590*/  @P4 MOV R194, 0x8 ;  /* 0x0000000800c24802 */ /* 0x003fe40000000f00 */
        /* <DEDUP_REMOVED lines=24> */
.L_x_10016:
[----:B------:R-:W-:Y:S05]  /*3720*/  BSYNC B1 ;  /* 0x0000000000017941 */ /* 0x000fea0003800000 */
.L_x_10015:
        /* <DEDUP_REMOVED lines=10> */
.L_x_10018:
[----:B------:R-:W-:Y:S05]  /*37d0*/  BSYNC B1 ;  /* 0x0000000000017941 */ /* 0x000fea0003800000 */
.L_x_10017:
        /* <DEDUP_REMOVED lines=8> */
.L_x_10020:
[----:B------:R-:W-:Y:S05]  /*3860*/  BSYNC B1 ;  /* 0x0000000000017941 */ /* 0x000fea0003800000 */
.L_x_10019:
        /* <DEDUP_REMOVED lines=11> */
.L_x_10022:
[----:B------:R-:W-:Y:S05]  /*3920*/  BSYNC B1 ;  /* 0x0000000000017941 */ /* 0x000fea0003800000 */
.L_x_10021:
        /* <DEDUP_REMOVED lines=17> */
[----:B------:R-:W-:Y:S01]  /*3a40*/  @P4 HADD2.F32 R215, -RZ, R249.H0_H0 ;  /* 0x200000f9ffd74230 */ /* 0x000fe20000004100 */
[----:B------:R-:W-:-:S03]  /*3a50*/  @P5 IMAD.WIDE.U32 R212, R8, R213, c[0x0][0x258] ;  /* 0x0000960008d45625 */ /* 0x000fc600078e00d5 */
[----:B------:R-:W-:Y:S01]  /*3a60*/  @P4 F2FP.PACK_AB R195, RZ, R195 ;  /* 0x000000c3ffc3423e */ /* 0x000fe200000000ff */
        /* <DEDUP_REMOVED lines=26> */
.L_x_10024:
[----:B------:R-:W-:Y:S05]  /*3c10*/  BSYNC B1 ;  /* 0x0000000000017941 */ /* 0x000fea0003800000 */
.L_x_10023:
[----:B------:R-:W-:Y:S02]  /*3c20*/  IADD3 R8, R8, 0x100, RZ ;  /* 0x0000010008087810 */ /* 0x000fe40007ffe0ff */
[----:B------:R-:W-:Y:S02]  /*3c30*/  IADD3 R211, R211, 0x100, RZ ;  /* 0x00000100d3d37810 */ /* 0x000fe40007ffe0ff */
.L_x_10014:
[----:B------:R-:W-:Y:S05]  /*3c40*/  BSYNC B0 ;  /* 0x0000000000007941 */ /* 0x000fea0003800000 */
.L_x_10013:
        /* <DEDUP_REMOVED lines=27> */
.L_x_10028:
[----:B------:R-:W-:Y:S05]  /*3e00*/  BSYNC B1 ;  /* 0x0000000000017941 */ /* 0x000fea0003800000 */
.L_x_10027:
        /* <DEDUP_REMOVED lines=10> */
.L_x_10030:
[----:B------:R-:W-:Y:S05]  /*3eb0*/  BSYNC B1 ;  /* 0x0000000000017941 */ /* 0x000fea0003800000 */
.L_x_10029:
        /* <DEDUP_REMOVED lines=8> */
.L_x_10032:
[----:B------:R-:W-:Y:S05]  /*3f40*/  BSYNC B1 ;  /* 0x0000000000017941 */ /* 0x000fea0003800000 */
.L_x_10031:
        /* <DEDUP_REMOVED lines=11> */
.L_x_10034:
[----:B------:R-:W-:Y:S05]  /*4000*/  BSYNC B1 ;  /* 0x0000000000017941 */ /* 0x000fea0003800000 */
.L_x_10033:
        /* <DEDUP_REMOVED lines=46> */
.L_x_10036:
[----:B------:R-:W-:Y:S05]  /*42f0*/  BSYNC B1 ;  /* 0x0000000000017941 */ /* 0x000fea0003800000 */
.L_x_10035:
[----:B------:R-:W-:Y:S02]  /*4300*/  IADD3 R8, R8, 0x100, RZ ;  /* 0x0000010008087810 */ /* 0x000fe40007ffe0ff */
[----:B------:R-:W-:Y:S02]  /*4310*/  IADD3 R211, R211, 0x100, RZ ;  /* 0x00000100d3d37810 */ /* 0x000fe40007ffe0ff */
.L_x_10026:
[----:B------:R-:W-:Y:S05]  /*4320*/  BSYNC B0 ;  /* 0x0000000000007941 */ /* 0x000fea0003800000 */
.L_x_10025:
[----:B------:R-:W-:Y:S01]  /*4330*/  BSSY B0, `(.L_x_10037) ;  /* 0x000006d000007945 */ /* 0x000fe20003800000 */
        /* <DEDUP_REMOVED lines=26> */
.L_x_10040:
[----:B------:R-:W-:Y:S05]  /*44e0*/  BSYNC B1 ;  /* 0x0000000000017941 */ /* 0x000fea0003800000 */
.L_x_10039:
        /* <DEDUP_REMOVED lines=10> */
.L_x_10042:
[----:B------:R-:W-:Y:S05]  /*4590*/  BSYNC B1 ;  /* 0x0000000000017941 */ /* 0x000fea0003800000 */
.L_x_10041:
        /* <DEDUP_REMOVED lines=8> */
.L_x_10044:
[----:B------:R-:W-:Y:S05]  /*4620*/  BSYNC B1 ;  /* 0x0000000000017941 */ /* 0x000fea0003800000 */
.L_x_10043:
        /* <DEDUP_REMOVED lines=11> */
.L_x_10046:
[----:B------:R-:W-:Y:S05]  /*46e0*/  BSYNC B1 ;  /* 0x0000000000017941 */ /* 0x000fea0003800000 */
.L_x_10045:
        /* <DEDUP_REMOVED lines=46> */
.L_x_10048:
[----:B------:R-:W-:Y:S05]  /*49d0*/  BSYNC B1 ;  /* 0x0000000000017941 */ /* 0x000fea0003800000 */
.L_x_10047:
[----:B------:R-:W-:Y:S02]  /*49e0*/  IADD3 R8, R8, 0x100, RZ ;  /* 0x0000010008087810 */ /* 0x000fe40007ffe0ff */
[----:B------:R-:W-:Y:S02]  /*49f0*/  IADD3 R211, R211, 0x100, RZ ;  /* 0x00000100d3d37810 */ /* 0x000fe40007ffe0ff */
.L_x_10038:
[----:B------:R-:W-:Y:S05]  /*4a00*/  BSYNC B0 ;  /* 0x0000000000007941 */ /* 0x000fea0003800000 */
.L_x_10037:
        /* <DEDUP_REMOVED lines=27> */
.L_x_10052:
[----:B------:R-:W-:Y:S05]  /*4bc0*/  BSYNC B1 ;  /* 0x0000000000017941 */ /* 0x000fea0003800000 */
.L_x_10051:
        /* <DEDUP_REMOVED lines=10> */
.L_x_10054:
[----:B------:R-:W-:Y:S05]  /*4c70*/  BSYNC B1 ;  /* 0x0000000000017941 */ /* 0x000fea0003800000 */
.L_x_10053:
        /* <DEDUP_REMOVED lines=8> */
.L_x_10056:
[----:B------:R-:W-:Y:S05]  /*4d00*/  BSYNC B1 ;  /* 0x0000000000017941 */ /* 0x000fea0003800000 */
.L_x_10055:
        /* <DEDUP_REMOVED lines=11> */
.L_x_10058:
[----:B------:R-:W-:Y:S05]  /*4dc0*/  BSYNC B1 ;  /* 0x0000000000017941 */ /* 0x000fea0003800000 */
.L_x_10057:
        /* <DEDUP_REMOVED lines=46> */
.L_x_10060:
[----:B------:R-:W-:Y:S05]  /*50b0*/  BSYNC B1 ;  /* 0x0000000000017941 */ /* 0x000fea0003800000 */
.L_x_10059:
[----:B------:R-:W-:Y:S02]  /*50c0*/  IADD3 R8, R8, 0x100, RZ ;  /* 0x0000010008087810 */ /* 0x000fe40007ffe0ff */
[----:B------:R-:W-:Y:S02]  /*50d0*/  IADD3 R211, R211, 0x100, RZ ;  /* 0x00000100d3d37810 */ /* 0x000fe40007ffe0ff */
.L_x_10050:
[----:B------:R-:W-:Y:S05]  /*50e0*/  BSYNC B0 ;  /* 0x0000000000007941 */ /* 0x000fea0003800000 */
.L_x_10049:
        /* <DEDUP_REMOVED lines=25> */
.L_x_10064:
[----:B------:R-:W-:Y:S05]  /*5280*/  BSYNC B1 ;  /* 0x0000000000017941 */ /* 0x000fea0003800000 */
.L_x_10063:
        /* <DEDUP_REMOVED lines=8> */
.L_x_10066:
[----:B------:R-:W-:Y:S05]  /*5310*/  BSYNC B1 ;  /* 0x0000000000017941 */ /* 0x000fea0003800000 */
.L_x_10065:
        /* <DEDUP_REMOVED lines=8> */
.L_x_10068:
[----:B------:R-:W-:Y:S05]  /*53a0*/  BSYNC B1 ;  /* 0x0000000000017941 */ /* 0x000fea0003800000 */
.L_x_10067:
        /* <DEDUP_REMOVED lines=8> */
.L_x_10070:
[----:B------:R-:W-:Y:S05]  /*5430*/  BSYNC B1 ;  /* 0x0000000000017941 */ /* 0x000fea0003800000 */
.L_x_10069:
[----:B------:R-:W-:Y:S02]  /*5440*/  @P4 MOV R192, 0x8 ;  /* 0x0000000800c04802 */ /* 0x000fe40000000f00 */
        /* <DEDUP_REMOVED lines=10> */
[----:B------:R-:W-:-:S12]  /*54f0*/  @P4 FMUL.FTZ R212, R212, c[0x0][0x1ec] ;  /* 0x00007b00d4d44a20 */ /* 0x000fd80000410000 */
[----:B------:R-:W-:-:S05]  /*5500*/  @P3 MOV R195, 0x10 ;  /* 0x0000001000c33802 */ /* 0x000fca0000000f00 */
[----:B------:R-:W-:-:S05]  /*5510*/  @P3 IMAD.WIDE.U32 R194, R8, R195, c[0x0][0x258] ;  /* 0x0000960008c23625 */ /* 0x000fca00078e00c3 */
[----:B------:R0:W-:Y:S01]  /*5520*/  @P3 STG.E.128 [R194.64], R188 ;  /* 0x000000bcc2003986 */ /* 0x0001e2000c101d04 */
[----:B------:R-:W-:Y:S01]  /*5530*/  @P4 FMUL.FTZ R213, R213, c[0x0][0x1ec] ;  /* 0x00007b00d5d54a20 */ /* 0x000fe20000410000 */
[C---:B--2---:R-:W-:Y:S02]  /*5540*/  @P4 SHF.R.U64 R0, R192.reuse, 0x10, R193 ;  /* 0x00000010c0004819 */ /* 0x044fe400000012c1 */
[----:B------:R-:W-:Y:S02]  /*5550*/  @P4 PRMT R248, R192, 0x7610, R248 ;  /* 0x00007610c0f84816 */ /* 0x000fe400000000f8 */
[----:B------:R-:W-:Y:S02]  /*5560*/  @P4 PRMT R249, R0, 0x7610, R249 ;  /* 0x0000761000f94816 */ /* 0x000fe400000000f9 */
[--C-:B------:R-:W-:Y:S02]  /*5570*/  @P4 PRMT R248, R248, 0x5410, R193.reuse ;  /* 0x00005410f8f84816 */ /* 0x100fe400000000c1 */
[----:B------:R-:W-:Y:S01]  /*5580*/  @P4 SHF.R.U32.HI R0, RZ, 0x10, R193 ;  /* 0x00000010ff004819 */ /* 0x000fe200000116c1 */
[----:B------:R-:W-:-:S03]  /*5590*/  @P4 FMUL.FTZ R193, R216, c[0x0][0x1ec] ;  /* 0x00007b00d8c14a20 */ /* 0x000fc60000410000 */
[----:B------:R-:W-:Y:S01]  /*55a0*/  @P4 PRMT R249, R249, 0x5410, R0 ;  /* 0x00005410f9f94816 */ /* 0x000fe20000000000 */
[----:B------:R-:W-:-:S05]  /*55b0*/  @P4 HADD2.F32 R0, -RZ, R248.H0_H0 ;  /* 0x200000f8ff004230 */ /* 0x000fca0000004100 */
[----:B------:R-:W-:Y:S01]  /*55c0*/  @P4 FFMA.FTZ R156, R0, R193, R156 ;  /* 0x000000c1009c4223 */ /* 0x000fe2000001009c */
[--C-:B------:R-:W-:Y:S02]  /*55d0*/  @P4 HADD2.F32 R0, -RZ, R249.reuse.H0_H0 ;  /* 0x200000f9ff004230 */ /* 0x100fe40000004100 */
[----:B------:R-:W-:Y:S02]  /*55e0*/  @P4 HADD2.F32 R8, -RZ, R248.H1_H1 ;  /* 0x300000f8ff084230 */ /* 0x000fe40000004100 */
[----:B------:R-:W-:Y:S01]  /*55f0*/  @P4 HADD2.F32 R192, -RZ, R249.H1_H1 ;  /* 0x300000f9ffc04230 */ /* 0x000fe20000004100 */
[----:B------:R-:W-:Y:S02]  /*5600*/  @P4 FFMA.FTZ R157, R0, R212, R157 ;  /* 0x000000d4009d4223 */ /* 0x000fe4000001009d */
[----:B------:R-:W-:Y:S02]  /*5610*/  @P4 FMUL.FTZ R0, R215, c[0x0][0x1ec] ;  /* 0x00007b00d7004a20 */ /* 0x000fe40000410000 */
[----:B------:R-:W-:-:S02]  /*5620*/  @P4 FFMA.FTZ R158, R8, R213, R158 ;  /* 0x000000d5089e4223 */ /* 0x000fc4000001009e */
[----:B------:R-:W-:Y:S02]  /*5630*/  @P4 FFMA.FTZ R159, R192, R0, R159 ;  /* 0x00000000c09f4223 */ /* 0x000fe4000001009f */
[----:B------:R-:W-:Y:S02]  /*5640*/  @P4 FMUL.FTZ R193, R68, R193 ;  /* 0x000000c144c14220 */ /* 0x000fe40000410000 */
[----:B------:R-:W-:Y:S02]  /*5650*/  @P4 FMUL.FTZ R212, R69, R212 ;  /* 0x000000d445d44220 */ /* 0x000fe40000410000 */
[----:B------:R-:W-:Y:S02]  /*5660*/  @P4 FMUL.FTZ R213, R70, R213 ;  /* 0x000000d546d54220 */ /* 0x000fe40000410000 */
[----:B------:R-:W-:Y:S01]  /*5670*/  @P4 FMUL.FTZ R0, R71, R0 ;  /* 0x0000000047004220 */ /* 0x000fe20000410000 */
[----:B------:R-:W-:Y:S02]  /*5680*/  @P4 F2FP.PACK_AB R193, RZ, R193 ;  /* 0x000000c1ffc1423e */ /* 0x000fe400000000ff */
[----:B------:R-:W-:-:S02]  /*5690*/  @P4 F2FP.PACK_AB R212, RZ, R212 ;  /* 0x000000d4ffd4423e */ /* 0x000fc400000000ff */
[----:B------:R-:W-:Y:S02]  /*56a0*/  @P4 F2FP.PACK_AB R213, RZ, R213 ;  /* 0x000000d5ffd5423e */ /* 0x000fe400000000ff */
[----:B------:R-:W-:Y:S02]  /*56b0*/  @P4 F2FP.PACK_AB R0, RZ, R0 ;  /* 0x00000000ff00423e */ /* 0x000fe400000000ff */
[----:B------:R-:W-:Y:S02]  /*56c0*/  @P4 PRMT R4, R193, 0x7610, R4 ;  /* 0x00007610c1044816 */ /* 0x000fe40000000004 */
[----:B------:R-:W-:Y:S02]  /*56d0*/  @P4 PRMT R5, R212, 0x7610, R5 ;  /* 0x00007610d4054816 */ /* 0x000fe40000000005 */
[----:B------:R-:W-:Y:S02]  /*56e0*/  @P4 PRMT R6, R213, 0x7610, R6 ;  /* 0x00007610d5064816 */ /* 0x000fe40000000006 */
        /* <DEDUP_REMOVED lines=10> */
.L_x_10062:
[----:B0-----:R-:W-:Y:S05]  /*5790*/  BSYNC B0 ;  /* 0x0000000000007941 */ /* 0x001fea0003800000 */
.L_x_10061:
[----:B------:R-:W-:Y:S02]  /*57a0*/  LOP3.LUT P3, RZ, R247, 0xff, RZ, 0xc0, !PT ;  /* 0x000000fff7ff7812 */ /* 0x000fe4000786c0ff */
[----:B------:R-:W-:Y:S02]  /*57b0*/  IADD3 R2, R2, c[0x0][0x160], RZ ;  /* 0x0000580002027a10 */ /* 0x000fe40007ffe0ff */
[----:B------:R-:W-:Y:S02]  /*57c0*/  SEL R247, RZ, 0x1, P3 ;  /* 0x00000001fff77807 */ /* 0x000fe40001800000 */
[----:B------:R-:W-:-:S13]  /*57d0*/  ISETP.GE.AND P3, PT, R2, c[0x0][0x164], PT ;  /* 0x0000590002007a0c */ /* 0x000fda0003f66270 */
[----:B-1----:R-:W-:Y:S01]  /*57e0*/  @P3 CALL.REL.NOINC `(.L_x_9951) ;  /* 0x0000001000003944 */ /* 0x002fe20003c00000 */
[----:B------:R-:W-:Y:S05]  /*57f0*/  BRA `(.L_x_10071) ;  /* 0xffffaea000007947 */ /* 0x000fea000383ffff */
.L_x_9951:
[----:B--2---:R-:W0:Y:S01]  /*5800*/  S2UR UR6, SR_CTAID.X ;  /* 0x00000000000679c3 */ /* 0x004e220000002500 */
[----:B------:R-:W0:Y:S01]  /*5810*/  S2R R2, SR_TID.X ;  /* 0x0000000000027919 */ /* 0x000e220000002100 */
[C---:B------:R-:W-:Y:S01]  /*5820*/  LOP3.LUT P5, RZ, R3.reuse, 0xffffff00, RZ, 0xc0, !PT ;  /* 0xffffff0003ff7812 */ /* 0x040fe200078ac0ff */
[----:B-----5:R-:W-:Y:S01]  /*5830*/  @P2 IMAD.MOV.U32 R31, RZ, RZ, 0x10 ;  /* 0x00000010ff1f2424 */ /* 0x020fe200078e00ff */
[C---:B------:R-:W-:Y:S02]  /*5840*/  ISETP.GE.U32.AND P4, PT, R3.reuse, 0x200, PT ;  /* 0x000002000300780c */ /* 0x040fe40003f86070 */
[----:B------:R-:W-:Y:S02]  /*5850*/  ISETP.GE.U32.AND P3, PT, R3, 0x300, PT ;  /* 0x000003000300780c */ /* 0x000fe40003f66070 */
[----:B------:R-:W-:Y:S02]  /*5860*/  @P0 MOV R27, 0x10 ;  /* 0x00000010001b0802 */ /* 0x000fe40000000f00 */
[----:B------:R-:W-:-:S05]  /*5870*/  @P1 MOV R29, 0x10 ;  /* 0x00000010001d1802 */ /* 0x000fca0000000f00 */
        /* <DEDUP_REMOVED lines=59> */
.L_x_9985:
[----:B-1----:R-:W-:Y:S01]  /*5c30*/  MOV R193, R213 ;  /* 0x000000d500c17202 */ /* 0x002fe20000000f00 */
[----:B------:R-:W-:Y:S01]  /*5c40*/  IMAD.MOV.U32 R194, RZ, RZ, 0x10 ;  /* 0x00000010ffc27424 */ /* 0x000fe200078e00ff */
[----:B------:R-:W-:-:S02]  /*5c50*/  MOV R250, 0xffffffff ;  /* 0xffffffff00fa7802 */ /* 0x000fc40000000f00 */
[----:B------:R-:W-:Y:S02]  /*5c60*/  MOV R192, 0x5c80 ;  /* 0x00005c8000c07802 */ /* 0x000fe40000000f00 */
[----:B0----5:R-:W-:Y:S05]  /*5c70*/  CALL.REL.NOINC `($__internal_146_$__cuda_sm70_shflsync_down_p) ;  /* 0x000003c000007944 */ /* 0x021fea0003c00000 */
[----:B-1----:R-:W-:Y:S01]  /*5c80*/  MOV R195, R194 ;  /* 0x000000c200c37202 */ /* 0x002fe20000000f00 */
[----:B------:R-:W-:Y:S05]  /*5c90*/  BRA `(.L_x_10072) ;  /* 0xffffc70000007947 */ /* 0x000fea000383ffff */
.L_x_9986:
[----:B------:R-:W-:Y:S01]  /*5ca0*/  HFMA2.MMA R194, -RZ, RZ, 0, 9.5367431640625e-07 ;  /* 0x00000010ffc27435 */ /* 0x000fe200000001ff */
[----:B-1----:R-:W-:Y:S01]  /*5cb0*/  IMAD.MOV.U32 R193, RZ, RZ, R215 ;  /* 0x000000ffffc17224 */ /* 0x002fe200078e00d7 */
[----:B------:R-:W-:Y:S02]  /*5cc0*/  MOV R250, 0xffffffff ;  /* 0xffffffff00fa7802 */ /* 0x000fe40000000f00 */
[----:B------:R-:W-:Y:S02]  /*5cd0*/  MOV R192, 0x5cf0 ;  /* 0x00005cf000c07802 */ /* 0x000fe40000000f00 */
[----:B0-23-5:R-:W-:Y:S05]  /*5ce0*/  CALL.REL.NOINC `($__internal_146_$__cuda_sm70_shflsync_down_p) ;  /* 0x0000035000007944 */ /* 0x02dfea0003c00000 */
[----:B------:R-:W-:Y:S01]  /*5cf0*/  FADD.FTZ R211, R195, R213 ;  /* 0x000000d5c3d37221 */ /* 0x000fe20000010000 */
[----:B------:R-:W-:Y:S01]  /*5d00*/  MOV R250, 0xffffffff ;  /* 0xffffffff00fa7802 */ /* 0x000fe20000000f00 */
[----:B-1----:R-:W-:Y:S01]  /*5d10*/  FADD.FTZ R195, R215, R194 ;  /* 0x000000c2d7c37221 */ /* 0x002fe20000010000 */
[----:B------:R-:W-:Y:S01]  /*5d20*/  MOV R192, 0x5d60 ;  /* 0x00005d6000c07802 */ /* 0x000fe20000000f00 */
[----:B------:R-:W-:Y:S01]  /*5d30*/  IMAD.MOV.U32 R194, RZ, RZ, 0x8 ;  /* 0x00000008ffc27424 */ /* 0x000fe200078e00ff */
[----:B------:R-:W-:-:S02]  /*5d40*/  MOV R193, R211 ;  /* 0x000000d300c17202 */ /* 0x000fc40000000f00 */
[----:B------:R-:W-:Y:S05]  /*5d50*/  CALL.REL.NOINC `($__internal_146_$__cuda_sm70_shflsync_down_p) ;  /* 0x000002e000007944 */ /* 0x000fea0003c00000 */
[----:B-1----:R-:W-:Y:S01]  /*5d60*/  IMAD.MOV.U32 R213, RZ, RZ, R194 ;  /* 0x000000ffffd57224 */ /* 0x002fe200078e00c2 */
[----:B------:R-:W-:Y:S01]  /*5d70*/  HFMA2.MMA R194, -RZ, RZ, 0, 4.76837158203125e-07 ;  /* 0x00000008ffc27435 */ /* 0x000fe200000001ff */
[----:B------:R-:W-:Y:S01]  /*5d80*/  MOV R193, R195 ;  /* 0x000000c300c17202 */ /* 0x000fe20000000f00 */
[----:B------:R-:W-:Y:S01]  /*5d90*/  IMAD.MOV.U32 R250, RZ, RZ, -0x1 ;  /* 0xfffffffffffa7424 */ /* 0x000fe200078e00ff */
[----:B------:R-:W-:-:S03]  /*5da0*/  MOV R192, 0x5dc0 ;  /* 0x00005dc000c07802 */ /* 0x000fc60000000f00 */
[----:B------:R-:W-:Y:S05]  /*5db0*/  CALL.REL.NOINC `($__internal_146_$__cuda_sm70_shflsync_down_p) ;  /* 0x0000028000007944 */ /* 0x000fea0003c00000 */
[----:B------:R-:W-:Y:S01]  /*5dc0*/  FADD.FTZ R211, R213, R211 ;  /* 0x000000d3d5d37221 */ /* 0x000fe20000010000 */
[----:B------:R-:W-:Y:S01]  /*5dd0*/  MOV R250, 0xffffffff ;  /* 0xffffffff00fa7802 */ /* 0x000fe20000000f00 */
[----:B-1----:R-:W-:Y:S01]  /*5de0*/  FADD.FTZ R195, R195, R194 ;  /* 0x000000c2c3c37221 */ /* 0x002fe20000010000 */
[----:B------:R-:W-:Y:S01]  /*5df0*/  MOV R194, 0x4 ;  /* 0x0000000400c27802 */ /* 0x000fe20000000f00 */
[----:B------:R-:W-:Y:S01]  /*5e00*/  IMAD.MOV.U32 R193, RZ, RZ, R211 ;  /* 0x000000ffffc17224 */ /* 0x000fe200078e00d3 */
[----:B------:R-:W-:-:S02]  /*5e10*/  MOV R192, 0x5e30 ;  /* 0x00005e3000c07802 */ /* 0x000fc40000000f00 */
[----:B------:R-:W-:Y:S05]  /*5e20*/  CALL.REL.NOINC `($__internal_146_$__cuda_sm70_shflsync_down_p) ;  /* 0x0000021000007944 */ /* 0x000fea0003c00000 */
[----:B-1----:R-:W-:Y:S01]  /*5e30*/  MOV R213, R194 ;  /* 0x000000c200d57202 */ /* 0x002fe20000000f00 */
[----:B------:R-:W-:Y:S01]  /*5e40*/  IMAD.MOV.U32 R194, RZ, RZ, 0x4 ;  /* 0x00000004ffc27424 */ /* 0x000fe200078e00ff */
[----:B------:R-:W-:-:S02]  /*5e50*/  MOV R193, R195 ;  /* 0x000000c300c17202 */ /* 0x000fc40000000f00 */
[----:B------:R-:W-:Y:S02]  /*5e60*/  MOV R250, 0xffffffff ;  /* 0xffffffff00fa7802 */ /* 0x000fe40000000f00 */
[----:B------:R-:W-:Y:S02]  /*5e70*/  MOV R192, 0x5e90 ;  /* 0x00005e9000c07802 */ /* 0x000fe40000000f00 */
[----:B------:R-:W-:Y:S05]  /*5e80*/  CALL.REL.NOINC `($__internal_146_$__cuda_sm70_shflsync_down_p) ;  /* 0x000001b000007944 */ /* 0x000fea0003c00000 */
[----:B------:R-:W-:Y:S01]  /*5e90*/  FADD.FTZ R211, R213, R211 ;  /* 0x000000d3d5d37221 */ /* 0x000fe20000010000 */
[----:B------:R-:W-:Y:S01]  /*5ea0*/  MOV R192, 0x5f00 ;  /* 0x00005f0000c07802 */ /* 0x000fe20000000f00 */
[----:B-1----:R-:W-:Y:S01]  /*5eb0*/  FADD.FTZ R195, R195, R194 ;  /* 0x000000c2c3c37221 */ /* 0x002fe20000010000 */
[----:B------:R-:W-:Y:S01]  /*5ec0*/  HFMA2.MMA R194, -RZ, RZ, 0, 1.1920928955078125e-07 ;  /* 0x00000002ffc27435 */ /* 0x000fe200000001ff */
[----:B------:R-:W-:Y:S01]  /*5ed0*/  IMAD.MOV.U32 R250, RZ, RZ, -0x1 ;  /* 0xfffffffffffa7424 */ /* 0x000fe200078e00ff */
[----:B------:R-:W-:-:S04]  /*5ee0*/  MOV R193, R211 ;  /* 0x000000d300c17202 */ /* 0x000fc80000000f00 */
[----:B------:R-:W-:Y:S05]  /*5ef0*/  CALL.REL.NOINC `($__internal_146_$__cuda_sm70_shflsync_down_p) ;  /* 0x0000014000007944 */ /* 0x000fea0003c00000 */
[----:B-1----:R-:W-:Y:S01]  /*5f00*/  MOV R213, R194 ;  /* 0x000000c200d57202 */ /* 0x002fe20000000f00 */
[----:B------:R-:W-:Y:S01]  /*5f10*/  HFMA2.MMA R194, -RZ, RZ, 0, 1.1920928955078125e-07 ;  /* 0x00000002ffc27435 */ /* 0x000fe200000001ff */
[----:B------:R-:W-:Y:S01]  /*5f20*/  IMAD.MOV.U32 R193, RZ, RZ, R195 ;  /* 0x000000ffffc17224 */ /* 0x000fe200078e00c3 */
[----:B------:R-:W-:-:S02]  /*5f30*/  MOV R250, 0xffffffff ;  /* 0xffffffff00fa7802 */ /* 0x000fc40000000f00 */
[----:B------:R-:W-:Y:S02]  /*5f40*/  MOV R192, 0x5f60 ;  /* 0x00005f6000c07802 */ /* 0x000fe40000000f00 */
[----:B------:R-:W-:Y:S05]  /*5f50*/  CALL.REL.NOINC `($__internal_146_$__cuda_sm70_shflsync_down_p) ;  /* 0x000000e000007944 */ /* 0x000fea0003c00000 */
[----:B------:R-:W-:Y:S01]  /*5f60*/  FADD.FTZ R211, R213, R211 ;  /* 0x000000d3d5d37221 */ /* 0x000fe20000010000 */
[----:B------:R-:W-:Y:S01]  /*5f70*/  MOV R250, 0xffffffff ;  /* 0xffffffff00fa7802 */ /* 0x000fe20000000f00 */
[----:B-1----:R-:W-:Y:S01]  /*5f80*/  FADD.FTZ R195, R195, R194 ;  /* 0x000000c2c3c37221 */ /* 0x002fe20000010000 */
[----:B------:R-:W-:Y:S01]  /*5f90*/  MOV R192, 0x5fd0 ;  /* 0x00005fd000c07802 */ /* 0x000fe20000000f00 */
[----:B------:R-:W-:Y:S01]  /*5fa0*/  IMAD.MOV.U32 R194, RZ, RZ, 0x1 ;  /* 0x00000001ffc27424 */ /* 0x000fe200078e00ff */
[----:B------:R-:W-:Y:S02]  /*5fb0*/  MOV R193, R211 ;  /* 0x000000d300c17202 */ /* 0x000fe40000000f00 */
[----:B------:R-:W-:Y:S05]  /*5fc0*/  CALL.REL.NOINC `($__internal_146_$__cuda_sm70_shflsync_down_p) ;  /* 0x0000007000007944 */ /* 0x000fea0003c00000 */
[----:B-1----:R-:W-:Y:S01]  /*5fd0*/  IMAD.MOV.U32 R213, RZ, RZ, R194 ;  /* 0x000000ffffd57224 */ /* 0x002fe200078e00c2 */
[----:B------:R-:W-:Y:S01]  /*5fe0*/  HFMA2.MMA R194, -RZ, RZ, 0, 5.9604644775390625e-08 ;  /* 0x00000001ffc27435 */ /* 0x000fe200000001ff */
[----:B------:R-:W-:Y:S01]  /*5ff0*/  MOV R193, R195 ;  /* 0x000000c300c17202 */ /* 0x000fe20000000f00 */
[----:B------:R-:W-:Y:S01]  /*6000*/  IMAD.MOV.U32 R250, RZ, RZ, -0x1 ;  /* 0xfffffffffffa7424 */ /* 0x000fe200078e00ff */
[----:B------:R-:W-:-:S03]  /*6010*/  MOV R192, 0x6030 ;  /* 0x0000603000c07802 */ /* 0x000fc60000000f00 */
[----:B------:R-:W-:Y:S05]  /*6020*/  CALL.REL.NOINC `($__internal_146_$__cuda_sm70_shflsync_down_p) ;  /* 0x0000001000007944 */ /* 0x000fea0003c00000 */
[----:B-1----:R-:W-:Y:S05]  /*6030*/  BRA `(.L_x_10073) ;  /* 0xffffc48000007947 */ /* 0x002fea000383ffff */
        .weak           $__internal_146_$__cuda_sm70_shflsync_down_p
        .type           $__internal_146_$__cuda_sm70_shflsync_down_p,@function
        .size           $__internal_146_$__cuda_sm70_shflsync_down_p,(.L_x_13022 - $__internal_146_$__cuda_sm70_shflsync_down_p)
$__internal_146_$__cuda_sm70_shflsync_down_p:
[----:B------:R-:W-:Y:S01]  /*6040*/  MOV R216, 0x1f ;  /* 0x0000001f00d87802 */ /* 0x000fe20000000f00 */
[----:B------:R-:W-:Y:S04]  /*6050*/  WARPSYNC R250 ;  /* 0x000000fa00007348 */ /* 0x000fe80003800000 */
[----:B------:R0:W1:Y:S02]  /*6060*/  SHFL.DOWN PT, R194, R193, R194, R216 ;  /* 0x080000c2c1c27389 */ /* 0x00006400000e00d8 */
[----:B0-----:R-:W-:Y:S01]  /*6070*/  HFMA2.MMA R193, -RZ, RZ, 0, 0 ;  /* 0x00000000ffc17435 */ /* 0x001fe200000001ff */
[----:B------:R-:W-:-:S05]  /*6080*/  SHF.R.U32.HI R216, RZ, 0x5, R252 ;  /* 0x00000005ffd87819 */ /* 0x000fca00000116fc */
[----:B------:R-:W-:Y:S05]  /*6090*/  RET.REL.NODEC R192 `(_ZN10layer_norm13ln_bwd_kernelINS_13Kernel_traitsIf6__halffS2_fjLj7168ELj1ELj1ELj8ELj8ENS_18Kernel_traits_baseILj7168EfS2_fS2_fjLj256EEEEELb0ELb1ELb1ELb0EEEvNS_9BwdParamsE) ;  /* 0xffff9f60c0007950 */ /* 0x000fea0003c3ffff */
.L_x_10074:
        /* <DEDUP_REMOVED lines=14> */
.L_x_13022:


//--------------------- .text._ZN10layer_norm13ln_bwd_kernelINS_13Kernel_traitsIf6__halffS2_fjLj7168ELj1ELj1ELj8ELj8ENS_18Kernel_traits_baseILj7168EfS2_fS2_fjLj256EEEEELb0ELb1ELb1ELb1EEEvNS_9BwdParamsE --------------------------
	.section	.text._ZN10layer_norm13ln_bwd_kernelINS_13Kernel_traitsIf6__halffS2_fjLj7168ELj1ELj1ELj8ELj8ENS_18Kernel_traits_baseILj7168EfS2_fS2_fjLj256EEEEELb0ELb1ELb1ELb1EEEvNS_9BwdParamsE,"ax",@progbits
	.sectioninfo	@"SHI_REGISTERS=255"
	.align	128
        .global         _ZN10layer_norm13ln_bwd_kernelINS_13Kernel_traitsIf6__halffS2_fjLj7168ELj1ELj1ELj8ELj8ENS_18Kernel_traits_baseILj7168EfS2_fS2_fjLj256EEEEELb0ELb1ELb1ELb1EEEvNS_9BwdParamsE
        .type           _ZN10layer_norm13ln_bwd_kernelINS_13Kernel_traitsIf6__halffS2_fjLj7168ELj1ELj1ELj8ELj8ENS_18Kernel_traits_baseILj7168EfS2_fS2_fjLj256EEEEELb0ELb1ELb1ELb1EEEvNS_9BwdParamsE,@function
        .size           _ZN10layer_norm13ln_bwd_kernelINS_13Kernel_traitsIf6__halffS2_fjLj7168ELj1ELj1ELj8ELj8ENS_18Kernel_traits_baseILj7168EfS2_fS2_fjLj256EEEEELb0ELb1ELb1ELb1EEEvNS_9BwdParamsE,(.L_x_13023 - _ZN10layer_norm13ln_bwd_kernelINS_13Kernel_traitsIf6__halffS2_fjLj7168ELj1ELj1ELj8ELj8ENS_18Kernel_traits_baseILj7168EfS2_fS2_fjLj256EEEEELb0ELb1ELb1ELb1EEEvNS_9BwdParamsE)
        .other          _ZN10layer_norm13ln_bwd_kernelINS_13Kernel_traitsIf6__halffS2_fjLj7168ELj1ELj1ELj8ELj8ENS_18Kernel_traits_baseILj7168EfS2_fS2_fjLj256EEEEELb0ELb1ELb1ELb1EEEvNS_9BwdParamsE,@"STO_CUDA_ENTRY STV_DEFAULT"
_ZN10layer_norm13ln_bwd_kernelINS_13Kernel_traitsIf6__halffS2_fjLj7168ELj1ELj1ELj8ELj8ENS_18Kernel_traits_baseILj7168EfS2_fS2_fjLj256EEEEELb0ELb1ELb1ELb1EEEvNS_9BwdParamsE:
.text._ZN10layer_norm13ln_bwd_kernelINS_13Kernel_traitsIf6__halffS2_fjLj7168ELj1ELj1ELj8ELj8ENS_18Kernel_traits_baseILj7168EfS2_fS2_fjLj256EEEEELb0ELb1ELb1ELb1EEEvNS_9BwdParamsE:
        /* <DEDUP_REMOVED lines=51> */
.L_x_10075:
        /* <DEDUP_REMOVED lines=63> */
.L_x_10164:
[----:B------:R-:W-:-:S05]  /*0720*/  MOV R192, 0x4 ;  /* 0x0000000400c07802 */ /* 0x000fca0000000f00 */
        /* <DEDUP_REMOVED lines=42> */
[----:B------:R-:W-:-:S02]  /*09d0*/  MOV R225, RZ ;  /* 0x000000ff00e17202 */ /* 0x000fc40000000f00 */
[----:B------:R-:W-:Y:S01]  /*09e0*/  MOV R211, RZ ;  /* 0x000000ff00d37202 */ /* 0x000fe20000000f00 */
[----:B------:R-:W-:Y:S05]  /*09f0*/  BRA `(.L_x_10079) ;  /* 0x000013a000007947 */ /* 0x000fea0003800000 */
.L_x_10078:
        /* <DEDUP_REMOVED lines=99> */
[C---:B------:R-:W-:Y:S02]  /*1030*/  FMUL.FTZ R13, R2.reuse, R14 ;  /* 0x0000000e020d7220 */ /* 0x040fe40000410000 */
[C---:B------:R-:W-:Y:S02]  /*1040*/  FMUL.FTZ R14, R2.reuse, R15 ;  /* 0x0000000f020e7220 */ /* 0x040fe40000410000 */
[C---:B------:R-:W-:Y:S02]  /*1050*/  FMUL.FTZ R15, R2.reuse, R16 ;  /* 0x00000010020f7220 */ /* 0x040fe40000410000 */
[C---:B------:R-:W-:Y:S02]  /*1060*/  FMUL.FTZ R16, R2.reuse, R17 ;  /* 0x0000001102107220 */ /* 0x040fe40000410000 */
[----:B------:R-:W-:-:S02]  /*1070*/  FMUL.FTZ R17, R2, R18 ;  /* 0x0000001202117220 */ /* 0x000fc40000410000 */
[C---:B------:R-:W-:Y:S01]  /*1080*/  FMUL.FTZ R18, R2.reuse, R19 ;  /* 0x0000001302127220 */ /* 0x040fe20000410000 */
[----:B-1----:R-:W-:Y:S01]  /*1090*/  MOV R199, R234 ;  /* 0x000000ea00c77202 */ /* 0x002fe20000000f00 */
[C---:B------:R-:W-:Y:S02]  /*10a0*/  FMUL.FTZ R19, R2.reuse, R200 ;  /* 0x000000c802137220 */ /* 0x040fe40000410000 */
[C---:B------:R-:W-:Y:S02]  /*10b0*/  FMUL.FTZ R200, R2.reuse, R201 ;  /* 0x000000c902c87220 */ /* 0x040fe40000410000 */
[----:B------:R-:W-:Y:S01]  /*10c0*/  FMUL.FTZ R201, R2, R202 ;  /* 0x000000ca02c97220 */ /* 0x000fe20000410000 */
[----:B0-----:R-:W-:Y:S01]  /*10d0*/  SHF.R.U64 R192, R232, 0x10, R233 ;  /* 0x00000010e8c07819 */ /* 0x001fe200000012e9 */
[----:B------:R-:W-:Y:S01]  /*10e0*/  FMUL.FTZ R202, R2, R203 ;  /* 0x000000cb02ca7220 */ /* 0x000fe20000410000 */
[--C-:B------:R-:W-:Y:S01]  /*10f0*/  SHF.R.U64 R198, R234, 0x10, R235.reuse ;  /* 0x00000010eac67819 */ /* 0x100fe200000012eb */
[C---:B------:R-:W-:Y:S01]  /*1100*/  FMUL.FTZ R203, R2.reuse, R204 ;  /* 0x000000cc02cb7220 */ /* 0x040fe20000410000 */
[----:B------:R-:W-:Y:S01]  /*1110*/  MOV R234, R235 ;  /* 0x000000eb00ea7202 */ /* 0x000fe20000000f00 */
[C---:B------:R-:W-:Y:S01]  /*1120*/  FMUL.FTZ R204, R2.reuse, R205 ;  /* 0x000000cd02cc7220 */ /* 0x040fe20000410000 */
[----:B------:R-:W-:Y:S01]  /*1130*/  SHF.R.U32.HI R225, RZ, 0x10, R235 ;  /* 0x00000010ffe17819 */ /* 0x000fe200000116eb */
[C---:B------:R-:W-:Y:S01]  /*1140*/  FMUL.FTZ R205, R2.reuse, R206 ;  /* 0x000000ce02cd7220 */ /* 0x040fe20000410000 */
[----:B------:R-:W-:Y:S01]  /*1150*/  HADD2.F32 R199, -RZ, R199.H0_H0 ;  /* 0x200000c7ffc77230 */ /* 0x000fe20000004100 */
[----:B------:R-:W-:Y:S01]  /*1160*/  MOV R235, R232 ;  /* 0x000000e800eb7202 */ /* 0x000fe20000000f00 */
[C---:B------:R-:W-:Y:S01]  /*1170*/  FMUL.FTZ R206, R2.reuse, R207 ;  /* 0x000000cf02ce7220 */ /* 0x040fe20000410000 */
[----:B------:R-:W-:Y:S01]  /*1180*/  MOV R238, R228 ;  /* 0x000000e400ee7202 */ /* 0x000fe20000000f00 */
[----:B------:R-:W-:Y:S01]  /*1190*/  FMUL.FTZ R207, R2, R208 ;  /* 0x000000d002cf7220 */ /* 0x000fe20000410000 */
[----:B------:R-:W-:Y:S01]  /*11a0*/  SHF.R.U64 R194, R228, 0x10, R229 ;  /* 0x00000010e4c27819 */ /* 0x000fe200000012e5 */
[----:B------:R-:W-:Y:S01]  /*11b0*/  FMUL.FTZ R208, R2, R209 ;  /* 0x000000d102d07220 */ /* 0x000fe20000410000 */
[----:B------:R-:W-:Y:S01]  /*11c0*/  MOV R244, R233 ;  /* 0x000000e900f47202 */ /* 0x000fe20000000f00 */
[----:B------:R-:W-:Y:S01]  /*11d0*/  HADD2.F32 R192, -RZ, R192.H0_H0 ;  /* 0x200000c0ffc07230 */ /* 0x000fe20000004100 */
[----:B------:R-:W-:-:S02]  /*11e0*/  SHF.R.U32.HI R232, RZ, 0x10, R233 ;  /* 0x00000010ffe87819 */ /* 0x000fc400000116e9 */
[----:B------:R-:W-:Y:S02]  /*11f0*/  SHF.R.U64 R193, R230, 0x10, R231 ;  /* 0x00000010e6c17819 */ /* 0x000fe400000012e7 */
[----:B------:R-:W-:Y:S02]  /*1200*/  MOV R236, R229 ;  /* 0x000000e500ec7202 */ /* 0x000fe40000000f00 */
[----:B------:R-:W-:Y:S01]  /*1210*/  SHF.R.U32.HI R228, RZ, 0x10, R229 ;  /* 0x00000010ffe47819 */ /* 0x000fe200000116e5 */
[----:B------:R-:W-:Y:S01]  /*1220*/  FMUL.FTZ R209, R2, R210 ;  /* 0x000000d202d17220 */ /* 0x000fe20000410000 */
[----:B------:R-:W-:Y:S01]  /*1230*/  MOV R233, R230 ;  /* 0x000000e600e97202 */ /* 0x000fe20000000f00 */
[----:B------:R-:W-:Y:S01]  /*1240*/  HADD2.F32 R198, -RZ, R198.H0_H0 ;  /* 0x200000c6ffc67230 */ /* 0x000fe20000004100 */
[----:B------:R-:W-:Y:S02]  /*1250*/  MOV R240, R231 ;  /* 0x000000e700f07202 */ /* 0x000fe40000000f00 */
[----:B------:R-:W-:-:S02]  /*1260*/  SHF.R.U32.HI R239, RZ, 0x10, R231 ;  /* 0x00000010ffef7819 */ /* 0x000fc400000116e7 */
[----:B------:R-:W-:Y:S02]  /*1270*/  MOV R229, R226 ;  /* 0x000000e200e57202 */ /* 0x000fe40000000f00 */
        /* <DEDUP_REMOVED lines=11> */
[----:B------:R-:W-:Y:S01]  /*1330*/  HADD2.F32 R193, -RZ, R193.H0_H0 ;  /* 0x200000c1ffc17230 */ /* 0x000fe20000004100 */
[----:B------:R-:W-:Y:S02]  /*1340*/  MOV R223, R221 ;  /* 0x000000dd00df7202 */ /* 0x000fe40000000f00 */
[----:B------:R-:W-:Y:S01]  /*1350*/  SHF.R.U32.HI R220, RZ, 0x10, R221 ;  /* 0x00000010ffdc7819 */ /* 0x000fe200000116dd */
[----:B------:R-:W-:Y:S01]  /*1360*/  FMUL.FTZ R221, R2, R211 ;  /* 0x000000d302dd7220 */ /* 0x000fe20000410000 */
[----:B------:R-:W-:Y:S01]  /*1370*/  HADD2.F32 R211, -RZ, R234.H0_H0 ;  /* 0x200000eaffd37230 */ /* 0x000fe20000004100 */
[----:B------:R-:W-:-:S02]  /*1380*/  FADD.FTZ R137, R137, R192 ;  /* 0x000000c089897221 */ /* 0x000fc40000010000 */
[-C--:B------:R-:W-:Y:S02]  /*1390*/  FFMA.FTZ R109, R8, R192.reuse, R109 ;  /* 0x000000c0086d7223 */ /* 0x080fe4000001006d */
[----:B------:R-:W-:Y:S02]  /*13a0*/  FMUL.FTZ R245, R97, R192 ;  /* 0x000000c061f57220 */ /* 0x000fe40000410000 */
[----:B------:R-:W-:Y:S02]  /*13b0*/  FADD.FTZ R133, R133, R198 ;  /* 0x000000c685857221 */ /* 0x000fe40000010000 */
[-C--:B------:R-:W-:Y:S02]  /*13c0*/  FFMA.FTZ R105, R219, R198.reuse, R105 ;  /* 0x000000c6db697223 */ /* 0x080fe40000010069 */
[----:B------:R-:W-:Y:S02]  /*13d0*/  FMUL.FTZ R249, R101, R198 ;  /* 0x000000c665f97220 */ /* 0x000fe40000410000 */
[----:B------:R-:W-:-:S02]  /*13e0*/  FADD.FTZ R192, RZ, R210 ;  /* 0x000000d2ffc07221 */ /* 0x000fc40000010000 */
[----:B------:R-:W-:Y:S01]  /*13f0*/  FFMA.FTZ R198, R4, R210, RZ ;  /* 0x000000d204c67223 */ /* 0x000fe200000100ff */
[----:B------:R-:W-:Y:S01]  /*1400*/  HADD2.F32 R234, -RZ, R225.H0_H0 ;  /* 0x200000e1ffea7230 */ /* 0x000fe20000004100 */
[----:B------:R-:W-:Y:S02]  /*1410*/  FADD.FTZ R141, R141, R193 ;  /* 0x000000c18d8d7221 */ /* 0x000fe40000010000 */
[-C--:B------:R-:W-:Y:S02]  /*1420*/  FFMA.FTZ R113, R12, R193.reuse, R113 ;  /* 0x000000c10c717223 */ /* 0x080fe40000010071 */
[----:B------:R-:W-:Y:S02]  /*1430*/  FMUL.FTZ R241, R93, R193 ;  /* 0x000000c15df17220 */ /* 0x000fe40000410000 */
[----:B------:R-:W-:Y:S02]  /*1440*/  FMUL.FTZ R248, R102, R211 ;  /* 0x000000d366f87220 */ /* 0x000fe40000410000 */
        /* <DEDUP_REMOVED lines=12> */
[----:B------:R-:W-:Y:S02]  /*1510*/  FADD.FTZ R192, R193, R246 ;  /* 0x000000f6c1c07221 */ /* 0x000fe40000010000 */
[----:B------:R-:W-:Y:S01]  /*1520*/  FFMA.FTZ R193, R7, R246, R198 ;  /* 0x000000f607c17223 */ /* 0x000fe200000100c6 */
[----:B------:R-:W-:Y:S01]  /*1530*/  HADD2.F32 R243, -RZ, R232.H0_H0 ;  /* 0x200000e8fff37230 */ /* 0x000fe20000004100 */
        /* <DEDUP_REMOVED lines=16> */
[----:B------:R-:W-:Y:S01]  /*1640*/  HADD2.F32 R240, -RZ, R240.H0_H0 ;  /* 0x200000f0fff07230 */ /* 0x000fe20000004100 */
        /* <DEDUP_REMOVED lines=9> */
[----:B------:R-:W-:Y:S01]  /*16e0*/  FADD.FTZ R143, R143, R239 ;  /* 0x000000ef8f8f7221 */ /* 0x000fe20000010000 */
[----:B------:R-:W-:Y:S01]  /*16f0*/  HADD2.F32 R195, -RZ, R195.H0_H0 ;  /* 0x200000c3ffc37230 */ /* 0x000fe20000004100 */
[-C--:B------:R-:W-:Y:S02]  /*1700*/  FFMA.FTZ R115, R14, R239.reuse, R115 ;  /* 0x000000ef0e737223 */ /* 0x080fe40000010073 */
[----:B------:R-:W-:Y:S02]  /*1710*/  FMUL.FTZ R239, R95, R239 ;  /* 0x000000ef5fef7220 */ /* 0x000fe40000410000 */
[----:B------:R-:W-:-:S02]  /*1720*/  FADD.FTZ R192, R199, R240 ;  /* 0x000000f0c7c07221 */ /* 0x000fc40000010000 */
[----:B------:R-:W-:Y:S01]  /*1730*/  FFMA.FTZ R193, R13, R240, R193 ;  /* 0x000000f00dc17223 */ /* 0x000fe200000100c1 */
[----:B------:R-:W-:Y:S01]  /*1740*/  HADD2.F32 R194, -RZ, R194.H0_H0 ;  /* 0x200000c2ffc27230 */ /* 0x000fe20000004100 */
        /* <DEDUP_REMOVED lines=9> */
[----:B------:R-:W-:Y:S01]  /*17e0*/  FFMA.FTZ R193, R14, R239, R193 ;  /* 0x000000ef0ec17223 */ /* 0x000fe200000100c1 */
[----:B------:R-:W-:Y:S02]  /*17f0*/  HADD2.F32 R236, -RZ, R236.H0_H0 ;  /* 0x200000ecffec7230 */ /* 0x000fe40000004100 */
[----:B------:R-:W-:Y:S01]  /*1800*/  HADD2.F32 R235, -RZ, R228.H0_H0 ;  /* 0x200000e4ffeb7230 */ /* 0x000fe20000004100 */
[----:B------:R-:W-:Y:S01]  /*1810*/  FADD.FTZ R192, R195, R238 ;  /* 0x000000eec3c07221 */ /* 0x000fe20000010000 */
[----:B------:R-:W-:Y:S01]  /*1820*/  HADD2.F32 R228, -RZ, R237.H0_H0 ;  /* 0x200000edffe47230 */ /* 0x000fe20000004100 */
        /* <DEDUP_REMOVED lines=87> */
.L_x_10079:
[----:B0-----:R-:W-:Y:S05]  /*1da0*/  BSYNC B0 ;  /* 0x0000000000007941 */ /* 0x001fea0003800000 */
.L_x_10077:
        /* <DEDUP_REMOVED lines=8> */
.L_x_10165:
        /* <DEDUP_REMOVED lines=18> */
.L_x_10166:
[----:B------:R-:W-:Y:S01]  /*1f50*/  @!P0 LOP3.LUT R199, R199, 0x7, RZ, 0xc0, !PT ;  /* 0x00000007c7c78812 */ /* 0x000fe200078ec0ff */
[----:B-1----:R-:W-:Y:S01]  /*1f60*/  FADD.FTZ R192, R198, R197 ;  /* 0x000000c5c6c07221 */ /* 0x002fe20000010000 */
[----:B------:R-:W-:Y:S01]  /*1f70*/  WARPSYNC 0xffffffff ;  /* 0xffffffff00007948 */ /* 0x000fe20003800000 */
[----:B--2---:R-:W-:Y:S01]  /*1f80*/  FADD.FTZ R193, R193, R195 ;  /* 0x000000c3c1c17221 */ /* 0x004fe20000010000 */
[----:B------:R-:W-:Y:S01]  /*1f90*/  @!P0 IADD3 R199, R196, R199, RZ ;  /* 0x000000c7c4c78210 */ /* 0x000fe20007ffe0ff */
[----:B------:R-:W1:Y:S01]  /*1fa0*/  S2R R225, SR_TID.X ;  /* 0x0000000000e17919 */ /* 0x000e620000002100 */
[----:B-----5:R-:W-:Y:S01]  /*1fb0*/  ISETP.GE.AND P5, PT, R224, 0x1, PT ;  /* 0x00000001e000780c */ /* 0x020fe20003fa6270 */
[----:B------:R-:W-:-:S02]  /*1fc0*/  HFMA2.MMA R211, -RZ, RZ, 0, 0 ;  /* 0x00000000ffd37435 */ /* 0x000fc400000001ff */
[----:B------:R-:W-:Y:S04]  /*1fd0*/  @!P0 STS.64 [R199.X8+0x7000], R192 ;  /* 0x007000c0c7008388 */ /* 0x000fe80000008a00 */
[----:B------:R-:W-:Y:S06]  /*1fe0*/  BAR.SYNC.DEFER_BLOCKING 0x0 ;  /* 0x0000000000007b1d */ /* 0x000fec0000010000 */
[----:B------:R-:W-:-:S05]  /*1ff0*/  @P5 IADD3 R224, R224, -0x1, RZ ;  /* 0xffffffffe0e05810 */ /* 0x000fca0007ffe0ff */
[----:B------:R-:W-:-:S05]  /*2000*/  @P5 IMAD R224, R224, c[0x0][0x168], RZ ;  /* 0x00005a00e0e05a24 */ /* 0x000fca00078e02ff */
[----:B0-----:R-:W-:Y:S02]  /*2010*/  @P5 SHF.R.S32.HI R197, RZ, 0x1f, R224 ;  /* 0x0000001fffc55819 */ /* 0x001fe400000114e0 */
[----:B-1----:R-:W-:Y:S02]  /*2020*/  @P5 LOP3.LUT R198, R225, 0xff, RZ, 0xc0, !PT ;  /* 0x000000ffe1c65812 */ /* 0x002fe400078ec0ff */
[----:B------:R-:W-:Y:S01]  /*2030*/  @P5 LEA.HI R197, R197, R224, RZ, 0x2 ;  /* 0x000000e0c5c55211 */ /* 0x000fe200078f10ff */
[----:B------:R-:W0:Y:S03]  /*2040*/  LDS.128 R192, [R196.X8+0x7000] ;  /* 0x00700000c4c07984 */ /* 0x000e260000008c00 */
[----:B------:R-:W-:Y:S01]  /*2050*/  @P5 LEA.HI.SX32 R211, R197, R198, 0x1e ;  /* 0x000000c6c5d35211 */ /* 0x000fe200078ff2ff */
        /* <DEDUP_REMOVED lines=46> */
.L_x_10083:
[----:B------:R-:W-:Y:S05]  /*2340*/  BSYNC B0 ;  /* 0x0000000000007941 */ /* 0x000fea0003800000 */
.L_x_10082:
        /* <DEDUP_REMOVED lines=12> */
.L_x_10085:
[----:B------:R-:W-:Y:S05]  /*2410*/  BSYNC B0 ;  /* 0x0000000000007941 */ /* 0x000fea0003800000 */
.L_x_10084:
        /* <DEDUP_REMOVED lines=20> */
.L_x_10087:
[----:B------:R-:W-:Y:S05]  /*2560*/  BSYNC B0 ;  /* 0x0000000000007941 */ /* 0x000fea0003800000 */
.L_x_10086:
        /* <DEDUP_REMOVED lines=17> */
.L_x_10089:
[----:B------:R-:W-:Y:S05]  /*2680*/  BSYNC B0 ;  /* 0x0000000000007941 */ /* 0x000fea0003800000 */
.L_x_10088:
        /* <DEDUP_REMOVED lines=29> */
.L_x_10091:
[----:B------:R-:W-:Y:S05]  /*2860*/  BSYNC B0 ;  /* 0x0000000000007941 */ /* 0x000fea0003800000 */
.L_x_10090:
        /* <DEDUP_REMOVED lines=10> */
.L_x_10093:
[----:B------:R-:W-:Y:S05]  /*2910*/  BSYNC B0 ;  /* 0x0000000000007941 */ /* 0x000fea0003800000 */
.L_x_10092:
        /* <DEDUP_REMOVED lines=9> */
.L_x_10095:
[----:B------:R-:W-:Y:S05]  /*29b0*/  BSYNC B0 ;  /* 0x0000000000007941 */ /* 0x000fea0003800000 */
.L_x_10094:
        /* <DEDUP_REMOVED lines=17> */
.L_x_10097:
[----:B------:R-:W-:Y:S05]  /*2ad0*/  BSYNC B0 ;  /* 0x0000000000007941 */ /* 0x000fea0003800000 */
.L_x_10096:
        /* <DEDUP_REMOVED lines=17> */
.L_x_10099:
[----:B------:R-:W-:Y:S05]  /*2bf0*/  BSYNC B0 ;  /* 0x0000000000007941 */ /* 0x000fea0003800000 */
.L_x_10098:
        /* <DEDUP_REMOVED lines=17> */
.L_x_10101:
[----:B------:R-:W-:Y:S05]  /*2d10*/  BSYNC B0 ;  /* 0x0000000000007941 */ /* 0x000fea0003800000 */
.L_x_10100:
        /* <DEDUP_REMOVED lines=27> */
.L_x_10103:
[----:B------:R-:W-:Y:S05]  /*2ed0*/  BSYNC B0 ;  /* 0x0000000000007941 */ /* 0x000fea0003800000 */
.L_x_10102:
        /* <DEDUP_REMOVED lines=10> */
.L_x_10105:
[----:B------:R-:W-:Y:S05]  /*2f80*/  BSYNC B0 ;  /* 0x0000000000007941 */ /* 0x000fea0003800000 */
.L_x_10104:
        /* <DEDUP_REMOVED lines=9> */
.L_x_10107:
[----:B------:R-:W-:Y:S05]  /*3020*/  BSYNC B0 ;  /* 0x0000000000007941 */ /* 0x000fea0003800000 */
.L_x_10106:
        /* <DEDUP_REMOVED lines=12> */
.L_x_10109:
[----:B------:R-:W-:Y:S05]  /*30f0*/  BSYNC B0 ;  /* 0x0000000000007941 */ /* 0x000fea0003800000 */
.L_x_10108:
        /* <DEDUP_REMOVED lines=20> */
.L_x_10111:
[----:B------:R-:W-:Y:S05]  /*3240*/  BSYNC B0 ;  /* 0x0000000000007941 */ /* 0x000fea0003800000 */
.L_x_10110:
        /* <DEDUP_REMOVED lines=17> */
.L_x_10113:
[----:B------:R-:W-:Y:S05]  /*3360*/  BSYNC B0 ;  /* 0x0000000000007941 */ /* 0x000fea0003800000 */
.L_x_10112:
        /* <DEDUP_REMOVED lines=25> */
.L_x_10115:
[----:B------:R-:W-:Y:S05]  /*3500*/  BSYNC B0 ;  /* 0x0000000000007941 */ /* 0x000fea0003800000 */
.L_x_10114:
        /* <DEDUP_REMOVED lines=10> */
.L_x_10117:
[----:B------:R-:W-:Y:S05]  /*35b0*/  BSYNC B0 ;  /* 0x0000000000007941 */ /* 0x000fea0003800000 */
.L_x_10116:
        /* <DEDUP_REMOVED lines=9> */
.L_x_10119:
[----:B------:R-:W-:Y:S05]  /*3650*/  BSYNC B0 ;  /* 0x0000000000007941 */ /* 0x000fea0003800000 */
.L_x_10118:
        /* <DEDUP_REMOVED lines=19> */
.L_x_10121:
[----:B------:R-:W-:Y:S05]  /*3790*/  BSYNC B0 ;  /* 0x0000000000007941 */ /* 0x000fea0003800000 */
.L_x_10120:
        /* <DEDUP_REMOVED lines=12> */
.L_x_10123:
[----:B------:R-:W-:Y:S05]  /*3860*/  BSYNC B0 ;  /* 0x0000000000007941 */ /* 0x000fea0003800000 */
.L_x_10122:
        /* <DEDUP_REMOVED lines=20> */
.L_x_10125:
[----:B------:R-:W-:Y:S05]  /*39b0*/  BSYNC B0 ;  /* 0x0000000000007941 */ /* 0x000fea0003800000 */
.L_x_10124:
        /* <DEDUP_REMOVED lines=27> */
.L_x_10127:
[----:B------:R-:W-:Y:S05]  /*3b70*/  BSYNC B0 ;  /* 0x0000000000007941 */ /* 0x000fea0003800000 */
.L_x_10126:
        /* <DEDUP_REMOVED lines=10> */
.L_x_10129:
[----:B------:R-:W-:Y:S05]  /*3c20*/  BSYNC B0 ;  /* 0x0000000000007941 */ /* 0x000fea0003800000 */
.L_x_10128:
        /* <DEDUP_REMOVED lines=9> */
.L_x_10131:
[----:B------:R-:W-:Y:S05]  /*3cc0*/  BSYNC B0 ;  /* 0x0000000000007941 */ /* 0x000fea0003800000 */
.L_x_10130:
        /* <DEDUP_REMOVED lines=12> */
.L_x_10133:
[----:B------:R-:W-:Y:S05]  /*3d90*/  BSYNC B0 ;  /* 0x0000000000007941 */ /* 0x000fea0003800000 */
.L_x_10132:
        /* <DEDUP_REMOVED lines=22> */
.L_x_10135:
[----:B------:R-:W-:Y:S05]  /*3f00*/  BSYNC B0 ;  /* 0x0000000000007941 */ /* 0x000fea0003800000 */
.L_x_10134:
        /* <DEDUP_REMOVED lines=12> */
.L_x_10137:
[----:B------:R-:W-:Y:S05]  /*3fd0*/  BSYNC B0 ;  /* 0x0000000000007941 */ /* 0x000fea0003800000 */
.L_x_10136:
        /* <DEDUP_REMOVED lines=31> */
.L_x_10139:
[----:B------:R-:W-:Y:S05]  /*41d0*/  BSYNC B0 ;  /* 0x0000000000007941 */ /* 0x000fea0003800000 */
.L_x_10138:
        /* <DEDUP_REMOVED lines=10> */
.L_x_10141:
[----:B------:R-:W-:Y:S05]  /*4280*/  BSYNC B0 ;  /* 0x0000000000007941 */ /* 0x000fea0003800000 */
.L_x_10140:
        /* <DEDUP_REMOVED lines=9> */
.L_x_10143:
[----:B------:R-:W-:Y:S05]  /*4320*/  BSYNC B0 ;  /* 0x0000000000007941 */ /* 0x000fea0003800000 */
.L_x_10142:
        /* <DEDUP_REMOVED lines=12> */
.L_x_10145:
[----:B------:R-:W-:Y:S05]  /*43f0*/  BSYNC B0 ;  /* 0x0000000000007941 */ /* 0x000fea0003800000 */
.L_x_10144:
        /* <DEDUP_REMOVED lines=22> */
.L_x_10147:
[----:B------:R-:W-:Y:S05]  /*4560*/  BSYNC B0 ;  /* 0x0000000000007941 */ /* 0x000fea0003800000 */
.L_x_10146:
        /* <DEDUP_REMOVED lines=12> */
.L_x_10149:
[----:B------:R-:W-:Y:S05]  /*4630*/  BSYNC B0 ;  /* 0x0000000000007941 */ /* 0x000fea0003800000 */
.L_x_10148:
        /* <DEDUP_REMOVED lines=31> */
.L_x_10151:
[----:B------:R-:W-:Y:S05]  /*4830*/  BSYNC B0 ;  /* 0x0000000000007941 */ /* 0x000fea0003800000 */
.L_x_10150:
        /* <DEDUP_REMOVED lines=10> */
.L_x_10153:
[----:B------:R-:W-:Y:S05]  /*48e0*/  BSYNC B0 ;  /* 0x0000000000007941 */ /* 0x000fea0003800000 */
.L_x_10152:
        /* <DEDUP_REMOVED lines=9> */
.L_x_10155:
[----:B------:R-:W-:Y:S05]  /*4980*/  BSYNC B0 ;  /* 0x0000000000007941 */ /* 0x000fea0003800000 */
.L_x_10154:
        /* <DEDUP_REMOVED lines=13> */
.L_x_10157:
[----:B------:R-:W-:Y:S05]  /*4a60*/  BSYNC B0 ;  /* 0x0000000000007941 */ /* 0x000fea0003800000 */
.L_x_10156:
        /* <DEDUP_REMOVED lines=9> */
.L_x_10159:
[----:B------:R-:W-:Y:S05]  /*4b00*/  BSYNC B0 ;  /* 0x0000000000007941 */ /* 0x000fea0003800000 */
.L_x_10158:
        /* <DEDUP_REMOVED lines=9> */
.L_x_10161:
[----:B------:R-:W-:Y:S05]  /*4ba0*/  BSYNC B0 ;  /* 0x0000000000007941 */ /* 0x000fea0003800000 */
.L_x_10160:
        /* <DEDUP_REMOVED lines=42> */
.L_x_10163:
[----:B0-----:R-:W-:Y:S05]  /*4e50*/  BSYNC B0 ;  /* 0x0000000000007941 */ /* 0x001fea0003800000 */
.L_x_10162:
[----:B------:R-:W-:Y:S02]  /*4e60*/  IADD3 R0, R0, c[0x0][0x160], RZ ;  /* 0x0000580000007a10 */ /* 0x000fe40007ffe0ff */
[----:B------:R-:W-:Y:S02]  /*4e70*/  LOP3.LUT P1, RZ, R250, 0xff, RZ, 0xc0, !PT ;  /* 0x000000fffaff7812 */ /* 0x000fe4000782c0ff */
[----:B------:R-:W-:Y:S02]  /*4e80*/  ISETP.GE.AND P0, PT, R0, c[0x0][0x164], PT ;  /* 0x0000590000007a0c */ /* 0x000fe40003f06270 */
[----:B------:R-:W-:-:S11]  /*4e90*/  SEL R250, RZ, 0x1, P1 ;  /* 0x00000001fffa7807 */ /* 0x000fd60000800000 */
[----:B------:R-:W-:Y:S01]  /*4ea0*/  @P0 CALL.REL.NOINC `(.L_x_10076) ;  /* 0x0000001000000944 */ /* 0x000fe20003c00000 */
[----:B------:R-:W-:Y:S05]  /*4eb0*/  BRA `(.L_x_10164) ;  /* 0xffffb86000007947 */ /* 0x000fea000383ffff */
.L_x_10076:
        /* <DEDUP_REMOVED lines=32> */
.L_x_10080:
[----:B------:R-:W-:Y:S01]  /*50c0*/  HFMA2.MMA R194, -RZ, RZ, 0, 9.5367431640625e-07 ;  /* 0x00000010ffc27435 */ /* 0x000fe200000001ff */
[----:B------:R-:W-:-:S02]  /*50d0*/  MOV R193, R211 ;  /* 0x000000d300c17202 */ /* 0x000fc40000000f00 */
[----:B------:R-:W-:-:S03]  /*50e0*/  MOV R192, 0x5100 ;  /* 0x0000510000c07802 */ /* 0x000fc60000000f00 */
[----:B-----5:R-:W-:Y:S05]  /*50f0*/  CALL.REL.NOINC `($__internal_147_$__cuda_sm70_shflsync_down_p) ;  /* 0x0000034000007944 */ /* 0x020fea0003c00000 */
[----:B------:R-:W-:Y:S01]  /*5100*/  MOV R195, R194 ;  /* 0x000000c200c37202 */ /* 0x000fe20000000f00 */
[----:B-----5:R-:W-:Y:S05]  /*5110*/  BRA `(.L_x_10165) ;  /* 0xffffcd1000007947 */ /* 0x020fea000383ffff */
.L_x_10081:
[----:B------:R-:W-:Y:S01]  /*5120*/  HFMA2.MMA R194, -RZ, RZ, 0, 9.5367431640625e-07 ;  /* 0x00000010ffc27435 */ /* 0x000fe200000001ff */
[----:B------:R-:W-:Y:S02]  /*5130*/  MOV R193, R225 ;  /* 0x000000e100c17202 */ /* 0x000fe40000000f00 */
[----:B------:R-:W-:-:S03]  /*5140*/  MOV R192, 0x5160 ;  /* 0x0000516000c07802 */ /* 0x000fc60000000f00 */
[----:B01---5:R-:W-:Y:S05]  /*5150*/  CALL.REL.NOINC `($__internal_147_$__cuda_sm70_shflsync_down_p) ;  /* 0x000002e000007944 */ /* 0x023fea0003c00000 */
[----:B------:R-:W-:Y:S01]  /*5160*/  FADD.FTZ R197, R195, R211 ;  /* 0x000000d3c3c57221 */ /* 0x000fe20000010000 */
[----:B------:R-:W-:Y:S01]  /*5170*/  MOV R192, 0x51c0 ;  /* 0x000051c000c07802 */ /* 0x000fe20000000f00 */
[----:B------:R-:W-:Y:S01]  /*5180*/  FADD.FTZ R195, R225, R194 ;  /* 0x000000c2e1c37221 */ /* 0x000fe20000010000 */
[----:B------:R-:W-:Y:S02]  /*5190*/  MOV R194, 0x8 ;  /* 0x0000000800c27802 */ /* 0x000fe40000000f00 */
[----:B------:R-:W-:Y:S02]  /*51a0*/  MOV R193, R197 ;  /* 0x000000c500c17202 */ /* 0x000fe40000000f00 */
[----:B-----5:R-:W-:Y:S05]  /*51b0*/  CALL.REL.NOINC `($__internal_147_$__cuda_sm70_shflsync_down_p) ;  /* 0x0000028000007944 */ /* 0x020fea0003c00000 */
[----:B------:R-:W-:Y:S01]  /*51c0*/  MOV R198, R194 ;  /* 0x000000c200c67202 */ /* 0x000fe20000000f00 */
[----:B------:R-:W-:Y:S01]  /*51d0*/  HFMA2.MMA R194, -RZ, RZ, 0, 4.76837158203125e-07 ;  /* 0x00000008ffc27435 */ /* 0x000fe200000001ff */
[----:B------:R-:W-:-:S02]  /*51e0*/  MOV R193, R195 ;  /* 0x000000c300c17202 */ /* 0x000fc40000000f00 */
[----:B------:R-:W-:-:S03]  /*51f0*/  MOV R192, 0x5210 ;  /* 0x0000521000c07802 */ /* 0x000fc60000000f00 */
[----:B-----5:R-:W-:Y:S05]  /*5200*/  CALL.REL.NOINC `($__internal_147_$__cuda_sm70_shflsync_down_p) ;  /* 0x0000023000007944 */ /* 0x020fea0003c00000 */
[----:B------:R-:W-:Y:S01]  /*5210*/  FADD.FTZ R197, R198, R197 ;  /* 0x000000c5c6c57221 */ /* 0x000fe20000010000 */
[----:B------:R-:W-:Y:S01]  /*5220*/  MOV R192, 0x5270 ;  /* 0x0000527000c07802 */ /* 0x000fe20000000f00 */
[----:B------:R-:W-:Y:S01]  /*5230*/  FADD.FTZ R195, R195, R194 ;  /* 0x000000c2c3c37221 */ /* 0x000fe20000010000 */
[----:B------:R-:W-:Y:S02]  /*5240*/  MOV R194, 0x4 ;  /* 0x0000000400c27802 */ /* 0x000fe40000000f00 */
[----:B------:R-:W-:Y:S02]  /*5250*/  MOV R193, R197 ;  /* 0x000000c500c17202 */ /* 0x000fe40000000f00 */
[----:B-----5:R-:W-:Y:S05]  /*5260*/  CALL.REL.NOINC `($__internal_147_$__cuda_sm70_shflsync_down_p) ;  /* 0x000001d000007944 */ /* 0x020fea0003c00000 */
[----:B------:R-:W-:Y:S01]  /*5270*/  MOV R198, R194 ;  /* 0x000000c200c67202 */ /* 0x000fe20000000f00 */
[----:B------:R-:W-:Y:S01]  /*5280*/  HFMA2.MMA R194, -RZ, RZ, 0, 2.384185791015625e-07 ;  /* 0x00000004ffc27435 */ /* 0x000fe200000001ff */
[----:B------:R-:W-:Y:S02]  /*5290*/  MOV R193, R195 ;  /* 0x000000c300c17202 */ /* 0x000fe40000000f00 */
[----:B------:R-:W-:-:S03]  /*52a0*/  MOV R192, 0x52c0 ;  /* 0x000052c000c07802 */ /* 0x000fc60000000f00 */
[----:B-----5:R-:W-:Y:S05]  /*52b0*/  CALL.REL.NOINC `($__internal_147_$__cuda_sm70_shflsync_down_p) ;  /* 0x0000018000007944 */ /* 0x020fea0003c00000 */
[----:B------:R-:W-:Y:S01]  /*52c0*/  FADD.FTZ R197, R198, R197 ;  /* 0x000000c5c6c57221 */ /* 0x000fe20000010000 */
[----:B------:R-:W-:Y:S01]  /*52d0*/  MOV R192, 0x5320 ;  /* 0x0000532000c07802 */ /* 0x000fe20000000f00 */
[----:B------:R-:W-:Y:S01]  /*52e0*/  FADD.FTZ R195, R195, R194 ;  /* 0x000000c2c3c37221 */ /* 0x000fe20000010000 */
[----:B------:R-:W-:-:S02]  /*52f0*/  MOV R194, 0x2 ;  /* 0x0000000200c27802 */ /* 0x000fc40000000f00 */
[----:B------:R-:W-:Y:S02]  /*5300*/  MOV R193, R197 ;  /* 0x000000c500c17202 */ /* 0x000fe40000000f00 */
[----:B-----5:R-:W-:Y:S05]  /*5310*/  CALL.REL.NOINC `($__internal_147_$__cuda_sm70_shflsync_down_p) ;  /* 0x0000012000007944 */ /* 0x020fea0003c00000 */
[----:B------:R-:W-:Y:S01]  /*5320*/  MOV R198, R194 ;  /* 0x000000c200c67202 */ /* 0x000fe20000000f00 */
[----:B------:R-:W-:Y:S01]  /*5330*/  HFMA2.MMA R194, -RZ, RZ, 0, 1.1920928955078125e-07 ;  /* 0x00000002ffc27435 */ /* 0x000fe200000001ff */
[----:B------:R-:W-:Y:S02]  /*5340*/  MOV R193, R195 ;  /* 0x000000c300c17202 */ /* 0x000fe40000000f00 */
        /* <DEDUP_REMOVED lines=9> */
[----:B------:R-:W-:Y:S01]  /*53e0*/  HFMA2.MMA R194, -RZ, RZ, 0, 5.9604644775390625e-08 ;  /* 0x00000001ffc27435 */ /* 0x000fe200000001ff */
[----:B------:R-:W-:-:S02]  /*53f0*/  MOV R193, R195 ;  /* 0x000000c300c17202 */ /* 0x000fc40000000f00 */
[----:B------:R-:W-:-:S03]  /*5400*/  MOV R192, 0x5420 ;  /* 0x0000542000c07802 */ /* 0x000fc60000000f00 */
[----:B-----5:R-:W-:Y:S05]  /*5410*/  CALL.REL.NOINC `($__internal_147_$__cuda_sm70_shflsync_down_p) ;  /* 0x0000002000007944 */ /* 0x020fea0003c00000 */
[----:B------:R-:W-:Y:S01]  /*5420*/  MOV R193, R194 ;  /* 0x000000c200c17202 */ /* 0x000fe20000000f00 */
[----:B-----5:R-:W-:Y:S05]  /*5430*/  BRA `(.L_x_10166) ;  /* 0xffffcb1000007947 */ /* 0x020fea000383ffff */
        .weak           $__internal_147_$__cuda_sm70_shflsync_down_p
        .type           $__internal_147_$__cuda_sm70_shflsync_down_p,@function
        .size           $__internal_147_$__cuda_sm70_shflsync_down_p,(.L_x_13023 - $__internal_147_$__cuda_sm70_shflsync_down_p)
$__internal_147_$__cuda_sm70_shflsync_down_p:
        /* <DEDUP_REMOVED lines=9> */
[----:B01----:R-:W-:Y:S06]  /*54d0*/  RET.REL.NODEC R192 `(_ZN10layer_norm13ln_bwd_kernelINS_13Kernel_traitsIf6__halffS2_fjLj7168ELj1ELj1ELj8ELj8ENS_18Kernel_traits_baseILj7168EfS2_fS2_fjLj256EEEEELb0ELb1ELb1ELb1EEEvNS_9BwdParamsE) ;  /* 0xffffab20c0007950 */ /* 0x003fec0003c3ffff */
.L_x_10167:
        /* <DEDUP_REMOVED lines=10> */
.L_x_13023:


//--------------------- .text._ZN10layer_norm13ln_bwd_kernelINS_13Kernel_traitsIf6__halffS2_fjLj7168ELj1ELj1ELj8ELj8ENS_18Kernel_traits_baseILj7168EfS2_fS2_fjLj256EEEEELb1ELb0ELb0ELb0EEEvNS_9BwdParamsE --------------------------
	.section	.text._ZN10layer_norm13ln_bwd_kernelINS_13Kernel_traitsIf6__halffS2_fjLj7168ELj1ELj1ELj8ELj8ENS_18Kernel_traits_baseILj7168EfS2_fS2_fjLj256EEEEELb1ELb0ELb0ELb0EEEvNS_9BwdParamsE,"ax",@progbits
	.sectioninfo	@"SHI_REGISTERS=212"
	.align	128
        .global         _ZN10layer_norm13ln_bwd_kernelINS_13Kernel_traitsIf6__halffS2_fjLj7168ELj1ELj1ELj8ELj8ENS_18Kernel_traits_baseILj7168EfS2_fS2_fjLj256EEEEELb1ELb0ELb0ELb0EEEvNS_9BwdParamsE
        .type           _ZN10layer_norm13ln_bwd_kernelINS_13Kernel_traitsIf6__halffS2_fjLj7168ELj1ELj1ELj8ELj8ENS_18Kernel_traits_baseILj7168EfS2_fS2_fjLj256EEEEELb1ELb0ELb0ELb0EEEvNS_9BwdParamsE,@function
        .size           _ZN10layer_norm13ln_bwd_kernelINS_13Kernel_traitsIf6__halffS2_fjLj7168ELj1ELj1ELj8ELj8ENS_18Kernel_traits_baseILj7168EfS2_fS2_fjLj256EEEEELb1ELb0ELb0ELb0EEEvNS_9BwdParamsE,(.L_x_13024 - _ZN10layer_norm13ln_bwd_kernelINS_13Kernel_traitsIf6__halffS2_fjLj7168ELj1ELj1ELj8ELj8ENS_18Kernel_traits_baseILj7168EfS2_fS2_fjLj256EEEEELb1ELb0ELb0ELb0EEEvNS_9BwdParamsE)
        .other          _ZN10layer_norm13ln_bwd_kernelINS_13Kernel_traitsIf6__halffS2_fjLj7168ELj1ELj1ELj8ELj8ENS_18Kernel_traits_baseILj7168EfS2_fS2_fjLj256EEEEELb1ELb0ELb0ELb0EEEvNS_9BwdParamsE,@"STO_CUDA_ENTRY STV_DEFAULT"
_ZN10layer_norm13ln_bwd_kernelINS_13Kernel_traitsIf6__halffS2_fjLj7168ELj1ELj1ELj8ELj8ENS_18Kernel_traits_baseILj7168EfS2_fS2_fjLj256EEEEELb1ELb0ELb0ELb0EEEvNS_9BwdParamsE:
.text._ZN10layer_norm13ln_bwd_kernelINS_13Kernel_traitsIf6__halffS2_fjLj7168ELj1ELj1ELj8ELj8ENS_18Kernel_traits_baseILj7168EfS2_fS2_fjLj256EEEEELb1ELb0ELb0ELb0EEEvNS_9BwdParamsE:
        /* <DEDUP_REMOVED lines=80> */
.L_x_10199:
        /* <DEDUP_REMOVED lines=34> */
[C---:B------:R-:W-:Y:S01]  /*0720*/  @P5 LEA R148, P6, R9.reuse, c[0x0][0x218], 0x4 ;  /* 0x0000860009945a11 */ /* 0x040fe200078c20ff */
[----:B------:R-:W-:-:S03]  /*0730*/  IMAD.WIDE.U32 R20, R9, R20, c[0x0][0x208] ;  /* 0x0000820009147625 */ /* 0x000fc600078e0014 */
[C---:B------:R-:W-:Y:S02]  /*0740*/  @P5 LEA.HI.X R149, R9.reuse, c[0x0][0x21c], RZ, 0x4, P6 ;  /* 0x0000870009955a11 */ /* 0x040fe400030f24ff */
[C---:B------:R-:W-:Y:S01]  /*0750*/  LEA R16, P6, R9.reuse, c[0x0][0x188], 0x4 ;  /* 0x0000620009107a11 */ /* 0x040fe200078c20ff */
[----:B------:R-:W2:Y:S03]  /*0760*/  LDG.E.64 R20, [R20.64] ;  /* 0x0000000414147981 */ /* 0x000ea6000c1e1b00 */
[----:B------:R-:W-:Y:S01]  /*0770*/  LEA.HI.X R17, R9, c[0x0][0x18c], RZ, 0x4, P6 ;  /* 0x0000630009117a11 */ /* 0x000fe200030f24ff */
[----:B------:R3:W5:Y:S01]  /*0780*/  @P5 LDG.E.128 R36, [R148.64] ;  /* 0x0000000494245981 */ /* 0x000762000c1e1d00 */
[----:B0-----:R-:W-:-:S04]  /*0790*/  ISETP.NE.AND P5, PT, R14, RZ, PT ;  /* 0x000000ff0e00720c */ /* 0x001fc80003fa5270 */
[----:B------:R-:W3:Y:S01]  /*07a0*/  LDG.E.128 R16, [R16.64] ;  /* 0x0000000410107981 */ /* 0x000ee2000c1e1d00 */
[----:B-----5:R-:W-:Y:S02]  /*07b0*/  FSEL R152, R159, RZ, !P5 ;  /* 0x000000ff9f987208 */ /* 0x020fe40006800000 */
[----:B------:R-:W-:Y:S02]  /*07c0*/  IADD3 R160, R9, 0x100, RZ ;  /* 0x0000010009a07810 */ /* 0x000fe40007ffe0ff */
[----:B--2---:R-:W-:Y:S02]  /*07d0*/  MOV R150, R20 ;  /* 0x0000001400967202 */ /* 0x004fe40000000f00 */
[----:B------:R-:W-:Y:S01]  /*07e0*/  SHF.R.U64 R154, R20, 0x10, R21 ;  /* 0x00000010149a7819 */ /* 0x000fe20000001215 */
[C---:B---3--:R-:W-:Y:S02]  /*07f0*/  FADD.FTZ R149, -R152.reuse, R16 ;  /* 0x0000001098957221 */ /* 0x048fe40000010100 */
[C---:B------:R-:W-:Y:S01]  /*0800*/  FADD.FTZ R157, -R152.reuse, R19 ;  /* 0x00000013989d7221 */ /* 0x040fe20000010100 */
[----:B------:R-:W-:Y:S01]  /*0810*/  HADD2.F32 R19, -RZ, R150.H0_H0 ;  /* 0x20000096ff137230 */ /* 0x000fe20000004100 */
[----:B------:R-:W-:-:S02]  /*0820*/  FADD.FTZ R153, -R152, R17 ;  /* 0x0000001198997221 */ /* 0x000fc40000010100 */
[----:B------:R-:W-:Y:S01]  /*0830*/  FMUL.FTZ R16, R10, R149 ;  /* 0x000000950a107220 */ /* 0x000fe20000410000 */
[----:B------:R-:W-:Y:S01]  /*0840*/  MOV R151, R21 ;  /* 0x0000001500977202 */ /* 0x000fe20000000f00 */
[----:B------:R-:W-:Y:S01]  /*0850*/  FADD.FTZ R155, -R152, R18 ;  /* 0x00000012989b7221 */ /* 0x000fe20000010100 */
[----:B------:R-:W-:Y:S01]  /*0860*/  SHF.R.U32.HI R148, RZ, 0x10, R21 ;  /* 0x00000010ff947819 */ /* 0x000fe20000011615 */
[----:B------:R-:W-:Y:S01]  /*0870*/  HADD2.F32 R18, -RZ, R154.H0_H0 ;  /* 0x2000009aff127230 */ /* 0x000fe20000004100 */
[----:B------:R-:W-:Y:S02]  /*0880*/  FMUL.FTZ R17, R10, R153 ;  /* 0x000000990a117220 */ /* 0x000fe40000410000 */
[----:B------:R-:W-:Y:S02]  /*0890*/  FADD.FTZ R64, R64, R19 ;  /* 0x0000001340407221 */ /* 0x000fe40000010000 */
[-C--:B------:R-:W-:Y:S02]  /*08a0*/  FFMA.FTZ R92, R16, R19.reuse, R92 ;  /* 0x00000013105c7223 */ /* 0x080fe4000001005c */
[----:B------:R-:W-:Y:S01]  /*08b0*/  FMUL.FTZ R19, R120, R19 ;  /* 0x0000001378137220 */ /* 0x000fe20000410000 */
[----:B------:R-:W-:Y:S01]  /*08c0*/  HADD2.F32 R151, -RZ, R151.H0_H0 ;  /* 0x20000097ff977230 */ /* 0x000fe20000004100 */
[----:B------:R-:W-:Y:S01]  /*08d0*/  FADD.FTZ R65, R65, R18 ;  /* 0x0000001241417221 */ /* 0x000fe20000010000 */
[----:B------:R-:W-:Y:S01]  /*08e0*/  HADD2.F32 R152, -RZ, R148.H0_H0 ;  /* 0x20000094ff987230 */ /* 0x000fe20000004100 */
        /* <DEDUP_REMOVED lines=18> */
.L_x_10170:
[----:B-1----:R-:W-:Y:S05]  /*0a10*/  BSYNC B0 ;  /* 0x0000000000007941 */ /* 0x002fea0003800000 */
.L_x_10169:
        /* <DEDUP_REMOVED lines=26> */
[C---:B------:R-:W-:Y:S01]  /*0bc0*/  FMUL.FTZ R24, R10.reuse, R149 ;  /* 0x000000950a187220 */ /* 0x040fe20000410000 */
[----:B------:R-:W-:Y:S01]  /*0bd0*/  MOV R151, R29 ;  /* 0x0000001d00977202 */ /* 0x000fe20000000f00 */
[----:B------:R-:W-:Y:S01]  /*0be0*/  HADD2.F32 R26, -RZ, R152.H0_H0 ;  /* 0x20000098ff1a7230 */ /* 0x000fe20000004100 */
[----:B------:R-:W-:Y:S02]  /*0bf0*/  FMUL.FTZ R25, R10, R153 ;  /* 0x000000990a197220 */ /* 0x000fe40000410000 */
[----:B------:R-:W-:Y:S02]  /*0c00*/  FADD.FTZ R60, R60, R27 ;  /* 0x0000001b3c3c7221 */ /* 0x000fe40000010000 */
[----:B------:R-:W-:-:S02]  /*0c10*/  FFMA.FTZ R88, R24, R27, R88 ;  /* 0x0000001b18587223 */ /* 0x000fc40000010058 */
[----:B------:R-:W-:Y:S01]  /*0c20*/  FMUL.FTZ R27, R116, R27 ;  /* 0x0000001b741b7220 */ /* 0x000fe20000410000 */
[----:B------:R-:W-:Y:S01]  /*0c30*/  SHF.R.U32.HI R148, RZ, 0x10, R29 ;  /* 0x00000010ff947819 */ /* 0x000fe2000001161d */
        /* <DEDUP_REMOVED lines=11> */
[----:B-1----:R-:W-:Y:S02]  /*0cf0*/  FMUL.FTZ R30, R119, R150 ;  /* 0x00000096771e7220 */ /* 0x002fe40000410000 */
        /* <DEDUP_REMOVED lines=9> */
.L_x_10172:
[----:B------:R-:W-:Y:S05]  /*0d90*/  BSYNC B0 ;  /* 0x0000000000007941 */ /* 0x000fea0003800000 */
.L_x_10171:
        /* <DEDUP_REMOVED lines=15> */
[----:B------:R-:W4:Y:S01]  /*0e90*/  LDG.E.128 R148, [R148.64] ;  /* 0x0000000494947981 */ /* 0x000f22000c1e1d00 */
[----:B0-----:R-:W-:-:S04]  /*0ea0*/  ISETP.NE.AND P5, PT, R14, RZ, PT ;  /* 0x000000ff0e00720c */ /* 0x001fc80003fa5270 */
[----:B-----5:R-:W-:Y:S02]  /*0eb0*/  FSEL R167, R159, RZ, !P5 ;  /* 0x000000ff9fa77208 */ /* 0x020fe40006800000 */
[----:B------:R-:W-:Y:S02]  /*0ec0*/  IADD3 R160, R160, 0x100, RZ ;  /* 0x00000100a0a07810 */ /* 0x000fe40007ffe0ff */
[----:B--2---:R-:W-:Y:S02]  /*0ed0*/  MOV R161, R152 ;  /* 0x0000009800a17202 */ /* 0x004fe40000000f00 */
[--C-:B------:R-:W-:Y:S02]  /*0ee0*/  SHF.R.U64 R166, R152, 0x10, R153.reuse ;  /* 0x0000001098a67819 */ /* 0x100fe40000001299 */
[----:B------:R-:W-:Y:S01]  /*0ef0*/  MOV R164, R153 ;  /* 0x0000009900a47202 */ /* 0x000fe20000000f00 */
[----:B------:R-:W-:Y:S01]  /*0f00*/  HADD2.F32 R161, -RZ, R161.H0_H0 ;  /* 0x200000a1ffa17230 */ /* 0x000fe20000004100 */
[----:B---3--:R-:W-:Y:S01]  /*0f10*/  SHF.R.U32.HI R162, RZ, 0x10, R153 ;  /* 0x00000010ffa27819 */ /* 0x008fe20000011699 */
[----:B----4-:R-:W-:-:S02]  /*0f20*/  FADD.FTZ R163, -R167, R149 ;  /* 0x00000095a7a37221 */ /* 0x010fc40000010100 */
        /* <DEDUP_REMOVED lines=30> */
.L_x_10174:
[----:B-1----:R-:W-:Y:S05]  /*1110*/  BSYNC B0 ;  /* 0x0000000000007941 */ /* 0x002fea0003800000 */
.L_x_10173:
        /* <DEDUP_REMOVED lines=55> */
.L_x_10176:
[----:B-1----:R-:W-:Y:S05]  /*1490*/  BSYNC B0 ;  /* 0x0000000000007941 */ /* 0x002fea0003800000 */
.L_x_10175:
        /* <DEDUP_REMOVED lines=55> */
.L_x_10178:
[----:B-1----:R-:W-:Y:S05]  /*1810*/  BSYNC B0 ;  /* 0x0000000000007941 */ /* 0x002fea0003800000 */
.L_x_10177:
        /* <DEDUP_REMOVED lines=55> */
.L_x_10180:
[----:B-1----:R-:W-:Y:S05]  /*1b90*/  BSYNC B0 ;  /* 0x0000000000007941 */ /* 0x002fea0003800000 */
.L_x_10179:
        /* <DEDUP_REMOVED lines=26> */
[C---:B------:R-:W-:Y:S02]  /*1d40*/  FADD.FTZ R203, -R198.reuse, R150 ;  /* 0x00000096c6cb7221 */ /* 0x040fe40000010100 */
[----:B------:R-:W-:Y:S02]  /*1d50*/  FADD.FTZ R151, -R198, R151 ;  /* 0x00000097c6977221 */ /* 0x000fe40000010100 */
[----:B------:R-:W-:-:S02]  /*1d60*/  FMUL.FTZ R196, R10, R161 ;  /* 0x000000a10ac47220 */ /* 0x000fc40000410000 */
[----:B------:R-:W-:Y:S02]  /*1d70*/  FMUL.FTZ R197, R10, R197 ;  /* 0x000000c50ac57220 */ /* 0x000fe40000410000 */
[----:B------:R-:W-:Y:S01]  /*1d80*/  FMUL.FTZ R198, R96, R159 ;  /* 0x0000009f60c67220 */ /* 0x000fe20000410000 */
[----:B0-----:R-:W-:Y:S01]  /*1d90*/  SHF.R.U32.HI R162, RZ, 0x10, R153 ;  /* 0x00000010ffa27819 */ /* 0x001fe20000011699 */
        /* <DEDUP_REMOVED lines=23> */
.L_x_10182:
[----:B-1----:R-:W-:Y:S05]  /*1f10*/  BSYNC B0 ;  /* 0x0000000000007941 */ /* 0x002fea0003800000 */
.L_x_10181:
[----:B------:R-:W-:Y:S01]  /*1f20*/  LOP3.LUT P5, RZ, R15, 0x1f, RZ, 0xc0, !PT ;  /* 0x0000001f0fff7812 */ /* 0x000fe200078ac0ff */
[----:B------:R-:W-:Y:S10]  /*1f30*/  BRA.DIV ~URZ, `(.L_x_10183) ;  /* 0x000020e27f007947 */ /* 0x000ff4000b800000 */
[----:B------:R1:W2:Y:S02]  /*1f40*/  SHFL.DOWN PT, R150, R157, 0x10, 0x1f ;  /* 0x0a001f009d967f89 */ /* 0x0002a400000e0000 */
.L_x_10200:
        /* <DEDUP_REMOVED lines=18> */
.L_x_10201:
        /* <DEDUP_REMOVED lines=89> */
.L_x_10186:
[----:B------:R-:W-:Y:S05]  /*2600*/  BSYNC B0 ;  /* 0x0000000000007941 */ /* 0x000fea0003800000 */
.L_x_10185:
        /* <DEDUP_REMOVED lines=59> */
.L_x_10188:
[----:B------:R-:W-:Y:S05]  /*29c0*/  BSYNC B0 ;  /* 0x0000000000007941 */ /* 0x000fea0003800000 */
.L_x_10187:
        /* <DEDUP_REMOVED lines=59> */
.L_x_10190:
[----:B------:R-:W-:Y:S05]  /*2d80*/  BSYNC B0 ;  /* 0x0000000000007941 */ /* 0x000fea0003800000 */
.L_x_10189:
        /* <DEDUP_REMOVED lines=59> */
.L_x_10192:
[----:B------:R-:W-:Y:S05]  /*3140*/  BSYNC B0 ;  /* 0x0000000000007941 */ /* 0x000fea0003800000 */
.L_x_10191:
        /* <DEDUP_REMOVED lines=59> */
.L_x_10194:
[----:B------:R-:W-:Y:S05]  /*3500*/  BSYNC B0 ;  /* 0x0000000000007941 */ /* 0x000fea0003800000 */
.L_x_10193:
        /* <DEDUP_REMOVED lines=59> */
.L_x_10196:
[----:B------:R-:W-:Y:S05]  /*38c0*/  BSYNC B0 ;  /* 0x0000000000007941 */ /* 0x000fea0003800000 */
.L_x_10195:
        /* <DEDUP_REMOVED lines=59> */
.L_x_10198:
[----:B------:R-:W-:Y:S05]  /*3c80*/  BSYNC B0 ;  /* 0x0000000000007941 */ /* 0x000fea0003800000 */
.L_x_10197:
[----:B------:R-:W-:Y:S02]  /*3c90*/  LOP3.LUT P5, RZ, R12, 0xff, RZ, 0xc0, !PT ;  /* 0x000000ff0cff7812 */ /* 0x000fe400078ac0ff */
[----:B------:R-:W-:Y:S02]  /*3ca0*/  IADD3 R13, R13, c[0x0][0x160], RZ ;  /* 0x000058000d0d7a10 */ /* 0x000fe40007ffe0ff */
[----:B------:R-:W-:Y:S02]  /*3cb0*/  SEL R12, RZ, 0x1, P5 ;  /* 0x00000001ff0c7807 */ /* 0x000fe40002800000 */
[----:B------:R-:W-:-:S13]  /*3cc0*/  ISETP.GE.AND P5, PT, R13, c[0x0][0x164], PT ;  /* 0x000059000d007a0c */ /* 0x000fda0003fa6270 */
[----:B0-----:R-:W-:Y:S01]  /*3cd0*/  @P5 CALL.REL.NOINC `(.L_x_10168) ;  /* 0x0000001000005944 */ /* 0x001fe20003c00000 */
[----:B------:R-:W-:Y:S05]  /*3ce0*/  BRA `(.L_x_10199) ;  /* 0xffffc81000007947 */ /* 0x000fea000383ffff */
.L_x_10168:
        /* <DEDUP_REMOVED lines=51> */
.L_x_10183:
[----:B------:R-:W-:Y:S01]  /*4020*/  HFMA2.MMA R160, -RZ, RZ, 0, 9.5367431640625e-07 ;  /* 0x00000010ffa07435 */ /* 0x000fe200000001ff */
[----:B------:R-:W-:Y:S02]  /*4030*/  MOV R151, R157 ;  /* 0x0000009d00977202 */ /* 0x000fe40000000f00 */
[----:B------:R-:W-:Y:S02]  /*4040*/  MOV R201, 0x1f ;  /* 0x0000001f00c97802 */ /* 0x000fe40000000f00 */
[----:B------:R-:W-:-:S02]  /*4050*/  MOV R162, 0xffffffff ;  /* 0xffffffff00a27802 */ /* 0x000fc40000000f00 */
[----:B------:R-:W-:Y:S02]  /*4060*/  MOV R148, 0x4080 ;  /* 0x0000408000947802 */ /* 0x000fe40000000f00 */
[----:B0----5:R-:W-:Y:S05]  /*4070*/  CALL.REL.NOINC `($__internal_148_$__cuda_sm70_shflsync_down_p) ;  /* 0x0000045000007944 */ /* 0x021fea0003c00000 */
[----:B-1----:R-:W-:Y:S01]  /*4080*/  MOV R150, R201 ;  /* 0x000000c900967202 */ /* 0x002fe20000000f00 */
[----:B0-----:R-:W-:Y:S05]  /*4090*/  BRA `(.L_x_10200) ;  /* 0xffffdeb000007947 */ /* 0x001fea000383ffff */
.L_x_10184:
[----:B------:R-:W-:Y:S01]  /*40a0*/  HFMA2.MMA R160, -RZ, RZ, 0, 9.5367431640625e-07 ;  /* 0x00000010ffa07435 */ /* 0x000fe200000001ff */
[----:B------:R-:W-:Y:S02]  /*40b0*/  MOV R151, R158 ;  /* 0x0000009e00977202 */ /* 0x000fe40000000f00 */
[----:B------:R-:W-:Y:S02]  /*40c0*/  MOV R201, 0x1f ;  /* 0x0000001f00c97802 */ /* 0x000fe40000000f00 */
[----:B------:R-:W-:Y:S02]  /*40d0*/  MOV R162, 0xffffffff ;  /* 0xffffffff00a27802 */ /* 0x000fe40000000f00 */
[----:B------:R-:W-:Y:S02]  /*40e0*/  MOV R148, 0x4100 ;  /* 0x0000410000947802 */ /* 0x000fe40000000f00 */
[----:B012--5:R-:W-:Y:S05]  /*40f0*/  CALL.REL.NOINC `($__internal_148_$__cuda_sm70_shflsync_down_p) ;  /* 0x000003d000007944 */ /* 0x027fea0003c00000 */
[----:B------:R-:W-:Y:S01]  /*4100*/  FADD.FTZ R157, R150, R157 ;  /* 0x0000009d969d7221 */ /* 0x000fe20000010000 */
[----:B0-----:R-:W-:Y:S01]  /*4110*/  HFMA2.MMA R160, -RZ, RZ, 0, 4.76837158203125e-07 ;  /* 0x00000008ffa07435 */ /* 0x001fe200000001ff */
[----:B-1----:R-:W-:Y:S01]  /*4120*/  FADD.FTZ R158, R158, R201 ;  /* 0x000000c99e9e7221 */ /* 0x002fe20000010000 */
[----:B------:R-:W-:-:S02]  /*4130*/  MOV R201, 0x1f ;  /* 0x0000001f00c97802 */ /* 0x000fc40000000f00 */
[----:B------:R-:W-:Y:S02]  /*4140*/  MOV R162, 0xffffffff ;  /* 0xffffffff00a27802 */ /* 0x000fe40000000f00 */
[----:B------:R-:W-:Y:S02]  /*4150*/  MOV R151, R157 ;  /* 0x0000009d00977202 */ /* 0x000fe40000000f00 */
[----:B------:R-:W-:Y:S02]  /*4160*/  MOV R148, 0x4180 ;  /* 0x0000418000947802 */ /* 0x000fe40000000f00 */
[----:B------:R-:W-:Y:S05]  /*4170*/  CALL.REL.NOINC `($__internal_148_$__cuda_sm70_shflsync_down_p) ;  /* 0x0000035000007944 */ /* 0x000fea0003c00000 */
[----:B0-----:R-:W-:Y:S01]  /*4180*/  HFMA2.MMA R160, -RZ, RZ, 0, 4.76837158203125e-07 ;  /* 0x00000008ffa07435 */ /* 0x001fe200000001ff */
[----:B-1----:R-:W-:Y:S02]  /*4190*/  MOV R150, R201 ;  /* 0x000000c900967202 */ /* 0x002fe40000000f00 */
[----:B------:R-:W-:Y:S02]  /*41a0*/  MOV R151, R158 ;  /* 0x0000009e00977202 */ /* 0x000fe40000000f00 */
[----:B------:R-:W-:Y:S02]  /*41b0*/  MOV R201, 0x1f ;  /* 0x0000001f00c97802 */ /* 0x000fe40000000f00 */
[----:B------:R-:W-:-:S02]  /*41c0*/  MOV R162, 0xffffffff ;  /* 0xffffffff00a27802 */ /* 0x000fc40000000f00 */
[----:B------:R-:W-:Y:S02]  /*41d0*/  MOV R148, 0x41f0 ;  /* 0x000041f000947802 */ /* 0x000fe40000000f00 */
[----:B------:R-:W-:Y:S05]  /*41e0*/  CALL.REL.NOINC `($__internal_148_$__cuda_sm70_shflsync_down_p) ;  /* 0x000002e000007944 */ /* 0x000fea0003c00000 */
[----:B------:R-:W-:Y:S01]  /*41f0*/  FADD.FTZ R157, R150, R157 ;  /* 0x0000009d969d7221 */ /* 0x000fe20000010000 */
[----:B0-----:R-:W-:Y:S01]  /*4200*/  HFMA2.MMA R160, -RZ, RZ, 0, 2.384185791015625e-07 ;  /* 0x00000004ffa07435 */ /* 0x001fe200000001ff */
[----:B-1----:R-:W-:Y:S01]  /*4210*/  FADD.FTZ R158, R158, R201 ;  /* 0x000000c99e9e7221 */ /* 0x002fe20000010000 */
[----:B------:R-:W-:Y:S02]  /*4220*/  MOV R201, 0x1f ;  /* 0x0000001f00c97802 */ /* 0x000fe40000000f00 */
[----:B------:R-:W-:Y:S02]  /*4230*/  MOV R162, 0xffffffff ;  /* 0xffffffff00a27802 */ /* 0x000fe40000000f00 */
[----:B------:R-:W-:Y:S02]  /*4240*/  MOV R151, R157 ;  /* 0x0000009d00977202 */ /* 0x000fe40000000f00 */
[----:B------:R-:W-:Y:S02]  /*4250*/  MOV R148, 0x4270 ;  /* 0x0000427000947802 */ /* 0x000fe40000000f00 */
[----:B------:R-:W-:Y:S05]  /*4260*/  CALL.REL.NOINC `($__internal_148_$__cuda_sm70_shflsync_down_p) ;  /* 0x0000026000007944 */ /* 0x000fea0003c00000 */
[----:B0-----:R-:W-:Y:S01]  /*4270*/  HFMA2.MMA R160, -RZ, RZ, 0, 2.384185791015625e-07 ;  /* 0x00000004ffa07435 */ /* 0x001fe200000001ff */
[----:B-1----:R-:W-:-:S02]  /*4280*/  MOV R150, R201 ;  /* 0x000000c900967202 */ /* 0x002fc40000000f00 */
[----:B------:R-:W-:Y:S02]  /*4290*/  MOV R151, R158 ;  /* 0x0000009e00977202 */ /* 0x000fe40000000f00 */
[----:B------:R-:W-:Y:S02]  /*42a0*/  MOV R201, 0x1f ;  /* 0x0000001f00c97802 */ /* 0x000fe40000000f00 */
[----:B------:R-:W-:Y:S02]  /*42b0*/  MOV R162, 0xffffffff ;  /* 0xffffffff00a27802 */ /* 0x000fe40000000f00 */
[----:B------:R-:W-:Y:S02]  /*42c0*/  MOV R148, 0x42e0 ;  /* 0x000042e000947802 */ /* 0x000fe40000000f00 */
[----:B------:R-:W-:Y:S05]  /*42d0*/  CALL.REL.NOINC `($__internal_148_$__cuda_sm70_shflsync_down_p) ;  /* 0x000001f000007944 */ /* 0x000fea0003c00000 */
[----:B------:R-:W-:Y:S01]  /*42e0*/  FADD.FTZ R157, R150, R157 ;  /* 0x0000009d969d7221 */ /* 0x000fe20000010000 */
[----:B0-----:R-:W-:Y:S01]  /*42f0*/  HFMA2.MMA R160, -RZ, RZ, 0, 1.1920928955078125e-07 ;  /* 0x00000002ffa07435 */ /* 0x001fe200000001ff */
[----:B-1----:R-:W-:Y:S01]  /*4300*/  FADD.FTZ R154, R158, R201 ;  /* 0x000000c99e9a7221 */ /* 0x002fe20000010000 */
[----:B------:R-:W-:Y:S02]  /*4310*/  MOV R201, 0x1f ;  /* 0x0000001f00c97802 */ /* 0x000fe40000000f00 */
[----:B------:R-:W-:-:S02]  /*4320*/  MOV R162, 0xffffffff ;  /* 0xffffffff00a27802 */ /* 0x000fc40000000f00 */
[----:B------:R-:W-:Y:S02]  /*4330*/  MOV R151, R157 ;  /* 0x0000009d00977202 */ /* 0x000fe40000000f00 */
[----:B------:R-:W-:Y:S02]  /*4340*/  MOV R148, 0x4360 ;  /* 0x0000436000947802 */ /* 0x000fe40000000f00 */
[----:B------:R-:W-:Y:S05]  /*4350*/  CALL.REL.NOINC `($__internal_148_$__cuda_sm70_shflsync_down_p) ;  /* 0x0000017000007944 */ /* 0x000fea0003c00000 */
[----:B0-----:R-:W-:Y:S01]  /*4360*/  HFMA2.MMA R160, -RZ, RZ, 0, 1.1920928955078125e-07 ;  /* 0x00000002ffa07435 */ /* 0x001fe200000001ff */
[----:B-1----:R-:W-:Y:S02]  /*4370*/  MOV R150, R201 ;  /* 0x000000c900967202 */ /* 0x002fe40000000f00 */
[----:B------:R-:W-:Y:S02]  /*4380*/  MOV R151, R154 ;  /* 0x0000009a00977202 */ /* 0x000fe40000000f00 */
[----:B------:R-:W-:Y:S02]  /*4390*/  MOV R201, 0x1f ;  /* 0x0000001f00c97802 */ /* 0x000fe40000000f00 */
[----:B------:R-:W-:Y:S02]  /*43a0*/  MOV R162, 0xffffffff ;  /* 0xffffffff00a27802 */ /* 0x000fe40000000f00 */
[----:B------:R-:W-:-:S02]  /*43b0*/  MOV R148, 0x43d0 ;  /* 0x000043d000947802 */ /* 0x000fc40000000f00 */
[----:B------:R-:W-:Y:S05]  /*43c0*/  CALL.REL.NOINC `($__internal_148_$__cuda_sm70_shflsync_down_p) ;  /* 0x0000010000007944 */ /* 0x000fea0003c00000 */
[----:B------:R-:W-:Y:S01]  /*43d0*/  FADD.FTZ R152, R150, R157 ;  /* 0x0000009d96987221 */ /* 0x000fe20000010000 */
[----:B0-----:R-:W-:Y:S01]  /*43e0*/  HFMA2.MMA R160, -RZ, RZ, 0, 5.9604644775390625e-08 ;  /* 0x00000001ffa07435 */ /* 0x001fe200000001ff */
[----:B-1----:R-:W-:Y:S01]  /*43f0*/  FADD.FTZ R154, R154, R201 ;  /* 0x000000c99a9a7221 */ /* 0x002fe20000010000 */
[----:B------:R-:W-:-:S02]  /*4400*/  MOV R201, 0x1f ;  /* 0x0000001f00c97802 */ /* 0x000fc40000000f00 */
[----:B------:R-:W-:Y:S02]  /*4410*/  MOV R162, 0xffffffff ;  /* 0xffffffff00a27802 */ /* 0x000fe40000000f00 */
[----:B------:R-:W-:Y:S02]  /*4420*/  MOV R151, R152 ;  /* 0x0000009800977202 */ /* 0x000fe40000000f00 */
[----:B------:R-:W-:Y:S02]  /*4430*/  MOV R148, 0x4450 ;  /* 0x0000445000947802 */ /* 0x000fe40000000f00 */
[----:B------:R-:W-:Y:S05]  /*4440*/  CALL.REL.NOINC `($__internal_148_$__cuda_sm70_shflsync_down_p) ;  /* 0x0000008000007944 */ /* 0x000fea0003c00000 */
[----:B0-----:R-:W-:Y:S01]  /*4450*/  HFMA2.MMA R160, -RZ, RZ, 0, 5.9604644775390625e-08 ;  /* 0x00000001ffa07435 */ /* 0x001fe200000001ff */
[----:B-1----:R-:W-:Y:S02]  /*4460*/  MOV R155, R201 ;  /* 0x000000c9009b7202 */ /* 0x002fe40000000f00 */
[----:B------:R-:W-:Y:S02]  /*4470*/  MOV R151, R154 ;  /* 0x0000009a00977202 */ /* 0x000fe40000000f00 */
[----:B------:R-:W-:Y:S02]  /*4480*/  MOV R201, 0x1f ;  /* 0x0000001f00c97802 */ /* 0x000fe40000000f00 */
[----:B------:R-:W-:-:S02]  /*4490*/  MOV R162, 0xffffffff ;  /* 0xffffffff00a27802 */ /* 0x000fc40000000f00 */
[----:B------:R-:W-:Y:S02]  /*44a0*/  MOV R148, 0x44c0 ;  /* 0x000044c000947802 */ /* 0x000fe40000000f00 */
[----:B------:R-:W-:Y:S05]  /*44b0*/  CALL.REL.NOINC `($__internal_148_$__cuda_sm70_shflsync_down_p) ;  /* 0x0000001000007944 */ /* 0x000fea0003c00000 */
[----:B01----:R-:W-:Y:S05]  /*44c0*/  BRA `(.L_x_10201) ;  /* 0xffffdba000007947 */ /* 0x003fea000383ffff */
        .weak           $__internal_148_$__cuda_sm70_shflsync_down_p
        .type           $__internal_148_$__cuda_sm70_shflsync_down_p,@function
        .size           $__internal_148_$__cuda_sm70_shflsync_down_p,(.L_x_13024 - $__internal_148_$__cuda_sm70_shflsync_down_p)
$__internal_148_$__cuda_sm70_shflsync_down_p:
[----:B------:R-:W-:Y:S01]  /*44d0*/  HFMA2.MMA R149, -RZ, RZ, 0, 0 ;  /* 0x00000000ff957435 */ /* 0x000fe200000001ff */
[----:B------:R-:W-:Y:S04]  /*44e0*/  WARPSYNC R162 ;  /* 0x000000a200007348 */ /* 0x000fe80003800000 */
[----:B------:R0:W1:Y:S01]  /*44f0*/  SHFL.DOWN PT, R201, R151, R160, R201 ;  /* 0x080000a097c97389 */ /* 0x00006200000e00c9 */
[----:B------:R-:W-:Y:S05]  /*4500*/  RET.REL.NODEC R148 `(_ZN10layer_norm13ln_bwd_kernelINS_13Kernel_traitsIf6__halffS2_fjLj7168ELj1ELj1ELj8ELj8ENS_18Kernel_traits_baseILj7168EfS2_fS2_fjLj256EEEEELb1ELb0ELb0ELb0EEEvNS_9BwdParamsE) ;  /* 0xffffbaf094007950 */ /* 0x000fea0003c3ffff */
.L_x_10202:
        /* <DEDUP_REMOVED lines=15> */
.L_x_13024:


//--------------------- .text._ZN10layer_norm13ln_bwd_kernelINS_13Kernel_traitsIf6__halffS2_fjLj7168ELj1ELj1ELj8ELj8ENS_18Kernel_traits_baseILj7168EfS2_fS2_fjLj256EEEEELb1ELb0ELb0ELb1EEEvNS_9BwdParamsE --------------------------
	.section	.text._ZN10layer_norm13ln_bwd_kernelINS_13Kernel_traitsIf6__halffS2_fjLj7168ELj1ELj1ELj8ELj8ENS_18Kernel_traits_baseILj7168EfS2_fS2_fjLj256EEEEELb1ELb0ELb0ELb1EEEvNS_9BwdParamsE,"ax",@progbits
	.sectioninfo	@"SHI_REGISTERS=227"
	.align	128
        .global         _ZN10layer_norm13ln_bwd_kernelINS_13Kernel_traitsIf6__halffS2_fjLj7168ELj1ELj1ELj8ELj8ENS_18Kernel_traits_baseILj7168EfS2_fS2_fjLj256EEEEELb1ELb0ELb0ELb1EEEvNS_9BwdParamsE
        .type           _ZN10layer_norm13ln_bwd_kernelINS_13Kernel_traitsIf6__halffS2_fjLj7168ELj1ELj1ELj8ELj8ENS_18Kernel_traits_baseILj7168EfS2_fS2_fjLj256EEEEELb1ELb0ELb0ELb1EEEvNS_9BwdParamsE,@function
        .size           _ZN10layer_norm13ln_bwd_kernelINS_13Kernel_traitsIf6__halffS2_fjLj7168ELj1ELj1ELj8ELj8ENS_18Kernel_traits_baseILj7168EfS2_fS2_fjLj256EEEEELb1ELb0ELb0ELb1EEEvNS_9BwdParamsE,(.L_x_13025 - _ZN10layer_norm13ln_bwd_kernelINS_13Kernel_traitsIf6__halffS2_fjLj7168ELj1ELj1ELj8ELj8ENS_18Kernel_traits_baseILj7168EfS2_fS2_fjLj256EEEEELb1ELb0ELb0ELb1EEEvNS_9BwdParamsE)
        .other          _ZN10layer_norm13ln_bwd_kernelINS_13Kernel_traitsIf6__halffS2_fjLj7168ELj1ELj1ELj8ELj8ENS_18Kernel_traits_baseILj7168EfS2_fS2_fjLj256EEEEELb1ELb0ELb0ELb1EEEvNS_9BwdParamsE,@"STO_CUDA_ENTRY STV_DEFAULT"
_ZN10layer_norm13ln_bwd_kernelINS_13Kernel_traitsIf6__halffS2_fjLj7168ELj1ELj1ELj8ELj8ENS_18Kernel_traits_baseILj7168EfS2_fS2_fjLj256EEEEELb1ELb0ELb0ELb1EEEvNS_9BwdParamsE:
.text._ZN10layer_norm13ln_bwd_kernelINS_13Kernel_traitsIf6__halffS2_fjLj7168ELj1ELj1ELj8ELj8ENS_18Kernel_traits_baseILj7168EfS2_fS2_fjLj256EEEEELb1ELb0ELb0ELb1EEEvNS_9BwdParamsE:
        /* <DEDUP_REMOVED lines=36> */
.L_x_10203:
        /* <DEDUP_REMOVED lines=43> */
.L_x_10208:
[----:B------:R-:W-:Y:S01]  /*04f0*/  IMAD R2, R179, c[0x0][0x168], RZ ;  /* 0x00005a00b3027a24 */ /* 0x000fe200078e02ff */
[----:B------:R-:W-:-:S02]  /*0500*/  ISETP.NE.U32.AND P0, PT, RZ, c[0x0][0x1c0], PT ;  /* 0x00007000ff007a0c */ /* 0x000fc40003f05070 */
[----:B------:R-:W-:Y:S02]  /*0510*/  MOV R102, 0x8 ;  /* 0x0000000800667802 */ /* 0x000fe40000000f00 */
[----:B------:R-:W-:Y:S02]  /*0520*/  SHF.R.S32.HI R3, RZ, 0x1f, R2 ;  /* 0x0000001fff037819 */ /* 0x000fe40000011402 */
[----:B------:R-:W-:Y:S02]  /*0530*/  ISETP.NE.AND.EX P0, PT, RZ, c[0x0][0x1c4], PT, P0 ;  /* 0x00007100ff007a0c */ /* 0x000fe40003f05300 */
[----:B------:R-:W-:Y:S02]  /*0540*/  LEA.HI R3, R3, R2, RZ, 0x2 ;  /* 0x0000000203037211 */ /* 0x000fe400078f10ff */
[----:B------:R-:W-:Y:S02]  /*0550*/  LOP3.LUT R2, R180, 0xff, RZ, 0xc0, !PT ;  /* 0x000000ffb4027812 */ /* 0x000fe400078ec0ff */
[----:B------:R-:W-:-:S02]  /*0560*/  MOV R118, 0x4 ;  /* 0x0000000400767802 */ /* 0x000fc40000000f00 */
        /* <DEDUP_REMOVED lines=9> */
[----:B------:R-:W-:Y:S01]  /*0600*/  IADD3 R186, R181, 0x200, RZ ;  /* 0x00000200b5ba7810 */ /* 0x000fe20007ffe0ff */
[----:B------:R-:W3:Y:S01]  /*0610*/  LDG.E.64 R2, [R2.64] ;  /* 0x0000000402027981 */ /* 0x000ee2000c1e1b00 */
[----:B------:R-:W-:Y:S01]  /*0620*/  @P0 LEA.HI.X R73, R179, c[0x0][0x1c4], R64, 0x1, P1 ;  /* 0x00007100b3490a11 */ /* 0x000fe200008f0c40 */
[C---:B------:R-:W-:Y:S01]  /*0630*/  IMAD.WIDE.U32 R64, R181.reuse, R116, c[0x0][0x188] ;  /* 0x00006200b5407625 */ /* 0x040fe200078e0074 */
[----:B------:R-:W-:-:S03]  /*0640*/  IADD3 R185, R181, 0x300, RZ ;  /* 0x00000300b5b97810 */ /* 0x000fc60007ffe0ff */
[-C--:B------:R-:W-:Y:S01]  /*0650*/  IMAD.WIDE.U32 R70, R107, R116.reuse, c[0x0][0x188] ;  /* 0x000062006b467625 */ /* 0x080fe200078e0074 */
[C---:B------:R-:W-:Y:S01]  /*0660*/  IADD3 R184, R181.reuse, 0x400, RZ ;  /* 0x00000400b5b87810 */ /* 0x040fe20007ffe0ff */
[----:B------:R-:W4:Y:S02]  /*0670*/  LDG.E.128 R64, [R64.64] ;  /* 0x0000000440407981 */ /* 0x000f24000c1e1d00 */
[----:B------:R-:W-:Y:S01]  /*0680*/  IMAD.WIDE.U32 R88, R182, R116, c[0x0][0x188] ;  /* 0x00006200b6587625 */ /* 0x000fe200078e0074 */
[----:B------:R-:W-:Y:S01]  /*0690*/  IADD3 R183, R181, 0x500, RZ ;  /* 0x00000500b5b77810 */ /* 0x000fe20007ffe0ff */
[----:B0-----:R-:W4:Y:S02]  /*06a0*/  LDG.E.128 R68, [R70.64] ;  /* 0x0000000446447981 */ /* 0x001f24000c1e1d00 */
[----:B------:R-:W-:Y:S02]  /*06b0*/  IMAD.WIDE.U32 R94, R186, R102, c[0x0][0x208] ;  /* 0x00008200ba5e7625 */ /* 0x000fe400078e0066 */
[----:B------:R-:W4:Y:S02]  /*06c0*/  LDG.E.128 R88, [R88.64] ;  /* 0x0000000458587981 */ /* 0x000f24000c1e1d00 */
[----:B------:R-:W-:-:S02]  /*06d0*/  IMAD.WIDE R104, R179, R118, c[0x0][0x1a8] ;  /* 0x00006a00b3687625 */ /* 0x000fc400078e0276 */
[----:B------:R0:W4:Y:S02]  /*06e0*/  @P0 LDG.E.U16 R194, [R72.64] ;  /* 0x0000000448c20981 */ /* 0x000124000c1e1500 */
[----:B------:R-:W-:Y:S02]  /*06f0*/  IMAD.WIDE.U32 R92, R107, R102, c[0x0][0x208] ;  /* 0x000082006b5c7625 */ /* 0x000fe400078e0066 */
[----:B------:R-:W4:Y:S02]  /*0700*/  LDG.E.64 R94, [R94.64] ;  /* 0x000000045e5e7981 */ /* 0x000f24000c1e1b00 */
[C---:B------:R-:W-:Y:S02]  /*0710*/  IMAD.WIDE.U32 R76, R185.reuse, R116, c[0x0][0x188] ;  /* 0x00006200b94c7625 */ /* 0x040fe400078e0074 */
[----:B------:R1:W4:Y:S02]  /*0720*/  LDG.E R187, [R104.64] ;  /* 0x0000000468bb7981 */ /* 0x000324000c1e1900 */
[----:B------:R-:W-:-:S02]  /*0730*/  IMAD.WIDE.U32 R96, R185, R102, c[0x0][0x208] ;  /* 0x00008200b9607625 */ /* 0x000fc400078e0066 */
[----:B------:R-:W4:Y:S02]  /*0740*/  LDG.E.64 R92, [R92.64] ;  /* 0x000000045c5c7981 */ /* 0x000f24000c1e1b00 */
[-C--:B------:R-:W-:Y:S02]  /*0750*/  IMAD.WIDE.U32 R98, R184, R102.reuse, c[0x0][0x208] ;  /* 0x00008200b8627625 */ /* 0x080fe400078e0066 */
[----:B------:R-:W4:Y:S02]  /*0760*/  LDG.E.128 R76, [R76.64] ;  /* 0x000000044c4c7981 */ /* 0x000f24000c1e1d00 */
[----:B------:R-:W-:Y:S02]  /*0770*/  IMAD.WIDE.U32 R100, R183, R102, c[0x0][0x208] ;  /* 0x00008200b7647625 */ /* 0x000fe400078e0066 */
[----:B------:R-:W4:Y:S02]  /*0780*/  LDG.E.64 R96, [R96.64] ;  /* 0x0000000460607981 */ /* 0x000f24000c1e1b00 */
[----:B0-----:R-:W-:-:S02]  /*0790*/  IMAD.WIDE.U32 R72, R186, R116, c[0x0][0x188] ;  /* 0x00006200ba487625 */ /* 0x001fc400078e0074 */
[----:B------:R-:W4:Y:S02]  /*07a0*/  LDG.E.64 R100, [R100.64] ;  /* 0x0000000464647981 */ /* 0x000f24000c1e1b00 */
[----:B------:R-:W-:Y:S02]  /*07b0*/  IMAD.WIDE.U32 R102, R182, R102, c[0x0][0x208] ;  /* 0x00008200b6667625 */ /* 0x000fe400078e0066 */
[----:B------:R-:W4:Y:S02]  /*07c0*/  LDG.E.128 R72, [R72.64] ;  /* 0x0000000448487981 */ /* 0x000f24000c1e1d00 */
[-C--:B------:R-:W-:Y:S02]  /*07d0*/  IMAD.WIDE.U32 R80, R184, R116.reuse, c[0x0][0x188] ;  /* 0x00006200b8507625 */ /* 0x080fe400078e0074 */
[----:B------:R-:W4:Y:S04]  /*07e0*/  LDG.E.64 R102, [R102.64] ;  /* 0x0000000466667981 */ /* 0x000f28000c1e1b00 */
[----:B------:R-:W4:Y:S01]  /*07f0*/  LDG.E.128 R80, [R80.64] ;  /* 0x0000000450507981 */ /* 0x000f22000c1e1d00 */
[----:B------:R-:W-:-:S03]  /*0800*/  IMAD.WIDE.U32 R84, R183, R116, c[0x0][0x188] ;  /* 0x00006200b7547625 */ /* 0x000fc600078e0074 */
[----:B------:R-:W4:Y:S04]  /*0810*/  LDG.E.64 R98, [R98.64] ;  /* 0x0000000462627981 */ /* 0x000f28000c1e1b00 */
[----:B------:R-:W4:Y:S01]  /*0820*/  LDG.E.128 R84, [R84.64] ;  /* 0x0000000454547981 */ /* 0x000f22000c1e1d00 */
[----:B------:R-:W-:-:S04]  /*0830*/  ISETP.NE.U32.AND P1, PT, RZ, c[0x0][0x218], PT ;  /* 0x00008600ff007a0c */ /* 0x000fc80003f25070 */
[----:B------:R-:W-:Y:S01]  /*0840*/  ISETP.NE.AND.EX P1, PT, RZ, c[0x0][0x21c], PT, P1 ;  /* 0x00008700ff007a0c */ /* 0x000fe20003f25310 */
[----:B------:R-:W-:-:S04]  /*0850*/  IMAD.WIDE.U32 R114, R181, R118, c[0x0][0x190] ;  /* 0x00006400b5727625 */ /* 0x000fc800078e0076 */
[-C--:B------:R-:W-:Y:S01]  /*0860*/  IMAD.WIDE.U32 R112, R107, R118.reuse, c[0x0][0x190] ;  /* 0x000064006b707625 */ /* 0x080fe200078e0076 */
[----:B-----5:R0:W5:Y:S03]  /*0870*/  LDG.E R191, [R114.64] ;  /* 0x0000000472bf7981 */ /* 0x020166000c1e1900 */
[CC--:B------:R-:W-:Y:S01]  /*0880*/  IMAD.WIDE.U32 R110, R186.reuse, R118.reuse, c[0x0][0x190] ;  /* 0x00006400ba6e7625 */ /* 0x0c0fe200078e0076 */
[----:B------:R0:W5:Y:S03]  /*0890*/  LDG.E R190, [R112.64] ;  /* 0x0000000470be7981 */ /* 0x000166000c1e1900 */
[----:B------:R-:W-:Y:S01]  /*08a0*/  IMAD.WIDE.U32 R108, R185, R118, c[0x0][0x190] ;  /* 0x00006400b96c7625 */ /* 0x000fe200078e0076 */
        /* <DEDUP_REMOVED lines=17> */
[----:B------:R-:W-:Y:S01]  /*09c0*/  IMAD.WIDE.U32 R122, R184, R118, c[0x0][0x190] ;  /* 0x00006400b87a7625 */ /* 0x000fe200078e0076 */
[----:B------:R-:W-:-:S05]  /*09d0*/  MOV R104, 0x3f800000 ;  /* 0x3f80000000687802 */ /* 0x000fca0000000f00 */
[----:B------:R0:W5:Y:S01]  /*09e0*/  LDG.E R122, [R122.64] ;  /* 0x000000047a7a7981 */ /* 0x000162000c1e1900 */
[----:B------:R-:W-:-:S04]  /*09f0*/  IMAD.WIDE.U32 R120, R183, R118, c[0x0][0x190] ;  /* 0x00006400b7787625 */ /* 0x000fc800078e0076 */
[----:B------:R-:W-:Y:S02]  /*0a00*/  IMAD.WIDE.U32 R118, R182, R118, c[0x0][0x190] ;  /* 0x00006400b6767625 */ /* 0x000fe400078e0076 */
[----:B------:R0:W5:Y:S04]  /*0a10*/  LDG.E R120, [R120.64] ;  /* 0x0000000478787981 */ /* 0x000168000c1e1900 */
[----:B------:R0:W5:Y:S01]  /*0a20*/  LDG.E R118, [R118.64] ;  /* 0x0000000476767981 */ /* 0x000162000c1e1900 */
[----:B--2---:R-:W-:Y:S02]  /*0a30*/  FSEL R211, R195, RZ, !P1 ;  /* 0x000000ffc3d37208 */ /* 0x004fe40004800000 */
[----:B---3--:R-:W-:Y:S02]  /*0a40*/  MOV R105, R2 ;  /* 0x0000000200697202 */ /* 0x008fe40000000f00 */
[----:B------:R-:W-:-:S03]  /*0a50*/  SHF.R.U64 R209, R2, 0x10, R3 ;  /* 0x0000001002d17819 */ /* 0x000fc60000001203 */
[----:B------:R-:W-:Y:S01]  /*0a60*/  HADD2.F32 R105, -RZ, R105.H0_H0 ;  /* 0x20000069ff697230 */ /* 0x000fe20000004100 */
[C---:B----4-:R-:W-:Y:S01]  /*0a70*/  FADD.FTZ R108, -R211.reuse, R65 ;  /* 0x00000041d36c7221 */ /* 0x050fe20000010100 */
[----:B0-----:R-:W-:Y:S01]  /*0a80*/  MOV R106, R3 ;  /* 0x00000003006a7202 */ /* 0x001fe20000000f00 */
[C---:B------:R-:W-:Y:S02]  /*0a90*/  FADD.FTZ R64, -R211.reuse, R64 ;  /* 0x00000040d3407221 */ /* 0x040fe40000010100 */
[C---:B------:R-:W-:Y:S02]  /*0aa0*/  FADD.FTZ R116, -R211.reuse, R69 ;  /* 0x00000045d3747221 */ /* 0x040fe40000010100 */
[C---:B------:R-:W-:Y:S02]  /*0ab0*/  FADD.FTZ R114, -R211.reuse, R71 ;  /* 0x00000047d3727221 */ /* 0x040fe40000010100 */
[C---:B------:R-:W-:Y:S01]  /*0ac0*/  FADD.FTZ R224, -R211.reuse, R90 ;  /* 0x0000005ad3e07221 */ /* 0x040fe20000010100 */
[----:B------:R-:W-:Y:S01]  /*0ad0*/  HADD2.F32 R90, -RZ, R209.H0_H0 ;  /* 0x200000d1ff5a7230 */ /* 0x000fe20000004100 */
[----:B------:R-:W-:-:S02]  /*0ae0*/  FADD.FTZ R2, -R211, R91 ;  /* 0x0000005bd3027221 */ /* 0x000fc40000010100 */
[C---:B------:R-:W-:Y:S02]  /*0af0*/  FADD.FTZ R220, -R211.reuse, R88 ;  /* 0x00000058d3dc7221 */ /* 0x040fe40000010100 */
[----:B------:R-:W-:Y:S01]  /*0b00*/  FADD.FTZ R222, -R211, R89 ;  /* 0x00000059d3de7221 */ /* 0x000fe20000010100 */
[----:B------:R-:W-:Y:S01]  /*0b10*/  MOV R69, R94 ;  /* 0x0000005e00457202 */ /* 0x000fe20000000f00 */
[----:B------:R-:W-:Y:S01]  /*0b20*/  FMUL.FTZ R88, R28, R105 ;  /* 0x000000691c587220 */ /* 0x000fe20000410000 */
[----:B------:R-:W-:Y:S01]  /*0b30*/  MOV R71, R95 ;  /* 0x0000005f00477202 */ /* 0x000fe20000000f00 */
[----:B------:R-:W-:Y:S01]  /*0b40*/  FMUL.FTZ R91, R187, R108 ;  /* 0x0000006cbb5b7220 */ /* 0x000fe20000410000 */
[----:B------:R-:W-:Y:S01]  /*0b50*/  SHF.R.U32.HI R207, RZ, 0x10, R3 ;  /* 0x00000010ffcf7819 */ /* 0x000fe20000011603 */
[----:B------:R-:W-:Y:S01]  /*0b60*/  FADD.FTZ R66, -R211, R66 ;  /* 0x00000042d3427221 */ /* 0x000fe20000010100 */
[----:B------:R-:W-:Y:S01]  /*0b70*/  SHF.R.U64 R113, R92, 0x10, R93 ;  /* 0x000000105c717819 */ /* 0x000fe2000000125d */
[----:B------:R-:W-:Y:S01]  /*0b80*/  FMUL.FTZ R89, R187, R64 ;  /* 0x00000040bb597220 */ /* 0x000fe20000410000 */
[----:B------:R-:W-:Y:S01]  /*0b90*/  HADD2.F32 R3, -RZ, R106.H0_H0 ;  /* 0x2000006aff037230 */ /* 0x000fe20000004100 */
[----:B-1----:R-:W-:-:S02]  /*0ba0*/  FADD.FTZ R110, -R211, R67 ;  /* 0x00000043d36e7221 */ /* 0x002fc40000010100 */
[C---:B------:R-:W-:Y:S01]  /*0bb0*/  FADD.FTZ R200, -R211.reuse, R77 ;  /* 0x0000004dd3c87221 */ /* 0x040fe20000010100 */
[----:B------:R-:W-:Y:S01]  /*0bc0*/  HADD2.F32 R77, -RZ, R69.H0_H0 ;  /* 0x20000045ff4d7230 */ /* 0x000fe20000004100 */
[----:B------:R-:W-:Y:S01]  /*0bd0*/  FADD.FTZ R204, -R211, R79 ;  /* 0x0000004fd3cc7221 */ /* 0x000fe20000010100 */
[----:B------:R-:W-:Y:S01]  /*0be0*/  MOV R67, R93 ;  /* 0x0000005d00437202 */ /* 0x000fe20000000f00 */
[----:B------:R-:W-:Y:S01]  /*0bf0*/  FADD.FTZ R151, R90, R151 ;  /* 0x000000975a977221 */ /* 0x000fe20000010000 */
[----:B------:R-:W-:Y:S01]  /*0c00*/  SHF.R.U32.HI R109, RZ, 0x10, R93 ;  /* 0x00000010ff6d7819 */ /* 0x000fe2000001165d */
[-C--:B------:R-:W-:Y:S01]  /*0c10*/  FFMA.FTZ R0, R91, R90.reuse, R0 ;  /* 0x0000005a5b007223 */ /* 0x080fe20000010000 */
[----:B------:R-:W-:Y:S01]  /*0c20*/  SHF.R.U64 R115, R94, 0x10, R95 ;  /* 0x000000105e737819 */ /* 0x000fe2000000125f */
[----:B------:R-:W-:Y:S01]  /*0c30*/  FMUL.FTZ R90, R29, R90 ;  /* 0x0000005a1d5a7220 */ /* 0x000fe20000410000 */
[----:B------:R-:W-:Y:S01]  /*0c40*/  HADD2.F32 R79, -RZ, R71.H0_H0 ;  /* 0x20000047ff4f7230 */ /* 0x000fe20000004100 */
[----:B------:R-:W-:Y:S01]  /*0c50*/  FADD.FTZ R69, RZ, R88 ;  /* 0x00000058ff457221 */ /* 0x000fe20000010000 */
[----:B------:R-:W-:Y:S01]  /*0c60*/  MOV R65, R92 ;  /* 0x0000005c00417202 */ /* 0x000fe20000000f00 */
[----:B------:R-:W-:Y:S01]  /*0c70*/  FADD.FTZ R94, -R211, R72 ;  /* 0x00000048d35e7221 */ /* 0x000fe20000010100 */
[----:B------:R-:W-:Y:S01]  /*0c80*/  HADD2.F32 R72, -RZ, R113.H0_H0 ;  /* 0x20000071ff487230 */ /* 0x000fe20000004100 */
[----:B------:R-:W-:Y:S01]  /*0c90*/  FMUL.FTZ R93, R187, R66 ;  /* 0x00000042bb5d7220 */ /* 0x000fe20000410000 */
[----:B------:R-:W-:Y:S01]  /*0ca0*/  MOV R123, R103 ;  /* 0x00000067007b7202 */ /* 0x000fe20000000f00 */
[----:B------:R-:W-:-:S02]  /*0cb0*/  FFMA.FTZ R71, R89, R88, RZ ;  /* 0x0000005859477223 */ /* 0x000fc400000100ff */
[----:B------:R-:W-:Y:S01]  /*0cc0*/  FADD.FTZ R92, -R211, R68 ;  /* 0x00000044d35c7221 */ /* 0x000fe20000010100 */
[----:B------:R-:W-:Y:S01]  /*0cd0*/  HADD2.F32 R68, -RZ, R207.H0_H0 ;  /* 0x200000cfff447230 */ /* 0x000fe20000004100 */
[----:B------:R-:W-:Y:S01]  /*0ce0*/  FMUL.FTZ R116, R187, R116 ;  /* 0x00000074bb747220 */ /* 0x000fe20000410000 */
[----:B------:R-:W-:Y:S01]  /*0cf0*/  @P0 HADD2.F32 R104, -RZ, R194.H0_H0 ;  /* 0x200000c2ff680230 */ /* 0x000fe20000004100 */
[-C--:B------:R-:W-:Y:S02]  /*0d00*/  FMUL.FTZ R112, R30, R3.reuse ;  /* 0x000000031e707220 */ /* 0x080fe40000410000 */
[----:B------:R-:W-:Y:S02]  /*0d10*/  FADD.FTZ R69, R69, R90 ;  /* 0x0000005a45457221 */ /* 0x000fe40000010000 */
[----:B------:R-:W-:Y:S02]  /*0d20*/  FADD.FTZ R154, R3, R154 ;  /* 0x0000009a039a7221 */ /* 0x000fe40000010000 */
[----:B------:R-:W-:Y:S01]  /*0d30*/  FFMA.FTZ R126, R93, R3, R126 ;  /* 0x000000035d7e7223 */ /* 0x000fe2000001007e */
[----:B------:R-:W-:Y:S01]  /*0d40*/  HADD2.F32 R3, -RZ, R123.H0_H0 ;  /* 0x2000007bff037230 */ /* 0x000fe20000004100 */
[----:B------:R-:W-:Y:S01]  /*0d50*/  FFMA.FTZ R71, R91, R90, R71 ;  /* 0x0000005a5b477223 */ /* 0x000fe20000010047 */
[----:B------:R-:W-:Y:S01]  /*0d60*/  SHF.R.U32.HI R111, RZ, 0x10, R95 ;  /* 0x00000010ff6f7819 */ /* 0x000fe2000001165f */
[----:B------:R-:W-:Y:S01]  /*0d70*/  FADD.FTZ R194, -R211, R73 ;  /* 0x00000049d3c27221 */ /* 0x000fe20000010100 */
[----:B------:R-:W-:Y:S01]  /*0d80*/  HADD2.F32 R73, -RZ, R65.H0_H0 ;  /* 0x20000041ff497230 */ /* 0x000fe20000004100 */
[----:B------:R-:W-:-:S02]  /*0d90*/  FADD.FTZ R155, R72, R155 ;  /* 0x0000009b489b7221 */ /* 0x000fc40000010000 */
[-C--:B------:R-:W-:Y:S02]  /*0da0*/  FFMA.FTZ R127, R116, R72.reuse, R127 ;  /* 0x00000048747f7223 */ /* 0x080fe4000001007f */
[----:B------:R-:W-:Y:S02]  /*0db0*/  FMUL.FTZ R123, R25, R72 ;  /* 0x00000048197b7220 */ /* 0x000fe40000410000 */
[----:B------:R-:W-:Y:S02]  /*0dc0*/  FADD.FTZ R210, -R211, R82 ;  /* 0x00000052d3d27221 */ /* 0x000fe40000010100 */
[----:B------:R-:W-:Y:S02]  /*0dd0*/  FMUL.FTZ R95, R31, R68 ;  /* 0x000000441f5f7220 */ /* 0x000fe40000410000 */
[----:B------:R-:W-:Y:S02]  /*0de0*/  FADD.FTZ R72, R69, R112 ;  /* 0x0000007045487221 */ /* 0x000fe40000010000 */
[----:B------:R-:W-:-:S02]  /*0df0*/  FMUL.FTZ R82, R187, R110 ;  /* 0x0000006ebb527220 */ /* 0x000fc40000410000 */
[----:B------:R-:W-:Y:S02]  /*0e00*/  FFMA.FTZ R71, R93, R112, R71 ;  /* 0x000000705d477223 */ /* 0x000fe40000010047 */
[----:B------:R-:W-:Y:S01]  /*0e10*/  FADD.FTZ R196, -R211, R74 ;  /* 0x0000004ad3c47221 */ /* 0x000fe20000010100 */
[----:B------:R-:W-:Y:S01]  /*0e20*/  HADD2.F32 R74, -RZ, R109.H0_H0 ;  /* 0x2000006dff4a7230 */ /* 0x000fe20000004100 */
[C---:B------:R-:W-:Y:S02]  /*0e30*/  FMUL.FTZ R108, R187.reuse, R200 ;  /* 0x000000c8bb6c7220 */ /* 0x040fe40000410000 */
[----:B------:R-:W-:Y:S02]  /*0e40*/  FMUL.FTZ R200, R24, R73 ;  /* 0x0000004918c87220 */ /* 0x000fe40000410000 */
[----:B------:R-:W-:Y:S02]  /*0e50*/  FADD.FTZ R69, R72, R95 ;  /* 0x0000005f48457221 */ /* 0x000fe40000010000 */
[----:B------:R-:W-:-:S02]  /*0e60*/  FMUL.FTZ R109, R187, R92 ;  /* 0x0000005cbb6d7220 */ /* 0x000fc40000410000 */
[----:B------:R-:W-:Y:S02]  /*0e70*/  FFMA.FTZ R71, R82, R95, R71 ;  /* 0x0000005f52477223 */ /* 0x000fe40000010047 */
[----:B------:R-:W-:Y:S01]  /*0e80*/  FADD.FTZ R198, -R211, R75 ;  /* 0x0000004bd3c67221 */ /* 0x000fe20000010100 */
[----:B------:R-:W-:Y:S01]  /*0e90*/  HADD2.F32 R75, -RZ, R67.H0_H0 ;  /* 0x20000043ff4b7230 */ /* 0x000fe20000004100 */
[----:B------:R-:W-:Y:S01]  /*0ea0*/  FADD.FTZ R72, R69, R200 ;  /* 0x000000c845487221 */ /* 0x000fe20000010000 */
[----:B------:R-:W-:Y:S01]  /*0eb0*/  MOV R121, R101 ;  /* 0x0000006500797202 */ /* 0x000fe20000000f00 */
[----:B------:R-:W-:Y:S02]  /*0ec0*/  FADD.FTZ R70, -R211, R70 ;  /* 0x00000046d3467221 */ /* 0x000fe40000010100 */
[----:B------:R-:W-:Y:S02]  /*0ed0*/  FFMA.FTZ R69, R109, R200, R71 ;  /* 0x000000c86d457223 */ /* 0x000fe40000010047 */
[----:B------:R-:W-:-:S02]  /*0ee0*/  FMUL.FTZ R106, R187, R204 ;  /* 0x000000ccbb6a7220 */ /* 0x000fc40000410000 */
[----:B------:R-:W-:Y:S02]  /*0ef0*/  FMUL.FTZ R204, R26, R75 ;  /* 0x0000004b1acc7220 */ /* 0x000fe40000410000 */
[----:B------:R-:W-:Y:S02]  /*0f00*/  FADD.FTZ R71, R72, R123 ;  /* 0x0000007b48477221 */ /* 0x000fe40000010000 */
[----:B------:R-:W-:Y:S02]  /*0f10*/  FMUL.FTZ R113, R187, R70 ;  /* 0x00000046bb717220 */ /* 0x000fe40000410000 */
[----:B------:R-:W-:Y:S01]  /*0f20*/  FFMA.FTZ R69, R116, R123, R69 ;  /* 0x0000007b74457223 */ /* 0x000fe20000010045 */
[----:B------:R-:W-:Y:S01]  /*0f30*/  HADD2.F32 R67, -RZ, R121.H0_H0 ;  /* 0x20000079ff437230 */ /* 0x000fe20000004100 */
[----:B------:R-:W-:Y:S01]  /*0f40*/  MOV R107, R96 ;  /* 0x00000060006b7202 */ /* 0x000fe20000000f00 */
[----:B------:R-:W-:Y:S01]  /*0f50*/  FMUL.FTZ R121, R27, R74 ;  /* 0x0000004a1b797220 */ /* 0x000fe20000410000 */
[--C-:B------:R-:W-:Y:S01]  /*0f60*/  SHF.R.U64 R205, R96, 0x10, R97.reuse ;  /* 0x0000001060cd7819 */ /* 0x100fe20000001261 */
[----:B------:R-:W-:Y:S01]  /*0f70*/  FADD.FTZ R72, R71, R204 ;  /* 0x000000cc47487221 */ /* 0x000fe20000010000 */
[----:B------:R-:W-:Y:S01]  /*0f80*/  SHF.R.U32.HI R193, RZ, 0x10, R97 ;  /* 0x00000010ffc17819 */ /* 0x000fe20000011661 */
[----:B------:R-:W-:Y:S01]  /*0f90*/  FADD.FTZ R96, -R211, R76 ;  /* 0x0000004cd3607221 */ /* 0x000fe20000010100 */
[----:B------:R-:W-:Y:S01]  /*0fa0*/  MOV R119, R99 ;  /* 0x0000006300777202 */ /* 0x000fe20000000f00 */
[----:B------:R-:W-:Y:S01]  /*0fb0*/  FMUL.FTZ R114, R187, R114 ;  /* 0x00000072bb727220 */ /* 0x000fe20000410000 */
[----:B------:R-:W-:Y:S01]  /*0fc0*/  HADD2.F32 R76, -RZ, R115.H0_H0 ;  /* 0x20000073ff4c7230 */ /* 0x000fe20000004100 */
[----:B------:R-:W-:-:S02]  /*0fd0*/  FFMA.FTZ R69, R113, R204, R69 ;  /* 0x000000cc71457223 */ /* 0x000fc40000010045 */
[----:B------:R-:W-:Y:S01]  /*0fe0*/  FADD.FTZ R202, -R211, R78 ;  /* 0x0000004ed3ca7221 */ /* 0x000fe20000010100 */
[----:B------:R-:W-:Y:S01]  /*0ff0*/  HADD2.F32 R78, -RZ, R111.H0_H0 ;  /* 0x2000006fff4e7230 */ /* 0x000fe20000004100 */
[----:B------:R-:W-:Y:S02]  /*1000*/  FMUL.FTZ R115, R187, R196 ;  /* 0x000000c4bb737220 */ /* 0x000fe40000410000 */
[----:B------:R-:W-:Y:S02]  /*1010*/  FMUL.FTZ R196, R20, R77 ;  /* 0x0000004d14c47220 */ /* 0x000fe40000410000 */
[----:B------:R-:W-:Y:S02]  /*1020*/  FADD.FTZ R71, R72, R121 ;  /* 0x0000007948477221 */ /* 0x000fe40000010000 */
[----:B------:R-:W-:Y:S01]  /*1030*/  FADD.FTZ R216, -R211, R86 ;  /* 0x00000056d3d87221 */ /* 0x000fe20000010100 */
[----:B------:R-:W-:Y:S01]  /*1040*/  HADD2.F32 R86, -RZ, R193.H0_H0 ;  /* 0x200000c1ff567230 */ /* 0x000fe20000004100 */
[----:B------:R-:W-:-:S02]  /*1050*/  FMUL.FTZ R111, R187, R94 ;  /* 0x0000005ebb6f7220 */ /* 0x000fc40000410000 */
[----:B------:R-:W-:Y:S01]  /*1060*/  FFMA.FTZ R69, R114, R121, R69 ;  /* 0x0000007972457223 */ /* 0x000fe20000010045 */
[----:B------:R-:W-:Y:S01]  /*1070*/  HADD2.F32 R193, -RZ, R119.H0_H0 ;  /* 0x20000077ffc17230 */ /* 0x000fe20000004100 */
[----:B------:R-:W-:Y:S02]  /*1080*/  FMUL.FTZ R119, R21, R76 ;  /* 0x0000004c15777220 */ /* 0x000fe40000410000 */
[----:B------:R-:W-:Y:S01]  /*1090*/  FADD.FTZ R72, R71, R196 ;  /* 0x000000c447487221 */ /* 0x000fe20000010000 */
[----:B------:R-:W-:Y:S01]  /*10a0*/  MOV R117, R97 ;  /* 0x0000006100757202 */ /* 0x000fe20000000f00 */
[----:B------:R-:W-:Y:S02]  /*10b0*/  FMUL.FTZ R194, R187, R194 ;  /* 0x000000c2bbc27220 */ /* 0x000fe40000410000 */
[----:B------:R-:W-:Y:S02]  /*10c0*/  FFMA.FTZ R69, R111, R196, R69 ;  /* 0x000000c46f457223 */ /* 0x000fe40000010045 */
[----:B------:R-:W-:-:S02]  /*10d0*/  FMUL.FTZ R110, R187, R198 ;  /* 0x000000c6bb6e7220 */ /* 0x000fc40000410000 */
[----:B------:R-:W-:Y:S02]  /*10e0*/  FMUL.FTZ R198, R22, R79 ;  /* 0x0000004f16c67220 */ /* 0x000fe40000410000 */
[----:B------:R-:W-:Y:S02]  /*10f0*/  FADD.FTZ R71, R72, R119 ;  /* 0x0000007748477221 */ /* 0x000fe40000010000 */
[----:B------:R-:W-:Y:S02]  /*1100*/  FFMA.FTZ R69, R194, R119, R69 ;  /* 0x00000077c2457223 */ /* 0x000fe40000010045 */
[C---:B------:R-:W-:Y:S01]  /*1110*/  FADD.FTZ R206, -R211.reuse, R81 ;  /* 0x00000051d3ce7221 */ /* 0x040fe20000010100 */
[----:B------:R-:W-:Y:S01]  /*1120*/  HADD2.F32 R81, -RZ, R107.H0_H0 ;  /* 0x2000006bff517230 */ /* 0x000fe20000004100 */
[----:B------:R-:W-:Y:S01]  /*1130*/  FADD.FTZ R212, -R211, R83 ;  /* 0x00000053d3d47221 */ /* 0x000fe20000010100 */
[----:B------:R-:W-:Y:S01]  /*1140*/  HADD2.F32 R83, -RZ, R117.H0_H0 ;  /* 0x20000075ff537230 */ /* 0x000fe20000004100 */
[----:B------:R-:W-:Y:S01]  /*1150*/  FMUL.FTZ R117, R23, R78 ;  /* 0x0000004e17757220 */ /* 0x000fe20000410000 */
[----:B------:R-:W-:Y:S01]  /*1160*/  MOV R97, R98 ;  /* 0x0000006200617202 */ /* 0x000fe20000000f00 */
[----:B------:R-:W-:Y:S01]  /*1170*/  FADD.FTZ R72, R71, R198 ;  /* 0x000000c647487221 */ /* 0x000fe20000010000 */
[----:B------:R-:W-:Y:S01]  /*1180*/  SHF.R.U64 R208, R98, 0x10, R99 ;  /* 0x0000001062d07819 */ /* 0x000fe20000001263 */
[----:B------:R-:W-:Y:S01]  /*1190*/  FFMA.FTZ R69, R115, R198, R69 ;  /* 0x000000c673457223 */ /* 0x000fe20000010045 */
[----:B------:R-:W-:Y:S01]  /*11a0*/  SHF.R.U32.HI R195, RZ, 0x10, R103 ;  /* 0x00000010ffc37819 */ /* 0x000fe20000011667 */
[----:B------:R-:W-:Y:S01]  /*11b0*/  FADD.FTZ R98, -R211, R80 ;  /* 0x00000050d3627221 */ /* 0x000fe20000010100 */
[----:B------:R-:W-:Y:S01]  /*11c0*/  HADD2.F32 R80, -RZ, R205.H0_H0 ;  /* 0x200000cdff507230 */ /* 0x000fe20000004100 */
[----:B------:R-:W-:-:S02]  /*11d0*/  FADD.FTZ R152, R105, R152 ;  /* 0x0000009869987221 */ /* 0x000fc40000010000 */
[----:B------:R-:W-:Y:S02]  /*11e0*/  FFMA.FTZ R124, R89, R105, R124 ;  /* 0x00000069597c7223 */ /* 0x000fe4000001007c */
[C---:B------:R-:W-:Y:S02]  /*11f0*/  FMUL.FTZ R105, R187.reuse, R202 ;  /* 0x000000cabb697220 */ /* 0x040fe40000410000 */
[----:B------:R-:W-:Y:S02]  /*1200*/  FMUL.FTZ R202, R16, R81 ;  /* 0x0000005110ca7220 */ /* 0x000fe40000410000 */
[----:B------:R-:W-:Y:S02]  /*1210*/  FADD.FTZ R71, R72, R117 ;  /* 0x0000007548477221 */ /* 0x000fe40000010000 */
[----:B------:R-:W-:Y:S02]  /*1220*/  FMUL.FTZ R107, R187, R96 ;  /* 0x00000060bb6b7220 */ /* 0x000fe40000410000 */
[----:B------:R-:W-:Y:S01]  /*1230*/  FFMA.FTZ R69, R110, R117, R69 ;  /* 0x000000756e457223 */ /* 0x000fe20000010045 */
[----:B------:R-:W-:Y:S01]  /*1240*/  HADD2.F32 R64, -RZ, R195.H0_H0 ;  /* 0x200000c3ff407230 */ /* 0x000fe20000004100 */
[----:B------:R-:W-:-:S02]  /*1250*/  FMUL.FTZ R195, R17, R80 ;  /* 0x0000005011c37220 */ /* 0x000fc40000410000 */
[----:B------:R-:W-:Y:S01]  /*1260*/  FADD.FTZ R72, R71, R202 ;  /* 0x000000ca47487221 */ /* 0x000fe20000010000 */
[----:B------:R-:W-:Y:S01]  /*1270*/  SHF.R.U64 R197, R102, 0x10, R103 ;  /* 0x0000001066c57819 */ /* 0x000fe20000001267 */
[----:B------:R-:W-:Y:S01]  /*1280*/  FADD.FTZ R214, -R211, R85 ;  /* 0x00000055d3d67221 */ /* 0x000fe20000010100 */
[----:B------:R-:W-:Y:S01]  /*1290*/  MOV R85, R102 ;  /* 0x0000006600557202 */ /* 0x000fe20000000f00 */
[----:B------:R-:W-:Y:S02]  /*12a0*/  FFMA.FTZ R69, R107, R202, R69 ;  /* 0x000000ca6b457223 */ /* 0x000fe40000010045 */
[----:B------:R-:W-:Y:S02]  /*12b0*/  FMUL.FTZ R102, R187, R206 ;  /* 0x000000cebb667220 */ /* 0x000fe40000410000 */
[----:B------:R-:W-:Y:S02]  /*12c0*/  FMUL.FTZ R206, R18, R83 ;  /* 0x0000005312ce7220 */ /* 0x000fe40000410000 */
[----:B------:R-:W-:-:S02]  /*12d0*/  FADD.FTZ R71, R72, R195 ;  /* 0x000000c348477221 */ /* 0x000fc40000010000 */
[----:B------:R-:W-:Y:S02]  /*12e0*/  FFMA.FTZ R69, R108, R195, R69 ;  /* 0x000000c36c457223 */ /* 0x000fe40000010045 */
[----:B------:R-:W-:Y:S01]  /*12f0*/  FADD.FTZ R218, -R211, R87 ;  /* 0x00000057d3da7221 */ /* 0x000fe20000010100 */
[----:B------:R-:W-:Y:S01]  /*1300*/  HADD2.F32 R87, -RZ, R97.H0_H0 ;  /* 0x20000061ff577230 */ /* 0x000fe20000004100 */
[----:B------:R-:W-:Y:S02]  /*1310*/  FADD.FTZ R153, R68, R153 ;  /* 0x0000009944997221 */ /* 0x000fe40000010000 */
[----:B------:R-:W-:Y:S01]  /*1320*/  FFMA.FTZ R125, R82, R68, R125 ;  /* 0x00000044527d7223 */ /* 0x000fe2000001007d */
[----:B------:R-:W-:Y:S01]  /*1330*/  HADD2.F32 R68, -RZ, R197.H0_H0 ;  /* 0x200000c5ff447230 */ /* 0x000fe20000004100 */
[----:B------:R-:W-:Y:S02]  /*1340*/  FMUL.FTZ R197, R19, R86 ;  /* 0x0000005613c57220 */ /* 0x000fe40000410000 */
[----:B------:R-:W-:Y:S01]  /*1350*/  FADD.FTZ R72, R71, R206 ;  /* 0x000000ce47487221 */ /* 0x000fe20000010000 */
[----:B------:R-:W-:Y:S01]  /*1360*/  SHF.R.U64 R203, R100, 0x10, R101 ;  /* 0x0000001064cb7819 */ /* 0x000fe20000001265 */
[----:B------:R-:W-:Y:S01]  /*1370*/  FFMA.FTZ R69, R105, R206, R69 ;  /* 0x000000ce69457223 */ /* 0x000fe20000010045 */
[----:B------:R-:W-:Y:S01]  /*1380*/  SHF.R.U32.HI R199, RZ, 0x10, R101 ;  /* 0x00000010ffc77819 */ /* 0x000fe20000011665 */
[----:B------:R-:W-:Y:S01]  /*1390*/  HADD2.F32 R208, -RZ, R208.H0_H0 ;  /* 0x200000d0ffd07230 */ /* 0x000fe20000004100 */
[----:B------:R-:W-:Y:S01]  /*13a0*/  FMUL.FTZ R101, R187, R210 ;  /* 0x000000d2bb657220 */ /* 0x000fe20000410000 */
[----:B------:R-:W-:Y:S01]  /*13b0*/  SHF.R.U32.HI R201, RZ, 0x10, R99 ;  /* 0x00000010ffc97819 */ /* 0x000fe20000011663 */
[----:B------:R-:W-:-:S02]  /*13c0*/  FMUL.FTZ R210, R12, R87 ;  /* 0x000000570cd27220 */ /* 0x000fc40000410000 */
[----:B------:R-:W-:Y:S02]  /*13d0*/  FADD.FTZ R71, R72, R197 ;  /* 0x000000c548477221 */ /* 0x000fe40000010000 */
[----:B------:R-:W-:Y:S02]  /*13e0*/  FMUL.FTZ R103, R187, R98 ;  /* 0x00000062bb677220 */ /* 0x000fe40000410000 */
[----:B------:R-:W-:Y:S01]  /*13f0*/  FFMA.FTZ R69, R106, R197, R69 ;  /* 0x000000c56a457223 */ /* 0x000fe20000010045 */
[----:B------:R-:W-:Y:S01]  /*1400*/  HADD2.F32 R66, -RZ, R199.H0_H0 ;  /* 0x200000c7ff427230 */ /* 0x000fe20000004100 */
[----:B------:R-:W-:Y:S01]  /*1410*/  MOV R99, R100 ;  /* 0x0000006400637202 */ /* 0x000fe20000000f00 */
[----:B------:R-:W-:Y:S02]  /*1420*/  FMUL.FTZ R199, R13, R208 ;  /* 0x000000d00dc77220 */ /* 0x000fe40000410000 */
[----:B------:R-:W-:Y:S02]  /*1430*/  FADD.FTZ R72, R71, R210 ;  /* 0x000000d247487221 */ /* 0x000fe40000010000 */
[----:B------:R-:W-:Y:S01]  /*1440*/  FADD.FTZ R100, -R211, R84 ;  /* 0x00000054d3647221 */ /* 0x000fe20000010100 */
[----:B------:R-:W-:Y:S01]  /*1450*/  HADD2.F32 R84, -RZ, R201.H0_H0 ;  /* 0x200000c9ff547230 */ /* 0x000fe20000004100 */
[----:B------:R-:W-:-:S02]  /*1460*/  FFMA.FTZ R69, R103, R210, R69 ;  /* 0x000000d267457223 */ /* 0x000fc40000010045 */
[C---:B------:R-:W-:Y:S02]  /*1470*/  FMUL.FTZ R94, R187.reuse, R212 ;  /* 0x000000d4bb5e7220 */ /* 0x040fe40000410000 */
[----:B------:R-:W-:Y:S02]  /*1480*/  FADD.FTZ R167, R208, R167 ;  /* 0x000000a7d0a77221 */ /* 0x000fe40000010000 */
[----:B------:R-:W-:Y:S02]  /*1490*/  FFMA.FTZ R139, R102, R208, R139 ;  /* 0x000000d0668b7223 */ /* 0x000fe4000001008b */
[----:B------:R-:W-:Y:S02]  /*14a0*/  FMUL.FTZ R208, R14, R193 ;  /* 0x000000c10ed07220 */ /* 0x000fe40000410000 */
[----:B------:R-:W-:Y:S01]  /*14b0*/  FADD.FTZ R71, R72, R199 ;  /* 0x000000c748477221 */ /* 0x000fe20000010000 */
[----:B------:R-:W-:Y:S01]  /*14c0*/  HADD2.F32 R70, -RZ, R203.H0_H0 ;  /* 0x200000cbff467230 */ /* 0x000fe20000004100 */
        /* <DEDUP_REMOVED lines=29> */
[----:B------:R-:W-:Y:S01]  /*16a0*/  HADD2.F32 R65, -RZ, R85.H0_H0 ;  /* 0x20000055ff417230 */ /* 0x000fe20000004100 */
        /* <DEDUP_REMOVED lines=19> */
[----:B------:R-:W-:Y:S02]  /*17e0*/  FADD.FTZ R66, R65, R86 ;  /* 0x0000005641427221 */ /* 0x000fe40000010000 */
[----:B------:R-:W-:Y:S02]  /*17f0*/  FMUL.FTZ R92, R187, R222 ;  /* 0x000000debb5c7220 */ /* 0x000fe40000410000 */
[----:B------:R-:W-:-:S02]  /*1800*/  FMUL.FTZ R201, R5, R68 ;  /* 0x0000004405c97220 */ /* 0x000fc40000410000 */
        /* <DEDUP_REMOVED lines=35> */
.L_x_10209:
        /* <DEDUP_REMOVED lines=18> */
.L_x_10210:
        /* <DEDUP_REMOVED lines=69> */
[----:B------:R-:W-:Y:S01]  /*1fb0*/  F2F.F16.F32 R69, R69 ;  /* 0x0000004500457304 */ /* 0x000fe20000200800 */
        /* <DEDUP_REMOVED lines=22> */
[----:B------:R-:W-:Y:S02]  /*2120*/  FMUL.FTZ R74, R82, R104 ;  /* 0x00000068524a7220 */ /* 0x000fe40000410000 */
[----:B------:R-:W-:Y:S02]  /*2130*/  FMUL.FTZ R70, R70, c[0x0][0x1e8] ;  /* 0x00007a0046467a20 */ /* 0x000fe40000410000 */
[C---:B------:R-:W-:Y:S02]  /*2140*/  FMUL.FTZ R90, R187.reuse, R114 ;  /* 0x00000072bb5a7220 */ /* 0x040fe40000410000 */
[----:B------:R-:W-:Y:S01]  /*2150*/  FMUL.FTZ R95, R187, R196 ;  /* 0x000000c4bb5f7220 */ /* 0x000fe20000410000 */
[----:B------:R-:W-:Y:S01]  /*2160*/  FSEL R73, R70, RZ, P6 ;  /* 0x000000ff46497208 */ /* 0x000fe20003000000 */
[-CC-:B------:R-:W-:Y:S01]  /*2170*/  FFMA.FTZ R105, R105, R3.reuse, R2.reuse ;  /* 0x0000000369697223 */ /* 0x180fe20000010002 */
[----:B------:R-:W-:Y:S01]  /*2180*/  LOP3.LUT P6, RZ, R190, 0xff000000, RZ, 0xc0, !PT ;  /* 0xff000000beff7812 */ /* 0x000fe200078cc0ff */
[----:B------:R-:W-:-:S02]  /*2190*/  FFMA.FTZ R78, R106, R3, R2 ;  /* 0x000000036a4e7223 */ /* 0x000fc40000010002 */
[----:B------:R-:W-:Y:S01]  /*21a0*/  FMUL.FTZ R71, R71, c[0x0][0x1e8] ;  /* 0x00007a0047477a20 */ /* 0x000fe20000410000 */
[----:B------:R-:W-:Y:S01]  /*21b0*/  F2F.F16.F32 R73, R73 ;  /* 0x0000004900497304 */ /* 0x000fe20000200800 */
[----:B------:R-:W-:Y:S02]  /*21c0*/  FMUL.FTZ R75, R75, c[0x0][0x1e8] ;  /* 0x00007a004b4b7a20 */ /* 0x000fe40000410000 */
[----:B------:R-:W-:Y:S01]  /*21d0*/  FADD.FTZ R202, R202, -R107 ;  /* 0x8000006bcaca7221 */ /* 0x000fe20000010000 */
[----:B------:R-:W-:Y:S01]  /*21e0*/  FSEL R70, R71, RZ, P5 ;  /* 0x000000ff47467208 */ /* 0x000fe20002800000 */
[----:B------:R-:W-:Y:S01]  /*21f0*/  FADD.FTZ R106, R195, -R108 ;  /* 0x8000006cc36a7221 */ /* 0x000fe20000010000 */
[----:B------:R-:W-:Y:S01]  /*2200*/  FSEL R79, R75, RZ, P4 ;  /* 0x000000ff4b4f7208 */ /* 0x000fe20002000000 */
[----:B------:R-:W-:Y:S01]  /*2210*/  FMUL.FTZ R74, R74, c[0x0][0x1e8] ;  /* 0x00007a004a4a7a20 */ /* 0x000fe20000410000 */
[----:B------:R0:W-:Y:S01]  /*2220*/  F2F.F16.F32 R75, R64 ;  /* 0x00000040004b7304 */ /* 0x0001e20000200800 */
[----:B------:R-:W-:Y:S01]  /*2230*/  FFMA.FTZ R115, R115, R3, R2 ;  /* 0x0000000373737223 */ /* 0x000fe20000010002 */
[----:B------:R-:W-:Y:S01]  /*2240*/  LOP3.LUT P5, RZ, R189, 0xff, RZ, 0xc0, !PT ;  /* 0x000000ffbdff7812 */ /* 0x000fe200078ac0ff */
[----:B------:R-:W-:Y:S01]  /*2250*/  @P1 FADD.FTZ R90, R39, R90 ;  /* 0x0000005a275a1221 */ /* 0x000fe20000010000 */
[----:B------:R-:W-:Y:S01]  /*2260*/  FSEL R71, R74, RZ, P2 ;  /* 0x000000ff4a477208 */ /* 0x000fe20001000000 */
[----:B------:R-:W-:Y:S01]  /*2270*/  @P1 FADD.FTZ R95, R40, R95 ;  /* 0x0000005f285f1221 */ /* 0x000fe20000010000 */
[C---:B------:R-:W-:Y:S01]  /*2280*/  LOP3.LUT P2, RZ, R189.reuse, 0xff0000, RZ, 0xc0, !PT ;  /* 0x00ff0000bdff7812 */ /* 0x040fe2000784c0ff */
[----:B------:R-:W-:Y:S01]  /*2290*/  FADD.FTZ R206, R206, -R105 ;  /* 0x80000069cece7221 */ /* 0x000fe20000010000 */
[----:B------:R-:W-:Y:S01]  /*22a0*/  LOP3.LUT P4, RZ, R189, 0xff000000, RZ, 0xc0, !PT ;  /* 0xff000000bdff7812 */ /* 0x000fe2000788c0ff */
[C---:B------:R-:W-:Y:S01]  /*22b0*/  FMUL.FTZ R105, R187.reuse, R202 ;  /* 0x000000cabb697220 */ /* 0x040fe20000410000 */
[----:B------:R-:W1:Y:S01]  /*22c0*/  F2F.F16.F32 R70, R70 ;  /* 0x0000004600467304 */ /* 0x000e620000200800 */
[----:B------:R-:W-:-:S02]  /*22d0*/  FMUL.FTZ R106, R187, R106 ;  /* 0x0000006abb6a7220 */ /* 0x000fc40000410000 */
[-CC-:B------:R-:W-:Y:S02]  /*22e0*/  FFMA.FTZ R103, R103, R3.reuse, R2.reuse ;  /* 0x0000000367677223 */ /* 0x180fe40000010002 */
[----:B------:R-:W-:Y:S02]  /*22f0*/  FADD.FTZ R198, R198, -R115 ;  /* 0x80000073c6c67221 */ /* 0x000fe40000010000 */
[-C--:B------:R-:W-:Y:S01]  /*2300*/  FMUL.FTZ R74, R90, R104.reuse ;  /* 0x000000685a4a7220 */ /* 0x080fe20000410000 */
[----:B------:R-:W-:Y:S01]  /*2310*/  F2F.F16.F32 R71, R71 ;  /* 0x0000004700477304 */ /* 0x000fe20000200800 */
[----:B0-----:R-:W-:Y:S02]  /*2320*/  FMUL.FTZ R64, R95, R104 ;  /* 0x000000685f407220 */ /* 0x001fe40000410000 */
[----:B------:R-:W-:Y:S02]  /*2330*/  FFMA.FTZ R110, R110, R3, R2 ;  /* 0x000000036e6e7223 */ /* 0x000fe40000010002 */
[----:B------:R-:W-:-:S02]  /*2340*/  @P1 FADD.FTZ R105, R44, R105 ;  /* 0x000000692c691221 */ /* 0x000fc40000010000 */
[----:B------:R-:W-:Y:S01]  /*2350*/  @P1 FADD.FTZ R106, R45, R106 ;  /* 0x0000006a2d6a1221 */ /* 0x000fe20000010000 */
[----:B-1----:R-:W-:Y:S01]  /*2360*/  SHF.L.U32 R70, R70, 0x10, RZ ;  /* 0x0000001046467819 */ /* 0x002fe200000006ff */
[----:B------:R-:W-:Y:S01]  /*2370*/  FFMA.FTZ R109, R109, R3, R2 ;  /* 0x000000036d6d7223 */ /* 0x000fe20000010002 */
[----:B------:R-:W-:Y:S01]  /*2380*/  F2F.F16.F32 R79, R79 ;  /* 0x0000004f004f7304 */ /* 0x000fe20000200800 */
[----:B------:R-:W-:Y:S02]  /*2390*/  FADD.FTZ R210, R210, -R103 ;  /* 0x80000067d2d27221 */ /* 0x000fe40000010000 */
[----:B------:R-:W-:Y:S02]  /*23a0*/  FMUL.FTZ R93, R187, R198 ;  /* 0x000000c6bb5d7220 */ /* 0x000fe40000410000 */
[----:B------:R-:W-:Y:S02]  /*23b0*/  FMUL.FTZ R74, R74, c[0x0][0x1e8] ;  /* 0x00007a004a4a7a20 */ /* 0x000fe40000410000 */
[----:B------:R-:W-:-:S02]  /*23c0*/  FMUL.FTZ R64, R64, c[0x0][0x1e8] ;  /* 0x00007a0040407a20 */ /* 0x000fc40000410000 */
[----:B------:R-:W-:Y:S01]  /*23d0*/  FADD.FTZ R110, R117, -R110 ;  /* 0x8000006e756e7221 */ /* 0x000fe20000010000 */
[----:B------:R-:W-:Y:S01]  /*23e0*/  FSEL R74, R74, RZ, P6 ;  /* 0x000000ff4a4a7208 */ /* 0x000fe20003000000 */
[-CC-:B------:R-:W-:Y:S01]  /*23f0*/  FFMA.FTZ R114, R102, R3.reuse, R2.reuse ;  /* 0x0000000366727223 */ /* 0x180fe20000010002 */
[----:B------:R-:W-:Y:S01]  /*2400*/  FSEL R64, R64, RZ, P5 ;  /* 0x000000ff40407208 */ /* 0x000fe20002800000 */
[----:B------:R-:W-:Y:S01]  /*2410*/  FFMA.FTZ R103, R101, R3, R2 ;  /* 0x0000000365677223 */ /* 0x000fe20000010002 */
[C---:B------:R-:W-:Y:S01]  /*2420*/  LOP3.LUT P6, RZ, R188.reuse, 0xff, RZ, 0xc0, !PT ;  /* 0x000000ffbcff7812 */ /* 0x040fe200078cc0ff */
[----:B------:R-:W-:Y:S01]  /*2430*/  FADD.FTZ R112, R197, -R78 ;  /* 0x8000004ec5707221 */ /* 0x000fe20000010000 */
[----:B------:R-:W-:Y:S01]  /*2440*/  LOP3.LUT P5, RZ, R188, 0xff00, RZ, 0xc0, !PT ;  /* 0x0000ff00bcff7812 */ /* 0x000fe200078ac0ff */
[-C--:B------:R-:W-:Y:S01]  /*2450*/  FMUL.FTZ R101, R105, R104.reuse ;  /* 0x0000006869657220 */ /* 0x080fe20000410000 */
[----:B------:R0:W-:Y:S01]  /*2460*/  F2F.F16.F32 R113, R64 ;  /* 0x0000004000717304 */ /* 0x0001e20000200800 */
[----:B------:R-:W-:-:S02]  /*2470*/  FMUL.FTZ R102, R106, R104 ;  /* 0x000000686a667220 */ /* 0x000fc40000410000 */
[----:B------:R-:W-:Y:S02]  /*2480*/  FADD.FTZ R200, R200, -R109 ;  /* 0x8000006dc8c87221 */ /* 0x000fe40000010000 */
[----:B------:R-:W-:Y:S02]  /*2490*/  FFMA.FTZ R194, R194, R3, R2 ;  /* 0x00000003c2c27223 */ /* 0x000fe40000010002 */
[----:B------:R-:W-:Y:S02]  /*24a0*/  @P1 FADD.FTZ R93, R42, R93 ;  /* 0x0000005d2a5d1221 */ /* 0x000fe40000010000 */
[----:B------:R-:W-:Y:S02]  /*24b0*/  FMUL.FTZ R108, R187, R110 ;  /* 0x0000006ebb6c7220 */ /* 0x000fe40000410000 */
[----:B------:R-:W-:Y:S02]  /*24c0*/  FMUL.FTZ R101, R101, c[0x0][0x1e8] ;  /* 0x00007a0065657a20 */ /* 0x000fe40000410000 */
[----:B------:R-:W-:-:S02]  /*24d0*/  FMUL.FTZ R102, R102, c[0x0][0x1e8] ;  /* 0x00007a0066667a20 */ /* 0x000fc40000410000 */
[----:B------:R-:W-:Y:S01]  /*24e0*/  FMUL.FTZ R110, R187, R112 ;  /* 0x00000070bb6e7220 */ /* 0x000fe20000410000 */
[----:B------:R-:W-:Y:S01]  /*24f0*/  FSEL R117, R101, RZ, P6 ;  /* 0x000000ff65757208 */ /* 0x000fe20003000000 */
[----:B------:R-:W-:Y:S01]  /*2500*/  FMUL.FTZ R91, R187, R200 ;  /* 0x000000c8bb5b7220 */ /* 0x000fe20000410000 */
[----:B------:R-:W-:Y:S01]  /*2510*/  FSEL R109, R102, RZ, P5 ;  /* 0x000000ff666d7208 */ /* 0x000fe20002800000 */
[----:B------:R-:W-:Y:S01]  /*2520*/  FADD.FTZ R194, R119, -R194 ;  /* 0x800000c277c27221 */ /* 0x000fe20000010000 */
[C---:B------:R-:W-:Y:S01]  /*2530*/  LOP3.LUT P6, RZ, R122.reuse, 0xff00, RZ, 0xc0, !PT ;  /* 0x0000ff007aff7812 */ /* 0x040fe200078cc0ff */
[----:B------:R-:W-:Y:S01]  /*2540*/  FADD.FTZ R114, R199, -R114 ;  /* 0x80000072c7727221 */ /* 0x000fe20000010000 */
[----:B------:R-:W-:Y:S01]  /*2550*/  LOP3.LUT P5, RZ, R122, 0xff0000, RZ, 0xc0, !PT ;  /* 0x00ff00007aff7812 */ /* 0x000fe200078ac0ff */
[----:B------:R-:W-:Y:S01]  /*2560*/  FADD.FTZ R208, R208, -R103 ;  /* 0x80000067d0d07221 */ /* 0x000fe20000010000 */
[----:B------:R-:W-:Y:S01]  /*2570*/  F2F.F16.F32 R117, R117 ;  /* 0x0000007500757304 */ /* 0x000fe20000200800 */
[----:B------:R-:W-:-:S02]  /*2580*/  FMUL.FTZ R77, R93, R104 ;  /* 0x000000685d4d7220 */ /* 0x000fc40000410000 */
[----:B------:R-:W-:Y:S02]  /*2590*/  FMUL.FTZ R103, R187, R210 ;  /* 0x000000d2bb677220 */ /* 0x000fe40000410000 */
[----:B------:R-:W-:Y:S02]  /*25a0*/  @P1 FADD.FTZ R110, R47, R110 ;  /* 0x0000006e2f6e1221 */ /* 0x000fe40000010000 */
[----:B------:R-:W-:Y:S02]  /*25b0*/  @P1 FADD.FTZ R91, R36, R91 ;  /* 0x0000005b245b1221 */ /* 0x000fe40000010000 */
[----:B------:R-:W-:Y:S02]  /*25c0*/  @P1 FADD.FTZ R108, R43, R108 ;  /* 0x0000006c2b6c1221 */ /* 0x000fe40000010000 */
[C---:B------:R-:W-:Y:S02]  /*25d0*/  FMUL.FTZ R88, R187.reuse, R194 ;  /* 0x000000c2bb587220 */ /* 0x040fe40000410000 */
[----:B------:R-:W-:-:S02]  /*25e0*/  FMUL.FTZ R102, R187, R114 ;  /* 0x00000072bb667220 */ /* 0x000fc40000410000 */
[----:B------:R-:W-:Y:S02]  /*25f0*/  FMUL.FTZ R101, R187, R208 ;  /* 0x000000d0bb657220 */ /* 0x000fe40000410000 */
[----:B------:R-:W-:Y:S02]  /*2600*/  FMUL.FTZ R77, R77, c[0x0][0x1e8] ;  /* 0x00007a004d4d7a20 */ /* 0x000fe40000410000 */
[----:B------:R-:W-:Y:S02]  /*2610*/  @P1 FADD.FTZ R103, R48, R103 ;  /* 0x0000006730671221 */ /* 0x000fe40000010000 */
[-C--:B------:R-:W-:Y:S01]  /*2620*/  FMUL.FTZ R111, R110, R104.reuse ;  /* 0x000000686e6f7220 */ /* 0x080fe20000410000 */
[----:B------:R-:W-:Y:S01]  /*2630*/  FSEL R115, R77, RZ, P2 ;  /* 0x000000ff4d737208 */ /* 0x000fe20001000000 */
[-C--:B------:R-:W-:Y:S01]  /*2640*/  FMUL.FTZ R72, R91, R104.reuse ;  /* 0x000000685b487220 */ /* 0x080fe20000410000 */
[----:B------:R-:W-:Y:S01]  /*2650*/  LOP3.LUT P2, RZ, R188, 0xff000000, RZ, 0xc0, !PT ;  /* 0xff000000bcff7812 */ /* 0x000fe2000784c0ff */
[----:B------:R-:W-:-:S02]  /*2660*/  FMUL.FTZ R78, R108, R104 ;  /* 0x000000686c4e7220 */ /* 0x000fc40000410000 */
[----:B------:R-:W-:Y:S01]  /*2670*/  @P1 FADD.FTZ R88, R41, R88 ;  /* 0x0000005829581221 */ /* 0x000fe20000010000 */
[----:B------:R-:W-:Y:S01]  /*2680*/  F2F.F16.F32 R115, R115 ;  /* 0x0000007300737304 */ /* 0x000fe20000200800 */
[----:B------:R-:W-:Y:S02]  /*2690*/  @P1 FADD.FTZ R102, R49, R102 ;  /* 0x0000006631661221 */ /* 0x000fe40000010000 */
[----:B------:R-:W-:Y:S02]  /*26a0*/  @P1 FADD.FTZ R101, R50, R101 ;  /* 0x0000006532651221 */ /* 0x000fe40000010000 */
[----:B------:R-:W-:Y:S02]  /*26b0*/  FMUL.FTZ R107, R187, R206 ;  /* 0x000000cebb6b7220 */ /* 0x000fe40000410000 */
[----:B------:R-:W-:Y:S02]  /*26c0*/  FMUL.FTZ R112, R103, R104 ;  /* 0x0000006867707220 */ /* 0x000fe40000410000 */
[----:B------:R-:W-:-:S02]  /*26d0*/  FMUL.FTZ R111, R111, c[0x0][0x1e8] ;  /* 0x00007a006f6f7a20 */ /* 0x000fc40000410000 */
[----:B------:R-:W-:Y:S02]  /*26e0*/  FMUL.FTZ R72, R72, c[0x0][0x1e8] ;  /* 0x00007a0048487a20 */ /* 0x000fe40000410000 */
[----:B------:R-:W-:Y:S02]  /*26f0*/  FMUL.FTZ R78, R78, c[0x0][0x1e8] ;  /* 0x00007a004e4e7a20 */ /* 0x000fe40000410000 */
[-C--:B------:R-:W-:Y:S01]  /*2700*/  FMUL.FTZ R76, R88, R104.reuse ;  /* 0x00000068584c7220 */ /* 0x080fe20000410000 */
[----:B------:R-:W-:Y:S01]  /*2710*/  FSEL R72, R72, RZ, P0 ;  /* 0x000000ff48487208 */ /* 0x000fe20000000000 */
[-C--:B------:R-:W-:Y:S01]  /*2720*/  FMUL.FTZ R116, R102, R104.reuse ;  /* 0x0000006866747220 */ /* 0x080fe20000410000 */
[----:B------:R-:W-:Y:S01]  /*2730*/  FSEL R78, R78, RZ, P4 ;  /* 0x000000ff4e4e7208 */ /* 0x000fe20002000000 */
[-C--:B------:R-:W-:Y:S01]  /*2740*/  FMUL.FTZ R119, R101, R104.reuse ;  /* 0x0000006865777220 */ /* 0x080fe20000410000 */
[----:B------:R-:W-:Y:S01]  /*2750*/  LOP3.LUT P0, RZ, R189, 0xff00, RZ, 0xc0, !PT ;  /* 0x0000ff00bdff7812 */ /* 0x000fe2000780c0ff */
[----:B------:R-:W-:Y:S01]  /*2760*/  @P1 FADD.FTZ R107, R46, R107 ;  /* 0x0000006b2e6b1221 */ /* 0x000fe20000010000 */
[----:B------:R-:W-:Y:S01]  /*2770*/  LOP3.LUT P4, RZ, R122, 0xff, RZ, 0xc0, !PT ;  /* 0x000000ff7aff7812 */ /* 0x000fe2000788c0ff */
[----:B------:R-:W-:Y:S01]  /*2780*/  FMUL.FTZ R114, R112, c[0x0][0x1e8] ;  /* 0x00007a0070727a20 */ /* 0x000fe20000410000 */
[----:B------:R-:W-:Y:S01]  /*2790*/  FSEL R112, R111, RZ, P2 ;  /* 0x000000ff6f707208 */ /* 0x000fe20001000000 */
[----:B------:R-:W-:Y:S01]  /*27a0*/  FMUL.FTZ R76, R76, c[0x0][0x1e8] ;  /* 0x00007a004c4c7a20 */ /* 0x000fe20000410000 */
[----:B------:R-:W-:Y:S01]  /*27b0*/  LOP3.LUT P2, RZ, R120, 0xff, RZ, 0xc0, !PT ;  /* 0x000000ff78ff7812 */ /* 0x000fe2000784c0ff */
[----:B------:R-:W-:Y:S01]  /*27c0*/  FMUL.FTZ R116, R116, c[0x0][0x1e8] ;  /* 0x00007a0074747a20 */ /* 0x000fe20000410000 */
[----:B------:R-:W-:Y:S01]  /*27d0*/  FSEL R114, R114, RZ, P4 ;  /* 0x000000ff72727208 */ /* 0x000fe20002000000 */
[----:B------:R-:W-:Y:S01]  /*27e0*/  FMUL.FTZ R119, R119, c[0x0][0x1e8] ;  /* 0x00007a0077777a20 */ /* 0x000fe20000410000 */
[----:B------:R-:W-:Y:S01]  /*27f0*/  FSEL R76, R76, RZ, P0 ;  /* 0x000000ff4c4c7208 */ /* 0x000fe20000000000 */
[-CC-:B------:R-:W-:Y:S01]  /*2800*/  FFMA.FTZ R111, R94, R3.reuse, R2.reuse ;  /* 0x000000035e6f7223 */ /* 0x180fe20000010002 */
[----:B------:R-:W-:Y:S01]  /*2810*/  FSEL R116, R116, RZ, P6 ;  /* 0x000000ff74747208 */ /* 0x000fe20003000000 */
[----:B0-----:R-:W-:Y:S01]  /*2820*/  FMUL.FTZ R64, R107, R104 ;  /* 0x000000686b407220 */ /* 0x001fe20000410000 */
[----:B------:R-:W-:Y:S01]  /*2830*/  FSEL R121, R119, RZ, P5 ;  /* 0x000000ff77797208 */ /* 0x000fe20002800000 */
[-CC-:B------:R-:W-:Y:S01]  /*2840*/  FFMA.FTZ R94, R92, R3.reuse, R2.reuse ;  /* 0x000000035c5e7223 */ /* 0x180fe20000010002 */
[----:B------:R-:W-:Y:S01]  /*2850*/  LOP3.LUT P0, RZ, R188, 0xff0000, RZ, 0xc0, !PT ;  /* 0x00ff0000bcff7812 */ /* 0x000fe2000780c0ff */
[----:B------:R-:W-:Y:S01]  /*2860*/  FADD.FTZ R84, R84, -R111 ;  /* 0x8000006f54547221 */ /* 0x000fe20000010000 */
[----:B------:R-:W-:Y:S01]  /*2870*/  LOP3.LUT P4, RZ, R120, 0xff00, RZ, 0xc0, !PT ;  /* 0x0000ff0078ff7812 */ /* 0x000fe2000788c0ff */
[----:B------:R-:W-:Y:S01]  /*2880*/  FMUL.FTZ R64, R64, c[0x0][0x1e8] ;  /* 0x00007a0040407a20 */ /* 0x000fe20000410000 */
[----:B------:R-:W-:Y:S01]  /*2890*/  LOP3.LUT P6, RZ, R120, 0xff0000, RZ, 0xc0, !PT ;  /* 0x00ff000078ff7812 */ /* 0x000fe200078cc0ff */
[-C--:B------:R-:W-:Y:S01]  /*28a0*/  FFMA.FTZ R96, R96, R3.reuse, R2 ;  /* 0x0000000360607223 */ /* 0x080fe20000010002 */
[----:B------:R-:W-:Y:S01]  /*28b0*/  LOP3.LUT P5, RZ, R120, 0xff000000, RZ, 0xc0, !PT ;  /* 0xff00000078ff7812 */ /* 0x000fe200078ac0ff */
[----:B------:R-:W-:Y:S01]  /*28c0*/  FADD.FTZ R120, R201, -R94 ;  /* 0x8000005ec9787221 */ /* 0x000fe20000010000 */
[----:B------:R-:W-:Y:S01]  /*28d0*/  FSEL R64, R64, RZ, P0 ;  /* 0x000000ff40407208 */ /* 0x000fe20000000000 */
[----:B------:R-:W-:Y:S01]  /*28e0*/  FMUL.FTZ R94, R187, R84 ;  /* 0x00000054bb5e7220 */ /* 0x000fe20000410000 */
[----:B------:R-:W-:Y:S01]  /*28f0*/  LOP3.LUT P0, RZ, R122, 0xff000000, RZ, 0xc0, !PT ;  /* 0xff0000007aff7812 */ /* 0x000fe2000780c0ff */
[-CC-:B------:R-:W-:Y:S01]  /*2900*/  FFMA.FTZ R98, R98, R3.reuse, R2.reuse ;  /* 0x0000000362627223 */ /* 0x180fe20000010002 */
[----:B------:R0:W-:Y:S01]  /*2910*/  F2F.F16.F32 R119, R64 ;  /* 0x0000004000777304 */ /* 0x0001e20000200800 */
[----:B------:R-:W-:-:S02]  /*2920*/  FFMA.FTZ R99, R99, R3, R2 ;  /* 0x0000000363637223 */ /* 0x000fc40000010002 */
[-CC-:B------:R-:W-:Y:S02]  /*2930*/  FFMA.FTZ R100, R100, R3.reuse, R2.reuse ;  /* 0x0000000364647223 */ /* 0x180fe40000010002 */
[-CC-:B------:R-:W-:Y:S02]  /*2940*/  FFMA.FTZ R97, R97, R3.reuse, R2.reuse ;  /* 0x0000000361617223 */ /* 0x180fe40000010002 */
[-CC-:B------:R-:W-:Y:S01]  /*2950*/  FFMA.FTZ R85, R85, R3.reuse, R2.reuse ;  /* 0x0000000355557223 */ /* 0x180fe20000010002 */
[----:B------:R-:W-:Y:S01]  /*2960*/  F2F.F16.F32 R77, R72 ;  /* 0x00000048004d7304 */ /* 0x000fe20000200800 */
[----:B------:R-:W-:Y:S02]  /*2970*/  FFMA.FTZ R2, R214, R3, R2 ;  /* 0x00000003d6027223 */ /* 0x000fe40000010002 */
[----:B------:R-:W-:Y:S02]  /*2980*/  @P1 FADD.FTZ R94, R51, R94 ;  /* 0x0000005e335e1221 */ /* 0x000fe40000010000 */
[----:B------:R-:W-:-:S02]  /*2990*/  FADD.FTZ R96, R83, -R96 ;  /* 0x8000006053607221 */ /* 0x000fc40000010000 */
[----:B0-----:R-:W-:Y:S01]  /*29a0*/  FADD.FTZ R64, R203, -R2 ;  /* 0x80000002cb407221 */ /* 0x001fe20000010000 */
[----:B------:R-:W-:Y:S01]  /*29b0*/  F2F.F16.F32 R72, R74 ;  /* 0x0000004a00487304 */ /* 0x000fe20000200800 */
[----:B------:R-:W-:Y:S02]  /*29c0*/  FMUL.FTZ R2, R94, R104 ;  /* 0x000000685e027220 */ /* 0x000fe40000410000 */
[----:B------:R-:W-:Y:S02]  /*29d0*/  FADD.FTZ R98, R81, -R98 ;  /* 0x8000006251627221 */ /* 0x000fe40000010000 */
[----:B------:R-:W-:Y:S02]  /*29e0*/  FMUL.FTZ R111, R187, R96 ;  /* 0x00000060bb6f7220 */ /* 0x000fe40000410000 */
[----:B------:R-:W-:Y:S01]  /*29f0*/  FMUL.FTZ R2, R2, c[0x0][0x1e8] ;  /* 0x00007a0002027a20 */ /* 0x000fe20000410000 */
[----:B------:R-:W-:Y:S01]  /*2a00*/  F2F.F16.F32 R74, R76 ;  /* 0x0000004c004a7304 */ /* 0x000fe20000200800 */
[----:B------:R-:W-:-:S02]  /*2a10*/  FADD.FTZ R92, R87, -R100 ;  /* 0x80000064575c7221 */ /* 0x000fc40000010000 */
[----:B------:R-:W-:Y:S01]  /*2a20*/  FMUL.FTZ R100, R187, R98 ;  /* 0x00000062bb647220 */ /* 0x000fe20000410000 */
[----:B------:R-:W-:Y:S01]  /*2a30*/  FSEL R2, R2, RZ, P0 ;  /* 0x000000ff02027208 */ /* 0x000fe20000000000 */
[----:B------:R-:W-:Y:S01]  /*2a40*/  @P1 FADD.FTZ R111, R52, R111 ;  /* 0x0000006f346f1221 */ /* 0x000fe20000010000 */
[----:B------:R-:W-:Y:S01]  /*2a50*/  ISETP.NE.U32.AND P0, PT, RZ, c[0x0][0x258], PT ;  /* 0x00009600ff007a0c */ /* 0x000fe20003f05070 */
[----:B------:R-:W-:Y:S01]  /*2a60*/  @P1 FADD.FTZ R100, R53, R100 ;  /* 0x0000006435641221 */ /* 0x000fe20000010000 */
[----:B------:R-:W0:Y:S01]  /*2a70*/  F2F.F16.F32 R76, R78 ;  /* 0x0000004e004c7304 */ /* 0x000e220000200800 */
[----:B------:R-:W-:Y:S01]  /*2a80*/  FMUL.FTZ R3, R111, R104 ;  /* 0x000000686f037220 */ /* 0x000fe20000410000 */
[----:B------:R-:W-:Y:S01]  /*2a90*/  ISETP.NE.AND.EX P0, PT, RZ, c[0x0][0x25c], PT, P0 ;  /* 0x00009700ff007a0c */ /* 0x000fe20003f05300 */
[----:B------:R-:W-:Y:S02]  /*2aa0*/  FADD.FTZ R80, R80, -R99 ;  /* 0x8000006350507221 */ /* 0x000fe40000010000 */
[----:B------:R-:W-:-:S02]  /*2ab0*/  FMUL.FTZ R96, R187, R92 ;  /* 0x0000005cbb607220 */ /* 0x000fc40000410000 */
[----:B------:R-:W-:Y:S01]  /*2ac0*/  FMUL.FTZ R98, R187, R64 ;  /* 0x00000040bb627220 */ /* 0x000fe20000410000 */
[----:B------:R1:W-:Y:S01]  /*2ad0*/  F2F.F16.F32 R78, R109 ;  /* 0x0000006d004e7304 */ /* 0x0003e20000200800 */
[----:B------:R-:W-:Y:S02]  /*2ae0*/  FMUL.FTZ R64, R100, R104 ;  /* 0x0000006864407220 */ /* 0x000fe40000410000 */
[----:B------:R-:W-:Y:S02]  /*2af0*/  FMUL.FTZ R3, R3, c[0x0][0x1e8] ;  /* 0x00007a0003037a20 */ /* 0x000fe40000410000 */
[----:B------:R-:W-:Y:S02]  /*2b00*/  @P1 FADD.FTZ R96, R55, R96 ;  /* 0x0000006037601221 */ /* 0x000fe40000010000 */
[----:B------:R-:W-:Y:S01]  /*2b10*/  FADD.FTZ R86, R86, -R97 ;  /* 0x8000006156567221 */ /* 0x000fe20000010000 */
[----:B------:R-:W-:Y:S01]  /*2b20*/  @P0 MOV R84, 0x10 ;  /* 0x0000001000540802 */ /* 0x000fe20000000f00 */
[----:B-1----:R-:W-:Y:S01]  /*2b30*/  FMUL.FTZ R109, R187, R80 ;  /* 0x00000050bb6d7220 */ /* 0x002fe20000410000 */
[----:B------:R-:W-:Y:S01]  /*2b40*/  F2F.F16.F32 R87, R114 ;  /* 0x0000007200577304 */ /* 0x000fe20000200800 */
[----:B------:R-:W-:Y:S01]  /*2b50*/  FMUL.FTZ R80, R64, c[0x0][0x1e8] ;  /* 0x00007a0040507a20 */ /* 0x000fe20000410000 */
[----:B------:R-:W-:Y:S01]  /*2b60*/  FSEL R64, R3, RZ, P2 ;  /* 0x000000ff03407208 */ /* 0x000fe20001000000 */
[----:B------:R-:W-:Y:S01]  /*2b70*/  @P1 FADD.FTZ R109, R54, R109 ;  /* 0x0000006d366d1221 */ /* 0x000fe20000010000 */
[----:B------:R-:W-:Y:S01]  /*2b80*/  ISETP.NE.U32.AND P2, PT, RZ, c[0x0][0x258], PT ;  /* 0x00009600ff007a0c */ /* 0x000fe20003f45070 */
[-C--:B------:R-:W-:Y:S01]  /*2b90*/  FMUL.FTZ R3, R96, R104.reuse ;  /* 0x0000006860037220 */ /* 0x080fe20000410000 */
[----:B------:R-:W-:Y:S01]  /*2ba0*/  FSEL R80, R80, RZ, P4 ;  /* 0x000000ff50507208 */ /* 0x000fe20002000000 */
[----:B------:R-:W-:Y:S01]  /*2bb0*/  FMUL.FTZ R81, R109, R104 ;  /* 0x000000686d517220 */ /* 0x000fe20000410000 */
[----:B------:R-:W-:Y:S01]  /*2bc0*/  ISETP.NE.AND.EX P2, PT, RZ, c[0x0][0x25c], PT, P2 ;  /* 0x00009700ff007a0c */ /* 0x000fe20003f45320 */
[----:B------:R-:W-:Y:S01]  /*2bd0*/  FMUL.FTZ R92, R187, R120 ;  /* 0x00000078bb5c7220 */ /* 0x000fe20000410000 */
[----:B------:R1:W-:Y:S01]  /*2be0*/  F2F.F16.F32 R123, R64 ;  /* 0x00000040007b7304 */ /* 0x0003e20000200800 */
[----:B------:R-:W-:Y:S01]  /*2bf0*/  FADD.FTZ R212, R212, -R85 ;  /* 0x80000055d4d47221 */ /* 0x000fe20000010000 */
[----:B------:R-:W-:Y:S01]  /*2c00*/  LOP3.LUT P4, RZ, R118, 0xff, RZ, 0xc0, !PT ;  /* 0x000000ff76ff7812 */ /* 0x000fe2000788c0ff */
[----:B------:R-:W-:Y:S01]  /*2c10*/  FMUL.FTZ R3, R3, c[0x0][0x1e8] ;  /* 0x00007a0003037a20 */ /* 0x000fe20000410000 */
[----:B0-----:R-:W-:Y:S01]  /*2c20*/  SHF.L.U32 R76, R76, 0x10, RZ ;  /* 0x000000104c4c7819 */ /* 0x001fe200000006ff */
[----:B------:R-:W-:-:S02]  /*2c30*/  FMUL.FTZ R81, R81, c[0x0][0x1e8] ;  /* 0x00007a0051517a20 */ /* 0x000fc40000410000 */
[----:B------:R-:W-:Y:S01]  /*2c40*/  @P1 FADD.FTZ R92, R57, R92 ;  /* 0x0000005c395c1221 */ /* 0x000fe20000010000 */
[----:B------:R-:W-:Y:S01]  /*2c50*/  FSEL R83, R3, RZ, P5 ;  /* 0x000000ff03537208 */ /* 0x000fe20002800000 */
[----:B------:R-:W-:Y:S01]  /*2c60*/  FMUL.FTZ R97, R187, R86 ;  /* 0x00000056bb617220 */ /* 0x000fe20000410000 */
[----:B-1----:R-:W-:Y:S01]  /*2c70*/  SEL R64, R65, R60, P2 ;  /* 0x0000003c41407207 */ /* 0x002fe20001000000 */
[----:B------:R-:W-:Y:S01]  /*2c80*/  FMUL.FTZ R99, R187, R212 ;  /* 0x000000d4bb637220 */ /* 0x000fe20000410000 */
[----:B------:R-:W-:Y:S01]  /*2c90*/  SEL R65, R66, R61, P2 ;  /* 0x0000003d42417207 */ /* 0x000fe20001000000 */
[----:B------:R0:W1:Y:S01]  /*2ca0*/  F2F.F16.F32 R86, R2 ;  /* 0x0000000200567304 */ /* 0x0000620000200800 */
[----:B------:R-:W-:Y:S01]  /*2cb0*/  SEL R66, R67, R62, P2 ;  /* 0x0000003e43427207 */ /* 0x000fe20001000000 */
[----:B------:R-:W-:Y:S01]  /*2cc0*/  @P1 FADD.FTZ R98, R59, R98 ;  /* 0x000000623b621221 */ /* 0x000fe20000010000 */
[----:B------:R-:W-:Y:S01]  /*2cd0*/  SEL R67, R68, R63, P2 ;  /* 0x0000003f44437207 */ /* 0x000fe20001000000 */
[----:B------:R-:W-:Y:S01]  /*2ce0*/  @P1 FADD.FTZ R99, R58, R99 ;  /* 0x000000633a631221 */ /* 0x000fe20000010000 */
[----:B------:R-:W-:Y:S01]  /*2cf0*/  FSEL R81, R81, RZ, P6 ;  /* 0x000000ff51517208 */ /* 0x000fe20003000000 */
[----:B------:R-:W-:Y:S01]  /*2d00*/  IMAD.WIDE.U32 R68, R69, 0x10000, RZ ;  /* 0x0001000045447825 */ /* 0x000fe200078e00ff */
[C---:B------:R-:W-:Y:S01]  /*2d10*/  LOP3.LUT P6, RZ, R118.reuse, 0xff00, RZ, 0xc0, !PT ;  /* 0x0000ff0076ff7812 */ /* 0x040fe200078cc0ff */
[----:B------:R2:W-:Y:S01]  /*2d20*/  F2F.F16.F32 R114, R80 ;  /* 0x0000005000727304 */ /* 0x0005e20000200800 */
[----:B------:R-:W-:Y:S01]  /*2d30*/  LOP3.LUT P5, RZ, R118, 0xff0000, RZ, 0xc0, !PT ;  /* 0x00ff000076ff7812 */ /* 0x000fe200078ac0ff */
[----:B0-----:R-:W-:Y:S01]  /*2d40*/  @P0 IMAD.WIDE.U32 R2, R181, R84, c[0x0][0x258] ;  /* 0x00009600b5020625 */ /* 0x001fe200078e0054 */
[----:B------:R-:W-:-:S02]  /*2d50*/  LOP3.LUT R73, R69, R70, R73, 0xfe, !PT ;  /* 0x0000004645497212 */ /* 0x000fc400078efe49 */
[----:B------:R-:W-:Y:S01]  /*2d60*/  @P0 MOV R187, 0x10 ;  /* 0x0000001000bb0802 */ /* 0x000fe20000000f00 */
[-C--:B------:R-:W-:Y:S01]  /*2d70*/  FMUL.FTZ R84, R92, R104.reuse ;  /* 0x000000685c547220 */ /* 0x080fe20000410000 */
[----:B------:R0:W-:Y:S01]  /*2d80*/  @P0 STG.E.128 [R2.64], R64 ;  /* 0x0000004002000986 */ /* 0x0001e2000c101d04 */
[----:B------:R3:W-:Y:S01]  /*2d90*/  F2F.F16.F32 R120, R81 ;  /* 0x0000005100787304 */ /* 0x0007e20000200800 */
[----:B--2---:R-:W-:Y:S02]  /*2da0*/  FMUL.FTZ R80, R98, R104 ;  /* 0x0000006862507220 */ /* 0x004fe40000410000 */
[----:B------:R-:W-:Y:S02]  /*2db0*/  FMUL.FTZ R84, R84, c[0x0][0x1e8] ;  /* 0x00007a0054547a20 */ /* 0x000fe40000410000 */
[----:B------:R-:W-:Y:S01]  /*2dc0*/  @P1 FADD.FTZ R97, R56, R97 ;  /* 0x0000006138611221 */ /* 0x000fe20000010000 */
[----:B------:R-:W-:Y:S01]  /*2dd0*/  LOP3.LUT P1, RZ, R118, 0xff000000, RZ, 0xc0, !PT ;  /* 0xff00000076ff7812 */ /* 0x000fe2000782c0ff */
[----:B------:R-:W-:Y:S01]  /*2de0*/  IMAD.WIDE.U32 R70, R71, 0x10000, RZ ;  /* 0x0001000047467825 */ /* 0x000fe200078e00ff */
[----:B------:R-:W-:Y:S01]  /*2df0*/  FSEL R69, R84, RZ, P6 ;  /* 0x000000ff54457208 */ /* 0x000fe20003000000 */
[----:B------:R-:W2:Y:S01]  /*2e00*/  F2F.F16.F32 R112, R112 ;  /* 0x0000007000707304 */ /* 0x000ea20000200800 */
[----:B---3--:R-:W-:Y:S01]  /*2e10*/  SHF.L.U32 R81, R72, 0x10, RZ ;  /* 0x0000001048517819 */ /* 0x008fe200000006ff */
[----:B------:R-:W-:Y:S01]  /*2e20*/  @P0 IMAD.WIDE.U32 R186, R186, R187, c[0x0][0x258] ;  /* 0x00009600baba0625 */ /* 0x000fe200078e00bb */
[----:B------:R-:W-:-:S02]  /*2e30*/  LOP3.LUT R72, R68, R75, RZ, 0xfc, !PT ;  /* 0x0000004b44487212 */ /* 0x000fc400078efcff */
[----:B------:R-:W-:Y:S01]  /*2e40*/  LOP3.LUT R81, R71, R81, R79, 0xfe, !PT ;  /* 0x0000005147517212 */ /* 0x000fe200078efe4f */
[----:B------:R-:W-:Y:S01]  /*2e50*/  FMUL.FTZ R68, R80, c[0x0][0x1e8] ;  /* 0x00007a0050447a20 */ /* 0x000fe20000410000 */
[----:B------:R-:W-:Y:S01]  /*2e60*/  LOP3.LUT R80, R70, R77, RZ, 0xfc, !PT ;  /* 0x0000004d46507212 */ /* 0x000fe200078efcff */
[-C--:B0-----:R-:W-:Y:S01]  /*2e70*/  FMUL.FTZ R64, R99, R104.reuse ;  /* 0x0000006863407220 */ /* 0x081fe20000410000 */
[----:B------:R-:W0:Y:S01]  /*2e80*/  F2F.F16.F32 R116, R116 ;  /* 0x0000007400747304 */ /* 0x000e220000200800 */
[----:B------:R-:W-:Y:S01]  /*2e90*/  FMUL.FTZ R104, R97, R104 ;  /* 0x0000006861687220 */ /* 0x000fe20000410000 */
[----:B------:R-:W-:Y:S01]  /*2ea0*/  FSEL R68, R68, RZ, P1 ;  /* 0x000000ff44447208 */ /* 0x000fe20000800000 */
[----:B------:R-:W-:Y:S01]  /*2eb0*/  FMUL.FTZ R64, R64, c[0x0][0x1e8] ;  /* 0x00007a0040407a20 */ /* 0x000fe20000410000 */
[----:B-1----:R-:W-:Y:S01]  /*2ec0*/  SHF.L.U32 R77, R86, 0x10, RZ ;  /* 0x00000010564d7819 */ /* 0x002fe200000006ff */
[----:B------:R-:W-:Y:S01]  /*2ed0*/  FMUL.FTZ R104, R104, c[0x0][0x1e8] ;  /* 0x00007a0068687a20 */ /* 0x000fe20000410000 */
[----:B------:R-:W-:Y:S01]  /*2ee0*/  @P0 MOV R86, 0x10 ;  /* 0x0000001000560802 */ /* 0x000fe20000000f00 */
[----:B------:R-:W-:Y:S01]  /*2ef0*/  IMAD.WIDE.U32 R2, R74, 0x10000, RZ ;  /* 0x000100004a027825 */ /* 0x000fe200078e00ff */
[----:B------:R-:W-:Y:S01]  /*2f00*/  FSEL R66, R64, RZ, P5 ;  /* 0x000000ff40427208 */ /* 0x000fe20002800000 */
[----:B------:R-:W1:Y:S01]  /*2f10*/  F2F.F16.F32 R121, R121 ;  /* 0x0000007900797304 */ /* 0x000e620000200800 */
[----:B------:R-:W-:-:S02]  /*2f20*/  FSEL R104, R104, RZ, P4 ;  /* 0x000000ff68687208 */ /* 0x000fc40002000000 */
[----:B--2---:R-:W-:Y:S01]  /*2f30*/  SHF.L.U32 R67, R112, 0x10, RZ ;  /* 0x0000001070437819 */ /* 0x004fe200000006ff */
[----:B------:R-:W-:Y:S01]  /*2f40*/  HFMA2.MMA R112, -RZ, RZ, 0, 4.76837158203125e-07 ;  /* 0x00000008ff707435 */ /* 0x000fe200000001ff */
[----:B------:R-:W-:Y:S01]  /*2f50*/  LOP3.LUT R85, R3, R76, R115, 0xfe, !PT ;  /* 0x0000004c03557212 */ /* 0x000fe200078efe73 */
[----:B0-----:R-:W-:Y:S02]  /*2f60*/  IMAD.WIDE.U32 R64, R116, 0x10000, RZ ;  /* 0x0001000074407825 */ /* 0x001fe400078e00ff */
[----:B------:R-:W0:Y:S01]  /*2f70*/  F2F.F16.F32 R83, R83 ;  /* 0x0000005300537304 */ /* 0x000e220000200800 */
[----:B------:R-:W-:Y:S01]  /*2f80*/  LOP3.LUT R84, R2, R113, RZ, 0xfc, !PT ;  /* 0x0000007102547212 */ /* 0x000fe200078efcff */
[----:B------:R-:W-:Y:S01]  /*2f90*/  IMAD.WIDE.U32 R2, R78, 0x10000, RZ ;  /* 0x000100004e027825 */ /* 0x000fe200078e00ff */
[----:B------:R-:W-:Y:S02]  /*2fa0*/  LOP3.LUT R76, R64, R87, RZ, 0xfc, !PT ;  /* 0x00000057404c7212 */ /* 0x000fe400078efcff */
[C---:B------:R-:W-:Y:S01]  /*2fb0*/  IADD3 R113, R181.reuse, 0x100, RZ ;  /* 0x00000100b5717810 */ /* 0x040fe20007ffe0ff */
[----:B------:R-:W-:-:S02]  /*2fc0*/  IMAD.WIDE.U32 R74, R181, R112, c[0x0][0x248] ;  /* 0x00009200b54a7625 */ /* 0x000fc400078e0070 */
[----:B------:R-:W2:Y:S01]  /*2fd0*/  F2F.F16.F32 R69, R69 ;  /* 0x0000004500457304 */ /* 0x000ea20000200800 */
[----:B-1----:R-:W-:Y:S01]  /*2fe0*/  LOP3.LUT R77, R65, R77, R121, 0xfe, !PT ;  /* 0x0000004d414d7212 */ /* 0x002fe200078efe79 */
[----:B------:R-:W-:Y:S01]  /*2ff0*/  IMAD.WIDE.U32 R64, R114, 0x10000, RZ ;  /* 0x0001000072407825 */ /* 0x000fe200078e00ff */
[----:B------:R-:W-:Y:S01]  /*3000*/  LOP3.LUT R3, R3, R67, R119, 0xfe, !PT ;  /* 0x0000004303037212 */ /* 0x000fe200078efe77 */
[----:B------:R1:W-:Y:S01]  /*3010*/  STG.E.64 [R74.64], R72 ;  /* 0x000000484a007986 */ /* 0x0003e2000c101b04 */
[----:B------:R-:W-:Y:S01]  /*3020*/  SEL R67, R90, R63, P2 ;  /* 0x0000003f5a437207 */ /* 0x000fe20001000000 */
[----:B------:R-:W-:Y:S02]  /*3030*/  @P0 IMAD.WIDE.U32 R86, R86, R113, c[0x0][0x258] ;  /* 0x0000960056560625 */ /* 0x000fe400078e0071 */
[----:B------:R2:W3:Y:S01]  /*3040*/  F2F.F16.F32 R70, R68 ;  /* 0x0000004400467304 */ /* 0x0004e20000200800 */
[----:B0-----:R-:W-:Y:S02]  /*3050*/  SHF.L.U32 R79, R83, 0x10, RZ ;  /* 0x00000010534f7819 */ /* 0x001fe400000006ff */
[----:B------:R-:W-:-:S02]  /*3060*/  LOP3.LUT R78, R64, R123, RZ, 0xfc, !PT ;  /* 0x0000007b404e7212 */ /* 0x000fc400078efcff */
[----:B------:R-:W-:Y:S02]  /*3070*/  LOP3.LUT R79, R65, R79, R120, 0xfe, !PT ;  /* 0x0000004f414f7212 */ /* 0x000fe400078efe78 */
[-C--:B------:R-:W-:Y:S01]  /*3080*/  SEL R64, R91, R60.reuse, P2 ;  /* 0x0000003c5b407207 */ /* 0x080fe20001000000 */
[----:B------:R-:W0:Y:S01]  /*3090*/  F2F.F16.F32 R66, R66 ;  /* 0x0000004200427304 */ /* 0x000e220000200800 */
[----:B--2---:R-:W-:Y:S01]  /*30a0*/  IMAD.WIDE.U32 R68, R69, 0x10000, RZ ;  /* 0x0001000045447825 */ /* 0x004fe200078e00ff */
[----:B------:R-:W-:Y:S02]  /*30b0*/  SEL R65, R82, R61, P2 ;  /* 0x0000003d52417207 */ /* 0x000fe40001000000 */
[----:B-1----:R-:W-:Y:S01]  /*30c0*/  SEL R72, R105, R60, P2 ;  /* 0x0000003c69487207 */ /* 0x002fe20001000000 */
[----:B------:R-:W-:Y:S01]  /*30d0*/  IMAD.WIDE.U32 R90, R112, R113, c[0x0][0x248] ;  /* 0x00009200705a7625 */ /* 0x000fe200078e0071 */
[----:B------:R-:W-:Y:S02]  /*30e0*/  SEL R73, R106, R61, P2 ;  /* 0x0000003d6a497207 */ /* 0x000fe40001000000 */
[----:B------:R1:W2:Y:S01]  /*30f0*/  F2F.F16.F32 R71, R104 ;  /* 0x0000006800477304 */ /* 0x0002a20000200800 */
[----:B---3--:R-:W-:-:S02]  /*3100*/  SHF.L.U32 R83, R70, 0x10, RZ ;  /* 0x0000001046537819 */ /* 0x008fc400000006ff */
[-C--:B------:R-:W-:Y:S02]  /*3110*/  SEL R70, R93, R62.reuse, P2 ;  /* 0x0000003e5d467207 */ /* 0x080fe40001000000 */
[-C--:B------:R-:W-:Y:S02]  /*3120*/  SEL R74, R107, R62.reuse, P2 ;  /* 0x0000003e6b4a7207 */ /* 0x080fe40001000000 */
[----:B------:R-:W-:Y:S02]  /*3130*/  SEL R75, R110, R63, P2 ;  /* 0x0000003f6e4b7207 */ /* 0x000fe40001000000 */
[----:B0-----:R-:W-:Y:S02]  /*3140*/  LOP3.LUT R83, R69, R83, R66, 0xfe, !PT ;  /* 0x0000005345537212 */ /* 0x001fe400078efe42 */
[----:B------:R-:W-:Y:S02]  /*3150*/  SEL R66, R89, R62, P2 ;  /* 0x0000003e59427207 */ /* 0x000fe40001000000 */
[----:B------:R-:W-:-:S02]  /*3160*/  IADD3 R89, R181, 0x200, RZ ;  /* 0x00000200b5597810 */ /* 0x000fc40007ffe0ff */
[----:B-1----:R-:W-:Y:S01]  /*3170*/  @P0 MOV R104, 0x10 ;  /* 0x0000001000680802 */ /* 0x002fe20000000f00 */
[----:B------:R0:W-:Y:S01]  /*3180*/  @P0 STG.E.128 [R86.64], R64 ;  /* 0x0000004056000986 */ /* 0x0001e2000c101d04 */
[----:B--2---:R-:W-:Y:S02]  /*3190*/  LOP3.LUT R82, R68, R71, RZ, 0xfc, !PT ;  /* 0x0000004744527212 */ /* 0x004fe400078efcff */
[----:B------:R-:W-:Y:S01]  /*31a0*/  SEL R68, R95, R60, P2 ;  /* 0x0000003c5f447207 */ /* 0x000fe20001000000 */
[----:B------:R1:W-:Y:S01]  /*31b0*/  STG.E.64 [R90.64], R80 ;  /* 0x000000505a007986 */ /* 0x0003e2000c101b04 */
[----:B------:R-:W-:Y:S01]  /*31c0*/  SEL R69, R88, R61, P2 ;  /* 0x0000003d58457207 */ /* 0x000fe20001000000 */
[----:B------:R-:W-:Y:S01]  /*31d0*/  IMAD.WIDE.U32 R88, R112, R89, c[0x0][0x248] ;  /* 0x0000920070587625 */ /* 0x000fe200078e0059 */
[----:B------:R-:W-:Y:S02]  /*31e0*/  SEL R71, R108, R63, P2 ;  /* 0x0000003f6c477207 */ /* 0x000fe40001000000 */
[----:B------:R-:W-:-:S03]  /*31f0*/  LOP3.LUT R2, R2, R117, RZ, 0xfc, !PT ;  /* 0x0000007502027212 */ /* 0x000fc600078efcff */
[----:B------:R-:W-:Y:S04]  /*3200*/  @P0 STG.E.128 [R186.64], R68 ;  /* 0x00000044ba000986 */ /* 0x000fe8000c101d04 */
[----:B------:R2:W-:Y:S01]  /*3210*/  STG.E.64 [R88.64], R84 ;  /* 0x0000005458007986 */ /* 0x0005e2000c101b04 */
[----:B0-----:R-:W-:Y:S01]  /*3220*/  @P0 IMAD.WIDE.U32 R86, R185, R104, c[0x0][0x258] ;  /* 0x00009600b9560625 */ /* 0x001fe200078e0068 */
[----:B------:R-:W-:Y:S02]  /*3230*/  @P0 MOV R64, 0x10 ;  /* 0x0000001000400802 */ /* 0x000fe40000000f00 */
[C---:B------:R-:W-:Y:S02]  /*3240*/  IADD3 R65, R181.reuse, 0x300, RZ ;  /* 0x00000300b5417810 */ /* 0x040fe40007ffe0ff */
[----:B------:R-:W-:Y:S01]  /*3250*/  IADD3 R67, R181, 0x400, RZ ;  /* 0x00000400b5437810 */ /* 0x000fe20007ffe0ff */
[----:B------:R0:W-:Y:S01]  /*3260*/  @P0 STG.E.128 [R86.64], R72 ;  /* 0x0000004856000986 */ /* 0x0001e2000c101d04 */
[----:B------:R-:W-:Y:S01]  /*3270*/  @P0 MOV R185, 0x10 ;  /* 0x0000001000b90802 */ /* 0x000fe20000000f00 */
[----:B-1----:R-:W-:Y:S01]  /*3280*/  IMAD.WIDE.U32 R80, R112, R65, c[0x0][0x248] ;  /* 0x0000920070507625 */ /* 0x002fe200078e0041 */
[----:B------:R-:W-:-:S02]  /*3290*/  SEL R65, R102, R61, P2 ;  /* 0x0000003d66417207 */ /* 0x000fc40001000000 */
[----:B------:R-:W-:Y:S01]  /*32a0*/  SEL R66, R101, R62, P2 ;  /* 0x0000003e65427207 */ /* 0x000fe20001000000 */
[----:B--2---:R-:W-:Y:S01]  /*32b0*/  @P0 IMAD.WIDE.U32 R88, R183, R64, c[0x0][0x258] ;  /* 0x00009600b7580625 */ /* 0x004fe200078e0040 */
[----:B------:R-:W-:Y:S01]  /*32c0*/  @P0 MOV R183, 0x10 ;  /* 0x0000001000b70802 */ /* 0x000fe20000000f00 */
[----:B------:R1:W-:Y:S01]  /*32d0*/  STG.E.64 [R80.64], R2 ;  /* 0x0000000250007986 */ /* 0x0003e2000c101b04 */
[-C--:B------:R-:W-:Y:S01]  /*32e0*/  SEL R64, R103, R60.reuse, P2 ;  /* 0x0000003c67407207 */ /* 0x080fe20001000000 */
[----:B------:R-:W-:Y:S01]  /*32f0*/  IMAD.WIDE.U32 R84, R112, R67, c[0x0][0x248] ;  /* 0x0000920070547625 */ /* 0x000fe200078e0043 */
[----:B------:R-:W-:Y:S02]  /*3300*/  SEL R67, R94, R63, P2 ;  /* 0x0000003f5e437207 */ /* 0x000fe40001000000 */
[----:B------:R-:W-:Y:S01]  /*3310*/  SEL R68, R111, R60, P2 ;  /* 0x0000003c6f447207 */ /* 0x000fe20001000000 */
[----:B------:R-:W-:Y:S01]  /*3320*/  @P0 IMAD.WIDE.U32 R184, R184, R185, c[0x0][0x258] ;  /* 0x00009600b8b80625 */ /* 0x000fe200078e00b9 */
[----:B------:R-:W-:-:S02]  /*3330*/  SEL R69, R100, R61, P2 ;  /* 0x0000003d64457207 */ /* 0x000fc40001000000 */
[----:B------:R-:W-:Y:S01]  /*3340*/  SEL R70, R109, R62, P2 ;  /* 0x0000003e6d467207 */ /* 0x000fe20001000000 */
[----:B------:R-:W-:Y:S01]  /*3350*/  @P0 IMAD.WIDE.U32 R182, R182, R183, c[0x0][0x258] ;  /* 0x00009600b6b60625 */ /* 0x000fe200078e00b7 */
[C---:B0-----:R-:W-:Y:S01]  /*3360*/  IADD3 R73, R181.reuse, 0x500, RZ ;  /* 0x00000500b5497810 */ /* 0x041fe20007ffe0ff */
[----:B------:R0:W-:Y:S01]  /*3370*/  @P0 STG.E.128 [R184.64], R64 ;  /* 0x00000040b8000986 */ /* 0x0001e2000c101d04 */
[----:B------:R-:W-:Y:S02]  /*3380*/  IADD3 R181, R181, 0x600, RZ ;  /* 0x00000600b5b57810 */ /* 0x000fe40007ffe0ff */
        /* <DEDUP_REMOVED lines=15> */
.L_x_10207:
        /* <DEDUP_REMOVED lines=56> */
.L_x_10204:
        /* <DEDUP_REMOVED lines=23> */
.L_x_10205:
[----:B------:R-:W-:Y:S01]  /*3970*/  HFMA2.MMA R70, -RZ, RZ, 0, 9.5367431640625e-07 ;  /* 0x00000010ff467435 */ /* 0x000fe200000001ff */
[----:B------:R-:W-:-:S02]  /*3980*/  MOV R65, R67 ;  /* 0x0000004300417202 */ /* 0x000fc40000000f00 */
[----:B------:R-:W-:Y:S02]  /*3990*/  MOV R66, 0x1f ;  /* 0x0000001f00427802 */ /* 0x000fe40000000f00 */
[----:B------:R-:W-:Y:S02]  /*39a0*/  MOV R71, 0xffffffff ;  /* 0xffffffff00477802 */ /* 0x000fe40000000f00 */
[----:B------:R-:W-:Y:S02]  /*39b0*/  MOV R2, 0x39d0 ;  /* 0x000039d000027802 */ /* 0x000fe40000000f00 */
[----:B-----5:R-:W-:Y:S05]  /*39c0*/  CALL.REL.NOINC `($__internal_149_$__cuda_sm70_shflsync_down_p) ;  /* 0x0000045000007944 */ /* 0x020fea0003c00000 */
[----:B-1----:R-:W-:Y:S01]  /*39d0*/  MOV R64, R70 ;  /* 0x0000004600407202 */ /* 0x002fe20000000f00 */
[----:B0-----:R-:W-:Y:S05]  /*39e0*/  BRA `(.L_x_10209) ;  /* 0xffffe05000007947 */ /* 0x001fea000383ffff */
.L_x_10206:
[----:B------:R-:W-:Y:S01]  /*39f0*/  HFMA2.MMA R70, -RZ, RZ, 0, 9.5367431640625e-07 ;  /* 0x00000010ff467435 */ /* 0x000fe200000001ff */
[----:B------:R-:W-:Y:S02]  /*3a00*/  MOV R65, R69 ;  /* 0x0000004500417202 */ /* 0x000fe40000000f00 */
[----:B------:R-:W-:Y:S02]  /*3a10*/  MOV R66, 0x1f ;  /* 0x0000001f00427802 */ /* 0x000fe40000000f00 */
[----:B------:R-:W-:-:S02]  /*3a20*/  MOV R71, 0xffffffff ;  /* 0xffffffff00477802 */ /* 0x000fc40000000f00 */
[----:B------:R-:W-:Y:S02]  /*3a30*/  MOV R2, 0x3a50 ;  /* 0x00003a5000027802 */ /* 0x000fe40000000f00 */
[----:B01---5:R-:W-:Y:S05]  /*3a40*/  CALL.REL.NOINC `($__internal_149_$__cuda_sm70_shflsync_down_p) ;  /* 0x000003d000007944 */ /* 0x023fea0003c00000 */
[----:B------:R-:W-:Y:S01]  /*3a50*/  FADD.FTZ R67, R67, R64 ;  /* 0x0000004043437221 */ /* 0x000fe20000010000 */
[----:B0-----:R-:W-:Y:S01]  /*3a60*/  MOV R66, 0x1f ;  /* 0x0000001f00427802 */ /* 0x001fe20000000f00 */
[----:B-1----:R-:W-:Y:S01]  /*3a70*/  FADD.FTZ R69, R69, R70 ;  /* 0x0000004645457221 */ /* 0x002fe20000010000 */
[----:B------:R-:W-:Y:S01]  /*3a80*/  HFMA2.MMA R70, -RZ, RZ, 0, 4.76837158203125e-07 ;  /* 0x00000008ff467435 */ /* 0x000fe200000001ff */
[----:B------:R-:W-:Y:S02]  /*3a90*/  MOV R71, 0xffffffff ;  /* 0xffffffff00477802 */ /* 0x000fe40000000f00 */
[----:B------:R-:W-:Y:S02]  /*3aa0*/  MOV R65, R67 ;  /* 0x0000004300417202 */ /* 0x000fe40000000f00 */
[----:B------:R-:W-:Y:S02]  /*3ab0*/  MOV R2, 0x3ad0 ;  /* 0x00003ad000027802 */ /* 0x000fe40000000f00 */
[----:B------:R-:W-:Y:S05]  /*3ac0*/  CALL.REL.NOINC `($__internal_149_$__cuda_sm70_shflsync_down_p) ;  /* 0x0000035000007944 */ /* 0x000fea0003c00000 */
[----:B-1----:R-:W-:Y:S01]  /*3ad0*/  MOV R64, R70 ;  /* 0x0000004600407202 */ /* 0x002fe20000000f00 */
[----:B------:R-:W-:Y:S01]  /*3ae0*/  HFMA2.MMA R70, -RZ, RZ, 0, 4.76837158203125e-07 ;  /* 0x00000008ff467435 */ /* 0x000fe200000001ff */
[----:B0-----:R-:W-:-:S02]  /*3af0*/  MOV R65, R69 ;  /* 0x0000004500417202 */ /* 0x001fc40000000f00 */
[----:B------:R-:W-:Y:S02]  /*3b00*/  MOV R66, 0x1f ;  /* 0x0000001f00427802 */ /* 0x000fe40000000f00 */
[----:B------:R-:W-:Y:S02]  /*3b10*/  MOV R71, 0xffffffff ;  /* 0xffffffff00477802 */ /* 0x000fe40000000f00 */
[----:B------:R-:W-:Y:S02]  /*3b20*/  MOV R2, 0x3b40 ;  /* 0x00003b4000027802 */ /* 0x000fe40000000f00 */
[----:B------:R-:W-:Y:S05]  /*3b30*/  CALL.REL.NOINC `($__internal_149_$__cuda_sm70_shflsync_down_p) ;  /* 0x000002e000007944 */ /* 0x000fea0003c00000 */
[----:B------:R-:W-:Y:S01]  /*3b40*/  FADD.FTZ R67, R64, R67 ;  /* 0x0000004340437221 */ /* 0x000fe20000010000 */
[----:B0-----:R-:W-:Y:S01]  /*3b50*/  MOV R66, 0x1f ;  /* 0x0000001f00427802 */ /* 0x001fe20000000f00 */
[----:B-1----:R-:W-:Y:S01]  /*3b60*/  FADD.FTZ R69, R69, R70 ;  /* 0x0000004645457221 */ /* 0x002fe20000010000 */
[----:B------:R-:W-:Y:S01]  /*3b70*/  HFMA2.MMA R70, -RZ, RZ, 0, 2.384185791015625e-07 ;  /* 0x00000004ff467435 */ /* 0x000fe200000001ff */
[----:B------:R-:W-:Y:S02]  /*3b80*/  MOV R71, 0xffffffff ;  /* 0xffffffff00477802 */ /* 0x000fe40000000f00 */
[----:B------:R-:W-:-:S02]  /*3b90*/  MOV R65, R67 ;  /* 0x0000004300417202 */ /* 0x000fc40000000f00 */
[----:B------:R-:W-:Y:S02]  /*3ba0*/  MOV R2, 0x3bc0 ;  /* 0x00003bc000027802 */ /* 0x000fe40000000f00 */
[----:B------:R-:W-:Y:S05]  /*3bb0*/  CALL.REL.NOINC `($__internal_149_$__cuda_sm70_shflsync_down_p) ;  /* 0x0000026000007944 */ /* 0x000fea0003c00000 */
[----:B-1----:R-:W-:Y:S01]  /*3bc0*/  MOV R64, R70 ;  /* 0x0000004600407202 */ /* 0x002fe20000000f00 */
[----:B------:R-:W-:Y:S01]  /*3bd0*/  HFMA2.MMA R70, -RZ, RZ, 0, 2.384185791015625e-07 ;  /* 0x00000004ff467435 */ /* 0x000fe200000001ff */
[----:B0-----:R-:W-:Y:S02]  /*3be0*/  MOV R65, R69 ;  /* 0x0000004500417202 */ /* 0x001fe40000000f00 */
[----:B------:R-:W-:Y:S02]  /*3bf0*/  MOV R66, 0x1f ;  /* 0x0000001f00427802 */ /* 0x000fe40000000f00 */
[----:B------:R-:W-:Y:S02]  /*3c00*/  MOV R71, 0xffffffff ;  /* 0xffffffff00477802 */ /* 0x000fe40000000f00 */
[----:B------:R-:W-:Y:S02]  /*3c10*/  MOV R2, 0x3c30 ;  /* 0x00003c3000027802 */ /* 0x000fe40000000f00 */
[----:B------:R-:W-:Y:S05]  /*3c20*/  CALL.REL.NOINC `($__internal_149_$__cuda_sm70_shflsync_down_p) ;  /* 0x000001f000007944 */ /* 0x000fea0003c00000 */
[----:B------:R-:W-:Y:S01]  /*3c30*/  FADD.FTZ R67, R64, R67 ;  /* 0x0000004340437221 */ /* 0x000fe20000010000 */
[----:B0-----:R-:W-:Y:S01]  /*3c40*/  MOV R66, 0x1f ;  /* 0x0000001f00427802 */ /* 0x001fe20000000f00 */
[----:B-1----:R-:W-:Y:S01]  /*3c50*/  FADD.FTZ R69, R69, R70 ;  /* 0x0000004645457221 */ /* 0x002fe20000010000 */
[----:B------:R-:W-:Y:S01]  /*3c60*/  HFMA2.MMA R70, -RZ, RZ, 0, 1.1920928955078125e-07 ;  /* 0x00000002ff467435 */ /* 0x000fe200000001ff */
[----:B------:R-:W-:-:S02]  /*3c70*/  MOV R71, 0xffffffff ;  /* 0xffffffff00477802 */ /* 0x000fc40000000f00 */
[----:B------:R-:W-:Y:S02]  /*3c80*/  MOV R65, R67 ;  /* 0x0000004300417202 */ /* 0x000fe40000000f00 */
[----:B------:R-:W-:Y:S02]  /*3c90*/  MOV R2, 0x3cb0 ;  /* 0x00003cb000027802 */ /* 0x000fe40000000f00 */
[----:B------:R-:W-:Y:S05]  /*3ca0*/  CALL.REL.NOINC `($__internal_149_$__cuda_sm70_shflsync_down_p) ;  /* 0x0000017000007944 */ /* 0x000fea0003c00000 */
[----:B-1----:R-:W-:Y:S01]  /*3cb0*/  MOV R64, R70 ;  /* 0x0000004600407202 */ /* 0x002fe20000000f00 */
[----:B------:R-:W-:Y:S01]  /*3cc0*/  HFMA2.MMA R70, -RZ, RZ, 0, 1.1920928955078125e-07 ;  /* 0x00000002ff467435 */ /* 0x000fe200000001ff */
[----:B0-----:R-:W-:Y:S02]  /*3cd0*/  MOV R65, R69 ;  /* 0x0000004500417202 */ /* 0x001fe40000000f00 */
[----:B------:R-:W-:Y:S02]  /*3ce0*/  MOV R66, 0x1f ;  /* 0x0000001f00427802 */ /* 0x000fe40000000f00 */
[----:B------:R-:W-:Y:S02]  /*3cf0*/  MOV R71, 0xffffffff ;  /* 0xffffffff00477802 */ /* 0x000fe40000000f00 */
[----:B------:R-:W-:-:S02]  /*3d00*/  MOV R2, 0x3d20 ;  /* 0x00003d2000027802 */ /* 0x000fc40000000f00 */
[----:B------:R-:W-:Y:S05]  /*3d10*/  CALL.REL.NOINC `($__internal_149_$__cuda_sm70_shflsync_down_p) ;  /* 0x0000010000007944 */ /* 0x000fea0003c00000 */
[----:B------:R-:W-:Y:S01]  /*3d20*/  FADD.FTZ R67, R64, R67 ;  /* 0x0000004340437221 */ /* 0x000fe20000010000 */
[----:B0-----:R-:W-:Y:S01]  /*3d30*/  MOV R66, 0x1f ;  /* 0x0000001f00427802 */ /* 0x001fe20000000f00 */
[----:B-1----:R-:W-:Y:S01]  /*3d40*/  FADD.FTZ R69, R69, R70 ;  /* 0x0000004645457221 */ /* 0x002fe20000010000 */
[----:B------:R-:W-:Y:S01]  /*3d50*/  HFMA2.MMA R70, -RZ, RZ, 0, 5.9604644775390625e-08 ;  /* 0x00000001ff467435 */ /* 0x000fe200000001ff */
[----:B------:R-:W-:-:S02]  /*3d60*/  MOV R71, 0xffffffff ;  /* 0xffffffff00477802 */ /* 0x000fc40000000f00 */
[----:B------:R-:W-:Y:S02]  /*3d70*/  MOV R65, R67 ;  /* 0x0000004300417202 */ /* 0x000fe40000000f00 */
[----:B------:R-:W-:Y:S02]  /*3d80*/  MOV R2, 0x3da0 ;  /* 0x00003da000027802 */ /* 0x000fe40000000f00 */
[----:B------:R-:W-:Y:S05]  /*3d90*/  CALL.REL.NOINC `($__internal_149_$__cuda_sm70_shflsync_down_p) ;  /* 0x0000008000007944 */ /* 0x000fea0003c00000 */
[----:B-1----:R-:W-:Y:S01]  /*3da0*/  MOV R68, R70 ;  /* 0x0000004600447202 */ /* 0x002fe20000000f00 */
[----:B------:R-:W-:Y:S01]  /*3db0*/  HFMA2.MMA R70, -RZ, RZ, 0, 5.9604644775390625e-08 ;  /* 0x00000001ff467435 */ /* 0x000fe200000001ff */
[----:B0-----:R-:W-:Y:S02]  /*3dc0*/  MOV R65, R69 ;  /* 0x0000004500417202 */ /* 0x001fe40000000f00 */
[----:B------:R-:W-:Y:S02]  /*3dd0*/  MOV R66, 0x1f ;  /* 0x0000001f00427802 */ /* 0x000fe40000000f00 */
[----:B------:R-:W-:Y:S02]  /*3de0*/  MOV R71, 0xffffffff ;  /* 0xffffffff00477802 */ /* 0x000fe40000000f00 */
[----:B------:R-:W-:-:S02]  /*3df0*/  MOV R2, 0x3e10 ;  /* 0x00003e1000027802 */ /* 0x000fc40000000f00 */
[----:B------:R-:W-:Y:S05]  /*3e00*/  CALL.REL.NOINC `($__internal_149_$__cuda_sm70_shflsync_down_p) ;  /* 0x0000001000007944 */ /* 0x000fea0003c00000 */
[----:B01----:R-:W-:Y:S05]  /*3e10*/  BRA `(.L_x_10210) ;  /* 0xffffdd4000007947 */ /* 0x003fea000383ffff */
        .weak           $__internal_149_$__cuda_sm70_shflsync_down_p
        .type           $__internal_149_$__cuda_sm70_shflsync_down_p,@function
        .size           $__internal_149_$__cuda_sm70_shflsync_down_p,(.L_x_13025 - $__internal_149_$__cuda_sm70_shflsync_down_p)
$__internal_149_$__cuda_sm70_shflsync_down_p:
[----:B------:R-:W-:Y:S01]  /*3e20*/  HFMA2.MMA R3, -RZ, RZ, 0, 0 ;  /* 0x00000000ff037435 */ /* 0x000fe200000001ff */
[----:B------:R-:W-:Y:S04]  /*3e30*/  WARPSYNC R71 ;  /* 0x0000004700007348 */ /* 0x000fe80003800000 */
[----:B------:R0:W1:Y:S01]  /*3e40*/  SHFL.DOWN PT, R70, R65, R70, R66 ;  /* 0x0800004641467389 */ /* 0x00006200000e0042 */
[----:B------:R-:W-:Y:S05]  /*3e50*/  RET.REL.NODEC R2 `(_ZN10layer_norm13ln_bwd_kernelINS_13Kernel_traitsIf6__halffS2_fjLj7168ELj1ELj1ELj8ELj8ENS_18Kernel_traits_baseILj7168EfS2_fS2_fjLj256EEEEELb1ELb0ELb0ELb1EEEvNS_9BwdParamsE) ;  /* 0xffffc1a002007950 */ /* 0x000fea0003c3ffff */
.L_x_10211:
        /* <DEDUP_REMOVED lines=10> */
.L_x_13025:


//--------------------- .text._ZN10layer_norm22ln_bwd_finalize_kernelINS_22Kernel_traits_finalizeILj7168Ef6__halffS2_fjLb0ELj1024ELj4ENS_18Kernel_traits_baseILj7168EfS2_fS2_fjLj1024EEEEELb0ELb0EEEvNS_9BwdParamsE --------------------------
	.section	.text._ZN10layer_norm22ln_bwd_finalize_kernelINS_22Kernel_traits_finalizeILj7168Ef6__halffS2_fjLb0ELj1024ELj4ENS_18Kernel_traits_baseILj7168EfS2_fS2_fjLj1024EEEEELb0ELb0EEEvNS_9BwdParamsE,"ax",@progbits
	.sectioninfo	@"SHI_REGISTERS=30"
	.align	128
        .global         _ZN10layer_norm22ln_bwd_finalize_kernelINS_22Kernel_traits_finalizeILj7168Ef6__halffS2_fjLb0ELj1024ELj4ENS_18Kernel_traits_baseILj7168EfS2_fS2_fjLj1024EEEEELb0ELb0EEEvNS_9BwdParamsE
        .type           _ZN10layer_norm22ln_bwd_finalize_kernelINS_22Kernel_traits_finalizeILj7168Ef6__halffS2_fjLb0ELj1024ELj4ENS_18Kernel_traits_baseILj7168EfS2_fS2_fjLj1024EEEEELb0ELb0EEEvNS_9BwdParamsE,@function
        .size           _ZN10layer_norm22ln_bwd_finalize_kernelINS_22Kernel_traits_finalizeILj7168Ef6__halffS2_fjLb0ELj1024ELj4ENS_18Kernel_traits_baseILj7168EfS2_fS2_fjLj1024EEEEELb0ELb0EEEvNS_9BwdParamsE,(.L_x_13026 - _ZN10layer_norm22ln_bwd_finalize_kernelINS_22Kernel_traits_finalizeILj7168Ef6__halffS2_fjLb0ELj1024ELj4ENS_18Kernel_traits_baseILj7168EfS2_fS2_fjLj1024EEEEELb0ELb0EEEvNS_9BwdParamsE)
        .other          _ZN10layer_norm22ln_bwd_finalize_kernelINS_22Kernel_traits_finalizeILj7168Ef6__halffS2_fjLb0ELj1024ELj4ENS_18Kernel_traits_baseILj7168EfS2_fS2_fjLj1024EEEEELb0ELb0EEEvNS_9BwdParamsE,@"STO_CUDA_ENTRY STV_DEFAULT"
_ZN10layer_norm22ln_bwd_finalize_kernelINS_22Kernel_traits_finalizeILj7168Ef6__halffS2_fjLb0ELj1024ELj4ENS_18Kernel_traits_baseILj7168EfS2_fS2_fjLj1024EEEEELb0ELb0EEEvNS_9BwdParamsE:
.text._ZN10layer_norm22ln_bwd_finalize_kernelINS_22Kernel_traits_finalizeILj7168Ef6__halffS2_fjLb0ELj1024ELj4ENS_18Kernel_traits_baseILj7168EfS2_fS2_fjLj1024EEEEELb0ELb0EEEvNS_9BwdParamsE:
        /* <DEDUP_REMOVED lines=19> */
.L_x_10225:
        /* <DEDUP_REMOVED lines=28> */
.L_x_10216:
        /* <DEDUP_REMOVED lines=35> */
.L_x_10215:
[----:B------:R-:W-:Y:S05]  /*0520*/  BSYNC B1 ;  /* 0x0000000000017941 */ /* 0x000fea0003800000 */
.L_x_10214:
        /* <DEDUP_REMOVED lines=23> */
.L_x_10218:
[----:B------:R-:W-:Y:S05]  /*06a0*/  BSYNC B1 ;  /* 0x0000000000017941 */ /* 0x000fea0003800000 */
.L_x_10217:
        /* <DEDUP_REMOVED lines=11> */
.L_x_10219:
[----:B------:R-:W-:Y:S05]  /*0760*/  BSYNC B1 ;  /* 0x0000000000017941 */ /* 0x000fea0003800000 */
.L_x_10213:
[----:B------:R-:W-:Y:S05]  /*0770*/  BSYNC B0 ;  /* 0x0000000000007941 */ /* 0x000fea0003800000 */
.L_x_10212:
        /* <DEDUP_REMOVED lines=11> */
.L_x_10226:
        /* <DEDUP_REMOVED lines=18> */
.L_x_10227:
[----:B---3--:R-:W-:Y:S02]  /*0950*/  FADD.FTZ R4, R4, R9 ;  /* 0x0000000904047221 */ /* 0x008fe40000010000 */
[----:B-12---:R-:W-:-:S03]  /*0960*/  FADD.FTZ R6, R5, R6 ;  /* 0x0000000605067221 */ /* 0x006fc60000010000 */
[----:B------:R1:W-:Y:S04]  /*0970*/  @!P1 STS [R17.X4+0x2000], R4 ;  /* 0x0020000411009388 */ /* 0x0003e80000004800 */
[----:B------:R1:W-:Y:S02]  /*0980*/  @!P1 STS [R17.X4+0x2080], R6 ;  /* 0x0020800611009388 */ /* 0x0003e40000004800 */
.L_x_10220:
        /* <DEDUP_REMOVED lines=15> */
.L_x_10224:
[----:B------:R-:W-:Y:S05]  /*0a80*/  BSYNC B0 ;  /* 0x0000000000007941 */ /* 0x000fea0003800000 */
.L_x_10223:
[C---:B------:R-:W-:Y:S02]  /*0a90*/  ISETP.GT.U32.AND P1, PT, R18.reuse, -0x1c01, PT ;  /* 0xffffe3ff1200780c */ /* 0x040fe40003f24070 */
[----:B------:R-:W-:Y:S02]  /*0aa0*/  IADD3 R18, R18, 0x1c00, RZ ;  /* 0x00001c0012127810 */ /* 0x000fe40007ffe0ff */
[----:B------:R-:W-:-:S09]  /*0ab0*/  IADD3 R19, R19, 0xe00, RZ ;  /* 0x00000e0013137810 */ /* 0x000fd20007ffe0ff */
[----:B01----:R-:W-:Y:S05]  /*0ac0*/  @P1 BRA `(.L_x_10225) ;  /* 0xfffff66000001947 */ /* 0x003fea000383ffff */
[----:B------:R-:W-:Y:S05]  /*0ad0*/  EXIT ;  /* 0x000000000000794d */ /* 0x000fea0003800000 */
.L_x_10221:
[----:B--2---:R-:W-:Y:S01]  /*0ae0*/  IMAD.MOV.U32 R9, RZ, RZ, R5 ;  /* 0x000000ffff097224 */ /* 0x004fe200078e0005 */
[----:B------:R-:W-:Y:S01]  /*0af0*/  MOV R8, 0x1 ;  /* 0x0000000100087802 */ /* 0x000fe20000000f00 */
[----:B------:R-:W-:Y:S01]  /*0b00*/  IMAD.MOV.U32 R7, RZ, RZ, 0x1f ;  /* 0x0000001fff077424 */ /* 0x000fe200078e00ff */
[----:B------:R-:W-:Y:S02]  /*0b10*/  MOV R10, 0xffffffff ;  /* 0xffffffff000a7802 */ /* 0x000fe40000000f00 */
[----:B------:R-:W-:Y:S02]  /*0b20*/  MOV R2, 0xb40 ;  /* 0x00000b4000027802 */ /* 0x000fe40000000f00 */
[----:B01----:R-:W-:Y:S05]  /*0b30*/  CALL.REL.NOINC `($__internal_150_$__cuda_sm70_shflsync_bfly_p) ;  /* 0x000003b000007944 */ /* 0x003fea0003c00000 */
[----:B-1----:R-:W-:Y:S01]  /*0b40*/  IMAD.MOV.U32 R2, RZ, RZ, R7 ;  /* 0x000000ffff027224 */ /* 0x002fe200078e0007 */
[----:B0-----:R-:W-:Y:S05]  /*0b50*/  BRA `(.L_x_10226) ;  /* 0xfffffcd000007947 */ /* 0x001fea000383ffff */
.L_x_10222:
[----:B------:R-:W-:Y:S01]  /*0b60*/  HFMA2.MMA R8, -RZ, RZ, 0, 1.1920928955078125e-07 ;  /* 0x00000002ff087435 */ /* 0x000fe200000001ff */
[----:B------:R-:W-:Y:S01]  /*0b70*/  MOV R7, 0x1f ;  /* 0x0000001f00077802 */ /* 0x000fe20000000f00 */
[----:B------:R-:W-:Y:S01]  /*0b80*/  IMAD.MOV.U32 R10, RZ, RZ, -0x1 ;  /* 0xffffffffff0a7424 */ /* 0x000fe200078e00ff */
[----:B------:R-:W-:-:S03]  /*0b90*/  MOV R2, 0xbb0 ;  /* 0x00000bb000027802 */ /* 0x000fc60000000f00 */
[----:B012---:R-:W-:Y:S05]  /*0ba0*/  CALL.REL.NOINC `($__internal_150_$__cuda_sm70_shflsync_bfly_p) ;  /* 0x0000034000007944 */ /* 0x007fea0003c00000 */
[----:B0-----:R-:W-:Y:S01]  /*0bb0*/  HFMA2.MMA R8, -RZ, RZ, 0, 2.384185791015625e-07 ;  /* 0x00000004ff087435 */ /* 0x001fe200000001ff */
[----:B-1----:R-:W-:Y:S01]  /*0bc0*/  FADD.FTZ R9, R9, R7 ;  /* 0x0000000709097221 */ /* 0x002fe20000010000 */
[----:B------:R-:W-:Y:S01]  /*0bd0*/  MOV R7, 0x1f ;  /* 0x0000001f00077802 */ /* 0x000fe20000000f00 */
[----:B------:R-:W-:Y:S01]  /*0be0*/  IMAD.MOV.U32 R10, RZ, RZ, -0x1 ;  /* 0xffffffffff0a7424 */ /* 0x000fe200078e00ff */
[----:B------:R-:W-:-:S02]  /*0bf0*/  MOV R2, 0xc10 ;  /* 0x00000c1000027802 */ /* 0x000fc40000000f00 */
[----:B------:R-:W-:Y:S05]  /*0c00*/  CALL.REL.NOINC `($__internal_150_$__cuda_sm70_shflsync_bfly_p) ;  /* 0x000002e000007944 */ /* 0x000fea0003c00000 */
[----:B0-----:R-:W-:Y:S01]  /*0c10*/  HFMA2.MMA R8, -RZ, RZ, 0, 4.76837158203125e-07 ;  /* 0x00000008ff087435 */ /* 0x001fe200000001ff */
[----:B-1----:R-:W-:Y:S01]  /*0c20*/  FADD.FTZ R9, R9, R7 ;  /* 0x0000000709097221 */ /* 0x002fe20000010000 */
[----:B------:R-:W-:Y:S01]  /*0c30*/  MOV R7, 0x1f ;  /* 0x0000001f00077802 */ /* 0x000fe20000000f00 */
[----:B------:R-:W-:Y:S01]  /*0c40*/  IMAD.MOV.U32 R10, RZ, RZ, -0x1 ;  /* 0xffffffffff0a7424 */ /* 0x000fe200078e00ff */
[----:B------:R-:W-:-:S02]  /*0c50*/  MOV R2, 0xc70 ;  /* 0x00000c7000027802 */ /* 0x000fc40000000f00 */
[----:B------:R-:W-:Y:S05]  /*0c60*/  CALL.REL.NOINC `($__internal_150_$__cuda_sm70_shflsync_bfly_p) ;  /* 0x0000028000007944 */ /* 0x000fea0003c00000 */
[----:B-1----:R-:W-:Y:S01]  /*0c70*/  FADD.FTZ R6, R9, R7 ;  /* 0x0000000709067221 */ /* 0x002fe20000010000 */
[----:B0-----:R-:W-:Y:S01]  /*0c80*/  HFMA2.MMA R8, -RZ, RZ, 0, 9.5367431640625e-07 ;  /* 0x00000010ff087435 */ /* 0x001fe200000001ff */
[----:B------:R-:W-:Y:S01]  /*0c90*/  MOV R7, 0x1f ;  /* 0x0000001f00077802 */ /* 0x000fe20000000f00 */
[----:B------:R-:W-:Y:S01]  /*0ca0*/  IMAD.MOV.U32 R10, RZ, RZ, -0x1 ;  /* 0xffffffffff0a7424 */ /* 0x000fe200078e00ff */
[----:B------:R-:W-:-:S02]  /*0cb0*/  MOV R2, 0xce0 ;  /* 0x00000ce000027802 */ /* 0x000fc40000000f00 */
[----:B------:R-:W-:Y:S02]  /*0cc0*/  MOV R9, R6 ;  /* 0x0000000600097202 */ /* 0x000fe40000000f00 */
[----:B------:R-:W-:Y:S05]  /*0cd0*/  CALL.REL.NOINC `($__internal_150_$__cuda_sm70_shflsync_bfly_p) ;  /* 0x0000021000007944 */ /* 0x000fea0003c00000 */
[----:B0-----:R-:W-:Y:S01]  /*0ce0*/  HFMA2.MMA R8, -RZ, RZ, 0, 5.9604644775390625e-08 ;  /* 0x00000001ff087435 */ /* 0x001fe200000001ff */
[----:B-1----:R-:W-:Y:S01]  /*0cf0*/  MOV R5, R7 ;  /* 0x0000000700057202 */ /* 0x002fe20000000f00 */
[----:B------:R-:W-:Y:S01]  /*0d00*/  IMAD.MOV.U32 R9, RZ, RZ, R4 ;  /* 0x000000ffff097224 */ /* 0x000fe200078e0004 */
[----:B------:R-:W-:Y:S01]  /*0d10*/  MOV R7, 0x1f ;  /* 0x0000001f00077802 */ /* 0x000fe20000000f00 */
[----:B------:R-:W-:Y:S01]  /*0d20*/  IMAD.MOV.U32 R10, RZ, RZ, -0x1 ;  /* 0xffffffffff0a7424 */ /* 0x000fe200078e00ff */
[----:B------:R-:W-:Y:S02]  /*0d30*/  MOV R2, 0xd50 ;  /* 0x00000d5000027802 */ /* 0x000fe40000000f00 */
[----:B------:R-:W-:Y:S05]  /*0d40*/  CALL.REL.NOINC `($__internal_150_$__cuda_sm70_shflsync_bfly_p) ;  /* 0x000001a000007944 */ /* 0x000fea0003c00000 */
[----:B0-----:R-:W-:Y:S01]  /*0d50*/  HFMA2.MMA R8, -RZ, RZ, 0, 1.1920928955078125e-07 ;  /* 0x00000002ff087435 */ /* 0x001fe200000001ff */
[----:B-1----:R-:W-:Y:S01]  /*0d60*/  FADD.FTZ R9, R4, R7 ;  /* 0x0000000704097221 */ /* 0x002fe20000010000 */
[----:B------:R-:W-:Y:S01]  /*0d70*/  MOV R7, 0x1f ;  /* 0x0000001f00077802 */ /* 0x000fe20000000f00 */
[----:B------:R-:W-:Y:S01]  /*0d80*/  IMAD.MOV.U32 R10, RZ, RZ, -0x1 ;  /* 0xffffffffff0a7424 */ /* 0x000fe200078e00ff */
[----:B------:R-:W-:Y:S02]  /*0d90*/  MOV R2, 0xdb0 ;  /* 0x00000db000027802 */ /* 0x000fe40000000f00 */
[----:B------:R-:W-:Y:S05]  /*0da0*/  CALL.REL.NOINC `($__internal_150_$__cuda_sm70_shflsync_bfly_p) ;  /* 0x0000014000007944 */ /* 0x000fea0003c00000 */
        /* <DEDUP_REMOVED lines=12> */
[----:B0-----:R-:W-:Y:S01]  /*0e70*/  HFMA2.MMA R8, -RZ, RZ, 0, 9.5367431640625e-07 ;  /* 0x00000010ff087435 */ /* 0x001fe200000001ff */
[----:B-1----:R-:W-:Y:S01]  /*0e80*/  FADD.FTZ R9, R9, R7 ;  /* 0x0000000709097221 */ /* 0x002fe20000010000 */
[----:B------:R-:W-:Y:S01]  /*0e90*/  MOV R7, 0x1f ;  /* 0x0000001f00077802 */ /* 0x000fe20000000f00 */
[----:B------:R-:W-:Y:S01]  /*0ea0*/  IMAD.MOV.U32 R10, RZ, RZ, -0x1 ;  /* 0xffffffffff0a7424 */ /* 0x000fe200078e00ff */
[----:B------:R-:W-:-:S02]  /*0eb0*/  MOV R2, 0xed0 ;  /* 0x00000ed000027802 */ /* 0x000fc40000000f00 */
[----:B------:R-:W-:Y:S05]  /*0ec0*/  CALL.REL.NOINC `($__internal_150_$__cuda_sm70_shflsync_bfly_p) ;  /* 0x0000002000007944 */ /* 0x000fea0003c00000 */
[----:B-1----:R-:W-:Y:S01]  /*0ed0*/  MOV R4, R7 ;  /* 0x0000000700047202 */ /* 0x002fe20000000f00 */
[----:B0-----:R-:W-:Y:S05]  /*0ee0*/  BRA `(.L_x_10227) ;  /* 0xfffffa6000007947 */ /* 0x001fea000383ffff */
        .weak           $__internal_150_$__cuda_sm70_shflsync_bfly_p
        .type           $__internal_150_$__cuda_sm70_shflsync_bfly_p,@function
        .size           $__internal_150_$__cuda_sm70_shflsync_bfly_p,(.L_x_13026 - $__internal_150_$__cuda_sm70_shflsync_bfly_p)
$__internal_150_$__cuda_sm70_shflsync_bfly_p:
[----:B------:R-:W-:Y:S01]  /*0ef0*/  HFMA2.MMA R3, -RZ, RZ, 0, 0 ;  /* 0x00000000ff037435 */ /* 0x000fe200000001ff */
[----:B------:R-:W-:Y:S04]  /*0f00*/  WARPSYNC R10 ;  /* 0x0000000a00007348 */ /* 0x000fe80003800000 */
[----:B------:R0:W1:Y:S01]  /*0f10*/  SHFL.BFLY PT, R7, R9, R8, R7 ;  /* 0x0c00000809077389 */ /* 0x00006200000e0007 */
[----:B------:R-:W-:Y:S05]  /*0f20*/  RET.REL.NODEC R2 `(_ZN10layer_norm22ln_bwd_finalize_kernelINS_22Kernel_traits_finalizeILj7168Ef6__halffS2_fjLb0ELj1024ELj4ENS_18Kernel_traits_baseILj7168EfS2_fS2_fjLj1024EEEEELb0ELb0EEEvNS_9BwdParamsE) ;  /* 0xfffff0d002007950 */ /* 0x000fea0003c3ffff */
.L_x_10228:
        /* <DEDUP_REMOVED lines=13> */
.L_x_13026:


//--------------------- .text._ZN10layer_norm13ln_bwd_kernelINS_13Kernel_traitsIf6__halffS2_fjLj7168ELj1ELj1ELj8ELj8ENS_18Kernel_traits_baseILj7168EfS2_fS2_fjLj256EEEEELb1ELb0ELb1ELb0EEEvNS_9BwdParamsE --------------------------
	.section	.text._ZN10layer_norm13ln_bwd_kernelINS_13Kernel_traitsIf6__halffS2_fjLj7168ELj1ELj1ELj8ELj8ENS_18Kernel_traits_baseILj7168EfS2_fS2_fjLj256EEEEELb1ELb0ELb1ELb0EEEvNS_9BwdParamsE,"ax",@progbits
	.sectioninfo	@"SHI_REGISTERS=216"
	.align	128
        .global         _ZN10layer_norm13ln_bwd_kernelINS_13Kernel_traitsIf6__halffS2_fjLj7168ELj1ELj1ELj8ELj8ENS_18Kernel_traits_baseILj7168EfS2_fS2_fjLj256EEEEELb1ELb0ELb1ELb0EEEvNS_9BwdParamsE
        .type           _ZN10layer_norm13ln_bwd_kernelINS_13Kernel_traitsIf6__halffS2_fjLj7168ELj1ELj1ELj8ELj8ENS_18Kernel_traits_baseILj7168EfS2_fS2_fjLj256EEEEELb1ELb0ELb1ELb0EEEvNS_9BwdParamsE,@function
        .size           _ZN10layer_norm13ln_bwd_kernelINS_13Kernel_traitsIf6__halffS2_fjLj7168ELj1ELj1ELj8ELj8ENS_18Kernel_traits_baseILj7168EfS2_fS2_fjLj256EEEEELb1ELb0ELb1ELb0EEEvNS_9BwdParamsE,(.L_x_13027 - _ZN10layer_norm13ln_bwd_kernelINS_13Kernel_traitsIf6__halffS2_fjLj7168ELj1ELj1ELj8ELj8ENS_18Kernel_traits_baseILj7168EfS2_fS2_fjLj256EEEEELb1ELb0ELb1ELb0EEEvNS_9BwdParamsE)
        .other          _ZN10layer_norm13ln_bwd_kernelINS_13Kernel_traitsIf6__halffS2_fjLj7168ELj1ELj1ELj8ELj8ENS_18Kernel_traits_baseILj7168EfS2_fS2_fjLj256EEEEELb1ELb0ELb1ELb0EEEvNS_9BwdParamsE,@"STO_CUDA_ENTRY STV_DEFAULT"
_ZN10layer_norm13ln_bwd_kernelINS_13Kernel_traitsIf6__halffS2_fjLj7168ELj1ELj1ELj8ELj8ENS_18Kernel_traits_baseILj7168EfS2_fS2_fjLj256EEEEELb1ELb0ELb1ELb0EEEvNS_9BwdParamsE:
.text._ZN10layer_norm13ln_bwd_kernelINS_13Kernel_traitsIf6__halffS2_fjLj7168ELj1ELj1ELj8ELj8ENS_18Kernel_traits_baseILj7168EfS2_fS2_fjLj256EEEEELb1ELb0ELb1ELb0EEEvNS_9BwdParamsE:
        /* <DEDUP_REMOVED lines=82> */
.L_x_10341:
        /* <DEDUP_REMOVED lines=37> */
.L_x_10233:
[----:B------:R-:W-:Y:S05]  /*0770*/  BSYNC B1 ;  /* 0x0000000000017941 */ /* 0x000fea0003800000 */
.L_x_10232:
        /* <DEDUP_REMOVED lines=11> */
.L_x_10235:
[----:B------:R-:W-:Y:S05]  /*0830*/  BSYNC B1 ;  /* 0x0000000000017941 */ /* 0x000fea0003800000 */
.L_x_10234:
        /* <DEDUP_REMOVED lines=11> */
.L_x_10237:
[----:B------:R-:W-:Y:S05]  /*08f0*/  BSYNC B1 ;  /* 0x0000000000017941 */ /* 0x000fea0003800000 */
.L_x_10236:
        /* <DEDUP_REMOVED lines=10> */
.L_x_10239:
[----:B------:R-:W-:Y:S05]  /*09a0*/  BSYNC B1 ;  /* 0x0000000000017941 */ /* 0x000fea0003800000 */
.L_x_10238:
        /* <DEDUP_REMOVED lines=10> */
.L_x_10241:
[----:B------:R-:W-:Y:S05]  /*0a50*/  BSYNC B1 ;  /* 0x0000000000017941 */ /* 0x000fea0003800000 */
.L_x_10240:
        /* <DEDUP_REMOVED lines=10> */
.L_x_10243:
[----:B------:R-:W-:Y:S05]  /*0b00*/  BSYNC B1 ;  /* 0x0000000000017941 */ /* 0x000fea0003800000 */
.L_x_10242:
        /* <DEDUP_REMOVED lines=9> */
[----:B------:R-:W-:Y:S01]  /*0ba0*/  MOV R158, RZ ;  /* 0x000000ff009e7202 */ /* 0x000fe20000000f00 */
[----:B------:R-:W-:Y:S05]  /*0bb0*/  BRA `(.L_x_10244) ;  /* 0x000018d000007947 */ /* 0x000fea0003800000 */
.L_x_10231:
        /* <DEDUP_REMOVED lines=32> */
[----:B--2---:R-:W-:Y:S01]  /*0dc0*/  FADD.FTZ R148, -R152, R20 ;  /* 0x0000001498947221 */ /* 0x004fe20000010100 */
[----:B---3--:R-:W-:Y:S01]  /*0dd0*/  MOV R150, R24 ;  /* 0x0000001800967202 */ /* 0x008fe20000000f00 */
[--C-:B------:R-:W-:Y:S01]  /*0de0*/  IMAD.MOV.U32 R151, RZ, RZ, R25.reuse ;  /* 0x000000ffff977224 */ /* 0x100fe200078e0019 */
[----:B------:R-:W-:-:S02]  /*0df0*/  SHF.R.U64 R153, R24, 0x10, R25 ;  /* 0x0000001018997819 */ /* 0x000fc40000001219 */
[----:B------:R-:W-:Y:S01]  /*0e00*/  SHF.R.U32.HI R149, RZ, 0x10, R25 ;  /* 0x00000010ff957819 */ /* 0x000fe20000011619 */
[----:B------:R-:W-:Y:S01]  /*0e10*/  HADD2.F32 R25, -RZ, R150.H0_H0 ;  /* 0x20000096ff197230 */ /* 0x000fe20000004100 */
[----:B------:R-:W-:Y:S02]  /*0e20*/  FADD.FTZ R154, -R152, R21 ;  /* 0x00000015989a7221 */ /* 0x000fe40000010100 */
[C---:B------:R-:W-:Y:S01]  /*0e30*/  FMUL.FTZ R20, R7.reuse, R148 ;  /* 0x0000009407147220 */ /* 0x040fe20000410000 */
[----:B------:R-:W-:Y:S01]  /*0e40*/  HADD2.F32 R24, -RZ, R153.H0_H0 ;  /* 0x20000099ff187230 */ /* 0x000fe20000004100 */
[----:B------:R-:W-:Y:S02]  /*0e50*/  FMUL.FTZ R21, R7, R154 ;  /* 0x0000009a07157220 */ /* 0x000fe40000410000 */
[----:B------:R-:W-:Y:S02]  /*0e60*/  FADD.FTZ R84, R84, R25 ;  /* 0x0000001954547221 */ /* 0x000fe40000010000 */
[----:B------:R-:W-:-:S02]  /*0e70*/  FFMA.FTZ R112, R20, R25, R112 ;  /* 0x0000001914707223 */ /* 0x000fc40000010070 */
[----:B------:R-:W-:Y:S01]  /*0e80*/  FMUL.FTZ R25, R140, R25 ;  /* 0x000000198c197220 */ /* 0x000fe20000410000 */
[----:B------:R-:W-:Y:S01]  /*0e90*/  HADD2.F32 R150, -RZ, R149.H0_H0 ;  /* 0x20000095ff967230 */ /* 0x000fe20000004100 */
[----:B------:R-:W-:Y:S01]  /*0ea0*/  FADD.FTZ R85, R85, R24 ;  /* 0x0000001855557221 */ /* 0x000fe20000010000 */
[----:B------:R-:W-:Y:S01]  /*0eb0*/  HADD2.F32 R151, -RZ, R151.H0_H0 ;  /* 0x20000097ff977230 */ /* 0x000fe20000004100 */
[-C--:B------:R-:W-:Y:S02]  /*0ec0*/  FFMA.FTZ R113, R21, R24.reuse, R113 ;  /* 0x0000001815717223 */ /* 0x080fe40000010071 */
[----:B------:R-:W-:Y:S02]  /*0ed0*/  FMUL.FTZ R24, R141, R24 ;  /* 0x000000188d187220 */ /* 0x000fe40000410000 */
[----:B------:R-:W-:Y:S02]  /*0ee0*/  FADD.FTZ R149, RZ, R25 ;  /* 0x00000019ff957221 */ /* 0x000fe40000010000 */
[----:B------:R-:W-:-:S02]  /*0ef0*/  FADD.FTZ R22, -R152, R22 ;  /* 0x0000001698167221 */ /* 0x000fc40000010100 */
[----:B0-----:R-:W-:Y:S02]  /*0f00*/  FFMA.FTZ R26, R20, R25, RZ ;  /* 0x00000019141a7223 */ /* 0x001fe400000100ff */
[----:B------:R-:W-:Y:S02]  /*0f10*/  FADD.FTZ R148, R149, R24 ;  /* 0x0000001895947221 */ /* 0x000fe40000010000 */
[----:B------:R-:W-:Y:S02]  /*0f20*/  FADD.FTZ R152, -R152, R23 ;  /* 0x0000001798987221 */ /* 0x000fe40000010100 */
[----:B------:R-:W-:Y:S02]  /*0f30*/  FMUL.FTZ R22, R7, R22 ;  /* 0x0000001607167220 */ /* 0x000fe40000410000 */
[----:B------:R-:W-:Y:S02]  /*0f40*/  FMUL.FTZ R27, R142, R151 ;  /* 0x000000978e1b7220 */ /* 0x000fe40000410000 */
        /* <DEDUP_REMOVED lines=11> */
.L_x_10246:
[----:B------:R-:W-:Y:S05]  /*1000*/  BSYNC B1 ;  /* 0x0000000000017941 */ /* 0x000fea0003800000 */
.L_x_10245:
        /* <DEDUP_REMOVED lines=25> */
[----:B------:R-:W-:Y:S01]  /*11a0*/  HADD2.F32 R165, -RZ, R154.H0_H0 ;  /* 0x2000009affa57230 */ /* 0x000fe20000004100 */
[C---:B------:R-:W-:Y:S01]  /*11b0*/  FMUL.FTZ R28, R7.reuse, R152 ;  /* 0x00000098071c7220 */ /* 0x040fe20000410000 */
[----:B------:R-:W-:Y:S01]  /*11c0*/  MOV R155, R149 ;  /* 0x00000095009b7202 */ /* 0x000fe20000000f00 */
[----:B------:R-:W-:Y:S01]  /*11d0*/  FMUL.FTZ R29, R7, R164 ;  /* 0x000000a4071d7220 */ /* 0x000fe20000410000 */
[----:B------:R-:W-:Y:S01]  /*11e0*/  HADD2.F32 R164, -RZ, R163.H0_H0 ;  /* 0x200000a3ffa47230 */ /* 0x000fe20000004100 */
[----:B------:R-:W-:Y:S02]  /*11f0*/  FADD.FTZ R80, R80, R165 ;  /* 0x000000a550507221 */ /* 0x000fe40000010000 */
[-C--:B------:R-:W-:Y:S01]  /*1200*/  FFMA.FTZ R108, R28, R165.reuse, R108 ;  /* 0x000000a51c6c7223 */ /* 0x080fe2000001006c */
[----:B------:R-:W-:Y:S01]  /*1210*/  SHF.R.U32.HI R153, RZ, 0x10, R149 ;  /* 0x00000010ff997819 */ /* 0x000fe20000011695 */
        /* <DEDUP_REMOVED lines=8> */
[----:B------:R-:W-:Y:S01]  /*12a0*/  FMUL.FTZ R30, R7, R148 ;  /* 0x00000094071e7220 */ /* 0x000fe20000410000 */
        /* <DEDUP_REMOVED lines=8> */
[C---:B------:R-:W-:Y:S02]  /*1330*/  FFMA.FTZ R158, R31.reuse, R166, R158 ;  /* 0x000000a61f9e7223 */ /* 0x040fe4000001009e */
[----:B------:R-:W-:Y:S02]  /*1340*/  FADD.FTZ R82, R82, R155 ;  /* 0x0000009b52527221 */ /* 0x000fe40000010000 */
[----:B------:R-:W-:Y:S02]  /*1350*/  FFMA.FTZ R110, R31, R155, R110 ;  /* 0x0000009b1f6e7223 */ /* 0x000fe4000001006e */
[----:B------:R-:W-:Y:S02]  /*1360*/  FADD.FTZ R159, R148, R167 ;  /* 0x000000a7949f7221 */ /* 0x000fe40000010000 */
[----:B------:R-:W-:Y:S02]  /*1370*/  FFMA.FTZ R158, R30, R167, R158 ;  /* 0x000000a71e9e7223 */ /* 0x000fe4000001009e */
.L_x_10248:
[----:B0-----:R-:W-:Y:S05]  /*1380*/  BSYNC B1 ;  /* 0x0000000000017941 */ /* 0x001fea0003800000 */
.L_x_10247:
        /* <DEDUP_REMOVED lines=55> */
.L_x_10250:
[----:B0-----:R-:W-:Y:S05]  /*1700*/  BSYNC B1 ;  /* 0x0000000000017941 */ /* 0x001fea0003800000 */
.L_x_10249:
        /* <DEDUP_REMOVED lines=54> */
.L_x_10252:
[----:B0-----:R-:W-:Y:S05]  /*1a70*/  BSYNC B1 ;  /* 0x0000000000017941 */ /* 0x001fea0003800000 */
.L_x_10251:
        /* <DEDUP_REMOVED lines=54> */
.L_x_10254:
[----:B0-----:R-:W-:Y:S05]  /*1de0*/  BSYNC B1 ;  /* 0x0000000000017941 */ /* 0x001fea0003800000 */
.L_x_10253:
        /* <DEDUP_REMOVED lines=54> */
.L_x_10256:
[----:B0-----:R-:W-:Y:S05]  /*2150*/  BSYNC B1 ;  /* 0x0000000000017941 */ /* 0x001fea0003800000 */
.L_x_10255:
        /* <DEDUP_REMOVED lines=18> */
[----:B------:R-:W-:Y:S01]  /*2280*/  HADD2.F32 R149, -RZ, R160.H0_H0 ;  /* 0x200000a0ff957230 */ /* 0x000fe20000004100 */
[----:B0-----:R-:W-:Y:S01]  /*2290*/  FADD.FTZ R154, -R208, R148 ;  /* 0x00000094d09a7221 */ /* 0x001fe20000010100 */
        /* <DEDUP_REMOVED lines=31> */
.L_x_10244:
[----:B-1----:R-:W-:Y:S05]  /*2490*/  BSYNC B0 ;  /* 0x0000000000007941 */ /* 0x002fea0003800000 */
.L_x_10230:
[----:B------:R-:W-:Y:S02]  /*24a0*/  LOP3.LUT P4, RZ, R8, 0xff, RZ, 0xc0, !PT ;  /* 0x000000ff08ff7812 */ /* 0x000fe4000788c0ff */
[----:B------:R-:W-:-:S04]  /*24b0*/  SHF.R.U32.HI R150, RZ, 0x5, R11 ;  /* 0x00000005ff967819 */ /* 0x000fc8000001160b */
[----:B------:R-:W-:-:S07]  /*24c0*/  LOP3.LUT R210, R150, 0x7fffff8, RZ, 0xc0, !PT ;  /* 0x07fffff896d27812 */ /* 0x000fce00078ec0ff */
[----:B------:R-:W-:Y:S02]  /*24d0*/  @!P4 IADD3 R210, R210, 0x8, RZ ;  /* 0x00000008d2d2c810 */ /* 0x000fe40007ffe0ff */
[----:B------:R-:W-:Y:S01]  /*24e0*/  LOP3.LUT P4, RZ, R11, 0x1f, RZ, 0xc0, !PT ;  /* 0x0000001f0bff7812 */ /* 0x000fe2000788c0ff */
[----:B------:R-:W-:Y:S10]  /*24f0*/  BRA.DIV ~URZ, `(.L_x_10257) ;  /* 0x000033c27f007947 */ /* 0x000ff4000b800000 */
[----:B------:R1:W2:Y:S02]  /*2500*/  SHFL.DOWN PT, R152, R159, 0x10, 0x1f ;  /* 0x0a001f009f987f89 */ /* 0x0002a400000e0000 */
.L_x_10342:
        /* <DEDUP_REMOVED lines=18> */
.L_x_10343:
        /* <DEDUP_REMOVED lines=56> */
.L_x_10262:
[----:B------:R-:W-:Y:S05]  /*29b0*/  BSYNC B1 ;  /* 0x0000000000017941 */ /* 0x000fea0003800000 */
.L_x_10261:
        /* <DEDUP_REMOVED lines=17> */
.L_x_10264:
[----:B------:R-:W-:Y:S05]  /*2ad0*/  BSYNC B1 ;  /* 0x0000000000017941 */ /* 0x000fea0003800000 */
.L_x_10263:
        /* <DEDUP_REMOVED lines=17> */
.L_x_10266:
[----:B------:R-:W-:Y:S05]  /*2bf0*/  BSYNC B1 ;  /* 0x0000000000017941 */ /* 0x000fea0003800000 */
.L_x_10265:
        /* <DEDUP_REMOVED lines=19> */
.L_x_10268:
[----:B------:R-:W-:Y:S05]  /*2d30*/  BSYNC B1 ;  /* 0x0000000000017941 */ /* 0x000fea0003800000 */
.L_x_10267:
        /* <DEDUP_REMOVED lines=28> */
.L_x_10270:
[----:B------:R-:W-:Y:S05]  /*2f00*/  BSYNC B1 ;  /* 0x0000000000017941 */ /* 0x000fea0003800000 */
.L_x_10269:
[----:B------:R-:W-:Y:S02]  /*2f10*/  IADD3 R16, R16, 0x100, RZ ;  /* 0x0000010010107810 */ /* 0x000fe40007ffe0ff */
[----:B------:R-:W-:Y:S02]  /*2f20*/  IADD3 R152, R152, 0x100, RZ ;  /* 0x0000010098987810 */ /* 0x000fe40007ffe0ff */
.L_x_10260:
[----:B------:R-:W-:Y:S05]  /*2f30*/  BSYNC B0 ;  /* 0x0000000000007941 */ /* 0x000fea0003800000 */
.L_x_10259:
        /* <DEDUP_REMOVED lines=19> */
.L_x_10274:
[----:B------:R-:W-:Y:S05]  /*3070*/  BSYNC B1 ;  /* 0x0000000000017941 */ /* 0x000fea0003800000 */
.L_x_10273:
        /* <DEDUP_REMOVED lines=15> */
.L_x_10276:
[----:B------:R-:W-:Y:S05]  /*3170*/  BSYNC B1 ;  /* 0x0000000000017941 */ /* 0x000fea0003800000 */
.L_x_10275:
        /* <DEDUP_REMOVED lines=15> */
.L_x_10278:
[----:B------:R-:W-:Y:S05]  /*3270*/  BSYNC B1 ;  /* 0x0000000000017941 */ /* 0x000fea0003800000 */
.L_x_10277:
        /* <DEDUP_REMOVED lines=14> */
.L_x_10280:
[----:B------:R-:W-:Y:S05]  /*3360*/  BSYNC B1 ;  /* 0x0000000000017941 */ /* 0x000fea0003800000 */
.L_x_10279:
        /* <DEDUP_REMOVED lines=31> */
.L_x_10282:
[----:B------:R-:W-:Y:S05]  /*3560*/  BSYNC B1 ;  /* 0x0000000000017941 */ /* 0x000fea0003800000 */
.L_x_10281:
[----:B------:R-:W-:Y:S02]  /*3570*/  IADD3 R16, R16, 0x100, RZ ;  /* 0x0000010010107810 */ /* 0x000fe40007ffe0ff */
[----:B------:R-:W-:Y:S02]  /*3580*/  IADD3 R152, R152, 0x100, RZ ;  /* 0x0000010098987810 */ /* 0x000fe40007ffe0ff */
.L_x_10272:
[----:B------:R-:W-:Y:S05]  /*3590*/  BSYNC B0 ;  /* 0x0000000000007941 */ /* 0x000fea0003800000 */
.L_x_10271:
        /* <DEDUP_REMOVED lines=19> */
.L_x_10286:
[----:B------:R-:W-:Y:S05]  /*36d0*/  BSYNC B1 ;  /* 0x0000000000017941 */ /* 0x000fea0003800000 */
.L_x_10285:
        /* <DEDUP_REMOVED lines=15> */
.L_x_10288:
[----:B------:R-:W-:Y:S05]  /*37d0*/  BSYNC B1 ;  /* 0x0000000000017941 */ /* 0x000fea0003800000 */
.L_x_10287:
        /* <DEDUP_REMOVED lines=15> */
.L_x_10290:
[----:B------:R-:W-:Y:S05]  /*38d0*/  BSYNC B1 ;  /* 0x0000000000017941 */ /* 0x000fea0003800000 */
.L_x_10289:
        /* <DEDUP_REMOVED lines=14> */
.L_x_10292:
[----:B------:R-:W-:Y:S05]  /*39c0*/  BSYNC B1 ;  /* 0x0000000000017941 */ /* 0x000fea0003800000 */
.L_x_10291:
        /* <DEDUP_REMOVED lines=31> */
.L_x_10294:
[----:B------:R-:W-:Y:S05]  /*3bc0*/  BSYNC B1 ;  /* 0x0000000000017941 */ /* 0x000fea0003800000 */
.L_x_10293:
[----:B------:R-:W-:Y:S02]  /*3bd0*/  IADD3 R16, R16, 0x100, RZ ;  /* 0x0000010010107810 */ /* 0x000fe40007ffe0ff */
[----:B------:R-:W-:Y:S02]  /*3be0*/  IADD3 R152, R152, 0x100, RZ ;  /* 0x0000010098987810 */ /* 0x000fe40007ffe0ff */
.L_x_10284:
[----:B------:R-:W-:Y:S05]  /*3bf0*/  BSYNC B0 ;  /* 0x0000000000007941 */ /* 0x000fea0003800000 */
.L_x_10283:
        /* <DEDUP_REMOVED lines=18> */
.L_x_10298:
[----:B------:R-:W-:Y:S05]  /*3d20*/  BSYNC B1 ;  /* 0x0000000000017941 */ /* 0x000fea0003800000 */
.L_x_10297:
        /* <DEDUP_REMOVED lines=15> */
.L_x_10300:
[----:B------:R-:W-:Y:S05]  /*3e20*/  BSYNC B1 ;  /* 0x0000000000017941 */ /* 0x000fea0003800000 */
.L_x_10299:
        /* <DEDUP_REMOVED lines=15> */
.L_x_10302:
[----:B------:R-:W-:Y:S05]  /*3f20*/  BSYNC B1 ;  /* 0x0000000000017941 */ /* 0x000fea0003800000 */
.L_x_10301:
        /* <DEDUP_REMOVED lines=14> */
.L_x_10304:
[----:B------:R-:W-:Y:S05]  /*4010*/  BSYNC B1 ;  /* 0x0000000000017941 */ /* 0x000fea0003800000 */
.L_x_10303:
        /* <DEDUP_REMOVED lines=31> */
.L_x_10306:
[----:B------:R-:W-:Y:S05]  /*4210*/  BSYNC B1 ;  /* 0x0000000000017941 */ /* 0x000fea0003800000 */
.L_x_10305:
[----:B------:R-:W-:Y:S02]  /*4220*/  IADD3 R16, R16, 0x100, RZ ;  /* 0x0000010010107810 */ /* 0x000fe40007ffe0ff */
[----:B------:R-:W-:Y:S02]  /*4230*/  IADD3 R152, R152, 0x100, RZ ;  /* 0x0000010098987810 */ /* 0x000fe40007ffe0ff */
.L_x_10296:
[----:B------:R-:W-:Y:S05]  /*4240*/  BSYNC B0 ;  /* 0x0000000000007941 */ /* 0x000fea0003800000 */
.L_x_10295:
        /* <DEDUP_REMOVED lines=18> */
.L_x_10310:
[----:B------:R-:W-:Y:S05]  /*4370*/  BSYNC B1 ;  /* 0x0000000000017941 */ /* 0x000fea0003800000 */
.L_x_10309:
        /* <DEDUP_REMOVED lines=15> */
.L_x_10312:
[----:B------:R-:W-:Y:S05]  /*4470*/  BSYNC B1 ;  /* 0x0000000000017941 */ /* 0x000fea0003800000 */
.L_x_10311:
        /* <DEDUP_REMOVED lines=15> */
.L_x_10314:
[----:B------:R-:W-:Y:S05]  /*4570*/  BSYNC B1 ;  /* 0x0000000000017941 */ /* 0x000fea0003800000 */
.L_x_10313:
        /* <DEDUP_REMOVED lines=14> */
.L_x_10316:
[----:B------:R-:W-:Y:S05]  /*4660*/  BSYNC B1 ;  /* 0x0000000000017941 */ /* 0x000fea0003800000 */
.L_x_10315:
        /* <DEDUP_REMOVED lines=31> */
.L_x_10318:
[----:B------:R-:W-:Y:S05]  /*4860*/  BSYNC B1 ;  /* 0x0000000000017941 */ /* 0x000fea0003800000 */
.L_x_10317:
[----:B------:R-:W-:Y:S02]  /*4870*/  IADD3 R16, R16, 0x100, RZ ;  /* 0x0000010010107810 */ /* 0x000fe40007ffe0ff */
[----:B------:R-:W-:Y:S02]  /*4880*/  IADD3 R152, R152, 0x100, RZ ;  /* 0x0000010098987810 */ /* 0x000fe40007ffe0ff */
.L_x_10308:
[----:B------:R-:W-:Y:S05]  /*4890*/  BSYNC B0 ;  /* 0x0000000000007941 */ /* 0x000fea0003800000 */
.L_x_10307:
        /* <DEDUP_REMOVED lines=18> */
.L_x_10322:
[----:B------:R-:W-:Y:S05]  /*49c0*/  BSYNC B1 ;  /* 0x0000000000017941 */ /* 0x000fea0003800000 */
.L_x_10321:
        /* <DEDUP_REMOVED lines=15> */
.L_x_10324:
[----:B------:R-:W-:Y:S05]  /*4ac0*/  BSYNC B1 ;  /* 0x0000000000017941 */ /* 0x000fea0003800000 */
.L_x_10323:
        /* <DEDUP_REMOVED lines=15> */
.L_x_10326:
[----:B------:R-:W-:Y:S05]  /*4bc0*/  BSYNC B1 ;  /* 0x0000000000017941 */ /* 0x000fea0003800000 */
.L_x_10325:
        /* <DEDUP_REMOVED lines=14> */
.L_x_10328:
[----:B------:R-:W-:Y:S05]  /*4cb0*/  BSYNC B1 ;  /* 0x0000000000017941 */ /* 0x000fea0003800000 */
.L_x_10327:
        /* <DEDUP_REMOVED lines=31> */
.L_x_10330:
[----:B------:R-:W-:Y:S05]  /*4eb0*/  BSYNC B1 ;  /* 0x0000000000017941 */ /* 0x000fea0003800000 */
.L_x_10329:
[----:B------:R-:W-:Y:S02]  /*4ec0*/  IADD3 R16, R16, 0x100, RZ ;  /* 0x0000010010107810 */ /* 0x000fe40007ffe0ff */
[----:B------:R-:W-:Y:S02]  /*4ed0*/  IADD3 R152, R152, 0x100, RZ ;  /* 0x0000010098987810 */ /* 0x000fe40007ffe0ff */
.L_x_10320:
[----:B------:R-:W-:Y:S05]  /*4ee0*/  BSYNC B0 ;  /* 0x0000000000007941 */ /* 0x000fea0003800000 */
.L_x_10319:
        /* <DEDUP_REMOVED lines=19> */
.L_x_10334:
[----:B------:R-:W-:Y:S05]  /*5020*/  BSYNC B1 ;  /* 0x0000000000017941 */ /* 0x000fea0003800000 */
.L_x_10333:
        /* <DEDUP_REMOVED lines=15> */
.L_x_10336:
[----:B------:R-:W-:Y:S05]  /*5120*/  BSYNC B1 ;  /* 0x0000000000017941 */ /* 0x000fea0003800000 */
.L_x_10335:
        /* <DEDUP_REMOVED lines=15> */
.L_x_10338:
[----:B------:R-:W-:Y:S05]  /*5220*/  BSYNC B1 ;  /* 0x0000000000017941 */ /* 0x000fea0003800000 */
.L_x_10337:
        /* <DEDUP_REMOVED lines=14> */
.L_x_10340:
[----:B------:R-:W-:Y:S05]  /*5310*/  BSYNC B1 ;  /* 0x0000000000017941 */ /* 0x000fea0003800000 */
.L_x_10339:
        /* <DEDUP_REMOVED lines=10> */
[----:B------:R-:W-:Y:S01]  /*53c0*/  @P4 F2FP.PACK_AB R154, RZ, R154 ;  /* 0x0000009aff9a423e */ /* 0x000fe200000000ff */
        /* <DEDUP_REMOVED lines=19> */
.L_x_10332:
[----:B------:R-:W-:Y:S05]  /*5500*/  BSYNC B0 ;  /* 0x0000000000007941 */ /* 0x000fea0003800000 */
.L_x_10331:
[----:B------:R-:W-:Y:S02]  /*5510*/  LOP3.LUT P3, RZ, R8, 0xff, RZ, 0xc0, !PT ;  /* 0x000000ff08ff7812 */ /* 0x000fe4000786c0ff */
[----:B------:R-:W-:Y:S02]  /*5520*/  IADD3 R9, R9, c[0x0][0x160], RZ ;  /* 0x0000580009097a10 */ /* 0x000fe40007ffe0ff */
[----:B------:R-:W-:Y:S02]  /*5530*/  SEL R8, RZ, 0x1, P3 ;  /* 0x00000001ff087807 */ /* 0x000fe40001800000 */
[----:B------:R-:W-:-:S13]  /*5540*/  ISETP.GE.AND P3, PT, R9, c[0x0][0x164], PT ;  /* 0x0000590009007a0c */ /* 0x000fda0003f66270 */
[----:B01---5:R-:W-:Y:S01]  /*5550*/  @P3 CALL.REL.NOINC `(.L_x_10229) ;  /* 0x0000001000003944 */ /* 0x023fe20003c00000 */
[----:B------:R-:W-:Y:S05]  /*5560*/  BRA `(.L_x_10341) ;  /* 0xffffafb000007947 */ /* 0x000fea000383ffff */
.L_x_10229:
        /* <DEDUP_REMOVED lines=53> */
.L_x_10257:
[----:B------:R-:W-:Y:S01]  /*58c0*/  HFMA2.MMA R160, -RZ, RZ, 0, 9.5367431640625e-07 ;  /* 0x00000010ffa07435 */ /* 0x000fe200000001ff */
[----:B------:R-:W-:Y:S01]  /*58d0*/  IMAD.MOV.U32 R153, RZ, RZ, R159 ;  /* 0x000000ffff997224 */ /* 0x000fe200078e009f */
[----:B------:R-:W-:Y:S01]  /*58e0*/  MOV R148, 0x5920 ;  /* 0x0000592000947802 */ /* 0x000fe20000000f00 */
[----:B------:R-:W-:Y:S02]  /*58f0*/  IMAD.MOV.U32 R199, RZ, RZ, 0x1f ;  /* 0x0000001fffc77424 */ /* 0x000fe400078e00ff */
[----:B------:R-:W-:-:S02]  /*5900*/  IMAD.MOV.U32 R162, RZ, RZ, -0x1 ;  /* 0xffffffffffa27424 */ /* 0x000fc400078e00ff */
[----:B0----5:R-:W-:Y:S05]  /*5910*/  CALL.REL.NOINC `($__internal_151_$__cuda_sm70_shflsync_down_p) ;  /* 0x0000045000007944 */ /* 0x021fea0003c00000 */
[----:B-1----:R-:W-:Y:S01]  /*5920*/  IMAD.MOV.U32 R152, RZ, RZ, R199 ;  /* 0x000000ffff987224 */ /* 0x002fe200078e00c7 */
[----:B0-----:R-:W-:Y:S05]  /*5930*/  BRA `(.L_x_10342) ;  /* 0xffffcbd000007947 */ /* 0x001fea000383ffff */
.L_x_10258:
[----:B------:R-:W-:Y:S01]  /*5940*/  MOV R153, R158 ;  /* 0x0000009e00997202 */ /* 0x000fe20000000f00 */
[----:B------:R-:W-:Y:S01]  /*5950*/  IMAD.MOV.U32 R160, RZ, RZ, 0x10 ;  /* 0x00000010ffa07424 */ /* 0x000fe200078e00ff */
[----:B------:R-:W-:Y:S01]  /*5960*/  MOV R148, 0x59a0 ;  /* 0x000059a000947802 */ /* 0x000fe20000000f00 */
[----:B------:R-:W-:-:S02]  /*5970*/  IMAD.MOV.U32 R199, RZ, RZ, 0x1f ;  /* 0x0000001fffc77424 */ /* 0x000fc400078e00ff */
[----:B------:R-:W-:Y:S02]  /*5980*/  IMAD.MOV.U32 R162, RZ, RZ, -0x1 ;  /* 0xffffffffffa27424 */ /* 0x000fe400078e00ff */
[----:B012--5:R-:W-:Y:S05]  /*5990*/  CALL.REL.NOINC `($__internal_151_$__cuda_sm70_shflsync_down_p) ;  /* 0x000003d000007944 */ /* 0x027fea0003c00000 */
[----:B------:R-:W-:Y:S01]  /*59a0*/  FADD.FTZ R152, R152, R159 ;  /* 0x0000009f98987221 */ /* 0x000fe20000010000 */
[----:B0-----:R-:W-:Y:S01]  /*59b0*/  HFMA2.MMA R160, -RZ, RZ, 0, 4.76837158203125e-07 ;  /* 0x00000008ffa07435 */ /* 0x001fe200000001ff */
[----:B-1----:R-:W-:Y:S01]  /*59c0*/  FADD.FTZ R158, R158, R199 ;  /* 0x000000c79e9e7221 */ /* 0x002fe20000010000 */
[----:B------:R-:W-:Y:S01]  /*59d0*/  MOV R148, 0x5a20 ;  /* 0x00005a2000947802 */ /* 0x000fe20000000f00 */
[----:B------:R-:W-:Y:S02]  /*59e0*/  IMAD.MOV.U32 R199, RZ, RZ, 0x1f ;  /* 0x0000001fffc77424 */ /* 0x000fe400078e00ff */
[----:B------:R-:W-:Y:S02]  /*59f0*/  IMAD.MOV.U32 R162, RZ, RZ, -0x1 ;  /* 0xffffffffffa27424 */ /* 0x000fe400078e00ff */
[----:B------:R-:W-:Y:S02]  /*5a00*/  IMAD.MOV.U32 R153, RZ, RZ, R152 ;  /* 0x000000ffff997224 */ /* 0x000fe400078e0098 */
[----:B------:R-:W-:Y:S05]  /*5a10*/  CALL.REL.NOINC `($__internal_151_$__cuda_sm70_shflsync_down_p) ;  /* 0x0000035000007944 */ /* 0x000fea0003c00000 */
[----:B-1----:R-:W-:Y:S01]  /*5a20*/  MOV R151, R199 ;  /* 0x000000c700977202 */ /* 0x002fe20000000f00 */
[----:B0-----:R-:W-:Y:S01]  /*5a30*/  IMAD.MOV.U32 R153, RZ, RZ, R158 ;  /* 0x000000ffff997224 */ /* 0x001fe200078e009e */
[----:B------:R-:W-:Y:S01]  /*5a40*/  MOV R162, 0xffffffff ;  /* 0xffffffff00a27802 */ /* 0x000fe20000000f00 */
[----:B------:R-:W-:Y:S01]  /*5a50*/  IMAD.MOV.U32 R160, RZ, RZ, 0x8 ;  /* 0x00000008ffa07424 */ /* 0x000fe200078e00ff */
[----:B------:R-:W-:Y:S01]  /*5a60*/  MOV R148, 0x5a90 ;  /* 0x00005a9000947802 */ /* 0x000fe20000000f00 */
[----:B------:R-:W-:-:S02]  /*5a70*/  IMAD.MOV.U32 R199, RZ, RZ, 0x1f ;  /* 0x0000001fffc77424 */ /* 0x000fc400078e00ff */
[----:B------:R-:W-:Y:S05]  /*5a80*/  CALL.REL.NOINC `($__internal_151_$__cuda_sm70_shflsync_down_p) ;  /* 0x000002e000007944 */ /* 0x000fea0003c00000 */
[----:B------:R-:W-:Y:S01]  /*5a90*/  FADD.FTZ R152, R151, R152 ;  /* 0x0000009897987221 */ /* 0x000fe20000010000 */
[----:B------:R-:W-:Y:S01]  /*5aa0*/  MOV R148, 0x5b10 ;  /* 0x00005b1000947802 */ /* 0x000fe20000000f00 */
[----:B-1----:R-:W-:-:S02]  /*5ab0*/  FADD.FTZ R158, R158, R199 ;  /* 0x000000c79e9e7221 */ /* 0x002fc40000010000 */
[----:B0-----:R-:W-:Y:S01]  /*5ac0*/  IMAD.MOV.U32 R160, RZ, RZ, 0x4 ;  /* 0x00000004ffa07424 */ /* 0x001fe200078e00ff */
[----:B------:R-:W-:Y:S01]  /*5ad0*/  MOV R153, R152 ;  /* 0x0000009800997202 */ /* 0x000fe20000000f00 */
[----:B------:R-:W-:Y:S02]  /*5ae0*/  IMAD.MOV.U32 R199, RZ, RZ, 0x1f ;  /* 0x0000001fffc77424 */ /* 0x000fe400078e00ff */
[----:B------:R-:W-:Y:S02]  /*5af0*/  IMAD.MOV.U32 R162, RZ, RZ, -0x1 ;  /* 0xffffffffffa27424 */ /* 0x000fe400078e00ff */
[----:B------:R-:W-:Y:S05]  /*5b00*/  CALL.REL.NOINC `($__internal_151_$__cuda_sm70_shflsync_down_p) ;  /* 0x0000026000007944 */ /* 0x000fea0003c00000 */
[----:B-1----:R-:W-:Y:S01]  /*5b10*/  IMAD.MOV.U32 R151, RZ, RZ, R199 ;  /* 0x000000ffff977224 */ /* 0x002fe200078e00c7 */
[----:B------:R-:W-:Y:S01]  /*5b20*/  HFMA2.MMA R199, -RZ, RZ, 0, 1.847743988037109375e-06 ;  /* 0x0000001fffc77435 */ /* 0x000fe200000001ff */
[----:B0-----:R-:W-:Y:S01]  /*5b30*/  IMAD.MOV.U32 R153, RZ, RZ, R158 ;  /* 0x000000ffff997224 */ /* 0x001fe200078e009e */
[----:B------:R-:W-:Y:S01]  /*5b40*/  MOV R148, 0x5b80 ;  /* 0x00005b8000947802 */ /* 0x000fe20000000f00 */
[----:B------:R-:W-:Y:S02]  /*5b50*/  IMAD.MOV.U32 R160, RZ, RZ, 0x4 ;  /* 0x00000004ffa07424 */ /* 0x000fe400078e00ff */
[----:B------:R-:W-:-:S02]  /*5b60*/  IMAD.MOV.U32 R162, RZ, RZ, -0x1 ;  /* 0xffffffffffa27424 */ /* 0x000fc400078e00ff */
[----:B------:R-:W-:Y:S05]  /*5b70*/  CALL.REL.NOINC `($__internal_151_$__cuda_sm70_shflsync_down_p) ;  /* 0x000001f000007944 */ /* 0x000fea0003c00000 */
[----:B------:R-:W-:Y:S01]  /*5b80*/  FADD.FTZ R152, R151, R152 ;  /* 0x0000009897987221 */ /* 0x000fe20000010000 */
[----:B0-----:R-:W-:Y:S01]  /*5b90*/  MOV R162, 0xffffffff ;  /* 0xffffffff00a27802 */ /* 0x001fe20000000f00 */
[----:B-1----:R-:W-:Y:S01]  /*5ba0*/  FADD.FTZ R156, R158, R199 ;  /* 0x000000c79e9c7221 */ /* 0x002fe20000010000 */
[----:B------:R-:W-:Y:S01]  /*5bb0*/  MOV R148, 0x5c00 ;  /* 0x00005c0000947802 */ /* 0x000fe20000000f00 */
[----:B------:R-:W-:-:S02]  /*5bc0*/  IMAD.MOV.U32 R160, RZ, RZ, 0x2 ;  /* 0x00000002ffa07424 */ /* 0x000fc400078e00ff */
[----:B------:R-:W-:Y:S02]  /*5bd0*/  IMAD.MOV.U32 R199, RZ, RZ, 0x1f ;  /* 0x0000001fffc77424 */ /* 0x000fe400078e00ff */
[----:B------:R-:W-:Y:S02]  /*5be0*/  IMAD.MOV.U32 R153, RZ, RZ, R152 ;  /* 0x000000ffff997224 */ /* 0x000fe400078e0098 */
[----:B------:R-:W-:Y:S05]  /*5bf0*/  CALL.REL.NOINC `($__internal_151_$__cuda_sm70_shflsync_down_p) ;  /* 0x0000017000007944 */ /* 0x000fea0003c00000 */
[----:B-1----:R-:W-:Y:S01]  /*5c00*/  IMAD.MOV.U32 R151, RZ, RZ, R199 ;  /* 0x000000ffff977224 */ /* 0x002fe200078e00c7 */
[----:B0-----:R-:W-:Y:S01]  /*5c10*/  MOV R153, R156 ;  /* 0x0000009c00997202 */ /* 0x001fe20000000f00 */
[----:B------:R-:W-:Y:S01]  /*5c20*/  IMAD.MOV.U32 R160, RZ, RZ, 0x2 ;  /* 0x00000002ffa07424 */ /* 0x000fe200078e00ff */
[----:B------:R-:W-:Y:S01]  /*5c30*/  MOV R162, 0xffffffff ;  /* 0xffffffff00a27802 */ /* 0x000fe20000000f00 */
[----:B------:R-:W-:Y:S01]  /*5c40*/  IMAD.MOV.U32 R199, RZ, RZ, 0x1f ;  /* 0x0000001fffc77424 */ /* 0x000fe200078e00ff */
[----:B------:R-:W-:Y:S02]  /*5c50*/  MOV R148, 0x5c70 ;  /* 0x00005c7000947802 */ /* 0x000fe40000000f00 */
        /* <DEDUP_REMOVED lines=16> */
[----:B01----:R-:W-:Y:S05]  /*5d60*/  BRA `(.L_x_10343) ;  /* 0xffffc8c000007947 */ /* 0x003fea000383ffff */
        .weak           $__internal_151_$__cuda_sm70_shflsync_down_p
        .type           $__internal_151_$__cuda_sm70_shflsync_down_p,@function
        .size           $__internal_151_$__cuda_sm70_shflsync_down_p,(.L_x_13027 - $__internal_151_$__cuda_sm70_shflsync_down_p)
$__internal_151_$__cuda_sm70_shflsync_down_p:
[----:B------:R-:W-:Y:S01]  /*5d70*/  IMAD.MOV.U32 R149, RZ, RZ, 0x0 ;  /* 0x00000000ff957424 */ /* 0x000fe200078e00ff */
[----:B------:R-:W-:Y:S04]  /*5d80*/  WARPSYNC R162 ;  /* 0x000000a200007348 */ /* 0x000fe80003800000 */
[----:B------:R0:W1:Y:S01]  /*5d90*/  SHFL.DOWN PT, R199, R153, R160, R199 ;  /* 0x080000a099c77389 */ /* 0x00006200000e00c7 */
[----:B------:R-:W-:Y:S05]  /*5da0*/  RET.REL.NODEC R148 `(_ZN10layer_norm13ln_bwd_kernelINS_13Kernel_traitsIf6__halffS2_fjLj7168ELj1ELj1ELj8ELj8ENS_18Kernel_traits_baseILj7168EfS2_fS2_fjLj256EEEEELb1ELb0ELb1ELb0EEEvNS_9BwdParamsE) ;  /* 0xffffa25094007950 */ /* 0x000fea0003c3ffff */
.L_x_10344:
        /* <DEDUP_REMOVED lines=13> */
.L_x_13027:


//--------------------- .text._ZN10layer_norm22ln_bwd_finalize_kernelINS_22Kernel_traits_finalizeILj7168Ef6__halffS2_fjLb0ELj1024ELj4ENS_18Kernel_traits_baseILj7168EfS2_fS2_fjLj1024EEEEELb0ELb1EEEvNS_9BwdParamsE --------------------------
	.section	.text._ZN10layer_norm22ln_bwd_finalize_kernelINS_22Kernel_traits_finalizeILj7168Ef6__halffS2_fjLb0ELj1024ELj4ENS_18Kernel_traits_baseILj7168EfS2_fS2_fjLj1024EEEEELb0ELb1EEEvNS_9BwdParamsE,"ax",@progbits
	.sectioninfo	@"SHI_REGISTERS=32"
	.align	128
        .global         _ZN10layer_norm22ln_bwd_finalize_kernelINS_22Kernel_traits_finalizeILj7168Ef6__halffS2_fjLb0ELj1024ELj4ENS_18Kernel_traits_baseILj7168EfS2_fS2_fjLj1024EEEEELb0ELb1EEEvNS_9BwdParamsE
        .type           _ZN10layer_norm22ln_bwd_finalize_kernelINS_22Kernel_traits_finalizeILj7168Ef6__halffS2_fjLb0ELj1024ELj4ENS_18Kernel_traits_baseILj7168EfS2_fS2_fjLj1024EEEEELb0ELb1EEEvNS_9BwdParamsE,@function
        .size           _ZN10layer_norm22ln_bwd_finalize_kernelINS_22Kernel_traits_finalizeILj7168Ef6__halffS2_fjLb0ELj1024ELj4ENS_18Kernel_traits_baseILj7168EfS2_fS2_fjLj1024EEEEELb0ELb1EEEvNS_9BwdParamsE,(.L_x_13028 - _ZN10layer_norm22ln_bwd_finalize_kernelINS_22Kernel_traits_finalizeILj7168Ef6__halffS2_fjLb0ELj1024ELj4ENS_18Kernel_traits_baseILj7168EfS2_fS2_fjLj1024EEEEELb0ELb1EEEvNS_9BwdParamsE)
        .other          _ZN10layer_norm22ln_bwd_finalize_kernelINS_22Kernel_traits_finalizeILj7168Ef6__halffS2_fjLb0ELj1024ELj4ENS_18Kernel_traits_baseILj7168EfS2_fS2_fjLj1024EEEEELb0ELb1EEEvNS_9BwdParamsE,@"STO_CUDA_ENTRY STV_DEFAULT"
_ZN10layer_norm22ln_bwd_finalize_kernelINS_22Kernel_traits_finalizeILj7168Ef6__halffS2_fjLb0ELj1024ELj4ENS_18Kernel_traits_baseILj7168EfS2_fS2_fjLj1024EEEEELb0ELb1EEEvNS_9BwdParamsE:
.text._ZN10layer_norm22ln_bwd_finalize_kernelINS_22Kernel_traits_finalizeILj7168Ef6__halffS2_fjLb0ELj1024ELj4ENS_18Kernel_traits_baseILj7168EfS2_fS2_fjLj1024EEEEELb0ELb1EEEvNS_9BwdParamsE:
        /* <DEDUP_REMOVED lines=19> */
.L_x_10355:
        /* <DEDUP_REMOVED lines=27> */
.L_x_10349:
        /* <DEDUP_REMOVED lines=35> */
.L_x_10348:
[----:B------:R-:W-:Y:S05]  /*0510*/  BSYNC B1 ;  /* 0x0000000000017941 */ /* 0x000fea0003800000 */
.L_x_10347:
        /* <DEDUP_REMOVED lines=23> */
.L_x_10351:
[----:B------:R-:W-:Y:S05]  /*0690*/  BSYNC B1 ;  /* 0x0000000000017941 */ /* 0x000fea0003800000 */
.L_x_10350:
        /* <DEDUP_REMOVED lines=10> */
.L_x_10346:
[----:B------:R-:W-:Y:S05]  /*0740*/  BSYNC B0 ;  /* 0x0000000000007941 */ /* 0x000fea0003800000 */
.L_x_10345:
        /* <DEDUP_REMOVED lines=11> */
.L_x_10356:
        /* <DEDUP_REMOVED lines=18> */
.L_x_10357:
[----:B------:R-:W-:Y:S01]  /*0920*/  @!P1 SHF.R.U32.HI R2, RZ, 0x3, R0 ;  /* 0x00000003ff029819 */ /* 0x000fe20000011600 */
[----:B---3--:R-:W-:Y:S02]  /*0930*/  FADD.FTZ R5, R5, R10 ;  /* 0x0000000a05057221 */ /* 0x008fe40000010000 */
[----:B--2---:R-:W-:Y:S01]  /*0940*/  FADD.FTZ R7, R7, R4 ;  /* 0x0000000407077221 */ /* 0x004fe20000010000 */
[----:B------:R-:W-:-:S05]  /*0950*/  @!P1 LOP3.LUT R2, R2, 0x1ffffffc, RZ, 0xc0, !PT ;  /* 0x1ffffffc02029812 */ /* 0x000fca00078ec0ff */
[----:B------:R2:W-:Y:S04]  /*0960*/  @!P1 STS [R2+0x2000], R5 ;  /* 0x0020000502009388 */ /* 0x0005e80000000800 */
[----:B------:R2:W-:Y:S02]  /*0970*/  @!P1 STS [R2+0x2080], R7 ;  /* 0x0020800702009388 */ /* 0x0005e40000000800 */
.L_x_10352:
        /* <DEDUP_REMOVED lines=14> */
.L_x_10353:
[----:B------:R-:W-:Y:S01]  /*0a60*/  HFMA2.MMA R9, -RZ, RZ, 0, 5.9604644775390625e-08 ;  /* 0x00000001ff097435 */ /* 0x000fe200000001ff */
[----:B--2---:R-:W-:Y:S01]  /*0a70*/  IMAD.MOV.U32 R10, RZ, RZ, R4 ;  /* 0x000000ffff0a7224 */ /* 0x004fe200078e0004 */
[----:B------:R-:W-:Y:S01]  /*0a80*/  MOV R11, 0xffffffff ;  /* 0xffffffff000b7802 */ /* 0x000fe20000000f00 */
[----:B------:R-:W-:Y:S01]  /*0a90*/  IMAD.MOV.U32 R6, RZ, RZ, 0x1f ;  /* 0x0000001fff067424 */ /* 0x000fe200078e00ff */
[----:B------:R-:W-:-:S02]  /*0aa0*/  MOV R2, 0xac0 ;  /* 0x00000ac000027802 */ /* 0x000fc40000000f00 */
[----:B01----:R-:W-:Y:S05]  /*0ab0*/  CALL.REL.NOINC `($__internal_152_$__cuda_sm70_shflsync_bfly_p) ;  /* 0x000003c000007944 */ /* 0x003fea0003c00000 */
[----:B-1----:R-:W-:Y:S01]  /*0ac0*/  MOV R3, R6 ;  /* 0x0000000600037202 */ /* 0x002fe20000000f00 */
[----:B0-----:R-:W-:Y:S05]  /*0ad0*/  BRA `(.L_x_10356) ;  /* 0xfffffd2000007947 */ /* 0x001fea000383ffff */
.L_x_10354:
[----:B------:R-:W-:Y:S01]  /*0ae0*/  HFMA2.MMA R9, -RZ, RZ, 0, 1.1920928955078125e-07 ;  /* 0x00000002ff097435 */ /* 0x000fe200000001ff */
[----:B------:R-:W-:Y:S01]  /*0af0*/  IMAD.MOV.U32 R10, RZ, RZ, R13 ;  /* 0x000000ffff0a7224 */ /* 0x000fe200078e000d */
[----:B------:R-:W-:Y:S01]  /*0b00*/  MOV R6, 0x1f ;  /* 0x0000001f00067802 */ /* 0x000fe20000000f00 */
[----:B------:R-:W-:Y:S01]  /*0b10*/  IMAD.MOV.U32 R11, RZ, RZ, -0x1 ;  /* 0xffffffffff0b7424 */ /* 0x000fe200078e00ff */
[----:B------:R-:W-:-:S02]  /*0b20*/  MOV R2, 0xb40 ;  /* 0x00000b4000027802 */ /* 0x000fc40000000f00 */
[----:B012---:R-:W-:Y:S05]  /*0b30*/  CALL.REL.NOINC `($__internal_152_$__cuda_sm70_shflsync_bfly_p) ;  /* 0x0000034000007944 */ /* 0x007fea0003c00000 */
[----:B0-----:R-:W-:Y:S01]  /*0b40*/  HFMA2.MMA R9, -RZ, RZ, 0, 2.384185791015625e-07 ;  /* 0x00000004ff097435 */ /* 0x001fe200000001ff */
[----:B-1----:R-:W-:Y:S01]  /*0b50*/  FADD.FTZ R10, R13, R6 ;  /* 0x000000060d0a7221 */ /* 0x002fe20000010000 */
[----:B------:R-:W-:Y:S01]  /*0b60*/  MOV R6, 0x1f ;  /* 0x0000001f00067802 */ /* 0x000fe20000000f00 */
[----:B------:R-:W-:Y:S01]  /*0b70*/  IMAD.MOV.U32 R11, RZ, RZ, -0x1 ;  /* 0xffffffffff0b7424 */ /* 0x000fe200078e00ff */
[----:B------:R-:W-:-:S02]  /*0b80*/  MOV R2, 0xba0 ;  /* 0x00000ba000027802 */ /* 0x000fc40000000f00 */
[----:B------:R-:W-:Y:S05]  /*0b90*/  CALL.REL.NOINC `($__internal_152_$__cuda_sm70_shflsync_bfly_p) ;  /* 0x000002e000007944 */ /* 0x000fea0003c00000 */
[----:B0-----:R-:W-:Y:S01]  /*0ba0*/  HFMA2.MMA R9, -RZ, RZ, 0, 4.76837158203125e-07 ;  /* 0x00000008ff097435 */ /* 0x001fe200000001ff */
[----:B-1----:R-:W-:Y:S01]  /*0bb0*/  FADD.FTZ R10, R10, R6 ;  /* 0x000000060a0a7221 */ /* 0x002fe20000010000 */
[----:B------:R-:W-:Y:S01]  /*0bc0*/  MOV R6, 0x1f ;  /* 0x0000001f00067802 */ /* 0x000fe20000000f00 */
[----:B------:R-:W-:Y:S01]  /*0bd0*/  IMAD.MOV.U32 R11, RZ, RZ, -0x1 ;  /* 0xffffffffff0b7424 */ /* 0x000fe200078e00ff */
[----:B------:R-:W-:-:S02]  /*0be0*/  MOV R2, 0xc00 ;  /* 0x00000c0000027802 */ /* 0x000fc40000000f00 */
[----:B------:R-:W-:Y:S05]  /*0bf0*/  CALL.REL.NOINC `($__internal_152_$__cuda_sm70_shflsync_bfly_p) ;  /* 0x0000028000007944 */ /* 0x000fea0003c00000 */
[----:B-1----:R-:W-:Y:S01]  /*0c00*/  FADD.FTZ R4, R10, R6 ;  /* 0x000000060a047221 */ /* 0x002fe20000010000 */
[----:B0-----:R-:W-:Y:S01]  /*0c10*/  HFMA2.MMA R9, -RZ, RZ, 0, 9.5367431640625e-07 ;  /* 0x00000010ff097435 */ /* 0x001fe200000001ff */
[----:B------:R-:W-:Y:S01]  /*0c20*/  MOV R6, 0x1f ;  /* 0x0000001f00067802 */ /* 0x000fe20000000f00 */
[----:B------:R-:W-:Y:S01]  /*0c30*/  IMAD.MOV.U32 R11, RZ, RZ, -0x1 ;  /* 0xffffffffff0b7424 */ /* 0x000fe200078e00ff */
[----:B------:R-:W-:-:S02]  /*0c40*/  MOV R2, 0xc70 ;  /* 0x00000c7000027802 */ /* 0x000fc40000000f00 */
[----:B------:R-:W-:Y:S02]  /*0c50*/  MOV R10, R4 ;  /* 0x00000004000a7202 */ /* 0x000fe40000000f00 */
[----:B------:R-:W-:Y:S05]  /*0c60*/  CALL.REL.NOINC `($__internal_152_$__cuda_sm70_shflsync_bfly_p) ;  /* 0x0000021000007944 */ /* 0x000fea0003c00000 */
[----:B0-----:R-:W-:Y:S01]  /*0c70*/  HFMA2.MMA R9, -RZ, RZ, 0, 5.9604644775390625e-08 ;  /* 0x00000001ff097435 */ /* 0x001fe200000001ff */
[----:B-1----:R-:W-:Y:S01]  /*0c80*/  MOV R7, R6 ;  /* 0x0000000600077202 */ /* 0x002fe20000000f00 */
[----:B------:R-:W-:Y:S01]  /*0c90*/  IMAD.MOV.U32 R10, RZ, RZ, R5 ;  /* 0x000000ffff0a7224 */ /* 0x000fe200078e0005 */
[----:B------:R-:W-:Y:S01]  /*0ca0*/  MOV R6, 0x1f ;  /* 0x0000001f00067802 */ /* 0x000fe20000000f00 */
[----:B------:R-:W-:Y:S01]  /*0cb0*/  IMAD.MOV.U32 R11, RZ, RZ, -0x1 ;  /* 0xffffffffff0b7424 */ /* 0x000fe200078e00ff */
[----:B------:R-:W-:Y:S02]  /*0cc0*/  MOV R2, 0xce0 ;  /* 0x00000ce000027802 */ /* 0x000fe40000000f00 */
[----:B------:R-:W-:Y:S05]  /*0cd0*/  CALL.REL.NOINC `($__internal_152_$__cuda_sm70_shflsync_bfly_p) ;  /* 0x000001a000007944 */ /* 0x000fea0003c00000 */
[----:B0-----:R-:W-:Y:S01]  /*0ce0*/  HFMA2.MMA R9, -RZ, RZ, 0, 1.1920928955078125e-07 ;  /* 0x00000002ff097435 */ /* 0x001fe200000001ff */
[----:B-1----:R-:W-:Y:S01]  /*0cf0*/  FADD.FTZ R10, R5, R6 ;  /* 0x00000006050a7221 */ /* 0x002fe20000010000 */
[----:B------:R-:W-:Y:S01]  /*0d00*/  MOV R6, 0x1f ;  /* 0x0000001f00067802 */ /* 0x000fe20000000f00 */
[----:B------:R-:W-:Y:S01]  /*0d10*/  IMAD.MOV.U32 R11, RZ, RZ, -0x1 ;  /* 0xffffffffff0b7424 */ /* 0x000fe200078e00ff */
[----:B------:R-:W-:Y:S02]  /*0d20*/  MOV R2, 0xd40 ;  /* 0x00000d4000027802 */ /* 0x000fe40000000f00 */
[----:B------:R-:W-:Y:S05]  /*0d30*/  CALL.REL.NOINC `($__internal_152_$__cuda_sm70_shflsync_bfly_p) ;  /* 0x0000014000007944 */ /* 0x000fea0003c00000 */
        /* <DEDUP_REMOVED lines=12> */
[----:B0-----:R-:W-:Y:S01]  /*0e00*/  HFMA2.MMA R9, -RZ, RZ, 0, 9.5367431640625e-07 ;  /* 0x00000010ff097435 */ /* 0x001fe200000001ff */
[----:B-1----:R-:W-:Y:S01]  /*0e10*/  FADD.FTZ R10, R10, R6 ;  /* 0x000000060a0a7221 */ /* 0x002fe20000010000 */
[----:B------:R-:W-:Y:S01]  /*0e20*/  MOV R6, 0x1f ;  /* 0x0000001f00067802 */ /* 0x000fe20000000f00 */
[----:B------:R-:W-:Y:S01]  /*0e30*/  IMAD.MOV.U32 R11, RZ, RZ, -0x1 ;  /* 0xffffffffff0b7424 */ /* 0x000fe200078e00ff */
[----:B------:R-:W-:-:S02]  /*0e40*/  MOV R2, 0xe60 ;  /* 0x00000e6000027802 */ /* 0x000fc40000000f00 */
[----:B------:R-:W-:Y:S05]  /*0e50*/  CALL.REL.NOINC `($__internal_152_$__cuda_sm70_shflsync_bfly_p) ;  /* 0x0000002000007944 */ /* 0x000fea0003c00000 */
[----:B-1----:R-:W-:Y:S01]  /*0e60*/  MOV R5, R6 ;  /* 0x0000000600057202 */ /* 0x002fe20000000f00 */
[----:B0-----:R-:W-:Y:S05]  /*0e70*/  BRA `(.L_x_10357) ;  /* 0xfffffaa000007947 */ /* 0x001fea000383ffff */
        .weak           $__internal_152_$__cuda_sm70_shflsync_bfly_p
        .type           $__internal_152_$__cuda_sm70_shflsync_bfly_p,@function
        .size           $__internal_152_$__cuda_sm70_shflsync_bfly_p,(.L_x_13028 - $__internal_152_$__cuda_sm70_shflsync_bfly_p)
$__internal_152_$__cuda_sm70_shflsync_bfly_p:
[----:B------:R-:W-:Y:S01]  /*0e80*/  HFMA2.MMA R3, -RZ, RZ, 0, 0 ;  /* 0x00000000ff037435 */ /* 0x000fe200000001ff */
[----:B------:R-:W-:Y:S04]  /*0e90*/  WARPSYNC R11 ;  /* 0x0000000b00007348 */ /* 0x000fe80003800000 */
[----:B------:R0:W1:Y:S01]  /*0ea0*/  SHFL.BFLY PT, R6, R10, R9, R6 ;  /* 0x0c0000090a067389 */ /* 0x00006200000e0006 */
[----:B------:R-:W-:Y:S05]  /*0eb0*/  RET.REL.NODEC R2 `(_ZN10layer_norm22ln_bwd_finalize_kernelINS_22Kernel_traits_finalizeILj7168Ef6__halffS2_fjLb0ELj1024ELj4ENS_18Kernel_traits_baseILj7168EfS2_fS2_fjLj1024EEEEELb0ELb1EEEvNS_9BwdParamsE) ;  /* 0xfffff14002007950 */ /* 0x000fea0003c3ffff */
.L_x_10358:
        /* <DEDUP_REMOVED lines=12> */
.L_x_13028:


//--------------------- .text._ZN10layer_norm13ln_bwd_kernelINS_13Kernel_traitsIf6__halffS2_fjLj7168ELj1ELj1ELj8ELj8ENS_18Kernel_traits_baseILj7168EfS2_fS2_fjLj256EEEEELb1ELb0ELb1ELb1EEEvNS_9BwdParamsE --------------------------
	.section	.text._ZN10layer_norm13ln_bwd_kernelINS_13Kernel_traitsIf6__halffS2_fjLj7168ELj1ELj1ELj8ELj8ENS_18Kernel_traits_baseILj7168EfS2_fS2_fjLj256EEEEELb1ELb0ELb1ELb1EEEvNS_9BwdParamsE,"ax",@progbits
	.sectioninfo	@"SHI_REGISTERS=225"
	.align	128
        .global         _ZN10layer_norm13ln_bwd_kernelINS_13Kernel_traitsIf6__halffS2_fjLj7168ELj1ELj1ELj8ELj8ENS_18Kernel_traits_baseILj7168EfS2_fS2_fjLj256EEEEELb1ELb0ELb1ELb1EEEvNS_9BwdParamsE
        .type           _ZN10layer_norm13ln_bwd_kernelINS_13Kernel_traitsIf6__halffS2_fjLj7168ELj1ELj1ELj8ELj8ENS_18Kernel_traits_baseILj7168EfS2_fS2_fjLj256EEEEELb1ELb0ELb1ELb1EEEvNS_9BwdParamsE,@function
        .size           _ZN10layer_norm13ln_bwd_kernelINS_13Kernel_traitsIf6__halffS2_fjLj7168ELj1ELj1ELj8ELj8ENS_18Kernel_traits_baseILj7168EfS2_fS2_fjLj256EEEEELb1ELb0ELb1ELb1EEEvNS_9BwdParamsE,(.L_x_13029 - _ZN10layer_norm13ln_bwd_kernelINS_13Kernel_traitsIf6__halffS2_fjLj7168ELj1ELj1ELj8ELj8ENS_18Kernel_traits_baseILj7168EfS2_fS2_fjLj256EEEEELb1ELb0ELb1ELb1EEEvNS_9BwdParamsE)
        .other          _ZN10layer_norm13ln_bwd_kernelINS_13Kernel_traitsIf6__halffS2_fjLj7168ELj1ELj1ELj8ELj8ENS_18Kernel_traits_baseILj7168EfS2_fS2_fjLj256EEEEELb1ELb0ELb1ELb1EEEvNS_9BwdParamsE,@"STO_CUDA_ENTRY STV_DEFAULT"
_ZN10layer_norm13ln_bwd_kernelINS_13Kernel_traitsIf6__halffS2_fjLj7168ELj1ELj1ELj8ELj8ENS_18Kernel_traits_baseILj7168EfS2_fS2_fjLj256EEEEELb1ELb0ELb1ELb1EEEvNS_9BwdParamsE:
.text._ZN10layer_norm13ln_bwd_kernelINS_13Kernel_traitsIf6__halffS2_fjLj7168ELj1ELj1ELj8ELj8ENS_18Kernel_traits_baseILj7168EfS2_fS2_fjLj256EEEEELb1ELb0ELb1ELb1EEEvNS_9BwdParamsE:
        /* <DEDUP_REMOVED lines=36> */
.L_x_10359:
[----:B------:R-:W-:-:S04]  /*0240*/  SHF.L.U32 R3, R0, 0x4, RZ ;  /* 0x0000000400037819 */ /* 0x000fc800000006ff */
        /* <DEDUP_REMOVED lines=41> */
.L_x_10436:
        /* <DEDUP_REMOVED lines=68> */
.L_x_10362:
[----:B------:R-:W-:Y:S01]  /*0920*/  IADD3 R7, R156, -0x1, RZ ;  /* 0xffffffff9c077810 */ /* 0x000fe20007ffe0ff */
[----:B------:R-:W-:Y:S01]  /*0930*/  IMAD.WIDE R16, R2, R203, c[0x0][0x1a0] ;  /* 0x0000680002107625 */ /* 0x000fe200078e02cb */
[----:B------:R-:W-:-:S03]  /*0940*/  MOV R163, 0x8 ;  /* 0x0000000800a37802 */ /* 0x000fc60000000f00 */
[----:B------:R-:W-:-:S05]  /*0950*/  IMAD R7, R7, c[0x0][0x168], RZ ;  /* 0x00005a0007077a24 */ /* 0x000fca00078e02ff */
[----:B------:R-:W-:-:S04]  /*0960*/  SHF.R.S32.HI R8, RZ, 0x1f, R7 ;  /* 0x0000001fff087819 */ /* 0x000fc80000011407 */
[----:B------:R-:W-:-:S04]  /*0970*/  LEA.HI R7, R8, R7, RZ, 0x2 ;  /* 0x0000000708077211 */ /* 0x000fc800078f10ff */
[----:B------:R-:W-:Y:S02]  /*0980*/  LEA.HI.SX32 R162, R7, R192, 0x1e ;  /* 0x000000c007a27211 */ /* 0x000fe400078ff2ff */
[----:B------:R-:W-:Y:S01]  /*0990*/  IADD3 R196, R6, 0x600, RZ ;  /* 0x0000060006c47810 */ /* 0x000fe20007ffe0ff */
[----:B------:R-:W-:Y:S01]  /*09a0*/  IMAD.WIDE.U32 R20, R204, R215, c[0x0][0x188] ;  /* 0x00006200cc147625 */ /* 0x000fe200078e00d7 */
[C---:B------:R-:W-:Y:S01]  /*09b0*/  IADD3 R166, R162.reuse, 0x300, RZ ;  /* 0x00000300a2a67810 */ /* 0x040fe20007ffe0ff */
[----:B------:R0:W2:Y:S01]  /*09c0*/  LDG.E R7, [R16.64] ;  /* 0x0000000410077981 */ /* 0x0000a2000c1e1900 */
[C---:B------:R-:W-:Y:S01]  /*09d0*/  IADD3 R170, R162.reuse, 0x100, RZ ;  /* 0x00000100a2aa7810 */ /* 0x040fe20007ffe0ff */
[CC--:B------:R-:W-:Y:S01]  /*09e0*/  IMAD.WIDE.U32 R172, R162.reuse, R163.reuse, c[0x0][0x208] ;  /* 0x00008200a2ac7625 */ /* 0x0c0fe200078e00a3 */
[C---:B------:R-:W-:Y:S01]  /*09f0*/  IADD3 R168, R162.reuse, 0x200, RZ ;  /* 0x00000200a2a87810 */ /* 0x040fe20007ffe0ff */
[----:B------:R-:W3:Y:S01]  /*0a00*/  LDG.E.128 R20, [R20.64] ;  /* 0x0000000414147981 */ /* 0x000ee2000c1e1d00 */
[----:B------:R-:W-:Y:S01]  /*0a10*/  IADD3 R164, R162, 0x400, RZ ;  /* 0x00000400a2a47810 */ /* 0x000fe20007ffe0ff */
[----:B------:R-:W-:Y:S01]  /*0a20*/  IMAD.WIDE.U32 R166, R166, R163, c[0x0][0x208] ;  /* 0x00008200a6a67625 */ /* 0x000fe200078e00a3 */
[C---:B------:R-:W-:Y:S01]  /*0a30*/  IADD3 R190, R6.reuse, 0x400, RZ ;  /* 0x0000040006be7810 */ /* 0x040fe20007ffe0ff */
[----:B------:R-:W4:Y:S01]  /*0a40*/  LDG.E.64 R172, [R172.64] ;  /* 0x00000004acac7981 */ /* 0x000f22000c1e1b00 */
[----:B------:R-:W-:Y:S01]  /*0a50*/  IADD3 R194, R6, 0x500, RZ ;  /* 0x0000050006c27810 */ /* 0x000fe20007ffe0ff */
[----:B------:R-:W-:-:S02]  /*0a60*/  IMAD.WIDE.U32 R156, R196, R215, c[0x0][0x188] ;  /* 0x00006200c49c7625 */ /* 0x000fc400078e00d7 */
[----:B------:R-:W3:Y:S02]  /*0a70*/  LDG.E.64 R166, [R166.64] ;  /* 0x00000004a6a67981 */ /* 0x000ee4000c1e1b00 */
[-C--:B------:R-:W-:Y:S02]  /*0a80*/  IMAD.WIDE.U32 R170, R170, R163.reuse, c[0x0][0x208] ;  /* 0x00008200aaaa7625 */ /* 0x080fe400078e00a3 */
[----:B------:R-:W3:Y:S02]  /*0a90*/  LDG.E.128 R156, [R156.64] ;  /* 0x000000049c9c7981 */ /* 0x000ee4000c1e1d00 */
[----:B------:R-:W-:Y:S02]  /*0aa0*/  IMAD.WIDE.U32 R168, R168, R163, c[0x0][0x208] ;  /* 0x00008200a8a87625 */ /* 0x000fe400078e00a3 */
[----:B------:R-:W3:Y:S02]  /*0ab0*/  LDG.E.64 R170, [R170.64] ;  /* 0x00000004aaaa7981 */ /* 0x000ee4000c1e1b00 */
[----:B------:R-:W-:-:S02]  /*0ac0*/  IMAD.WIDE.U32 R8, R6, R215, c[0x0][0x188] ;  /* 0x0000620006087625 */ /* 0x000fc400078e00d7 */
[----:B------:R-:W3:Y:S02]  /*0ad0*/  LDG.E.64 R168, [R168.64] ;  /* 0x00000004a8a87981 */ /* 0x000ee4000c1e1b00 */
[-C--:B0-----:R-:W-:Y:S02]  /*0ae0*/  IMAD.WIDE.U32 R16, R207, R215.reuse, c[0x0][0x188] ;  /* 0x00006200cf107625 */ /* 0x081fe400078e00d7 */
[----:B------:R-:W3:Y:S02]  /*0af0*/  LDG.E.128 R8, [R8.64] ;  /* 0x0000000408087981 */ /* 0x000ee4000c1e1d00 */
[----:B------:R-:W-:Y:S02]  /*0b00*/  IMAD.WIDE.U32 R12, R210, R215, c[0x0][0x188] ;  /* 0x00006200d20c7625 */ /* 0x000fe400078e00d7 */
[----:B------:R-:W3:Y:S02]  /*0b10*/  LDG.E.128 R16, [R16.64] ;  /* 0x0000000410107981 */ /* 0x000ee4000c1e1d00 */
[----:B------:R-:W-:-:S02]  /*0b20*/  IMAD.WIDE.U32 R164, R164, R163, c[0x0][0x208] ;  /* 0x00008200a4a47625 */ /* 0x000fc400078e00a3 */
[----:B------:R-:W3:Y:S02]  /*0b30*/  LDG.E.128 R12, [R12.64] ;  /* 0x000000040c0c7981 */ /* 0x000ee4000c1e1d00 */
[-C--:B------:R-:W-:Y:S02]  /*0b40*/  IMAD.WIDE.U32 R24, R190, R215.reuse, c[0x0][0x188] ;  /* 0x00006200be187625 */ /* 0x080fe400078e00d7 */
[----:B------:R-:W3:Y:S02]  /*0b50*/  LDG.E.64 R164, [R164.64] ;  /* 0x00000004a4a47981 */ /* 0x000ee4000c1e1b00 */
[----:B------:R-:W-:Y:S01]  /*0b60*/  IMAD.WIDE.U32 R28, R194, R215, c[0x0][0x188] ;  /* 0x00006200c21c7625 */ /* 0x000fe200078e00d7 */
[C---:B------:R-:W-:Y:S01]  /*0b70*/  IADD3 R160, R162.reuse, 0x500, RZ ;  /* 0x00000500a2a07810 */ /* 0x040fe20007ffe0ff */
[----:B------:R-:W3:Y:S01]  /*0b80*/  LDG.E.128 R24, [R24.64] ;  /* 0x0000000418187981 */ /* 0x000ee2000c1e1d00 */
[----:B------:R-:W-:-:S03]  /*0b90*/  IADD3 R162, R162, 0x600, RZ ;  /* 0x00000600a2a27810 */ /* 0x000fc60007ffe0ff */
[----:B------:R-:W3:Y:S01]  /*0ba0*/  LDG.E.128 R28, [R28.64] ;  /* 0x000000041c1c7981 */ /* 0x000ee2000c1e1d00 */
[----:B------:R-:W-:-:S04]  /*0bb0*/  IMAD.WIDE.U32 R160, R160, R163, c[0x0][0x208] ;  /* 0x00008200a0a07625 */ /* 0x000fc800078e00a3 */
[----:B------:R-:W-:Y:S02]  /*0bc0*/  IMAD.WIDE.U32 R162, R162, R163, c[0x0][0x208] ;  /* 0x00008200a2a27625 */ /* 0x000fe400078e00a3 */
[----:B------:R-:W3:Y:S04]  /*0bd0*/  LDG.E.64 R160, [R160.64] ;  /* 0x00000004a0a07981 */ /* 0x000ee8000c1e1b00 */
[----:B------:R-:W3:Y:S01]  /*0be0*/  LDG.E.64 R162, [R162.64] ;  /* 0x00000004a2a27981 */ /* 0x000ee2000c1e1b00 */
        /* <DEDUP_REMOVED lines=18> */
[----:B------:R1:W5:Y:S01]  /*0d10*/  LDG.E R211, [R176.64] ;  /* 0x00000004b0d37981 */ /* 0x000362000c1e1900 */
[----:B------:R-:W-:-:S03]  /*0d20*/  IMAD.WIDE.U32 R178, R180, R203, c[0x0][0x190] ;  /* 0x00006400b4b27625 */ /* 0x000fc600078e00cb */
[----:B------:R2:W5:Y:S01]  /*0d30*/  @P0 LDG.E.128 R56, [R154.64] ;  /* 0x000000049a380981 */ /* 0x000562000c1e1d00 */
[----:B------:R-:W-:-:S03]  /*0d40*/  IMAD.WIDE.U32 R180, R182, R203, c[0x0][0x190] ;  /* 0x00006400b6b47625 */ /* 0x000fc600078e00cb */
[----:B------:R2:W5:Y:S01]  /*0d50*/  @P0 LDG.E.128 R52, [R152.64] ;  /* 0x0000000498340981 */ /* 0x000562000c1e1d00 */
[----:B0-----:R-:W-:-:S03]  /*0d60*/  IMAD.WIDE.U32 R174, R186, R203, c[0x0][0x190] ;  /* 0x00006400baae7625 */ /* 0x001fc600078e00cb */
[----:B------:R0:W5:Y:S01]  /*0d70*/  @P0 LDG.E.128 R48, [R150.64] ;  /* 0x0000000496300981 */ /* 0x000162000c1e1d00 */
[----:B-1----:R-:W-:-:S03]  /*0d80*/  IMAD.WIDE.U32 R176, R188, R203, c[0x0][0x190] ;  /* 0x00006400bcb07625 */ /* 0x002fc600078e00cb */
[----:B------:R1:W5:Y:S01]  /*0d90*/  @P0 LDG.E.128 R44, [R148.64] ;  /* 0x00000004942c0981 */ /* 0x000362000c1e1d00 */
[----:B------:R-:W-:-:S03]  /*0da0*/  @P0 IMAD.WIDE.U32 R182, R190, R215, c[0x0][0x218] ;  /* 0x00008600beb60625 */ /* 0x000fc600078e00d7 */
[----:B------:R0:W5:Y:S01]  /*0db0*/  LDG.E R205, [R174.64] ;  /* 0x00000004aecd7981 */ /* 0x000162000c1e1900 */
[----:B------:R-:W-:-:S03]  /*0dc0*/  @P0 IMAD.WIDE.U32 R186, R194, R215, c[0x0][0x218] ;  /* 0x00008600c2ba0625 */ /* 0x000fc600078e00d7 */
[----:B------:R0:W5:Y:S01]  /*0dd0*/  @P0 LDG.E.128 R40, [R182.64] ;  /* 0x00000004b6280981 */ /* 0x000162000c1e1d00 */
[----:B------:R-:W-:-:S03]  /*0de0*/  @P0 IMAD.WIDE.U32 R188, R196, R215, c[0x0][0x218] ;  /* 0x00008600c4bc0625 */ /* 0x000fc600078e00d7 */
[----:B------:R0:W5:Y:S04]  /*0df0*/  @P0 LDG.E.128 R36, [R186.64] ;  /* 0x00000004ba240981 */ /* 0x000168000c1e1d00 */
[----:B------:R0:W5:Y:S01]  /*0e00*/  @P0 LDG.E.128 R32, [R188.64] ;  /* 0x00000004bc200981 */ /* 0x000162000c1e1d00 */
[----:B------:R-:W-:Y:S01]  /*0e10*/  ISETP.NE.AND P0, PT, R3, RZ, PT ;  /* 0x000000ff0300720c */ /* 0x000fe20003f05270 */
[----:B------:R-:W-:Y:S02]  /*0e20*/  IMAD.WIDE.U32 R184, R184, R203, c[0x0][0x190] ;  /* 0x00006400b8b87625 */ /* 0x000fe400078e00cb */
[----:B------:R4:W5:Y:S04]  /*0e30*/  LDG.E R203, [R176.64] ;  /* 0x00000004b0cb7981 */ /* 0x000968000c1e1900 */
[----:B------:R0:W5:Y:S04]  /*0e40*/  LDG.E R208, [R180.64] ;  /* 0x00000004b4d07981 */ /* 0x000168000c1e1900 */
[----:B------:R0:W5:Y:S04]  /*0e50*/  LDG.E R206, [R184.64] ;  /* 0x00000004b8ce7981 */ /* 0x000168000c1e1900 */
[----:B------:R0:W5:Y:S01]  /*0e60*/  LDG.E R209, [R178.64] ;  /* 0x00000004b2d17981 */ /* 0x000162000c1e1900 */
[----:B--2---:R-:W-:Y:S01]  /*0e70*/  FSEL R7, R7, RZ, !P0 ;  /* 0x000000ff07077208 */ /* 0x004fe20004000000 */
[----:B----4-:R-:W-:Y:S01]  /*0e80*/  IMAD.MOV.U32 R176, RZ, RZ, R172 ;  /* 0x000000ffffb07224 */ /* 0x010fe200078e00ac */
[----:B0-----:R-:W-:-:S03]  /*0e90*/  SHF.R.U64 R174, R172, 0x10, R173 ;  /* 0x00000010acae7819 */ /* 0x001fc600000012ad */
[C---:B---3--:R-:W-:Y:S01]  /*0ea0*/  FADD.FTZ R20, -R7.reuse, R20 ;  /* 0x0000001407147221 */ /* 0x048fe20000010100 */
[----:B------:R-:W-:Y:S02]  /*0eb0*/  MOV R177, R166 ;  /* 0x000000a600b17202 */ /* 0x000fe40000000f00 */
[----:B------:R-:W-:Y:S01]  /*0ec0*/  SHF.R.U64 R175, R166, 0x10, R167 ;  /* 0x00000010a6af7819 */ /* 0x000fe200000012a7 */
[C---:B------:R-:W-:Y:S02]  /*0ed0*/  FADD.FTZ R166, -R7.reuse, R21 ;  /* 0x0000001507a67221 */ /* 0x040fe40000010100 */
[----:B------:R-:W-:Y:S01]  /*0ee0*/  FADD.FTZ R222, -R7, R157 ;  /* 0x0000009d07de7221 */ /* 0x000fe20000010100 */
[----:B------:R-:W-:Y:S01]  /*0ef0*/  HADD2.F32 R157, -RZ, R176.H0_H0 ;  /* 0x200000b0ff9d7230 */ /* 0x000fe20000004100 */
[----:B------:R-:W-:Y:S02]  /*0f00*/  MOV R153, R170 ;  /* 0x000000aa00997202 */ /* 0x000fe40000000f00 */
[----:B------:R-:W-:-:S02]  /*0f10*/  SHF.R.U64 R150, R170, 0x10, R171 ;  /* 0x00000010aa967819 */ /* 0x000fc400000012ab */
[----:B------:R-:W-:Y:S01]  /*0f20*/  SHF.R.U64 R155, R168, 0x10, R169 ;  /* 0x00000010a89b7819 */ /* 0x000fe200000012a9 */
[----:B------:R-:W-:Y:S01]  /*0f30*/  IMAD.MOV.U32 R170, RZ, RZ, R168 ;  /* 0x000000ffffaa7224 */ /* 0x000fe200078e00a8 */
[----:B------:R-:W-:Y:S01]  /*0f40*/  MOV R151, R169 ;  /* 0x000000a900977202 */ /* 0x000fe20000000f00 */
[C---:B------:R-:W-:Y:S01]  /*0f50*/  FADD.FTZ R8, -R7.reuse, R8 ;  /* 0x0000000807087221 */ /* 0x040fe20000010100 */
[----:B------:R-:W-:Y:S01]  /*0f60*/  MOV R152, R173 ;  /* 0x000000ad00987202 */ /* 0x000fe20000000f00 */
[----:B------:R-:W-:Y:S01]  /*0f70*/  HADD2.F32 R174, -RZ, R174.H0_H0 ;  /* 0x200000aeffae7230 */ /* 0x000fe20000004100 */
[C---:B------:R-:W-:Y:S02]  /*0f80*/  FADD.FTZ R16, -R7.reuse, R16 ;  /* 0x0000001007107221 */ /* 0x040fe40000010100 */
[C---:B------:R-:W-:Y:S01]  /*0f90*/  FADD.FTZ R198, -R7.reuse, R19 ;  /* 0x0000001307c67221 */ /* 0x040fe20000010100 */
[----:B------:R-:W-:Y:S01]  /*0fa0*/  SHF.R.U32.HI R154, RZ, 0x10, R169 ;  /* 0x00000010ff9a7819 */ /* 0x000fe200000116a9 */
[----:B------:R-:W-:-:S02]  /*0fb0*/  FADD.FTZ R12, -R7, R12 ;  /* 0x0000000c070c7221 */ /* 0x000fc40000010100 */
[----:B------:R-:W-:Y:S02]  /*0fc0*/  FADD.FTZ R168, -R7, R17 ;  /* 0x0000001107a87221 */ /* 0x000fe40000010100 */
[----:B------:R-:W-:Y:S01]  /*0fd0*/  FMUL.FTZ R19, R5, R20 ;  /* 0x0000001405137220 */ /* 0x000fe20000410000 */
[----:B------:R-:W-:Y:S01]  /*0fe0*/  SHF.R.U64 R180, R164, 0x10, R165 ;  /* 0x00000010a4b47819 */ /* 0x000fe200000012a5 */
[C---:B------:R-:W-:Y:S02]  /*0ff0*/  FADD.FTZ R188, -R7.reuse, R13 ;  /* 0x0000000d07bc7221 */ /* 0x040fe40000010100 */
[----:B------:R-:W-:Y:S02]  /*1000*/  FADD.FTZ R18, -R7, R18 ;  /* 0x0000001207127221 */ /* 0x000fe40000010100 */
[----:B------:R-:W-:Y:S02]  /*1010*/  IMAD.MOV.U32 R181, RZ, RZ, R164 ;  /* 0x000000ffffb57224 */ /* 0x000fe400078e00a4 */
[----:B------:R-:W-:Y:S01]  /*1020*/  FMUL.FTZ R20, R5, R166 ;  /* 0x000000a605147220 */ /* 0x000fe20000410000 */
        /* <DEDUP_REMOVED lines=18> */
[----:B------:R-:W-:Y:S02]  /*1150*/  FADD.FTZ R196, -R7, R159 ;  /* 0x0000009f07c47221 */ /* 0x000fe40000010100 */
[----:B------:R-:W-:Y:S01]  /*1160*/  FMUL.FTZ R166, R84, R157 ;  /* 0x0000009d54a67220 */ /* 0x000fe20000410000 */
[----:B------:R-:W-:Y:S01]  /*1170*/  SHF.R.U32.HI R172, RZ, 0x10, R173 ;  /* 0x00000010ffac7819 */ /* 0x000fe200000116ad */
[C---:B------:R-:W-:Y:S01]  /*1180*/  FMUL.FTZ R7, R5.reuse, R8 ;  /* 0x0000000805077220 */ /* 0x040fe20000410000 */
[----:B-1----:R-:W-:Y:S01]  /*1190*/  MOV R148, R171 ;  /* 0x000000ab00947202 */ /* 0x002fe20000000f00 */
[C---:B------:R-:W-:Y:S01]  /*11a0*/  FMUL.FTZ R15, R5.reuse, R16 ;  /* 0x00000010050f7220 */ /* 0x040fe20000410000 */
[----:B------:R-:W-:Y:S01]  /*11b0*/  SHF.R.U32.HI R149, RZ, 0x10, R171 ;  /* 0x00000010ff957819 */ /* 0x000fe200000116ab */
[C---:B------:R-:W-:Y:S01]  /*11c0*/  FMUL.FTZ R11, R5.reuse, R12 ;  /* 0x0000000c050b7220 */ /* 0x040fe20000410000 */
[----:B------:R-:W-:Y:S01]  /*11d0*/  HADD2.F32 R155, -RZ, R151.H0_H0 ;  /* 0x20000097ff9b7230 */ /* 0x000fe20000004100 */
[C---:B------:R-:W-:Y:S01]  /*11e0*/  FMUL.FTZ R16, R5.reuse, R168 ;  /* 0x000000a805107220 */ /* 0x040fe20000410000 */
[----:B------:R-:W-:Y:S01]  /*11f0*/  MOV R171, R167 ;  /* 0x000000a700ab7202 */ /* 0x000fe20000000f00 */
[C---:B------:R-:W-:Y:S01]  /*1200*/  FMUL.FTZ R12, R5.reuse, R188 ;  /* 0x000000bc050c7220 */ /* 0x040fe20000410000 */
[----:B------:R-:W-:Y:S01]  /*1210*/  SHF.R.U32.HI R173, RZ, 0x10, R167 ;  /* 0x00000010ffad7819 */ /* 0x000fe200000116a7 */
[C---:B------:R-:W-:Y:S01]  /*1220*/  FMUL.FTZ R17, R5.reuse, R18 ;  /* 0x0000001205117220 */ /* 0x040fe20000410000 */
[----:B------:R-:W-:Y:S01]  /*1230*/  HADD2.F32 R159, -RZ, R152.H0_H0 ;  /* 0x20000098ff9f7230 */ /* 0x000fe20000004100 */
[----:B------:R-:W-:Y:S01]  /*1240*/  FMUL.FTZ R8, R5, R190 ;  /* 0x000000be05087220 */ /* 0x000fe20000410000 */
[----:B------:R-:W-:Y:S01]  /*1250*/  HADD2.F32 R188, -RZ, R154.H0_H0 ;  /* 0x2000009affbc7230 */ /* 0x000fe20000004100 */
[----:B------:R-:W-:Y:S01]  /*1260*/  FMUL.FTZ R167, R85, R174 ;  /* 0x000000ae55a77220 */ /* 0x000fe20000410000 */
[----:B------:R-:W-:Y:S01]  /*1270*/  HADD2.F32 R190, -RZ, R175.H0_H0 ;  /* 0x200000afffbe7230 */ /* 0x000fe20000004100 */
[----:B------:R-:W-:-:S02]  /*1280*/  FADD.FTZ R152, RZ, R166 ;  /* 0x000000a6ff987221 */ /* 0x000fc40000010000 */
[----:B------:R-:W-:Y:S01]  /*1290*/  FFMA.FTZ R154, R7, R166, RZ ;  /* 0x000000a6079a7223 */ /* 0x000fe200000100ff */
[----:B------:R-:W-:Y:S01]  /*12a0*/  HADD2.F32 R172, -RZ, R172.H0_H0 ;  /* 0x200000acffac7230 */ /* 0x000fe20000004100 */
        /* <DEDUP_REMOVED lines=8> */
[----:B------:R-:W-:Y:S02]  /*1330*/  FMUL.FTZ R9, R5, R10 ;  /* 0x0000000a05097220 */ /* 0x000fe40000410000 */
[----:B------:R-:W-:Y:S02]  /*1340*/  FFMA.FTZ R154, R8, R167, R154 ;  /* 0x000000a7089a7223 */ /* 0x000fe4000001009a */
[----:B------:R-:W-:-:S02]  /*1350*/  FADD.FTZ R140, R140, R157 ;  /* 0x0000009d8c8c7221 */ /* 0x000fc40000010000 */
[----:B------:R-:W-:Y:S01]  /*1360*/  FFMA.FTZ R88, R7, R157, R88 ;  /* 0x0000009d07587223 */ /* 0x000fe20000010058 */
[----:B------:R-:W-:Y:S01]  /*1370*/  HADD2.F32 R157, -RZ, R153.H0_H0 ;  /* 0x20000099ff9d7230 */ /* 0x000fe20000004100 */
[----:B------:R-:W-:Y:S01]  /*1380*/  FMUL.FTZ R169, R87, R172 ;  /* 0x000000ac57a97220 */ /* 0x000fe20000410000 */
[----:B------:R-:W-:Y:S01]  /*1390*/  MOV R186, R160 ;  /* 0x000000a000ba7202 */ /* 0x000fe20000000f00 */
[----:B------:R-:W-:Y:S01]  /*13a0*/  FADD.FTZ R152, R155, R168 ;  /* 0x000000a89b987221 */ /* 0x000fe20000010000 */
[--C-:B------:R-:W-:Y:S01]  /*13b0*/  SHF.R.U64 R185, R160, 0x10, R161.reuse ;  /* 0x00000010a0b97819 */ /* 0x100fe200000012a1 */
[----:B------:R-:W-:Y:S01]  /*13c0*/  IMAD.MOV.U32 R182, RZ, RZ, R162 ;  /* 0x000000ffffb67224 */ /* 0x000fe200078e00a2 */
[----:B------:R-:W-:Y:S01]  /*13d0*/  MOV R183, R161 ;  /* 0x000000a100b77202 */ /* 0x000fe20000000f00 */
[----:B------:R-:W-:Y:S01]  /*13e0*/  FMUL.FTZ R10, R5, R192 ;  /* 0x000000c0050a7220 */ /* 0x000fe20000410000 */
[----:B------:R-:W-:Y:S01]  /*13f0*/  SHF.R.U32.HI R184, RZ, 0x10, R161 ;  /* 0x00000010ffb87819 */ /* 0x000fe200000116a1 */
[----:B------:R-:W-:Y:S01]  /*1400*/  FFMA.FTZ R154, R9, R168, R154 ;  /* 0x000000a8099a7223 */ /* 0x000fe2000001009a */
[--C-:B------:R-:W-:Y:S01]  /*1410*/  SHF.R.U64 R162, R162, 0x10, R163.reuse ;  /* 0x00000010a2a27819 */ /* 0x100fe200000012a3 */
[----:B------:R-:W-:Y:S01]  /*1420*/  FMUL.FTZ R31, R5, R156 ;  /* 0x0000009c051f7220 */ /* 0x000fe20000410000 */
[----:B------:R-:W-:Y:S01]  /*1430*/  MOV R160, R163 ;  /* 0x000000a300a07202 */ /* 0x000fe20000000f00 */
[----:B------:R-:W-:Y:S01]  /*1440*/  HADD2.F32 R156, -RZ, R150.H0_H0 ;  /* 0x20000096ff9c7230 */ /* 0x000fe20000004100 */
[----:B------:R-:W-:Y:S01]  /*1450*/  SHF.R.U32.HI R161, RZ, 0x10, R163 ;  /* 0x00000010ffa17819 */ /* 0x000fe200000116a3 */
[----:B------:R-:W-:Y:S01]  /*1460*/  HADD2.F32 R163, -RZ, R170.H0_H0 ;  /* 0x200000aaffa37230 */ /* 0x000fe20000004100 */
[----:B------:R-:W-:-:S02]  /*1470*/  FMUL.FTZ R170, R80, R157 ;  /* 0x0000009d50aa7220 */ /* 0x000fc40000410000 */
[----:B------:R-:W-:Y:S02]  /*1480*/  FADD.FTZ R155, R152, R169 ;  /* 0x000000a9989b7221 */ /* 0x000fe40000010000 */
[----:B------:R-:W-:Y:S01]  /*1490*/  FFMA.FTZ R154, R10, R169, R154 ;  /* 0x000000a90a9a7223 */ /* 0x000fe2000001009a */
[----:B------:R-:W-:Y:S01]  /*14a0*/  HADD2.F32 R189, -RZ, R171.H0_H0 ;  /* 0x200000abffbd7230 */ /* 0x000fe20000004100 */
[----:B------:R-:W-:Y:S02]  /*14b0*/  FADD.FTZ R142, R142, R159 ;  /* 0x0000009f8e8e7221 */ /* 0x000fe40000010000 */
[----:B------:R-:W-:Y:S01]  /*14c0*/  FFMA.FTZ R90, R9, R159, R90 ;  /* 0x0000009f095a7223 */ /* 0x000fe2000001005a */
[----:B------:R-:W-:Y:S01]  /*14d0*/  HADD2.F32 R159, -RZ, R148.H0_H0 ;  /* 0x20000094ff9f7230 */ /* 0x000fe20000004100 */
[----:B------:R-:W-:Y:S01]  /*14e0*/  FMUL.FTZ R171, R81, R156 ;  /* 0x0000009c51ab7220 */ /* 0x000fe20000410000 */
[----:B------:R-:W-:Y:S01]  /*14f0*/  MOV R178, R165 ;  /* 0x000000a500b27202 */ /* 0x000fe20000000f00 */
[----:B------:R-:W-:Y:S01]  /*1500*/  FADD.FTZ R152, R155, R170 ;  /* 0x000000aa9b987221 */ /* 0x000fe20000010000 */
[----:B------:R-:W-:Y:S01]  /*1510*/  SHF.R.U32.HI R179, RZ, 0x10, R165 ;  /* 0x00000010ffb37819 */ /* 0x000fe200000116a5 */
[----:B------:R-:W-:-:S02]  /*1520*/  FFMA.FTZ R154, R11, R170, R154 ;  /* 0x000000aa0b9a7223 */ /* 0x000fc4000001009a */
[----:B------:R-:W-:Y:S01]  /*1530*/  FMUL.FTZ R165, R5, R158 ;  /* 0x0000009e05a57220 */ /* 0x000fe20000410000 */
[----:B------:R-:W-:Y:S01]  /*1540*/  HADD2.F32 R158, -RZ, R149.H0_H0 ;  /* 0x20000095ff9e7230 */ /* 0x000fe20000004100 */
[----:B------:R-:W-:Y:S02]  /*1550*/  FADD.FTZ R143, R143, R172 ;  /* 0x000000ac8f8f7221 */ /* 0x000fe40000010000 */
[----:B------:R-:W-:Y:S02]  /*1560*/  FFMA.FTZ R91, R10, R172, R91 ;  /* 0x000000ac0a5b7223 */ /* 0x000fe4000001005b */
        /* <DEDUP_REMOVED lines=57> */
[----:B------:R-:W-:Y:S01]  /*1900*/  FMUL.FTZ R29, R5, R30 ;  /* 0x0000001e051d7220 */ /* 0x000fe20000410000 */
[----:B------:R-:W-:Y:S01]  /*1910*/  HADD2.F32 R214, -RZ, R185.H0_H0 ;  /* 0x200000b9ffd67230 */ /* 0x000fe20000004100 */
[----:B------:R-:W-:Y:S02]  /*1920*/  FMUL.FTZ R185, R71, R198 ;  /* 0x000000c647b97220 */ /* 0x000fe40000410000 */
[----:B------:R-:W-:Y:S02]  /*1930*/  FADD.FTZ R152, R155, R184 ;  /* 0x000000b89b987221 */ /* 0x000fe40000010000 */
[----:B------:R-:W-:Y:S02]  /*1940*/  FMUL.FTZ R26, R5, R216 ;  /* 0x000000d8051a7220 */ /* 0x000fe40000410000 */
        /* <DEDUP_REMOVED lines=36> */
[----:B------:R-:W-:Y:S02]  /*1b90*/  FFMA.FTZ R104, R23, R191, R104 ;  /* 0x000000bf17687223 */ /* 0x000fe40000010068 */
[----:B------:R-:W-:Y:S02]  /*1ba0*/  FADD.FTZ R150, R151, R190 ;  /* 0x000000be97967221 */ /* 0x000fe40000010000 */
[----:B------:R-:W-:-:S02]  /*1bb0*/  FMUL.FTZ R164, R5, R222 ;  /* 0x000000de05a47220 */ /* 0x000fc40000410000 */
[----:B------:R-:W-:Y:S02]  /*1bc0*/  FMUL.FTZ R191, R61, R162 ;  /* 0x000000a23dbf7220 */ /* 0x000fe40000410000 */
[----:B------:R-:W-:Y:S01]  /*1bd0*/  FFMA.FTZ R151, R31, R190, R153 ;  /* 0x000000be1f977223 */ /* 0x000fe20000010099 */
        /* <DEDUP_REMOVED lines=38> */
.L_x_10363:
[----:B--2---:R-:W-:Y:S05]  /*1e40*/  BSYNC B0 ;  /* 0x0000000000007941 */ /* 0x004fea0003800000 */
.L_x_10361:
[----:B------:R-:W-:Y:S02]  /*1e50*/  LOP3.LUT P1, RZ, R4, 0xff, RZ, 0xc0, !PT ;  /* 0x000000ff04ff7812 */ /* 0x000fe4000782c0ff */
[----:B------:R-:W-:Y:S02]  /*1e60*/  SHF.R.U32.HI R150, RZ, 0x5, R0 ;  /* 0x00000005ff967819 */ /* 0x000fe40000011600 */
[----:B------:R-:W-:Y:S02]  /*1e70*/  LOP3.LUT P0, RZ, R0, 0x1f, RZ, 0xc0, !PT ;  /* 0x0000001f00ff7812 */ /* 0x000fe4000780c0ff */
[----:B------:R-:W-:-:S07]  /*1e80*/  LOP3.LUT R198, R150, 0x7fffff8, RZ, 0xc0, !PT ;  /* 0x07fffff896c67812 */ /* 0x000fce00078ec0ff */
[----:B------:R-:W-:Y:S01]  /*1e90*/  @!P1 IADD3 R198, R198, 0x8, RZ ;  /* 0x00000008c6c69810 */ /* 0x000fe20007ffe0ff */
[----:B------:R-:W-:Y:S05]  /*1ea0*/  BRA.DIV ~URZ, `(.L_x_10364) ;  /* 0x00002da27f007947 */ /* 0x000fea000b800000 */
[----:B------:R0:W1:Y:S02]  /*1eb0*/  SHFL.DOWN PT, R151, R160, 0x10, 0x1f ;  /* 0x0a001f00a0977f89 */ /* 0x00006400000e0000 */
.L_x_10437:
        /* <DEDUP_REMOVED lines=18> */
.L_x_10438:
[----:B------:R-:W-:Y:S01]  /*1fe0*/  @!P0 LOP3.LUT R149, R150, 0x7, RZ, 0xc0, !PT ;  /* 0x0000000796958812 */ /* 0x000fe200078ec0ff */
[----:B---3--:R-:W-:Y:S01]  /*1ff0*/  FADD.FTZ R192, R155, R154 ;  /* 0x0000009a9bc07221 */ /* 0x008fe20000010000 */
[----:B------:R-:W-:Y:S01]  /*2000*/  WARPSYNC 0xffffffff ;  /* 0xffffffff00007948 */ /* 0x000fe20003800000 */
[----:B--2---:R-:W-:Y:S01]  /*2010*/  FADD.FTZ R193, R193, R156 ;  /* 0x0000009cc1c17221 */ /* 0x004fe20000010000 */
        /* <DEDUP_REMOVED lines=46> */
.L_x_10367:
[----:B------:R-:W-:Y:S05]  /*2300*/  BSYNC B0 ;  /* 0x0000000000007941 */ /* 0x000fea0003800000 */
.L_x_10366:
        /* <DEDUP_REMOVED lines=10> */
.L_x_10369:
[----:B------:R-:W-:Y:S05]  /*23b0*/  BSYNC B0 ;  /* 0x0000000000007941 */ /* 0x000fea0003800000 */
.L_x_10368:
        /* <DEDUP_REMOVED lines=25> */
.L_x_10371:
[----:B------:R-:W-:Y:S05]  /*2550*/  BSYNC B0 ;  /* 0x0000000000007941 */ /* 0x000fea0003800000 */
.L_x_10370:
        /* <DEDUP_REMOVED lines=17> */
.L_x_10373:
[----:B------:R-:W-:Y:S05]  /*2670*/  BSYNC B0 ;  /* 0x0000000000007941 */ /* 0x000fea0003800000 */
.L_x_10372:
        /* <DEDUP_REMOVED lines=15> */
[----:B------:R-:W-:Y:S02]  /*2770*/  @P5 F2FP.PACK_AB R156, RZ, R156 ;  /* 0x0000009cff9c523e */ /* 0x000fe400000000ff */
[----:B------:R-:W-:Y:S02]  /*2780*/  @!P6 ISETP.NE.AND.EX P1, PT, RZ, c[0x0][0x21c], PT, P1 ;  /* 0x00008700ff00ea0c */ /* 0x000fe40003f25310 */
[----:B------:R-:W-:-:S02]  /*2790*/  @P5 F2FP.PACK_AB R160, RZ, R160 ;  /* 0x000000a0ffa0523e */ /* 0x000fc400000000ff */
        /* <DEDUP_REMOVED lines=13> */
.L_x_10375:
[----:B------:R-:W-:Y:S05]  /*2870*/  BSYNC B0 ;  /* 0x0000000000007941 */ /* 0x000fea0003800000 */
.L_x_10374:
        /* <DEDUP_REMOVED lines=8> */
.L_x_10377:
[----:B------:R-:W-:Y:S05]  /*2900*/  BSYNC B0 ;  /* 0x0000000000007941 */ /* 0x000fea0003800000 */
.L_x_10376:
        /* <DEDUP_REMOVED lines=10> */
.L_x_10379:
[----:B------:R-:W-:Y:S05]  /*29b0*/  BSYNC B0 ;  /* 0x0000000000007941 */ /* 0x000fea0003800000 */
.L_x_10378:
        /* <DEDUP_REMOVED lines=21> */
.L_x_10381:
[----:B------:R-:W-:Y:S05]  /*2b10*/  BSYNC B0 ;  /* 0x0000000000007941 */ /* 0x000fea0003800000 */
.L_x_10380:
        /* <DEDUP_REMOVED lines=17> */
.L_x_10383:
[----:B------:R-:W-:Y:S05]  /*2c30*/  BSYNC B0 ;  /* 0x0000000000007941 */ /* 0x000fea0003800000 */
.L_x_10382:
        /* <DEDUP_REMOVED lines=30> */
.L_x_10385:
[----:B------:R-:W-:Y:S05]  /*2e20*/  BSYNC B0 ;  /* 0x0000000000007941 */ /* 0x000fea0003800000 */
.L_x_10384:
        /* <DEDUP_REMOVED lines=8> */
.L_x_10387:
[----:B------:R-:W-:Y:S05]  /*2eb0*/  BSYNC B0 ;  /* 0x0000000000007941 */ /* 0x000fea0003800000 */
.L_x_10386:
        /* <DEDUP_REMOVED lines=10> */
.L_x_10389:
[----:B------:R-:W-:Y:S05]  /*2f60*/  BSYNC B0 ;  /* 0x0000000000007941 */ /* 0x000fea0003800000 */
.L_x_10388:
        /* <DEDUP_REMOVED lines=21> */
.L_x_10391:
[----:B------:R-:W-:Y:S05]  /*30c0*/  BSYNC B0 ;  /* 0x0000000000007941 */ /* 0x000fea0003800000 */
.L_x_10390:
        /* <DEDUP_REMOVED lines=17> */
.L_x_10393:
[----:B------:R-:W-:Y:S05]  /*31e0*/  BSYNC B0 ;  /* 0x0000000000007941 */ /* 0x000fea0003800000 */
.L_x_10392:
        /* <DEDUP_REMOVED lines=30> */
.L_x_10395:
[----:B------:R-:W-:Y:S05]  /*33d0*/  BSYNC B0 ;  /* 0x0000000000007941 */ /* 0x000fea0003800000 */
.L_x_10394:
        /* <DEDUP_REMOVED lines=8> */
.L_x_10397:
[----:B------:R-:W-:Y:S05]  /*3460*/  BSYNC B0 ;  /* 0x0000000000007941 */ /* 0x000fea0003800000 */
.L_x_10396:
        /* <DEDUP_REMOVED lines=10> */
.L_x_10399:
[----:B------:R-:W-:Y:S05]  /*3510*/  BSYNC B0 ;  /* 0x0000000000007941 */ /* 0x000fea0003800000 */
.L_x_10398:
        /* <DEDUP_REMOVED lines=21> */
.L_x_10401:
[----:B------:R-:W-:Y:S05]  /*3670*/  BSYNC B0 ;  /* 0x0000000000007941 */ /* 0x000fea0003800000 */
.L_x_10400:
        /* <DEDUP_REMOVED lines=17> */
.L_x_10403:
[----:B------:R-:W-:Y:S05]  /*3790*/  BSYNC B0 ;  /* 0x0000000000007941 */ /* 0x000fea0003800000 */
.L_x_10402:
        /* <DEDUP_REMOVED lines=30> */
.L_x_10405:
[----:B------:R-:W-:Y:S05]  /*3980*/  BSYNC B0 ;  /* 0x0000000000007941 */ /* 0x000fea0003800000 */
.L_x_10404:
        /* <DEDUP_REMOVED lines=8> */
.L_x_10407:
[----:B------:R-:W-:Y:S05]  /*3a10*/  BSYNC B0 ;  /* 0x0000000000007941 */ /* 0x000fea0003800000 */
.L_x_10406:
        /* <DEDUP_REMOVED lines=10> */
.L_x_10409:
[----:B------:R-:W-:Y:S05]  /*3ac0*/  BSYNC B0 ;  /* 0x0000000000007941 */ /* 0x000fea0003800000 */
.L_x_10408:
        /* <DEDUP_REMOVED lines=22> */
.L_x_10411:
[----:B------:R-:W-:Y:S05]  /*3c30*/  BSYNC B0 ;  /* 0x0000000000007941 */ /* 0x000fea0003800000 */
.L_x_10410:
        /* <DEDUP_REMOVED lines=17> */
.L_x_10413:
[----:B------:R-:W-:Y:S05]  /*3d50*/  BSYNC B0 ;  /* 0x0000000000007941 */ /* 0x000fea0003800000 */
.L_x_10412:
        /* <DEDUP_REMOVED lines=30> */
.L_x_10415:
[----:B------:R-:W-:Y:S05]  /*3f40*/  BSYNC B0 ;  /* 0x0000000000007941 */ /* 0x000fea0003800000 */
.L_x_10414:
        /* <DEDUP_REMOVED lines=8> */
.L_x_10417:
[----:B------:R-:W-:Y:S05]  /*3fd0*/  BSYNC B0 ;  /* 0x0000000000007941 */ /* 0x000fea0003800000 */
.L_x_10416:
        /* <DEDUP_REMOVED lines=10> */
.L_x_10419:
[----:B------:R-:W-:Y:S05]  /*4080*/  BSYNC B0 ;  /* 0x0000000000007941 */ /* 0x000fea0003800000 */
.L_x_10418:
        /* <DEDUP_REMOVED lines=12> */
[----:B------:R-:W-:Y:S02]  /*4150*/  @P5 F2FP.PACK_AB R156, RZ, R148 ;  /* 0x00000094ff9c523e */ /* 0x000fe400000000ff */
        /* <DEDUP_REMOVED lines=10> */
.L_x_10421:
[----:B------:R-:W-:Y:S05]  /*4200*/  BSYNC B0 ;  /* 0x0000000000007941 */ /* 0x000fea0003800000 */
.L_x_10420:
[----:B------:R-:W-:Y:S01]  /*4210*/  @!P6 ISETP.NE.AND.EX P4, PT, RZ, c[0x0][0x21c], PT, P4 ;  /* 0x00008700ff00ea0c */ /* 0x000fe20003f85340 */
[----:B------:R-:W-:Y:S01]  /*4220*/  BSSY B0, `(.L_x_10422) ;  /* 0x0000011000007945 */ /* 0x000fe20003800000 */
[----:B------:R-:W-:Y:S01]  /*4230*/  @P5 F2FP.PACK_AB R160, RZ, R149 ;  /* 0x00000095ffa0523e */ /* 0x000fe200000000ff */
        /* <DEDUP_REMOVED lines=15> */
.L_x_10423:
[----:B------:R-:W-:Y:S05]  /*4330*/  BSYNC B0 ;  /* 0x0000000000007941 */ /* 0x000fea0003800000 */
.L_x_10422:
        /* <DEDUP_REMOVED lines=17> */
[----:B------:R-:W-:Y:S02]  /*4450*/  @P5 PRMT R201, R156, 0x7610, R201 ;  /* 0x000076109cc95816 */ /* 0x000fe400000000c9 */
[----:B0-----:R-:W-:Y:S02]  /*4460*/  @P0 IADD3 R150, R6, 0x600, RZ ;  /* 0x0000060006960810 */ /* 0x001fe40007ffe0ff */
[----:B------:R-:W-:Y:S02]  /*4470*/  @P0 MOV R151, 0x10 ;  /* 0x0000001000970802 */ /* 0x000fe40000000f00 */
[----:B------:R-:W-:Y:S02]  /*4480*/  @P5 F2FP.PACK_AB R6, RZ, R159 ;  /* 0x0000009fff06523e */ /* 0x000fe400000000ff */
        /* <DEDUP_REMOVED lines=16> */
.L_x_10425:
[----:B------:R-:W-:Y:S05]  /*4590*/  BSYNC B0 ;  /* 0x0000000000007941 */ /* 0x000fea0003800000 */
.L_x_10424:
        /* <DEDUP_REMOVED lines=8> */
.L_x_10427:
[----:B------:R-:W-:Y:S05]  /*4620*/  BSYNC B0 ;  /* 0x0000000000007941 */ /* 0x000fea0003800000 */
.L_x_10426:
        /* <DEDUP_REMOVED lines=10> */
.L_x_10429:
[----:B------:R-:W-:Y:S05]  /*46d0*/  BSYNC B0 ;  /* 0x0000000000007941 */ /* 0x000fea0003800000 */
.L_x_10428:
        /* <DEDUP_REMOVED lines=8> */
.L_x_10431:
[----:B------:R-:W-:Y:S05]  /*4760*/  BSYNC B0 ;  /* 0x0000000000007941 */ /* 0x000fea0003800000 */
.L_x_10430:
        /* <DEDUP_REMOVED lines=8> */
.L_x_10433:
[----:B------:R-:W-:Y:S05]  /*47f0*/  BSYNC B0 ;  /* 0x0000000000007941 */ /* 0x000fea0003800000 */
.L_x_10432:
        /* <DEDUP_REMOVED lines=39> */
.L_x_10435:
[----:B-1----:R-:W-:Y:S05]  /*4a70*/  BSYNC B0 ;  /* 0x0000000000007941 */ /* 0x002fea0003800000 */
.L_x_10434:
[----:B------:R-:W-:Y:S02]  /*4a80*/  IADD3 R2, R2, c[0x0][0x160], RZ ;  /* 0x0000580002027a10 */ /* 0x000fe40007ffe0ff */
[----:B------:R-:W-:Y:S02]  /*4a90*/  LOP3.LUT P1, RZ, R4, 0xff, RZ, 0xc0, !PT ;  /* 0x000000ff04ff7812 */ /* 0x000fe4000782c0ff */
[----:B------:R-:W-:Y:S02]  /*4aa0*/  ISETP.GE.AND P0, PT, R2, c[0x0][0x164], PT ;  /* 0x0000590002007a0c */ /* 0x000fe40003f06270 */
[----:B------:R-:W-:-:S11]  /*4ab0*/  SEL R4, RZ, 0x1, P1 ;  /* 0x00000001ff047807 */ /* 0x000fd60000800000 */
[----:B0-----:R-:W-:Y:S01]  /*4ac0*/  @P0 CALL.REL.NOINC `(.L_x_10360) ;  /* 0x0000001000000944 */ /* 0x001fe20003c00000 */
[----:B------:R-:W-:Y:S05]  /*4ad0*/  BRA `(.L_x_10436) ;  /* 0xffffba0000007947 */ /* 0x000fea000383ffff */
.L_x_10360:
        /* <DEDUP_REMOVED lines=23> */
.L_x_10364:
[----:B------:R-:W-:Y:S01]  /*4c50*/  HFMA2.MMA R153, -RZ, RZ, 0, 1.847743988037109375e-06 ;  /* 0x0000001fff997435 */ /* 0x000fe200000001ff */
[----:B------:R-:W-:Y:S01]  /*4c60*/  MOV R152, R160 ;  /* 0x000000a000987202 */ /* 0x000fe20000000f00 */
[----:B------:R-:W-:Y:S01]  /*4c70*/  IMAD.MOV.U32 R193, RZ, RZ, 0x10 ;  /* 0x00000010ffc17424 */ /* 0x000fe200078e00ff */
[----:B------:R-:W-:-:S02]  /*4c80*/  MOV R158, 0xffffffff ;  /* 0xffffffff009e7802 */ /* 0x000fc40000000f00 */
[----:B------:R-:W-:Y:S02]  /*4c90*/  MOV R148, 0x4cb0 ;  /* 0x00004cb000947802 */ /* 0x000fe40000000f00 */
[----:B-----5:R-:W-:Y:S05]  /*4ca0*/  CALL.REL.NOINC `($__internal_153_$__cuda_sm70_shflsync_down_p) ;  /* 0x0000045000007944 */ /* 0x020fea0003c00000 */
[----:B-1----:R-:W-:Y:S01]  /*4cb0*/  MOV R151, R193 ;  /* 0x000000c100977202 */ /* 0x002fe20000000f00 */
[----:B0-----:R-:W-:Y:S05]  /*4cc0*/  BRA `(.L_x_10437) ;  /* 0xffffd1f000007947 */ /* 0x001fea000383ffff */
.L_x_10365:
[----:B------:R-:W-:Y:S01]  /*4cd0*/  HFMA2.MMA R193, -RZ, RZ, 0, 9.5367431640625e-07 ;  /* 0x00000010ffc17435 */ /* 0x000fe200000001ff */
[----:B------:R-:W-:Y:S01]  /*4ce0*/  IMAD.MOV.U32 R152, RZ, RZ, R154 ;  /* 0x000000ffff987224 */ /* 0x000fe200078e009a */
[----:B------:R-:W-:Y:S02]  /*4cf0*/  MOV R153, 0x1f ;  /* 0x0000001f00997802 */ /* 0x000fe40000000f00 */
[----:B------:R-:W-:Y:S02]  /*4d00*/  MOV R158, 0xffffffff ;  /* 0xffffffff009e7802 */ /* 0x000fe40000000f00 */
[----:B------:R-:W-:Y:S02]  /*4d10*/  MOV R148, 0x4d30 ;  /* 0x00004d3000947802 */ /* 0x000fe40000000f00 */
[----:B01---5:R-:W-:Y:S05]  /*4d20*/  CALL.REL.NOINC `($__internal_153_$__cuda_sm70_shflsync_down_p) ;  /* 0x000003d000007944 */ /* 0x023fea0003c00000 */
[----:B------:R-:W-:Y:S01]  /*4d30*/  FADD.FTZ R160, R151, R160 ;  /* 0x000000a097a07221 */ /* 0x000fe20000010000 */
[----:B0-----:R-:W-:Y:S01]  /*4d40*/  HFMA2.MMA R153, -RZ, RZ, 0, 1.847743988037109375e-06 ;  /* 0x0000001fff997435 */ /* 0x001fe200000001ff */
[----:B-1----:R-:W-:Y:S01]  /*4d50*/  FADD.FTZ R154, R154, R193 ;  /* 0x000000c19a9a7221 */ /* 0x002fe20000010000 */
[----:B------:R-:W-:Y:S01]  /*4d60*/  MOV R158, 0xffffffff ;  /* 0xffffffff009e7802 */ /* 0x000fe20000000f00 */
[----:B------:R-:W-:Y:S01]  /*4d70*/  IMAD.MOV.U32 R193, RZ, RZ, 0x8 ;  /* 0x00000008ffc17424 */ /* 0x000fe200078e00ff */
[----:B------:R-:W-:-:S02]  /*4d80*/  MOV R152, R160 ;  /* 0x000000a000987202 */ /* 0x000fc40000000f00 */
[----:B------:R-:W-:Y:S02]  /*4d90*/  MOV R148, 0x4db0 ;  /* 0x00004db000947802 */ /* 0x000fe40000000f00 */
[----:B------:R-:W-:Y:S05]  /*4da0*/  CALL.REL.NOINC `($__internal_153_$__cuda_sm70_shflsync_down_p) ;  /* 0x0000035000007944 */ /* 0x000fea0003c00000 */
[----:B-1----:R-:W-:Y:S01]  /*4db0*/  IMAD.MOV.U32 R151, RZ, RZ, R193 ;  /* 0x000000ffff977224 */ /* 0x002fe200078e00c1 */
[----:B------:R-:W-:Y:S01]  /*4dc0*/  HFMA2.MMA R193, -RZ, RZ, 0, 4.76837158203125e-07 ;  /* 0x00000008ffc17435 */ /* 0x000fe200000001ff */
[----:B0-----:R-:W-:Y:S01]  /*4dd0*/  MOV R152, R154 ;  /* 0x0000009a00987202 */ /* 0x001fe20000000f00 */
[----:B------:R-:W-:Y:S01]  /*4de0*/  IMAD.MOV.U32 R158, RZ, RZ, -0x1 ;  /* 0xffffffffff9e7424 */ /* 0x000fe200078e00ff */
[----:B------:R-:W-:Y:S02]  /*4df0*/  MOV R153, 0x1f ;  /* 0x0000001f00997802 */ /* 0x000fe40000000f00 */
[----:B------:R-:W-:Y:S02]  /*4e00*/  MOV R148, 0x4e20 ;  /* 0x00004e2000947802 */ /* 0x000fe40000000f00 */
[----:B------:R-:W-:Y:S05]  /*4e10*/  CALL.REL.NOINC `($__internal_153_$__cuda_sm70_shflsync_down_p) ;  /* 0x000002e000007944 */ /* 0x000fea0003c00000 */
[----:B------:R-:W-:Y:S01]  /*4e20*/  FADD.FTZ R160, R151, R160 ;  /* 0x000000a097a07221 */ /* 0x000fe20000010000 */
[----:B0-----:R-:W-:Y:S01]  /*4e30*/  MOV R153, 0x1f ;  /* 0x0000001f00997802 */ /* 0x001fe20000000f00 */
[----:B-1----:R-:W-:Y:S01]  /*4e40*/  FADD.FTZ R154, R154, R193 ;  /* 0x000000c19a9a7221 */ /* 0x002fe20000010000 */
[----:B------:R-:W-:Y:S01]  /*4e50*/  HFMA2.MMA R193, -RZ, RZ, 0, 2.384185791015625e-07 ;  /* 0x00000004ffc17435 */ /* 0x000fe200000001ff */
[----:B------:R-:W-:Y:S01]  /*4e60*/  MOV R158, 0xffffffff ;  /* 0xffffffff009e7802 */ /* 0x000fe20000000f00 */
[----:B------:R-:W-:Y:S01]  /*4e70*/  IMAD.MOV.U32 R152, RZ, RZ, R160 ;  /* 0x000000ffff987224 */ /* 0x000fe200078e00a0 */
[----:B------:R-:W-:-:S03]  /*4e80*/  MOV R148, 0x4ea0 ;  /* 0x00004ea000947802 */ /* 0x000fc60000000f00 */
[----:B------:R-:W-:Y:S05]  /*4e90*/  CALL.REL.NOINC `($__internal_153_$__cuda_sm70_shflsync_down_p) ;  /* 0x0000026000007944 */ /* 0x000fea0003c00000 */
[----:B-1----:R-:W-:Y:S01]  /*4ea0*/  MOV R151, R193 ;  /* 0x000000c100977202 */ /* 0x002fe20000000f00 */
[----:B------:R-:W-:Y:S01]  /*4eb0*/  HFMA2.MMA R193, -RZ, RZ, 0, 2.384185791015625e-07 ;  /* 0x00000004ffc17435 */ /* 0x000fe200000001ff */
[----:B0-----:R-:W-:Y:S01]  /*4ec0*/  MOV R152, R154 ;  /* 0x0000009a00987202 */ /* 0x001fe20000000f00 */
[----:B------:R-:W-:Y:S01]  /*4ed0*/  IMAD.MOV.U32 R158, RZ, RZ, -0x1 ;  /* 0xffffffffff9e7424 */ /* 0x000fe200078e00ff */
[----:B------:R-:W-:-:S02]  /*4ee0*/  MOV R153, 0x1f ;  /* 0x0000001f00997802 */ /* 0x000fc40000000f00 */
[----:B------:R-:W-:Y:S02]  /*4ef0*/  MOV R148, 0x4f10 ;  /* 0x00004f1000947802 */ /* 0x000fe40000000f00 */
[----:B------:R-:W-:Y:S05]  /*4f00*/  CALL.REL.NOINC `($__internal_153_$__cuda_sm70_shflsync_down_p) ;  /* 0x000001f000007944 */ /* 0x000fea0003c00000 */
[----:B------:R-:W-:Y:S01]  /*4f10*/  FADD.FTZ R160, R151, R160 ;  /* 0x000000a097a07221 */ /* 0x000fe20000010000 */
[----:B0-----:R-:W-:Y:S01]  /*4f20*/  MOV R153, 0x1f ;  /* 0x0000001f00997802 */ /* 0x001fe20000000f00 */
[----:B-1----:R-:W-:Y:S01]  /*4f30*/  FADD.FTZ R156, R154, R193 ;  /* 0x000000c19a9c7221 */ /* 0x002fe20000010000 */
[----:B------:R-:W-:Y:S01]  /*4f40*/  HFMA2.MMA R193, -RZ, RZ, 0, 1.1920928955078125e-07 ;  /* 0x00000002ffc17435 */ /* 0x000fe200000001ff */
[----:B------:R-:W-:Y:S02]  /*4f50*/  MOV R158, 0xffffffff ;  /* 0xffffffff009e7802 */ /* 0x000fe40000000f00 */
[----:B------:R-:W-:Y:S02]  /*4f60*/  MOV R152, R160 ;  /* 0x000000a000987202 */ /* 0x000fe40000000f00 */
[----:B------:R-:W-:Y:S02]  /*4f70*/  MOV R148, 0x4f90 ;  /* 0x00004f9000947802 */ /* 0x000fe40000000f00 */
[----:B------:R-:W-:Y:S05]  /*4f80*/  CALL.REL.NOINC `($__internal_153_$__cuda_sm70_shflsync_down_p) ;  /* 0x0000017000007944 */ /* 0x000fea0003c00000 */
[----:B-1----:R-:W-:Y:S01]  /*4f90*/  IMAD.MOV.U32 R151, RZ, RZ, R193 ;  /* 0x000000ffff977224 */ /* 0x002fe200078e00c1 */
[----:B------:R-:W-:Y:S01]  /*4fa0*/  HFMA2.MMA R193, -RZ, RZ, 0, 1.1920928955078125e-07 ;  /* 0x00000002ffc17435 */ /* 0x000fe200000001ff */
[----:B0-----:R-:W-:-:S02]  /*4fb0*/  MOV R152, R156 ;  /* 0x0000009c00987202 */ /* 0x001fc40000000f00 */
[----:B------:R-:W-:Y:S02]  /*4fc0*/  MOV R153, 0x1f ;  /* 0x0000001f00997802 */ /* 0x000fe40000000f00 */
[----:B------:R-:W-:Y:S02]  /*4fd0*/  MOV R158, 0xffffffff ;  /* 0xffffffff009e7802 */ /* 0x000fe40000000f00 */
[----:B------:R-:W-:Y:S02]  /*4fe0*/  MOV R148, 0x5000 ;  /* 0x0000500000947802 */ /* 0x000fe40000000f00 */
[----:B------:R-:W-:Y:S05]  /*4ff0*/  CALL.REL.NOINC `($__internal_153_$__cuda_sm70_shflsync_down_p) ;  /* 0x0000010000007944 */ /* 0x000fea0003c00000 */
[----:B------:R-:W-:Y:S01]  /*5000*/  FADD.FTZ R154, R151, R160 ;  /* 0x000000a0979a7221 */ /* 0x000fe20000010000 */
[----:B0-----:R-:W-:Y:S01]  /*5010*/  HFMA2.MMA R153, -RZ, RZ, 0, 1.847743988037109375e-06 ;  /* 0x0000001fff997435 */ /* 0x001fe200000001ff */
[----:B-1----:R-:W-:Y:S01]  /*5020*/  FADD.FTZ R156, R156, R193 ;  /* 0x000000c19c9c7221 */ /* 0x002fe20000010000 */
[----:B------:R-:W-:Y:S01]  /*5030*/  MOV R158, 0xffffffff ;  /* 0xffffffff009e7802 */ /* 0x000fe20000000f00 */
[----:B------:R-:W-:Y:S01]  /*5040*/  IMAD.MOV.U32 R193, RZ, RZ, 0x1 ;  /* 0x00000001ffc17424 */ /* 0x000fe200078e00ff */
[----:B------:R-:W-:Y:S02]  /*5050*/  MOV R152, R154 ;  /* 0x0000009a00987202 */ /* 0x000fe40000000f00 */
[----:B------:R-:W-:-:S02]  /*5060*/  MOV R148, 0x5080 ;  /* 0x0000508000947802 */ /* 0x000fc40000000f00 */
[----:B------:R-:W-:Y:S05]  /*5070*/  CALL.REL.NOINC `($__internal_153_$__cuda_sm70_shflsync_down_p) ;  /* 0x0000008000007944 */ /* 0x000fea0003c00000 */
[----:B-1----:R-:W-:Y:S01]  /*5080*/  MOV R155, R193 ;  /* 0x000000c1009b7202 */ /* 0x002fe20000000f00 */
[----:B------:R-:W-:Y:S01]  /*5090*/  HFMA2.MMA R193, -RZ, RZ, 0, 5.9604644775390625e-08 ;  /* 0x00000001ffc17435 */ /* 0x000fe200000001ff */
[----:B0-----:R-:W-:Y:S01]  /*50a0*/  IMAD.MOV.U32 R152, RZ, RZ, R156 ;  /* 0x000000ffff987224 */ /* 0x001fe200078e009c */
[----:B------:R-:W-:-:S02]  /*50b0*/  MOV R153, 0x1f ;  /* 0x0000001f00997802 */ /* 0x000fc40000000f00 */
[----:B------:R-:W-:Y:S02]  /*50c0*/  MOV R158, 0xffffffff ;  /* 0xffffffff009e7802 */ /* 0x000fe40000000f00 */
[----:B------:R-:W-:Y:S02]  /*50d0*/  MOV R148, 0x50f0 ;  /* 0x000050f000947802 */ /* 0x000fe40000000f00 */
[----:B------:R-:W-:Y:S05]  /*50e0*/  CALL.REL.NOINC `($__internal_153_$__cuda_sm70_shflsync_down_p) ;  /* 0x0000001000007944 */ /* 0x000fea0003c00000 */
[----:B01----:R-:W-:Y:S05]  /*50f0*/  BRA `(.L_x_10438) ;  /* 0xffffcee000007947 */ /* 0x003fea000383ffff */
        .weak           $__internal_153_$__cuda_sm70_shflsync_down_p
        .type           $__internal_153_$__cuda_sm70_shflsync_down_p,@function
        .size           $__internal_153_$__cuda_sm70_shflsync_down_p,(.L_x_13029 - $__internal_153_$__cuda_sm70_shflsync_down_p)
$__internal_153_$__cuda_sm70_shflsync_down_p:
[----:B------:R-:W-:Y:S01]  /*5100*/  HFMA2.MMA R149, -RZ, RZ, 0, 0 ;  /* 0x00000000ff957435 */ /* 0x000fe200000001ff */
[----:B------:R-:W-:Y:S04]  /*5110*/  WARPSYNC R158 ;  /* 0x0000009e00007348 */ /* 0x000fe80003800000 */
[----:B------:R0:W1:Y:S01]  /*5120*/  SHFL.DOWN PT, R193, R152, R193, R153 ;  /* 0x080000c198c17389 */ /* 0x00006200000e0099 */
[----:B------:R-:W-:Y:S05]  /*5130*/  RET.REL.NODEC R148 `(_ZN10layer_norm13ln_bwd_kernelINS_13Kernel_traitsIf6__halffS2_fjLj7168ELj1ELj1ELj8ELj8ENS_18Kernel_traits_baseILj7168EfS2_fS2_fjLj256EEEEELb1ELb0ELb1ELb1EEEvNS_9BwdParamsE) ;  /* 0xffffaec094007950 */ /* 0x000fea0003c3ffff */
.L_x_10439:
        /* <DEDUP_REMOVED lines=12> */
.L_x_13029:


//--------------------- .text._ZN10layer_norm13ln_bwd_kernelINS_13Kernel_traitsIf6__halffS2_fjLj7168ELj1ELj1ELj8ELj8ENS_18Kernel_traits_baseILj7168EfS2_fS2_fjLj256EEEEELb1ELb1ELb0ELb0EEEvNS_9BwdParamsE --------------------------
	.section	.text._ZN10layer_norm13ln_bwd_kernelINS_13Kernel_traitsIf6__halffS2_fjLj7168ELj1ELj1ELj8ELj8ENS_18Kernel_traits_baseILj7168EfS2_fS2_fjLj256EEEEELb1ELb1ELb0ELb0EEEvNS_9BwdParamsE,"ax",@progbits
	.sectioninfo	@"SHI_REGISTERS=255"
	.align	128
        .global         _ZN10layer_norm13ln_bwd_kernelINS_13Kernel_traitsIf6__halffS2_fjLj7168ELj1ELj1ELj8ELj8ENS_18Kernel_traits_baseILj7168EfS2_fS2_fjLj256EEEEELb1ELb1ELb0ELb0EEEvNS_9BwdParamsE
        .type           _ZN10layer_norm13ln_bwd_kernelINS_13Kernel_traitsIf6__halffS2_fjLj7168ELj1ELj1ELj8ELj8ENS_18Kernel_traits_baseILj7168EfS2_fS2_fjLj256EEEEELb1ELb1ELb0ELb0EEEvNS_9BwdParamsE,@function
        .size           _ZN10layer_norm13ln_bwd_kernelINS_13Kernel_traitsIf6__halffS2_fjLj7168ELj1ELj1ELj8ELj8ENS_18Kernel_traits_baseILj7168EfS2_fS2_fjLj256EEEEELb1ELb1ELb0ELb0EEEvNS_9BwdParamsE,(.L_x_13030 - _ZN10layer_norm13ln_bwd_kernelINS_13Kernel_traitsIf6__halffS2_fjLj7168ELj1ELj1ELj8ELj8ENS_18Kernel_traits_baseILj7168EfS2_fS2_fjLj256EEEEELb1ELb1ELb0ELb0EEEvNS_9BwdParamsE)
        .other          _ZN10layer_norm13ln_bwd_kernelINS_13Kernel_traitsIf6__halffS2_fjLj7168ELj1ELj1ELj8ELj8ENS_18Kernel_traits_baseILj7168EfS2_fS2_fjLj256EEEEELb1ELb1ELb0ELb0EEEvNS_9BwdParamsE,@"STO_CUDA_ENTRY STV_DEFAULT"
_ZN10layer_norm13ln_bwd_kernelINS_13Kernel_traitsIf6__halffS2_fjLj7168ELj1ELj1ELj8ELj8ENS_18Kernel_traits_baseILj7168EfS2_fS2_fjLj256EEEEELb1ELb1ELb0ELb0EEEvNS_9BwdParamsE:
.text._ZN10layer_norm13ln_bwd_kernelINS_13Kernel_traitsIf6__halffS2_fjLj7168ELj1ELj1ELj8ELj8ENS_18Kernel_traits_baseILj7168EfS2_fS2_fjLj256EEEEELb1ELb1ELb0ELb0EEEvNS_9BwdParamsE:
        /* <DEDUP_REMOVED lines=106> */
.L_x_10471:
[----:B------:R-:W-:Y:S02]  /*06a0*/  ISETP.NE.U32.AND P1, PT, RZ, c[0x0][0x1c0], PT ;  /* 0x00007000ff007a0c */ /* 0x000fe40003f25070 */
[----:B------:R-:W-:-:S02]  /*06b0*/  SHF.R.S32.HI R4, RZ, 0x1f, R5 ;  /* 0x0000001fff047819 */ /* 0x000fc40000011405 */
[----:B------:R-:W-:-:S13]  /*06c0*/  ISETP.NE.AND.EX P1, PT, RZ, c[0x0][0x1c4], PT, P1 ;  /* 0x00007100ff007a0c */ /* 0x000fda0003f25310 */
[----:B------:R-:W-:-:S04]  /*06d0*/  @P1 LEA R2, P2, R5, c[0x0][0x1c0], 0x1 ;  /* 0x0000700005021a11 */ /* 0x000fc800078408ff */
[----:B------:R-:W-:-:S05]  /*06e0*/  @P1 LEA.HI.X R3, R5, c[0x0][0x1c4], R4, 0x1, P2 ;  /* 0x0000710005031a11 */ /* 0x000fca00010f0c04 */
[----:B------:R-:W2:Y:S01]  /*06f0*/  @P1 LDG.E.U16 R2, [R2.64] ;  /* 0x0000000402021981 */ /* 0x000ea2000c1e1500 */
[----:B------:R-:W-:Y:S02]  /*0700*/  MOV R194, 0x4 ;  /* 0x0000000400c27802 */ /* 0x000fe40000000f00 */
[----:B------:R-:W-:-:S03]  /*0710*/  MOV R4, 0x3f800000 ;  /* 0x3f80000000047802 */ /* 0x000fc60000000f00 */
[----:B------:R-:W-:-:S05]  /*0720*/  IMAD.WIDE R192, R5, R194, c[0x0][0x1a0] ;  /* 0x0000680005c07625 */ /* 0x000fca00078e02c2 */
[----:B-----5:R1:W5:Y:S04]  /*0730*/  LDG.E R197, [R192.64] ;  /* 0x00000004c0c57981 */ /* 0x020368000c1e1900 */
[----:B------:R-:W3:Y:S01]  /*0740*/  S2R R196, SR_TID.X ;  /* 0x0000000000c47919 */ /* 0x000ee20000002100 */
[----:B------:R-:W-:Y:S01]  /*0750*/  LOP3.LUT P3, RZ, R0, 0xffffff00, RZ, 0xc0, !PT ;  /* 0xffffff0000ff7812 */ /* 0x000fe2000786c0ff */
[----:B------:R-:W-:Y:S01]  /*0760*/  BSSY B0, `(.L_x_10441) ;  /* 0x0000042000007945 */ /* 0x000fe20003800000 */
[----:B------:R-:W-:Y:S01]  /*0770*/  MOV R198, RZ ;  /* 0x000000ff00c67202 */ /* 0x000fe20000000f00 */
[----:B--2---:R-:W-:Y:S01]  /*0780*/  @P1 HADD2.F32 R4, -RZ, R2.H0_H0 ;  /* 0x20000002ff041230 */ /* 0x004fe20000004100 */
        /* <DEDUP_REMOVED lines=34> */
[----:B------:R-:W-:Y:S01]  /*09b0*/  HADD2.F32 R15, -RZ, R218.H0_H0 ;  /* 0x200000daff0f7230 */ /* 0x000fe20000004100 */
[----:B------:R-:W-:-:S02]  /*09c0*/  FADD.FTZ R248, -R13, R195 ;  /* 0x000000c30df87221 */ /* 0x000fc40000010100 */
[----:B------:R-:W-:Y:S01]  /*09d0*/  FMUL.FTZ R13, R3, R250 ;  /* 0x000000fa030d7220 */ /* 0x000fe20000410000 */
[----:B------:R-:W-:Y:S01]  /*09e0*/  HADD2.F32 R218, -RZ, R247.H0_H0 ;  /* 0x200000f7ffda7230 */ /* 0x000fe20000004100 */
[----:B------:R-:W-:Y:S02]  /*09f0*/  FADD.FTZ R84, R84, R15 ;  /* 0x0000000f54547221 */ /* 0x000fe40000010000 */
[-C--:B------:R-:W-:Y:S02]  /*0a00*/  FFMA.FTZ R112, R13, R15.reuse, R112 ;  /* 0x0000000f0d707223 */ /* 0x080fe40000010070 */
[----:B------:R-:W-:Y:S01]  /*0a10*/  FMUL.FTZ R15, R168, R15 ;  /* 0x0000000fa80f7220 */ /* 0x000fe20000410000 */
[----:B------:R-:W-:Y:S01]  /*0a20*/  HADD2.F32 R249, -RZ, R16.H0_H0 ;  /* 0x20000010fff97230 */ /* 0x000fe20000004100 */
[C---:B------:R-:W-:Y:S02]  /*0a30*/  FMUL.FTZ R16, R3.reuse, R194 ;  /* 0x000000c203107220 */ /* 0x040fe40000410000 */
        /* <DEDUP_REMOVED lines=20> */
.L_x_10442:
[----:B-1----:R-:W-:Y:S05]  /*0b80*/  BSYNC B0 ;  /* 0x0000000000007941 */ /* 0x002fea0003800000 */
.L_x_10441:
        /* <DEDUP_REMOVED lines=26> */
[C---:B------:R-:W-:Y:S02]  /*0d30*/  FADD.FTZ R194, -R218.reuse, R194 ;  /* 0x000000c2dac27221 */ /* 0x040fe40000010100 */
[----:B------:R-:W-:Y:S01]  /*0d40*/  FADD.FTZ R218, -R218, R195 ;  /* 0x000000c3dada7221 */ /* 0x000fe20000010100 */
[----:B------:R-:W-:Y:S01]  /*0d50*/  HADD2.F32 R195, -RZ, R244.H0_H0 ;  /* 0x200000f4ffc37230 */ /* 0x000fe20000004100 */
[C---:B------:R-:W-:Y:S01]  /*0d60*/  FMUL.FTZ R215, R3.reuse, R246 ;  /* 0x000000f603d77220 */ /* 0x040fe20000410000 */
[----:B------:R-:W-:Y:S01]  /*0d70*/  HADD2.F32 R244, -RZ, R243.H0_H0 ;  /* 0x200000f3fff47230 */ /* 0x000fe20000004100 */
[----:B------:R-:W-:Y:S02]  /*0d80*/  FMUL.FTZ R214, R3, R192 ;  /* 0x000000c003d67220 */ /* 0x000fe40000410000 */
[----:B------:R-:W-:Y:S01]  /*0d90*/  FMUL.FTZ R246, R160, R195 ;  /* 0x000000c3a0f67220 */ /* 0x000fe20000410000 */
[----:B------:R-:W-:-:S02]  /*0da0*/  HADD2.F32 R219, -RZ, R219.H0_H0 ;  /* 0x200000dbffdb7230 */ /* 0x000fc40000004100 */
[----:B------:R-:W-:Y:S01]  /*0db0*/  HADD2.F32 R192, -RZ, R245.H0_H0 ;  /* 0x200000f5ffc07230 */ /* 0x000fe20000004100 */
[----:B------:R-:W-:Y:S02]  /*0dc0*/  FMUL.FTZ R245, R161, R244 ;  /* 0x000000f4a1f57220 */ /* 0x000fe40000410000 */
[----:B------:R-:W-:Y:S02]  /*0dd0*/  FADD.FTZ R198, R198, R246 ;  /* 0x000000f6c6c67221 */ /* 0x000fe40000010000 */
[----:B------:R-:W-:Y:S02]  /*0de0*/  FFMA.FTZ R196, R214, R246, R196 ;  /* 0x000000f6d6c47223 */ /* 0x000fe400000100c4 */
[----:B------:R-:W-:Y:S02]  /*0df0*/  FADD.FTZ R80, R80, R195 ;  /* 0x000000c350507221 */ /* 0x000fe40000010000 */
[----:B------:R-:W-:Y:S02]  /*0e00*/  FFMA.FTZ R108, R214, R195, R108 ;  /* 0x000000c3d66c7223 */ /* 0x000fe4000001006c */
[----:B------:R-:W-:-:S02]  /*0e10*/  FADD.FTZ R81, R81, R244 ;  /* 0x000000f451517221 */ /* 0x000fc40000010000 */
[----:B------:R-:W-:Y:S02]  /*0e20*/  FFMA.FTZ R109, R215, R244, R109 ;  /* 0x000000f4d76d7223 */ /* 0x000fe4000001006d */
[----:B-1----:R-:W-:Y:S02]  /*0e30*/  FMUL.FTZ R216, R3, R194 ;  /* 0x000000c203d87220 */ /* 0x002fe40000410000 */
        /* <DEDUP_REMOVED lines=13> */
.L_x_10444:
[----:B------:R-:W-:Y:S05]  /*0f10*/  BSYNC B0 ;  /* 0x0000000000007941 */ /* 0x000fea0003800000 */
.L_x_10443:
        /* <DEDUP_REMOVED lines=20> */
[----:B--2---:R-:W-:Y:S02]  /*1060*/  MOV R240, R18 ;  /* 0x0000001200f07202 */ /* 0x004fe40000000f00 */
[--C-:B------:R-:W-:Y:S02]  /*1070*/  SHF.R.U64 R239, R18, 0x10, R19.reuse ;  /* 0x0000001012ef7819 */ /* 0x100fe40000001213 */
[----:B------:R-:W-:Y:S01]  /*1080*/  MOV R238, R19 ;  /* 0x0000001300ee7202 */ /* 0x000fe20000000f00 */
[C---:B---3--:R-:W-:Y:S01]  /*1090*/  FADD.FTZ R18, -R17.reuse, R192 ;  /* 0x000000c011127221 */ /* 0x048fe20000010100 */
        /* <DEDUP_REMOVED lines=10> */
[----:B------:R-:W-:Y:S01]  /*1140*/  FADD.FTZ R76, R76, R19 ;  /* 0x000000134c4c7221 */ /* 0x000fe20000010000 */
[----:B------:R-:W-:Y:S01]  /*1150*/  HADD2.F32 R238, -RZ, R241.H0_H0 ;  /* 0x200000f1ffee7230 */ /* 0x000fe20000004100 */
        /* <DEDUP_REMOVED lines=20> */
.L_x_10446:
[----:B-1----:R-:W-:Y:S05]  /*12a0*/  BSYNC B0 ;  /* 0x0000000000007941 */ /* 0x002fea0003800000 */
.L_x_10445:
        /* <DEDUP_REMOVED lines=30> */
[C---:B------:R-:W-:Y:S02]  /*1490*/  FMUL.FTZ R201, R3.reuse, R202 ;  /* 0x000000ca03c97220 */ /* 0x040fe40000410000 */
[----:B------:R-:W-:Y:S02]  /*14a0*/  FMUL.FTZ R202, R3, R237 ;  /* 0x000000ed03ca7220 */ /* 0x000fe40000410000 */
[----:B------:R-:W-:Y:S01]  /*14b0*/  FMUL.FTZ R237, R144, R235 ;  /* 0x000000eb90ed7220 */ /* 0x000fe20000410000 */
[----:B------:R-:W-:Y:S02]  /*14c0*/  HADD2.F32 R233, -RZ, R233.H0_H0 ;  /* 0x200000e9ffe97230 */ /* 0x000fe40000004100 */
[----:B-1----:R-:W-:Y:S01]  /*14d0*/  HADD2.F32 R218, -RZ, R236.H0_H0 ;  /* 0x200000ecffda7230 */ /* 0x002fe20000004100 */
        /* <DEDUP_REMOVED lines=9> */
[-C--:B------:R-:W-:Y:S02]  /*1570*/  FMUL.FTZ R235, R146, R233.reuse ;  /* 0x000000e992eb7220 */ /* 0x080fe40000410000 */
[----:B------:R-:W-:Y:S02]  /*1580*/  FADD.FTZ R192, R193, R236 ;  /* 0x000000ecc1c07221 */ /* 0x000fe40000010000 */
[----:B------:R-:W-:Y:S02]  /*1590*/  FFMA.FTZ R194, R202, R236, R195 ;  /* 0x000000eccac27223 */ /* 0x000fe400000100c3 */
[----:B------:R-:W-:Y:S02]  /*15a0*/  FADD.FTZ R74, R74, R233 ;  /* 0x000000e94a4a7221 */ /* 0x000fe40000010000 */
[----:B------:R-:W-:-:S02]  /*15b0*/  FFMA.FTZ R102, R203, R233, R102 ;  /* 0x000000e9cb667223 */ /* 0x000fc40000010066 */
[-C--:B------:R-:W-:Y:S02]  /*15c0*/  FMUL.FTZ R233, R147, R218.reuse ;  /* 0x000000da93e97220 */ /* 0x080fe40000410000 */
[----:B------:R-:W-:Y:S02]  /*15d0*/  FADD.FTZ R192, R192, R235 ;  /* 0x000000ebc0c07221 */ /* 0x000fe40000010000 */
[----:B------:R-:W-:Y:S02]  /*15e0*/  FFMA.FTZ R194, R203, R235, R194 ;  /* 0x000000ebcbc27223 */ /* 0x000fe400000100c2 */
[----:B------:R-:W-:Y:S02]  /*15f0*/  FADD.FTZ R75, R75, R218 ;  /* 0x000000da4b4b7221 */ /* 0x000fe40000010000 */
[----:B------:R-:W-:Y:S02]  /*1600*/  FFMA.FTZ R103, R234, R218, R103 ;  /* 0x000000daea677223 */ /* 0x000fe40000010067 */
[----:B------:R-:W-:-:S02]  /*1610*/  FADD.FTZ R198, R192, R233 ;  /* 0x000000e9c0c67221 */ /* 0x000fc40000010000 */
[----:B------:R-:W-:Y:S02]  /*1620*/  FFMA.FTZ R196, R234, R233, R194 ;  /* 0x000000e9eac47223 */ /* 0x000fe400000100c2 */
.L_x_10448:
[----:B------:R-:W-:Y:S05]  /*1630*/  BSYNC B0 ;  /* 0x0000000000007941 */ /* 0x000fea0003800000 */
.L_x_10447:
        /* <DEDUP_REMOVED lines=27> */
[----:B------:R-:W-:Y:S01]  /*17f0*/  HADD2.F32 R195, -RZ, R230.H0_H0 ;  /* 0x200000e6ffc37230 */ /* 0x000fe20000004100 */
[----:B------:R-:W-:Y:S01]  /*1800*/  FADD.FTZ R232, -R206, R193 ;  /* 0x000000c1cee87221 */ /* 0x000fe20000010100 */
[----:B------:R-:W-:Y:S01]  /*1810*/  HADD2.F32 R230, -RZ, R229.H0_H0 ;  /* 0x200000e5ffe67230 */ /* 0x000fe20000004100 */
[C---:B------:R-:W-:Y:S02]  /*1820*/  FMUL.FTZ R204, R3.reuse, R204 ;  /* 0x000000cc03cc7220 */ /* 0x040fe40000410000 */
[C---:B------:R-:W-:Y:S02]  /*1830*/  FMUL.FTZ R205, R3.reuse, R232 ;  /* 0x000000e803cd7220 */ /* 0x040fe40000410000 */
[----:B------:R-:W-:Y:S01]  /*1840*/  FMUL.FTZ R232, R136, R195 ;  /* 0x000000c388e87220 */ /* 0x000fe20000410000 */
        /* <DEDUP_REMOVED lines=23> */
.L_x_10450:
[----:B-1----:R-:W-:Y:S05]  /*19c0*/  BSYNC B0 ;  /* 0x0000000000007941 */ /* 0x002fea0003800000 */
.L_x_10449:
        /* <DEDUP_REMOVED lines=55> */
.L_x_10452:
[----:B-1----:R-:W-:Y:S05]  /*1d40*/  BSYNC B0 ;  /* 0x0000000000007941 */ /* 0x002fea0003800000 */
.L_x_10451:
        /* <DEDUP_REMOVED lines=20> */
[----:B------:R-:W-:Y:S02]  /*1e90*/  SHF.R.U64 R200, R218, 0x10, R219 ;  /* 0x00000010dac87819 */ /* 0x000fe400000012db */
[----:B------:R-:W-:Y:S01]  /*1ea0*/  MOV R199, R219 ;  /* 0x000000db00c77202 */ /* 0x000fe20000000f00 */
[C---:B---3--:R-:W-:Y:S02]  /*1eb0*/  FADD.FTZ R224, -R197.reuse, R194 ;  /* 0x000000c2c5e07221 */ /* 0x048fe40000010100 */
[C---:B------:R-:W-:Y:S01]  /*1ec0*/  FADD.FTZ R194, -R197.reuse, R195 ;  /* 0x000000c3c5c27221 */ /* 0x040fe20000010100 */
[----:B------:R-:W-:Y:S01]  /*1ed0*/  HADD2.F32 R195, -RZ, R211.H0_H0 ;  /* 0x200000d3ffc37230 */ /* 0x000fe20000004100 */
[----:B------:R-:W-:-:S02]  /*1ee0*/  FADD.FTZ R226, -R197, R193 ;  /* 0x000000c1c5e27221 */ /* 0x000fc40000010100 */
[----:B------:R-:W-:Y:S01]  /*1ef0*/  FADD.FTZ R225, -R197, R192 ;  /* 0x000000c0c5e17221 */ /* 0x000fe20000010100 */
[----:B------:R-:W-:Y:S01]  /*1f00*/  HADD2.F32 R192, -RZ, R200.H0_H0 ;  /* 0x200000c8ffc07230 */ /* 0x000fe20000004100 */
[C---:B0-----:R-:W-:Y:S01]  /*1f10*/  FMUL.FTZ R212, R3.reuse, R226 ;  /* 0x000000e203d47220 */ /* 0x041fe20000410000 */
[----:B------:R-:W-:Y:S01]  /*1f20*/  SHF.R.U32.HI R221, RZ, 0x10, R219 ;  /* 0x00000010ffdd7819 */ /* 0x000fe200000116db */
[----:B------:R-:W-:Y:S02]  /*1f30*/  FMUL.FTZ R211, R3, R225 ;  /* 0x000000e103d37220 */ /* 0x000fe40000410000 */
        /* <DEDUP_REMOVED lines=24> */
.L_x_10454:
[----:B------:R-:W-:Y:S05]  /*20c0*/  BSYNC B0 ;  /* 0x0000000000007941 */ /* 0x000fea0003800000 */
.L_x_10453:
        /* <DEDUP_REMOVED lines=8> */
.L_x_10472:
        /* <DEDUP_REMOVED lines=18> */
.L_x_10473:
        /* <DEDUP_REMOVED lines=49> */
[----:B------:R-:W-:-:S05]  /*2580*/  @P4 FADD.FTZ R197, R28, R197 ;  /* 0x000000c51cc54221 */ /* 0x000fca0000010000 */
[C---:B------:R-:W-:Y:S01]  /*2590*/  SEL R188, R197.reuse, R188, P5 ;  /* 0x000000bcc5bc7207 */ /* 0x040fe20002800000 */
[----:B------:R-:W-:-:S04]  /*25a0*/  FMUL.FTZ R197, R197, R4 ;  /* 0x00000004c5c57220 */ /* 0x000fc80000410000 */
[----:B------:R-:W-:Y:S01]  /*25b0*/  FMUL.FTZ R197, R197, c[0x0][0x1e8] ;  /* 0x00007a00c5c57a20 */ /* 0x000fe20000410000 */
[----:B--2---:R-:W-:Y:S02]  /*25c0*/  @P3 MOV R198, R194 ;  /* 0x000000c200c63202 */ /* 0x004fe40000000f00 */
[----:B------:R-:W-:-:S03]  /*25d0*/  @P2 SHF.R.U64 R194, R194, 0x10, R195 ;  /* 0x00000010c2c22819 */ /* 0x000fc600000012c3 */
[----:B------:R-:W-:Y:S02]  /*25e0*/  @P3 HADD2.F32 R198, -RZ, R198.H0_H0 ;  /* 0x200000c6ffc63230 */ /* 0x000fe40000004100 */
[----:B------:R-:W-:-:S03]  /*25f0*/  @P2 HADD2.F32 R194, -RZ, R194.H0_H0 ;  /* 0x200000c2ffc22230 */ /* 0x000fc60000004100 */
[----:B------:R-:W-:Y:S02]  /*2600*/  @P3 FMUL.FTZ R199, R197, R198 ;  /* 0x000000c6c5c73220 */ /* 0x000fe40000410000 */
[----:B------:R-:W-:Y:S02]  /*2610*/  FADD.FTZ R198, R250, -R219 ;  /* 0x800000dbfac67221 */ /* 0x000fe40000010000 */
[----:B------:R-:W-:Y:S01]  /*2620*/  FADD.FTZ R56, R56, R199 ;  /* 0x000000c738387221 */ /* 0x000fe20000010000 */
[----:B------:R-:W-:Y:S01]  /*2630*/  MOV R199, RZ ;  /* 0x000000ff00c77202 */ /* 0x000fe20000000f00 */
[----:B------:R-:W-:Y:S01]  /*2640*/  FMUL.FTZ R198, R3, R198 ;  /* 0x000000c603c67220 */ /* 0x000fe20000410000 */
[----:B------:R-:W-:Y:S01]  /*2650*/  CS2R R218, SRZ ;  /* 0x0000000000da7805 */ /* 0x000fe2000001ff00 */
[----:B------:R-:W-:Y:S02]  /*2660*/  FMUL.FTZ R197, R164, R197 ;  /* 0x000000c5a4c57220 */ /* 0x000fe40000410000 */
[----:B------:R-:W-:-:S03]  /*2670*/  @P4 FADD.FTZ R198, R29, R198 ;  /* 0x000000c61dc64221 */ /* 0x000fc60000010000 */
[----:B------:R-:W-:Y:S02]  /*2680*/  FSEL R197, R197, RZ, P3 ;  /* 0x000000ffc5c57208 */ /* 0x000fe40001800000 */
[C---:B------:R-:W-:Y:S01]  /*2690*/  SEL R189, R198.reuse, R189, P5 ;  /* 0x000000bdc6bd7207 */ /* 0x040fe20002800000 */
[----:B------:R-:W-:-:S03]  /*26a0*/  FMUL.FTZ R198, R198, R4 ;  /* 0x00000004c6c67220 */ /* 0x000fc60000410000 */
[----:B------:R-:W-:Y:S01]  /*26b0*/  F2F.F16.F32 R197, R197 ;  /* 0x000000c500c57304 */ /* 0x000fe20000200800 */
[----:B------:R-:W-:-:S04]  /*26c0*/  FMUL.FTZ R198, R198, c[0x0][0x1e8] ;  /* 0x00007a00c6c67a20 */ /* 0x000fc80000410000 */
[----:B------:R-:W-:Y:S02]  /*26d0*/  @P2 FMUL.FTZ R199, R198, R194 ;  /* 0x000000c2c6c72220 */ /* 0x000fe40000410000 */
[-C--:B------:R-:W-:Y:S02]  /*26e0*/  FFMA.FTZ R194, R16, R193.reuse, R196 ;  /* 0x000000c110c27223 */ /* 0x080fe400000100c4 */
[----:B------:R-:W-:Y:S02]  /*26f0*/  FADD.FTZ R57, R57, R199 ;  /* 0x000000c739397221 */ /* 0x000fe40000010000 */
[----:B------:R-:W-:Y:S02]  /*2700*/  FADD.FTZ R194, R249, -R194 ;  /* 0x800000c2f9c27221 */ /* 0x000fe40000010000 */
[----:B------:R-:W-:Y:S02]  /*2710*/  FFMA.FTZ R196, R248, R193, R196 ;  /* 0x000000c1f8c47223 */ /* 0x000fe400000100c4 */
[----:B------:R-:W-:Y:S01]  /*2720*/  FMUL.FTZ R199, R3, R194 ;  /* 0x000000c203c77220 */ /* 0x000fe20000410000 */
[----:B------:R-:W-:Y:S01]  /*2730*/  @P1 MOV R194, R195 ;  /* 0x000000c300c21202 */ /* 0x000fe20000000f00 */
[----:B------:R-:W-:-:S02]  /*2740*/  FADD.FTZ R196, R247, -R196 ;  /* 0x800000c4f7c47221 */ /* 0x000fc40000010000 */
[----:B------:R-:W-:Y:S02]  /*2750*/  @P4 FADD.FTZ R199, R30, R199 ;  /* 0x000000c71ec74221 */ /* 0x000fe40000010000 */
[----:B------:R-:W-:Y:S01]  /*2760*/  @P1 HADD2.F32 R194, -RZ, R194.H0_H0 ;  /* 0x200000c2ffc21230 */ /* 0x000fe20000004100 */
[----:B------:R-:W-:Y:S02]  /*2770*/  FMUL.FTZ R198, R165, R198 ;  /* 0x000000c6a5c67220 */ /* 0x000fe40000410000 */
[C---:B------:R-:W-:Y:S01]  /*2780*/  SEL R190, R199.reuse, R190, P5 ;  /* 0x000000bec7be7207 */ /* 0x040fe20002800000 */
[----:B------:R-:W-:Y:S02]  /*2790*/  FMUL.FTZ R199, R199, R4 ;  /* 0x00000004c7c77220 */ /* 0x000fe40000410000 */
[----:B------:R-:W-:Y:S02]  /*27a0*/  FSEL R198, R198, RZ, P2 ;  /* 0x000000ffc6c67208 */ /* 0x000fe40001000000 */
[----:B------:R-:W-:-:S04]  /*27b0*/  FMUL.FTZ R199, R199, c[0x0][0x1e8] ;  /* 0x00007a00c7c77a20 */ /* 0x000fc80000410000 */
[----:B------:R-:W-:Y:S02]  /*27c0*/  @P1 FMUL.FTZ R218, R199, R194 ;  /* 0x000000c2c7da1220 */ /* 0x000fe40000410000 */
[----:B------:R-:W-:Y:S02]  /*27d0*/  FMUL.FTZ R194, R3, R196 ;  /* 0x000000c403c27220 */ /* 0x000fe40000410000 */
[----:B------:R-:W-:Y:S02]  /*27e0*/  FMUL.FTZ R199, R166, R199 ;  /* 0x000000c7a6c77220 */ /* 0x000fe40000410000 */
[----:B------:R-:W-:Y:S01]  /*27f0*/  @P4 FADD.FTZ R194, R31, R194 ;  /* 0x000000c21fc24221 */ /* 0x000fe20000010000 */
[----:B------:R-:W-:Y:S01]  /*2800*/  LOP3.LUT P4, RZ, R6, 0xff000000, RZ, 0xc0, !PT ;  /* 0xff00000006ff7812 */ /* 0x000fe2000788c0ff */
[----:B------:R-:W-:Y:S01]  /*2810*/  FADD.FTZ R58, R58, R218 ;  /* 0x000000da3a3a7221 */ /* 0x000fe20000010000 */
[----:B------:R-:W-:Y:S01]  /*2820*/  FSEL R199, R199, RZ, P1 ;  /* 0x000000ffc7c77208 */ /* 0x000fe20000800000 */
[C---:B------:R-:W-:Y:S01]  /*2830*/  FMUL.FTZ R196, R194.reuse, R4 ;  /* 0x00000004c2c47220 */ /* 0x040fe20000410000 */
[----:B------:R-:W-:-:S02]  /*2840*/  SEL R191, R194, R191, P5 ;  /* 0x000000bfc2bf7207 */ /* 0x000fc40002800000 */
[----:B------:R-:W-:Y:S01]  /*2850*/  ISETP.NE.U32.AND P5, PT, RZ, c[0x0][0x258], PT ;  /* 0x00009600ff007a0c */ /* 0x000fe20003fa5070 */
[----:B------:R-:W-:Y:S01]  /*2860*/  FMUL.FTZ R196, R196, c[0x0][0x1e8] ;  /* 0x00007a00c4c47a20 */ /* 0x000fe20000410000 */
[----:B------:R-:W-:Y:S02]  /*2870*/  F2F.F16.F32 R199, R199 ;  /* 0x000000c700c77304 */ /* 0x000fe40000200800 */
[----:B------:R-:W-:-:S03]  /*2880*/  ISETP.NE.AND.EX P5, PT, RZ, c[0x0][0x25c], PT, P5 ;  /* 0x00009700ff007a0c */ /* 0x000fc60003fa5350 */
[----:B------:R-:W-:-:S05]  /*2890*/  @P4 SHF.R.U32.HI R195, RZ, 0x10, R195 ;  /* 0x00000010ffc34819 */ /* 0x000fca00000116c3 */
[----:B------:R-:W-:-:S05]  /*28a0*/  @P4 HADD2.F32 R194, -RZ, R195.H0_H0 ;  /* 0x200000c3ffc24230 */ /* 0x000fca0000004100 */
[----:B------:R-:W-:Y:S01]  /*28b0*/  @P4 FMUL.FTZ R219, R196, R194 ;  /* 0x000000c2c4db4220 */ /* 0x000fe20000410000 */
[----:B------:R-:W-:Y:S01]  /*28c0*/  @P5 MOV R194, 0x10 ;  /* 0x0000001000c25802 */ /* 0x000fe20000000f00 */
[----:B------:R-:W-:Y:S02]  /*28d0*/  FMUL.FTZ R196, R167, R196 ;  /* 0x000000c4a7c47220 */ /* 0x000fe40000410000 */
[----:B------:R-:W-:Y:S01]  /*28e0*/  FADD.FTZ R59, R59, R219 ;  /* 0x000000db3b3b7221 */ /* 0x000fe20000010000 */
[----:B------:R-:W-:Y:S01]  /*28f0*/  HFMA2.MMA R219, -RZ, RZ, 0, 4.76837158203125e-07 ;  /* 0x00000008ffdb7435 */ /* 0x000fe200000001ff */
[----:B------:R-:W-:Y:S01]  /*2900*/  @P5 IMAD.WIDE.U32 R194, R2, R194, c[0x0][0x258] ;  /* 0x0000960002c25625 */ /* 0x000fe200078e00c2 */
[----:B------:R-:W-:-:S04]  /*2910*/  FSEL R196, R196, RZ, P4 ;  /* 0x000000ffc4c47208 */ /* 0x000fc80002000000 */
[----:B------:R0:W-:Y:S02]  /*2920*/  @P5 STG.E.128 [R194.64], R188 ;  /* 0x000000bcc2005986 */ /* 0x0001e4000c101d04 */
[----:B------:R-:W1:Y:S08]  /*2930*/  F2F.F16.F32 R196, R196 ;  /* 0x000000c400c47304 */ /* 0x000e700000200800 */
[----:B0-----:R-:W0:Y:S01]  /*2940*/  F2F.F16.F32 R194, R198 ;  /* 0x000000c600c27304 */ /* 0x001e220000200800 */
[----:B-1----:R-:W-:Y:S01]  /*2950*/  SHF.L.U32 R218, R196, 0x10, RZ ;  /* 0x00000010c4da7819 */ /* 0x002fe200000006ff */
[----:B0-----:R-:W-:-:S05]  /*2960*/  IMAD.WIDE.U32 R194, R194, 0x10000, RZ ;  /* 0x00010000c2c27825 */ /* 0x001fca00078e00ff */
[----:B------:R-:W-:Y:S01]  /*2970*/  LOP3.LUT R194, R194, R197, RZ, 0xfc, !PT ;  /* 0x000000c5c2c27212 */ /* 0x000fe200078efcff */
[C---:B------:R-:W-:Y:S01]  /*2980*/  IMAD.WIDE.U32 R196, R2.reuse, R219, c[0x0][0x248] ;  /* 0x0000920002c47625 */ /* 0x040fe200078e00db */
[----:B------:R-:W-:Y:S02]  /*2990*/  LOP3.LUT R195, R195, R218, R199, 0xfe, !PT ;  /* 0x000000dac3c37212 */ /* 0x000fe400078efec7 */
[----:B------:R-:W-:-:S03]  /*29a0*/  IADD3 R2, R2, 0x100, RZ ;  /* 0x0000010002027810 */ /* 0x000fc60007ffe0ff */
[----:B------:R0:W-:Y:S04]  /*29b0*/  STG.E.64 [R196.64], R194 ;  /* 0x000000c2c4007986 */ /* 0x0001e8000c101b04 */
.L_x_10458:
[----:B------:R-:W-:Y:S05]  /*29c0*/  BSYNC B0 ;  /* 0x0000000000007941 */ /* 0x000fea0003800000 */
.L_x_10457:
        /* <DEDUP_REMOVED lines=14> */
[----:B------:R-:W-:Y:S02]  /*2ab0*/  ISETP.NE.U32.AND P5, PT, RZ, c[0x0][0x258], PT ;  /* 0x00009600ff007a0c */ /* 0x000fe40003fa5070 */
        /* <DEDUP_REMOVED lines=9> */
[----:B--2---:R-:W-:Y:S02]  /*2b50*/  @P1 MOV R196, R194 ;  /* 0x000000c200c41202 */ /* 0x004fe40000000f00 */
[----:B------:R-:W-:Y:S02]  /*2b60*/  @P2 SHF.R.U64 R194, R194, 0x10, R195 ;  /* 0x00000010c2c22819 */ /* 0x000fe400000012c3 */
[----:B------:R-:W-:Y:S01]  /*2b70*/  @P3 MOV R198, R195 ;  /* 0x000000c300c63202 */ /* 0x000fe20000000f00 */
[----:B------:R-:W-:-:S02]  /*2b80*/  @P1 HADD2.F32 R196, -RZ, R196.H0_H0 ;  /* 0x200000c4ffc41230 */ /* 0x000fc40000004100 */
[----:B------:R-:W-:-:S03]  /*2b90*/  @P2 HADD2.F32 R194, -RZ, R194.H0_H0 ;  /* 0x200000c2ffc22230 */ /* 0x000fc60000004100 */
        /* <DEDUP_REMOVED lines=9> */
[C---:B------:R-:W-:Y:S01]  /*2c30*/  FMUL.FTZ R197, R196.reuse, R4 ;  /* 0x00000004c4c57220 */ /* 0x040fe20000410000 */
[----:B------:R-:W-:Y:S02]  /*2c40*/  SEL R189, R196, R189, P5 ;  /* 0x000000bdc4bd7207 */ /* 0x000fe40002800000 */
[----:B------:R-:W-:Y:S01]  /*2c50*/  MOV R196, RZ ;  /* 0x000000ff00c47202 */ /* 0x000fe20000000f00 */
[----:B------:R-:W-:Y:S01]  /*2c60*/  FMUL.FTZ R197, R197, c[0x0][0x1e8] ;  /* 0x00007a00c5c57a20 */ /* 0x000fe20000410000 */
[----:B------:R-:W-:-:S03]  /*2c70*/  FSEL R199, R199, RZ, P1 ;  /* 0x000000ffc7c77208 */ /* 0x000fc60000800000 */
[----:B------:R-:W-:Y:S02]  /*2c80*/  @P2 FMUL.FTZ R196, R197, R194 ;  /* 0x000000c2c5c42220 */ /* 0x000fe40000410000 */
[----:B------:R-:W-:Y:S01]  /*2c90*/  FADD.FTZ R194, R244, -R219 ;  /* 0x800000dbf4c27221 */ /* 0x000fe20000010000 */
[----:B------:R-:W-:Y:S01]  /*2ca0*/  F2F.F16.F32 R199, R199 ;  /* 0x000000c700c77304 */ /* 0x000fe20000200800 */
[----:B------:R-:W-:Y:S02]  /*2cb0*/  FADD.FTZ R53, R53, R196 ;  /* 0x000000c435357221 */ /* 0x000fe40000010000 */
[----:B------:R-:W-:Y:S01]  /*2cc0*/  FMUL.FTZ R219, R3, R194 ;  /* 0x000000c203db7220 */ /* 0x000fe20000410000 */
[----:B------:R-:W-:Y:S01]  /*2cd0*/  @P3 HADD2.F32 R194, -RZ, R198.H0_H0 ;  /* 0x200000c6ffc23230 */ /* 0x000fe20000004100 */
[----:B------:R-:W-:Y:S01]  /*2ce0*/  HFMA2.MMA R198, -RZ, RZ, 0, 0 ;  /* 0x00000000ffc67435 */ /* 0x000fe200000001ff */
[----:B------:R-:W-:Y:S02]  /*2cf0*/  FMUL.FTZ R197, R157, R197 ;  /* 0x000000c59dc57220 */ /* 0x000fe40000410000 */
[----:B------:R-:W-:-:S03]  /*2d00*/  @P4 FADD.FTZ R219, R26, R219 ;  /* 0x000000db1adb4221 */ /* 0x000fc60000010000 */
[----:B------:R-:W-:Y:S01]  /*2d10*/  FSEL R197, R197, RZ, P2 ;  /* 0x000000ffc5c57208 */ /* 0x000fe20001000000 */
[C---:B------:R-:W-:Y:S01]  /*2d20*/  FMUL.FTZ R196, R219.reuse, R4 ;  /* 0x00000004dbc47220 */ /* 0x040fe20000410000 */
[----:B------:R-:W-:-:S03]  /*2d30*/  SEL R190, R219, R190, P5 ;  /* 0x000000bedbbe7207 */ /* 0x000fc60002800000 */
[----:B------:R-:W-:Y:S01]  /*2d40*/  FMUL.FTZ R196, R196, c[0x0][0x1e8] ;  /* 0x00007a00c4c47a20 */ /* 0x000fe20000410000 */
[----:B------:R-:W0:Y:S03]  /*2d50*/  F2F.F16.F32 R197, R197 ;  /* 0x000000c500c57304 */ /* 0x000e260000200800 */
[----:B------:R-:W-:Y:S02]  /*2d60*/  @P3 FMUL.FTZ R198, R196, R194 ;  /* 0x000000c2c4c63220 */ /* 0x000fe40000410000 */
[----:B------:R-:W-:Y:S01]  /*2d70*/  FMUL.FTZ R194, R3, R218 ;  /* 0x000000da03c27220 */ /* 0x000fe20000410000 */
[----:B------:R-:W-:Y:S01]  /*2d80*/  MOV R218, RZ ;  /* 0x000000ff00da7202 */ /* 0x000fe20000000f00 */
        /* <DEDUP_REMOVED lines=9> */
[----:B------:R0:W-:Y:S02]  /*2e20*/  F2F.F16.F32 R198, R196 ;  /* 0x000000c400c67304 */ /* 0x0001e40000200800 */
[----:B------:R-:W-:-:S03]  /*2e30*/  ISETP.NE.AND.EX P5, PT, RZ, c[0x0][0x25c], PT, P5 ;  /* 0x00009700ff007a0c */ /* 0x000fc60003fa5350 */
[----:B------:R-:W-:Y:S01]  /*2e40*/  @P4 SHF.R.U32.HI R195, RZ, 0x10, R195 ;  /* 0x00000010ffc34819 */ /* 0x000fe200000116c3 */
[----:B0-----:R-:W-:-:S04]  /*2e50*/  IMAD.WIDE.U32 R196, R197, 0x10000, RZ ;  /* 0x00010000c5c47825 */ /* 0x001fc800078e00ff */
[----:B------:R-:W-:Y:S01]  /*2e60*/  @P4 HADD2.F32 R194, -RZ, R195.H0_H0 ;  /* 0x200000c3ffc24230 */ /* 0x000fe20000004100 */
[----:B------:R-:W-:-:S04]  /*2e70*/  LOP3.LUT R196, R196, R199, RZ, 0xfc, !PT ;  /* 0x000000c7c4c47212 */ /* 0x000fc800078efcff */
[----:B------:R-:W-:Y:S01]  /*2e80*/  @P4 FMUL.FTZ R218, R219, R194 ;  /* 0x000000c2dbda4220 */ /* 0x000fe20000410000 */
[C---:B------:R-:W-:Y:S01]  /*2e90*/  @P5 LEA R194, P6, R2.reuse, c[0x0][0x258], 0x4 ;  /* 0x0000960002c25a11 */ /* 0x040fe200078c20ff */
[----:B------:R-:W-:Y:S02]  /*2ea0*/  FMUL.FTZ R219, R159, R219 ;  /* 0x000000db9fdb7220 */ /* 0x000fe40000410000 */
[----:B------:R-:W-:Y:S01]  /*2eb0*/  FADD.FTZ R55, R55, R218 ;  /* 0x000000da37377221 */ /* 0x000fe20000010000 */
[----:B------:R-:W-:Y:S02]  /*2ec0*/  @P5 LEA.HI.X R195, R2, c[0x0][0x25c], RZ, 0x4, P6 ;  /* 0x0000970002c35a11 */ /* 0x000fe400030f24ff */
[----:B------:R-:W-:-:S03]  /*2ed0*/  FSEL R219, R219, RZ, P4 ;  /* 0x000000ffdbdb7208 */ /* 0x000fc60002000000 */
[----:B------:R0:W-:Y:S01]  /*2ee0*/  @P5 STG.E.128 [R194.64], R188 ;  /* 0x000000bcc2005986 */ /* 0x0001e2000c101d04 */
[----:B------:R-:W1:Y:S02]  /*2ef0*/  F2F.F16.F32 R218, R219 ;  /* 0x000000db00da7304 */ /* 0x000e640000200800 */
[----:B-1----:R-:W-:Y:S02]  /*2f00*/  SHF.L.U32 R218, R218, 0x10, RZ ;  /* 0x00000010dada7819 */ /* 0x002fe400000006ff */
[C---:B0-----:R-:W-:Y:S02]  /*2f10*/  LEA R194, P1, R2.reuse, c[0x0][0x248], 0x3 ;  /* 0x0000920002c27a11 */ /* 0x041fe400078218ff */
[----:B------:R-:W-:Y:S02]  /*2f20*/  LOP3.LUT R197, R197, R218, R198, 0xfe, !PT ;  /* 0x000000dac5c57212 */ /* 0x000fe400078efec6 */
[C---:B------:R-:W-:Y:S02]  /*2f30*/  LEA.HI.X R195, R2.reuse, c[0x0][0x24c], RZ, 0x3, P1 ;  /* 0x0000930002c37a11 */ /* 0x040fe400008f1cff */
[----:B------:R-:W-:-:S03]  /*2f40*/  IADD3 R2, R2, 0x100, RZ ;  /* 0x0000010002027810 */ /* 0x000fc60007ffe0ff */
[----:B------:R0:W-:Y:S04]  /*2f50*/  STG.E.64 [R194.64], R196 ;  /* 0x000000c4c2007986 */ /* 0x0001e8000c101b04 */
.L_x_10460:
[----:B------:R-:W-:Y:S05]  /*2f60*/  BSYNC B0 ;  /* 0x0000000000007941 */ /* 0x000fea0003800000 */
.L_x_10459:
        /* <DEDUP_REMOVED lines=15> */
[C---:B------:R-:W-:Y:S02]  /*3060*/  LOP3.LUT P2, RZ, R8.reuse, 0xff00, RZ, 0xc0, !PT ;  /* 0x0000ff0008ff7812 */ /* 0x040fe4000784c0ff */
        /* <DEDUP_REMOVED lines=14> */
[----:B------:R-:W-:Y:S02]  /*3150*/  FFMA.FTZ R196, R18, R193, R218 ;  /* 0x000000c112c47223 */ /* 0x000fe400000100da */
[----:B------:R-:W-:Y:S02]  /*3160*/  FADD.FTZ R48, R48, R197 ;  /* 0x000000c530307221 */ /* 0x000fe40000010000 */
[----:B------:R-:W-:Y:S02]  /*3170*/  FADD.FTZ R196, R241, -R196 ;  /* 0x800000c4f1c47221 */ /* 0x000fe40000010000 */
[----:B------:R-:W-:Y:S02]  /*3180*/  FMUL.FTZ R199, R148, R199 ;  /* 0x000000c794c77220 */ /* 0x000fe40000410000 */
[----:B------:R-:W-:-:S03]  /*3190*/  FMUL.FTZ R196, R3, R196 ;  /* 0x000000c403c47220 */ /* 0x000fc60000410000 */
[----:B------:R-:W-:Y:S01]  /*31a0*/  FSEL R199, R199, RZ, P1 ;  /* 0x000000ffc7c77208 */ /* 0x000fe20000800000 */
[----:B------:R-:W-:-:S04]  /*31b0*/  @P4 FADD.FTZ R196, R21, R196 ;  /* 0x000000c415c44221 */ /* 0x000fc80000010000 */
[C---:B------:R-:W-:Y:S01]  /*31c0*/  FMUL.FTZ R197, R196.reuse, R4 ;  /* 0x00000004c4c57220 */ /* 0x040fe20000410000 */
[----:B------:R-:W-:Y:S01]  /*31d0*/  SEL R189, R196, R189, P5 ;  /* 0x000000bdc4bd7207 */ /* 0x000fe20002800000 */
[----:B------:R-:W-:Y:S01]  /*31e0*/  F2F.F16.F32 R199, R199 ;  /* 0x000000c700c77304 */ /* 0x000fe20000200800 */
[----:B------:R-:W-:Y:S01]  /*31f0*/  MOV R196, RZ ;  /* 0x000000ff00c47202 */ /* 0x000fe20000000f00 */
[----:B------:R-:W-:-:S04]  /*3200*/  FMUL.FTZ R197, R197, c[0x0][0x1e8] ;  /* 0x00007a00c5c57a20 */ /* 0x000fc80000410000 */
[----:B------:R-:W-:Y:S02]  /*3210*/  @P2 FMUL.FTZ R196, R197, R194 ;  /* 0x000000c2c5c42220 */ /* 0x000fe40000410000 */
[----:B------:R-:W-:Y:S02]  /*3220*/  FADD.FTZ R194, R240, -R219 ;  /* 0x800000dbf0c27221 */ /* 0x000fe40000010000 */
        /* <DEDUP_REMOVED lines=8> */
[----:B------:R-:W-:Y:S01]  /*32b0*/  SEL R190, R219, R190, P5 ;  /* 0x000000bedbbe7207 */ /* 0x000fe20002800000 */
[----:B------:R-:W-:Y:S01]  /*32c0*/  FFMA.FTZ R219, R239, R193, R218 ;  /* 0x000000c1efdb7223 */ /* 0x000fe200000100da */
[----:B------:R-:W-:Y:S01]  /*32d0*/  MOV R218, RZ ;  /* 0x000000ff00da7202 */ /* 0x000fe20000000f00 */
[----:B------:R-:W-:Y:S01]  /*32e0*/  FMUL.FTZ R196, R196, c[0x0][0x1e8] ;  /* 0x00007a00c4c47a20 */ /* 0x000fe20000410000 */
[----:B------:R-:W0:Y:S03]  /*32f0*/  F2F.F16.F32 R197, R197 ;  /* 0x000000c500c57304 */ /* 0x000e260000200800 */
        /* <DEDUP_REMOVED lines=8> */
[----:B------:R0:W-:Y:S01]  /*3380*/  F2F.F16.F32 R198, R196 ;  /* 0x000000c400c67304 */ /* 0x0001e20000200800 */
        /* <DEDUP_REMOVED lines=8> */
[----:B------:R-:W-:-:S05]  /*3410*/  @P4 HADD2.F32 R194, -RZ, R195.H0_H0 ;  /* 0x200000c3ffc24230 */ /* 0x000fca0000004100 */
        /* <DEDUP_REMOVED lines=14> */
.L_x_10462:
[----:B------:R-:W-:Y:S05]  /*3500*/  BSYNC B0 ;  /* 0x0000000000007941 */ /* 0x000fea0003800000 */
.L_x_10461:
        /* <DEDUP_REMOVED lines=15> */
[----:B------:R-:W-:Y:S02]  /*3600*/  LOP3.LUT P2, RZ, R9, 0xff00, RZ, 0xc0, !PT ;  /* 0x0000ff0009ff7812 */ /* 0x000fe4000784c0ff */
        /* <DEDUP_REMOVED lines=14> */
[----:B------:R-:W-:Y:S02]  /*36f0*/  FADD.FTZ R196, R236, -R219 ;  /* 0x800000dbecc47221 */ /* 0x000fe40000010000 */
[----:B------:R-:W-:Y:S02]  /*3700*/  FADD.FTZ R44, R44, R197 ;  /* 0x000000c52c2c7221 */ /* 0x000fe40000010000 */
[----:B------:R-:W-:Y:S02]  /*3710*/  FMUL.FTZ R196, R3, R196 ;  /* 0x000000c403c47220 */ /* 0x000fe40000410000 */
[----:B------:R-:W-:Y:S02]  /*3720*/  FMUL.FTZ R199, R140, R199 ;  /* 0x000000c78cc77220 */ /* 0x000fe40000410000 */
[----:B------:R-:W-:-:S03]  /*3730*/  @P4 FADD.FTZ R196, R173, R196 ;  /* 0x000000c4adc44221 */ /* 0x000fc60000010000 */
[----:B------:R-:W-:Y:S01]  /*3740*/  FSEL R199, R199, RZ, P1 ;  /* 0x000000ffc7c77208 */ /* 0x000fe20000800000 */
[C---:B------:R-:W-:Y:S01]  /*3750*/  FMUL.FTZ R197, R196.reuse, R4 ;  /* 0x00000004c4c57220 */ /* 0x040fe20000410000 */
[----:B------:R-:W-:Y:S02]  /*3760*/  SEL R189, R196, R189, P5 ;  /* 0x000000bdc4bd7207 */ /* 0x000fe40002800000 */
[----:B------:R-:W-:Y:S01]  /*3770*/  MOV R196, RZ ;  /* 0x000000ff00c47202 */ /* 0x000fe20000000f00 */
[----:B------:R-:W-:Y:S01]  /*3780*/  FMUL.FTZ R197, R197, c[0x0][0x1e8] ;  /* 0x00007a00c5c57a20 */ /* 0x000fe20000410000 */
[----:B------:R-:W-:Y:S03]  /*3790*/  F2F.F16.F32 R199, R199 ;  /* 0x000000c700c77304 */ /* 0x000fe60000200800 */
[----:B------:R-:W-:Y:S02]  /*37a0*/  @P2 FMUL.FTZ R196, R197, R194 ;  /* 0x000000c2c5c42220 */ /* 0x000fe40000410000 */
[----:B------:R-:W-:-:S02]  /*37b0*/  FFMA.FTZ R194, R203, R193, R218 ;  /* 0x000000c1cbc27223 */ /* 0x000fc400000100da */
[----:B------:R-:W-:Y:S02]  /*37c0*/  FADD.FTZ R45, R45, R196 ;  /* 0x000000c42d2d7221 */ /* 0x000fe40000010000 */
[----:B------:R-:W-:Y:S02]  /*37d0*/  FADD.FTZ R194, R235, -R194 ;  /* 0x800000c2ebc27221 */ /* 0x000fe40000010000 */
[----:B------:R-:W-:Y:S02]  /*37e0*/  FFMA.FTZ R218, R234, R193, R218 ;  /* 0x000000c1eada7223 */ /* 0x000fe400000100da */
[----:B------:R-:W-:Y:S01]  /*37f0*/  FMUL.FTZ R219, R3, R194 ;  /* 0x000000c203db7220 */ /* 0x000fe20000410000 */
[----:B------:R-:W-:Y:S01]  /*3800*/  @P3 HADD2.F32 R194, -RZ, R198.H0_H0 ;  /* 0x200000c6ffc23230 */ /* 0x000fe20000004100 */
[----:B------:R-:W-:Y:S01]  /*3810*/  HFMA2.MMA R198, -RZ, RZ, 0, 0 ;  /* 0x00000000ffc67435 */ /* 0x000fe200000001ff */
[----:B------:R-:W-:Y:S02]  /*3820*/  FADD.FTZ R218, R233, -R218 ;  /* 0x800000dae9da7221 */ /* 0x000fe40000010000 */
[----:B------:R-:W-:-:S02]  /*3830*/  @P4 FADD.FTZ R219, R174, R219 ;  /* 0x000000dbaedb4221 */ /* 0x000fc40000010000 */
[----:B------:R-:W-:Y:S02]  /*3840*/  FMUL.FTZ R197, R141, R197 ;  /* 0x000000c58dc57220 */ /* 0x000fe40000410000 */
[C---:B------:R-:W-:Y:S01]  /*3850*/  FMUL.FTZ R196, R219.reuse, R4 ;  /* 0x00000004dbc47220 */ /* 0x040fe20000410000 */
[----:B------:R-:W-:Y:S02]  /*3860*/  SEL R190, R219, R190, P5 ;  /* 0x000000bedbbe7207 */ /* 0x000fe40002800000 */
[----:B------:R-:W-:Y:S01]  /*3870*/  FSEL R197, R197, RZ, P2 ;  /* 0x000000ffc5c57208 */ /* 0x000fe20001000000 */
[----:B------:R-:W-:-:S04]  /*3880*/  FMUL.FTZ R196, R196, c[0x0][0x1e8] ;  /* 0x00007a00c4c47a20 */ /* 0x000fc80000410000 */
[----:B------:R-:W-:Y:S01]  /*3890*/  @P3 FMUL.FTZ R198, R196, R194 ;  /* 0x000000c2c4c63220 */ /* 0x000fe20000410000 */
[----:B------:R-:W0:Y:S01]  /*38a0*/  F2F.F16.F32 R197, R197 ;  /* 0x000000c500c57304 */ /* 0x000e220000200800 */
        /* <DEDUP_REMOVED lines=31> */
.L_x_10464:
[----:B------:R-:W-:Y:S05]  /*3aa0*/  BSYNC B0 ;  /* 0x0000000000007941 */ /* 0x000fea0003800000 */
.L_x_10463:
        /* <DEDUP_REMOVED lines=89> */
.L_x_10466:
[----:B------:R-:W-:Y:S05]  /*4040*/  BSYNC B0 ;  /* 0x0000000000007941 */ /* 0x000fea0003800000 */
.L_x_10465:
        /* <DEDUP_REMOVED lines=88> */
.L_x_10468:
[----:B------:R-:W-:Y:S05]  /*45d0*/  BSYNC B0 ;  /* 0x0000000000007941 */ /* 0x000fea0003800000 */
.L_x_10467:
        /* <DEDUP_REMOVED lines=13> */
[----:B------:R-:W-:Y:S01]  /*46b0*/  LOP3.LUT P3, RZ, R12, 0xff00, RZ, 0xc0, !PT ;  /* 0x0000ff000cff7812 */ /* 0x000fe2000786c0ff */
[----:B------:R-:W-:Y:S01]  /*46c0*/  FADD.FTZ R196, R226, -R197 ;  /* 0x800000c5e2c47221 */ /* 0x000fe20000010000 */
[----:B------:R-:W-:Y:S01]  /*46d0*/  ISETP.NE.U32.AND P5, PT, RZ, c[0x0][0x258], PT ;  /* 0x00009600ff007a0c */ /* 0x000fe20003fa5070 */
[----:B------:R-:W-:Y:S01]  /*46e0*/  FADD.FTZ R198, R225, -R198 ;  /* 0x800000c6e1c67221 */ /* 0x000fe20000010000 */
[----:B------:R-:W-:Y:S01]  /*46f0*/  LOP3.LUT P2, RZ, R12, 0xff0000, RZ, 0xc0, !PT ;  /* 0x00ff00000cff7812 */ /* 0x000fe2000784c0ff */
[C---:B------:R-:W-:Y:S01]  /*4700*/  FMUL.FTZ R197, R3.reuse, R196 ;  /* 0x000000c403c57220 */ /* 0x040fe20000410000 */
[----:B------:R-:W-:Y:S01]  /*4710*/  ISETP.NE.AND.EX P5, PT, RZ, c[0x0][0x25c], PT, P5 ;  /* 0x00009700ff007a0c */ /* 0x000fe20003fa5350 */
[----:B------:R-:W-:-:S02]  /*4720*/  FMUL.FTZ R198, R3, R198 ;  /* 0x000000c603c67220 */ /* 0x000fc40000410000 */
        /* <DEDUP_REMOVED lines=9> */
[----:B------:R-:W-:-:S03]  /*47c0*/  @P3 SHF.R.U64 R194, R194, 0x10, R195 ;  /* 0x00000010c2c23819 */ /* 0x000fc600000012c3 */
[----:B------:R-:W-:Y:S01]  /*47d0*/  @P1 HADD2.F32 R197, -RZ, R196.H0_H0 ;  /* 0x200000c4ffc51230 */ /* 0x000fe20000004100 */
[----:B------:R-:W-:Y:S01]  /*47e0*/  HFMA2.MMA R196, -RZ, RZ, 0, 0 ;  /* 0x00000000ffc47435 */ /* 0x000fe200000001ff */
[----:B------:R-:W-:Y:S01]  /*47f0*/  @P3 HADD2.F32 R198, -RZ, R194.H0_H0 ;  /* 0x200000c2ffc63230 */ /* 0x000fe20000004100 */
[----:B------:R-:W-:-:S04]  /*4800*/  MOV R194, RZ ;  /* 0x000000ff00c27202 */ /* 0x000fc80000000f00 */
[----:B------:R-:W-:Y:S02]  /*4810*/  @P1 FMUL.FTZ R196, R218, R197 ;  /* 0x000000c5dac41220 */ /* 0x000fe40000410000 */
[-CC-:B------:R-:W-:Y:S02]  /*4820*/  FFMA.FTZ R197, R213, R193.reuse, R192.reuse ;  /* 0x000000c1d5c57223 */ /* 0x180fe400000100c0 */
[----:B------:R-:W-:Y:S02]  /*4830*/  FFMA.FTZ R193, R221, R193, R192 ;  /* 0x000000c1ddc17223 */ /* 0x000fe400000100c0 */
[----:B------:R-:W-:Y:S02]  /*4840*/  @P3 FMUL.FTZ R194, R199, R198 ;  /* 0x000000c6c7c23220 */ /* 0x000fe40000410000 */
[----:B------:R-:W-:Y:S02]  /*4850*/  FADD.FTZ R198, R224, -R197 ;  /* 0x800000c5e0c67221 */ /* 0x000fe40000010000 */
[----:B------:R-:W-:-:S02]  /*4860*/  FADD.FTZ R192, R200, -R193 ;  /* 0x800000c1c8c07221 */ /* 0x000fc40000010000 */
[C---:B------:R-:W-:Y:S01]  /*4870*/  FMUL.FTZ R197, R3.reuse, R198 ;  /* 0x000000c603c57220 */ /* 0x040fe20000410000 */
[----:B------:R-:W-:Y:S01]  /*4880*/  @P2 MOV R198, R195 ;  /* 0x000000c300c62202 */ /* 0x000fe20000000f00 */
[----:B------:R-:W-:Y:S02]  /*4890*/  FMUL.FTZ R192, R3, R192 ;  /* 0x000000c003c07220 */ /* 0x000fe40000410000 */
[----:B------:R-:W-:Y:S02]  /*48a0*/  @P4 FADD.FTZ R197, R186, R197 ;  /* 0x000000c5bac54221 */ /* 0x000fe40000010000 */
[----:B------:R-:W-:Y:S01]  /*48b0*/  @P4 FADD.FTZ R192, R187, R192 ;  /* 0x000000c0bbc04221 */ /* 0x000fe20000010000 */
[----:B------:R-:W-:Y:S01]  /*48c0*/  ISETP.NE.U32.AND P4, PT, RZ, c[0x0][0x258], PT ;  /* 0x00009600ff007a0c */ /* 0x000fe20003f85070 */
[----:B------:R-:W-:Y:S01]  /*48d0*/  @P2 HADD2.F32 R219, -RZ, R198.H0_H0 ;  /* 0x200000c6ffdb2230 */ /* 0x000fe20000004100 */
[C---:B------:R-:W-:Y:S01]  /*48e0*/  SEL R190, R197.reuse, R190, P5 ;  /* 0x000000bec5be7207 */ /* 0x040fe20002800000 */
[CC--:B------:R-:W-:Y:S01]  /*48f0*/  FMUL.FTZ R3, R192.reuse, R4.reuse ;  /* 0x00000004c0037220 */ /* 0x0c0fe20000410000 */
[----:B------:R-:W-:Y:S01]  /*4900*/  ISETP.NE.AND.EX P4, PT, RZ, c[0x0][0x25c], PT, P4 ;  /* 0x00009700ff007a0c */ /* 0x000fe20003f85340 */
[----:B------:R-:W-:Y:S01]  /*4910*/  FMUL.FTZ R197, R197, R4 ;  /* 0x00000004c5c57220 */ /* 0x000fe20000410000 */
[----:B------:R-:W-:Y:S01]  /*4920*/  SEL R191, R192, R191, P5 ;  /* 0x000000bfc0bf7207 */ /* 0x000fe20002800000 */
[----:B------:R-:W-:Y:S01]  /*4930*/  FMUL.FTZ R3, R3, c[0x0][0x1e8] ;  /* 0x00007a0003037a20 */ /* 0x000fe20000410000 */
[----:B------:R-:W-:Y:S01]  /*4940*/  HFMA2.MMA R198, -RZ, RZ, 0, 0 ;  /* 0x00000000ffc67435 */ /* 0x000fe200000001ff */
[----:B------:R-:W-:Y:S01]  /*4950*/  MOV R4, RZ ;  /* 0x000000ff00047202 */ /* 0x000fe20000000f00 */
[----:B------:R-:W-:-:S02]  /*4960*/  FMUL.FTZ R197, R197, c[0x0][0x1e8] ;  /* 0x00007a00c5c57a20 */ /* 0x000fc40000410000 */
[----:B------:R-:W-:Y:S02]  /*4970*/  FMUL.FTZ R199, R121, R199 ;  /* 0x000000c779c77220 */ /* 0x000fe40000410000 */
[----:B------:R-:W-:Y:S02]  /*4980*/  @P2 FMUL.FTZ R198, R197, R219 ;  /* 0x000000dbc5c62220 */ /* 0x000fe40000410000 */
[----:B------:R-:W-:Y:S01]  /*4990*/  FMUL.FTZ R197, R122, R197 ;  /* 0x000000c57ac57220 */ /* 0x000fe20000410000 */
[----:B------:R-:W-:Y:S01]  /*49a0*/  @P4 LEA R192, P5, R2, c[0x0][0x258], 0x4 ;  /* 0x0000960002c04a11 */ /* 0x000fe200078a20ff */
[----:B------:R-:W-:Y:S01]  /*49b0*/  FADD.FTZ R32, R32, R196 ;  /* 0x000000c420207221 */ /* 0x000fe20000010000 */
[----:B------:R-:W-:Y:S01]  /*49c0*/  FSEL R199, R199, RZ, P3 ;  /* 0x000000ffc7c77208 */ /* 0x000fe20001800000 */
[----:B------:R-:W-:Y:S01]  /*49d0*/  FADD.FTZ R33, R33, R194 ;  /* 0x000000c221217221 */ /* 0x000fe20000010000 */
[----:B------:R-:W-:Y:S01]  /*49e0*/  @P4 LEA.HI.X R193, R2, c[0x0][0x25c], RZ, 0x4, P5 ;  /* 0x0000970002c14a11 */ /* 0x000fe200028f24ff */
[----:B------:R-:W-:Y:S01]  /*49f0*/  FADD.FTZ R34, R34, R198 ;  /* 0x000000c622227221 */ /* 0x000fe20000010000 */
[----:B------:R-:W-:-:S03]  /*4a00*/  FSEL R197, R197, RZ, P2 ;  /* 0x000000ffc5c57208 */ /* 0x000fc60001000000 */
[----:B------:R0:W-:Y:S01]  /*4a10*/  @P4 STG.E.128 [R192.64], R188 ;  /* 0x000000bcc0004986 */ /* 0x0001e2000c101d04 */
[----:B------:R-:W-:Y:S02]  /*4a20*/  LOP3.LUT P4, RZ, R12, 0xff000000, RZ, 0xc0, !PT ;  /* 0xff0000000cff7812 */ /* 0x000fe4000788c0ff */
[----:B------:R-:W-:Y:S11]  /*4a30*/  F2F.F16.F32 R197, R197 ;  /* 0x000000c500c57304 */ /* 0x000ff60000200800 */
[----:B------:R-:W-:-:S02]  /*4a40*/  @P4 SHF.R.U32.HI R195, RZ, 0x10, R195 ;  /* 0x00000010ffc34819 */ /* 0x000fc400000116c3 */
[----:B0-----:R-:W-:-:S03]  /*4a50*/  LEA R192, P5, R2, c[0x0][0x248], 0x3 ;  /* 0x0000920002c07a11 */ /* 0x001fc600078a18ff */
[----:B------:R-:W-:Y:S01]  /*4a60*/  @P4 HADD2.F32 R195, -RZ, R195.H0_H0 ;  /* 0x200000c3ffc34230 */ /* 0x000fe20000004100 */
[----:B------:R-:W-:-:S04]  /*4a70*/  LEA.HI.X R193, R2, c[0x0][0x24c], RZ, 0x3, P5 ;  /* 0x0000930002c17a11 */ /* 0x000fc800028f1cff */
[----:B------:R-:W-:Y:S01]  /*4a80*/  @P4 FMUL.FTZ R4, R3, R195 ;  /* 0x000000c303044220 */ /* 0x000fe20000410000 */
[----:B------:R-:W0:Y:S01]  /*4a90*/  F2F.F16.F32 R2, R199 ;  /* 0x000000c700027304 */ /* 0x000e220000200800 */
[----:B------:R-:W-:Y:S02]  /*4aa0*/  FMUL.FTZ R3, R123, R3 ;  /* 0x000000037b037220 */ /* 0x000fe40000410000 */
[----:B------:R-:W-:Y:S02]  /*4ab0*/  FMUL.FTZ R195, R120, R218 ;  /* 0x000000da78c37220 */ /* 0x000fe40000410000 */
[----:B------:R-:W-:Y:S01]  /*4ac0*/  FADD.FTZ R35, R35, R4 ;  /* 0x0000000423237221 */ /* 0x000fe20000010000 */
[----:B------:R-:W-:Y:S02]  /*4ad0*/  FSEL R218, R3, RZ, P4 ;  /* 0x000000ff03da7208 */ /* 0x000fe40002000000 */
[----:B------:R-:W-:-:S04]  /*4ae0*/  FSEL R195, R195, RZ, P1 ;  /* 0x000000ffc3c37208 */ /* 0x000fc80000800000 */
[----:B------:R-:W1:Y:S01]  /*4af0*/  F2F.F16.F32 R218, R218 ;  /* 0x000000da00da7304 */ /* 0x000e620000200800 */
[----:B0-----:R-:W-:-:S07]  /*4b00*/  IMAD.WIDE.U32 R2, R2, 0x10000, RZ ;  /* 0x0001000002027825 */ /* 0x001fce00078e00ff */
[----:B------:R-:W0:Y:S01]  /*4b10*/  F2F.F16.F32 R195, R195 ;  /* 0x000000c300c37304 */ /* 0x000e220000200800 */
[----:B-1----:R-:W-:-:S04]  /*4b20*/  SHF.L.U32 R219, R218, 0x10, RZ ;  /* 0x00000010dadb7819 */ /* 0x002fc800000006ff */
[----:B------:R-:W-:Y:S02]  /*4b30*/  LOP3.LUT R3, R3, R219, R197, 0xfe, !PT ;  /* 0x000000db03037212 */ /* 0x000fe400078efec5 */
[----:B0-----:R-:W-:-:S05]  /*4b40*/  LOP3.LUT R2, R2, R195, RZ, 0xfc, !PT ;  /* 0x000000c302027212 */ /* 0x001fca00078efcff */
[----:B------:R0:W-:Y:S02]  /*4b50*/  STG.E.64 [R192.64], R2 ;  /* 0x00000002c0007986 */ /* 0x0001e4000c101b04 */
.L_x_10470:
[----:B------:R-:W-:Y:S05]  /*4b60*/  BSYNC B0 ;  /* 0x0000000000007941 */ /* 0x000fea0003800000 */
.L_x_10469:
[----:B------:R-:W-:Y:S02]  /*4b70*/  LOP3.LUT P1, RZ, R251, 0xff, RZ, 0xc0, !PT ;  /* 0x000000fffbff7812 */ /* 0x000fe4000782c0ff */
[----:B------:R-:W-:Y:S02]  /*4b80*/  IADD3 R5, R5, c[0x0][0x160], RZ ;  /* 0x0000580005057a10 */ /* 0x000fe40007ffe0ff */
[----:B------:R-:W-:Y:S02]  /*4b90*/  SEL R251, RZ, 0x1, P1 ;  /* 0x00000001fffb7807 */ /* 0x000fe40000800000 */
[----:B------:R-:W-:-:S13]  /*4ba0*/  ISETP.GE.AND P1, PT, R5, c[0x0][0x164], PT ;  /* 0x0000590005007a0c */ /* 0x000fda0003f26270 */
[----:B0-----:R-:W-:Y:S01]  /*4bb0*/  @P1 CALL.REL.NOINC `(.L_x_10440) ;  /* 0x0000001000001944 */ /* 0x001fe20003c00000 */
[----:B------:R-:W-:Y:S05]  /*4bc0*/  BRA `(.L_x_10471) ;  /* 0xffffbad000007947 */ /* 0x000fea000383ffff */
.L_x_10440:
        /* <DEDUP_REMOVED lines=10> */
[----:B------:R-:W-:Y:S02]  /*4c70*/  @P3 MOV R19, 0x10 ;  /* 0x0000001000133802 */ /* 0x000fe40000000f00 */
        /* <DEDUP_REMOVED lines=58> */
.L_x_10455:
[----:B------:R-:W-:Y:S01]  /*5020*/  HFMA2.MMA R194, -RZ, RZ, 0, 9.5367431640625e-07 ;  /* 0x00000010ffc27435 */ /* 0x000fe200000001ff */
[----:B------:R-:W-:-:S02]  /*5030*/  MOV R193, R198 ;  /* 0x000000c600c17202 */ /* 0x000fc40000000f00 */
[----:B------:R-:W-:Y:S02]  /*5040*/  MOV R219, 0x1f ;  /* 0x0000001f00db7802 */ /* 0x000fe40000000f00 */
[----:B------:R-:W-:Y:S02]  /*5050*/  MOV R218, 0xffffffff ;  /* 0xffffffff00da7802 */ /* 0x000fe40000000f00 */
[----:B------:R-:W-:Y:S02]  /*5060*/  MOV R192, 0x5080 ;  /* 0x0000508000c07802 */ /* 0x000fe40000000f00 */
[----:B0-----:R-:W-:Y:S05]  /*5070*/  CALL.REL.NOINC `($__internal_154_$__cuda_sm70_shflsync_down_p) ;  /* 0x0000046000007944 */ /* 0x001fea0003c00000 */
[----:B-1----:R-:W-:Y:S01]  /*5080*/  MOV R195, R194 ;  /* 0x000000c200c37202 */ /* 0x002fe20000000f00 */
[----:B------:R-:W-:Y:S05]  /*5090*/  BRA `(.L_x_10472) ;  /* 0xffffd0b000007947 */ /* 0x000fea000383ffff */
.L_x_10456:
[----:B------:R-:W-:Y:S01]  /*50a0*/  HFMA2.MMA R194, -RZ, RZ, 0, 9.5367431640625e-07 ;  /* 0x00000010ffc27435 */ /* 0x000fe200000001ff */
[----:B------:R-:W-:Y:S02]  /*50b0*/  MOV R193, R196 ;  /* 0x000000c400c17202 */ /* 0x000fe40000000f00 */
[----:B------:R-:W-:Y:S02]  /*50c0*/  MOV R219, 0x1f ;  /* 0x0000001f00db7802 */ /* 0x000fe40000000f00 */
[----:B------:R-:W-:-:S02]  /*50d0*/  MOV R218, 0xffffffff ;  /* 0xffffffff00da7802 */ /* 0x000fc40000000f00 */
[----:B------:R-:W-:Y:S02]  /*50e0*/  MOV R192, 0x5100 ;  /* 0x0000510000c07802 */ /* 0x000fe40000000f00 */
[----:B012---:R-:W-:Y:S05]  /*50f0*/  CALL.REL.NOINC `($__internal_154_$__cuda_sm70_shflsync_down_p) ;  /* 0x000003e000007944 */ /* 0x007fea0003c00000 */
[----:B------:R-:W-:Y:S01]  /*5100*/  FADD.FTZ R198, R195, R198 ;  /* 0x000000c6c3c67221 */ /* 0x000fe20000010000 */
[----:B------:R-:W-:Y:S01]  /*5110*/  MOV R219, 0x1f ;  /* 0x0000001f00db7802 */ /* 0x000fe20000000f00 */
[----:B-1----:R-:W-:Y:S01]  /*5120*/  FADD.FTZ R196, R196, R194 ;  /* 0x000000c2c4c47221 */ /* 0x002fe20000010000 */
[----:B------:R-:W-:Y:S01]  /*5130*/  HFMA2.MMA R194, -RZ, RZ, 0, 4.76837158203125e-07 ;  /* 0x00000008ffc27435 */ /* 0x000fe200000001ff */
[----:B------:R-:W-:Y:S02]  /*5140*/  MOV R218, 0xffffffff ;  /* 0xffffffff00da7802 */ /* 0x000fe40000000f00 */
[----:B------:R-:W-:Y:S02]  /*5150*/  MOV R193, R198 ;  /* 0x000000c600c17202 */ /* 0x000fe40000000f00 */
[----:B------:R-:W-:Y:S02]  /*5160*/  MOV R192, 0x5180 ;  /* 0x0000518000c07802 */ /* 0x000fe40000000f00 */
[----:B------:R-:W-:Y:S05]  /*5170*/  CALL.REL.NOINC `($__internal_154_$__cuda_sm70_shflsync_down_p) ;  /* 0x0000036000007944 */ /* 0x000fea0003c00000 */
[----:B-1----:R-:W-:Y:S01]  /*5180*/  MOV R195, R194 ;  /* 0x000000c200c37202 */ /* 0x002fe20000000f00 */
[----:B------:R-:W-:Y:S01]  /*5190*/  HFMA2.MMA R194, -RZ, RZ, 0, 4.76837158203125e-07 ;  /* 0x00000008ffc27435 */ /* 0x000fe200000001ff */
[----:B------:R-:W-:-:S02]  /*51a0*/  MOV R193, R196 ;  /* 0x000000c400c17202 */ /* 0x000fc40000000f00 */
[----:B------:R-:W-:Y:S02]  /*51b0*/  MOV R219, 0x1f ;  /* 0x0000001f00db7802 */ /* 0x000fe40000000f00 */
[----:B------:R-:W-:Y:S02]  /*51c0*/  MOV R218, 0xffffffff ;  /* 0xffffffff00da7802 */ /* 0x000fe40000000f00 */
[----:B------:R-:W-:Y:S02]  /*51d0*/  MOV R192, 0x51f0 ;  /* 0x000051f000c07802 */ /* 0x000fe40000000f00 */
[----:B------:R-:W-:Y:S05]  /*51e0*/  CALL.REL.NOINC `($__internal_154_$__cuda_sm70_shflsync_down_p) ;  /* 0x000002f000007944 */ /* 0x000fea0003c00000 */
[----:B------:R-:W-:Y:S01]  /*51f0*/  FADD.FTZ R198, R195, R198 ;  /* 0x000000c6c3c67221 */ /* 0x000fe20000010000 */
[----:B------:R-:W-:Y:S01]  /*5200*/  MOV R219, 0x1f ;  /* 0x0000001f00db7802 */ /* 0x000fe20000000f00 */
[----:B-1----:R-:W-:Y:S01]  /*5210*/  FADD.FTZ R196, R196, R194 ;  /* 0x000000c2c4c47221 */ /* 0x002fe20000010000 */
[----:B------:R-:W-:Y:S01]  /*5220*/  HFMA2.MMA R194, -RZ, RZ, 0, 2.384185791015625e-07 ;  /* 0x00000004ffc27435 */ /* 0x000fe200000001ff */
[----:B------:R-:W-:Y:S02]  /*5230*/  MOV R218, 0xffffffff ;  /* 0xffffffff00da7802 */ /* 0x000fe40000000f00 */
[----:B------:R-:W-:-:S02]  /*5240*/  MOV R193, R198 ;  /* 0x000000c600c17202 */ /* 0x000fc40000000f00 */
[----:B------:R-:W-:Y:S02]  /*5250*/  MOV R192, 0x5270 ;  /* 0x0000527000c07802 */ /* 0x000fe40000000f00 */
[----:B------:R-:W-:Y:S05]  /*5260*/  CALL.REL.NOINC `($__internal_154_$__cuda_sm70_shflsync_down_p) ;  /* 0x0000027000007944 */ /* 0x000fea0003c00000 */
[----:B-1----:R-:W-:Y:S01]  /*5270*/  MOV R195, R194 ;  /* 0x000000c200c37202 */ /* 0x002fe20000000f00 */
[----:B------:R-:W-:Y:S01]  /*5280*/  HFMA2.MMA R194, -RZ, RZ, 0, 2.384185791015625e-07 ;  /* 0x00000004ffc27435 */ /* 0x000fe200000001ff */
[----:B------:R-:W-:Y:S02]  /*5290*/  MOV R193, R196 ;  /* 0x000000c400c17202 */ /* 0x000fe40000000f00 */
[----:B------:R-:W-:Y:S02]  /*52a0*/  MOV R219, 0x1f ;  /* 0x0000001f00db7802 */ /* 0x000fe40000000f00 */
[----:B------:R-:W-:Y:S02]  /*52b0*/  MOV R218, 0xffffffff ;  /* 0xffffffff00da7802 */ /* 0x000fe40000000f00 */
[----:B------:R-:W-:Y:S02]  /*52c0*/  MOV R192, 0x52e0 ;  /* 0x000052e000c07802 */ /* 0x000fe40000000f00 */
[----:B------:R-:W-:Y:S05]  /*52d0*/  CALL.REL.NOINC `($__internal_154_$__cuda_sm70_shflsync_down_p) ;  /* 0x0000020000007944 */ /* 0x000fea0003c00000 */
[----:B------:R-:W-:Y:S01]  /*52e0*/  FADD.FTZ R198, R195, R198 ;  /* 0x000000c6c3c67221 */ /* 0x000fe20000010000 */
[----:B------:R-:W-:Y:S01]  /*52f0*/  MOV R219, 0x1f ;  /* 0x0000001f00db7802 */ /* 0x000fe20000000f00 */
[----:B-1----:R-:W-:Y:S01]  /*5300*/  FADD.FTZ R196, R196, R194 ;  /* 0x000000c2c4c47221 */ /* 0x002fe20000010000 */
[----:B------:R-:W-:Y:S01]  /*5310*/  HFMA2.MMA R194, -RZ, RZ, 0, 1.1920928955078125e-07 ;  /* 0x00000002ffc27435 */ /* 0x000fe200000001ff */
[----:B------:R-:W-:-:S02]  /*5320*/  MOV R218, 0xffffffff ;  /* 0xffffffff00da7802 */ /* 0x000fc40000000f00 */
[----:B------:R-:W-:Y:S02]  /*5330*/  MOV R193, R198 ;  /* 0x000000c600c17202 */ /* 0x000fe40000000f00 */
[----:B------:R-:W-:Y:S02]  /*5340*/  MOV R192, 0x5360 ;  /* 0x0000536000c07802 */ /* 0x000fe40000000f00 */
[----:B------:R-:W-:Y:S05]  /*5350*/  CALL.REL.NOINC `($__internal_154_$__cuda_sm70_shflsync_down_p) ;  /* 0x0000018000007944 */ /* 0x000fea0003c00000 */
[----:B-1----:R-:W-:Y:S01]  /*5360*/  MOV R195, R194 ;  /* 0x000000c200c37202 */ /* 0x002fe20000000f00 */
[----:B------:R-:W-:Y:S01]  /*5370*/  HFMA2.MMA R194, -RZ, RZ, 0, 1.1920928955078125e-07 ;  /* 0x00000002ffc27435 */ /* 0x000fe200000001ff */
[----:B------:R-:W-:Y:S02]  /*5380*/  MOV R193, R196 ;  /* 0x000000c400c17202 */ /* 0x000fe40000000f00 */
[----:B------:R-:W-:Y:S02]  /*5390*/  MOV R219, 0x1f ;  /* 0x0000001f00db7802 */ /* 0x000fe40000000f00 */
[----:B------:R-:W-:Y:S02]  /*53a0*/  MOV R218, 0xffffffff ;  /* 0xffffffff00da7802 */ /* 0x000fe40000000f00 */
[----:B------:R-:W-:-:S02]  /*53b0*/  MOV R192, 0x53d0 ;  /* 0x000053d000c07802 */ /* 0x000fc40000000f00 */
[----:B------:R-:W-:Y:S05]  /*53c0*/  CALL.REL.NOINC `($__internal_154_$__cuda_sm70_shflsync_down_p) ;  /* 0x0000011000007944 */ /* 0x000fea0003c00000 */
[----:B------:R-:W-:Y:S01]  /*53d0*/  FADD.FTZ R198, R195, R198 ;  /* 0x000000c6c3c67221 */ /* 0x000fe20000010000 */
[----:B------:R-:W-:Y:S01]  /*53e0*/  MOV R219, 0x1f ;  /* 0x0000001f00db7802 */ /* 0x000fe20000000f00 */
[----:B-1----:R-:W-:Y:S01]  /*53f0*/  FADD.FTZ R196, R196, R194 ;  /* 0x000000c2c4c47221 */ /* 0x002fe20000010000 */
[----:B------:R-:W-:Y:S01]  /*5400*/  HFMA2.MMA R194, -RZ, RZ, 0, 5.9604644775390625e-08 ;  /* 0x00000001ffc27435 */ /* 0x000fe200000001ff */
[----:B------:R-:W-:-:S02]  /*5410*/  MOV R218, 0xffffffff ;  /* 0xffffffff00da7802 */ /* 0x000fc40000000f00 */
[----:B------:R-:W-:Y:S02]  /*5420*/  MOV R193, R198 ;  /* 0x000000c600c17202 */ /* 0x000fe40000000f00 */
[----:B------:R-:W-:Y:S02]  /*5430*/  MOV R192, 0x5450 ;  /* 0x0000545000c07802 */ /* 0x000fe40000000f00 */
[----:B------:R-:W-:Y:S05]  /*5440*/  CALL.REL.NOINC `($__internal_154_$__cuda_sm70_shflsync_down_p) ;  /* 0x0000009000007944 */ /* 0x000fea0003c00000 */
[----:B-1----:R-:W-:Y:S01]  /*5450*/  MOV R195, R194 ;  /* 0x000000c200c37202 */ /* 0x002fe20000000f00 */
[----:B------:R-:W-:Y:S01]  /*5460*/  HFMA2.MMA R194, -RZ, RZ, 0, 5.9604644775390625e-08 ;  /* 0x00000001ffc27435 */ /* 0x000fe200000001ff */
[----:B------:R-:W-:Y:S02]  /*5470*/  MOV R193, R196 ;  /* 0x000000c400c17202 */ /* 0x000fe40000000f00 */
[----:B------:R-:W-:Y:S02]  /*5480*/  MOV R219, 0x1f ;  /* 0x0000001f00db7802 */ /* 0x000fe40000000f00 */
[----:B------:R-:W-:Y:S02]  /*5490*/  MOV R218, 0xffffffff ;  /* 0xffffffff00da7802 */ /* 0x000fe40000000f00 */
[----:B------:R-:W-:-:S02]  /*54a0*/  MOV R192, 0x54c0 ;  /* 0x000054c000c07802 */ /* 0x000fc40000000f00 */
[----:B------:R-:W-:Y:S05]  /*54b0*/  CALL.REL.NOINC `($__internal_154_$__cuda_sm70_shflsync_down_p) ;  /* 0x0000002000007944 */ /* 0x000fea0003c00000 */
[----:B-1----:R-:W-:Y:S01]  /*54c0*/  MOV R193, R194 ;  /* 0x000000c200c17202 */ /* 0x002fe20000000f00 */
[----:B------:R-:W-:Y:S05]  /*54d0*/  BRA `(.L_x_10473) ;  /* 0xffffcd9000007947 */ /* 0x000fea000383ffff */
        .weak           $__internal_154_$__cuda_sm70_shflsync_down_p
        .type           $__internal_154_$__cuda_sm70_shflsync_down_p,@function
        .size           $__internal_154_$__cuda_sm70_shflsync_down_p,(.L_x_13030 - $__internal_154_$__cuda_sm70_shflsync_down_p)
$__internal_154_$__cuda_sm70_shflsync_down_p:
[----:B------:R-:W-:Y:S04]  /*54e0*/  WARPSYNC R218 ;  /* 0x000000da00007348 */ /* 0x000fe80003800000 */
[----:B------:R0:W1:Y:S02]  /*54f0*/  SHFL.DOWN PT, R194, R193, R194, R219 ;  /* 0x080000c2c1c27389 */ /* 0x00006400000e00db */
[----:B0-----:R-:W-:-:S06]  /*5500*/  HFMA2.MMA R193, -RZ, RZ, 0, 0 ;  /* 0x00000000ffc17435 */ /* 0x001fcc00000001ff */
[----:B------:R-:W-:Y:S05]  /*5510*/  RET.REL.NODEC R192 `(_ZN10layer_norm13ln_bwd_kernelINS_13Kernel_traitsIf6__halffS2_fjLj7168ELj1ELj1ELj8ELj8ENS_18Kernel_traits_baseILj7168EfS2_fS2_fjLj256EEEEELb1ELb1ELb0ELb0EEEvNS_9BwdParamsE) ;  /* 0xffffaae0c0007950 */ /* 0x000fea0003c3ffff */
.L_x_10474:
        /* <DEDUP_REMOVED lines=14> */
.L_x_13030:


//--------------------- .text._ZN10layer_norm13ln_bwd_kernelINS_13Kernel_traitsIf6__halffS2_fjLj7168ELj1ELj1ELj8ELj8ENS_18Kernel_traits_baseILj7168EfS2_fS2_fjLj256EEEEELb1ELb1ELb0ELb1EEEvNS_9BwdParamsE --------------------------
	.section	.text._ZN10layer_norm13ln_bwd_kernelINS_13Kernel_traitsIf6__halffS2_fjLj7168ELj1ELj1ELj8ELj8ENS_18Kernel_traits_baseILj7168EfS2_fS2_fjLj256EEEEELb1ELb1ELb0ELb1EEEvNS_9BwdParamsE,"ax",@progbits
	.sectioninfo	@"SHI_REGISTERS=255"
	.align	128
        .global         _ZN10layer_norm13ln_bwd_kernelINS_13Kernel_traitsIf6__halffS2_fjLj7168ELj1ELj1ELj8ELj8ENS_18Kernel_traits_baseILj7168EfS2_fS2_fjLj256EEEEELb1ELb1ELb0ELb1EEEvNS_9BwdParamsE
        .type           _ZN10layer_norm13ln_bwd_kernelINS_13Kernel_traitsIf6__halffS2_fjLj7168ELj1ELj1ELj8ELj8ENS_18Kernel_traits_baseILj7168EfS2_fS2_fjLj256EEEEELb1ELb1ELb0ELb1EEEvNS_9BwdParamsE,@function
        .size           _ZN10layer_norm13ln_bwd_kernelINS_13Kernel_traitsIf6__halffS2_fjLj7168ELj1ELj1ELj8ELj8ENS_18Kernel_traits_baseILj7168EfS2_fS2_fjLj256EEEEELb1ELb1ELb0ELb1EEEvNS_9BwdParamsE,(.L_x_13031 - _ZN10layer_norm13ln_bwd_kernelINS_13Kernel_traitsIf6__halffS2_fjLj7168ELj1ELj1ELj8ELj8ENS_18Kernel_traits_baseILj7168EfS2_fS2_fjLj256EEEEELb1ELb1ELb0ELb1EEEvNS_9BwdParamsE)
        .other          _ZN10layer_norm13ln_bwd_kernelINS_13Kernel_traitsIf6__halffS2_fjLj7168ELj1ELj1ELj8ELj8ENS_18Kernel_traits_baseILj7168EfS2_fS2_fjLj256EEEEELb1ELb1ELb0ELb1EEEvNS_9BwdParamsE,@"STO_CUDA_ENTRY STV_DEFAULT"
_ZN10layer_norm13ln_bwd_kernelINS_13Kernel_traitsIf6__halffS2_fjLj7168ELj1ELj1ELj8ELj8ENS_18Kernel_traits_baseILj7168EfS2_fS2_fjLj256EEEEELb1ELb1ELb0ELb1EEEvNS_9BwdParamsE:
.text._ZN10layer_norm13ln_bwd_kernelINS_13Kernel_traitsIf6__halffS2_fjLj7168ELj1ELj1ELj8ELj8ENS_18Kernel_traits_baseILj7168EfS2_fS2_fjLj256EEEEELb1ELb1ELb0ELb1EEEvNS_9BwdParamsE:
        /* <DEDUP_REMOVED lines=51> */
.L_x_10475:
        /* <DEDUP_REMOVED lines=31> */
[----:B------:R-:W-:Y:S01]  /*0520*/  MOV R252, RZ ;  /* 0x000000ff00fc7202 */ /* 0x000fe20000000f00 */
        /* <DEDUP_REMOVED lines=42> */
.L_x_10480:
        /* <DEDUP_REMOVED lines=12> */
[C---:B------:R-:W-:Y:S01]  /*0890*/  @P0 LEA.HI.X R3, R161.reuse, c[0x0][0x1c4], R0, 0x1, P1 ;  /* 0x00007100a1030a11 */ /* 0x040fe200008f0c00 */
[----:B------:R-:W-:Y:S01]  /*08a0*/  IMAD.WIDE R202, R161, R162, c[0x0][0x1a0] ;  /* 0x00006800a1ca7625 */ /* 0x000fe200078e02a2 */
[C---:B------:R-:W-:Y:S02]  /*08b0*/  IADD3 R170, R196.reuse, 0x200, RZ ;  /* 0x00000200c4aa7810 */ /* 0x040fe40007ffe0ff */
[C---:B------:R-:W-:Y:S01]  /*08c0*/  LEA R124, P1, R196.reuse, c[0x0][0x188], 0x4 ;  /* 0x00006200c47c7a11 */ /* 0x040fe200078220ff */
[----:B------:R0:W2:Y:S01]  /*08d0*/  @P0 LDG.E.U16 R201, [R2.64] ;  /* 0x0000000402c90981 */ /* 0x0000a2000c1e1500 */
[C---:B------:R-:W-:Y:S01]  /*08e0*/  IADD3 R173, R196.reuse, 0x100, RZ ;  /* 0x00000100c4ad7810 */ /* 0x040fe20007ffe0ff */
[----:B------:R-:W-:Y:S01]  /*08f0*/  IMAD.WIDE.U32 R186, R196, R175, c[0x0][0x208] ;  /* 0x00008200c4ba7625 */ /* 0x000fe200078e00af */
[----:B------:R-:W-:Y:S01]  /*0900*/  LEA R132, P2, R170, c[0x0][0x188], 0x4 ;  /* 0x00006200aa847a11 */ /* 0x000fe200078420ff */
[----:B------:R-:W3:Y:S01]  /*0910*/  LDG.E R202, [R202.64] ;  /* 0x00000004caca7981 */ /* 0x000ee2000c1e1900 */
[----:B------:R-:W-:-:S02]  /*0920*/  IADD3 R166, R196, 0x400, RZ ;  /* 0x00000400c4a67810 */ /* 0x000fc40007ffe0ff */
[C---:B------:R-:W-:Y:S01]  /*0930*/  LEA.HI.X R125, R196.reuse, c[0x0][0x18c], RZ, 0x4, P1 ;  /* 0x00006300c47d7a11 */ /* 0x040fe200008f24ff */
[CC--:B------:R-:W-:Y:S01]  /*0940*/  IMAD.WIDE.U32 R184, R173.reuse, R175.reuse, c[0x0][0x208] ;  /* 0x00008200adb87625 */ /* 0x0c0fe200078e00af */
[C---:B------:R-:W-:Y:S01]  /*0950*/  IADD3 R168, R196.reuse, 0x300, RZ ;  /* 0x00000300c4a87810 */ /* 0x040fe20007ffe0ff */
[----:B------:R-:W4:Y:S01]  /*0960*/  LDG.E.64 R186, [R186.64] ;  /* 0x00000004baba7981 */ /* 0x000f22000c1e1b00 */
[----:B------:R-:W-:Y:S02]  /*0970*/  IADD3 R164, R196, 0x500, RZ ;  /* 0x00000500c4a47810 */ /* 0x000fe40007ffe0ff */
[----:B------:R-:W-:Y:S02]  /*0980*/  LEA R128, P1, R173, c[0x0][0x188], 0x4 ;  /* 0x00006200ad807a11 */ /* 0x000fe400078220ff */
[----:B------:R-:W-:Y:S01]  /*0990*/  LEA.HI.X R133, R170, c[0x0][0x18c], RZ, 0x4, P2 ;  /* 0x00006300aa857a11 */ /* 0x000fe200010f24ff */
[-C--:B------:R-:W-:Y:S01]  /*09a0*/  IMAD.WIDE.U32 R178, R166, R175.reuse, c[0x0][0x208] ;  /* 0x00008200a6b27625 */ /* 0x080fe200078e00af */
[----:B0-----:R-:W-:Y:S01]  /*09b0*/  IADD3 R3, R196, 0x600, RZ ;  /* 0x00000600c4037810 */ /* 0x001fe20007ffe0ff */
[----:B------:R-:W4:Y:S01]  /*09c0*/  LDG.E.128 R124, [R124.64] ;  /* 0x000000047c7c7981 */ /* 0x000f22000c1e1d00 */
[C---:B------:R-:W-:Y:S01]  /*09d0*/  LEA R140, P2, R166.reuse, c[0x0][0x188], 0x4 ;  /* 0x00006200a68c7a11 */ /* 0x040fe200078420ff */
[----:B------:R-:W-:Y:S01]  /*09e0*/  IMAD.WIDE R162, R161, R162, c[0x0][0x1a8] ;  /* 0x00006a00a1a27625 */ /* 0x000fe200078e02a2 */
[----:B------:R-:W-:Y:S01]  /*09f0*/  LEA.HI.X R129, R173, c[0x0][0x18c], RZ, 0x4, P1 ;  /* 0x00006300ad817a11 */ /* 0x000fe200008f24ff */
[----:B------:R-:W4:Y:S01]  /*0a00*/  LDG.E.64 R184, [R184.64] ;  /* 0x00000004b8b87981 */ /* 0x000f22000c1e1b00 */
[----:B------:R-:W-:Y:S01]  /*0a10*/  LEA.HI.X R141, R166, c[0x0][0x18c], RZ, 0x4, P2 ;  /* 0x00006300a68d7a11 */ /* 0x000fe200010f24ff */
[-C--:B------:R-:W-:Y:S01]  /*0a20*/  IMAD.WIDE.U32 R182, R170, R175.reuse, c[0x0][0x208] ;  /* 0x00008200aab67625 */ /* 0x080fe200078e00af */
[----:B------:R-:W-:Y:S01]  /*0a30*/  LEA R148, P2, R3, c[0x0][0x188], 0x4 ;  /* 0x0000620003947a11 */ /* 0x000fe200078420ff */
[----:B------:R-:W4:Y:S02]  /*0a40*/  LDG.E.64 R178, [R178.64] ;  /* 0x00000004b2b27981 */ /* 0x000f24000c1e1b00 */
[----:B------:R-:W-:-:S02]  /*0a50*/  IMAD.WIDE.U32 R180, R168, R175, c[0x0][0x208] ;  /* 0x00008200a8b47625 */ /* 0x000fc400078e00af */
[----:B------:R0:W4:Y:S02]  /*0a60*/  LDG.E R2, [R162.64] ;  /* 0x00000004a2027981 */ /* 0x000124000c1e1900 */
[-C--:B------:R-:W-:Y:S01]  /*0a70*/  IMAD.WIDE.U32 R176, R164, R175.reuse, c[0x0][0x208] ;  /* 0x00008200a4b07625 */ /* 0x080fe200078e00af */
[C---:B------:R-:W-:Y:S01]  /*0a80*/  LEA R136, P1, R168.reuse, c[0x0][0x188], 0x4 ;  /* 0x00006200a8887a11 */ /* 0x040fe200078220ff */
[----:B------:R-:W4:Y:S02]  /*0a90*/  LDG.E.128 R128, [R128.64] ;  /* 0x0000000480807981 */ /* 0x000f24000c1e1d00 */
[C---:B------:R-:W-:Y:S01]  /*0aa0*/  IMAD.WIDE.U32 R174, R3.reuse, R175, c[0x0][0x208] ;  /* 0x0000820003ae7625 */ /* 0x040fe200078e00af */
[----:B------:R-:W-:Y:S01]  /*0ab0*/  LEA.HI.X R149, R3, c[0x0][0x18c], RZ, 0x4, P2 ;  /* 0x0000630003957a11 */ /* 0x000fe200010f24ff */
[----:B------:R-:W4:Y:S01]  /*0ac0*/  LDG.E.64 R182, [R182.64] ;  /* 0x00000004b6b67981 */ /* 0x000f22000c1e1b00 */
[----:B------:R-:W-:-:S03]  /*0ad0*/  LEA.HI.X R137, R168, c[0x0][0x18c], RZ, 0x4, P1 ;  /* 0x00006300a8897a11 */ /* 0x000fc600008f24ff */
[----:B------:R-:W4:Y:S04]  /*0ae0*/  LDG.E.64 R174, [R174.64] ;  /* 0x00000004aeae7981 */ /* 0x000f28000c1e1b00 */
[----:B------:R-:W4:Y:S01]  /*0af0*/  LDG.E.128 R132, [R132.64] ;  /* 0x0000000484847981 */ /* 0x000f22000c1e1d00 */
[----:B------:R-:W-:-:S03]  /*0b00*/  LEA R144, P1, R164, c[0x0][0x188], 0x4 ;  /* 0x00006200a4907a11 */ /* 0x000fc600078220ff */
[----:B------:R-:W4:Y:S01]  /*0b10*/  LDG.E.128 R148, [R148.64] ;  /* 0x0000000494947981 */ /* 0x000f22000c1e1d00 */
[----:B------:R-:W-:-:S03]  /*0b20*/  LEA.HI.X R145, R164, c[0x0][0x18c], RZ, 0x4, P1 ;  /* 0x00006300a4917a11 */ /* 0x000fc600008f24ff */
[----:B------:R-:W4:Y:S04]  /*0b30*/  LDG.E.128 R136, [R136.64] ;  /* 0x0000000488887981 */ /* 0x000f28000c1e1d00 */
[----:B------:R-:W4:Y:S04]  /*0b40*/  LDG.E.64 R180, [R180.64] ;  /* 0x00000004b4b47981 */ /* 0x000f28000c1e1b00 */
[----:B------:R-:W4:Y:S04]  /*0b50*/  LDG.E.128 R140, [R140.64] ;  /* 0x000000048c8c7981 */ /* 0x000f28000c1e1d00 */
        /* <DEDUP_REMOVED lines=15> */
[C---:B-1----:R-:W-:Y:S02]  /*0c50*/  LEA R188, P2, R166.reuse, c[0x0][0x190], 0x2 ;  /* 0x00006400a6bc7a11 */ /* 0x042fe400078410ff */
[----:B------:R-:W-:Y:S01]  /*0c60*/  LEA R192, P4, R3, c[0x0][0x190], 0x2 ;  /* 0x0000640003c07a11 */ /* 0x000fe200078810ff */
[----:B------:R1:W5:Y:S01]  /*0c70*/  LDG.E R167, [R190.64] ;  /* 0x00000004bea77981 */ /* 0x000362000c1e1900 */
[----:B------:R-:W-:-:S02]  /*0c80*/  LEA.HI.X R189, R166, c[0x0][0x194], RZ, 0x2, P2 ;  /* 0x00006500a6bd7a11 */ /* 0x000fc400010f14ff */
[----:B0-----:R-:W-:Y:S02]  /*0c90*/  LEA R162, P3, R164, c[0x0][0x190], 0x2 ;  /* 0x00006400a4a27a11 */ /* 0x001fe400078610ff */
[----:B------:R-:W-:Y:S01]  /*0ca0*/  LEA.HI.X R193, R3, c[0x0][0x194], RZ, 0x2, P4 ;  /* 0x0000650003c17a11 */ /* 0x000fe200020f14ff */
[----:B------:R0:W5:Y:S01]  /*0cb0*/  LDG.E R165, [R188.64] ;  /* 0x00000004bca57981 */ /* 0x000162000c1e1900 */
[----:B-1----:R-:W-:-:S03]  /*0cc0*/  @P1 LEA R190, P2, R196, c[0x0][0x218], 0x4 ;  /* 0x00008600c4be1a11 */ /* 0x002fc600078420ff */
[----:B------:R1:W5:Y:S01]  /*0cd0*/  LDG.E R0, [R192.64] ;  /* 0x00000004c0007981 */ /* 0x000362000c1e1900 */
[----:B------:R-:W-:Y:S02]  /*0ce0*/  LEA.HI.X R163, R164, c[0x0][0x194], RZ, 0x2, P3 ;  /* 0x00006500a4a37a11 */ /* 0x000fe400018f14ff */
[----:B------:R-:W-:Y:S02]  /*0cf0*/  @P1 LEA.HI.X R191, R196, c[0x0][0x21c], RZ, 0x4, P2 ;  /* 0x00008700c4bf1a11 */ /* 0x000fe400010f24ff */
[C---:B0-----:R-:W-:Y:S02]  /*0d00*/  @P1 LEA R188, P2, R173.reuse, c[0x0][0x218], 0x4 ;  /* 0x00008600adbc1a11 */ /* 0x041fe400078420ff */
[C---:B------:R-:W-:Y:S01]  /*0d10*/  @P1 LEA R194, P3, R170.reuse, c[0x0][0x218], 0x4 ;  /* 0x00008600aac21a11 */ /* 0x040fe200078620ff */
[----:B------:R0:W5:Y:S01]  /*0d20*/  LDG.E R163, [R162.64] ;  /* 0x00000004a2a37981 */ /* 0x000162000c1e1900 */
[----:B------:R-:W-:Y:S02]  /*0d30*/  @P1 LEA.HI.X R189, R173, c[0x0][0x21c], RZ, 0x4, P2 ;  /* 0x00008700adbd1a11 */ /* 0x000fe400010f24ff */
[----:B------:R-:W-:Y:S01]  /*0d40*/  @P1 LEA.HI.X R195, R170, c[0x0][0x21c], RZ, 0x4, P3 ;  /* 0x00008700aac31a11 */ /* 0x000fe200018f24ff */
[----:B------:R-:W-:Y:S01]  /*0d50*/  ULDC.U8 UR6, c[0x0][0x1f0] ;  /* 0x00007c0000067ab9 */ /* 0x000fe20000000000 */
[C---:B-1----:R-:W-:Y:S01]  /*0d60*/  @P1 LEA R192, P2, R168.reuse, c[0x0][0x218], 0x4 ;  /* 0x00008600a8c01a11 */ /* 0x042fe200078420ff */
[----:B------:R1:W5:Y:S03]  /*0d70*/  @P1 LDG.E.128 R92, [R190.64] ;  /* 0x00000004be5c1981 */ /* 0x000366000c1e1d00 */
[----:B------:R-:W-:Y:S01]  /*0d80*/  @P1 LEA.HI.X R193, R168, c[0x0][0x21c], RZ, 0x4, P2 ;  /* 0x00008700a8c11a11 */ /* 0x000fe200010f24ff */
[----:B------:R1:W5:Y:S01]  /*0d90*/  @P1 LDG.E.128 R100, [R194.64] ;  /* 0x00000004c2641981 */ /* 0x000362000c1e1d00 */
[----:B0-----:R-:W-:-:S03]  /*0da0*/  MOV R162, 0x3f800000 ;  /* 0x3f80000000a27802 */ /* 0x001fc60000000f00 */
[----:B------:R0:W5:Y:S01]  /*0db0*/  @P1 LDG.E.128 R96, [R188.64] ;  /* 0x00000004bc601981 */ /* 0x000162000c1e1d00 */
[----:B-1----:R-:W-:-:S03]  /*0dc0*/  @P1 LEA R190, P3, R166, c[0x0][0x218], 0x4 ;  /* 0x00008600a6be1a11 */ /* 0x002fc600078620ff */
[----:B------:R1:W5:Y:S01]  /*0dd0*/  @P1 LDG.E.128 R104, [R192.64] ;  /* 0x00000004c0681981 */ /* 0x000362000c1e1d00 */
[----:B------:R-:W-:-:S04]  /*0de0*/  @P1 LEA R194, P2, R3, c[0x0][0x218], 0x4 ;  /* 0x0000860003c21a11 */ /* 0x000fc800078420ff */
[----:B------:R-:W-:Y:S02]  /*0df0*/  @P1 LEA.HI.X R195, R3, c[0x0][0x21c], RZ, 0x4, P2 ;  /* 0x0000870003c31a11 */ /* 0x000fe400010f24ff */
[----:B0-----:R-:W-:-:S03]  /*0e00*/  @P1 LEA R188, P4, R164, c[0x0][0x218], 0x4 ;  /* 0x00008600a4bc1a11 */ /* 0x001fc600078820ff */
[----:B------:R4:W5:Y:S01]  /*0e10*/  @P1 LDG.E.128 R116, [R194.64] ;  /* 0x00000004c2741981 */ /* 0x000962000c1e1d00 */
[----:B------:R-:W-:Y:S02]  /*0e20*/  @P1 LEA.HI.X R191, R166, c[0x0][0x21c], RZ, 0x4, P3 ;  /* 0x00008700a6bf1a11 */ /* 0x000fe400018f24ff */
[----:B------:R-:W-:-:S03]  /*0e30*/  @P1 LEA.HI.X R189, R164, c[0x0][0x21c], RZ, 0x4, P4 ;  /* 0x00008700a4bd1a11 */ /* 0x000fc600020f24ff */
[----:B------:R0:W5:Y:S04]  /*0e40*/  @P1 LDG.E.128 R108, [R190.64] ;  /* 0x00000004be6c1981 */ /* 0x000168000c1e1d00 */
[----:B------:R0:W5:Y:S01]  /*0e50*/  @P1 LDG.E.128 R112, [R188.64] ;  /* 0x00000004bc701981 */ /* 0x000162000c1e1d00 */
[----:B------:R-:W-:Y:S01]  /*0e60*/  LOP3.LUT P1, RZ, R4, 0xff, RZ, 0xc0, !PT ;  /* 0x000000ff04ff7812 */ /* 0x000fe2000782c0ff */
[----:B--2---:R-:W-:Y:S01]  /*0e70*/  @P0 HADD2.F32 R162, -RZ, R201.H0_H0 ;  /* 0x200000c9ffa20230 */ /* 0x004fe20000004100 */
[----:B------:R-:W-:-:S04]  /*0e80*/  ISETP.NE.AND P0, PT, RZ, UR6, PT ;  /* 0x00000006ff007c0c */ /* 0x000fc8000bf05270 */
[----:B---3--:R-:W-:Y:S02]  /*0e90*/  FSEL R219, R202, RZ, !P0 ;  /* 0x000000ffcadb7208 */ /* 0x008fe40004000000 */
[--C-:B----4-:R-:W-:Y:S02]  /*0ea0*/  SHF.R.U64 R194, R186, 0x10, R187.reuse ;  /* 0x00000010bac27819 */ /* 0x110fe400000012bb */
[----:B------:R-:W-:Y:S02]  /*0eb0*/  MOV R201, R186 ;  /* 0x000000ba00c97202 */ /* 0x000fe40000000f00 */
[----:B------:R-:W-:Y:S01]  /*0ec0*/  MOV R195, R187 ;  /* 0x000000bb00c37202 */ /* 0x000fe20000000f00 */
[----:B------:R-:W-:Y:S01]  /*0ed0*/  HADD2.F32 R194, -RZ, R194.H0_H0 ;  /* 0x200000c2ffc27230 */ /* 0x000fe20000004100 */
[----:B------:R-:W-:Y:S01]  /*0ee0*/  SHF.R.U32.HI R203, RZ, 0x10, R187 ;  /* 0x00000010ffcb7819 */ /* 0x000fe200000116bb */
[C---:B------:R-:W-:Y:S02]  /*0ef0*/  FADD.FTZ R229, -R219.reuse, R125 ;  /* 0x0000007ddbe57221 */ /* 0x040fe40000010100 */
[----:B------:R-:W-:Y:S01]  /*0f00*/  FADD.FTZ R228, -R219, R124 ;  /* 0x0000007cdbe47221 */ /* 0x000fe20000010100 */
[----:B------:R-:W-:-:S02]  /*0f10*/  MOV R187, R184 ;  /* 0x000000b800bb7202 */ /* 0x000fc40000000f00 */
[----:B------:R-:W-:Y:S02]  /*0f20*/  SHF.R.U64 R184, R184, 0x10, R185 ;  /* 0x00000010b8b87819 */ /* 0x000fe400000012b9 */
[----:B------:R-:W-:Y:S01]  /*0f30*/  SHF.R.U32.HI R206, RZ, 0x10, R179 ;  /* 0x00000010ffce7819 */ /* 0x000fe200000116b3 */
[----:B------:R-:W-:Y:S01]  /*0f40*/  HADD2.F32 R201, -RZ, R201.H0_H0 ;  /* 0x200000c9ffc97230 */ /* 0x000fe20000004100 */
[----:B------:R-:W-:-:S03]  /*0f50*/  FMUL.FTZ R229, R2, R229 ;  /* 0x000000e502e57220 */ /* 0x000fc60000410000 */
[----:B------:R-:W-:Y:S01]  /*0f60*/  HADD2.F32 R242, -RZ, R206.H0_H0 ;  /* 0x200000cefff27230 */ /* 0x000fe20000004100 */
[----:B------:R-:W-:Y:S02]  /*0f70*/  FMUL.FTZ R228, R2, R228 ;  /* 0x000000e402e47220 */ /* 0x000fe40000410000 */
[----:B------:R-:W-:Y:S02]  /*0f80*/  FADD.FTZ R129, -R219, R129 ;  /* 0x00000081db817221 */ /* 0x000fe40000010100 */
[----:B------:R-:W-:Y:S01]  /*0f90*/  FADD.FTZ R33, R194, R33 ;  /* 0x00000021c2217221 */ /* 0x000fe20000010000 */
[----:B0-----:R-:W-:Y:S01]  /*0fa0*/  MOV R189, R182 ;  /* 0x000000b600bd7202 */ /* 0x001fe20000000f00 */
[-C--:B------:R-:W-:Y:S01]  /*0fb0*/  FFMA.FTZ R5, R229, R194.reuse, R5 ;  /* 0x000000c2e5057223 */ /* 0x080fe20000010005 */
[--C-:B------:R-:W-:Y:S01]  /*0fc0*/  SHF.R.U32.HI R190, RZ, 0x10, R183.reuse ;  /* 0x00000010ffbe7819 */ /* 0x100fe200000116b7 */
[----:B------:R-:W-:Y:S01]  /*0fd0*/  FMUL.FTZ R232, R89, R194 ;  /* 0x000000c259e87220 */ /* 0x000fe20000410000 */
[----:B------:R-:W-:Y:S01]  /*0fe0*/  MOV R217, R174 ;  /* 0x000000ae00d97202 */ /* 0x000fe20000000f00 */
[C---:B------:R-:W-:Y:S01]  /*0ff0*/  FADD.FTZ R218, -R219.reuse, R128 ;  /* 0x00000080dbda7221 */ /* 0x040fe20000010100 */
[----:B------:R-:W-:Y:S01]  /*1000*/  SHF.R.U64 R182, R182, 0x10, R183 ;  /* 0x00000010b6b67819 */ /* 0x000fe200000012b7 */
[----:B------:R-:W-:Y:S01]  /*1010*/  HADD2.F32 R194, -RZ, R184.H0_H0 ;  /* 0x200000b8ffc27230 */ /* 0x000fe20000004100 */
[----:B------:R-:W-:-:S02]  /*1020*/  FADD.FTZ R233, -R219, R127 ;  /* 0x0000007fdbe97221 */ /* 0x000fc40000010100 */
[C---:B------:R-:W-:Y:S02]  /*1030*/  FADD.FTZ R128, -R219.reuse, R132 ;  /* 0x00000084db807221 */ /* 0x040fe40000010100 */
[----:B------:R-:W-:Y:S01]  /*1040*/  FMUL.FTZ R206, R2, R129 ;  /* 0x0000008102ce7220 */ /* 0x000fe20000410000 */
[----:B------:R-:W-:Y:S01]  /*1050*/  SHF.R.U64 R202, R174, 0x10, R175 ;  /* 0x00000010aeca7819 */ /* 0x000fe200000012af */
[C---:B------:R-:W-:Y:S01]  /*1060*/  FADD.FTZ R127, -R219.reuse, R133 ;  /* 0x00000085db7f7221 */ /* 0x040fe20000010100 */
[----:B------:R-:W-:Y:S01]  /*1070*/  HADD2.F32 R238, -RZ, R217.H0_H0 ;  /* 0x200000d9ffee7230 */ /* 0x000fe20000004100 */
[----:B------:R-:W-:Y:S01]  /*1080*/  FADD.FTZ R133, -R219, R150 ;  /* 0x00000096db857221 */ /* 0x000fe20000010100 */
[----:B------:R-:W-:Y:S01]  /*1090*/  HADD2.F32 R150, -RZ, R190.H0_H0 ;  /* 0x200000beff967230 */ /* 0x000fe20000004100 */
        /* <DEDUP_REMOVED lines=8> */
[C---:B------:R-:W-:Y:S02]  /*1120*/  FMUL.FTZ R190, R2.reuse, R128 ;  /* 0x0000008002be7220 */ /* 0x040fe40000410000 */
[----:B------:R-:W-:Y:S01]  /*1130*/  FMUL.FTZ R194, R2, R127 ;  /* 0x0000007f02c27220 */ /* 0x000fe20000410000 */
[----:B------:R-:W-:Y:S01]  /*1140*/  HADD2.F32 R236, -RZ, R202.H0_H0 ;  /* 0x200000caffec7230 */ /* 0x000fe20000004100 */
[----:B------:R-:W-:-:S02]  /*1150*/  FADD.FTZ R125, -R219, R139 ;  /* 0x0000008bdb7d7221 */ /* 0x000fc40000010100 */
[----:B------:R-:W-:Y:S02]  /*1160*/  FADD.FTZ R158, R201, R158 ;  /* 0x0000009ec99e7221 */ /* 0x000fe40000010000 */
[-C--:B------:R-:W-:Y:S02]  /*1170*/  FFMA.FTZ R14, R190, R201.reuse, R14 ;  /* 0x000000c9be0e7223 */ /* 0x080fe4000001000e */
[----:B------:R-:W-:Y:S02]  /*1180*/  FMUL.FTZ R202, R80, R201 ;  /* 0x000000c950ca7220 */ /* 0x000fe40000410000 */
[----:B------:R-:W-:Y:S02]  /*1190*/  FADD.FTZ R157, R182, R157 ;  /* 0x0000009db69d7221 */ /* 0x000fe40000010000 */
[-C--:B------:R-:W-:Y:S02]  /*11a0*/  FFMA.FTZ R13, R194, R182.reuse, R13 ;  /* 0x000000b6c20d7223 */ /* 0x080fe4000001000d */
[----:B------:R-:W-:Y:S01]  /*11b0*/  FMUL.FTZ R201, R81, R182 ;  /* 0x000000b651c97220 */ /* 0x000fe20000410000 */
[----:B-1----:R-:W-:Y:S01]  /*11c0*/  SHF.R.U32.HI R192, RZ, 0x10, R181 ;  /* 0x00000010ffc07819 */ /* 0x002fe200000116b5 */
[----:B------:R-:W-:-:S02]  /*11d0*/  FMUL.FTZ R182, R2, R125 ;  /* 0x0000007d02b67220 */ /* 0x000fc40000410000 */
[----:B------:R-:W-:Y:S01]  /*11e0*/  FADD.FTZ R125, RZ, R230 ;  /* 0x000000e6ff7d7221 */ /* 0x000fe20000010000 */
[----:B------:R-:W-:Y:S01]  /*11f0*/  HADD2.F32 R195, -RZ, R195.H0_H0 ;  /* 0x200000c3ffc37230 */ /* 0x000fe20000004100 */
[C---:B------:R-:W-:Y:S01]  /*1200*/  FADD.FTZ R135, -R219.reuse, R135 ;  /* 0x00000087db877221 */ /* 0x040fe20000010100 */
[----:B------:R-:W-:Y:S01]  /*1210*/  MOV R191, R180 ;  /* 0x000000b400bf7202 */ /* 0x000fe20000000f00 */
[C---:B------:R-:W-:Y:S01]  /*1220*/  FADD.FTZ R174, -R219.reuse, R141 ;  /* 0x0000008ddbae7221 */ /* 0x040fe20000010100 */
[----:B------:R-:W-:Y:S01]  /*1230*/  HADD2.F32 R184, -RZ, R192.H0_H0 ;  /* 0x200000c0ffb87230 */ /* 0x000fe20000004100 */
[----:B------:R-:W-:Y:S02]  /*1240*/  FADD.FTZ R141, -R219, R144 ;  /* 0x00000090db8d7221 */ /* 0x000fe40000010100 */
[----:B------:R-:W-:Y:S01]  /*1250*/  FADD.FTZ R127, R125, R232 ;  /* 0x000000e87d7f7221 */ /* 0x000fe20000010000 */
[----:B------:R-:W-:Y:S01]  /*1260*/  MOV R193, R178 ;  /* 0x000000b200c17202 */ /* 0x000fe20000000f00 */
[----:B------:R-:W-:-:S02]  /*1270*/  FADD.FTZ R231, -R219, R126 ;  /* 0x0000007edbe77221 */ /* 0x000fc40000010100 */
[C---:B------:R-:W-:Y:S02]  /*1280*/  FADD.FTZ R144, -R219.reuse, R145 ;  /* 0x00000091db907221 */ /* 0x040fe40000010100 */
[----:B------:R-:W-:Y:S02]  /*1290*/  FFMA.FTZ R125, R228, R230, RZ ;  /* 0x000000e6e47d7223 */ /* 0x000fe400000100ff */
[C---:B------:R-:W-:Y:S01]  /*12a0*/  FADD.FTZ R145, -R219.reuse, R146 ;  /* 0x00000092db917221 */ /* 0x040fe20000010100 */
[----:B------:R-:W-:Y:S01]  /*12b0*/  HADD2.F32 R146, -RZ, R203.H0_H0 ;  /* 0x200000cbff927230 */ /* 0x000fe20000004100 */
[----:B------:R-:W-:Y:S01]  /*12c0*/  FMUL.FTZ R192, R2, R135 ;  /* 0x0000008702c07220 */ /* 0x000fe20000410000 */
[----:B------:R-:W-:Y:S01]  /*12d0*/  HADD2.F32 R244, -RZ, R187.H0_H0 ;  /* 0x200000bbfff47230 */ /* 0x000fe20000004100 */
[C---:B------:R-:W-:Y:S01]  /*12e0*/  FADD.FTZ R124, -R219.reuse, R140 ;  /* 0x0000008cdb7c7221 */ /* 0x040fe20000010100 */
[----:B------:R-:W-:Y:S01]  /*12f0*/  HADD2.F32 R187, -RZ, R191.H0_H0 ;  /* 0x200000bfffbb7230 */ /* 0x000fe20000004100 */
[----:B------:R-:W-:-:S02]  /*1300*/  FADD.FTZ R126, -R219, R134 ;  /* 0x00000086db7e7221 */ /* 0x000fc40000010100 */
[----:B------:R-:W-:Y:S01]  /*1310*/  FMUL.FTZ R234, R90, R195 ;  /* 0x000000c35aea7220 */ /* 0x000fe20000410000 */
[----:B------:R-:W-:Y:S01]  /*1320*/  MOV R207, R176 ;  /* 0x000000b000cf7202 */ /* 0x000fe20000000f00 */
[----:B------:R-:W-:Y:S02]  /*1330*/  FMUL.FTZ R231, R2, R231 ;  /* 0x000000e702e77220 */ /* 0x000fe40000410000 */
[----:B------:R-:W-:Y:S02]  /*1340*/  FFMA.FTZ R125, R229, R232, R125 ;  /* 0x000000e8e57d7223 */ /* 0x000fe4000001007d */
[----:B------:R-:W-:Y:S01]  /*1350*/  FADD.FTZ R139, -R219, R151 ;  /* 0x00000097db8b7221 */ /* 0x000fe20000010100 */
[----:B------:R-:W-:Y:S01]  /*1360*/  HADD2.F32 R151, -RZ, R193.H0_H0 ;  /* 0x200000c1ff977230 */ /* 0x000fe20000004100 */
[----:B------:R-:W-:Y:S02]  /*1370*/  FADD.FTZ R159, R150, R159 ;  /* 0x0000009f969f7221 */ /* 0x000fe40000010000 */
[----:B------:R-:W-:-:S02]  /*1380*/  FFMA.FTZ R15, R192, R150, R15 ;  /* 0x00000096c00f7223 */ /* 0x000fc4000001000f */
[----:B------:R-:W-:Y:S01]  /*1390*/  FMUL.FTZ R191, R83, R150 ;  /* 0x0000009653bf7220 */ /* 0x000fe20000410000 */
[----:B------:R-:W-:Y:S01]  /*13a0*/  SHF.R.U32.HI R188, RZ, 0x10, R185 ;  /* 0x00000010ffbc7819 */ /* 0x000fe200000116b9 */
[C---:B------:R-:W-:Y:S01]  /*13b0*/  FMUL.FTZ R150, R2.reuse, R124 ;  /* 0x0000007c02967220 */ /* 0x040fe20000410000 */
[----:B------:R-:W-:Y:S01]  /*13c0*/  MOV R186, R185 ;  /* 0x000000b900ba7202 */ /* 0x000fe20000000f00 */
[----:B------:R-:W-:Y:S01]  /*13d0*/  FMUL.FTZ R235, R91, R146 ;  /* 0x000000925beb7220 */ /* 0x000fe20000410000 */
[----:B------:R-:W-:Y:S01]  /*13e0*/  MOV R216, R175 ;  /* 0x000000af00d87202 */ /* 0x000fe20000000f00 */
[C---:B------:R-:W-:Y:S02]  /*13f0*/  FMUL.FTZ R193, R2.reuse, R126 ;  /* 0x0000007e02c17220 */ /* 0x040fe40000410000 */
[----:B------:R-:W-:Y:S02]  /*1400*/  FADD.FTZ R124, R127, R234 ;  /* 0x000000ea7f7c7221 */ /* 0x000fe40000010000 */
[----:B------:R-:W-:-:S02]  /*1410*/  FMUL.FTZ R233, R2, R233 ;  /* 0x000000e902e97220 */ /* 0x000fc40000410000 */
[----:B------:R-:W-:Y:S02]  /*1420*/  FFMA.FTZ R126, R231, R234, R125 ;  /* 0x000000eae77e7223 */ /* 0x000fe4000001007d */
[C---:B------:R-:W-:Y:S01]  /*1430*/  FADD.FTZ R134, -R219.reuse, R149 ;  /* 0x00000095db867221 */ /* 0x040fe20000010100 */
[----:B------:R-:W-:Y:S01]  /*1440*/  HADD2.F32 R149, -RZ, R207.H0_H0 ;  /* 0x200000cfff957230 */ /* 0x000fe20000004100 */
[C---:B------:R-:W-:Y:S01]  /*1450*/  FADD.FTZ R130, -R219.reuse, R130 ;  /* 0x00000082db827221 */ /* 0x040fe20000010100 */
[----:B------:R-:W-:Y:S01]  /*1460*/  LOP3.LUT P0, RZ, R220, 0x1f, RZ, 0xc0, !PT ;  /* 0x0000001fdcff7812 */ /* 0x000fe2000780c0ff */
[----:B------:R-:W-:Y:S01]  /*1470*/  FMUL.FTZ R207, R84, R244 ;  /* 0x000000f454cf7220 */ /* 0x000fe20000410000 */
[----:B------:R-:W-:Y:S01]  /*1480*/  HADD2.F32 R220, -RZ, R188.H0_H0 ;  /* 0x200000bcffdc7230 */ /* 0x000fe20000004100 */
[----:B------:R-:W-:Y:S01]  /*1490*/  FADD.FTZ R124, R124, R235 ;  /* 0x000000eb7c7c7221 */ /* 0x000fe20000010000 */
        /* <DEDUP_REMOVED lines=10> */
[C---:B------:R-:W-:Y:S02]  /*1540*/  FMUL.FTZ R203, R2.reuse, R218 ;  /* 0x000000da02cb7220 */ /* 0x040fe40000410000 */
[----:B------:R-:W-:Y:S02]  /*1550*/  FFMA.FTZ R126, R233, R235, R126 ;  /* 0x000000ebe97e7223 */ /* 0x000fe4000001007e */
[----:B------:R-:W-:Y:S02]  /*1560*/  FMUL.FTZ R216, R2, R130 ;  /* 0x0000008202d87220 */ /* 0x000fe40000410000 */
[----:B------:R-:W-:Y:S02]  /*1570*/  FADD.FTZ R124, R124, R207 ;  /* 0x000000cf7c7c7221 */ /* 0x000fe40000010000 */
[----:B------:R-:W-:-:S02]  /*1580*/  FFMA.FTZ R125, R203, R207, R126 ;  /* 0x000000cfcb7d7223 */ /* 0x000fc4000001007e */
[----:B------:R-:W-:Y:S02]  /*1590*/  FADD.FTZ R156, R219, R156 ;  /* 0x0000009cdb9c7221 */ /* 0x000fe40000010000 */
[----:B------:R-:W-:Y:S02]  /*15a0*/  FMUL.FTZ R218, R2, R131 ;  /* 0x0000008302da7220 */ /* 0x000fe40000410000 */
[-C--:B------:R-:W-:Y:S02]  /*15b0*/  FFMA.FTZ R12, R216, R219.reuse, R12 ;  /* 0x000000dbd80c7223 */ /* 0x080fe4000001000c */
[----:B------:R-:W-:Y:S02]  /*15c0*/  FMUL.FTZ R219, R86, R219 ;  /* 0x000000db56db7220 */ /* 0x000fe40000410000 */
[----:B------:R-:W-:Y:S02]  /*15d0*/  FADD.FTZ R124, R124, R217 ;  /* 0x000000d97c7c7221 */ /* 0x000fe40000010000 */
[----:B------:R-:W-:-:S02]  /*15e0*/  FFMA.FTZ R125, R206, R217, R125 ;  /* 0x000000d9ce7d7223 */ /* 0x000fc4000001007d */
[----:B------:R-:W-:Y:S02]  /*15f0*/  FADD.FTZ R155, R220, R155 ;  /* 0x0000009bdc9b7221 */ /* 0x000fe40000010000 */
[-C--:B------:R-:W-:Y:S01]  /*1600*/  FFMA.FTZ R11, R218, R220.reuse, R11 ;  /* 0x000000dcda0b7223 */ /* 0x080fe2000001000b */
[----:B------:R-:W-:Y:S01]  /*1610*/  MOV R185, R183 ;  /* 0x000000b700b97202 */ /* 0x000fe20000000f00 */
[----:B------:R-:W-:Y:S02]  /*1620*/  FMUL.FTZ R220, R87, R220 ;  /* 0x000000dc57dc7220 */ /* 0x000fe40000410000 */
[----:B------:R-:W-:Y:S02]  /*1630*/  FADD.FTZ R127, R124, R219 ;  /* 0x000000db7c7f7221 */ /* 0x000fe40000010000 */
[----:B------:R-:W-:Y:S02]  /*1640*/  FFMA.FTZ R125, R216, R219, R125 ;  /* 0x000000dbd87d7223 */ /* 0x000fe4000001007d */
[----:B------:R-:W-:-:S02]  /*1650*/  FADD.FTZ R127, R127, R220 ;  /* 0x000000dc7f7f7221 */ /* 0x000fc40000010000 */
[----:B------:R-:W-:Y:S02]  /*1660*/  FADD.FTZ R152, R195, R152 ;  /* 0x00000098c3987221 */ /* 0x000fe40000010000 */
[----:B------:R-:W-:Y:S01]  /*1670*/  FFMA.FTZ R8, R231, R195, R8 ;  /* 0x000000c3e7087223 */ /* 0x000fe20000010008 */
[----:B------:R-:W-:Y:S01]  /*1680*/  HADD2.F32 R195, -RZ, R185.H0_H0 ;  /* 0x200000b9ffc37230 */ /* 0x000fe20000004100 */
[----:B------:R-:W-:Y:S01]  /*1690*/  FFMA.FTZ R125, R218, R220, R125 ;  /* 0x000000dcda7d7223 */ /* 0x000fe2000001007d */
[----:B------:R-:W-:Y:S01]  /*16a0*/  SHF.R.U64 R180, R180, 0x10, R181 ;  /* 0x00000010b4b47819 */ /* 0x000fe200000012b5 */
[----:B------:R-:W-:Y:S01]  /*16b0*/  FADD.FTZ R124, R127, R202 ;  /* 0x000000ca7f7c7221 */ /* 0x000fe20000010000 */
[----:B------:R-:W-:Y:S01]  /*16c0*/  MOV R183, R181 ;  /* 0x000000b500b77202 */ /* 0x000fe20000000f00 */
[----:B------:R-:W-:Y:S01]  /*16d0*/  FFMA.FTZ R125, R190, R202, R125 ;  /* 0x000000cabe7d7223 */ /* 0x000fe2000001007d */
[----:B------:R-:W-:Y:S02]  /*16e0*/  SHF.R.U64 R178, R178, 0x10, R179 ;  /* 0x00000010b2b27819 */ /* 0x000fe400000012b3 */
[----:B------:R-:W-:Y:S01]  /*16f0*/  MOV R181, R179 ;  /* 0x000000b300b57202 */ /* 0x000fe20000000f00 */
[----:B------:R-:W-:-:S02]  /*1700*/  FADD.FTZ R160, R195, R160 ;  /* 0x000000a0c3a07221 */ /* 0x000fc40000010000 */
[CC--:B------:R-:W-:Y:S01]  /*1710*/  FFMA.FTZ R16, R193.reuse, R195.reuse, R16 ;  /* 0x000000c3c1107223 */ /* 0x0c0fe20000010010 */
[----:B------:R-:W-:Y:S01]  /*1720*/  HADD2.F32 R243, -RZ, R178.H0_H0 ;  /* 0x200000b2fff37230 */ /* 0x000fe20000004100 */
[----:B------:R-:W-:Y:S02]  /*1730*/  FMUL.FTZ R195, R82, R195 ;  /* 0x000000c352c37220 */ /* 0x000fe40000410000 */
[----:B------:R-:W-:Y:S01]  /*1740*/  FADD.FTZ R124, R124, R201 ;  /* 0x000000c97c7c7221 */ /* 0x000fe20000010000 */
[----:B------:R-:W-:Y:S01]  /*1750*/  HADD2.F32 R178, -RZ, R181.H0_H0 ;  /* 0x200000b5ffb27230 */ /* 0x000fe20000004100 */
[----:B------:R-:W-:Y:S02]  /*1760*/  FFMA.FTZ R126, R194, R201, R125 ;  /* 0x000000c9c27e7223 */ /* 0x000fe4000001007d */
[----:B------:R-:W-:Y:S02]  /*1770*/  FMUL.FTZ R181, R2, R136 ;  /* 0x0000008802b57220 */ /* 0x000fe40000410000 */
[----:B------:R-:W-:Y:S01]  /*1780*/  FADD.FTZ R124, R124, R195 ;  /* 0x000000c37c7c7221 */ /* 0x000fe20000010000 */
[----:B------:R-:W-:Y:S01]  /*1790*/  HADD2.F32 R186, -RZ, R180.H0_H0 ;  /* 0x200000b4ffba7230 */ /* 0x000fe20000004100 */
[----:B------:R-:W-:Y:S01]  /*17a0*/  FFMA.FTZ R126, R193, R195, R126 ;  /* 0x000000c3c17e7223 */ /* 0x000fe2000001007e */
[----:B------:R-:W-:Y:S01]  /*17b0*/  HADD2.F32 R185, -RZ, R183.H0_H0 ;  /* 0x200000b7ffb97230 */ /* 0x000fe20000004100 */
[----:B------:R-:W-:-:S02]  /*17c0*/  FADD.FTZ R198, R187, R198 ;  /* 0x000000c6bbc67221 */ /* 0x000fc40000010000 */
[----:B------:R-:W-:Y:S02]  /*17d0*/  FMUL.FTZ R183, R2, R137 ;  /* 0x0000008902b77220 */ /* 0x000fe40000410000 */
[-C--:B------:R-:W-:Y:S02]  /*17e0*/  FFMA.FTZ R18, R181, R187.reuse, R18 ;  /* 0x000000bbb5127223 */ /* 0x080fe40000010012 */
[----:B------:R-:W-:Y:S02]  /*17f0*/  FMUL.FTZ R187, R76, R187 ;  /* 0x000000bb4cbb7220 */ /* 0x000fe40000410000 */
[----:B------:R-:W-:Y:S02]  /*1800*/  FADD.FTZ R124, R124, R191 ;  /* 0x000000bf7c7c7221 */ /* 0x000fe40000010000 */
        /* <DEDUP_REMOVED lines=15> */
[----:B------:R-:W-:Y:S01]  /*1900*/  FADD.FTZ R125, R126, R185 ;  /* 0x000000b97e7d7221 */ /* 0x000fe20000010000 */
[----:B------:R-:W-:Y:S01]  /*1910*/  SHF.R.U32.HI R175, RZ, 0x10, R175 ;  /* 0x00000010ffaf7819 */ /* 0x000fe200000116af */
[----:B------:R-:W-:Y:S02]  /*1920*/  FFMA.FTZ R127, R180, R185, R124 ;  /* 0x000000b9b47f7223 */ /* 0x000fe4000001007c */
[----:B------:R-:W-:Y:S02]  /*1930*/  FADD.FTZ R205, R151, R205 ;  /* 0x000000cd97cd7221 */ /* 0x000fe40000010000 */
[-C--:B------:R-:W-:Y:S01]  /*1940*/  FFMA.FTZ R22, R150, R151.reuse, R22 ;  /* 0x0000009796167223 */ /* 0x080fe20000010016 */
[--C-:B------:R-:W-:Y:S01]  /*1950*/  SHF.R.U64 R176, R176, 0x10, R177.reuse ;  /* 0x00000010b0b07819 */ /* 0x100fe200000012b1 */
[----:B------:R-:W-:Y:S01]  /*1960*/  FMUL.FTZ R151, R72, R151 ;  /* 0x0000009748977220 */ /* 0x000fe20000410000 */
[----:B------:R-:W-:Y:S01]  /*1970*/  MOV R179, R177 ;  /* 0x000000b100b37202 */ /* 0x000fe20000000f00 */
[----:B------:R-:W-:Y:S01]  /*1980*/  FADD.FTZ R124, R125, R184 ;  /* 0x000000b87d7c7221 */ /* 0x000fe20000010000 */
[----:B------:R-:W-:Y:S01]  /*1990*/  SHF.R.U32.HI R177, RZ, 0x10, R177 ;  /* 0x00000010ffb17819 */ /* 0x000fe200000116b1 */
[----:B------:R-:W-:Y:S01]  /*19a0*/  FFMA.FTZ R125, R182, R184, R127 ;  /* 0x000000b8b67d7223 */ /* 0x000fe2000001007f */
[----:B------:R-:W-:Y:S01]  /*19b0*/  HADD2.F32 R189, -RZ, R175.H0_H0 ;  /* 0x200000afffbd7230 */ /* 0x000fe20000004100 */
[----:B------:R-:W-:-:S02]  /*19c0*/  FMUL.FTZ R175, R73, R243 ;  /* 0x000000f349af7220 */ /* 0x000fc40000410000 */
[----:B------:R-:W-:Y:S02]  /*19d0*/  FADD.FTZ R124, R124, R151 ;  /* 0x000000977c7c7221 */ /* 0x000fe40000010000 */
[----:B------:R-:W-:Y:S02]  /*19e0*/  FMUL.FTZ R174, R2, R174 ;  /* 0x000000ae02ae7220 */ /* 0x000fe40000410000 */
[----:B------:R-:W-:Y:S01]  /*19f0*/  FFMA.FTZ R125, R150, R151, R125 ;  /* 0x00000097967d7223 */ /* 0x000fe2000001007d */
[----:B------:R-:W-:Y:S01]  /*1a00*/  HADD2.F32 R148, -RZ, R176.H0_H0 ;  /* 0x200000b0ff947230 */ /* 0x000fe20000004100 */
[----:B------:R-:W-:Y:S02]  /*1a10*/  FADD.FTZ R35, R146, R35 ;  /* 0x0000002392237221 */ /* 0x000fe40000010000 */
[----:B------:R-:W-:Y:S01]  /*1a20*/  FFMA.FTZ R7, R233, R146, R7 ;  /* 0x00000092e9077223 */ /* 0x000fe20000010007 */
[----:B------:R-:W-:Y:S01]  /*1a30*/  HADD2.F32 R146, -RZ, R177.H0_H0 ;  /* 0x200000b1ff927230 */ /* 0x000fe20000004100 */
[----:B------:R-:W-:-:S02]  /*1a40*/  FMUL.FTZ R176, R2, R142 ;  /* 0x0000008e02b07220 */ /* 0x000fc40000410000 */
[-C--:B------:R-:W-:Y:S02]  /*1a50*/  FMUL.FTZ R177, R74, R178.reuse ;  /* 0x000000b24ab17220 */ /* 0x080fe40000410000 */
        /* <DEDUP_REMOVED lines=12> */
[----:B------:R-:W-:Y:S01]  /*1b20*/  FMUL.FTZ R144, R2, R144 ;  /* 0x0000009002907220 */ /* 0x000fe20000410000 */
[----:B------:R-:W0:Y:S01]  /*1b30*/  S2R R129, SR_TID.X ;  /* 0x0000000000817919 */ /* 0x000e220000002100 */
        /* <DEDUP_REMOVED lines=22> */
[----:B------:R-:W-:-:S02]  /*1ca0*/  FMUL.FTZ R132, R2, R132 ;  /* 0x0000008402847220 */ /* 0x000fc40000410000 */
[----:B------:R-:W-:Y:S02]  /*1cb0*/  FFMA.FTZ R127, R140, R146, R127 ;  /* 0x000000928c7f7223 */ /* 0x000fe4000001007f */
[----:B------:R-:W-:Y:S02]  /*1cc0*/  FADD.FTZ R124, R125, R138 ;  /* 0x0000008a7d7c7221 */ /* 0x000fe40000010000 */
[----:B------:R-:W-:Y:S02]  /*1cd0*/  FMUL.FTZ R134, R2, R134 ;  /* 0x0000008602867220 */ /* 0x000fe40000410000 */
[----:B------:R-:W-:Y:S02]  /*1ce0*/  FMUL.FTZ R137, R65, R236 ;  /* 0x000000ec41897220 */ /* 0x000fe40000410000 */
        /* <DEDUP_REMOVED lines=25> */
[C---:B------:R-:W-:Y:S02]  /*1e80*/  FFMA.FTZ R31, R139.reuse, R189, R31 ;  /* 0x000000bd8b1f7223 */ /* 0x040fe4000001001f */
[----:B------:R-:W-:Y:S02]  /*1e90*/  FADD.FTZ R128, R128, R135 ;  /* 0x0000008780807221 */ /* 0x000fe40000010000 */
[----:B------:R-:W-:Y:S01]  /*1ea0*/  FFMA.FTZ R126, R139, R135, R126 ;  /* 0x000000878b7e7223 */ /* 0x000fe2000001007e */
[----:B------:R-:W-:Y:S05]  /*1eb0*/  BRA.DIV ~URZ, `(.L_x_10477) ;  /* 0x00002d527f007947 */ /* 0x000fea000b800000 */
[----:B------:R0:W1:Y:S02]  /*1ec0*/  SHFL.DOWN PT, R129, R128, 0x10, 0x1f ;  /* 0x0a001f0080817f89 */ /* 0x00006400000e0000 */
.L_x_10481:
        /* <DEDUP_REMOVED lines=18> */
.L_x_10482:
        /* <DEDUP_REMOVED lines=73> */
[----:B------:R-:W-:Y:S02]  /*2480*/  LOP3.LUT P3, RZ, R172, 0xff, RZ, 0xc0, !PT ;  /* 0x000000ffacff7812 */ /* 0x000fe4000786c0ff */
[----:B0-----:R-:W-:Y:S02]  /*2490*/  IADD3 R124, P5, R238, c[0x0][0x248], RZ ;  /* 0x00009200ee7c7a10 */ /* 0x001fe40007fbe0ff */
[----:B------:R-:W-:Y:S02]  /*24a0*/  IADD3 R126, P6, R229, c[0x0][0x170], RZ ;  /* 0x00005c00e57e7a10 */ /* 0x000fe40007fde0ff */
[----:B------:R-:W-:Y:S02]  /*24b0*/  IADD3.X R125, R236, c[0x0][0x24c], RZ, P5, !PT ;  /* 0x00009300ec7d7a10 */ /* 0x000fe40002ffe4ff */
[----:B------:R-:W-:Y:S02]  /*24c0*/  @P1 LEA R128, P5, R173, c[0x0][0x258], 0x4 ;  /* 0x00009600ad801a11 */ /* 0x000fe400078a20ff */
[----:B------:R-:W-:-:S02]  /*24d0*/  IADD3.X R127, R228, c[0x0][0x174], RZ, P6, !PT ;  /* 0x00005d00e47f7a10 */ /* 0x000fc400037fe4ff */
[----:B------:R-:W-:Y:S02]  /*24e0*/  @P1 LEA.HI.X R129, R173, c[0x0][0x25c], RZ, 0x4, P5 ;  /* 0x00009700ad811a11 */ /* 0x000fe400028f24ff */
[C---:B------:R-:W-:Y:S02]  /*24f0*/  LOP3.LUT P6, RZ, R172.reuse, 0xff0000, RZ, 0xc0, !PT ;  /* 0x00ff0000acff7812 */ /* 0x040fe400078cc0ff */
[----:B------:R-:W-:Y:S01]  /*2500*/  LOP3.LUT P5, RZ, R172, 0xff000000, RZ, 0xc0, !PT ;  /* 0xff000000acff7812 */ /* 0x000fe200078ac0ff */
[----:B------:R-:W-:Y:S02]  /*2510*/  FMUL.FTZ R172, R61, R196 ;  /* 0x000000c43dac7220 */ /* 0x000fe40000410000 */
[----:B------:R-:W-:-:S03]  /*2520*/  FMUL.FTZ R231, R230, R162 ;  /* 0x000000a2e6e77220 */ /* 0x000fc60000410000 */
[----:B------:R-:W-:Y:S01]  /*2530*/  FSEL R172, R172, RZ, P4 ;  /* 0x000000ffacac7208 */ /* 0x000fe20002000000 */
[----:B------:R-:W-:-:S03]  /*2540*/  FMUL.FTZ R231, R231, c[0x0][0x1e8] ;  /* 0x00007a00e7e77a20 */ /* 0x000fc60000410000 */
[----:B------:R0:W1:Y:S02]  /*2550*/  F2F.F16.F32 R233, R172 ;  /* 0x000000ac00e97304 */ /* 0x0000640000200800 */
[----:B0-----:R-:W-:-:S05]  /*2560*/  FMUL.FTZ R172, R62, R231 ;  /* 0x000000e73eac7220 */ /* 0x001fca0000410000 */
[----:B------:R-:W-:-:S04]  /*2570*/  FSEL R172, R172, RZ, P6 ;  /* 0x000000ffacac7208 */ /* 0x000fc80003000000 */
[----:B------:R0:W-:Y:S01]  /*2580*/  F2F.F16.F32 R232, R172 ;  /* 0x000000ac00e87304 */ /* 0x0001e20000200800 */
[-C--:B------:R-:W-:Y:S02]  /*2590*/  FMUL.FTZ R230, R131, R162.reuse ;  /* 0x000000a283e67220 */ /* 0x080fe40000410000 */
[----:B0-----:R-:W-:-:S04]  /*25a0*/  FMUL.FTZ R172, R130, R162 ;  /* 0x000000a282ac7220 */ /* 0x001fc80000410000 */
[----:B------:R-:W-:-:S04]  /*25b0*/  FMUL.FTZ R172, R172, c[0x0][0x1e8] ;  /* 0x00007a00acac7a20 */ /* 0x000fc80000410000 */
[----:B------:R-:W-:Y:S02]  /*25c0*/  FMUL.FTZ R130, R60, R172 ;  /* 0x000000ac3c827220 */ /* 0x000fe40000410000 */
[----:B------:R-:W-:-:S03]  /*25d0*/  FMUL.FTZ R230, R230, c[0x0][0x1e8] ;  /* 0x00007a00e6e67a20 */ /* 0x000fc60000410000 */
[----:B------:R-:W-:Y:S01]  /*25e0*/  FSEL R130, R130, RZ, P3 ;  /* 0x000000ff82827208 */ /* 0x000fe20001800000 */
[----:B------:R-:W-:-:S03]  /*25f0*/  FMUL.FTZ R131, R63, R230 ;  /* 0x000000e63f837220 */ /* 0x000fc60000410000 */
[----:B------:R-:W0:Y:S02]  /*2600*/  F2F.F16.F32 R173, R130 ;  /* 0x0000008200ad7304 */ /* 0x000e240000200800 */
[----:B------:R-:W-:-:S06]  /*2610*/  FSEL R131, R131, RZ, P5 ;  /* 0x000000ff83837208 */ /* 0x000fcc0002800000 */
[----:B------:R1:W2:Y:S02]  /*2620*/  F2F.F16.F32 R234, R131 ;  /* 0x0000008300ea7304 */ /* 0x0002a40000200800 */
[----:B-1----:R-:W-:Y:S02]  /*2630*/  IMAD.WIDE.U32 R130, R233, 0x10000, RZ ;  /* 0x00010000e9827825 */ /* 0x002fe400078e00ff */
[----:B------:R-:W3:Y:S03]  /*2640*/  LDL.LU R233, [R1+0x1c] ;  /* 0x00001c0001e97983 */ /* 0x000ee60000300800 */
[----:B0-----:R-:W-:Y:S01]  /*2650*/  LOP3.LUT R130, R130, R173, RZ, 0xfc, !PT ;  /* 0x000000ad82827212 */ /* 0x001fe200078efcff */
[-CC-:B------:R-:W-:Y:S02]  /*2660*/  FFMA.FTZ R173, R218, R189.reuse, R188.reuse ;  /* 0x000000bddaad7223 */ /* 0x180fe400000100bc */
[----:B------:R-:W-:-:S02]  /*2670*/  FFMA.FTZ R216, R216, R189, R188 ;  /* 0x000000bdd8d87223 */ /* 0x000fc400000100bc */
[----:B------:R-:W-:Y:S01]  /*2680*/  FADD.FTZ R173, R220, -R173 ;  /* 0x800000addcad7221 */ /* 0x000fe20000010000 */
[----:B--2---:R-:W-:Y:S01]  /*2690*/  SHF.L.U32 R234, R234, 0x10, RZ ;  /* 0x00000010eaea7819 */ /* 0x004fe200000006ff */
[----:B------:R-:W-:Y:S02]  /*26a0*/  FADD.FTZ R219, R219, -R216 ;  /* 0x800000d8dbdb7221 */ /* 0x000fe40000010000 */
[----:B------:R-:W-:Y:S01]  /*26b0*/  FMUL.FTZ R216, R2, R173 ;  /* 0x000000ad02d87220 */ /* 0x000fe20000410000 */
[----:B------:R-:W-:Y:S02]  /*26c0*/  @P3 MOV R173, R142 ;  /* 0x0000008e00ad3202 */ /* 0x000fe40000000f00 */
[----:B------:R-:W-:Y:S01]  /*26d0*/  LOP3.LUT R131, R131, R234, R232, 0xfe, !PT ;  /* 0x000000ea83837212 */ /* 0x000fe200078efee8 */
[-CC-:B------:R-:W-:Y:S01]  /*26e0*/  FFMA.FTZ R232, R203, R189.reuse, R188.reuse ;  /* 0x000000bdcbe87223 */ /* 0x180fe200000100bc */
[----:B------:R-:W2:Y:S01]  /*26f0*/  LDL.LU R234, [R1+0x20] ;  /* 0x0000200001ea7983 */ /* 0x000ea20000300800 */
[----:B------:R-:W-:Y:S01]  /*2700*/  @P3 HADD2.F32 R203, -RZ, R173.H0_H0 ;  /* 0x200000adffcb3230 */ /* 0x000fe20000004100 */
[----:B------:R-:W-:Y:S01]  /*2710*/  HFMA2.MMA R173, -RZ, RZ, 0, 0 ;  /* 0x00000000ffad7435 */ /* 0x000fe200000001ff */
[----:B------:R-:W-:Y:S01]  /*2720*/  FFMA.FTZ R206, R206, R189, R188 ;  /* 0x000000bdcece7223 */ /* 0x000fe200000100bc */
[----:B------:R0:W-:Y:S01]  /*2730*/  STG.E.64 [R124.64], R130 ;  /* 0x000000827c007986 */ /* 0x0001e2000c101b04 */
[----:B------:R-:W-:-:S02]  /*2740*/  FADD.FTZ R207, R207, -R232 ;  /* 0x800000e8cfcf7221 */ /* 0x000fc40000010000 */
[----:B------:R-:W-:Y:S01]  /*2750*/  FADD.FTZ R217, R217, -R206 ;  /* 0x800000ced9d97221 */ /* 0x000fe20000010000 */
[----:B------:R-:W2:Y:S01]  /*2760*/  LDL.LU R232, [R1+0x14] ;  /* 0x0000140001e87983 */ /* 0x000ea20000300800 */
[----:B------:R-:W-:Y:S01]  /*2770*/  @P3 FMUL.FTZ R173, R172, R203 ;  /* 0x000000cbacad3220 */ /* 0x000fe20000410000 */
[----:B------:R-:W-:Y:S01]  /*2780*/  @P4 SHF.R.U64 R203, R142, 0x10, R143 ;  /* 0x000000108ecb4819 */ /* 0x000fe2000000128f */
[C---:B------:R-:W-:Y:S01]  /*2790*/  FMUL.FTZ R206, R2.reuse, R207 ;  /* 0x000000cf02ce7220 */ /* 0x040fe20000410000 */
[----:B------:R-:W2:Y:S04]  /*27a0*/  LDL.LU R220, [R1+0x18] ;  /* 0x0000180001dc7983 */ /* 0x000ea80000300800 */
[----:B0-----:R0:W2:Y:S01]  /*27b0*/  LDG.E.64 R130, [R126.64] ;  /* 0x000000047e827981 */ /* 0x0010a2000c1e1b00 */
[----:B------:R-:W-:-:S02]  /*27c0*/  FMUL.FTZ R217, R2, R217 ;  /* 0x000000d902d97220 */ /* 0x000fc40000410000 */
[----:B------:R-:W-:Y:S01]  /*27d0*/  FMUL.FTZ R207, R2, R219 ;  /* 0x000000db02cf7220 */ /* 0x000fe20000410000 */
[----:B------:R-:W-:Y:S01]  /*27e0*/  @P4 HADD2.F32 R203, -RZ, R203.H0_H0 ;  /* 0x200000cbffcb4230 */ /* 0x000fe20000004100 */
[----:B------:R-:W-:Y:S02]  /*27f0*/  @P0 FADD.FTZ R206, R96, R206 ;  /* 0x000000ce60ce0221 */ /* 0x000fe40000010000 */
[----:B------:R-:W-:Y:S02]  /*2800*/  @P0 FADD.FTZ R217, R97, R217 ;  /* 0x000000d961d90221 */ /* 0x000fe40000010000 */
[----:B------:R-:W-:Y:S02]  /*2810*/  @P0 FADD.FTZ R207, R98, R207 ;  /* 0x000000cf62cf0221 */ /* 0x000fe40000010000 */
[----:B------:R-:W-:Y:S01]  /*2820*/  @P0 FADD.FTZ R216, R99, R216 ;  /* 0x000000d863d80221 */ /* 0x000fe20000010000 */
[----:B------:R-:W-:Y:S01]  /*2830*/  MOV R172, RZ ;  /* 0x000000ff00ac7202 */ /* 0x000fe20000000f00 */
[----:B------:R-:W-:Y:S01]  /*2840*/  @P4 FMUL.FTZ R172, R196, R203 ;  /* 0x000000cbc4ac4220 */ /* 0x000fe20000410000 */
[----:B------:R-:W-:-:S02]  /*2850*/  @P6 MOV R196, R143 ;  /* 0x0000008f00c46202 */ /* 0x000fc40000000f00 */
[----:B------:R-:W-:Y:S02]  /*2860*/  SEL R124, R206, R120, P2 ;  /* 0x00000078ce7c7207 */ /* 0x000fe40001000000 */
[----:B------:R-:W-:Y:S02]  /*2870*/  SEL R125, R217, R121, P2 ;  /* 0x00000079d97d7207 */ /* 0x000fe40001000000 */
[----:B0-----:R-:W-:Y:S02]  /*2880*/  SEL R126, R207, R122, P2 ;  /* 0x0000007acf7e7207 */ /* 0x001fe40001000000 */
[----:B------:R-:W-:Y:S02]  /*2890*/  SEL R127, R216, R123, P2 ;  /* 0x0000007bd87f7207 */ /* 0x000fe40001000000 */
[----:B------:R-:W-:Y:S01]  /*28a0*/  @P5 SHF.R.U32.HI R142, RZ, 0x10, R143 ;  /* 0x00000010ff8e5819 */ /* 0x000fe2000001168f */
[----:B------:R-:W-:Y:S01]  /*28b0*/  HFMA2.MMA R203, -RZ, RZ, 0, 0 ;  /* 0x00000000ffcb7435 */ /* 0x000fe200000001ff */
[----:B------:R-:W-:Y:S01]  /*28c0*/  @P6 HADD2.F32 R196, -RZ, R196.H0_H0 ;  /* 0x200000c4ffc46230 */ /* 0x000fe20000004100 */
[----:B------:R0:W-:Y:S01]  /*28d0*/  @P1 STG.E.128 [R128.64], R124 ;  /* 0x0000007c80001986 */ /* 0x0001e2000c101d04 */
[----:B------:R-:W-:-:S03]  /*28e0*/  SHF.L.U32 R143, R170, 0x3, RZ ;  /* 0x00000003aa8f7819 */ /* 0x000fc600000006ff */
[----:B------:R-:W-:Y:S01]  /*28f0*/  @P6 FMUL.FTZ R203, R231, R196 ;  /* 0x000000c4e7cb6220 */ /* 0x000fe20000410000 */
[----:B------:R-:W-:Y:S02]  /*2900*/  MOV R196, RZ ;  /* 0x000000ff00c47202 */ /* 0x000fe40000000f00 */
[C---:B------:R-:W-:Y:S02]  /*2910*/  LOP3.LUT P3, RZ, R171.reuse, 0xff, RZ, 0xc0, !PT ;  /* 0x000000ffabff7812 */ /* 0x040fe4000786c0ff */
[----:B------:R-:W-:Y:S01]  /*2920*/  LOP3.LUT P4, RZ, R171, 0xff00, RZ, 0xc0, !PT ;  /* 0x0000ff00abff7812 */ /* 0x000fe2000788c0ff */
[----:B------:R-:W-:Y:S01]  /*2930*/  FMUL.FTZ R216, R216, R162 ;  /* 0x000000a2d8d87220 */ /* 0x000fe20000410000 */
[----:B------:R-:W3:Y:S01]  /*2940*/  LDL.LU R231, [R1+0xc] ;  /* 0x00000c0001e77983 */ /* 0x000ee20000300800 */
[----:B0-----:R-:W-:Y:S01]  /*2950*/  @P5 HADD2.F32 R125, -RZ, R142.H0_H0 ;  /* 0x2000008eff7d5230 */ /* 0x001fe20000004100 */
[----:B------:R-:W-:Y:S02]  /*2960*/  SHF.R.U32.HI R142, RZ, 0x1d, R170 ;  /* 0x0000001dff8e7819 */ /* 0x000fe400000116aa */
[----:B------:R-:W-:-:S02]  /*2970*/  IADD3 R124, P6, R143, c[0x0][0x170], RZ ;  /* 0x00005c008f7c7a10 */ /* 0x000fc40007fde0ff */
[----:B------:R-:W-:Y:S01]  /*2980*/  @P5 FMUL.FTZ R196, R230, R125 ;  /* 0x0000007de6c45220 */ /* 0x000fe20000410000 */
[----:B------:R-:W-:Y:S01]  /*2990*/  IADD3 R126, P5, R229, c[0x0][0x248], RZ ;  /* 0x00009200e57e7a10 */ /* 0x000fe20007fbe0ff */
[-C--:B------:R-:W-:Y:S01]  /*29a0*/  FMUL.FTZ R217, R217, R162.reuse ;  /* 0x000000a2d9d97220 */ /* 0x080fe20000410000 */
[----:B------:R-:W-:Y:S01]  /*29b0*/  IADD3.X R125, R142, c[0x0][0x174], RZ, P6, !PT ;  /* 0x00005d008e7d7a10 */ /* 0x000fe200037fe4ff */
[----:B------:R-:W-:Y:S01]  /*29c0*/  FMUL.FTZ R216, R216, c[0x0][0x1e8] ;  /* 0x00007a00d8d87a20 */ /* 0x000fe20000410000 */
[----:B------:R-:W-:Y:S01]  /*29d0*/  IADD3.X R127, R228, c[0x0][0x24c], RZ, P5, !PT ;  /* 0x00009300e47f7a10 */ /* 0x000fe20002ffe4ff */
[-CC-:B------:R-:W-:Y:S01]  /*29e0*/  FFMA.FTZ R194, R194, R189.reuse, R188.reuse ;  /* 0x000000bdc2c27223 */ /* 0x180fe200000100bc */
[C---:B------:R-:W-:Y:S01]  /*29f0*/  LOP3.LUT P5, RZ, R171.reuse, 0xff0000, RZ, 0xc0, !PT ;  /* 0x00ff0000abff7812 */ /* 0x040fe200078ac0ff */
[----:B------:R-:W-:Y:S01]  /*2a00*/  FFMA.FTZ R180, R180, R189, R188 ;  /* 0x000000bdb4b47223 */ /* 0x000fe200000100bc */
[----:B------:R-:W-:Y:S01]  /*2a10*/  LOP3.LUT P6, RZ, R171, 0xff000000, RZ, 0xc0, !PT ;  /* 0xff000000abff7812 */ /* 0x000fe200078cc0ff */
[----:B------:R-:W-:Y:S01]  /*2a20*/  FMUL.FTZ R171, R207, R162 ;  /* 0x000000a2cfab7220 */ /* 0x000fe20000410000 */
[----:B------:R-:W3:Y:S03]  /*2a30*/  LDL.LU R230, [R1+0x10] ;  /* 0x0000100001e67983 */ /* 0x000ee60000300800 */
[----:B------:R-:W-:Y:S01]  /*2a40*/  FMUL.FTZ R171, R171, c[0x0][0x1e8] ;  /* 0x00007a00abab7a20 */ /* 0x000fe20000410000 */
[----:B------:R-:W3:Y:S03]  /*2a50*/  LDL.LU R228, [R1+0x4] ;  /* 0x0000040001e47983 */ /* 0x000ee60000300800 */
[----:B------:R-:W-:-:S02]  /*2a60*/  FMUL.FTZ R129, R58, R171 ;  /* 0x000000ab3a817220 */ /* 0x000fc40000410000 */
[----:B------:R-:W-:Y:S02]  /*2a70*/  FMUL.FTZ R217, R217, c[0x0][0x1e8] ;  /* 0x00007a00d9d97a20 */ /* 0x000fe40000410000 */
[----:B------:R-:W-:Y:S01]  /*2a80*/  FMUL.FTZ R207, R206, R162 ;  /* 0x000000a2cecf7220 */ /* 0x000fe20000410000 */
[----:B------:R-:W-:Y:S01]  /*2a90*/  FSEL R219, R129, RZ, P5 ;  /* 0x000000ff81db7208 */ /* 0x000fe20002800000 */
[----:B------:R-:W-:Y:S02]  /*2aa0*/  FMUL.FTZ R129, R59, R216 ;  /* 0x000000d83b817220 */ /* 0x000fe40000410000 */
[----:B------:R-:W-:Y:S02]  /*2ab0*/  FMUL.FTZ R128, R57, R217 ;  /* 0x000000d939807220 */ /* 0x000fe40000410000 */
[----:B------:R-:W-:Y:S01]  /*2ac0*/  FMUL.FTZ R207, R207, c[0x0][0x1e8] ;  /* 0x00007a00cfcf7a20 */ /* 0x000fe20000410000 */
[----:B------:R-:W-:Y:S02]  /*2ad0*/  FSEL R218, R129, RZ, P6 ;  /* 0x000000ff81da7208 */ /* 0x000fe40003000000 */
[----:B------:R-:W-:Y:S01]  /*2ae0*/  FSEL R128, R128, RZ, P4 ;  /* 0x000000ff80807208 */ /* 0x000fe20002000000 */
[----:B------:R-:W-:Y:S01]  /*2af0*/  FMUL.FTZ R129, R56, R207 ;  /* 0x000000cf38817220 */ /* 0x000fe20000410000 */
[----:B------:R-:W-:Y:S04]  /*2b00*/  F2F.F16.F32 R206, R218 ;  /* 0x000000da00ce7304 */ /* 0x000fe80000200800 */
[----:B------:R-:W-:-:S04]  /*2b10*/  FSEL R229, R129, RZ, P3 ;  /* 0x000000ff81e57208 */ /* 0x000fc80001800000 */
[----:B------:R-:W0:Y:S08]  /*2b20*/  F2F.F16.F32 R128, R128 ;  /* 0x0000008000807304 */ /* 0x000e300000200800 */
[----:B------:R-:W1:Y:S08]  /*2b30*/  F2F.F16.F32 R219, R219 ;  /* 0x000000db00db7304 */ /* 0x000e700000200800 */
[----:B------:R-:W1:Y:S01]  /*2b40*/  F2F.F16.F32 R229, R229 ;  /* 0x000000e500e57304 */ /* 0x000e620000200800 */
[----:B0-----:R-:W-:Y:S01]  /*2b50*/  IMAD.WIDE.U32 R128, R128, 0x10000, RZ ;  /* 0x0001000080807825 */ /* 0x001fe200078e00ff */
[----:B------:R-:W-:-:S04]  /*2b60*/  SHF.L.U32 R206, R206, 0x10, RZ ;  /* 0x00000010cece7819 */ /* 0x000fc800000006ff */
[----:B-1----:R-:W-:Y:S01]  /*2b70*/  LOP3.LUT R129, R129, R206, R219, 0xfe, !PT ;  /* 0x000000ce81817212 */ /* 0x002fe200078efedb */
[----:B------:R-:W-:Y:S01]  /*2b80*/  FADD.FTZ R201, R201, -R194 ;  /* 0x800000c2c9c97221 */ /* 0x000fe20000010000 */
[----:B------:R-:W3:Y:S01]  /*2b90*/  LDL.LU R219, [R1+0x8] ;  /* 0x0000080001db7983 */ /* 0x000ee20000300800 */
[----:B------:R-:W-:Y:S02]  /*2ba0*/  LOP3.LUT R128, R128, R229, RZ, 0xfc, !PT ;  /* 0x000000e580807212 */ /* 0x000fe400078efcff */
[----:B------:R-:W-:Y:S01]  /*2bb0*/  FMUL.FTZ R194, R2, R201 ;  /* 0x000000c902c27220 */ /* 0x000fe20000410000 */
[----:B------:R-:W3:Y:S04]  /*2bc0*/  LDL.LU R229, [R1] ;  /* 0x0000000001e57983 */ /* 0x000ee80000300800 */
[----:B------:R0:W-:Y:S04]  /*2bd0*/  STG.E.64 [R126.64], R128 ;  /* 0x000000807e007986 */ /* 0x0001e8000c101b04 */
[----:B0-----:R0:W3:Y:S01]  /*2be0*/  LDG.E.64 R128, [R124.64] ;  /* 0x000000047c807981 */ /* 0x0010e2000c1e1b00 */
[----:B------:R-:W-:-:S04]  /*2bf0*/  FFMA.FTZ R126, R193, R189, R188 ;  /* 0x000000bdc17e7223 */ /* 0x000fc800000100bc */
[----:B------:R-:W-:-:S04]  /*2c00*/  FADD.FTZ R195, R195, -R126 ;  /* 0x8000007ec3c37221 */ /* 0x000fc80000010000 */
[----:B------:R-:W-:Y:S02]  /*2c10*/  FMUL.FTZ R195, R2, R195 ;  /* 0x000000c302c37220 */ /* 0x000fe40000410000 */
[----:B------:R-:W-:Y:S02]  /*2c20*/  @P0 FADD.FTZ R194, R101, R194 ;  /* 0x000000c265c20221 */ /* 0x000fe40000010000 */
[----:B------:R-:W-:-:S05]  /*2c30*/  @P0 FADD.FTZ R195, R102, R195 ;  /* 0x000000c366c30221 */ /* 0x000fca0000010000 */
[----:B------:R-:W-:Y:S01]  /*2c40*/  SEL R126, R195, R122, P2 ;  /* 0x0000007ac37e7207 */ /* 0x000fe20001000000 */
[----:B------:R-:W-:Y:S01]  /*2c50*/  FFMA.FTZ R183, R183, R189, R188 ;  /* 0x000000bdb7b77223 */ /* 0x000fe200000100bc */
[----:B--2---:R-:W-:Y:S02]  /*2c60*/  @P3 MOV R206, R130 ;  /* 0x0000008200ce3202 */ /* 0x004fe40000000f00 */
[----:B------:R-:W-:-:S03]  /*2c70*/  @P4 SHF.R.U64 R130, R130, 0x10, R131 ;  /* 0x0000001082824819 */ /* 0x000fc60000001283 */
[----:B------:R-:W-:Y:S01]  /*2c80*/  @P3 HADD2.F32 R218, -RZ, R206.H0_H0 ;  /* 0x200000ceffda3230 */ /* 0x000fe20000004100 */
[----:B------:R-:W-:Y:S01]  /*2c90*/  HFMA2.MMA R206, -RZ, RZ, 0, 0 ;  /* 0x00000000ffce7435 */ /* 0x000fe200000001ff */
[----:B------:R-:W-:-:S05]  /*2ca0*/  @P4 HADD2.F32 R130, -RZ, R130.H0_H0 ;  /* 0x20000082ff824230 */ /* 0x000fca0000004100 */
[----:B------:R-:W-:Y:S01]  /*2cb0*/  @P3 FMUL.FTZ R206, R207, R218 ;  /* 0x000000dacfce3220 */ /* 0x000fe20000410000 */
[----:B------:R-:W-:Y:S01]  /*2cc0*/  MOV R207, RZ ;  /* 0x000000ff00cf7202 */ /* 0x000fe20000000f00 */
[----:B------:R-:W-:Y:S02]  /*2cd0*/  @P4 FMUL.FTZ R207, R217, R130 ;  /* 0x00000082d9cf4220 */ /* 0x000fe40000410000 */
[-CC-:B------:R-:W-:Y:S02]  /*2ce0*/  FFMA.FTZ R217, R190, R189.reuse, R188.reuse ;  /* 0x000000bdbed97223 */ /* 0x180fe400000100bc */
[----:B------:R-:W-:Y:S01]  /*2cf0*/  FFMA.FTZ R130, R192, R189, R188 ;  /* 0x000000bdc0827223 */ /* 0x000fe200000100bc */
[----:B0-----:R-:W-:Y:S01]  /*2d00*/  @P5 MOV R124, R131 ;  /* 0x00000083007c5202 */ /* 0x001fe20000000f00 */
[----:B------:R-:W-:Y:S01]  /*2d10*/  FADD.FTZ R125, R202, -R217 ;  /* 0x800000d9ca7d7221 */ /* 0x000fe20000010000 */
[----:B------:R-:W-:Y:S01]  /*2d20*/  @P6 SHF.R.U32.HI R127, RZ, 0x10, R131 ;  /* 0x00000010ff7f6819 */ /* 0x000fe20000011683 */
[----:B------:R-:W-:-:S02]  /*2d30*/  FADD.FTZ R131, R191, -R130 ;  /* 0x80000082bf837221 */ /* 0x000fc40000010000 */
[C---:B------:R-:W-:Y:S02]  /*2d40*/  FMUL.FTZ R191, R2.reuse, R125 ;  /* 0x0000007d02bf7220 */ /* 0x040fe40000410000 */
[----:B------:R-:W-:Y:S01]  /*2d50*/  FMUL.FTZ R202, R2, R131 ;  /* 0x0000008302ca7220 */ /* 0x000fe20000410000 */
[----:B------:R-:W-:Y:S01]  /*2d60*/  HFMA2.MMA R190, -RZ, RZ, 0, 0 ;  /* 0x00000000ffbe7435 */ /* 0x000fe200000001ff */
[----:B------:R-:W-:Y:S01]  /*2d70*/  @P5 HADD2.F32 R124, -RZ, R124.H0_H0 ;  /* 0x2000007cff7c5230 */ /* 0x000fe20000004100 */
[----:B------:R-:W-:Y:S01]  /*2d80*/  @P0 FADD.FTZ R191, R100, R191 ;  /* 0x000000bf64bf0221 */ /* 0x000fe20000010000 */
[----:B------:R-:W-:Y:S01]  /*2d90*/  @P6 HADD2.F32 R127, -RZ, R127.H0_H0 ;  /* 0x2000007fff7f6230 */ /* 0x000fe20000004100 */
[----:B------:R-:W-:Y:S01]  /*2da0*/  @P0 FADD.FTZ R202, R103, R202 ;  /* 0x000000ca67ca0221 */ /* 0x000fe20000010000 */
[----:B------:R-:W-:Y:S01]  /*2db0*/  @P1 LEA R130, P3, R170, c[0x0][0x258], 0x4 ;  /* 0x00009600aa821a11 */ /* 0x000fe200078620ff */
[----:B------:R-:W-:Y:S01]  /*2dc0*/  @P5 FMUL.FTZ R190, R171, R124 ;  /* 0x0000007cabbe5220 */ /* 0x000fe20000410000 */
[----:B------:R-:W-:Y:S01]  /*2dd0*/  MOV R192, RZ ;  /* 0x000000ff00c07202 */ /* 0x000fe20000000f00 */
[----:B------:R-:W-:Y:S01]  /*2de0*/  @P6 FMUL.FTZ R192, R216, R127 ;  /* 0x0000007fd8c06220 */ /* 0x000fe20000410000 */
[----:B------:R-:W-:-:S02]  /*2df0*/  @P1 LEA.HI.X R131, R170, c[0x0][0x25c], RZ, 0x4, P3 ;  /* 0x00009700aa831a11 */ /* 0x000fc400018f24ff */
[----:B------:R-:W-:Y:S02]  /*2e00*/  SEL R124, R191, R120, P2 ;  /* 0x00000078bf7c7207 */ /* 0x000fe40001000000 */
[----:B------:R-:W-:Y:S02]  /*2e10*/  SEL R125, R194, R121, P2 ;  /* 0x00000079c27d7207 */ /* 0x000fe40001000000 */
[----:B------:R-:W-:Y:S01]  /*2e20*/  SEL R127, R202, R123, P2 ;  /* 0x0000007bca7f7207 */ /* 0x000fe20001000000 */
[-C--:B------:R-:W-:Y:S02]  /*2e30*/  FMUL.FTZ R194, R194, R162.reuse ;  /* 0x000000a2c2c27220 */ /* 0x080fe40000410000 */
[----:B------:R-:W-:Y:S02]  /*2e40*/  FMUL.FTZ R171, R195, R162 ;  /* 0x000000a2c3ab7220 */ /* 0x000fe40000410000 */
[----:B------:R0:W-:Y:S01]  /*2e50*/  @P1 STG.E.128 [R130.64], R124 ;  /* 0x0000007c82001986 */ /* 0x0001e2000c101d04 */
[----:B------:R-:W-:Y:S01]  /*2e60*/  SHF.L.U32 R170, R168, 0x3, RZ ;  /* 0x00000003a8aa7819 */ /* 0x000fe200000006ff */
[----:B------:R-:W-:-:S02]  /*2e70*/  FMUL.FTZ R194, R194, c[0x0][0x1e8] ;  /* 0x00007a00c2c27a20 */ /* 0x000fc40000410000 */
[----:B------:R-:W-:Y:S01]  /*2e80*/  FMUL.FTZ R171, R171, c[0x0][0x1e8] ;  /* 0x00007a00abab7a20 */ /* 0x000fe20000410000 */
[----:B------:R-:W-:Y:S01]  /*2e90*/  LOP3.LUT P5, RZ, R169, 0xff00, RZ, 0xc0, !PT ;  /* 0x0000ff00a9ff7812 */ /* 0x000fe200078ac0ff */
[----:B------:R-:W-:Y:S01]  /*2ea0*/  FMUL.FTZ R193, R53, R194 ;  /* 0x000000c235c17220 */ /* 0x000fe20000410000 */
[----:B------:R-:W-:Y:S02]  /*2eb0*/  LOP3.LUT P4, RZ, R169, 0xff0000, RZ, 0xc0, !PT ;  /* 0x00ff0000a9ff7812 */ /* 0x000fe4000788c0ff */
[----:B0-----:R-:W-:Y:S02]  /*2ec0*/  IADD3 R126, P6, R143, c[0x0][0x248], RZ ;  /* 0x000092008f7e7a10 */ /* 0x001fe40007fde0ff */
[----:B------:R-:W-:Y:S02]  /*2ed0*/  SHF.R.U32.HI R143, RZ, 0x1d, R168 ;  /* 0x0000001dff8f7819 */ /* 0x000fe400000116a8 */
[----:B------:R-:W-:Y:S01]  /*2ee0*/  IADD3.X R127, R142, c[0x0][0x24c], RZ, P6, !PT ;  /* 0x000093008e7f7a10 */ /* 0x000fe200037fe4ff */
[----:B------:R-:W-:Y:S01]  /*2ef0*/  FMUL.FTZ R142, R202, R162 ;  /* 0x000000a2ca8e7220 */ /* 0x000fe20000410000 */
[----:B------:R-:W-:Y:S01]  /*2f00*/  IADD3 R124, P6, R170, c[0x0][0x170], RZ ;  /* 0x00005c00aa7c7a10 */ /* 0x000fe20007fde0ff */
[----:B------:R-:W-:Y:S01]  /*2f10*/  FMUL.FTZ R131, R54, R171 ;  /* 0x000000ab36837220 */ /* 0x000fe20000410000 */
[----:B------:R-:W-:Y:S01]  /*2f20*/  LOP3.LUT P3, RZ, R169, 0xff, RZ, 0xc0, !PT ;  /* 0x000000ffa9ff7812 */ /* 0x000fe2000786c0ff */
[----:B------:R-:W-:Y:S01]  /*2f30*/  FMUL.FTZ R142, R142, c[0x0][0x1e8] ;  /* 0x00007a008e8e7a20 */ /* 0x000fe20000410000 */
[----:B------:R-:W-:-:S02]  /*2f40*/  IADD3.X R125, R143, c[0x0][0x174], RZ, P6, !PT ;  /* 0x00005d008f7d7a10 */ /* 0x000fc400037fe4ff */
[----:B------:R-:W-:Y:S01]  /*2f50*/  LOP3.LUT P6, RZ, R169, 0xff000000, RZ, 0xc0, !PT ;  /* 0xff000000a9ff7812 */ /* 0x000fe200078cc0ff */
[----:B------:R-:W-:Y:S01]  /*2f60*/  FMUL.FTZ R169, R191, R162 ;  /* 0x000000a2bfa97220 */ /* 0x000fe20000410000 */
[----:B------:R-:W-:Y:S02]  /*2f70*/  FSEL R130, R193, RZ, P5 ;  /* 0x000000ffc1827208 */ /* 0x000fe40002800000 */
[----:B------:R-:W-:Y:S01]  /*2f80*/  FSEL R193, R131, RZ, P4 ;  /* 0x000000ff83c17208 */ /* 0x000fe20002000000 */
[----:B------:R-:W-:Y:S02]  /*2f90*/  FMUL.FTZ R131, R55, R142 ;  /* 0x0000008e37837220 */ /* 0x000fe40000410000 */
[----:B------:R-:W-:-:S03]  /*2fa0*/  FMUL.FTZ R169, R169, c[0x0][0x1e8] ;  /* 0x00007a00a9a97a20 */ /* 0x000fc60000410000 */
[----:B------:R-:W-:Y:S01]  /*2fb0*/  FSEL R195, R131, RZ, P6 ;  /* 0x000000ff83c37208 */ /* 0x000fe20003000000 */
[----:B------:R-:W-:Y:S01]  /*2fc0*/  FMUL.FTZ R131, R52, R169 ;  /* 0x000000a934837220 */ /* 0x000fe20000410000 */
[----:B------:R-:W0:Y:S04]  /*2fd0*/  F2F.F16.F32 R130, R130 ;  /* 0x0000008200827304 */ /* 0x000e280000200800 */
[----:B------:R-:W-:-:S04]  /*2fe0*/  FSEL R191, R131, RZ, P3 ;  /* 0x000000ff83bf7208 */ /* 0x000fc80001800000 */
[----:B------:R-:W1:Y:S08]  /*2ff0*/  F2F.F16.F32 R195, R195 ;  /* 0x000000c300c37304 */ /* 0x000e700000200800 */
[----:B------:R-:W2:Y:S08]  /*3000*/  F2F.F16.F32 R193, R193 ;  /* 0x000000c100c17304 */ /* 0x000eb00000200800 */
[----:B------:R-:W4:Y:S01]  /*3010*/  F2F.F16.F32 R191, R191 ;  /* 0x000000bf00bf7304 */ /* 0x000f220000200800 */
[----:B0-----:R-:W-:Y:S01]  /*3020*/  IMAD.WIDE.U32 R130, R130, 0x10000, RZ ;  /* 0x0001000082827825 */ /* 0x001fe200078e00ff */
[----:B-1----:R-:W-:-:S03]  /*3030*/  SHF.L.U32 R201, R195, 0x10, RZ ;  /* 0x00000010c3c97819 */ /* 0x002fc600000006ff */
[--C-:B------:R-:W-:Y:S01]  /*3040*/  FFMA.FTZ R202, R181, R189, R188.reuse ;  /* 0x000000bdb5ca7223 */ /* 0x100fe200000100bc */
[----:B--2---:R-:W-:Y:S01]  /*3050*/  LOP3.LUT R131, R131, R201, R193, 0xfe, !PT ;  /* 0x000000c983837212 */ /* 0x004fe200078efec1 */
[----:B------:R-:W-:Y:S01]  /*3060*/  FFMA.FTZ R181, R182, R189, R188 ;  /* 0x000000bdb6b57223 */ /* 0x000fe200000100bc */
[----:B----4-:R-:W-:Y:S01]  /*3070*/  LOP3.LUT R130, R130, R191, RZ, 0xfc, !PT ;  /* 0x000000bf82827212 */ /* 0x010fe200078efcff */
[----:B------:R-:W-:-:S04]  /*3080*/  FADD.FTZ R191, R185, -R180 ;  /* 0x800000b4b9bf7221 */ /* 0x000fc80000010000 */
[----:B------:R0:W-:Y:S01]  /*3090*/  STG.E.64 [R126.64], R130 ;  /* 0x000000827e007986 */ /* 0x0001e2000c101b04 */
[----:B------:R-:W-:Y:S02]  /*30a0*/  FADD.FTZ R193, R186, -R183 ;  /* 0x800000b7bac17221 */ /* 0x000fe40000010000 */
[----:B------:R-:W-:Y:S01]  /*30b0*/  FADD.FTZ R185, R184, -R181 ;  /* 0x800000b5b8b97221 */ /* 0x000fe20000010000 */
[----:B---3--:R-:W-:Y:S02]  /*30c0*/  @P3 MOV R180, R128 ;  /* 0x0000008000b43202 */ /* 0x008fe40000000f00 */
[--C-:B------:R-:W-:Y:S02]  /*30d0*/  @P5 SHF.R.U64 R128, R128, 0x10, R129.reuse ;  /* 0x0000001080805819 */ /* 0x100fe40000001281 */
[----:B0-----:R-:W-:Y:S01]  /*30e0*/  @P4 MOV R126, R129 ;  /* 0x00000081007e4202 */ /* 0x001fe20000000f00 */
[----:B------:R0:W2:Y:S01]  /*30f0*/  LDG.E.64 R130, [R124.64] ;  /* 0x000000047c827981 */ /* 0x0000a2000c1e1b00 */
[----:B------:R-:W-:Y:S01]  /*3100*/  FADD.FTZ R187, R187, -R202 ;  /* 0x800000cabbbb7221 */ /* 0x000fe20000010000 */
[----:B------:R-:W-:Y:S01]  /*3110*/  @P6 SHF.R.U32.HI R127, RZ, 0x10, R129 ;  /* 0x00000010ff7f6819 */ /* 0x000fe20000011681 */
[----:B------:R-:W-:Y:S01]  /*3120*/  FMUL.FTZ R202, R2, R185 ;  /* 0x000000b902ca7220 */ /* 0x000fe20000410000 */
[----:B0-----:R-:W-:-:S02]  /*3130*/  @P5 HADD2.F32 R125, -RZ, R128.H0_H0 ;  /* 0x20000080ff7d5230 */ /* 0x001fc40000004100 */
[----:B------:R-:W-:Y:S01]  /*3140*/  @P4 HADD2.F32 R128, -RZ, R126.H0_H0 ;  /* 0x2000007eff804230 */ /* 0x000fe20000004100 */
[----:B------:R-:W-:Y:S01]  /*3150*/  FMUL.FTZ R126, R2, R193 ;  /* 0x000000c1027e7220 */ /* 0x000fe20000410000 */
[----:B------:R-:W-:Y:S01]  /*3160*/  @P6 HADD2.F32 R127, -RZ, R127.H0_H0 ;  /* 0x2000007fff7f6230 */ /* 0x000fe20000004100 */
[----:B------:R-:W-:Y:S01]  /*3170*/  @P0 FADD.FTZ R202, R107, R202 ;  /* 0x000000ca6bca0221 */ /* 0x000fe20000010000 */
[----:B------:R-:W-:Y:S01]  /*3180*/  CS2R R182, SRZ ;  /* 0x0000000000b67805 */ /* 0x000fe2000001ff00 */
[----:B------:R-:W-:Y:S01]  /*3190*/  @P0 FADD.FTZ R126, R105, R126 ;  /* 0x0000007e697e0221 */ /* 0x000fe20000010000 */
[----:B------:R-:W-:Y:S01]  /*31a0*/  @P3 HADD2.F32 R124, -RZ, R180.H0_H0 ;  /* 0x200000b4ff7c3230 */ /* 0x000fe20000004100 */
[----:B------:R-:W-:Y:S01]  /*31b0*/  CS2R R180, SRZ ;  /* 0x0000000000b47805 */ /* 0x000fe2000001ff00 */
[----:B------:R-:W-:Y:S02]  /*31c0*/  @P5 FMUL.FTZ R182, R194, R125 ;  /* 0x0000007dc2b65220 */ /* 0x000fe40000410000 */
[----:B------:R-:W-:-:S02]  /*31d0*/  FMUL.FTZ R186, R126, R162 ;  /* 0x000000a27eba7220 */ /* 0x000fc40000410000 */
[----:B------:R-:W-:Y:S02]  /*31e0*/  FMUL.FTZ R194, R202, R162 ;  /* 0x000000a2cac27220 */ /* 0x000fe40000410000 */
[----:B------:R-:W-:Y:S02]  /*31f0*/  @P6 FMUL.FTZ R180, R142, R127 ;  /* 0x0000007f8eb46220 */ /* 0x000fe40000410000 */
[C---:B------:R-:W-:Y:S02]  /*3200*/  FMUL.FTZ R127, R2.reuse, R191 ;  /* 0x000000bf027f7220 */ /* 0x040fe40000410000 */
[----:B------:R-:W-:Y:S02]  /*3210*/  FMUL.FTZ R125, R2, R187 ;  /* 0x000000bb027d7220 */ /* 0x000fe40000410000 */
[----:B------:R-:W-:Y:S01]  /*3220*/  @P4 FMUL.FTZ R181, R171, R128 ;  /* 0x00000080abb54220 */ /* 0x000fe20000410000 */
[----:B------:R-:W-:Y:S01]  /*3230*/  @P1 LEA R128, P6, R168, c[0x0][0x258], 0x4 ;  /* 0x00009600a8801a11 */ /* 0x000fe200078c20ff */
[----:B------:R-:W-:-:S02]  /*3240*/  FMUL.FTZ R186, R186, c[0x0][0x1e8] ;  /* 0x00007a00baba7a20 */ /* 0x000fc40000410000 */
[----:B------:R-:W-:Y:S02]  /*3250*/  FMUL.FTZ R194, R194, c[0x0][0x1e8] ;  /* 0x00007a00c2c27a20 */ /* 0x000fe40000410000 */
        /* <DEDUP_REMOVED lines=19> */
[----:B------:R0:W1:Y:S01]  /*3390*/  F2F.F16.F32 R170, R124 ;  /* 0x0000007c00aa7304 */ /* 0x0000620000200800 */
[----:B------:R-:W-:Y:S01]  /*33a0*/  FMUL.FTZ R171, R50, R187 ;  /* 0x000000bb32ab7220 */ /* 0x000fe20000410000 */
[C---:B------:R-:W-:Y:S02]  /*33b0*/  LOP3.LUT P4, RZ, R167.reuse, 0xff0000, RZ, 0xc0, !PT ;  /* 0x00ff0000a7ff7812 */ /* 0x040fe4000788c0ff */
[----:B------:R-:W-:Y:S02]  /*33c0*/  IADD3.X R143, R184, c[0x0][0x174], RZ, P6, !PT ;  /* 0x00005d00b88f7a10 */ /* 0x000fe400037fe4ff */
[----:B------:R-:W-:Y:S01]  /*33d0*/  LOP3.LUT P6, RZ, R167, 0xff, RZ, 0xc0, !PT ;  /* 0x000000ffa7ff7812 */ /* 0x000fe200078cc0ff */
[----:B0-----:R-:W-:Y:S01]  /*33e0*/  FMUL.FTZ R124, R48, R191 ;  /* 0x000000bf307c7220 */ /* 0x001fe20000410000 */
[----:B------:R-:W-:Y:S01]  /*33f0*/  FSEL R193, R171, RZ, P4 ;  /* 0x000000ffabc17208 */ /* 0x000fe20002000000 */
[----:B------:R-:W0:Y:S03]  /*3400*/  F2F.F16.F32 R195, R195 ;  /* 0x000000c300c37304 */ /* 0x000e260000200800 */
[----:B------:R-:W-:-:S05]  /*3410*/  FSEL R167, R124, RZ, P6 ;  /* 0x000000ff7ca77208 */ /* 0x000fca0003000000 */
[----:B------:R-:W3:Y:S08]  /*3420*/  F2F.F16.F32 R193, R193 ;  /* 0x000000c100c17304 */ /* 0x000ef00000200800 */
[----:B------:R-:W4:Y:S01]  /*3430*/  F2F.F16.F32 R167, R167 ;  /* 0x000000a700a77304 */ /* 0x000f220000200800 */
        /* <DEDUP_REMOVED lines=11> */
[----:B------:R-:W-:-:S02]  /*34f0*/  FFMA.FTZ R174, R174, R189, R188 ;  /* 0x000000bdaeae7223 */ /* 0x000fc400000100bc */
[-C--:B------:R-:W-:Y:S02]  /*3500*/  FFMA.FTZ R178, R178, R189.reuse, R188 ;  /* 0x000000bdb2b27223 */ /* 0x080fe400000100bc */
[----:B------:R-:W-:Y:S02]  /*3510*/  FADD.FTZ R175, R175, -R174 ;  /* 0x800000aeafaf7221 */ /* 0x000fe40000010000 */
[-C--:B------:R-:W-:Y:S02]  /*3520*/  FFMA.FTZ R176, R176, R189.reuse, R188 ;  /* 0x000000bdb0b07223 */ /* 0x080fe400000100bc */
[----:B------:R-:W-:Y:S01]  /*3530*/  FADD.FTZ R179, R179, -R178 ;  /* 0x800000b2b3b37221 */ /* 0x000fe20000010000 */
[----:B0-----:R-:W-:Y:S01]  /*3540*/  CS2R R170, SRZ ;  /* 0x0000000000aa7805 */ /* 0x001fe2000001ff00 */
[----:B------:R-:W-:Y:S01]  /*3550*/  CS2R R168, SRZ ;  /* 0x0000000000a87805 */ /* 0x000fe2000001ff00 */
[----:B------:R-:W-:Y:S02]  /*3560*/  FADD.FTZ R167, R177, -R176 ;  /* 0x800000b0b1a77221 */ /* 0x000fe40000010000 */
[----:B------:R-:W-:-:S04]  /*3570*/  FFMA.FTZ R150, R150, R189, R188 ;  /* 0x000000bd96967223 */ /* 0x000fc800000100bc */
[----:B------:R-:W-:Y:S01]  /*3580*/  FADD.FTZ R151, R151, -R150 ;  /* 0x8000009697977221 */ /* 0x000fe20000010000 */
[----:B------:R-:W-:Y:S02]  /*3590*/  SHF.L.U32 R174, R164, 0x3, RZ ;  /* 0x00000003a4ae7819 */ /* 0x000fe400000006ff */
[----:B------:R-:W-:Y:S02]  /*35a0*/  SHF.R.U32.HI R177, RZ, 0x1d, R164 ;  /* 0x0000001dffb17819 */ /* 0x000fe400000116a4 */
[----:B--2---:R-:W-:Y:S02]  /*35b0*/  @P4 MOV R126, R131 ;  /* 0x00000083007e4202 */ /* 0x004fe40000000f00 */
[--C-:B------:R-:W-:Y:S02]  /*35c0*/  @P5 SHF.R.U64 R125, R130, 0x10, R131.reuse ;  /* 0x00000010827d5819 */ /* 0x100fe40000001283 */
[----:B------:R-:W-:Y:S01]  /*35d0*/  @P3 SHF.R.U32.HI R127, RZ, 0x10, R131 ;  /* 0x00000010ff7f3819 */ /* 0x000fe20000011683 */
[----:B------:R-:W-:-:S02]  /*35e0*/  @P4 HADD2.F32 R126, -RZ, R126.H0_H0 ;  /* 0x2000007eff7e4230 */ /* 0x000fc40000004100 */
[----:B------:R-:W-:Y:S02]  /*35f0*/  @P5 HADD2.F32 R125, -RZ, R125.H0_H0 ;  /* 0x2000007dff7d5230 */ /* 0x000fe40000004100 */
[----:B------:R-:W-:Y:S01]  /*3600*/  @P3 HADD2.F32 R127, -RZ, R127.H0_H0 ;  /* 0x2000007fff7f3230 */ /* 0x000fe20000004100 */
[----:B------:R-:W-:Y:S02]  /*3610*/  @P4 FMUL.FTZ R170, R187, R126 ;  /* 0x0000007ebbaa4220 */ /* 0x000fe40000410000 */
[----:B------:R-:W-:Y:S02]  /*3620*/  FMUL.FTZ R126, R2, R175 ;  /* 0x000000af027e7220 */ /* 0x000fe40000410000 */
[----:B------:R-:W-:Y:S01]  /*3630*/  @P5 FMUL.FTZ R169, R186, R125 ;  /* 0x0000007dbaa95220 */ /* 0x000fe20000410000 */
[----:B------:R-:W-:Y:S01]  /*3640*/  @P6 MOV R124, R130 ;  /* 0x00000082007c6202 */ /* 0x000fe20000000f00 */
[----:B------:R-:W-:Y:S02]  /*3650*/  FMUL.FTZ R186, R2, R179 ;  /* 0x000000b302ba7220 */ /* 0x000fe40000410000 */
[----:B------:R-:W-:-:S02]  /*3660*/  @P0 FADD.FTZ R126, R109, R126 ;  /* 0x0000007e6d7e0221 */ /* 0x000fc40000010000 */
[----:B------:R-:W-:Y:S02]  /*3670*/  @P3 FMUL.FTZ R171, R194, R127 ;  /* 0x0000007fc2ab3220 */ /* 0x000fe40000410000 */
[----:B------:R-:W-:Y:S02]  /*3680*/  FMUL.FTZ R127, R2, R167 ;  /* 0x000000a7027f7220 */ /* 0x000fe40000410000 */
[----:B------:R-:W-:Y:S01]  /*3690*/  @P0 FADD.FTZ R186, R111, R186 ;  /* 0x000000ba6fba0221 */ /* 0x000fe20000010000 */
[----:B------:R-:W-:Y:S01]  /*36a0*/  @P6 HADD2.F32 R124, -RZ, R124.H0_H0 ;  /* 0x2000007cff7c6230 */ /* 0x000fe20000004100 */
[-C--:B------:R-:W-:Y:S02]  /*36b0*/  FMUL.FTZ R176, R126, R162.reuse ;  /* 0x000000a27eb07220 */ /* 0x080fe40000410000 */
[----:B------:R-:W-:Y:S02]  /*36c0*/  @P0 FADD.FTZ R127, R110, R127 ;  /* 0x0000007f6e7f0221 */ /* 0x000fe40000010000 */
[----:B------:R-:W-:-:S02]  /*36d0*/  FMUL.FTZ R178, R186, R162 ;  /* 0x000000a2bab27220 */ /* 0x000fc40000410000 */
[----:B------:R-:W-:Y:S02]  /*36e0*/  FMUL.FTZ R176, R176, c[0x0][0x1e8] ;  /* 0x00007a00b0b07a20 */ /* 0x000fe40000410000 */
[----:B------:R-:W-:Y:S01]  /*36f0*/  @P6 FMUL.FTZ R168, R191, R124 ;  /* 0x0000007cbfa86220 */ /* 0x000fe20000410000 */
[----:B------:R-:W-:Y:S01]  /*3700*/  IADD3 R128, P6, R185, c[0x0][0x248], RZ ;  /* 0x00009200b9807a10 */ /* 0x000fe20007fde0ff */
[----:B------:R-:W-:Y:S02]  /*3710*/  FMUL.FTZ R125, R2, R151 ;  /* 0x00000097027d7220 */ /* 0x000fe40000410000 */
[----:B------:R-:W-:Y:S02]  /*3720*/  FMUL.FTZ R175, R127, R162 ;  /* 0x000000a27faf7220 */ /* 0x000fe40000410000 */
[----:B------:R-:W-:Y:S01]  /*3730*/  FMUL.FTZ R178, R178, c[0x0][0x1e8] ;  /* 0x00007a00b2b27a20 */ /* 0x000fe20000410000 */
[----:B------:R-:W-:Y:S01]  /*3740*/  @P1 LEA R130, P5, R166, c[0x0][0x258], 0x4 ;  /* 0x00009600a6821a11 */ /* 0x000fe200078a20ff */
[----:B------:R-:W-:Y:S01]  /*3750*/  FMUL.FTZ R124, R45, R176 ;  /* 0x000000b02d7c7220 */ /* 0x000fe20000410000 */
[----:B------:R-:W-:Y:S01]  /*3760*/  LOP3.LUT P4, RZ, R165, 0xff00, RZ, 0xc0, !PT ;  /* 0x0000ff00a5ff7812 */ /* 0x000fe2000788c0ff */
[----:B------:R-:W-:Y:S01]  /*3770*/  @P0 FADD.FTZ R125, R108, R125 ;  /* 0x0000007d6c7d0221 */ /* 0x000fe20000010000 */
[----:B------:R-:W-:Y:S01]  /*3780*/  IADD3.X R129, R184, c[0x0][0x24c], RZ, P6, !PT ;  /* 0x00009300b8817a10 */ /* 0x000fe200037fe4ff */
[----:B------:R-:W-:Y:S01]  /*3790*/  FMUL.FTZ R175, R175, c[0x0][0x1e8] ;  /* 0x00007a00afaf7a20 */ /* 0x000fe20000410000 */
[----:B------:R-:W-:Y:S01]  /*37a0*/  LOP3.LUT P6, RZ, R165, 0xff000000, RZ, 0xc0, !PT ;  /* 0xff000000a5ff7812 */ /* 0x000fe200078cc0ff */
[----:B------:R-:W-:Y:S01]  /*37b0*/  FMUL.FTZ R167, R47, R178 ;  /* 0x000000b22fa77220 */ /* 0x000fe20000410000 */
[----:B------:R-:W-:Y:S01]  /*37c0*/  @P1 LEA.HI.X R131, R166, c[0x0][0x25c], RZ, 0x4, P5 ;  /* 0x00009700a6831a11 */ /* 0x000fe200028f24ff */
[----:B------:R-:W-:Y:S01]  /*37d0*/  FMUL.FTZ R179, R125, R162 ;  /* 0x000000a27db37220 */ /* 0x000fe20000410000 */
[----:B------:R-:W-:Y:S01]  /*37e0*/  FSEL R166, R124, RZ, P4 ;  /* 0x000000ff7ca67208 */ /* 0x000fe20002000000 */
[----:B------:R-:W-:Y:S01]  /*37f0*/  FMUL.FTZ R124, R46, R175 ;  /* 0x000000af2e7c7220 */ /* 0x000fe20000410000 */
[----:B------:R-:W-:-:S02]  /*3800*/  LOP3.LUT P3, RZ, R165, 0xff0000, RZ, 0xc0, !PT ;  /* 0x00ff0000a5ff7812 */ /* 0x000fc4000786c0ff */
[----:B------:R-:W-:Y:S01]  /*3810*/  FSEL R185, R167, RZ, P6 ;  /* 0x000000ffa7b97208 */ /* 0x000fe20003000000 */
[----:B------:R-:W-:Y:S01]  /*3820*/  FMUL.FTZ R179, R179, c[0x0][0x1e8] ;  /* 0x00007a00b3b37a20 */ /* 0x000fe20000410000 */
[----:B------:R-:W-:Y:S01]  /*3830*/  IADD3 R150, P5, R174, c[0x0][0x170], RZ ;  /* 0x00005c00ae967a10 */ /* 0x000fe20007fbe0ff */
[----:B------:R-:W0:Y:S01]  /*3840*/  F2F.F16.F32 R166, R166 ;  /* 0x000000a600a67304 */ /* 0x000e220000200800 */
[----:B------:R-:W-:Y:S01]  /*3850*/  FSEL R184, R124, RZ, P3 ;  /* 0x000000ff7cb87208 */ /* 0x000fe20001800000 */
[----:B------:R-:W-:Y:S01]  /*3860*/  FMUL.FTZ R124, R44, R179 ;  /* 0x000000b32c7c7220 */ /* 0x000fe20000410000 */
[----:B------:R-:W-:Y:S02]  /*3870*/  IADD3.X R151, R177, c[0x0][0x174], RZ, P5, !PT ;  /* 0x00005d00b1977a10 */ /* 0x000fe40002ffe4ff */
[----:B------:R-:W-:-:S03]  /*3880*/  LOP3.LUT P5, RZ, R165, 0xff, RZ, 0xc0, !PT ;  /* 0x000000ffa5ff7812 */ /* 0x000fc600078ac0ff */
[----:B------:R-:W1:Y:S01]  /*3890*/  F2F.F16.F32 R185, R185 ;  /* 0x000000b900b97304 */ /* 0x000e620000200800 */
[----:B------:R-:W-:-:S07]  /*38a0*/  FSEL R165, R124, RZ, P5 ;  /* 0x000000ff7ca57208 */ /* 0x000fce0002800000 */
[----:B------:R-:W2:Y:S01]  /*38b0*/  F2F.F16.F32 R184, R184 ;  /* 0x000000b800b87304 */ /* 0x000ea20000200800 */
[----:B------:R-:W-:Y:S02]  /*38c0*/  SEL R124, R125, R120, P2 ;  /* 0x000000787d7c7207 */ /* 0x000fe40001000000 */
[----:B------:R-:W-:Y:S01]  /*38d0*/  SEL R125, R126, R121, P2 ;  /* 0x000000797e7d7207 */ /* 0x000fe20001000000 */
[----:B0-----:R-:W-:Y:S01]  /*38e0*/  IMAD.WIDE.U32 R166, R166, 0x10000, RZ ;  /* 0x00010000a6a67825 */ /* 0x001fe200078e00ff */
[----:B------:R-:W-:-:S03]  /*38f0*/  SEL R126, R127, R122, P2 ;  /* 0x0000007a7f7e7207 */ /* 0x000fc60001000000 */
[----:B------:R-:W0:Y:S01]  /*3900*/  F2F.F16.F32 R165, R165 ;  /* 0x000000a500a57304 */ /* 0x000e220000200800 */
[----:B------:R-:W-:Y:S02]  /*3910*/  SEL R127, R186, R123, P2 ;  /* 0x0000007bba7f7207 */ /* 0x000fe40001000000 */
[----:B-1----:R-:W-:-:S03]  /*3920*/  SHF.L.U32 R187, R185, 0x10, RZ ;  /* 0x00000010b9bb7819 */ /* 0x002fc600000006ff */
[----:B------:R3:W-:Y:S01]  /*3930*/  @P1 STG.E.128 [R130.64], R124 ;  /* 0x0000007c82001986 */ /* 0x0007e2000c101d04 */
[----:B--2---:R-:W-:Y:S01]  /*3940*/  LOP3.LUT R167, R167, R187, R184, 0xfe, !PT ;  /* 0x000000bba7a77212 */ /* 0x004fe200078efeb8 */
[-CC-:B------:R-:W-:Y:S02]  /*3950*/  FFMA.FTZ R184, R141, R189.reuse, R188.reuse ;  /* 0x000000bd8db87223 */ /* 0x180fe400000100bc */
[-CC-:B------:R-:W-:Y:S02]  /*3960*/  FFMA.FTZ R141, R144, R189.reuse, R188.reuse ;  /* 0x000000bd908d7223 */ /* 0x180fe400000100bc */
[-CC-:B------:R-:W-:Y:S02]  /*3970*/  FFMA.FTZ R144, R145, R189.reuse, R188.reuse ;  /* 0x000000bd91907223 */ /* 0x180fe400000100bc */
[----:B------:R-:W-:Y:S01]  /*3980*/  FFMA.FTZ R145, R140, R189, R188 ;  /* 0x000000bd8c917223 */ /* 0x000fe200000100bc */
[----:B0-----:R-:W-:Y:S01]  /*3990*/  LOP3.LUT R166, R166, R165, RZ, 0xfc, !PT ;  /* 0x000000a5a6a67212 */ /* 0x001fe200078efcff */
[----:B------:R-:W-:-:S02]  /*39a0*/  FADD.FTZ R141, R148, -R141 ;  /* 0x8000008d948d7221 */ /* 0x000fc40000010000 */
[----:B------:R-:W-:Y:S02]  /*39b0*/  FADD.FTZ R165, R147, -R144 ;  /* 0x8000009093a57221 */ /* 0x000fe40000010000 */
[----:B------:R-:W-:Y:S01]  /*39c0*/  FADD.FTZ R185, R146, -R145 ;  /* 0x8000009192b97221 */ /* 0x000fe20000010000 */
[----:B---3--:R-:W-:Y:S02]  /*39d0*/  @P3 MOV R126, R143 ;  /* 0x0000008f007e3202 */ /* 0x008fe40000000f00 */
[----:B------:R-:W-:-:S03]  /*39e0*/  @P6 SHF.R.U32.HI R127, RZ, 0x10, R143 ;  /* 0x00000010ff7f6819 */ /* 0x000fc6000001168f */
[----:B------:R-:W-:Y:S01]  /*39f0*/  @P3 HADD2.F32 R126, -RZ, R126.H0_H0 ;  /* 0x2000007eff7e3230 */ /* 0x000fe20000004100 */
[----:B------:R-:W-:Y:S01]  /*3a00*/  @P4 SHF.R.U64 R125, R142, 0x10, R143 ;  /* 0x000000108e7d4819 */ /* 0x000fe2000000128f */
[----:B------:R-:W-:Y:S01]  /*3a10*/  CS2R R144, SRZ ;  /* 0x0000000000907805 */ /* 0x000fe2000001ff00 */
[----:B------:R-:W-:Y:S02]  /*3a20*/  @P6 HADD2.F32 R127, -RZ, R127.H0_H0 ;  /* 0x2000007fff7f6230 */ /* 0x000fe40000004100 */
[----:B------:R-:W-:Y:S02]  /*3a30*/  @P3 FMUL.FTZ R144, R175, R126 ;  /* 0x0000007eaf903220 */ /* 0x000fe40000410000 */
[----:B------:R-:W-:Y:S01]  /*3a40*/  FMUL.FTZ R126, R2, R141 ;  /* 0x0000008d027e7220 */ /* 0x000fe20000410000 */
[----:B------:R-:W-:Y:S01]  /*3a50*/  @P4 HADD2.F32 R125, -RZ, R125.H0_H0 ;  /* 0x2000007dff7d4230 */ /* 0x000fe20000004100 */
[----:B------:R-:W-:Y:S01]  /*3a60*/  @P5 MOV R124, R142 ;  /* 0x0000008e007c5202 */ /* 0x000fe20000000f00 */
[----:B------:R-:W-:Y:S01]  /*3a70*/  CS2R R146, SRZ ;  /* 0x0000000000927805 */ /* 0x000fe2000001ff00 */
[----:B------:R-:W-:-:S02]  /*3a80*/  @P0 FADD.FTZ R126, R113, R126 ;  /* 0x0000007e717e0221 */ /* 0x000fc40000010000 */
[----:B------:R-:W-:Y:S01]  /*3a90*/  @P6 FMUL.FTZ R145, R178, R127 ;  /* 0x0000007fb2916220 */ /* 0x000fe20000410000 */
[----:B------:R0:W-:Y:S01]  /*3aa0*/  STG.E.64 [R128.64], R166 ;  /* 0x000000a680007986 */ /* 0x0001e2000c101b04 */
[----:B------:R-:W-:Y:S02]  /*3ab0*/  FMUL.FTZ R127, R2, R165 ;  /* 0x000000a5027f7220 */ /* 0x000fe40000410000 */
[----:B------:R-:W-:Y:S02]  /*3ac0*/  @P4 FMUL.FTZ R147, R176, R125 ;  /* 0x0000007db0934220 */ /* 0x000fe40000410000 */
[----:B------:R-:W-:Y:S01]  /*3ad0*/  FADD.FTZ R149, R149, -R184 ;  /* 0x800000b895957221 */ /* 0x000fe20000010000 */
[----:B------:R-:W-:Y:S01]  /*3ae0*/  @P5 HADD2.F32 R124, -RZ, R124.H0_H0 ;  /* 0x2000007cff7c5230 */ /* 0x000fe20000004100 */
[----:B------:R-:W-:Y:S01]  /*3af0*/  FMUL.FTZ R176, R2, R185 ;  /* 0x000000b902b07220 */ /* 0x000fe20000410000 */
[----:B------:R-:W-:Y:S01]  /*3b00*/  @P1 LEA R130, P4, R164, c[0x0][0x258], 0x4 ;  /* 0x00009600a4821a11 */ /* 0x000fe200078820ff */
[----:B------:R-:W-:Y:S01]  /*3b10*/  @P0 FADD.FTZ R127, R114, R127 ;  /* 0x0000007f727f0221 */ /* 0x000fe20000010000 */
[----:B------:R-:W-:Y:S01]  /*3b20*/  LOP3.LUT P3, RZ, R163, 0xff00, RZ, 0xc0, !PT ;  /* 0x0000ff00a3ff7812 */ /* 0x000fe2000786c0ff */
[----:B0-----:R-:W-:Y:S01]  /*3b30*/  FMUL.FTZ R166, R126, R162 ;  /* 0x000000a27ea67220 */ /* 0x001fe20000410000 */
[----:B------:R-:W2:Y:S01]  /*3b40*/  LDG.E.64 R150, [R150.64] ;  /* 0x0000000496967981 */ /* 0x000ea2000c1e1b00 */
[----:B------:R-:W-:-:S02]  /*3b50*/  FMUL.FTZ R125, R2, R149 ;  /* 0x00000095027d7220 */ /* 0x000fc40000410000 */
[----:B------:R-:W-:Y:S02]  /*3b60*/  FMUL.FTZ R166, R166, c[0x0][0x1e8] ;  /* 0x00007a00a6a67a20 */ /* 0x000fe40000410000 */
[----:B------:R-:W-:Y:S01]  /*3b70*/  @P0 FADD.FTZ R176, R115, R176 ;  /* 0x000000b073b00221 */ /* 0x000fe20000010000 */
[----:B------:R-:W-:Y:S01]  /*3b80*/  @P1 LEA.HI.X R131, R164, c[0x0][0x25c], RZ, 0x4, P4 ;  /* 0x00009700a4831a11 */ /* 0x000fe200020f24ff */
[----:B------:R-:W-:Y:S02]  /*3b90*/  FMUL.FTZ R129, R127, R162 ;  /* 0x000000a27f817220 */ /* 0x000fe40000410000 */
[----:B------:R-:W-:Y:S02]  /*3ba0*/  @P5 FMUL.FTZ R146, R179, R124 ;  /* 0x0000007cb3925220 */ /* 0x000fe40000410000 */
[----:B------:R-:W-:Y:S02]  /*3bb0*/  FMUL.FTZ R124, R41, R166 ;  /* 0x000000a6297c7220 */ /* 0x000fe40000410000 */
[----:B------:R-:W-:-:S02]  /*3bc0*/  @P0 FADD.FTZ R125, R112, R125 ;  /* 0x0000007d707d0221 */ /* 0x000fc40000010000 */
[-C--:B------:R-:W-:Y:S02]  /*3bd0*/  FMUL.FTZ R164, R176, R162.reuse ;  /* 0x000000a2b0a47220 */ /* 0x080fe40000410000 */
[----:B------:R-:W-:Y:S01]  /*3be0*/  FMUL.FTZ R149, R129, c[0x0][0x1e8] ;  /* 0x00007a0081957a20 */ /* 0x000fe20000410000 */
[----:B------:R-:W-:Y:S01]  /*3bf0*/  SHF.L.U32 R148, R3, 0x3, RZ ;  /* 0x0000000303947819 */ /* 0x000fe200000006ff */
[----:B------:R-:W-:Y:S01]  /*3c00*/  FMUL.FTZ R165, R125, R162 ;  /* 0x000000a27da57220 */ /* 0x000fe20000410000 */
[----:B------:R-:W-:Y:S01]  /*3c10*/  IADD3 R128, P5, R174, c[0x0][0x248], RZ ;  /* 0x00009200ae807a10 */ /* 0x000fe20007fbe0ff */
[----:B------:R-:W-:Y:S01]  /*3c20*/  FMUL.FTZ R164, R164, c[0x0][0x1e8] ;  /* 0x00007a00a4a47a20 */ /* 0x000fe20000410000 */
[----:B------:R-:W-:Y:S01]  /*3c30*/  FSEL R142, R124, RZ, P3 ;  /* 0x000000ff7c8e7208 */ /* 0x000fe20001800000 */
[----:B------:R-:W-:Y:S01]  /*3c40*/  FMUL.FTZ R124, R42, R149 ;  /* 0x000000952a7c7220 */ /* 0x000fe20000410000 */
[----:B------:R-:W-:Y:S01]  /*3c50*/  LOP3.LUT P6, RZ, R163, 0xff0000, RZ, 0xc0, !PT ;  /* 0x00ff0000a3ff7812 */ /* 0x000fe200078cc0ff */
[----:B------:R-:W-:Y:S01]  /*3c60*/  FMUL.FTZ R165, R165, c[0x0][0x1e8] ;  /* 0x00007a00a5a57a20 */ /* 0x000fe20000410000 */
[----:B------:R-:W-:Y:S01]  /*3c70*/  SHF.R.U32.HI R167, RZ, 0x1d, R3 ;  /* 0x0000001dffa77819 */ /* 0x000fe20000011603 */
[----:B------:R-:W-:Y:S01]  /*3c80*/  FMUL.FTZ R143, R43, R164 ;  /* 0x000000a42b8f7220 */ /* 0x000fe20000410000 */
[----:B------:R-:W-:-:S02]  /*3c90*/  IADD3 R140, P4, R148, c[0x0][0x170], RZ ;  /* 0x00005c00948c7a10 */ /* 0x000fc40007f9e0ff */
[----:B------:R-:W-:Y:S02]  /*3ca0*/  IADD3.X R129, R177, c[0x0][0x24c], RZ, P5, !PT ;  /* 0x00009300b1817a10 */ /* 0x000fe40002ffe4ff */
[----:B------:R-:W-:Y:S02]  /*3cb0*/  LOP3.LUT P5, RZ, R163, 0xff000000, RZ, 0xc0, !PT ;  /* 0xff000000a3ff7812 */ /* 0x000fe400078ac0ff */
[----:B------:R-:W-:Y:S01]  /*3cc0*/  FSEL R174, R124, RZ, P6 ;  /* 0x000000ff7cae7208 */ /* 0x000fe20003000000 */
[----:B------:R-:W-:Y:S01]  /*3cd0*/  FMUL.FTZ R124, R40, R165 ;  /* 0x000000a5287c7220 */ /* 0x000fe20000410000 */
[----:B------:R-:W-:Y:S02]  /*3ce0*/  IADD3.X R141, R167, c[0x0][0x174], RZ, P4, !PT ;  /* 0x00005d00a78d7a10 */ /* 0x000fe400027fe4ff */
[----:B------:R-:W-:Y:S02]  /*3cf0*/  FSEL R175, R143, RZ, P5 ;  /* 0x000000ff8faf7208 */ /* 0x000fe40002800000 */
[----:B------:R-:W-:Y:S01]  /*3d00*/  LOP3.LUT P4, RZ, R163, 0xff, RZ, 0xc0, !PT ;  /* 0x000000ffa3ff7812 */ /* 0x000fe2000788c0ff */
[----:B------:R-:W0:Y:S03]  /*3d10*/  F2F.F16.F32 R142, R142 ;  /* 0x0000008e008e7304 */ /* 0x000e260000200800 */
[----:B------:R-:W-:-:S05]  /*3d20*/  FSEL R163, R124, RZ, P4 ;  /* 0x000000ff7ca37208 */ /* 0x000fca0002000000 */
[----:B------:R-:W1:Y:S08]  /*3d30*/  F2F.F16.F32 R175, R175 ;  /* 0x000000af00af7304 */ /* 0x000e700000200800 */
[----:B------:R-:W3:Y:S08]  /*3d40*/  F2F.F16.F32 R174, R174 ;  /* 0x000000ae00ae7304 */ /* 0x000ef00000200800 */
[----:B------:R-:W4:Y:S01]  /*3d50*/  F2F.F16.F32 R163, R163 ;  /* 0x000000a300a37304 */ /* 0x000f220000200800 */
        /* <DEDUP_REMOVED lines=11> */
[----:B------:R-:W-:-:S04]  /*3e10*/  FFMA.FTZ R134, R134, R189, R188 ;  /* 0x000000bd86867223 */ /* 0x000fc800000100bc */
[----:B------:R-:W-:Y:S02]  /*3e20*/  FADD.FTZ R137, R137, -R134 ;  /* 0x8000008689897221 */ /* 0x000fe40000010000 */
[--C-:B------:R-:W-:Y:S02]  /*3e30*/  FFMA.FTZ R163, R132, R189, R188.reuse ;  /* 0x000000bd84a37223 */ /* 0x100fe400000100bc */
[----:B------:R-:W-:Y:S02]  /*3e40*/  FMUL.FTZ R132, R2, R137 ;  /* 0x0000008902847220 */ /* 0x000fe40000410000 */
[-C--:B------:R-:W-:Y:S02]  /*3e50*/  FFMA.FTZ R133, R133, R189.reuse, R188 ;  /* 0x000000bd85857223 */ /* 0x080fe400000100bc */
[----:B------:R-:W-:Y:S02]  /*3e60*/  @P0 FADD.FTZ R132, R117, R132 ;  /* 0x0000008475840221 */ /* 0x000fe40000010000 */
[----:B------:R-:W-:-:S02]  /*3e70*/  FFMA.FTZ R188, R139, R189, R188 ;  /* 0x000000bd8bbc7223 */ /* 0x000fc400000100bc */
[----:B0-----:R-:W-:Y:S02]  /*3e80*/  FMUL.FTZ R128, R132, R162 ;  /* 0x000000a284807220 */ /* 0x001fe40000410000 */
[----:B------:R-:W-:Y:S02]  /*3e90*/  FADD.FTZ R163, R138, -R163 ;  /* 0x800000a38aa37221 */ /* 0x000fe40000010000 */
[----:B------:R-:W-:Y:S02]  /*3ea0*/  FADD.FTZ R133, R136, -R133 ;  /* 0x8000008588857221 */ /* 0x000fe40000010000 */
[----:B------:R-:W-:Y:S02]  /*3eb0*/  FADD.FTZ R139, R135, -R188 ;  /* 0x800000bc878b7221 */ /* 0x000fe40000010000 */
[----:B------:R-:W-:Y:S01]  /*3ec0*/  FMUL.FTZ R128, R128, c[0x0][0x1e8] ;  /* 0x00007a0080807a20 */ /* 0x000fe20000410000 */
[----:B------:R-:W-:Y:S01]  /*3ed0*/  CS2R R126, SRZ ;  /* 0x00000000007e7805 */ /* 0x000fe2000001ff00 */
[----:B------:R-:W-:-:S02]  /*3ee0*/  FMUL.FTZ R163, R2, R163 ;  /* 0x000000a302a37220 */ /* 0x000fc40000410000 */
[C---:B------:R-:W-:Y:S02]  /*3ef0*/  FMUL.FTZ R135, R2.reuse, R133 ;  /* 0x0000008502877220 */ /* 0x040fe40000410000 */
[----:B------:R-:W-:Y:S02]  /*3f00*/  FMUL.FTZ R134, R2, R139 ;  /* 0x0000008b02867220 */ /* 0x000fe40000410000 */
[----:B------:R-:W-:Y:S02]  /*3f10*/  FMUL.FTZ R2, R37, R128 ;  /* 0x0000008025027220 */ /* 0x000fe40000410000 */
[----:B------:R-:W-:Y:S02]  /*3f20*/  @P0 FADD.FTZ R135, R118, R135 ;  /* 0x0000008776870221 */ /* 0x000fe40000010000 */
[----:B------:R-:W-:Y:S02]  /*3f30*/  @P0 FADD.FTZ R134, R119, R134 ;  /* 0x0000008677860221 */ /* 0x000fe40000010000 */
[----:B------:R-:W-:-:S02]  /*3f40*/  @P0 FADD.FTZ R163, R116, R163 ;  /* 0x000000a374a30221 */ /* 0x000fc40000010000 */
[-C--:B------:R-:W-:Y:S02]  /*3f50*/  FMUL.FTZ R129, R135, R162.reuse ;  /* 0x000000a287817220 */ /* 0x080fe40000410000 */
[-C--:B------:R-:W-:Y:S01]  /*3f60*/  FMUL.FTZ R130, R134, R162.reuse ;  /* 0x000000a286827220 */ /* 0x080fe20000410000 */
[----:B------:R-:W-:Y:S01]  /*3f70*/  HFMA2.MMA R131, -RZ, RZ, 0, 0 ;  /* 0x00000000ff837435 */ /* 0x000fe200000001ff */
[----:B------:R-:W-:Y:S02]  /*3f80*/  FMUL.FTZ R162, R163, R162 ;  /* 0x000000a2a3a27220 */ /* 0x000fe40000410000 */
[----:B------:R-:W-:Y:S02]  /*3f90*/  FMUL.FTZ R130, R130, c[0x0][0x1e8] ;  /* 0x00007a0082827a20 */ /* 0x000fe40000410000 */
[----:B------:R-:W-:Y:S01]  /*3fa0*/  FMUL.FTZ R162, R162, c[0x0][0x1e8] ;  /* 0x00007a00a2a27a20 */ /* 0x000fe20000410000 */
[----:B------:R-:W-:Y:S01]  /*3fb0*/  LOP3.LUT P0, RZ, R0, 0xff000000, RZ, 0xc0, !PT ;  /* 0xff00000000ff7812 */ /* 0x000fe2000780c0ff */
[----:B------:R-:W-:-:S02]  /*3fc0*/  FMUL.FTZ R133, R39, R130 ;  /* 0x0000008227857220 */ /* 0x000fc40000410000 */
[----:B------:R-:W-:-:S03]  /*3fd0*/  FMUL.FTZ R129, R129, c[0x0][0x1e8] ;  /* 0x00007a0081817a20 */ /* 0x000fc60000410000 */
[----:B------:R-:W-:Y:S02]  /*3fe0*/  FSEL R136, R133, RZ, P0 ;  /* 0x000000ff85887208 */ /* 0x000fe40000000000 */
[----:B------:R-:W-:Y:S02]  /*3ff0*/  SEL R120, R163, R120, P2 ;  /* 0x00000078a3787207 */ /* 0x000fe40001000000 */
[----:B------:R-:W-:Y:S02]  /*4000*/  SEL R121, R132, R121, P2 ;  /* 0x0000007984797207 */ /* 0x000fe40001000000 */
[----:B------:R-:W-:Y:S02]  /*4010*/  SEL R122, R135, R122, P2 ;  /* 0x0000007a877a7207 */ /* 0x000fe40001000000 */
[----:B------:R-:W-:Y:S01]  /*4020*/  SEL R123, R134, R123, P2 ;  /* 0x0000007b867b7207 */ /* 0x000fe20001000000 */
[----:B------:R-:W0:Y:S01]  /*4030*/  F2F.F16.F32 R136, R136 ;  /* 0x0000008800887304 */ /* 0x000e220000200800 */
[----:B------:R-:W-:Y:S01]  /*4040*/  FADD.FTZ R229, R146, R229 ;  /* 0x000000e592e57221 */ /* 0x000fe20000010000 */
[----:B------:R-:W-:Y:S01]  /*4050*/  HFMA2.MMA R132, -RZ, RZ, 0, 0 ;  /* 0x00000000ff847435 */ /* 0x000fe200000001ff */
[----:B------:R-:W-:-:S02]  /*4060*/  FADD.FTZ R219, R144, R219 ;  /* 0x000000db90db7221 */ /* 0x000fc40000010000 */
[----:B------:R-:W-:Y:S01]  /*4070*/  FADD.FTZ R228, R145, R228 ;  /* 0x000000e491e47221 */ /* 0x000fe20000010000 */
[----:B------:R-:W-:Y:S04]  /*4080*/  STL [R1], R229 ;  /* 0x000000e501007387 */ /* 0x000fe80000100800 */
[----:B------:R-:W-:Y:S04]  /*4090*/  STL [R1+0x8], R219 ;  /* 0x000008db01007387 */ /* 0x000fe80000100800 */
[----:B------:R-:W-:Y:S01]  /*40a0*/  STL [R1+0x4], R228 ;  /* 0x000004e401007387 */ /* 0x000fe20000100800 */
[----:B0-----:R-:W-:-:S02]  /*40b0*/  SHF.L.U32 R137, R136, 0x10, RZ ;  /* 0x0000001088897819 */ /* 0x001fc400000006ff */
        /* <DEDUP_REMOVED lines=18> */
[----:B--2---:R-:W-:-:S05]  /*41e0*/  @P4 MOV R124, R150 ;  /* 0x00000096007c4202 */ /* 0x004fca0000000f00 */
[----:B------:R-:W-:-:S05]  /*41f0*/  @P4 HADD2.F32 R124, -RZ, R124.H0_H0 ;  /* 0x2000007cff7c4230 */ /* 0x000fca0000004100 */
[----:B------:R-:W-:Y:S01]  /*4200*/  @P4 FMUL.FTZ R126, R165, R124 ;  /* 0x0000007ca57e4220 */ /* 0x000fe20000410000 */
[----:B------:R-:W-:-:S04]  /*4210*/  LOP3.LUT P4, RZ, R0, 0xff00, RZ, 0xc0, !PT ;  /* 0x0000ff0000ff7812 */ /* 0x000fc8000788c0ff */
[----:B------:R-:W-:Y:S02]  /*4220*/  FSEL R124, R2, RZ, P4 ;  /* 0x000000ff027c7208 */ /* 0x000fe40002000000 */
[----:B------:R-:W-:Y:S02]  /*4230*/  @P6 MOV R2, R151 ;  /* 0x0000009700026202 */ /* 0x000fe40000000f00 */
[----:B------:R-:W-:-:S03]  /*4240*/  @P3 SHF.R.U64 R125, R150, 0x10, R151 ;  /* 0x00000010967d3819 */ /* 0x000fc60000001297 */
[----:B------:R-:W-:Y:S02]  /*4250*/  @P6 HADD2.F32 R2, -RZ, R2.H0_H0 ;  /* 0x20000002ff026230 */ /* 0x000fe40000004100 */
[----:B------:R-:W-:-:S03]  /*4260*/  @P3 HADD2.F32 R125, -RZ, R125.H0_H0 ;  /* 0x2000007dff7d3230 */ /* 0x000fc60000004100 */
[----:B------:R-:W-:Y:S01]  /*4270*/  @P6 FMUL.FTZ R131, R149, R2 ;  /* 0x0000000295836220 */ /* 0x000fe20000410000 */
[----:B------:R-:W-:Y:S01]  /*4280*/  LOP3.LUT P6, RZ, R0, 0xff, RZ, 0xc0, !PT ;  /* 0x000000ff00ff7812 */ /* 0x000fe200078cc0ff */
[----:B------:R-:W-:Y:S02]  /*4290*/  FMUL.FTZ R2, R36, R162 ;  /* 0x000000a224027220 */ /* 0x000fe40000410000 */
[----:B------:R-:W-:Y:S01]  /*42a0*/  @P3 FMUL.FTZ R127, R166, R125 ;  /* 0x0000007da67f3220 */ /* 0x000fe20000410000 */
[----:B------:R-:W-:Y:S02]  /*42b0*/  LOP3.LUT P3, RZ, R0, 0xff0000, RZ, 0xc0, !PT ;  /* 0x00ff000000ff7812 */ /* 0x000fe4000786c0ff */
[----:B------:R-:W-:Y:S02]  /*42c0*/  FSEL R2, R2, RZ, P6 ;  /* 0x000000ff02027208 */ /* 0x000fe40003000000 */
[----:B------:R-:W-:Y:S01]  /*42d0*/  @P5 SHF.R.U32.HI R133, RZ, 0x10, R151 ;  /* 0x00000010ff855819 */ /* 0x000fe20000011697 */
[----:B------:R-:W-:Y:S01]  /*42e0*/  FMUL.FTZ R125, R38, R129 ;  /* 0x00000081267d7220 */ /* 0x000fe20000410000 */
[----:B------:R0:W-:Y:S01]  /*42f0*/  F2F.F16.F32 R139, R2 ;  /* 0x00000002008b7304 */ /* 0x0001e20000200800 */
[----:B------:R-:W-:-:S02]  /*4300*/  HFMA2.MMA R0, -RZ, RZ, 0, 0 ;  /* 0x00000000ff007435 */ /* 0x000fc400000001ff */
[----:B------:R-:W-:Y:S01]  /*4310*/  @P5 HADD2.F32 R133, -RZ, R133.H0_H0 ;  /* 0x20000085ff855230 */ /* 0x000fe20000004100 */
[----:B------:R-:W-:Y:S01]  /*4320*/  FSEL R125, R125, RZ, P3 ;  /* 0x000000ff7d7d7208 */ /* 0x000fe20001800000 */
[----:B------:R-:W-:-:S03]  /*4330*/  FADD.FTZ R220, R131, R220 ;  /* 0x000000dc83dc7221 */ /* 0x000fc60000010000 */
[----:B------:R-:W1:Y:S01]  /*4340*/  F2F.F16.F32 R124, R124 ;  /* 0x0000007c007c7304 */ /* 0x000e620000200800 */
[----:B0-----:R-:W-:Y:S01]  /*4350*/  @P1 LEA R2, P2, R3, c[0x0][0x258], 0x4 ;  /* 0x0000960003021a11 */ /* 0x001fe200078420ff */
[----:B------:R-:W-:-:S03]  /*4360*/  @P5 FMUL.FTZ R0, R164, R133 ;  /* 0x00000085a4005220 */ /* 0x000fc60000410000 */
[----:B------:R-:W-:-:S03]  /*4370*/  @P1 LEA.HI.X R3, R3, c[0x0][0x25c], RZ, 0x4, P2 ;  /* 0x0000970003031a11 */ /* 0x000fc600010f24ff */
[----:B------:R1:W0:Y:S01]  /*4380*/  F2F.F16.F32 R138, R125 ;  /* 0x0000007d008a7304 */ /* 0x0002220000200800 */
[----:B------:R-:W-:Y:S01]  /*4390*/  LOP3.LUT P5, RZ, R4, 0xff, RZ, 0xc0, !PT ;  /* 0x000000ff04ff7812 */ /* 0x000fe200078ac0ff */
[----:B------:R2:W-:Y:S01]  /*43a0*/  @P1 STG.E.128 [R2.64], R120 ;  /* 0x0000007802001986 */ /* 0x0005e2000c101d04 */
[----:B------:R-:W-:Y:S01]  /*43b0*/  HFMA2.MMA R4, -RZ, RZ, 0, 0 ;  /* 0x00000000ff047435 */ /* 0x000fe200000001ff */
[----:B------:R-:W-:Y:S01]  /*43c0*/  FADD.FTZ R232, R0, R232 ;  /* 0x000000e800e87221 */ /* 0x000fe20000010000 */
[----:B------:R-:W-:Y:S01]  /*43d0*/  MOV R0, RZ ;  /* 0x000000ff00007202 */ /* 0x000fe20000000f00 */
[----:B------:R-:W-:Y:S02]  /*43e0*/  FADD.FTZ R230, R126, R230 ;  /* 0x000000e67ee67221 */ /* 0x000fe40000010000 */
[----:B------:R-:W-:Y:S01]  /*43f0*/  FADD.FTZ R231, R127, R231 ;  /* 0x000000e77fe77221 */ /* 0x000fe20000010000 */
[----:B------:R-:W-:Y:S01]  /*4400*/  IADD3 R126, P2, R148, c[0x0][0x248], RZ ;  /* 0x00009200947e7a10 */ /* 0x000fe20007f5e0ff */
[----:B-1----:R-:W-:Y:S01]  /*4410*/  IMAD.WIDE.U32 R124, R124, 0x10000, RZ ;  /* 0x000100007c7c7825 */ /* 0x002fe200078e00ff */
[----:B------:R1:W-:Y:S02]  /*4420*/  STL [R1+0x10], R230 ;  /* 0x000010e601007387 */ /* 0x0003e40000100800 */
[----:B------:R-:W-:-:S02]  /*4430*/  IADD3.X R127, R167, c[0x0][0x24c], RZ, P2, !PT ;  /* 0x00009300a77f7a10 */ /* 0x000fc400017fe4ff */
[----:B------:R1:W-:Y:S01]  /*4440*/  STL [R1+0xc], R231 ;  /* 0x00000ce701007387 */ /* 0x0003e20000100800 */
[----:B--2---:R-:W-:Y:S02]  /*4450*/  MOV R2, RZ ;  /* 0x000000ff00027202 */ /* 0x004fe40000000f00 */
[----:B---3--:R-:W-:Y:S02]  /*4460*/  @P6 MOV R131, R140 ;  /* 0x0000008c00836202 */ /* 0x008fe40000000f00 */
[--C-:B------:R-:W-:Y:S02]  /*4470*/  @P4 SHF.R.U64 R134, R140, 0x10, R141.reuse ;  /* 0x000000108c864819 */ /* 0x100fe4000000128d */
[----:B------:R-:W-:Y:S02]  /*4480*/  @P3 MOV R133, R141 ;  /* 0x0000008d00853202 */ /* 0x000fe40000000f00 */
[----:B------:R-:W-:Y:S01]  /*4490*/  @P0 SHF.R.U32.HI R135, RZ, 0x10, R141 ;  /* 0x00000010ff870819 */ /* 0x000fe2000001168d */
[----:B------:R-:W-:-:S02]  /*44a0*/  @P6 HADD2.F32 R131, -RZ, R131.H0_H0 ;  /* 0x20000083ff836230 */ /* 0x000fc40000004100 */
[----:B------:R-:W-:Y:S02]  /*44b0*/  @P4 HADD2.F32 R3, -RZ, R134.H0_H0 ;  /* 0x20000086ff034230 */ /* 0x000fe40000004100 */
[----:B------:R-:W-:Y:S02]  /*44c0*/  @P3 HADD2.F32 R134, -RZ, R133.H0_H0 ;  /* 0x20000085ff863230 */ /* 0x000fe40000004100 */
[----:B------:R-:W-:Y:S01]  /*44d0*/  @P0 HADD2.F32 R133, -RZ, R135.H0_H0 ;  /* 0x20000087ff850230 */ /* 0x000fe20000004100 */
[----:B------:R-:W-:Y:S02]  /*44e0*/  @P6 FMUL.FTZ R4, R162, R131 ;  /* 0x00000083a2046220 */ /* 0x000fe40000410000 */
[----:B------:R-:W-:Y:S02]  /*44f0*/  @P4 FMUL.FTZ R0, R128, R3 ;  /* 0x0000000380004220 */ /* 0x000fe40000410000 */
[----:B------:R-:W-:Y:S02]  /*4500*/  @P0 FMUL.FTZ R2, R130, R133 ;  /* 0x0000008582020220 */ /* 0x000fe40000410000 */
[----:B------:R-:W-:-:S02]  /*4510*/  @P3 FMUL.FTZ R132, R129, R134 ;  /* 0x0000008681843220 */ /* 0x000fc40000410000 */
[----:B------:R-:W-:Y:S02]  /*4520*/  FADD.FTZ R234, R4, R234 ;  /* 0x000000ea04ea7221 */ /* 0x000fe40000010000 */
[----:B------:R-:W-:Y:S01]  /*4530*/  FADD.FTZ R233, R0, R233 ;  /* 0x000000e900e97221 */ /* 0x000fe20000010000 */
[----:B0-----:R-:W-:Y:S01]  /*4540*/  LOP3.LUT R125, R125, R137, R138, 0xfe, !PT ;  /* 0x000000897d7d7212 */ /* 0x001fe200078efe8a */
[----:B------:R-:W-:Y:S01]  /*4550*/  FADD.FTZ R244, R2, R244 ;  /* 0x000000f402f47221 */ /* 0x000fe20000010000 */
[----:B------:R-:W-:Y:S01]  /*4560*/  LOP3.LUT R124, R124, R139, RZ, 0xfc, !PT ;  /* 0x0000008b7c7c7212 */ /* 0x000fe200078efcff */
[----:B------:R1:W-:Y:S01]  /*4570*/  STL [R1+0x18], R220 ;  /* 0x000018dc01007387 */ /* 0x0003e20000100800 */
[----:B------:R-:W-:-:S03]  /*4580*/  FADD.FTZ R235, R132, R235 ;  /* 0x000000eb84eb7221 */ /* 0x000fc60000010000 */
[----:B------:R1:W-:Y:S04]  /*4590*/  STL [R1+0x14], R232 ;  /* 0x000014e801007387 */ /* 0x0003e80000100800 */
[----:B------:R1:W-:Y:S04]  /*45a0*/  STL [R1+0x20], R234 ;  /* 0x000020ea01007387 */ /* 0x0003e80000100800 */
[----:B------:R1:W-:Y:S04]  /*45b0*/  STL [R1+0x1c], R233 ;  /* 0x00001ce901007387 */ /* 0x0003e80000100800 */
[----:B------:R1:W-:Y:S04]  /*45c0*/  STL [R1+0x24], R244 ;  /* 0x000024f401007387 */ /* 0x0003e80000100800 */
[----:B------:R1:W-:Y:S04]  /*45d0*/  STG.E.64 [R126.64], R124 ;  /* 0x0000007c7e007986 */ /* 0x0003e8000c101b04 */
[----:B------:R1:W-:Y:S01]  /*45e0*/  STL [R1+0x28], R235 ;  /* 0x000028eb01007387 */ /* 0x0003e20000100800 */
[----:B------:R-:W-:-:S02]  /*45f0*/  ISETP.GE.AND P0, PT, R161, c[0x0][0x164], PT ;  /* 0x00005900a1007a0c */ /* 0x000fc40003f06270 */
[----:B------:R-:W-:-:S11]  /*4600*/  SEL R4, RZ, 0x1, P5 ;  /* 0x00000001ff047807 */ /* 0x000fd60002800000 */
[----:B-1----:R-:W-:Y:S01]  /*4610*/  @P0 CALL.REL.NOINC `(.L_x_10479) ;  /* 0x0000001000000944 */ /* 0x002fe20003c00000 */
[----:B------:R-:W-:Y:S05]  /*4620*/  BRA `(.L_x_10480) ;  /* 0xffffc1a000007947 */ /* 0x000fea000383ffff */
.L_x_10479:
        /* <DEDUP_REMOVED lines=62> */
.L_x_10476:
        /* <DEDUP_REMOVED lines=32> */
.L_x_10477:
[----:B------:R-:W-:Y:S01]  /*4c10*/  HFMA2.MMA R127, -RZ, RZ, 0, 9.5367431640625e-07 ;  /* 0x00000010ff7f7435 */ /* 0x000fe200000001ff */
[----:B------:R-:W-:-:S02]  /*4c20*/  MOV R125, R128 ;  /* 0x00000080007d7202 */ /* 0x000fc40000000f00 */
[----:B------:R-:W-:Y:S02]  /*4c30*/  MOV R142, 0x1f ;  /* 0x0000001f008e7802 */ /* 0x000fe40000000f00 */
[----:B------:R-:W-:Y:S02]  /*4c40*/  MOV R131, 0xffffffff ;  /* 0xffffffff00837802 */ /* 0x000fe40000000f00 */
[----:B------:R-:W-:Y:S02]  /*4c50*/  MOV R124, 0x4c70 ;  /* 0x00004c70007c7802 */ /* 0x000fe40000000f00 */
[----:B-----5:R-:W-:Y:S05]  /*4c60*/  CALL.REL.NOINC `($__internal_155_$__cuda_sm70_shflsync_down_p) ;  /* 0x0000046000007944 */ /* 0x020fea0003c00000 */
[----:B-1----:R-:W-:Y:S01]  /*4c70*/  MOV R129, R127 ;  /* 0x0000007f00817202 */ /* 0x002fe20000000f00 */
[----:B------:R-:W-:Y:S05]  /*4c80*/  BRA `(.L_x_10481) ;  /* 0xffffd24000007947 */ /* 0x000fea000383ffff */
.L_x_10478:
[----:B------:R-:W-:Y:S01]  /*4c90*/  HFMA2.MMA R127, -RZ, RZ, 0, 9.5367431640625e-07 ;  /* 0x00000010ff7f7435 */ /* 0x000fe200000001ff */
[----:B------:R-:W-:Y:S02]  /*4ca0*/  MOV R125, R126 ;  /* 0x0000007e007d7202 */ /* 0x000fe40000000f00 */
[----:B------:R-:W-:Y:S02]  /*4cb0*/  MOV R142, 0x1f ;  /* 0x0000001f008e7802 */ /* 0x000fe40000000f00 */
[----:B------:R-:W-:-:S02]  /*4cc0*/  MOV R131, 0xffffffff ;  /* 0xffffffff00837802 */ /* 0x000fc40000000f00 */
[----:B------:R-:W-:Y:S02]  /*4cd0*/  MOV R124, 0x4cf0 ;  /* 0x00004cf0007c7802 */ /* 0x000fe40000000f00 */
[----:B01---5:R-:W-:Y:S05]  /*4ce0*/  CALL.REL.NOINC `($__internal_155_$__cuda_sm70_shflsync_down_p) ;  /* 0x000003e000007944 */ /* 0x023fea0003c00000 */
[----:B------:R-:W-:Y:S01]  /*4cf0*/  FADD.FTZ R128, R128, R129 ;  /* 0x0000008180807221 */ /* 0x000fe20000010000 */
[----:B------:R-:W-:Y:S01]  /*4d00*/  MOV R142, 0x1f ;  /* 0x0000001f008e7802 */ /* 0x000fe20000000f00 */
[----:B-1----:R-:W-:Y:S01]  /*4d10*/  FADD.FTZ R126, R126, R127 ;  /* 0x0000007f7e7e7221 */ /* 0x002fe20000010000 */
[----:B------:R-:W-:Y:S01]  /*4d20*/  HFMA2.MMA R127, -RZ, RZ, 0, 4.76837158203125e-07 ;  /* 0x00000008ff7f7435 */ /* 0x000fe200000001ff */
[----:B------:R-:W-:Y:S02]  /*4d30*/  MOV R131, 0xffffffff ;  /* 0xffffffff00837802 */ /* 0x000fe40000000f00 */
[----:B------:R-:W-:Y:S02]  /*4d40*/  MOV R125, R128 ;  /* 0x00000080007d7202 */ /* 0x000fe40000000f00 */
[----:B------:R-:W-:Y:S02]  /*4d50*/  MOV R124, 0x4d70 ;  /* 0x00004d70007c7802 */ /* 0x000fe40000000f00 */
[----:B------:R-:W-:Y:S05]  /*4d60*/  CALL.REL.NOINC `($__internal_155_$__cuda_sm70_shflsync_down_p) ;  /* 0x0000036000007944 */ /* 0x000fea0003c00000 */
[----:B-1----:R-:W-:Y:S01]  /*4d70*/  MOV R129, R127 ;  /* 0x0000007f00817202 */ /* 0x002fe20000000f00 */
[----:B------:R-:W-:Y:S01]  /*4d80*/  HFMA2.MMA R127, -RZ, RZ, 0, 4.76837158203125e-07 ;  /* 0x00000008ff7f7435 */ /* 0x000fe200000001ff */
[----:B------:R-:W-:-:S02]  /*4d90*/  MOV R125, R126 ;  /* 0x0000007e007d7202 */ /* 0x000fc40000000f00 */
[----:B------:R-:W-:Y:S02]  /*4da0*/  MOV R142, 0x1f ;  /* 0x0000001f008e7802 */ /* 0x000fe40000000f00 */
[----:B------:R-:W-:Y:S02]  /*4db0*/  MOV R131, 0xffffffff ;  /* 0xffffffff00837802 */ /* 0x000fe40000000f00 */
[----:B------:R-:W-:Y:S02]  /*4dc0*/  MOV R124, 0x4de0 ;  /* 0x00004de0007c7802 */ /* 0x000fe40000000f00 */
[----:B------:R-:W-:Y:S05]  /*4dd0*/  CALL.REL.NOINC `($__internal_155_$__cuda_sm70_shflsync_down_p) ;  /* 0x000002f000007944 */ /* 0x000fea0003c00000 */
[----:B------:R-:W-:Y:S01]  /*4de0*/  FADD.FTZ R128, R129, R128 ;  /* 0x0000008081807221 */ /* 0x000fe20000010000 */
[----:B------:R-:W-:Y:S01]  /*4df0*/  MOV R142, 0x1f ;  /* 0x0000001f008e7802 */ /* 0x000fe20000000f00 */
[----:B-1----:R-:W-:Y:S01]  /*4e00*/  FADD.FTZ R126, R126, R127 ;  /* 0x0000007f7e7e7221 */ /* 0x002fe20000010000 */
[----:B------:R-:W-:Y:S01]  /*4e10*/  HFMA2.MMA R127, -RZ, RZ, 0, 2.384185791015625e-07 ;  /* 0x00000004ff7f7435 */ /* 0x000fe200000001ff */
[----:B------:R-:W-:Y:S02]  /*4e20*/  MOV R131, 0xffffffff ;  /* 0xffffffff00837802 */ /* 0x000fe40000000f00 */
[----:B------:R-:W-:-:S02]  /*4e30*/  MOV R125, R128 ;  /* 0x00000080007d7202 */ /* 0x000fc40000000f00 */
[----:B------:R-:W-:Y:S02]  /*4e40*/  MOV R124, 0x4e60 ;  /* 0x00004e60007c7802 */ /* 0x000fe40000000f00 */
[----:B------:R-:W-:Y:S05]  /*4e50*/  CALL.REL.NOINC `($__internal_155_$__cuda_sm70_shflsync_down_p) ;  /* 0x0000027000007944 */ /* 0x000fea0003c00000 */
[----:B-1----:R-:W-:Y:S01]  /*4e60*/  MOV R129, R127 ;  /* 0x0000007f00817202 */ /* 0x002fe20000000f00 */
[----:B------:R-:W-:Y:S01]  /*4e70*/  HFMA2.MMA R127, -RZ, RZ, 0, 2.384185791015625e-07 ;  /* 0x00000004ff7f7435 */ /* 0x000fe200000001ff */
[----:B------:R-:W-:Y:S02]  /*4e80*/  MOV R125, R126 ;  /* 0x0000007e007d7202 */ /* 0x000fe40000000f00 */
[----:B------:R-:W-:Y:S02]  /*4e90*/  MOV R142, 0x1f ;  /* 0x0000001f008e7802 */ /* 0x000fe40000000f00 */
[----:B------:R-:W-:Y:S02]  /*4ea0*/  MOV R131, 0xffffffff ;  /* 0xffffffff00837802 */ /* 0x000fe40000000f00 */
[----:B------:R-:W-:Y:S02]  /*4eb0*/  MOV R124, 0x4ed0 ;  /* 0x00004ed0007c7802 */ /* 0x000fe40000000f00 */
[----:B------:R-:W-:Y:S05]  /*4ec0*/  CALL.REL.NOINC `($__internal_155_$__cuda_sm70_shflsync_down_p) ;  /* 0x0000020000007944 */ /* 0x000fea0003c00000 */
[----:B------:R-:W-:Y:S01]  /*4ed0*/  FADD.FTZ R128, R129, R128 ;  /* 0x0000008081807221 */ /* 0x000fe20000010000 */
[----:B------:R-:W-:Y:S01]  /*4ee0*/  MOV R142, 0x1f ;  /* 0x0000001f008e7802 */ /* 0x000fe20000000f00 */
[----:B-1----:R-:W-:Y:S01]  /*4ef0*/  FADD.FTZ R126, R126, R127 ;  /* 0x0000007f7e7e7221 */ /* 0x002fe20000010000 */
[----:B------:R-:W-:Y:S01]  /*4f00*/  HFMA2.MMA R127, -RZ, RZ, 0, 1.1920928955078125e-07 ;  /* 0x00000002ff7f7435 */ /* 0x000fe200000001ff */
[----:B------:R-:W-:-:S02]  /*4f10*/  MOV R131, 0xffffffff ;  /* 0xffffffff00837802 */ /* 0x000fc40000000f00 */
[----:B------:R-:W-:Y:S02]  /*4f20*/  MOV R125, R128 ;  /* 0x00000080007d7202 */ /* 0x000fe40000000f00 */
[----:B------:R-:W-:Y:S02]  /*4f30*/  MOV R124, 0x4f50 ;  /* 0x00004f50007c7802 */ /* 0x000fe40000000f00 */
[----:B------:R-:W-:Y:S05]  /*4f40*/  CALL.REL.NOINC `($__internal_155_$__cuda_sm70_shflsync_down_p) ;  /* 0x0000018000007944 */ /* 0x000fea0003c00000 */
[----:B-1----:R-:W-:Y:S01]  /*4f50*/  MOV R129, R127 ;  /* 0x0000007f00817202 */ /* 0x002fe20000000f00 */
[----:B------:R-:W-:Y:S01]  /*4f60*/  HFMA2.MMA R127, -RZ, RZ, 0, 1.1920928955078125e-07 ;  /* 0x00000002ff7f7435 */ /* 0x000fe200000001ff */
[----:B------:R-:W-:Y:S02]  /*4f70*/  MOV R125, R126 ;  /* 0x0000007e007d7202 */ /* 0x000fe40000000f00 */
[----:B------:R-:W-:Y:S02]  /*4f80*/  MOV R142, 0x1f ;  /* 0x0000001f008e7802 */ /* 0x000fe40000000f00 */
[----:B------:R-:W-:Y:S02]  /*4f90*/  MOV R131, 0xffffffff ;  /* 0xffffffff00837802 */ /* 0x000fe40000000f00 */
[----:B------:R-:W-:-:S02]  /*4fa0*/  MOV R124, 0x4fc0 ;  /* 0x00004fc0007c7802 */ /* 0x000fc40000000f00 */
[----:B------:R-:W-:Y:S05]  /*4fb0*/  CALL.REL.NOINC `($__internal_155_$__cuda_sm70_shflsync_down_p) ;  /* 0x0000011000007944 */ /* 0x000fea0003c00000 */
[----:B------:R-:W-:Y:S01]  /*4fc0*/  FADD.FTZ R128, R129, R128 ;  /* 0x0000008081807221 */ /* 0x000fe20000010000 */
[----:B------:R-:W-:Y:S01]  /*4fd0*/  MOV R142, 0x1f ;  /* 0x0000001f008e7802 */ /* 0x000fe20000000f00 */
[----:B-1----:R-:W-:Y:S01]  /*4fe0*/  FADD.FTZ R126, R126, R127 ;  /* 0x0000007f7e7e7221 */ /* 0x002fe20000010000 */
[----:B------:R-:W-:Y:S01]  /*4ff0*/  HFMA2.MMA R127, -RZ, RZ, 0, 5.9604644775390625e-08 ;  /* 0x00000001ff7f7435 */ /* 0x000fe200000001ff */
[----:B------:R-:W-:-:S02]  /*5000*/  MOV R131, 0xffffffff ;  /* 0xffffffff00837802 */ /* 0x000fc40000000f00 */
[----:B------:R-:W-:Y:S02]  /*5010*/  MOV R125, R128 ;  /* 0x00000080007d7202 */ /* 0x000fe40000000f00 */
[----:B------:R-:W-:Y:S02]  /*5020*/  MOV R124, 0x5040 ;  /* 0x00005040007c7802 */ /* 0x000fe40000000f00 */
[----:B------:R-:W-:Y:S05]  /*5030*/  CALL.REL.NOINC `($__internal_155_$__cuda_sm70_shflsync_down_p) ;  /* 0x0000009000007944 */ /* 0x000fea0003c00000 */
[----:B-1----:R-:W-:Y:S01]  /*5040*/  MOV R129, R127 ;  /* 0x0000007f00817202 */ /* 0x002fe20000000f00 */
[----:B------:R-:W-:Y:S01]  /*5050*/  HFMA2.MMA R127, -RZ, RZ, 0, 5.9604644775390625e-08 ;  /* 0x00000001ff7f7435 */ /* 0x000fe200000001ff */
[----:B------:R-:W-:Y:S02]  /*5060*/  MOV R125, R126 ;  /* 0x0000007e007d7202 */ /* 0x000fe40000000f00 */
[----:B------:R-:W-:Y:S02]  /*5070*/  MOV R142, 0x1f ;  /* 0x0000001f008e7802 */ /* 0x000fe40000000f00 */
[----:B------:R-:W-:Y:S02]  /*5080*/  MOV R131, 0xffffffff ;  /* 0xffffffff00837802 */ /* 0x000fe40000000f00 */
[----:B------:R-:W-:-:S02]  /*5090*/  MOV R124, 0x50b0 ;  /* 0x000050b0007c7802 */ /* 0x000fc40000000f00 */
[----:B------:R-:W-:Y:S05]  /*50a0*/  CALL.REL.NOINC `($__internal_155_$__cuda_sm70_shflsync_down_p) ;  /* 0x0000002000007944 */ /* 0x000fea0003c00000 */
[----:B-1----:R-:W-:Y:S01]  /*50b0*/  MOV R125, R127 ;  /* 0x0000007f007d7202 */ /* 0x002fe20000000f00 */
[----:B------:R-:W-:Y:S05]  /*50c0*/  BRA `(.L_x_10482) ;  /* 0xffffcf2000007947 */ /* 0x000fea000383ffff */
        .weak           $__internal_155_$__cuda_sm70_shflsync_down_p
        .type           $__internal_155_$__cuda_sm70_shflsync_down_p,@function
        .size           $__internal_155_$__cuda_sm70_shflsync_down_p,(.L_x_13031 - $__internal_155_$__cuda_sm70_shflsync_down_p)
$__internal_155_$__cuda_sm70_shflsync_down_p:
[----:B------:R-:W-:Y:S04]  /*50d0*/  WARPSYNC R131 ;  /* 0x0000008300007348 */ /* 0x000fe80003800000 */
[----:B------:R0:W1:Y:S02]  /*50e0*/  SHFL.DOWN PT, R127, R125, R127, R142 ;  /* 0x0800007f7d7f7389 */ /* 0x00006400000e008e */
[----:B0-----:R-:W-:-:S06]  /*50f0*/  HFMA2.MMA R125, -RZ, RZ, 0, 0 ;  /* 0x00000000ff7d7435 */ /* 0x001fcc00000001ff */
[----:B------:R-:W-:Y:S05]  /*5100*/  RET.REL.NODEC R124 `(_ZN10layer_norm13ln_bwd_kernelINS_13Kernel_traitsIf6__halffS2_fjLj7168ELj1ELj1ELj8ELj8ENS_18Kernel_traits_baseILj7168EfS2_fS2_fjLj256EEEEELb1ELb1ELb0ELb1EEEvNS_9BwdParamsE) ;  /* 0xffffaef07c007950 */ /* 0x000fea0003c3ffff */
.L_x_10483:
        /* <DEDUP_REMOVED lines=15> */
.L_x_13031:


//--------------------- .text._ZN10layer_norm22ln_bwd_finalize_kernelINS_22Kernel_traits_finalizeILj7168Ef6__halffS2_fjLb1ELj1024ELj4ENS_18Kernel_traits_baseILj7168EfS2_fS2_fjLj1024EEEEELb1ELb0EEEvNS_9BwdParamsE --------------------------
	.section	.text._ZN10layer_norm22ln_bwd_finalize_kernelINS_22Kernel_traits_finalizeILj7168Ef6__halffS2_fjLb1ELj1024ELj4ENS_18Kernel_traits_baseILj7168EfS2_fS2_fjLj1024EEEEELb1ELb0EEEvNS_9BwdParamsE,"ax",@progbits
	.sectioninfo	@"SHI_REGISTERS=32"
	.align	128
        .global         _ZN10layer_norm22ln_bwd_finalize_kernelINS_22Kernel_traits_finalizeILj7168Ef6__halffS2_fjLb1ELj1024ELj4ENS_18Kernel_traits_baseILj7168EfS2_fS2_fjLj1024EEEEELb1ELb0EEEvNS_9BwdParamsE
        .type           _ZN10layer_norm22ln_bwd_finalize_kernelINS_22Kernel_traits_finalizeILj7168Ef6__halffS2_fjLb1ELj1024ELj4ENS_18Kernel_traits_baseILj7168EfS2_fS2_fjLj1024EEEEELb1ELb0EEEvNS_9BwdParamsE,@function
        .size           _ZN10layer_norm22ln_bwd_finalize_kernelINS_22Kernel_traits_finalizeILj7168Ef6__halffS2_fjLb1ELj1024ELj4ENS_18Kernel_traits_baseILj7168EfS2_fS2_fjLj1024EEEEELb1ELb0EEEvNS_9BwdParamsE,(.L_x_13032 - _ZN10layer_norm22ln_bwd_finalize_kernelINS_22Kernel_traits_finalizeILj7168Ef6__halffS2_fjLb1ELj1024ELj4ENS_18Kernel_traits_baseILj7168EfS2_fS2_fjLj1024EEEEELb1ELb0EEEvNS_9BwdParamsE)
        .other          _ZN10layer_norm22ln_bwd_finalize_kernelINS_22Kernel_traits_finalizeILj7168Ef6__halffS2_fjLb1ELj1024ELj4ENS_18Kernel_traits_baseILj7168EfS2_fS2_fjLj1024EEEEELb1ELb0EEEvNS_9BwdParamsE,@"STO_CUDA_ENTRY STV_DEFAULT"
_ZN10layer_norm22ln_bwd_finalize_kernelINS_22Kernel_traits_finalizeILj7168Ef6__halffS2_fjLb1ELj1024ELj4ENS_18Kernel_traits_baseILj7168EfS2_fS2_fjLj1024EEEEELb1ELb0EEEvNS_9BwdParamsE:
.text._ZN10layer_norm22ln_bwd_finalize_kernelINS_22Kernel_traits_finalizeILj7168Ef6__halffS2_fjLb1ELj1024ELj4ENS_18Kernel_traits_baseILj7168EfS2_fS2_fjLj1024EEEEELb1ELb0EEEvNS_9BwdParamsE:
        /* <DEDUP_REMOVED lines=19> */
.L_x_10497:
        /* <DEDUP_REMOVED lines=33> */
.L_x_10488:
        /* <DEDUP_REMOVED lines=47> */
.L_x_10487:
[----:B------:R-:W-:Y:S05]  /*0630*/  BSYNC B1 ;  /* 0x0000000000017941 */ /* 0x000fea0003800000 */
.L_x_10486:
        /* <DEDUP_REMOVED lines=29> */
.L_x_10490:
[----:B------:R-:W-:Y:S05]  /*0810*/  BSYNC B1 ;  /* 0x0000000000017941 */ /* 0x000fea0003800000 */
.L_x_10489:
        /* <DEDUP_REMOVED lines=14> */
.L_x_10491:
[----:B------:R-:W-:Y:S05]  /*0900*/  BSYNC B1 ;  /* 0x0000000000017941 */ /* 0x000fea0003800000 */
.L_x_10485:
[----:B------:R-:W-:Y:S05]  /*0910*/  BSYNC B0 ;  /* 0x0000000000007941 */ /* 0x000fea0003800000 */
.L_x_10484:
        /* <DEDUP_REMOVED lines=12> */
.L_x_10498:
        /* <DEDUP_REMOVED lines=27> */
.L_x_10499:
        /* <DEDUP_REMOVED lines=9> */
.L_x_10492:
        /* <DEDUP_REMOVED lines=18> */
.L_x_10496:
[----:B------:R-:W-:Y:S05]  /*0d40*/  BSYNC B0 ;  /* 0x0000000000007941 */ /* 0x000fea0003800000 */
.L_x_10495:
[C---:B------:R-:W-:Y:S02]  /*0d50*/  ISETP.GT.U32.AND P1, PT, R4.reuse, -0x1c01, PT ;  /* 0xffffe3ff0400780c */ /* 0x040fe40003f24070 */
[----:B------:R-:W-:-:S02]  /*0d60*/  IADD3 R4, R4, 0x1c00, RZ ;  /* 0x00001c0004047810 */ /* 0x000fc40007ffe0ff */
[----:B------:R-:W-:-:S09]  /*0d70*/  IADD3 R5, R5, 0xe00, RZ ;  /* 0x00000e0005057810 */ /* 0x000fd20007ffe0ff */
[----:B01----:R-:W-:Y:S05]  /*0d80*/  @P1 BRA `(.L_x_10497) ;  /* 0xfffff3a000001947 */ /* 0x003fea000383ffff */
[----:B------:R-:W-:Y:S05]  /*0d90*/  EXIT ;  /* 0x000000000000794d */ /* 0x000fea0003800000 */
.L_x_10493:
[----:B------:R-:W-:Y:S01]  /*0da0*/  HFMA2.MMA R17, -RZ, RZ, 0, 5.9604644775390625e-08 ;  /* 0x00000001ff117435 */ /* 0x000fe200000001ff */
[----:B---3--:R-:W-:Y:S01]  /*0db0*/  MOV R18, R10 ;  /* 0x0000000a00127202 */ /* 0x008fe20000000f00 */
[----:B------:R-:W-:Y:S01]  /*0dc0*/  IMAD.MOV.U32 R14, RZ, RZ, 0x1f ;  /* 0x0000001fff0e7424 */ /* 0x000fe200078e00ff */
[----:B------:R-:W-:Y:S02]  /*0dd0*/  MOV R19, 0xffffffff ;  /* 0xffffffff00137802 */ /* 0x000fe40000000f00 */
[----:B------:R-:W-:Y:S02]  /*0de0*/  MOV R8, 0xe00 ;  /* 0x00000e0000087802 */ /* 0x000fe40000000f00 */
[----:B012---:R-:W-:Y:S05]  /*0df0*/  CALL.REL.NOINC `($__internal_156_$__cuda_sm70_shflsync_bfly_p) ;  /* 0x0000059000007944 */ /* 0x007fea0003c00000 */
[----:B01----:R-:W-:Y:S05]  /*0e00*/  BRA `(.L_x_10498) ;  /* 0xfffffbd000007947 */ /* 0x003fea000383ffff */
.L_x_10494:
[----:B------:R-:W-:Y:S01]  /*0e10*/  HFMA2.MMA R17, -RZ, RZ, 0, 1.1920928955078125e-07 ;  /* 0x00000002ff117435 */ /* 0x000fe200000001ff */
[----:B------:R-:W-:Y:S01]  /*0e20*/  IMAD.MOV.U32 R14, RZ, RZ, 0x1f ;  /* 0x0000001fff0e7424 */ /* 0x000fe200078e00ff */
[----:B------:R-:W-:Y:S02]  /*0e30*/  MOV R19, 0xffffffff ;  /* 0xffffffff00137802 */ /* 0x000fe40000000f00 */
[----:B------:R-:W-:Y:S02]  /*0e40*/  MOV R8, 0xe60 ;  /* 0x00000e6000087802 */ /* 0x000fe40000000f00 */
[----:B0123--:R-:W-:Y:S05]  /*0e50*/  CALL.REL.NOINC `($__internal_156_$__cuda_sm70_shflsync_bfly_p) ;  /* 0x0000053000007944 */ /* 0x00ffea0003c00000 */
[----:B0-----:R-:W-:Y:S01]  /*0e60*/  HFMA2.MMA R17, -RZ, RZ, 0, 2.384185791015625e-07 ;  /* 0x00000004ff117435 */ /* 0x001fe200000001ff */
[----:B-1----:R-:W-:Y:S01]  /*0e70*/  FADD.FTZ R18, R18, R14 ;  /* 0x0000000e12127221 */ /* 0x002fe20000010000 */
[----:B------:R-:W-:Y:S01]  /*0e80*/  MOV R19, 0xffffffff ;  /* 0xffffffff00137802 */ /* 0x000fe20000000f00 */
[----:B------:R-:W-:Y:S01]  /*0e90*/  IMAD.MOV.U32 R14, RZ, RZ, 0x1f ;  /* 0x0000001fff0e7424 */ /* 0x000fe200078e00ff */
[----:B------:R-:W-:-:S02]  /*0ea0*/  MOV R8, 0xec0 ;  /* 0x00000ec000087802 */ /* 0x000fc40000000f00 */
[----:B------:R-:W-:Y:S05]  /*0eb0*/  CALL.REL.NOINC `($__internal_156_$__cuda_sm70_shflsync_bfly_p) ;  /* 0x000004d000007944 */ /* 0x000fea0003c00000 */
[----:B0-----:R-:W-:Y:S01]  /*0ec0*/  HFMA2.MMA R17, -RZ, RZ, 0, 4.76837158203125e-07 ;  /* 0x00000008ff117435 */ /* 0x001fe200000001ff */
[----:B-1----:R-:W-:Y:S01]  /*0ed0*/  FADD.FTZ R18, R18, R14 ;  /* 0x0000000e12127221 */ /* 0x002fe20000010000 */
[----:B------:R-:W-:Y:S01]  /*0ee0*/  MOV R19, 0xffffffff ;  /* 0xffffffff00137802 */ /* 0x000fe20000000f00 */
[----:B------:R-:W-:Y:S01]  /*0ef0*/  IMAD.MOV.U32 R14, RZ, RZ, 0x1f ;  /* 0x0000001fff0e7424 */ /* 0x000fe200078e00ff */
[----:B------:R-:W-:-:S02]  /*0f00*/  MOV R8, 0xf20 ;  /* 0x00000f2000087802 */ /* 0x000fc40000000f00 */
[----:B------:R-:W-:Y:S05]  /*0f10*/  CALL.REL.NOINC `($__internal_156_$__cuda_sm70_shflsync_bfly_p) ;  /* 0x0000047000007944 */ /* 0x000fea0003c00000 */
[----:B-1----:R-:W-:Y:S01]  /*0f20*/  FADD.FTZ R10, R18, R14 ;  /* 0x0000000e120a7221 */ /* 0x002fe20000010000 */
[----:B0-----:R-:W-:Y:S01]  /*0f30*/  HFMA2.MMA R17, -RZ, RZ, 0, 9.5367431640625e-07 ;  /* 0x00000010ff117435 */ /* 0x001fe200000001ff */
[----:B------:R-:W-:Y:S01]  /*0f40*/  IMAD.MOV.U32 R14, RZ, RZ, 0x1f ;  /* 0x0000001fff0e7424 */ /* 0x000fe200078e00ff */
[----:B------:R-:W-:-:S02]  /*0f50*/  MOV R19, 0xffffffff ;  /* 0xffffffff00137802 */ /* 0x000fc40000000f00 */
[----:B------:R-:W-:Y:S02]  /*0f60*/  MOV R18, R10 ;  /* 0x0000000a00127202 */ /* 0x000fe40000000f00 */
[----:B------:R-:W-:Y:S02]  /*0f70*/  MOV R8, 0xf90 ;  /* 0x00000f9000087802 */ /* 0x000fe40000000f00 */
[----:B------:R-:W-:Y:S05]  /*0f80*/  CALL.REL.NOINC `($__internal_156_$__cuda_sm70_shflsync_bfly_p) ;  /* 0x0000040000007944 */ /* 0x000fea0003c00000 */
[----:B0-----:R-:W-:Y:S01]  /*0f90*/  HFMA2.MMA R17, -RZ, RZ, 0, 5.9604644775390625e-08 ;  /* 0x00000001ff117435 */ /* 0x001fe200000001ff */
[----:B-1----:R-:W-:Y:S01]  /*0fa0*/  IMAD.MOV.U32 R13, RZ, RZ, R14 ;  /* 0x000000ffff0d7224 */ /* 0x002fe200078e000e */
[----:B------:R-:W-:Y:S01]  /*0fb0*/  MOV R18, R15 ;  /* 0x0000000f00127202 */ /* 0x000fe20000000f00 */
[----:B------:R-:W-:Y:S01]  /*0fc0*/  IMAD.MOV.U32 R14, RZ, RZ, 0x1f ;  /* 0x0000001fff0e7424 */ /* 0x000fe200078e00ff */
[----:B------:R-:W-:Y:S02]  /*0fd0*/  MOV R19, 0xffffffff ;  /* 0xffffffff00137802 */ /* 0x000fe40000000f00 */
[----:B------:R-:W-:Y:S02]  /*0fe0*/  MOV R8, 0x1000 ;  /* 0x0000100000087802 */ /* 0x000fe40000000f00 */
[----:B------:R-:W-:Y:S05]  /*0ff0*/  CALL.REL.NOINC `($__internal_156_$__cuda_sm70_shflsync_bfly_p) ;  /* 0x0000039000007944 */ /* 0x000fea0003c00000 */
[----:B0-----:R-:W-:Y:S01]  /*1000*/  HFMA2.MMA R17, -RZ, RZ, 0, 1.1920928955078125e-07 ;  /* 0x00000002ff117435 */ /* 0x001fe200000001ff */
[----:B-1----:R-:W-:Y:S01]  /*1010*/  FADD.FTZ R18, R15, R14 ;  /* 0x0000000e0f127221 */ /* 0x002fe20000010000 */
[----:B------:R-:W-:Y:S01]  /*1020*/  MOV R19, 0xffffffff ;  /* 0xffffffff00137802 */ /* 0x000fe20000000f00 */
[----:B------:R-:W-:Y:S01]  /*1030*/  IMAD.MOV.U32 R14, RZ, RZ, 0x1f ;  /* 0x0000001fff0e7424 */ /* 0x000fe200078e00ff */
[----:B------:R-:W-:-:S02]  /*1040*/  MOV R8, 0x1060 ;  /* 0x0000106000087802 */ /* 0x000fc40000000f00 */
[----:B------:R-:W-:Y:S05]  /*1050*/  CALL.REL.NOINC `($__internal_156_$__cuda_sm70_shflsync_bfly_p) ;  /* 0x0000033000007944 */ /* 0x000fea0003c00000 */
        /* <DEDUP_REMOVED lines=14> */
[----:B------:R-:W-:Y:S01]  /*1140*/  MOV R14, 0x1f ;  /* 0x0000001f000e7802 */ /* 0x000fe20000000f00 */
[----:B------:R-:W-:Y:S01]  /*1150*/  IMAD.MOV.U32 R19, RZ, RZ, -0x1 ;  /* 0xffffffffff137424 */ /* 0x000fe200078e00ff */
[----:B------:R-:W-:-:S02]  /*1160*/  MOV R8, 0x1190 ;  /* 0x0000119000087802 */ /* 0x000fc40000000f00 */
[----:B------:R-:W-:Y:S02]  /*1170*/  MOV R18, R12 ;  /* 0x0000000c00127202 */ /* 0x000fe40000000f00 */
[----:B------:R-:W-:Y:S05]  /*1180*/  CALL.REL.NOINC `($__internal_156_$__cuda_sm70_shflsync_bfly_p) ;  /* 0x0000020000007944 */ /* 0x000fea0003c00000 */
[----:B-1----:R-:W-:Y:S01]  /*1190*/  MOV R15, R14 ;  /* 0x0000000e000f7202 */ /* 0x002fe20000000f00 */
[----:B------:R-:W-:Y:S01]  /*11a0*/  HFMA2.MMA R14, -RZ, RZ, 0, 1.847743988037109375e-06 ;  /* 0x0000001fff0e7435 */ /* 0x000fe200000001ff */
[----:B0-----:R-:W-:Y:S01]  /*11b0*/  MOV R18, R11 ;  /* 0x0000000b00127202 */ /* 0x001fe20000000f00 */
        /* <DEDUP_REMOVED lines=13> */
[----:B------:R-:W-:Y:S01]  /*1290*/  IMAD.MOV.U32 R19, RZ, RZ, -0x1 ;  /* 0xffffffffff137424 */ /* 0x000fe200078e00ff */
[----:B------:R-:W-:-:S02]  /*12a0*/  MOV R8, 0x12c0 ;  /* 0x000012c000087802 */ /* 0x000fc40000000f00 */
[----:B------:R-:W-:Y:S05]  /*12b0*/  CALL.REL.NOINC `($__internal_156_$__cuda_sm70_shflsync_bfly_p) ;  /* 0x000000d000007944 */ /* 0x000fea0003c00000 */
[----:B0-----:R-:W-:Y:S01]  /*12c0*/  HFMA2.MMA R17, -RZ, RZ, 0, 4.76837158203125e-07 ;  /* 0x00000008ff117435 */ /* 0x001fe200000001ff */
[----:B-1----:R-:W-:Y:S01]  /*12d0*/  FADD.FTZ R18, R18, R14 ;  /* 0x0000000e12127221 */ /* 0x002fe20000010000 */
[----:B------:R-:W-:-:S02]  /*12e0*/  MOV R14, 0x1f ;  /* 0x0000001f000e7802 */ /* 0x000fc40000000f00 */
[----:B------:R-:W-:Y:S02]  /*12f0*/  MOV R19, 0xffffffff ;  /* 0xffffffff00137802 */ /* 0x000fe40000000f00 */
[----:B------:R-:W-:Y:S02]  /*1300*/  MOV R8, 0x1320 ;  /* 0x0000132000087802 */ /* 0x000fe40000000f00 */
[----:B------:R-:W-:Y:S05]  /*1310*/  CALL.REL.NOINC `($__internal_156_$__cuda_sm70_shflsync_bfly_p) ;  /* 0x0000007000007944 */ /* 0x000fea0003c00000 */
[----:B01----:R-:W-:Y:S01]  /*1320*/  FADD.FTZ R18, R18, R14 ;  /* 0x0000000e12127221 */ /* 0x003fe20000010000 */
[----:B------:R-:W-:Y:S01]  /*1330*/  HFMA2.MMA R14, -RZ, RZ, 0, 1.847743988037109375e-06 ;  /* 0x0000001fff0e7435 */ /* 0x000fe200000001ff */
[----:B------:R-:W-:Y:S01]  /*1340*/  IMAD.MOV.U32 R17, RZ, RZ, 0x10 ;  /* 0x00000010ff117424 */ /* 0x000fe200078e00ff */
[----:B------:R-:W-:Y:S02]  /*1350*/  MOV R19, 0xffffffff ;  /* 0xffffffff00137802 */ /* 0x000fe40000000f00 */
[----:B------:R-:W-:Y:S02]  /*1360*/  MOV R8, 0x1380 ;  /* 0x0000138000087802 */ /* 0x000fe40000000f00 */
[----:B------:R-:W-:Y:S05]  /*1370*/  CALL.REL.NOINC `($__internal_156_$__cuda_sm70_shflsync_bfly_p) ;  /* 0x0000001000007944 */ /* 0x000fea0003c00000 */
[----:B01----:R-:W-:Y:S05]  /*1380*/  BRA `(.L_x_10499) ;  /* 0xfffff80000007947 */ /* 0x003fea000383ffff */
        .weak           $__internal_156_$__cuda_sm70_shflsync_bfly_p
        .type           $__internal_156_$__cuda_sm70_shflsync_bfly_p,@function
        .size           $__internal_156_$__cuda_sm70_shflsync_bfly_p,(.L_x_13032 - $__internal_156_$__cuda_sm70_shflsync_bfly_p)
$__internal_156_$__cuda_sm70_shflsync_bfly_p:
[----:B------:R-:W-:Y:S01]  /*1390*/  HFMA2.MMA R9, -RZ, RZ, 0, 0 ;  /* 0x00000000ff097435 */ /* 0x000fe200000001ff */
[----:B------:R-:W-:Y:S04]  /*13a0*/  WARPSYNC R19 ;  /* 0x0000001300007348 */ /* 0x000fe80003800000 */
[----:B------:R0:W1:Y:S01]  /*13b0*/  SHFL.BFLY PT, R14, R18, R17, R14 ;  /* 0x0c000011120e7389 */ /* 0x00006200000e000e */
[----:B------:R-:W-:Y:S05]  /*13c0*/  RET.REL.NODEC R8 `(_ZN10layer_norm22ln_bwd_finalize_kernelINS_22Kernel_traits_finalizeILj7168Ef6__halffS2_fjLb1ELj1024ELj4ENS_18Kernel_traits_baseILj7168EfS2_fS2_fjLj1024EEEEELb1ELb0EEEvNS_9BwdParamsE) ;  /* 0xffffec3008007950 */ /* 0x000fea0003c3ffff */
.L_x_10500:
        /* <DEDUP_REMOVED lines=11> */
.L_x_13032:


//--------------------- .text._ZN10layer_norm13ln_bwd_kernelINS_13Kernel_traitsIf6__halffS2_fjLj7168ELj1ELj1ELj8ELj8ENS_18Kernel_traits_baseILj7168EfS2_fS2_fjLj256EEEEELb1ELb1ELb1ELb0EEEvNS_9BwdParamsE --------------------------
	.section	.text._ZN10layer_norm13ln_bwd_kernelINS_13Kernel_traitsIf6__halffS2_fjLj7168ELj1ELj1ELj8ELj8ENS_18Kernel_traits_baseILj7168EfS2_fS2_fjLj256EEEEELb1ELb1ELb1ELb0EEEvNS_9BwdParamsE,"ax",@progbits
	.sectioninfo	@"SHI_REGISTERS=255"
	.align	128
        .global         _ZN10layer_norm13ln_bwd_kernelINS_13Kernel_traitsIf6__halffS2_fjLj7168ELj1ELj1ELj8ELj8ENS_18Kernel_traits_baseILj7168EfS2_fS2_fjLj256EEEEELb1ELb1ELb1ELb0EEEvNS_9BwdParamsE
        .type           _ZN10layer_norm13ln_bwd_kernelINS_13Kernel_traitsIf6__halffS2_fjLj7168ELj1ELj1ELj8ELj8ENS_18Kernel_traits_baseILj7168EfS2_fS2_fjLj256EEEEELb1ELb1ELb1ELb0EEEvNS_9BwdParamsE,@function
        .size           _ZN10layer_norm13ln_bwd_kernelINS_13Kernel_traitsIf6__halffS2_fjLj7168ELj1ELj1ELj8ELj8ENS_18Kernel_traits_baseILj7168EfS2_fS2_fjLj256EEEEELb1ELb1ELb1ELb0EEEvNS_9BwdParamsE,(.L_x_13033 - _ZN10layer_norm13ln_bwd_kernelINS_13Kernel_traitsIf6__halffS2_fjLj7168ELj1ELj1ELj8ELj8ENS_18Kernel_traits_baseILj7168EfS2_fS2_fjLj256EEEEELb1ELb1ELb1ELb0EEEvNS_9BwdParamsE)
        .other          _ZN10layer_norm13ln_bwd_kernelINS_13Kernel_traitsIf6__halffS2_fjLj7168ELj1ELj1ELj8ELj8ENS_18Kernel_traits_baseILj7168EfS2_fS2_fjLj256EEEEELb1ELb1ELb1ELb0EEEvNS_9BwdParamsE,@"STO_CUDA_ENTRY STV_DEFAULT"
_ZN10layer_norm13ln_bwd_kernelINS_13Kernel_traitsIf6__halffS2_fjLj7168ELj1ELj1ELj8ELj8ENS_18Kernel_traits_baseILj7168EfS2_fS2_fjLj256EEEEELb1ELb1ELb1ELb0EEEvNS_9BwdParamsE:
.text._ZN10layer_norm13ln_bwd_kernelINS_13Kernel_traitsIf6__halffS2_fjLj7168ELj1ELj1ELj8ELj8ENS_18Kernel_traits_baseILj7168EfS2_fS2_fjLj256EEEEELb1ELb1ELb1ELb0EEEvNS_9BwdParamsE:
[----:B------:R-:W-:-:S04]  /*0000*/  MOV R1, c[0x0][0x28] ;  /* 0x00000a0000017a02 */ /* 0x000fc80000000f00 */
        /* <DEDUP_REMOVED lines=107> */
[----:B------:R-:W-:Y:S01]  /*06c0*/  IMAD.MOV.U32 R0, RZ, RZ, 0x1 ;  /* 0x00000001ff007424 */ /* 0x000fe200078e00ff */
[----:B------:R-:W-:-:S04]  /*06d0*/  HFMA2.MMA R73, -RZ, RZ, 0, 0 ;  /* 0x00000000ff497435 */ /* 0x000fc800000001ff */
[----:B------:R0:W-:Y:S04]  /*06e0*/  STL.S16 [R1+0x8], R0 ;  /* 0x0000080001007387 */ /* 0x0001e80000100600 */
.L_x_10671:
[----:B------:R-:W-:-:S04]  /*06f0*/  IMAD.MOV.U32 R207, RZ, RZ, 0x4 ;  /* 0x00000004ffcf7424 */ /* 0x000fc800078e00ff */
        /* <DEDUP_REMOVED lines=11> */
[----:B------:R-:W-:Y:S01]  /*07b0*/  BSSY B0, `(.L_x_10502) ;  /* 0x0000205000007945 */ /* 0x000fe20003800000 */
[----:B------:R-:W-:Y:S02]  /*07c0*/  MOV R212, 0x10 ;  /* 0x0000001000d47802 */ /* 0x000fe40000000f00 */
        /* <DEDUP_REMOVED lines=24> */
.L_x_10505:
[----:B------:R-:W-:Y:S05]  /*0950*/  BSYNC B1 ;  /* 0x0000000000017941 */ /* 0x000fea0003800000 */
.L_x_10504:
        /* <DEDUP_REMOVED lines=11> */
.L_x_10507:
[----:B------:R-:W-:Y:S05]  /*0a10*/  BSYNC B1 ;  /* 0x0000000000017941 */ /* 0x000fea0003800000 */
.L_x_10506:
        /* <DEDUP_REMOVED lines=11> */
.L_x_10509:
[----:B------:R-:W-:Y:S05]  /*0ad0*/  BSYNC B1 ;  /* 0x0000000000017941 */ /* 0x000fea0003800000 */
.L_x_10508:
        /* <DEDUP_REMOVED lines=10> */
.L_x_10511:
[----:B------:R-:W-:Y:S05]  /*0b80*/  BSYNC B1 ;  /* 0x0000000000017941 */ /* 0x000fea0003800000 */
.L_x_10510:
        /* <DEDUP_REMOVED lines=10> */
.L_x_10513:
[----:B------:R-:W-:Y:S05]  /*0c30*/  BSYNC B1 ;  /* 0x0000000000017941 */ /* 0x000fea0003800000 */
.L_x_10512:
        /* <DEDUP_REMOVED lines=10> */
.L_x_10515:
[----:B------:R-:W-:Y:S05]  /*0ce0*/  BSYNC B1 ;  /* 0x0000000000017941 */ /* 0x000fea0003800000 */
.L_x_10514:
[----:B------:R-:W-:Y:S01]  /*0cf0*/  ISETP.GE.U32.AND P4, PT, R4, 0x700, PT ;  /* 0x000007000400780c */ /* 0x000fe20003f86070 */
[----:B------:R-:W-:Y:S01]  /*0d00*/  HFMA2.MMA R210, -RZ, RZ, 0, 0 ;  /* 0x00000000ffd27435 */ /* 0x000fe200000001ff */
[----:B------:R-:W-:-:S11]  /*0d10*/  IMAD.MOV.U32 R209, RZ, RZ, RZ ;  /* 0x000000ffffd17224 */ /* 0x000fd600078e00ff */
        /* <DEDUP_REMOVED lines=9> */
.L_x_10503:
[----:B------:R-:W-:Y:S01]  /*0db0*/  IADD3 R191, R190, -0x1, RZ ;  /* 0xffffffffbebf7810 */ /* 0x000fe20007ffe0ff */
[----:B------:R-:W-:Y:S01]  /*0dc0*/  BSSY B1, `(.L_x_10517) ;  /* 0x0000049000017945 */ /* 0x000fe20003800000 */
[----:B-----5:R-:W-:Y:S01]  /*0dd0*/  ISETP.GE.AND P4, PT, R208, 0x1, PT ;  /* 0x00000001d000780c */ /* 0x020fe20003f86270 */
[----:B------:R-:W-:Y:S01]  /*0de0*/  HFMA2.MMA R210, -RZ, RZ, 0, 0 ;  /* 0x00000000ffd27435 */ /* 0x000fe200000001ff */
        /* <DEDUP_REMOVED lines=9> */
[----:B------:R-:W-:Y:S02]  /*0e80*/  @P4 LEA.HI R190, R207, R190, RZ, 0x2 ;  /* 0x000000becfbe4211 */ /* 0x000fe400078f10ff */
[----:B------:R-:W-:Y:S02]  /*0e90*/  MOV R207, RZ ;  /* 0x000000ff00cf7202 */ /* 0x000fe40000000f00 */
[----:B------:R-:W-:Y:S01]  /*0ea0*/  @P4 LEA.HI.SX32 R207, R190, R209, 0x1e ;  /* 0x000000d1becf4211 */ /* 0x000fe200078ff2ff */
[----:B------:R-:W-:Y:S01]  /*0eb0*/  IMAD.MOV.U32 R209, RZ, RZ, RZ ;  /* 0x000000ffffd17224 */ /* 0x000fe200078e00ff */
[----:B------:R-:W-:Y:S05]  /*0ec0*/  @!P5 BRA `(.L_x_10518) ;  /* 0x000003800000d947 */ /* 0x000fea0003800000 */
[----:B------:R-:W0:Y:S01]  /*0ed0*/  LDC.U8 R214, c[0x0][0x1f0] ;  /* 0x00007c00ffd67b82 */ /* 0x000e220000000000 */
[----:B------:R-:W-:-:S04]  /*0ee0*/  ISETP.NE.U32.AND P4, PT, RZ, c[0x0][0x218], PT ;  /* 0x00008600ff007a0c */ /* 0x000fc80003f85070 */
[----:B------:R-:W-:Y:S02]  /*0ef0*/  ISETP.NE.AND.EX P4, PT, RZ, c[0x0][0x21c], PT, P4 ;  /* 0x00008700ff007a0c */ /* 0x000fe40003f85340 */
[----:B------:R-:W-:Y:S01]  /*0f00*/  MOV R5, 0x8 ;  /* 0x0000000800057802 */ /* 0x000fe20000000f00 */
[----:B------:R-:W-:-:S10]  /*0f10*/  IMAD.MOV.U32 R191, RZ, RZ, 0x10 ;  /* 0x00000010ffbf7424 */ /* 0x000fd400078e00ff */
[----:B------:R1:W5:Y:S01]  /*0f20*/  @P4 LDG.E.128 R156, [R188.64] ;  /* 0x00000004bc9c4981 */ /* 0x000362000c1e1d00 */
[----:B------:R-:W-:Y:S02]  /*0f30*/  MOV R217, 0x4 ;  /* 0x0000000400d97802 */ /* 0x000fe40000000f00 */
        /* <DEDUP_REMOVED lines=17> */
[----:B------:R-:W-:Y:S01]  /*1050*/  HADD2.F32 R189, -RZ, R209.H0_H0 ;  /* 0x200000d1ffbd7230 */ /* 0x000fe20000004100 */
[----:B------:R-:W-:Y:S02]  /*1060*/  FADD.FTZ R190, -R16, R190 ;  /* 0x000000be10be7221 */ /* 0x000fe40000010100 */
[----:B------:R-:W-:Y:S01]  /*1070*/  FMUL.FTZ R216, R2, R188 ;  /* 0x000000bc02d87220 */ /* 0x000fe20000410000 */
[----:B------:R-:W-:Y:S01]  /*1080*/  HADD2.F32 R188, -RZ, R213.H0_H0 ;  /* 0x200000d5ffbc7230 */ /* 0x000fe20000004100 */
[----:B------:R-:W-:Y:S01]  /*1090*/  FMUL.FTZ R215, R21, R189 ;  /* 0x000000bd15d77220 */ /* 0x000fe20000410000 */
[----:B------:R0:W-:Y:S01]  /*10a0*/  STL [R1+0x4], R217 ;  /* 0x000004d901007387 */ /* 0x0001e20000100800 */
[----:B------:R-:W-:Y:S01]  /*10b0*/  FADD.FTZ R16, -R16, R191 ;  /* 0x000000bf10107221 */ /* 0x000fe20000010100 */
[----:B------:R-:W-:Y:S01]  /*10c0*/  HADD2.F32 R191, -RZ, R251.H0_H0 ;  /* 0x200000fbffbf7230 */ /* 0x000fe20000004100 */
[----:B------:R-:W-:Y:S01]  /*10d0*/  FADD.FTZ R100, R100, R188 ;  /* 0x000000bc64647221 */ /* 0x000fe20000010000 */
[----:B------:R1:W-:Y:S01]  /*10e0*/  STL [R1], R215 ;  /* 0x000000d701007387 */ /* 0x0003e20000100800 */
[----:B------:R-:W-:Y:S01]  /*10f0*/  FMUL.FTZ R248, R2, R16 ;  /* 0x0000001002f87220 */ /* 0x000fe20000410000 */
[----:B------:R-:W-:Y:S01]  /*1100*/  IADD3 R213, R0, 0x100, RZ ;  /* 0x0000010000d57810 */ /* 0x000fe20007ffe0ff */
[----:B------:R-:W-:-:S02]  /*1110*/  FMUL.FTZ R16, R20, R188 ;  /* 0x000000bc14107220 */ /* 0x000fc40000410000 */
[C---:B------:R-:W-:Y:S02]  /*1120*/  FFMA.FTZ R72, R216.reuse, R188, R72 ;  /* 0x000000bcd8487223 */ /* 0x040fe40000010048 */
[----:B------:R-:W-:Y:S02]  /*1130*/  FADD.FTZ R101, R101, R189 ;  /* 0x000000bd65657221 */ /* 0x000fe40000010000 */
[----:B------:R-:W-:Y:S02]  /*1140*/  FFMA.FTZ R73, R217, R189, R73 ;  /* 0x000000bdd9497223 */ /* 0x000fe40000010049 */
[----:B------:R-:W-:Y:S02]  /*1150*/  FADD.FTZ R189, RZ, R16 ;  /* 0x00000010ffbd7221 */ /* 0x000fe40000010000 */
[----:B------:R-:W-:Y:S02]  /*1160*/  FFMA.FTZ R188, R216, R16, RZ ;  /* 0x00000010d8bc7223 */ /* 0x000fe400000100ff */
[----:B------:R-:W-:Y:S01]  /*1170*/  FMUL.FTZ R252, R2, R190 ;  /* 0x000000be02fc7220 */ /* 0x000fe20000410000 */
[----:B------:R-:W-:Y:S01]  /*1180*/  HADD2.F32 R190, -RZ, R210.H0_H0 ;  /* 0x200000d2ffbe7230 */ /* 0x000fe20000004100 */
[----:B------:R-:W-:-:S02]  /*1190*/  FMUL.FTZ R251, R22, R191 ;  /* 0x000000bf16fb7220 */ /* 0x000fc40000410000 */
[----:B------:R-:W-:Y:S02]  /*11a0*/  FADD.FTZ R189, R189, R215 ;  /* 0x000000d7bdbd7221 */ /* 0x000fe40000010000 */
[----:B------:R-:W-:Y:S02]  /*11b0*/  FFMA.FTZ R188, R217, R215, R188 ;  /* 0x000000d7d9bc7223 */ /* 0x000fe400000100bc */
[----:B0-----:R-:W-:Y:S02]  /*11c0*/  FMUL.FTZ R217, R23, R190 ;  /* 0x000000be17d97220 */ /* 0x001fe40000410000 */
[----:B------:R-:W-:Y:S02]  /*11d0*/  FADD.FTZ R189, R189, R251 ;  /* 0x000000fbbdbd7221 */ /* 0x000fe40000010000 */
[----:B------:R-:W-:Y:S02]  /*11e0*/  FFMA.FTZ R188, R252, R251, R188 ;  /* 0x000000fbfcbc7223 */ /* 0x000fe400000100bc */
[----:B------:R-:W-:-:S02]  /*11f0*/  FADD.FTZ R102, R102, R191 ;  /* 0x000000bf66667221 */ /* 0x000fc40000010000 */
[----:B------:R-:W-:Y:S02]  /*1200*/  FFMA.FTZ R74, R252, R191, R74 ;  /* 0x000000bffc4a7223 */ /* 0x000fe4000001004a */
[----:B------:R-:W-:Y:S02]  /*1210*/  FADD.FTZ R103, R103, R190 ;  /* 0x000000be67677221 */ /* 0x000fe40000010000 */
[C---:B------:R-:W-:Y:S02]  /*1220*/  FFMA.FTZ R75, R248.reuse, R190, R75 ;  /* 0x000000bef84b7223 */ /* 0x040fe4000001004b */
[----:B------:R-:W-:Y:S02]  /*1230*/  FADD.FTZ R209, R189, R217 ;  /* 0x000000d9bdd17221 */ /* 0x000fe40000010000 */
[----:B------:R-:W-:Y:S02]  /*1240*/  FFMA.FTZ R210, R248, R217, R188 ;  /* 0x000000d9f8d27223 */ /* 0x000fe400000100bc */
.L_x_10518:
[----:B-1----:R-:W-:Y:S05]  /*1250*/  BSYNC B1 ;  /* 0x0000000000017941 */ /* 0x002fea0003800000 */
.L_x_10517:
        /* <DEDUP_REMOVED lines=11> */
[----:B-1----:R-:W-:Y:S02]  /*1310*/  HFMA2.MMA R188, -RZ, RZ, 0, 4.76837158203125e-07 ;  /* 0x00000008ffbc7435 */ /* 0x002fe400000001ff */
[----:B------:R-:W-:Y:S01]  /*1320*/  IMAD.WIDE.U32 R214, R207, R214, c[0x0][0x190] ;  /* 0x00006400cfd67625 */ /* 0x000fe200078e00d6 */
[----:B------:R-:W-:-:S04]  /*1330*/  FSEL R206, R211, RZ, !P4 ;  /* 0x000000ffd3ce7208 */ /* 0x000fc80006000000 */
[----:B------:R0:W5:Y:S03]  /*1340*/  LDG.E R6, [R214.64] ;  /* 0x00000004d6067981 */ /* 0x000166000c1e1900 */
[----:B------:R-:W-:-:S05]  /*1350*/  IMAD.WIDE.U32 R188, R212, R188, c[0x0][0x208] ;  /* 0x00008200d4bc7625 */ /* 0x000fca00078e00bc */
[----:B------:R1:W2:Y:S02]  /*1360*/  LDG.E.64 R204, [R188.64] ;  /* 0x00000004bccc7981 */ /* 0x0002a4000c1e1b00 */
[----:B-1----:R-:W-:-:S06]  /*1370*/  IMAD.WIDE.U32 R188, R213, R190, c[0x0][0x188] ;  /* 0x00006200d5bc7625 */ /* 0x002fcc00078e00be */
[----:B------:R-:W3:Y:S01]  /*1380*/  LDG.E.128 R188, [R188.64] ;  /* 0x00000004bcbc7981 */ /* 0x000ee2000c1e1d00 */
[----:B------:R-:W-:Y:S02]  /*1390*/  IADD3 R207, R207, 0x100, RZ ;  /* 0x00000100cfcf7810 */ /* 0x000fe40007ffe0ff */
[----:B------:R-:W-:Y:S02]  /*13a0*/  IADD3 R212, R212, 0x100, RZ ;  /* 0x00000100d4d47810 */ /* 0x000fe40007ffe0ff */
[----:B------:R-:W-:Y:S02]  /*13b0*/  IADD3 R213, R213, 0x100, RZ ;  /* 0x00000100d5d57810 */ /* 0x000fe40007ffe0ff */
[----:B--2---:R-:W-:Y:S02]  /*13c0*/  MOV R243, R204 ;  /* 0x000000cc00f37202 */ /* 0x004fe40000000f00 */
[--C-:B0-----:R-:W-:Y:S01]  /*13d0*/  SHF.R.U64 R215, R204, 0x10, R205.reuse ;  /* 0x00000010ccd77819 */ /* 0x101fe200000012cd */
[--C-:B------:R-:W-:Y:S01]  /*13e0*/  IMAD.MOV.U32 R246, RZ, RZ, R205.reuse ;  /* 0x000000fffff67224 */ /* 0x100fe200078e00cd */
[----:B------:R-:W-:Y:S01]  /*13f0*/  SHF.R.U32.HI R245, RZ, 0x10, R205 ;  /* 0x00000010fff57819 */ /* 0x000fe200000116cd */
[----:B---3--:R-:W-:-:S02]  /*1400*/  FADD.FTZ R189, -R206, R189 ;  /* 0x000000bdcebd7221 */ /* 0x008fc40000010100 */
[C---:B------:R-:W-:Y:S01]  /*1410*/  FADD.FTZ R214, -R206.reuse, R191 ;  /* 0x000000bfced67221 */ /* 0x040fe20000010100 */
[----:B------:R-:W-:Y:S01]  /*1420*/  HADD2.F32 R191, -RZ, R243.H0_H0 ;  /* 0x200000f3ffbf7230 */ /* 0x000fe20000004100 */
[C---:B------:R-:W-:Y:S02]  /*1430*/  FADD.FTZ R188, -R206.reuse, R188 ;  /* 0x000000bccebc7221 */ /* 0x040fe40000010100 */
[----:B------:R-:W-:Y:S02]  /*1440*/  FADD.FTZ R190, -R206, R190 ;  /* 0x000000becebe7221 */ /* 0x000fe40000010100 */
[C---:B------:R-:W-:Y:S01]  /*1450*/  FMUL.FTZ R205, R2.reuse, R189 ;  /* 0x000000bd02cd7220 */ /* 0x040fe20000410000 */
[----:B------:R-:W-:Y:S01]  /*1460*/  HADD2.F32 R189, -RZ, R215.H0_H0 ;  /* 0x200000d7ffbd7230 */ /* 0x000fe20000004100 */
[----:B------:R-:W-:Y:S02]  /*1470*/  FMUL.FTZ R204, R2, R188 ;  /* 0x000000bc02cc7220 */ /* 0x000fe40000410000 */
[----:B------:R-:W-:-:S02]  /*1480*/  FMUL.FTZ R247, R24, R191 ;  /* 0x000000bf18f77220 */ /* 0x000fc40000410000 */
[----:B------:R-:W-:Y:S01]  /*1490*/  FMUL.FTZ R206, R2, R190 ;  /* 0x000000be02ce7220 */ /* 0x000fe20000410000 */
[----:B------:R-:W-:Y:S01]  /*14a0*/  HADD2.F32 R190, -RZ, R246.H0_H0 ;  /* 0x200000f6ffbe7230 */ /* 0x000fe20000004100 */
        /* <DEDUP_REMOVED lines=21> */
.L_x_10520:
[----:B------:R-:W-:Y:S05]  /*1600*/  BSYNC B1 ;  /* 0x0000000000017941 */ /* 0x000fea0003800000 */
.L_x_10519:
[----:B------:R-:W-:Y:S01]  /*1610*/  ISETP.GE.U32.AND P4, PT, R4, 0x300, PT ;  /* 0x000003000400780c */ /* 0x000fe20003f86070 */
[----:B------:R-:W-:-:S12]  /*1620*/  BSSY B1, `(.L_x_10521) ;  /* 0x0000039000017945 */ /* 0x000fd80003800000 */
[----:B------:R-:W-:Y:S05]  /*1630*/  @!P4 BRA `(.L_x_10522) ;  /* 0x000003700000c947 */ /* 0x000fea0003800000 */
[----:B------:R-:W-:Y:S01]  /*1640*/  ISETP.NE.U32.AND P4, PT, RZ, c[0x0][0x218], PT ;  /* 0x00008600ff007a0c */ /* 0x000fe20003f85070 */
[----:B------:R-:W0:Y:S01]  /*1650*/  LDC.U8 R189, c[0x0][0x1f0] ;  /* 0x00007c00ffbd7b82 */ /* 0x000e220000000000 */
[----:B------:R-:W-:Y:S02]  /*1660*/  HFMA2.MMA R188, -RZ, RZ, 0, 9.5367431640625e-07 ;  /* 0x00000010ffbc7435 */ /* 0x000fe400000001ff */
[----:B------:R-:W-:-:S13]  /*1670*/  ISETP.NE.AND.EX P4, PT, RZ, c[0x0][0x21c], PT, P4 ;  /* 0x00008700ff007a0c */ /* 0x000fda0003f85340 */
[----:B------:R-:W-:-:S05]  /*1680*/  @P4 IMAD.WIDE.U32 R18, R213, R188, c[0x0][0x218] ;  /* 0x00008600d5124625 */ /* 0x000fca00078e00bc */
[----:B------:R1:W5:Y:S01]  /*1690*/  @P4 LDG.E.128 R164, [R18.64] ;  /* 0x0000000412a44981 */ /* 0x000362000c1e1d00 */
[----:B------:R-:W-:Y:S01]  /*16a0*/  HFMA2.MMA R214, -RZ, RZ, 0, 2.384185791015625e-07 ;  /* 0x00000004ffd67435 */ /* 0x000fe200000001ff */
[----:B0-----:R-:W-:Y:S01]  /*16b0*/  ISETP.NE.AND P4, PT, R189, RZ, PT ;  /* 0x000000ffbd00720c */ /* 0x001fe20003f85270 */
[----:B-1----:R-:W-:-:S03]  /*16c0*/  IMAD.MOV.U32 R18, RZ, RZ, 0x8 ;  /* 0x00000008ff127424 */ /* 0x002fc600078e00ff */
[----:B------:R-:W-:Y:S01]  /*16d0*/  FSEL R17, R211, RZ, !P4 ;  /* 0x000000ffd3117208 */ /* 0x000fe20006000000 */
[----:B------:R-:W-:-:S04]  /*16e0*/  IMAD.WIDE.U32 R18, R212, R18, c[0x0][0x208] ;  /* 0x00008200d4127625 */ /* 0x000fc800078e0012 */
[----:B------:R-:W-:Y:S02]  /*16f0*/  IMAD.WIDE.U32 R188, R213, R188, c[0x0][0x188] ;  /* 0x00006200d5bc7625 */ /* 0x000fe400078e00bc */
[----:B------:R-:W2:Y:S04]  /*1700*/  LDG.E.64 R18, [R18.64] ;  /* 0x0000000412127981 */ /* 0x000ea8000c1e1b00 */
        /* <DEDUP_REMOVED lines=8> */
[----:B------:R-:W-:Y:S01]  /*1790*/  MOV R239, R19 ;  /* 0x0000001300ef7202 */ /* 0x000fe20000000f00 */
[C---:B---3--:R-:W-:Y:S01]  /*17a0*/  FADD.FTZ R18, -R17.reuse, R188 ;  /* 0x000000bc11127221 */ /* 0x048fe20000010100 */
[----:B------:R-:W-:Y:S01]  /*17b0*/  SHF.R.U32.HI R215, RZ, 0x10, R19 ;  /* 0x00000010ffd77819 */ /* 0x000fe20000011613 */
[C---:B------:R-:W-:Y:S01]  /*17c0*/  FADD.FTZ R188, -R17.reuse, R191 ;  /* 0x000000bf11bc7221 */ /* 0x040fe20000010100 */
[----:B------:R-:W-:Y:S01]  /*17d0*/  HADD2.F32 R191, -RZ, R221.H0_H0 ;  /* 0x200000ddffbf7230 */ /* 0x000fe20000004100 */
[C---:B------:R-:W-:Y:S01]  /*17e0*/  FADD.FTZ R19, -R17.reuse, R189 ;  /* 0x000000bd11137221 */ /* 0x040fe20000010100 */
[----:B------:R-:W-:Y:S01]  /*17f0*/  HADD2.F32 R189, -RZ, R214.H0_H0 ;  /* 0x200000d6ffbd7230 */ /* 0x000fe20000004100 */
[----:B------:R-:W-:-:S02]  /*1800*/  FADD.FTZ R190, -R17, R190 ;  /* 0x000000be11be7221 */ /* 0x000fc40000010100 */
[C---:B------:R-:W-:Y:S02]  /*1810*/  FMUL.FTZ R17, R2.reuse, R18 ;  /* 0x0000001202117220 */ /* 0x040fe40000410000 */
[----:B------:R-:W-:Y:S02]  /*1820*/  FMUL.FTZ R18, R2, R19 ;  /* 0x0000001302127220 */ /* 0x000fe40000410000 */
[-C--:B------:R-:W-:Y:S02]  /*1830*/  FMUL.FTZ R242, R32, R191.reuse ;  /* 0x000000bf20f27220 */ /* 0x080fe40000410000 */
[----:B------:R-:W-:Y:S01]  /*1840*/  FMUL.FTZ R19, R2, R190 ;  /* 0x000000be02137220 */ /* 0x000fe20000410000 */
[----:B------:R-:W-:Y:S01]  /*1850*/  HADD2.F32 R190, -RZ, R239.H0_H0 ;  /* 0x200000efffbe7230 */ /* 0x000fe20000004100 */
[----:B------:R-:W-:Y:S02]  /*1860*/  FADD.FTZ R108, R108, R191 ;  /* 0x000000bf6c6c7221 */ /* 0x000fe40000010000 */
[----:B------:R-:W-:-:S02]  /*1870*/  FFMA.FTZ R80, R17, R191, R80 ;  /* 0x000000bf11507223 */ /* 0x000fc40000010050 */
[----:B------:R-:W-:Y:S02]  /*1880*/  FADD.FTZ R109, R109, R189 ;  /* 0x000000bd6d6d7221 */ /* 0x000fe40000010000 */
[-C--:B------:R-:W-:Y:S02]  /*1890*/  FFMA.FTZ R81, R18, R189.reuse, R81 ;  /* 0x000000bd12517223 */ /* 0x080fe40000010051 */
        /* <DEDUP_REMOVED lines=17> */
.L_x_10522:
[----:B------:R-:W-:Y:S05]  /*19b0*/  BSYNC B1 ;  /* 0x0000000000017941 */ /* 0x000fea0003800000 */
.L_x_10521:
        /* <DEDUP_REMOVED lines=28> */
[----:B------:R-:W-:Y:S02]  /*1b80*/  FADD.FTZ R188, -R194, R188 ;  /* 0x000000bcc2bc7221 */ /* 0x000fe40000010100 */
[----:B------:R-:W-:Y:S01]  /*1b90*/  FMUL.FTZ R193, R2, R189 ;  /* 0x000000bd02c17220 */ /* 0x000fe20000410000 */
[----:B------:R-:W-:Y:S01]  /*1ba0*/  HADD2.F32 R189, -RZ, R215.H0_H0 ;  /* 0x200000d7ffbd7230 */ /* 0x000fe20000004100 */
[----:B------:R-:W-:Y:S02]  /*1bb0*/  FADD.FTZ R190, -R194, R190 ;  /* 0x000000bec2be7221 */ /* 0x000fe40000010100 */
        /* <DEDUP_REMOVED lines=25> */
.L_x_10524:
[----:B------:R-:W-:Y:S05]  /*1d50*/  BSYNC B1 ;  /* 0x0000000000017941 */ /* 0x000fea0003800000 */
.L_x_10523:
        /* <DEDUP_REMOVED lines=26> */
[C---:B------:R-:W-:Y:S01]  /*1f00*/  FADD.FTZ R214, -R195.reuse, R191 ;  /* 0x000000bfc3d67221 */ /* 0x040fe20000010100 */
[----:B------:R-:W-:Y:S01]  /*1f10*/  HADD2.F32 R191, -RZ, R219.H0_H0 ;  /* 0x200000dbffbf7230 */ /* 0x000fe20000004100 */
[C---:B------:R-:W-:Y:S02]  /*1f20*/  FADD.FTZ R188, -R195.reuse, R188 ;  /* 0x000000bcc3bc7221 */ /* 0x040fe40000010100 */
[C---:B------:R-:W-:Y:S01]  /*1f30*/  FMUL.FTZ R196, R2.reuse, R189 ;  /* 0x000000bd02c47220 */ /* 0x040fe20000410000 */
[----:B------:R-:W-:Y:S01]  /*1f40*/  HADD2.F32 R189, -RZ, R215.H0_H0 ;  /* 0x200000d7ffbd7230 */ /* 0x000fe20000004100 */
[----:B------:R-:W-:Y:S02]  /*1f50*/  FADD.FTZ R190, -R195, R190 ;  /* 0x000000bec3be7221 */ /* 0x000fe40000010100 */
[----:B------:R-:W-:Y:S01]  /*1f60*/  FMUL.FTZ R195, R2, R188 ;  /* 0x000000bc02c37220 */ /* 0x000fe20000410000 */
[----:B------:R-:W-:Y:S01]  /*1f70*/  HADD2.F32 R188, -RZ, R231.H0_H0 ;  /* 0x200000e7ffbc7230 */ /* 0x000fe20000004100 */
        /* <DEDUP_REMOVED lines=23> */
.L_x_10526:
[----:B------:R-:W-:Y:S05]  /*20f0*/  BSYNC B1 ;  /* 0x0000000000017941 */ /* 0x000fea0003800000 */
.L_x_10525:
        /* <DEDUP_REMOVED lines=57> */
.L_x_10528:
[----:B------:R-:W-:Y:S05]  /*2490*/  BSYNC B1 ;  /* 0x0000000000017941 */ /* 0x000fea0003800000 */
.L_x_10527:
[----:B------:R-:W-:-:S13]  /*24a0*/  ISETP.GE.U32.AND P4, PT, R4, 0x700, PT ;  /* 0x000007000400780c */ /* 0x000fda0003f86070 */
[----:B------:R-:W-:Y:S05]  /*24b0*/  @!P4 BRA `(.L_x_10516) ;  /* 0x000003400000c947 */ /* 0x000fea0003800000 */
[----:B------:R-:W0:Y:S01]  /*24c0*/  LDC.U8 R191, c[0x0][0x1f0] ;  /* 0x00007c00ffbf7b82 */ /* 0x000e220000000000 */
[----:B------:R-:W-:Y:S01]  /*24d0*/  ISETP.NE.U32.AND P4, PT, RZ, c[0x0][0x218], PT ;  /* 0x00008600ff007a0c */ /* 0x000fe20003f85070 */
[----:B------:R-:W-:-:S03]  /*24e0*/  HFMA2.MMA R190, -RZ, RZ, 0, 9.5367431640625e-07 ;  /* 0x00000010ffbe7435 */ /* 0x000fc600000001ff */
        /* <DEDUP_REMOVED lines=13> */
[----:B--2---:R-:W-:Y:S02]  /*25c0*/  MOV R211, R202 ;  /* 0x000000ca00d37202 */ /* 0x004fe40000000f00 */
[--C-:B------:R-:W-:Y:S02]  /*25d0*/  SHF.R.U64 R207, R202, 0x10, R203.reuse ;  /* 0x00000010cacf7819 */ /* 0x100fe400000012cb */
[----:B------:R-:W-:Y:S02]  /*25e0*/  MOV R214, R203 ;  /* 0x000000cb00d67202 */ /* 0x000fe40000000f00 */
[----:B0-----:R-:W-:Y:S01]  /*25f0*/  SHF.R.U32.HI R212, RZ, 0x10, R203 ;  /* 0x00000010ffd47819 */ /* 0x001fe200000116cb */
[C---:B---3--:R-:W-:Y:S02]  /*2600*/  FADD.FTZ R188, -R201.reuse, R188 ;  /* 0x000000bcc9bc7221 */ /* 0x048fe40000010100 */
[----:B------:R-:W-:-:S02]  /*2610*/  FADD.FTZ R189, -R201, R189 ;  /* 0x000000bdc9bd7221 */ /* 0x000fc40000010100 */
[C---:B------:R-:W-:Y:S02]  /*2620*/  FADD.FTZ R190, -R201.reuse, R190 ;  /* 0x000000bec9be7221 */ /* 0x040fe40000010100 */
[----:B------:R-:W-:Y:S02]  /*2630*/  FADD.FTZ R191, -R201, R191 ;  /* 0x000000bfc9bf7221 */ /* 0x000fe40000010100 */
[C---:B------:R-:W-:Y:S01]  /*2640*/  FMUL.FTZ R201, R2.reuse, R188 ;  /* 0x000000bc02c97220 */ /* 0x040fe20000410000 */
[----:B------:R-:W-:Y:S01]  /*2650*/  HADD2.F32 R188, -RZ, R211.H0_H0 ;  /* 0x200000d3ffbc7230 */ /* 0x000fe20000004100 */
[C---:B------:R-:W-:Y:S01]  /*2660*/  FMUL.FTZ R223, R2.reuse, R191 ;  /* 0x000000bf02df7220 */ /* 0x040fe20000410000 */
        /* <DEDUP_REMOVED lines=25> */
.L_x_10516:
[----:B------:R-:W-:Y:S05]  /*2800*/  BSYNC B0 ;  /* 0x0000000000007941 */ /* 0x000fea0003800000 */
.L_x_10502:
        /* <DEDUP_REMOVED lines=9> */
.L_x_10672:
        /* <DEDUP_REMOVED lines=14> */
[----:B------:R-:W1:Y:S04]  /*2980*/  SHFL.DOWN PT, R190, R188, 0x2, 0x1f ;  /* 0x08401f00bcbe7f89 */ /* 0x000e6800000e0000 */
[----:B0-----:R0:W2:Y:S01]  /*2990*/  SHFL.DOWN PT, R209, R207, 0x1, 0x1f ;  /* 0x08201f00cfd17f89 */ /* 0x0010a200000e0000 */
[----:B-1----:R-:W-:-:S05]  /*29a0*/  FADD.FTZ R190, R188, R190 ;  /* 0x000000bebcbe7221 */ /* 0x002fca0000010000 */
[----:B------:R0:W1:Y:S02]  /*29b0*/  SHFL.DOWN PT, R189, R190, 0x1, 0x1f ;  /* 0x08201f00bebd7f89 */ /* 0x00006400000e0000 */
.L_x_10673:
[----:B-12---:R-:W-:Y:S01]  /*29c0*/  FADD.FTZ R189, R189, R190 ;  /* 0x000000bebdbd7221 */ /* 0x006fe20000010000 */
[----:B0-----:R-:W-:Y:S01]  /*29d0*/  @!P4 LOP3.LUT R190, R212, 0x7, RZ, 0xc0, !PT ;  /* 0x00000007d4bec812 */ /* 0x001fe200078ec0ff */
[----:B------:R-:W-:Y:S01]  /*29e0*/  FADD.FTZ R188, R209, R207 ;  /* 0x000000cfd1bc7221 */ /* 0x000fe20000010000 */
[----:B------:R-:W0:Y:S01]  /*29f0*/  S2R R191, SR_TID.X ;  /* 0x0000000000bf7919 */ /* 0x000e220000002100 */
[----:B------:R-:W-:Y:S01]  /*2a00*/  WARPSYNC 0xffffffff ;  /* 0xffffffff00007948 */ /* 0x000fe20003800000 */
[----:B------:R-:W-:Y:S01]  /*2a10*/  HFMA2.MMA R207, -RZ, RZ, 0, 0 ;  /* 0x00000000ffcf7435 */ /* 0x000fe200000001ff */
[----:B------:R-:W-:Y:S01]  /*2a20*/  @!P4 IMAD.IADD R190, R211, 0x1, R190 ;  /* 0x00000001d3bec824 */ /* 0x000fe200078e02be */
[----:B------:R-:W-:Y:S01]  /*2a30*/  LOP3.LUT P5, RZ, R4, 0xffffff00, RZ, 0xc0, !PT ;  /* 0xffffff0004ff7812 */ /* 0x000fe200078ac0ff */
[----:B------:R-:W-:Y:S03]  /*2a40*/  BSSY B0, `(.L_x_10531) ;  /* 0x00000b9000007945 */ /* 0x000fe60003800000 */
[----:B------:R1:W-:Y:S04]  /*2a50*/  @!P4 STS.64 [R190.X8+0x7000], R188 ;  /* 0x007000bcbe00c388 */ /* 0x0003e80000008a00 */
[----:B------:R-:W-:Y:S01]  /*2a60*/  BAR.SYNC.DEFER_BLOCKING 0x0 ;  /* 0x0000000000007b1d */ /* 0x000fe20000010000 */
[----:B------:R-:W-:-:S13]  /*2a70*/  ISETP.GE.AND P4, PT, R208, 0x1, PT ;  /* 0x00000001d000780c */ /* 0x000fda0003f86270 */
[----:B-1----:R-:W-:-:S05]  /*2a80*/  @P4 IADD3 R188, R208, -0x1, RZ ;  /* 0xffffffffd0bc4810 */ /* 0x002fca0007ffe0ff */
        /* <DEDUP_REMOVED lines=33> */
[----:B--2---:R-:W-:-:S04]  /*2ca0*/  SHF.R.U64 R208, R190, 0x10, R191 ;  /* 0x00000010bed07819 */ /* 0x004fc800000012bf */
[----:B------:R-:W-:Y:S02]  /*2cb0*/  PRMT R249, R190, 0x5410, R208 ;  /* 0x00005410bef97816 */ /* 0x000fe400000000d0 */
[----:B------:R-:W-:-:S04]  /*2cc0*/  SHF.R.U32.HI R190, RZ, 0x10, R191 ;  /* 0x00000010ffbe7819 */ /* 0x000fc800000116bf */
[----:B------:R-:W-:Y:S02]  /*2cd0*/  PRMT R250, R191, 0x5410, R190 ;  /* 0x00005410bffa7816 */ /* 0x000fe400000000be */
.L_x_10534:
[----:B------:R-:W-:Y:S05]  /*2ce0*/  BSYNC B1 ;  /* 0x0000000000017941 */ /* 0x000fea0003800000 */
.L_x_10533:
        /* <DEDUP_REMOVED lines=14> */
.L_x_10536:
[----:B------:R-:W-:Y:S05]  /*2dd0*/  BSYNC B1 ;  /* 0x0000000000017941 */ /* 0x000fea0003800000 */
.L_x_10535:
        /* <DEDUP_REMOVED lines=10> */
[----:B------:R-:W-:-:S05]  /*2e80*/  @P6 HADD2.F32 R191, -RZ, R249.H0_H0 ;  /* 0x200000f9ffbf6230 */ /* 0x000fca0000004100 */
[----:B------:R-:W-:-:S04]  /*2e90*/  @P6 FMUL.FTZ R190, R12, R191 ;  /* 0x000000bf0cbe6220 */ /* 0x000fc80000410000 */
[----:B------:R-:W-:Y:S02]  /*2ea0*/  FADD.FTZ R128, R128, R190 ;  /* 0x000000be80807221 */ /* 0x000fe40000010000 */
[----:B--2---:R-:W-:-:S05]  /*2eb0*/  FMUL.FTZ R12, R208, R12 ;  /* 0x0000000cd00c7220 */ /* 0x004fca0000410000 */
[----:B------:R-:W-:-:S04]  /*2ec0*/  FSEL R12, R12, RZ, P6 ;  /* 0x000000ff0c0c7208 */ /* 0x000fc80003000000 */
[----:B------:R-:W-:Y:S02]  /*2ed0*/  F2FP.PACK_AB R12, RZ, R12 ;  /* 0x0000000cff0c723e */ /* 0x000fe400000000ff */
.L_x_10538:
[----:B------:R-:W-:Y:S05]  /*2ee0*/  BSYNC B1 ;  /* 0x0000000000017941 */ /* 0x000fea0003800000 */
.L_x_10537:
        /* <DEDUP_REMOVED lines=16> */
.L_x_10540:
[----:B------:R-:W-:Y:S05]  /*2ff0*/  BSYNC B1 ;  /* 0x0000000000017941 */ /* 0x000fea0003800000 */
.L_x_10539:
        /* <DEDUP_REMOVED lines=8> */
[----:B------:R-:W-:-:S05]  /*3080*/  @P6 HADD2.F32 R191, -RZ, R249.H1_H1 ;  /* 0x300000f9ffbf6230 */ /* 0x000fca0000004100 */
[----:B------:R-:W-:-:S04]  /*3090*/  @P6 FMUL.FTZ R190, R13, R191 ;  /* 0x000000bf0dbe6220 */ /* 0x000fc80000410000 */
[----:B------:R-:W-:Y:S02]  /*30a0*/  FADD.FTZ R129, R129, R190 ;  /* 0x000000be81817221 */ /* 0x000fe40000010000 */
[----:B--2---:R-:W-:-:S05]  /*30b0*/  FMUL.FTZ R13, R208, R13 ;  /* 0x0000000dd00d7220 */ /* 0x004fca0000410000 */
[----:B------:R-:W-:-:S04]  /*30c0*/  FSEL R13, R13, RZ, P6 ;  /* 0x000000ff0d0d7208 */ /* 0x000fc80003000000 */
[----:B------:R-:W-:Y:S02]  /*30d0*/  F2FP.PACK_AB R13, RZ, R13 ;  /* 0x0000000dff0d723e */ /* 0x000fe400000000ff */
.L_x_10542:
[----:B------:R-:W-:Y:S05]  /*30e0*/  BSYNC B1 ;  /* 0x0000000000017941 */ /* 0x000fea0003800000 */
.L_x_10541:
        /* <DEDUP_REMOVED lines=14> */
.L_x_10544:
[----:B------:R-:W-:Y:S05]  /*31d0*/  BSYNC B1 ;  /* 0x0000000000017941 */ /* 0x000fea0003800000 */
.L_x_10543:
        /* <DEDUP_REMOVED lines=8> */
[----:B------:R-:W-:-:S05]  /*3260*/  @P6 HADD2.F32 R191, -RZ, R250.H0_H0 ;  /* 0x200000faffbf6230 */ /* 0x000fca0000004100 */
[----:B------:R-:W-:-:S04]  /*3270*/  @P6 FMUL.FTZ R190, R14, R191 ;  /* 0x000000bf0ebe6220 */ /* 0x000fc80000410000 */
[----:B------:R-:W-:Y:S02]  /*3280*/  FADD.FTZ R130, R130, R190 ;  /* 0x000000be82827221 */ /* 0x000fe40000010000 */
[----:B--2---:R-:W-:-:S05]  /*3290*/  FMUL.FTZ R14, R208, R14 ;  /* 0x0000000ed00e7220 */ /* 0x004fca0000410000 */
[----:B------:R-:W-:-:S04]  /*32a0*/  FSEL R14, R14, RZ, P6 ;  /* 0x000000ff0e0e7208 */ /* 0x000fc80003000000 */
[----:B------:R-:W-:Y:S02]  /*32b0*/  F2FP.PACK_AB R14, RZ, R14 ;  /* 0x0000000eff0e723e */ /* 0x000fe400000000ff */
.L_x_10546:
[----:B------:R-:W-:Y:S05]  /*32c0*/  BSYNC B1 ;  /* 0x0000000000017941 */ /* 0x000fea0003800000 */
.L_x_10545:
        /* <DEDUP_REMOVED lines=14> */
.L_x_10548:
[----:B------:R-:W-:Y:S05]  /*33b0*/  BSYNC B1 ;  /* 0x0000000000017941 */ /* 0x000fea0003800000 */
.L_x_10547:
        /* <DEDUP_REMOVED lines=8> */
[----:B------:R-:W-:-:S05]  /*3440*/  @P5 HADD2.F32 R191, -RZ, R250.H1_H1 ;  /* 0x300000faffbf5230 */ /* 0x000fca0000004100 */
[----:B------:R-:W-:-:S04]  /*3450*/  @P5 FMUL.FTZ R190, R15, R191 ;  /* 0x000000bf0fbe5220 */ /* 0x000fc80000410000 */
[----:B------:R-:W-:Y:S02]  /*3460*/  FADD.FTZ R131, R131, R190 ;  /* 0x000000be83837221 */ /* 0x000fe40000010000 */
[----:B--2---:R-:W-:-:S05]  /*3470*/  FMUL.FTZ R15, R208, R15 ;  /* 0x0000000fd00f7220 */ /* 0x004fca0000410000 */
[----:B------:R-:W-:-:S04]  /*3480*/  FSEL R15, R15, RZ, P5 ;  /* 0x000000ff0f0f7208 */ /* 0x000fc80002800000 */
[----:B------:R-:W-:Y:S02]  /*3490*/  F2FP.PACK_AB R15, RZ, R15 ;  /* 0x0000000fff0f723e */ /* 0x000fe400000000ff */
.L_x_10550:
[----:B------:R-:W-:Y:S05]  /*34a0*/  BSYNC B1 ;  /* 0x0000000000017941 */ /* 0x000fea0003800000 */
.L_x_10549:
        /* <DEDUP_REMOVED lines=15> */
.L_x_10552:
[----:B------:R-:W-:Y:S05]  /*35a0*/  BSYNC B1 ;  /* 0x0000000000017941 */ /* 0x000fea0003800000 */
.L_x_10551:
[----:B------:R-:W-:Y:S02]  /*35b0*/  IADD3 R0, R0, 0x100, RZ ;  /* 0x0000010000007810 */ /* 0x000fe40007ffe0ff */
[----:B------:R-:W-:Y:S02]  /*35c0*/  IADD3 R207, R207, 0x100, RZ ;  /* 0x00000100cfcf7810 */ /* 0x000fe40007ffe0ff */
.L_x_10532:
[----:B------:R-:W-:Y:S05]  /*35d0*/  BSYNC B0 ;  /* 0x0000000000007941 */ /* 0x000fea0003800000 */
.L_x_10531:
        /* <DEDUP_REMOVED lines=26> */
.L_x_10556:
[----:B------:R-:W-:Y:S05]  /*3780*/  BSYNC B1 ;  /* 0x0000000000017941 */ /* 0x000fea0003800000 */
.L_x_10555:
        /* <DEDUP_REMOVED lines=14> */
[----:B------:R-:W-:Y:S02]  /*3870*/  F2FP.PACK_AB R12, RZ, R12 ;  /* 0x0000000cff0c723e */ /* 0x000fe400000000ff */
.L_x_10558:
[----:B------:R-:W-:Y:S05]  /*3880*/  BSYNC B1 ;  /* 0x0000000000017941 */ /* 0x000fea0003800000 */
.L_x_10557:
        /* <DEDUP_REMOVED lines=11> */
.L_x_10560:
[----:B------:R-:W-:Y:S05]  /*3940*/  BSYNC B1 ;  /* 0x0000000000017941 */ /* 0x000fea0003800000 */
.L_x_10559:
        /* <DEDUP_REMOVED lines=12> */
[----:B------:R-:W-:Y:S02]  /*3a10*/  F2FP.PACK_AB R13, RZ, R13 ;  /* 0x0000000dff0d723e */ /* 0x000fe400000000ff */
.L_x_10562:
[----:B------:R-:W-:Y:S05]  /*3a20*/  BSYNC B1 ;  /* 0x0000000000017941 */ /* 0x000fea0003800000 */
.L_x_10561:
        /* <DEDUP_REMOVED lines=11> */
.L_x_10564:
[----:B------:R-:W-:Y:S05]  /*3ae0*/  BSYNC B1 ;  /* 0x0000000000017941 */ /* 0x000fea0003800000 */
.L_x_10563:
        /* <DEDUP_REMOVED lines=12> */
[----:B------:R-:W-:Y:S02]  /*3bb0*/  F2FP.PACK_AB R14, RZ, R14 ;  /* 0x0000000eff0e723e */ /* 0x000fe400000000ff */
.L_x_10566:
[----:B------:R-:W-:Y:S05]  /*3bc0*/  BSYNC B1 ;  /* 0x0000000000017941 */ /* 0x000fea0003800000 */
.L_x_10565:
        /* <DEDUP_REMOVED lines=11> */
.L_x_10568:
[----:B------:R-:W-:Y:S05]  /*3c80*/  BSYNC B1 ;  /* 0x0000000000017941 */ /* 0x000fea0003800000 */
.L_x_10567:
        /* <DEDUP_REMOVED lines=9> */
[----:B------:R-:W-:Y:S01]  /*3d20*/  FMUL.FTZ R15, R208, c[0x0][0x1ec] ;  /* 0x00007b00d00f7a20 */ /* 0x000fe20000410000 */
[----:B0-----:R-:W-:-:S03]  /*3d30*/  HFMA2.MMA R190, -RZ, RZ, 0, 0 ;  /* 0x00000000ffbe7435 */ /* 0x001fc600000001ff */
[----:B------:R-:W-:-:S08]  /*3d40*/  FMUL.FTZ R15, R15, c[0x0][0x1e8] ;  /* 0x00007a000f0f7a20 */ /* 0x000fd00000410000 */
[----:B------:R-:W-:-:S05]  /*3d50*/  @P5 HADD2.F32 R191, -RZ, R250.H1_H1 ;  /* 0x300000faffbf5230 */ /* 0x000fca0000004100 */
[-C--:B------:R-:W-:Y:S02]  /*3d60*/  @P5 FMUL.FTZ R190, R191, R15.reuse ;  /* 0x0000000fbfbe5220 */ /* 0x080fe40000410000 */
[----:B------:R-:W-:Y:S02]  /*3d70*/  FMUL.FTZ R15, R31, R15 ;  /* 0x0000000f1f0f7220 */ /* 0x000fe40000410000 */
[----:B------:R-:W-:-:S03]  /*3d80*/  FADD.FTZ R135, R135, R190 ;  /* 0x000000be87877221 */ /* 0x000fc60000010000 */
[----:B------:R-:W-:-:S04]  /*3d90*/  FSEL R15, R15, RZ, P5 ;  /* 0x000000ff0f0f7208 */ /* 0x000fc80002800000 */
[----:B------:R-:W-:Y:S02]  /*3da0*/  F2FP.PACK_AB R15, RZ, R15 ;  /* 0x0000000fff0f723e */ /* 0x000fe400000000ff */
.L_x_10570:
[----:B------:R-:W-:Y:S05]  /*3db0*/  BSYNC B1 ;  /* 0x0000000000017941 */ /* 0x000fea0003800000 */
.L_x_10569:
        /* <DEDUP_REMOVED lines=10> */
.L_x_10572:
[----:B------:R-:W-:Y:S05]  /*3e60*/  BSYNC B1 ;  /* 0x0000000000017941 */ /* 0x000fea0003800000 */
.L_x_10571:
[----:B------:R-:W-:Y:S02]  /*3e70*/  IADD3 R0, R0, 0x100, RZ ;  /* 0x0000010000007810 */ /* 0x000fe40007ffe0ff */
[----:B------:R-:W-:Y:S02]  /*3e80*/  IADD3 R207, R207, 0x100, RZ ;  /* 0x00000100cfcf7810 */ /* 0x000fe40007ffe0ff */
.L_x_10554:
[----:B------:R-:W-:Y:S05]  /*3e90*/  BSYNC B0 ;  /* 0x0000000000007941 */ /* 0x000fea0003800000 */
.L_x_10553:
        /* <DEDUP_REMOVED lines=26> */
.L_x_10576:
[----:B------:R-:W-:Y:S05]  /*4040*/  BSYNC B1 ;  /* 0x0000000000017941 */ /* 0x000fea0003800000 */
.L_x_10575:
        /* <DEDUP_REMOVED lines=15> */
.L_x_10578:
[----:B------:R-:W-:Y:S05]  /*4140*/  BSYNC B1 ;  /* 0x0000000000017941 */ /* 0x000fea0003800000 */
.L_x_10577:
        /* <DEDUP_REMOVED lines=11> */
.L_x_10580:
[----:B------:R-:W-:Y:S05]  /*4200*/  BSYNC B1 ;  /* 0x0000000000017941 */ /* 0x000fea0003800000 */
.L_x_10579:
        /* <DEDUP_REMOVED lines=12> */
[----:B------:R-:W-:Y:S02]  /*42d0*/  F2FP.PACK_AB R13, RZ, R13 ;  /* 0x0000000dff0d723e */ /* 0x000fe400000000ff */
.L_x_10582:
[----:B------:R-:W-:Y:S05]  /*42e0*/  BSYNC B1 ;  /* 0x0000000000017941 */ /* 0x000fea0003800000 */
.L_x_10581:
        /* <DEDUP_REMOVED lines=11> */
.L_x_10584:
[----:B------:R-:W-:Y:S05]  /*43a0*/  BSYNC B1 ;  /* 0x0000000000017941 */ /* 0x000fea0003800000 */
.L_x_10583:
[----:B------:R-:W-:Y:S01]  /*43b0*/  BSSY B1, `(.L_x_10585) ;  /* 0x000000d000017945 */ /* 0x000fe20003800000 */
[----:B------:R-:W-:Y:S01]  /*43c0*/  SEL R186, R191, R186, P5 ;  /* 0x000000babfba7207 */ /* 0x000fe20002800000 */
[----:B------:R-:W-:Y:S05]  /*43d0*/  @!P4 BRA `(.L_x_10586) ;  /* 0x000000a00000c947 */ /* 0x000fea0003800000 */
[----:B------:R-:W-:Y:S01]  /*43e0*/  LOP3.LUT P6, RZ, R7, 0xff0000, RZ, 0xc0, !PT ;  /* 0x00ff000007ff7812 */ /* 0x000fe200078cc0ff */
        /* <DEDUP_REMOVED lines=8> */
[----:B------:R-:W-:Y:S02]  /*4470*/  F2FP.PACK_AB R14, RZ, R14 ;  /* 0x0000000eff0e723e */ /* 0x000fe400000000ff */
.L_x_10586:
[----:B------:R-:W-:Y:S05]  /*4480*/  BSYNC B1 ;  /* 0x0000000000017941 */ /* 0x000fea0003800000 */
.L_x_10585:
        /* <DEDUP_REMOVED lines=11> */
.L_x_10588:
[----:B------:R-:W-:Y:S05]  /*4540*/  BSYNC B1 ;  /* 0x0000000000017941 */ /* 0x000fea0003800000 */
.L_x_10587:
        /* <DEDUP_REMOVED lines=13> */
[-C--:B------:R-:W-:Y:S02]  /*4620*/  @P5 FMUL.FTZ R190, R191, R15.reuse ;  /* 0x0000000fbfbe5220 */ /* 0x080fe40000410000 */
[----:B------:R-:W-:Y:S02]  /*4630*/  FMUL.FTZ R15, R39, R15 ;  /* 0x0000000f270f7220 */ /* 0x000fe40000410000 */
[----:B------:R-:W-:-:S03]  /*4640*/  FADD.FTZ R139, R139, R190 ;  /* 0x000000be8b8b7221 */ /* 0x000fc60000010000 */
[----:B------:R-:W-:-:S04]  /*4650*/  FSEL R15, R15, RZ, P5 ;  /* 0x000000ff0f0f7208 */ /* 0x000fc80002800000 */
[----:B------:R-:W-:Y:S02]  /*4660*/  F2FP.PACK_AB R15, RZ, R15 ;  /* 0x0000000fff0f723e */ /* 0x000fe400000000ff */
.L_x_10590:
[----:B------:R-:W-:Y:S05]  /*4670*/  BSYNC B1 ;  /* 0x0000000000017941 */ /* 0x000fea0003800000 */
.L_x_10589:
        /* <DEDUP_REMOVED lines=10> */
.L_x_10592:
[----:B------:R-:W-:Y:S05]  /*4720*/  BSYNC B1 ;  /* 0x0000000000017941 */ /* 0x000fea0003800000 */
.L_x_10591:
[----:B------:R-:W-:Y:S02]  /*4730*/  IADD3 R0, R0, 0x100, RZ ;  /* 0x0000010000007810 */ /* 0x000fe40007ffe0ff */
[----:B------:R-:W-:Y:S02]  /*4740*/  IADD3 R207, R207, 0x100, RZ ;  /* 0x00000100cfcf7810 */ /* 0x000fe40007ffe0ff */
.L_x_10574:
[----:B------:R-:W-:Y:S05]  /*4750*/  BSYNC B0 ;  /* 0x0000000000007941 */ /* 0x000fea0003800000 */
.L_x_10573:
        /* <DEDUP_REMOVED lines=25> */
.L_x_10596:
[----:B------:R-:W-:Y:S05]  /*48f0*/  BSYNC B1 ;  /* 0x0000000000017941 */ /* 0x000fea0003800000 */
.L_x_10595:
        /* <DEDUP_REMOVED lines=15> */
.L_x_10598:
[----:B------:R-:W-:Y:S05]  /*49f0*/  BSYNC B1 ;  /* 0x0000000000017941 */ /* 0x000fea0003800000 */
.L_x_10597:
        /* <DEDUP_REMOVED lines=11> */
.L_x_10600:
[----:B------:R-:W-:Y:S05]  /*4ab0*/  BSYNC B1 ;  /* 0x0000000000017941 */ /* 0x000fea0003800000 */
.L_x_10599:
        /* <DEDUP_REMOVED lines=12> */
[----:B------:R-:W-:Y:S02]  /*4b80*/  F2FP.PACK_AB R13, RZ, R13 ;  /* 0x0000000dff0d723e */ /* 0x000fe400000000ff */
.L_x_10602:
[----:B------:R-:W-:Y:S05]  /*4b90*/  BSYNC B1 ;  /* 0x0000000000017941 */ /* 0x000fea0003800000 */
.L_x_10601:
        /* <DEDUP_REMOVED lines=11> */
.L_x_10604:
[----:B------:R-:W-:Y:S05]  /*4c50*/  BSYNC B1 ;  /* 0x0000000000017941 */ /* 0x000fea0003800000 */
.L_x_10603:
        /* <DEDUP_REMOVED lines=13> */
.L_x_10606:
[----:B------:R-:W-:Y:S05]  /*4d30*/  BSYNC B1 ;  /* 0x0000000000017941 */ /* 0x000fea0003800000 */
.L_x_10605:
        /* <DEDUP_REMOVED lines=11> */
.L_x_10608:
[----:B------:R-:W-:Y:S05]  /*4df0*/  BSYNC B1 ;  /* 0x0000000000017941 */ /* 0x000fea0003800000 */
.L_x_10607:
        /* <DEDUP_REMOVED lines=18> */
.L_x_10610:
[----:B------:R-:W-:Y:S05]  /*4f20*/  BSYNC B1 ;  /* 0x0000000000017941 */ /* 0x000fea0003800000 */
.L_x_10609:
        /* <DEDUP_REMOVED lines=10> */
.L_x_10612:
[----:B------:R-:W-:Y:S05]  /*4fd0*/  BSYNC B1 ;  /* 0x0000000000017941 */ /* 0x000fea0003800000 */
.L_x_10611:
[----:B------:R-:W-:Y:S02]  /*4fe0*/  IADD3 R0, R0, 0x100, RZ ;  /* 0x0000010000007810 */ /* 0x000fe40007ffe0ff */
[----:B------:R-:W-:Y:S02]  /*4ff0*/  IADD3 R207, R207, 0x100, RZ ;  /* 0x00000100cfcf7810 */ /* 0x000fe40007ffe0ff */
.L_x_10594:
[----:B------:R-:W-:Y:S05]  /*5000*/  BSYNC B0 ;  /* 0x0000000000007941 */ /* 0x000fea0003800000 */
.L_x_10593:
        /* <DEDUP_REMOVED lines=25> */
.L_x_10616:
[----:B------:R-:W-:Y:S05]  /*51a0*/  BSYNC B1 ;  /* 0x0000000000017941 */ /* 0x000fea0003800000 */
.L_x_10615:
        /* <DEDUP_REMOVED lines=15> */
.L_x_10618:
[----:B------:R-:W-:Y:S05]  /*52a0*/  BSYNC B1 ;  /* 0x0000000000017941 */ /* 0x000fea0003800000 */
.L_x_10617:
        /* <DEDUP_REMOVED lines=11> */
.L_x_10620:
[----:B------:R-:W-:Y:S05]  /*5360*/  BSYNC B1 ;  /* 0x0000000000017941 */ /* 0x000fea0003800000 */
.L_x_10619:
        /* <DEDUP_REMOVED lines=13> */
.L_x_10622:
[----:B------:R-:W-:Y:S05]  /*5440*/  BSYNC B1 ;  /* 0x0000000000017941 */ /* 0x000fea0003800000 */
.L_x_10621:
        /* <DEDUP_REMOVED lines=11> */
.L_x_10624:
[----:B------:R-:W-:Y:S05]  /*5500*/  BSYNC B1 ;  /* 0x0000000000017941 */ /* 0x000fea0003800000 */
.L_x_10623:
        /* <DEDUP_REMOVED lines=13> */
.L_x_10626:
[----:B------:R-:W-:Y:S05]  /*55e0*/  BSYNC B1 ;  /* 0x0000000000017941 */ /* 0x000fea0003800000 */
.L_x_10625:
        /* <DEDUP_REMOVED lines=11> */
.L_x_10628:
[----:B------:R-:W-:Y:S05]  /*56a0*/  BSYNC B1 ;  /* 0x0000000000017941 */ /* 0x000fea0003800000 */
.L_x_10627:
        /* <DEDUP_REMOVED lines=18> */
.L_x_10630:
[----:B------:R-:W-:Y:S05]  /*57d0*/  BSYNC B1 ;  /* 0x0000000000017941 */ /* 0x000fea0003800000 */
.L_x_10629:
        /* <DEDUP_REMOVED lines=10> */
.L_x_10632:
[----:B------:R-:W-:Y:S05]  /*5880*/  BSYNC B1 ;  /* 0x0000000000017941 */ /* 0x000fea0003800000 */
.L_x_10631:
[----:B------:R-:W-:Y:S02]  /*5890*/  IADD3 R0, R0, 0x100, RZ ;  /* 0x0000010000007810 */ /* 0x000fe40007ffe0ff */
[----:B------:R-:W-:Y:S02]  /*58a0*/  IADD3 R207, R207, 0x100, RZ ;  /* 0x00000100cfcf7810 */ /* 0x000fe40007ffe0ff */
.L_x_10614:
[----:B------:R-:W-:Y:S05]  /*58b0*/  BSYNC B0 ;  /* 0x0000000000007941 */ /* 0x000fea0003800000 */
.L_x_10613:
        /* <DEDUP_REMOVED lines=25> */
.L_x_10636:
[----:B------:R-:W-:Y:S05]  /*5a50*/  BSYNC B1 ;  /* 0x0000000000017941 */ /* 0x000fea0003800000 */
.L_x_10635:
        /* <DEDUP_REMOVED lines=15> */
.L_x_10638:
[----:B------:R-:W-:Y:S05]  /*5b50*/  BSYNC B1 ;  /* 0x0000000000017941 */ /* 0x000fea0003800000 */
.L_x_10637:
        /* <DEDUP_REMOVED lines=11> */
.L_x_10640:
[----:B------:R-:W-:Y:S05]  /*5c10*/  BSYNC B1 ;  /* 0x0000000000017941 */ /* 0x000fea0003800000 */
.L_x_10639:
        /* <DEDUP_REMOVED lines=13> */
.L_x_10642:
[----:B------:R-:W-:Y:S05]  /*5cf0*/  BSYNC B1 ;  /* 0x0000000000017941 */ /* 0x000fea0003800000 */
.L_x_10641:
        /* <DEDUP_REMOVED lines=11> */
.L_x_10644:
[----:B------:R-:W-:Y:S05]  /*5db0*/  BSYNC B1 ;  /* 0x0000000000017941 */ /* 0x000fea0003800000 */
.L_x_10643:
        /* <DEDUP_REMOVED lines=13> */
.L_x_10646:
[----:B------:R-:W-:Y:S05]  /*5e90*/  BSYNC B1 ;  /* 0x0000000000017941 */ /* 0x000fea0003800000 */
.L_x_10645:
        /* <DEDUP_REMOVED lines=11> */
.L_x_10648:
[----:B------:R-:W-:Y:S05]  /*5f50*/  BSYNC B1 ;  /* 0x0000000000017941 */ /* 0x000fea0003800000 */
.L_x_10647:
        /* <DEDUP_REMOVED lines=18> */
.L_x_10650:
[----:B------:R-:W-:Y:S05]  /*6080*/  BSYNC B1 ;  /* 0x0000000000017941 */ /* 0x000fea0003800000 */
.L_x_10649:
        /* <DEDUP_REMOVED lines=10> */
.L_x_10652:
[----:B------:R-:W-:Y:S05]  /*6130*/  BSYNC B1 ;  /* 0x0000000000017941 */ /* 0x000fea0003800000 */
.L_x_10651:
[----:B------:R-:W-:Y:S02]  /*6140*/  IADD3 R0, R0, 0x100, RZ ;  /* 0x0000010000007810 */ /* 0x000fe40007ffe0ff */
[----:B------:R-:W-:Y:S02]  /*6150*/  IADD3 R207, R207, 0x100, RZ ;  /* 0x00000100cfcf7810 */ /* 0x000fe40007ffe0ff */
.L_x_10634:
[----:B------:R-:W-:Y:S05]  /*6160*/  BSYNC B0 ;  /* 0x0000000000007941 */ /* 0x000fea0003800000 */
.L_x_10633:
        /* <DEDUP_REMOVED lines=23> */
.L_x_10656:
[----:B------:R-:W-:Y:S05]  /*62e0*/  BSYNC B1 ;  /* 0x0000000000017941 */ /* 0x000fea0003800000 */
.L_x_10655:
        /* <DEDUP_REMOVED lines=15> */
.L_x_10658:
[----:B------:R-:W-:Y:S05]  /*63e0*/  BSYNC B1 ;  /* 0x0000000000017941 */ /* 0x000fea0003800000 */
.L_x_10657:
        /* <DEDUP_REMOVED lines=11> */
.L_x_10660:
[----:B------:R-:W-:Y:S05]  /*64a0*/  BSYNC B1 ;  /* 0x0000000000017941 */ /* 0x000fea0003800000 */
.L_x_10659:
        /* <DEDUP_REMOVED lines=13> */
.L_x_10662:
[----:B------:R-:W-:Y:S05]  /*6580*/  BSYNC B1 ;  /* 0x0000000000017941 */ /* 0x000fea0003800000 */
.L_x_10661:
        /* <DEDUP_REMOVED lines=11> */
.L_x_10664:
[----:B------:R-:W-:Y:S05]  /*6640*/  BSYNC B1 ;  /* 0x0000000000017941 */ /* 0x000fea0003800000 */
.L_x_10663:
[----:B------:R-:W-:Y:S01]  /*6650*/  BSSY B1, `(.L_x_10665) ;  /* 0x000000e000017945 */ /* 0x000fe20003800000 */
[----:B------:R-:W-:Y:S02]  /*6660*/  SEL R186, R190, R186, P5 ;  /* 0x000000babeba7207 */ /* 0x000fe40002800000 */
[----:B------:R-:W-:Y:S01]  /*6670*/  @P4 PRMT R250, R191, 0x7610, R250 ;  /* 0x00007610bffa4816 */ /* 0x000fe200000000fa */
        /* <DEDUP_REMOVED lines=11> */
.L_x_10666:
[----:B------:R-:W-:Y:S05]  /*6730*/  BSYNC B1 ;  /* 0x0000000000017941 */ /* 0x000fea0003800000 */
.L_x_10665:
        /* <DEDUP_REMOVED lines=11> */
.L_x_10668:
[----:B------:R-:W-:Y:S05]  /*67f0*/  BSYNC B1 ;  /* 0x0000000000017941 */ /* 0x000fea0003800000 */
.L_x_10667:
        /* <DEDUP_REMOVED lines=21> */
.L_x_10670:
[----:B------:R-:W-:Y:S05]  /*6950*/  BSYNC B1 ;  /* 0x0000000000017941 */ /* 0x000fea0003800000 */
.L_x_10669:
        /* <DEDUP_REMOVED lines=9> */
.L_x_10654:
[----:B------:R-:W-:Y:S05]  /*69f0*/  BSYNC B0 ;  /* 0x0000000000007941 */ /* 0x000fea0003800000 */
.L_x_10653:
        /* <DEDUP_REMOVED lines=8> */
.L_x_10501:
[----:B------:R-:W0:Y:S01]  /*6a80*/  S2UR UR6, SR_CTAID.X ;  /* 0x00000000000679c3 */ /* 0x000e220000002500 */
[----:B------:R-:W0:Y:S01]  /*6a90*/  S2R R2, SR_TID.X ;  /* 0x0000000000027919 */ /* 0x000e220000002100 */
[C---:B------:R-:W-:Y:S01]  /*6aa0*/  LOP3.LUT P5, RZ, R4.reuse, 0xffffff00, RZ, 0xc0, !PT ;  /* 0xffffff0004ff7812 */ /* 0x040fe200078ac0ff */
[----:B-----5:R-:W-:Y:S01]  /*6ab0*/  @P0 IMAD.MOV.U32 R27, RZ, RZ, 0x10 ;  /* 0x00000010ff1b0424 */ /* 0x020fe200078e00ff */
[----:B------:R-:W-:-:S02]  /*6ac0*/  ISETP.GE.U32.AND P4, PT, R4, 0x200, PT ;  /* 0x000002000400780c */ /* 0x000fc40003f86070 */
[----:B------:R-:W-:Y:S02]  /*6ad0*/  ISETP.GE.U32.AND P3, PT, R4, 0x300, PT ;  /* 0x000003000400780c */ /* 0x000fe40003f66070 */
[----:B------:R-:W-:Y:S02]  /*6ae0*/  @P1 MOV R5, 0x10 ;  /* 0x0000001000051802 */ /* 0x000fe40000000f00 */
[----:B------:R-:W-:-:S05]  /*6af0*/  @P2 MOV R29, 0x10 ;  /* 0x00000010001d2802 */ /* 0x000fca0000000f00 */
[----:B------:R-:W-:Y:S02]  /*6b00*/  @P5 IMAD.MOV.U32 R9, RZ, RZ, 0x10 ;  /* 0x00000010ff095424 */ /* 0x000fe400078e00ff */
        /* <DEDUP_REMOVED lines=58> */
.L_x_10529:
[----:B------:R-:W-:Y:S01]  /*6eb0*/  HFMA2.MMA R191, -RZ, RZ, 0, 9.5367431640625e-07 ;  /* 0x00000010ffbf7435 */ /* 0x000fe200000001ff */
[----:B------:R-:W-:Y:S01]  /*6ec0*/  MOV R189, R209 ;  /* 0x000000d100bd7202 */ /* 0x000fe20000000f00 */
[----:B------:R-:W-:Y:S01]  /*6ed0*/  IMAD.MOV.U32 R214, RZ, RZ, 0x1f ;  /* 0x0000001fffd67424 */ /* 0x000fe200078e00ff */
[----:B------:R-:W-:-:S02]  /*6ee0*/  MOV R213, 0xffffffff ;  /* 0xffffffff00d57802 */ /* 0x000fc40000000f00 */
[----:B------:R-:W-:Y:S02]  /*6ef0*/  MOV R188, 0x6f10 ;  /* 0x00006f1000bc7802 */ /* 0x000fe40000000f00 */
[----:B-----5:R-:W-:Y:S05]  /*6f00*/  CALL.REL.NOINC `($__internal_157_$__cuda_sm70_shflsync_down_p) ;  /* 0x0000046000007944 */ /* 0x020fea0003c00000 */
[----:B-1----:R-:W-:Y:S01]  /*6f10*/  MOV R190, R191 ;  /* 0x000000bf00be7202 */ /* 0x002fe20000000f00 */
[----:B------:R-:W-:Y:S05]  /*6f20*/  BRA `(.L_x_10672) ;  /* 0xffffb97000007947 */ /* 0x000fea000383ffff */
.L_x_10530:
[----:B------:R-:W-:Y:S01]  /*6f30*/  HFMA2.MMA R191, -RZ, RZ, 0, 9.5367431640625e-07 ;  /* 0x00000010ffbf7435 */ /* 0x000fe200000001ff */
[----:B------:R-:W-:Y:S01]  /*6f40*/  IMAD.MOV.U32 R189, RZ, RZ, R210 ;  /* 0x000000ffffbd7224 */ /* 0x000fe200078e00d2 */
[----:B------:R-:W-:Y:S01]  /*6f50*/  MOV R214, 0x1f ;  /* 0x0000001f00d67802 */ /* 0x000fe20000000f00 */
[----:B------:R-:W-:Y:S01]  /*6f60*/  IMAD.MOV.U32 R213, RZ, RZ, -0x1 ;  /* 0xffffffffffd57424 */ /* 0x000fe200078e00ff */
[----:B------:R-:W-:Y:S02]  /*6f70*/  MOV R188, 0x6f90 ;  /* 0x00006f9000bc7802 */ /* 0x000fe40000000f00 */
[----:B01---5:R-:W-:Y:S05]  /*6f80*/  CALL.REL.NOINC `($__internal_157_$__cuda_sm70_shflsync_down_p) ;  /* 0x000003e000007944 */ /* 0x023fea0003c00000 */
[----:B------:R-:W-:Y:S01]  /*6f90*/  FADD.FTZ R207, R190, R209 ;  /* 0x000000d1becf7221 */ /* 0x000fe20000010000 */
[----:B------:R-:W-:Y:S01]  /*6fa0*/  MOV R214, 0x1f ;  /* 0x0000001f00d67802 */ /* 0x000fe20000000f00 */
[----:B-1----:R-:W-:Y:S01]  /*6fb0*/  FADD.FTZ R190, R210, R191 ;  /* 0x000000bfd2be7221 */ /* 0x002fe20000010000 */
[----:B------:R-:W-:Y:S01]  /*6fc0*/  HFMA2.MMA R191, -RZ, RZ, 0, 4.76837158203125e-07 ;  /* 0x00000008ffbf7435 */ /* 0x000fe200000001ff */
[----:B------:R-:W-:Y:S01]  /*6fd0*/  IMAD.MOV.U32 R213, RZ, RZ, -0x1 ;  /* 0xffffffffffd57424 */ /* 0x000fe200078e00ff */
[----:B------:R-:W-:-:S02]  /*6fe0*/  MOV R189, R207 ;  /* 0x000000cf00bd7202 */ /* 0x000fc40000000f00 */
[----:B------:R-:W-:Y:S02]  /*6ff0*/  MOV R188, 0x7010 ;  /* 0x0000701000bc7802 */ /* 0x000fe40000000f00 */
[----:B------:R-:W-:Y:S05]  /*7000*/  CALL.REL.NOINC `($__internal_157_$__cuda_sm70_shflsync_down_p) ;  /* 0x0000036000007944 */ /* 0x000fea0003c00000 */
[----:B-1----:R-:W-:Y:S01]  /*7010*/  MOV R209, R191 ;  /* 0x000000bf00d17202 */ /* 0x002fe20000000f00 */
[----:B------:R-:W-:Y:S01]  /*7020*/  HFMA2.MMA R191, -RZ, RZ, 0, 4.76837158203125e-07 ;  /* 0x00000008ffbf7435 */ /* 0x000fe200000001ff */
[----:B------:R-:W-:Y:S01]  /*7030*/  IMAD.MOV.U32 R189, RZ, RZ, R190 ;  /* 0x000000ffffbd7224 */ /* 0x000fe200078e00be */
[----:B------:R-:W-:Y:S01]  /*7040*/  MOV R214, 0x1f ;  /* 0x0000001f00d67802 */ /* 0x000fe20000000f00 */
[----:B------:R-:W-:Y:S01]  /*7050*/  IMAD.MOV.U32 R213, RZ, RZ, -0x1 ;  /* 0xffffffffffd57424 */ /* 0x000fe200078e00ff */
[----:B------:R-:W-:Y:S02]  /*7060*/  MOV R188, 0x7080 ;  /* 0x0000708000bc7802 */ /* 0x000fe40000000f00 */
[----:B------:R-:W-:Y:S05]  /*7070*/  CALL.REL.NOINC `($__internal_157_$__cuda_sm70_shflsync_down_p) ;  /* 0x000002f000007944 */ /* 0x000fea0003c00000 */
[----:B------:R-:W-:Y:S01]  /*7080*/  FADD.FTZ R207, R209, R207 ;  /* 0x000000cfd1cf7221 */ /* 0x000fe20000010000 */
[----:B------:R-:W-:Y:S01]  /*7090*/  MOV R214, 0x1f ;  /* 0x0000001f00d67802 */ /* 0x000fe20000000f00 */
[----:B-1----:R-:W-:Y:S01]  /*70a0*/  FADD.FTZ R190, R190, R191 ;  /* 0x000000bfbebe7221 */ /* 0x002fe20000010000 */
[----:B------:R-:W-:Y:S01]  /*70b0*/  HFMA2.MMA R191, -RZ, RZ, 0, 2.384185791015625e-07 ;  /* 0x00000004ffbf7435 */ /* 0x000fe200000001ff */
[----:B------:R-:W-:Y:S01]  /*70c0*/  IMAD.MOV.U32 R213, RZ, RZ, -0x1 ;  /* 0xffffffffffd57424 */ /* 0x000fe200078e00ff */
[----:B------:R-:W-:-:S02]  /*70d0*/  MOV R189, R207 ;  /* 0x000000cf00bd7202 */ /* 0x000fc40000000f00 */
[----:B------:R-:W-:Y:S02]  /*70e0*/  MOV R188, 0x7100 ;  /* 0x0000710000bc7802 */ /* 0x000fe40000000f00 */
[----:B------:R-:W-:Y:S05]  /*70f0*/  CALL.REL.NOINC `($__internal_157_$__cuda_sm70_shflsync_down_p) ;  /* 0x0000027000007944 */ /* 0x000fea0003c00000 */
[----:B-1----:R-:W-:Y:S01]  /*7100*/  MOV R209, R191 ;  /* 0x000000bf00d17202 */ /* 0x002fe20000000f00 */
[----:B------:R-:W-:Y:S01]  /*7110*/  HFMA2.MMA R191, -RZ, RZ, 0, 2.384185791015625e-07 ;  /* 0x00000004ffbf7435 */ /* 0x000fe200000001ff */
        /* <DEDUP_REMOVED lines=8> */
[----:B------:R-:W-:Y:S01]  /*71a0*/  HFMA2.MMA R191, -RZ, RZ, 0, 1.1920928955078125e-07 ;  /* 0x00000002ffbf7435 */ /* 0x000fe200000001ff */
[----:B------:R-:W-:Y:S01]  /*71b0*/  IMAD.MOV.U32 R213, RZ, RZ, -0x1 ;  /* 0xffffffffffd57424 */ /* 0x000fe200078e00ff */
[----:B------:R-:W-:-:S02]  /*71c0*/  MOV R189, R207 ;  /* 0x000000cf00bd7202 */ /* 0x000fc40000000f00 */
[----:B------:R-:W-:Y:S02]  /*71d0*/  MOV R188, 0x71f0 ;  /* 0x000071f000bc7802 */ /* 0x000fe40000000f00 */
[----:B------:R-:W-:Y:S05]  /*71e0*/  CALL.REL.NOINC `($__internal_157_$__cuda_sm70_shflsync_down_p) ;  /* 0x0000018000007944 */ /* 0x000fea0003c00000 */
[----:B-1----:R-:W-:Y:S01]  /*71f0*/  MOV R209, R191 ;  /* 0x000000bf00d17202 */ /* 0x002fe20000000f00 */
[----:B------:R-:W-:Y:S01]  /*7200*/  HFMA2.MMA R191, -RZ, RZ, 0, 1.1920928955078125e-07 ;  /* 0x00000002ffbf7435 */ /* 0x000fe200000001ff */
        /* <DEDUP_REMOVED lines=8> */
[----:B------:R-:W-:Y:S01]  /*7290*/  HFMA2.MMA R191, -RZ, RZ, 0, 5.9604644775390625e-08 ;  /* 0x00000001ffbf7435 */ /* 0x000fe200000001ff */
[----:B------:R-:W-:Y:S01]  /*72a0*/  IMAD.MOV.U32 R213, RZ, RZ, -0x1 ;  /* 0xffffffffffd57424 */ /* 0x000fe200078e00ff */
[----:B------:R-:W-:-:S02]  /*72b0*/  MOV R189, R207 ;  /* 0x000000cf00bd7202 */ /* 0x000fc40000000f00 */
[----:B------:R-:W-:Y:S02]  /*72c0*/  MOV R188, 0x72e0 ;  /* 0x000072e000bc7802 */ /* 0x000fe40000000f00 */
[----:B------:R-:W-:Y:S05]  /*72d0*/  CALL.REL.NOINC `($__internal_157_$__cuda_sm70_shflsync_down_p) ;  /* 0x0000009000007944 */ /* 0x000fea0003c00000 */
[----:B-1----:R-:W-:Y:S01]  /*72e0*/  MOV R209, R191 ;  /* 0x000000bf00d17202 */ /* 0x002fe20000000f00 */
[----:B------:R-:W-:Y:S01]  /*72f0*/  HFMA2.MMA R191, -RZ, RZ, 0, 5.9604644775390625e-08 ;  /* 0x00000001ffbf7435 */ /* 0x000fe200000001ff */
[----:B------:R-:W-:Y:S01]  /*7300*/  IMAD.MOV.U32 R189, RZ, RZ, R190 ;  /* 0x000000ffffbd7224 */ /* 0x000fe200078e00be */
[----:B------:R-:W-:Y:S01]  /*7310*/  MOV R214, 0x1f ;  /* 0x0000001f00d67802 */ /* 0x000fe20000000f00 */
[----:B------:R-:W-:Y:S01]  /*7320*/  IMAD.MOV.U32 R213, RZ, RZ, -0x1 ;  /* 0xffffffffffd57424 */ /* 0x000fe200078e00ff */
[----:B------:R-:W-:Y:S02]  /*7330*/  MOV R188, 0x7350 ;  /* 0x0000735000bc7802 */ /* 0x000fe40000000f00 */
[----:B------:R-:W-:Y:S05]  /*7340*/  CALL.REL.NOINC `($__internal_157_$__cuda_sm70_shflsync_down_p) ;  /* 0x0000002000007944 */ /* 0x000fea0003c00000 */
[----:B-1----:R-:W-:Y:S01]  /*7350*/  MOV R189, R191 ;  /* 0x000000bf00bd7202 */ /* 0x002fe20000000f00 */
[----:B------:R-:W-:Y:S05]  /*7360*/  BRA `(.L_x_10673) ;  /* 0xffffb65000007947 */ /* 0x000fea000383ffff */
        .weak           $__internal_157_$__cuda_sm70_shflsync_down_p
        .type           $__internal_157_$__cuda_sm70_shflsync_down_p,@function
        .size           $__internal_157_$__cuda_sm70_shflsync_down_p,(.L_x_13033 - $__internal_157_$__cuda_sm70_shflsync_down_p)
$__internal_157_$__cuda_sm70_shflsync_down_p:
[----:B------:R-:W-:Y:S04]  /*7370*/  WARPSYNC R213 ;  /* 0x000000d500007348 */ /* 0x000fe80003800000 */
[----:B------:R0:W1:Y:S02]  /*7380*/  SHFL.DOWN PT, R191, R189, R191, R214 ;  /* 0x080000bfbdbf7389 */ /* 0x00006400000e00d6 */
[----:B0-----:R-:W-:-:S06]  /*7390*/  HFMA2.MMA R189, -RZ, RZ, 0, 0 ;  /* 0x00000000ffbd7435 */ /* 0x001fcc00000001ff */
[----:B------:R-:W-:Y:S05]  /*73a0*/  RET.REL.NODEC R188 `(_ZN10layer_norm13ln_bwd_kernelINS_13Kernel_traitsIf6__halffS2_fjLj7168ELj1ELj1ELj8ELj8ENS_18Kernel_traits_baseILj7168EfS2_fS2_fjLj256EEEEELb1ELb1ELb1ELb0EEEvNS_9BwdParamsE) ;  /* 0xffff8c50bc007950 */ /* 0x000fea0003c3ffff */
.L_x_10674:
        /* <DEDUP_REMOVED lines=13> */
.L_x_13033:


//--------------------- .text._ZN10layer_norm22ln_bwd_finalize_kernelINS_22Kernel_traits_finalizeILj7168Ef6__halffS2_fjLb1ELj1024ELj4ENS_18Kernel_traits_baseILj7168EfS2_fS2_fjLj1024EEEEELb1ELb1EEEvNS_9BwdParamsE --------------------------
	.section	.text._ZN10layer_norm22ln_bwd_finalize_kernelINS_22Kernel_traits_finalizeILj7168Ef6__halffS2_fjLb1ELj1024ELj4ENS_18Kernel_traits_baseILj7168EfS2_fS2_fjLj1024EEEEELb1ELb1EEEvNS_9BwdParamsE,"ax",@progbits
	.sectioninfo	@"SHI_REGISTERS=32"
	.align	128
        .global         _ZN10layer_norm22ln_bwd_finalize_kernelINS_22Kernel_traits_finalizeILj7168Ef6__halffS2_fjLb1ELj1024ELj4ENS_18Kernel_traits_baseILj7168EfS2_fS2_fjLj1024EEEEELb1ELb1EEEvNS_9BwdParamsE
        .type           _ZN10layer_norm22ln_bwd_finalize_kernelINS_22Kernel_traits_finalizeILj7168Ef6__halffS2_fjLb1ELj1024ELj4ENS_18Kernel_traits_baseILj7168EfS2_fS2_fjLj1024EEEEELb1ELb1EEEvNS_9BwdParamsE,@function
        .size           _ZN10layer_norm22ln_bwd_finalize_kernelINS_22Kernel_traits_finalizeILj7168Ef6__halffS2_fjLb1ELj1024ELj4ENS_18Kernel_traits_baseILj7168EfS2_fS2_fjLj1024EEEEELb1ELb1EEEvNS_9BwdParamsE,(.L_x_13034 - _ZN10layer_norm22ln_bwd_finalize_kernelINS_22Kernel_traits_finalizeILj7168Ef6__halffS2_fjLb1ELj1024ELj4ENS_18Kernel_traits_baseILj7168EfS2_fS2_fjLj1024EEEEELb1ELb1EEEvNS_9BwdParamsE)
        .other          _ZN10layer_norm22ln_bwd_finalize_kernelINS_22Kernel_traits_finalizeILj7168Ef6__halffS2_fjLb1ELj1024ELj4ENS_18Kernel_traits_baseILj7168EfS2_fS2_fjLj1024EEEEELb1ELb1EEEvNS_9BwdParamsE,@"STO_CUDA_ENTRY STV_DEFAULT"
_ZN10layer_norm22ln_bwd_finalize_kernelINS_22Kernel_traits_finalizeILj7168Ef6__halffS2_fjLb1ELj1024ELj4ENS_18Kernel_traits_baseILj7168EfS2_fS2_fjLj1024EEEEELb1ELb1EEEvNS_9BwdParamsE:
.text._ZN10layer_norm22ln_bwd_finalize_kernelINS_22Kernel_traits_finalizeILj7168Ef6__halffS2_fjLb1ELj1024ELj4ENS_18Kernel_traits_baseILj7168EfS2_fS2_fjLj1024EEEEELb1ELb1EEEvNS_9BwdParamsE:
        /* <DEDUP_REMOVED lines=19> */
.L_x_10687:
        /* <DEDUP_REMOVED lines=32> */
.L_x_10679:
        /* <DEDUP_REMOVED lines=47> */
.L_x_10678:
[----:B------:R-:W-:Y:S05]  /*0620*/  BSYNC B1 ;  /* 0x0000000000017941 */ /* 0x000fea0003800000 */
.L_x_10677:
        /* <DEDUP_REMOVED lines=29> */
.L_x_10681:
[----:B------:R-:W-:Y:S05]  /*0800*/  BSYNC B1 ;  /* 0x0000000000017941 */ /* 0x000fea0003800000 */
.L_x_10680:
        /* <DEDUP_REMOVED lines=13> */
.L_x_10676:
[----:B------:R-:W-:Y:S05]  /*08e0*/  BSYNC B0 ;  /* 0x0000000000007941 */ /* 0x000fea0003800000 */
.L_x_10675:
        /* <DEDUP_REMOVED lines=12> */
.L_x_10688:
        /* <DEDUP_REMOVED lines=27> */
.L_x_10689:
        /* <DEDUP_REMOVED lines=9> */
.L_x_10682:
        /* <DEDUP_REMOVED lines=16> */
.L_x_10686:
[----:B------:R-:W-:Y:S05]  /*0cf0*/  BSYNC B0 ;  /* 0x0000000000007941 */ /* 0x000fea0003800000 */
.L_x_10685:
[C---:B------:R-:W-:Y:S02]  /*0d00*/  ISETP.GT.U32.AND P1, PT, R4.reuse, -0x1c01, PT ;  /* 0xffffe3ff0400780c */ /* 0x040fe40003f24070 */
[----:B------:R-:W-:-:S02]  /*0d10*/  IADD3 R4, R4, 0x1c00, RZ ;  /* 0x00001c0004047810 */ /* 0x000fc40007ffe0ff */
[----:B------:R-:W-:-:S09]  /*0d20*/  IADD3 R5, R5, 0xe00, RZ ;  /* 0x00000e0005057810 */ /* 0x000fd20007ffe0ff */
[----:B012---:R-:W-:Y:S05]  /*0d30*/  @P1 BRA `(.L_x_10687) ;  /* 0xfffff3f000001947 */ /* 0x007fea000383ffff */
[----:B------:R-:W-:Y:S05]  /*0d40*/  EXIT ;  /* 0x000000000000794d */ /* 0x000fea0003800000 */
.L_x_10683:
[----:B------:R-:W-:Y:S01]  /*0d50*/  HFMA2.MMA R14, -RZ, RZ, 0, 1.847743988037109375e-06 ;  /* 0x0000001fff0e7435 */ /* 0x000fe200000001ff */
[----:B---3--:R-:W-:Y:S01]  /*0d60*/  IMAD.MOV.U32 R18, RZ, RZ, R10 ;  /* 0x000000ffff127224 */ /* 0x008fe200078e000a */
[----:B------:R-:W-:Y:S01]  /*0d70*/  MOV R17, 0x1 ;  /* 0x0000000100117802 */ /* 0x000fe20000000f00 */
[----:B------:R-:W-:Y:S01]  /*0d80*/  IMAD.MOV.U32 R19, RZ, RZ, -0x1 ;  /* 0xffffffffff137424 */ /* 0x000fe200078e00ff */
[----:B------:R-:W-:Y:S02]  /*0d90*/  MOV R8, 0xdb0 ;  /* 0x00000db000087802 */ /* 0x000fe40000000f00 */
[----:B012---:R-:W-:Y:S05]  /*0da0*/  CALL.REL.NOINC `($__internal_158_$__cuda_sm70_shflsync_bfly_p) ;  /* 0x0000059000007944 */ /* 0x007fea0003c00000 */
[----:B01----:R-:W-:Y:S05]  /*0db0*/  BRA `(.L_x_10688) ;  /* 0xfffffbf000007947 */ /* 0x003fea000383ffff */
.L_x_10684:
[----:B------:R-:W-:Y:S01]  /*0dc0*/  HFMA2.MMA R14, -RZ, RZ, 0, 1.847743988037109375e-06 ;  /* 0x0000001fff0e7435 */ /* 0x000fe200000001ff */
[----:B------:R-:W-:Y:S01]  /*0dd0*/  MOV R17, 0x2 ;  /* 0x0000000200117802 */ /* 0x000fe20000000f00 */
[----:B------:R-:W-:Y:S01]  /*0de0*/  IMAD.MOV.U32 R19, RZ, RZ, -0x1 ;  /* 0xffffffffff137424 */ /* 0x000fe200078e00ff */
[----:B------:R-:W-:-:S03]  /*0df0*/  MOV R8, 0xe10 ;  /* 0x00000e1000087802 */ /* 0x000fc60000000f00 */
[----:B0123--:R-:W-:Y:S05]  /*0e00*/  CALL.REL.NOINC `($__internal_158_$__cuda_sm70_shflsync_bfly_p) ;  /* 0x0000053000007944 */ /* 0x00ffea0003c00000 */
[----:B01----:R-:W-:Y:S01]  /*0e10*/  FADD.FTZ R18, R18, R14 ;  /* 0x0000000e12127221 */ /* 0x003fe20000010000 */
[----:B------:R-:W-:Y:S01]  /*0e20*/  HFMA2.MMA R14, -RZ, RZ, 0, 1.847743988037109375e-06 ;  /* 0x0000001fff0e7435 */ /* 0x000fe200000001ff */
[----:B------:R-:W-:Y:S01]  /*0e30*/  MOV R17, 0x4 ;  /* 0x0000000400117802 */ /* 0x000fe20000000f00 */
[----:B------:R-:W-:Y:S01]  /*0e40*/  IMAD.MOV.U32 R19, RZ, RZ, -0x1 ;  /* 0xffffffffff137424 */ /* 0x000fe200078e00ff */
[----:B------:R-:W-:-:S03]  /*0e50*/  MOV R8, 0xe70 ;  /* 0x00000e7000087802 */ /* 0x000fc60000000f00 */
[----:B------:R-:W-:Y:S05]  /*0e60*/  CALL.REL.NOINC `($__internal_158_$__cuda_sm70_shflsync_bfly_p) ;  /* 0x000004d000007944 */ /* 0x000fea0003c00000 */
[----:B01----:R-:W-:Y:S01]  /*0e70*/  FADD.FTZ R18, R18, R14 ;  /* 0x0000000e12127221 */ /* 0x003fe20000010000 */
[----:B------:R-:W-:Y:S01]  /*0e80*/  HFMA2.MMA R14, -RZ, RZ, 0, 1.847743988037109375e-06 ;  /* 0x0000001fff0e7435 */ /* 0x000fe200000001ff */
[----:B------:R-:W-:-:S02]  /*0e90*/  MOV R17, 0x8 ;  /* 0x0000000800117802 */ /* 0x000fc40000000f00 */
[----:B------:R-:W-:Y:S02]  /*0ea0*/  MOV R19, 0xffffffff ;  /* 0xffffffff00137802 */ /* 0x000fe40000000f00 */
[----:B------:R-:W-:Y:S02]  /*0eb0*/  MOV R8, 0xed0 ;  /* 0x00000ed000087802 */ /* 0x000fe40000000f00 */
[----:B------:R-:W-:Y:S05]  /*0ec0*/  CALL.REL.NOINC `($__internal_158_$__cuda_sm70_shflsync_bfly_p) ;  /* 0x0000047000007944 */ /* 0x000fea0003c00000 */
[----:B-1----:R-:W-:Y:S01]  /*0ed0*/  FADD.FTZ R10, R18, R14 ;  /* 0x0000000e120a7221 */ /* 0x002fe20000010000 */
[----:B------:R-:W-:Y:S01]  /*0ee0*/  HFMA2.MMA R14, -RZ, RZ, 0, 1.847743988037109375e-06 ;  /* 0x0000001fff0e7435 */ /* 0x000fe200000001ff */
[----:B0-----:R-:W-:Y:S01]  /*0ef0*/  IMAD.MOV.U32 R17, RZ, RZ, 0x10 ;  /* 0x00000010ff117424 */ /* 0x001fe200078e00ff */
[----:B------:R-:W-:Y:S02]  /*0f00*/  MOV R19, 0xffffffff ;  /* 0xffffffff00137802 */ /* 0x000fe40000000f00 */
[----:B------:R-:W-:Y:S02]  /*0f10*/  MOV R18, R10 ;  /* 0x0000000a00127202 */ /* 0x000fe40000000f00 */
[----:B------:R-:W-:Y:S02]  /*0f20*/  MOV R8, 0xf40 ;  /* 0x00000f4000087802 */ /* 0x000fe40000000f00 */
[----:B------:R-:W-:Y:S05]  /*0f30*/  CALL.REL.NOINC `($__internal_158_$__cuda_sm70_shflsync_bfly_p) ;  /* 0x0000040000007944 */ /* 0x000fea0003c00000 */
[----:B0-----:R-:W-:Y:S01]  /*0f40*/  HFMA2.MMA R17, -RZ, RZ, 0, 5.9604644775390625e-08 ;  /* 0x00000001ff117435 */ /* 0x001fe200000001ff */
[----:B-1----:R-:W-:Y:S01]  /*0f50*/  IMAD.MOV.U32 R13, RZ, RZ, R14 ;  /* 0x000000ffff0d7224 */ /* 0x002fe200078e000e */
[----:B------:R-:W-:Y:S01]  /*0f60*/  MOV R18, R15 ;  /* 0x0000000f00127202 */ /* 0x000fe20000000f00 */
[----:B------:R-:W-:Y:S01]  /*0f70*/  IMAD.MOV.U32 R19, RZ, RZ, -0x1 ;  /* 0xffffffffff137424 */ /* 0x000fe200078e00ff */
[----:B------:R-:W-:-:S02]  /*0f80*/  MOV R14, 0x1f ;  /* 0x0000001f000e7802 */ /* 0x000fc40000000f00 */
[----:B------:R-:W-:Y:S02]  /*0f90*/  MOV R8, 0xfb0 ;  /* 0x00000fb000087802 */ /* 0x000fe40000000f00 */
[----:B------:R-:W-:Y:S05]  /*0fa0*/  CALL.REL.NOINC `($__internal_158_$__cuda_sm70_shflsync_bfly_p) ;  /* 0x0000039000007944 */ /* 0x000fea0003c00000 */
[----:B0-----:R-:W-:Y:S01]  /*0fb0*/  HFMA2.MMA R17, -RZ, RZ, 0, 1.1920928955078125e-07 ;  /* 0x00000002ff117435 */ /* 0x001fe200000001ff */
[----:B-1----:R-:W-:Y:S01]  /*0fc0*/  FADD.FTZ R18, R15, R14 ;  /* 0x0000000e0f127221 */ /* 0x002fe20000010000 */
[----:B------:R-:W-:Y:S02]  /*0fd0*/  MOV R14, 0x1f ;  /* 0x0000001f000e7802 */ /* 0x000fe40000000f00 */
[----:B------:R-:W-:Y:S02]  /*0fe0*/  MOV R19, 0xffffffff ;  /* 0xffffffff00137802 */ /* 0x000fe40000000f00 */
[----:B------:R-:W-:Y:S02]  /*0ff0*/  MOV R8, 0x1010 ;  /* 0x0000101000087802 */ /* 0x000fe40000000f00 */
[----:B------:R-:W-:Y:S05]  /*1000*/  CALL.REL.NOINC `($__internal_158_$__cuda_sm70_shflsync_bfly_p) ;  /* 0x0000033000007944 */ /* 0x000fea0003c00000 */
[----:B01----:R-:W-:Y:S01]  /*1010*/  FADD.FTZ R18, R18, R14 ;  /* 0x0000000e12127221 */ /* 0x003fe20000010000 */
[----:B------:R-:W-:Y:S01]  /*1020*/  HFMA2.MMA R14, -RZ, RZ, 0, 1.847743988037109375e-06 ;  /* 0x0000001fff0e7435 */ /* 0x000fe200000001ff */
[----:B------:R-:W-:Y:S01]  /*1030*/  IMAD.MOV.U32 R17, RZ, RZ, 0x4 ;  /* 0x00000004ff117424 */ /* 0x000fe200078e00ff */
[----:B------:R-:W-:Y:S02]  /*1040*/  MOV R19, 0xffffffff ;  /* 0xffffffff00137802 */ /* 0x000fe40000000f00 */
[----:B------:R-:W-:-:S02]  /*1050*/  MOV R8, 0x1070 ;  /* 0x0000107000087802 */ /* 0x000fc40000000f00 */
[----:B------:R-:W-:Y:S05]  /*1060*/  CALL.REL.NOINC `($__internal_158_$__cuda_sm70_shflsync_bfly_p) ;  /* 0x000002d000007944 */ /* 0x000fea0003c00000 */
[----:B0-----:R-:W-:Y:S01]  /*1070*/  HFMA2.MMA R17, -RZ, RZ, 0, 4.76837158203125e-07 ;  /* 0x00000008ff117435 */ /* 0x001fe200000001ff */
[----:B-1----:R-:W-:Y:S01]  /*1080*/  FADD.FTZ R18, R18, R14 ;  /* 0x0000000e12127221 */ /* 0x002fe20000010000 */
[----:B------:R-:W-:Y:S01]  /*1090*/  MOV R19, 0xffffffff ;  /* 0xffffffff00137802 */ /* 0x000fe20000000f00 */
[----:B------:R-:W-:Y:S01]  /*10a0*/  IMAD.MOV.U32 R14, RZ, RZ, 0x1f ;  /* 0x0000001fff0e7424 */ /* 0x000fe200078e00ff */
[----:B------:R-:W-:-:S02]  /*10b0*/  MOV R8, 0x10d0 ;  /* 0x000010d000087802 */ /* 0x000fc40000000f00 */
[----:B------:R-:W-:Y:S05]  /*10c0*/  CALL.REL.NOINC `($__internal_158_$__cuda_sm70_shflsync_bfly_p) ;  /* 0x0000027000007944 */ /* 0x000fea0003c00000 */
[----:B-1----:R-:W-:Y:S01]  /*10d0*/  FADD.FTZ R12, R18, R14 ;  /* 0x0000000e120c7221 */ /* 0x002fe20000010000 */
[----:B0-----:R-:W-:Y:S01]  /*10e0*/  HFMA2.MMA R17, -RZ, RZ, 0, 9.5367431640625e-07 ;  /* 0x00000010ff117435 */ /* 0x001fe200000001ff */
[----:B------:R-:W-:Y:S01]  /*10f0*/  MOV R14, 0x1f ;  /* 0x0000001f000e7802 */ /* 0x000fe20000000f00 */
[----:B------:R-:W-:Y:S01]  /*1100*/  IMAD.MOV.U32 R19, RZ, RZ, -0x1 ;  /* 0xffffffffff137424 */ /* 0x000fe200078e00ff */
[----:B------:R-:W-:-:S02]  /*1110*/  MOV R8, 0x1140 ;  /* 0x0000114000087802 */ /* 0x000fc40000000f00 */
[----:B------:R-:W-:Y:S02]  /*1120*/  MOV R18, R12 ;  /* 0x0000000c00127202 */ /* 0x000fe40000000f00 */
[----:B------:R-:W-:Y:S05]  /*1130*/  CALL.REL.NOINC `($__internal_158_$__cuda_sm70_shflsync_bfly_p) ;  /* 0x0000020000007944 */ /* 0x000fea0003c00000 */
[----:B-1----:R-:W-:Y:S01]  /*1140*/  MOV R15, R14 ;  /* 0x0000000e000f7202 */ /* 0x002fe20000000f00 */
[----:B------:R-:W-:Y:S01]  /*1150*/  HFMA2.MMA R14, -RZ, RZ, 0, 1.847743988037109375e-06 ;  /* 0x0000001fff0e7435 */ /* 0x000fe200000001ff */
[----:B0-----:R-:W-:Y:S01]  /*1160*/  MOV R18, R11 ;  /* 0x0000000b00127202 */ /* 0x001fe20000000f00 */
[----:B------:R-:W-:Y:S01]  /*1170*/  IMAD.MOV.U32 R17, RZ, RZ, 0x1 ;  /* 0x00000001ff117424 */ /* 0x000fe200078e00ff */
[----:B------:R-:W-:Y:S02]  /*1180*/  MOV R19, 0xffffffff ;  /* 0xffffffff00137802 */ /* 0x000fe40000000f00 */
[----:B------:R-:W-:Y:S02]  /*1190*/  MOV R8, 0x11b0 ;  /* 0x000011b000087802 */ /* 0x000fe40000000f00 */
[----:B------:R-:W-:Y:S05]  /*11a0*/  CALL.REL.NOINC `($__internal_158_$__cuda_sm70_shflsync_bfly_p) ;  /* 0x0000019000007944 */ /* 0x000fea0003c00000 */
[----:B0-----:R-:W-:Y:S01]  /*11b0*/  HFMA2.MMA R17, -RZ, RZ, 0, 1.1920928955078125e-07 ;  /* 0x00000002ff117435 */ /* 0x001fe200000001ff */
[----:B-1----:R-:W-:Y:S01]  /*11c0*/  FADD.FTZ R18, R11, R14 ;  /* 0x0000000e0b127221 */ /* 0x002fe20000010000 */
[----:B------:R-:W-:Y:S01]  /*11d0*/  MOV R19, 0xffffffff ;  /* 0xffffffff00137802 */ /* 0x000fe20000000f00 */
[----:B------:R-:W-:Y:S01]  /*11e0*/  IMAD.MOV.U32 R14, RZ, RZ, 0x1f ;  /* 0x0000001fff0e7424 */ /* 0x000fe200078e00ff */
[----:B------:R-:W-:-:S02]  /*11f0*/  MOV R8, 0x1210 ;  /* 0x0000121000087802 */ /* 0x000fc40000000f00 */
[----:B------:R-:W-:Y:S05]  /*1200*/  CALL.REL.NOINC `($__internal_158_$__cuda_sm70_shflsync_bfly_p) ;  /* 0x0000013000007944 */ /* 0x000fea0003c00000 */
[----:B0-----:R-:W-:Y:S01]  /*1210*/  HFMA2.MMA R17, -RZ, RZ, 0, 2.384185791015625e-07 ;  /* 0x00000004ff117435 */ /* 0x001fe200000001ff */
[----:B-1----:R-:W-:Y:S01]  /*1220*/  FADD.FTZ R18, R18, R14 ;  /* 0x0000000e12127221 */ /* 0x002fe20000010000 */
[----:B------:R-:W-:Y:S01]  /*1230*/  MOV R14, 0x1f ;  /* 0x0000001f000e7802 */ /* 0x000fe20000000f00 */
[----:B------:R-:W-:Y:S01]  /*1240*/  IMAD.MOV.U32 R19, RZ, RZ, -0x1 ;  /* 0xffffffffff137424 */ /* 0x000fe200078e00ff */
[----:B------:R-:W-:-:S02]  /*1250*/  MOV R8, 0x1270 ;  /* 0x0000127000087802 */ /* 0x000fc40000000f00 */
[----:B------:R-:W-:Y:S05]  /*1260*/  CALL.REL.NOINC `($__internal_158_$__cuda_sm70_shflsync_bfly_p) ;  /* 0x000000d000007944 */ /* 0x000fea0003c00000 */
[----:B0-----:R-:W-:Y:S01]  /*1270*/  HFMA2.MMA R17, -RZ, RZ, 0, 4.76837158203125e-07 ;  /* 0x00000008ff117435 */ /* 0x001fe200000001ff */
[----:B-1----:R-:W-:Y:S01]  /*1280*/  FADD.FTZ R18, R18, R14 ;  /* 0x0000000e12127221 */ /* 0x002fe20000010000 */
[----:B------:R-:W-:-:S02]  /*1290*/  MOV R14, 0x1f ;  /* 0x0000001f000e7802 */ /* 0x000fc40000000f00 */
[----:B------:R-:W-:Y:S02]  /*12a0*/  MOV R19, 0xffffffff ;  /* 0xffffffff00137802 */ /* 0x000fe40000000f00 */
[----:B------:R-:W-:Y:S02]  /*12b0*/  MOV R8, 0x12d0 ;  /* 0x000012d000087802 */ /* 0x000fe40000000f00 */
[----:B------:R-:W-:Y:S05]  /*12c0*/  CALL.REL.NOINC `($__internal_158_$__cuda_sm70_shflsync_bfly_p) ;  /* 0x0000007000007944 */ /* 0x000fea0003c00000 */
[----:B01----:R-:W-:Y:S01]  /*12d0*/  FADD.FTZ R18, R18, R14 ;  /* 0x0000000e12127221 */ /* 0x003fe20000010000 */
[----:B------:R-:W-:Y:S01]  /*12e0*/  HFMA2.MMA R14, -RZ, RZ, 0, 1.847743988037109375e-06 ;  /* 0x0000001fff0e7435 */ /* 0x000fe200000001ff */
[----:B------:R-:W-:Y:S01]  /*12f0*/  IMAD.MOV.U32 R17, RZ, RZ, 0x10 ;  /* 0x00000010ff117424 */ /* 0x000fe200078e00ff */
[----:B------:R-:W-:Y:S02]  /*1300*/  MOV R19, 0xffffffff ;  /* 0xffffffff00137802 */ /* 0x000fe40000000f00 */
[----:B------:R-:W-:Y:S02]  /*1310*/  MOV R8, 0x1330 ;  /* 0x0000133000087802 */ /* 0x000fe40000000f00 */
[----:B------:R-:W-:Y:S05]  /*1320*/  CALL.REL.NOINC `($__internal_158_$__cuda_sm70_shflsync_bfly_p) ;  /* 0x0000001000007944 */ /* 0x000fea0003c00000 */
[----:B01----:R-:W-:Y:S05]  /*1330*/  BRA `(.L_x_10689) ;  /* 0xfffff82000007947 */ /* 0x003fea000383ffff */
        .weak           $__internal_158_$__cuda_sm70_shflsync_bfly_p
        .type           $__internal_158_$__cuda_sm70_shflsync_bfly_p,@function
        .size           $__internal_158_$__cuda_sm70_shflsync_bfly_p,(.L_x_13034 - $__internal_158_$__cuda_sm70_shflsync_bfly_p)
$__internal_158_$__cuda_sm70_shflsync_bfly_p:
[----:B------:R-:W-:Y:S01]  /*1340*/  HFMA2.MMA R9, -RZ, RZ, 0, 0 ;  /* 0x00000000ff097435 */ /* 0x000fe200000001ff */
[----:B------:R-:W-:Y:S04]  /*1350*/  WARPSYNC R19 ;  /* 0x0000001300007348 */ /* 0x000fe80003800000 */
[----:B------:R0:W1:Y:S01]  /*1360*/  SHFL.BFLY PT, R14, R18, R17, R14 ;  /* 0x0c000011120e7389 */ /* 0x00006200000e000e */
[----:B------:R-:W-:Y:S05]  /*1370*/  RET.REL.NODEC R8 `(_ZN10layer_norm22ln_bwd_finalize_kernelINS_22Kernel_traits_finalizeILj7168Ef6__halffS2_fjLb1ELj1024ELj4ENS_18Kernel_traits_baseILj7168EfS2_fS2_fjLj1024EEEEELb1ELb1EEEvNS_9BwdParamsE) ;  /* 0xffffec8008007950 */ /* 0x000fea0003c3ffff */
.L_x_10690:
        /* <DEDUP_REMOVED lines=16> */
.L_x_13034:


//--------------------- .text._ZN10layer_norm13ln_bwd_kernelINS_13Kernel_traitsIf6__halffS2_fjLj7168ELj1ELj1ELj8ELj8ENS_18Kernel_traits_baseILj7168EfS2_fS2_fjLj256EEEEELb1ELb1ELb1ELb1EEEvNS_9BwdParamsE --------------------------
	.section	.text._ZN10layer_norm13ln_bwd_kernelINS_13Kernel_traitsIf6__halffS2_fjLj7168ELj1ELj1ELj8ELj8ENS_18Kernel_traits_baseILj7168EfS2_fS2_fjLj256EEEEELb1ELb1ELb1ELb1EEEvNS_9BwdParamsE,"ax",@progbits
	.sectioninfo	@"SHI_REGISTERS=255"
	.align	128
        .global         _ZN10layer_norm13ln_bwd_kernelINS_13Kernel_traitsIf6__halffS2_fjLj7168ELj1ELj1ELj8ELj8ENS_18Kernel_traits_baseILj7168EfS2_fS2_fjLj256EEEEELb1ELb1ELb1ELb1EEEvNS_9BwdParamsE
        .type           _ZN10layer_norm13ln_bwd_kernelINS_13Kernel_traitsIf6__halffS2_fjLj7168ELj1ELj1ELj8ELj8ENS_18Kernel_traits_baseILj7168EfS2_fS2_fjLj256EEEEELb1ELb1ELb1ELb1EEEvNS_9BwdParamsE,@function
        .size           _ZN10layer_norm13ln_bwd_kernelINS_13Kernel_traitsIf6__halffS2_fjLj7168ELj1ELj1ELj8ELj8ENS_18Kernel_traits_baseILj7168EfS2_fS2_fjLj256EEEEELb1ELb1ELb1ELb1EEEvNS_9BwdParamsE,(.L_x_13035 - _ZN10layer_norm13ln_bwd_kernelINS_13Kernel_traitsIf6__halffS2_fjLj7168ELj1ELj1ELj8ELj8ENS_18Kernel_traits_baseILj7168EfS2_fS2_fjLj256EEEEELb1ELb1ELb1ELb1EEEvNS_9BwdParamsE)
        .other          _ZN10layer_norm13ln_bwd_kernelINS_13Kernel_traitsIf6__halffS2_fjLj7168ELj1ELj1ELj8ELj8ENS_18Kernel_traits_baseILj7168EfS2_fS2_fjLj256EEEEELb1ELb1ELb1ELb1EEEvNS_9BwdParamsE,@"STO_CUDA_ENTRY STV_DEFAULT"
_ZN10layer_norm13ln_bwd_kernelINS_13Kernel_traitsIf6__halffS2_fjLj7168ELj1ELj1ELj8ELj8ENS_18Kernel_traits_baseILj7168EfS2_fS2_fjLj256EEEEELb1ELb1ELb1ELb1EEEvNS_9BwdParamsE:
.text._ZN10layer_norm13ln_bwd_kernelINS_13Kernel_traitsIf6__halffS2_fjLj7168ELj1ELj1ELj8ELj8ENS_18Kernel_traits_baseILj7168EfS2_fS2_fjLj256EEEEELb1ELb1ELb1ELb1EEEvNS_9BwdParamsE:
        /* <DEDUP_REMOVED lines=51> */
.L_x_10691:
[----:B------:R-:W-:-:S04]  /*0330*/  SHF.L.U32 R0, R0, 0x4, RZ ;  /* 0x0000000400007819 */ /* 0x000fc800000006ff */
[----:B------:R-:W-:-:S04]  /*0340*/  LOP3.LUT R0, R0, 0xff0, RZ, 0xc0, !PT ;  /* 0x00000ff000007812 */ /* 0x000fc800078ec0ff */
[C---:B------:R-:W-:Y:S02]  /*0350*/  IADD3 R4, P0, R0.reuse, c[0x0][0x1b0], RZ ;  /* 0x00006c0000047a10 */ /* 0x040fe40007f1e0ff */
[----:B------:R-:W-:Y:S02]  /*0360*/  IADD3 R6, P1, R0, c[0x0][0x1c8], RZ ;  /* 0x0000720000067a10 */ /* 0x000fe40007f3e0ff */
[----:B------:R-:W-:Y:S02]  /*0370*/  IADD3.X R5, RZ, c[0x0][0x1b4], RZ, P0, !PT ;  /* 0x00006d00ff057a10 */ /* 0x000fe400007fe4ff */
[----:B------:R-:W-:-:S03]  /*0380*/  IADD3.X R7, RZ, c[0x0][0x1cc], RZ, P1, !PT ;  /* 0x00007300ff077a10 */ /* 0x000fc60000ffe4ff */
        /* <DEDUP_REMOVED lines=60> */
.L_x_10836:
[----:B------:R-:W-:-:S05]  /*0750*/  MOV R197, 0x4 ;  /* 0x0000000400c57802 */ /* 0x000fca0000000f00 */
[----:B------:R-:W-:-:S05]  /*0760*/  IMAD.WIDE R188, R2, R197, c[0x0][0x1d8] ;  /* 0x0000760002bc7625 */ /* 0x000fca00078e02c5 */
[----:B0-----:R0:W2:Y:S02]  /*0770*/  LDG.E R0, [R188.64] ;  /* 0x00000004bc007981 */ /* 0x0010a4000c1e1900 */
[----:B0-----:R-:W-:-:S05]  /*0780*/  IMAD.WIDE R188, R2, R197, c[0x0][0x1a8] ;  /* 0x00006a0002bc7625 */ /* 0x001fca00078e02c5 */
[----:B-----5:R0:W5:Y:S02]  /*0790*/  LDG.E R5, [R188.64] ;  /* 0x00000004bc057981 */ /* 0x020164000c1e1900 */
[----:B0-----:R-:W-:-:S05]  /*07a0*/  IMAD.WIDE R188, R2, R197, c[0x0][0x1d0] ;  /* 0x0000740002bc7625 */ /* 0x001fca00078e02c5 */
[----:B------:R0:W5:Y:S01]  /*07b0*/  LDG.E R221, [R188.64] ;  /* 0x00000004bcdd7981 */ /* 0x000162000c1e1900 */
[----:B------:R-:W-:Y:S01]  /*07c0*/  IMAD R6, R2, c[0x0][0x168], RZ ;  /* 0x00005a0002067a24 */ /* 0x000fe200078e02ff */
[----:B------:R-:W-:Y:S02]  /*07d0*/  BSSY B0, `(.L_x_10693) ;  /* 0x00001a2000007945 */ /* 0x000fe40003800000 */
[----:B------:R-:W1:Y:S02]  /*07e0*/  S2R R190, SR_TID.X ;  /* 0x0000000000be7919 */ /* 0x000e640000002100 */
[----:B------:R-:W-:-:S04]  /*07f0*/  SHF.R.S32.HI R191, RZ, 0x1f, R6 ;  /* 0x0000001fffbf7819 */ /* 0x000fc80000011406 */
[----:B------:R-:W-:Y:S02]  /*0800*/  LEA.HI R6, R191, R6, RZ, 0x2 ;  /* 0x00000006bf067211 */ /* 0x000fe400078f10ff */
[----:B------:R-:W-:Y:S02]  /*0810*/  MOV R191, 0x10 ;  /* 0x0000001000bf7802 */ /* 0x000fe40000000f00 */
[----:B-1----:R-:W-:-:S04]  /*0820*/  LOP3.LUT R190, R190, 0xff, RZ, 0xc0, !PT ;  /* 0x000000ffbebe7812 */ /* 0x002fc800078ec0ff */
        /* <DEDUP_REMOVED lines=10> */
[----:B0----5:R-:W-:Y:S02]  /*08d0*/  ISETP.GE.AND P1, PT, R221, 0x1, PT ;  /* 0x00000001dd00780c */ /* 0x021fe40003f26270 */
[----:B------:R-:W-:-:S04]  /*08e0*/  ISETP.NE.U32.AND P0, PT, RZ, c[0x0][0x218], PT ;  /* 0x00008600ff007a0c */ /* 0x000fc80003f05070 */
[----:B------:R-:W-:-:S07]  /*08f0*/  ISETP.NE.AND.EX P0, PT, RZ, c[0x0][0x21c], PT, P0 ;  /* 0x00008700ff007a0c */ /* 0x000fce0003f05300 */
[----:B------:R-:W-:-:S05]  /*0900*/  @P1 IADD3 R0, R221, -0x1, RZ ;  /* 0xffffffffdd001810 */ /* 0x000fca0007ffe0ff */
[----:B------:R-:W-:Y:S01]  /*0910*/  @P1 IMAD R0, R0, c[0x0][0x168], RZ ;  /* 0x00005a0000001a24 */ /* 0x000fe200078e02ff */
[----:B------:R0:W5:Y:S04]  /*0920*/  @P0 LDG.E.128 R160, [R202.64] ;  /* 0x00000004caa00981 */ /* 0x000168000c1e1d00 */
[----:B------:R-:W-:Y:S01]  /*0930*/  @P1 SHF.R.S32.HI R188, RZ, 0x1f, R0 ;  /* 0x0000001fffbc1819 */ /* 0x000fe20000011400 */
[----:B------:R1:W5:Y:S03]  /*0940*/  @P0 LDG.E.128 R164, [R200.64] ;  /* 0x00000004c8a40981 */ /* 0x000366000c1e1d00 */
[----:B------:R-:W-:Y:S01]  /*0950*/  @P1 LEA.HI R188, R188, R0, RZ, 0x2 ;  /* 0x00000000bcbc1211 */ /* 0x000fe200078f10ff */
[----:B------:R2:W5:Y:S01]  /*0960*/  @P0 LDG.E.128 R168, [R198.64] ;  /* 0x00000004c6a80981 */ /* 0x000562000c1e1d00 */
[----:B------:R-:W-:-:S02]  /*0970*/  MOV R0, RZ ;  /* 0x000000ff00007202 */ /* 0x000fc40000000f00 */
[----:B------:R-:W-:Y:S01]  /*0980*/  @P1 LEA.HI.SX32 R0, R188, R190, 0x1e ;  /* 0x000000bebc001211 */ /* 0x000fe200078ff2ff */
[----:B------:R3:W5:Y:S01]  /*0990*/  @P0 LDG.E.128 R156, [R216.64] ;  /* 0x00000004d89c0981 */ /* 0x000762000c1e1d00 */
[C---:B------:R-:W-:Y:S02]  /*09a0*/  @P0 IADD3 R188, R6.reuse, 0x400, RZ ;  /* 0x0000040006bc0810 */ /* 0x040fe40007ffe0ff */
[----:B------:R-:W-:-:S03]  /*09b0*/  @P0 IADD3 R190, R6, 0x500, RZ ;  /* 0x0000050006be0810 */ /* 0x000fc60007ffe0ff */
        /* <DEDUP_REMOVED lines=25> */
[----:B------:R-:W-:Y:S01]  /*0b50*/  IMAD.WIDE.U32 R190, R190, R197, c[0x0][0x190] ;  /* 0x00006400bebe7625 */ /* 0x000fe200078e00c5 */
[----:B------:R-:W-:-:S04]  /*0b60*/  HFMA2.MMA R203, -RZ, RZ, 0, 0 ;  /* 0x00000000ffcb7435 */ /* 0x000fc800000001ff */
[----:B------:R0:W5:Y:S02]  /*0b70*/  LDG.E R197, [R190.64] ;  /* 0x00000004bec57981 */ /* 0x000164000c1e1900 */
[----:B0-----:R-:W-:Y:S01]  /*0b80*/  MOV R191, RZ ;  /* 0x000000ff00bf7202 */ /* 0x001fe20000000f00 */
[----:B------:R-:W-:Y:S05]  /*0b90*/  BRA `(.L_x_10695) ;  /* 0x0000165000007947 */ /* 0x000fea0003800000 */
.L_x_10694:
[----:B0-----:R-:W0:Y:S01]  /*0ba0*/  S2R R188, SR_TID.X ;  /* 0x0000000000bc7919 */ /* 0x001e220000002100 */
[----:B------:R-:W-:Y:S01]  /*0bb0*/  IADD3 R0, R0, -0x1, RZ ;  /* 0xffffffff00007810 */ /* 0x000fe20007ffe0ff */
[----:B------:R-:W-:-:S04]  /*0bc0*/  HFMA2.MMA R233, -RZ, RZ, 0, 4.76837158203125e-07 ;  /* 0x00000008ffe97435 */ /* 0x000fc800000001ff */
[----:B------:R-:W-:-:S05]  /*0bd0*/  IMAD R0, R0, c[0x0][0x168], RZ ;  /* 0x00005a0000007a24 */ /* 0x000fca00078e02ff */
[----:B------:R-:W-:-:S04]  /*0be0*/  SHF.R.S32.HI R9, RZ, 0x1f, R0 ;  /* 0x0000001fff097819 */ /* 0x000fc80000011400 */
[----:B------:R-:W-:Y:S01]  /*0bf0*/  LEA.HI R9, R9, R0, RZ, 0x2 ;  /* 0x0000000009097211 */ /* 0x000fe200078f10ff */
[----:B------:R-:W-:Y:S01]  /*0c00*/  HFMA2.MMA R240, -RZ, RZ, 0, 9.5367431640625e-07 ;  /* 0x00000010fff07435 */ /* 0x000fe200000001ff */
[----:B------:R-:W-:Y:S02]  /*0c10*/  MOV R239, 0x4 ;  /* 0x0000000400ef7802 */ /* 0x000fe40000000f00 */
[----:B0-----:R-:W-:-:S04]  /*0c20*/  LOP3.LUT R238, R188, 0xff, RZ, 0xc0, !PT ;  /* 0x000000ffbcee7812 */ /* 0x001fc800078ec0ff */
[----:B------:R-:W-:Y:S01]  /*0c30*/  LEA.HI.SX32 R232, R9, R238, 0x1e ;  /* 0x000000ee09e87211 */ /* 0x000fe200078ff2ff */
[----:B------:R-:W-:-:S03]  /*0c40*/  IMAD.WIDE R194, R2, R239, c[0x0][0x1a0] ;  /* 0x0000680002c27625 */ /* 0x000fc600078e02ef */
[C---:B------:R-:W-:Y:S01]  /*0c50*/  IADD3 R222, R232.reuse, 0x100, RZ ;  /* 0x00000100e8de7810 */ /* 0x040fe20007ffe0ff */
[CC--:B------:R-:W-:Y:S01]  /*0c60*/  IMAD.WIDE.U32 R10, R232.reuse, R233.reuse, c[0x0][0x208] ;  /* 0x00008200e80a7625 */ /* 0x0c0fe200078e00e9 */
[C---:B------:R-:W-:Y:S01]  /*0c70*/  IADD3 R224, R232.reuse, 0x200, RZ ;  /* 0x00000200e8e07810 */ /* 0x040fe20007ffe0ff */
[----:B------:R0:W2:Y:S01]  /*0c80*/  LDG.E R9, [R194.64] ;  /* 0x00000004c2097981 */ /* 0x0000a2000c1e1900 */
[----:B------:R-:W-:Y:S01]  /*0c90*/  IADD3 R226, R232, 0x300, RZ ;  /* 0x00000300e8e27810 */ /* 0x000fe20007ffe0ff */
[-C--:B------:R-:W-:Y:S01]  /*0ca0*/  IMAD.WIDE.U32 R222, R222, R233.reuse, c[0x0][0x208] ;  /* 0x00008200dede7625 */ /* 0x080fe200078e00e9 */
[C---:B------:R-:W-:Y:S01]  /*0cb0*/  IADD3 R228, R232.reuse, 0x400, RZ ;  /* 0x00000400e8e47810 */ /* 0x040fe20007ffe0ff */
[----:B------:R-:W3:Y:S01]  /*0cc0*/  LDG.E.64 R10, [R10.64] ;  /* 0x000000040a0a7981 */ /* 0x000ee2000c1e1b00 */
[----:B------:R-:W-:Y:S01]  /*0cd0*/  IADD3 R230, R232, 0x500, RZ ;  /* 0x00000500e8e67810 */ /* 0x000fe20007ffe0ff */
[-C--:B------:R-:W-:Y:S01]  /*0ce0*/  IMAD.WIDE.U32 R224, R224, R233.reuse, c[0x0][0x208] ;  /* 0x00008200e0e07625 */ /* 0x080fe200078e00e9 */
[----:B------:R-:W-:Y:S01]  /*0cf0*/  IADD3 R232, R232, 0x600, RZ ;  /* 0x00000600e8e87810 */ /* 0x000fe20007ffe0ff */
[----:B------:R-:W4:Y:S01]  /*0d00*/  LDG.E.64 R222, [R222.64] ;  /* 0x00000004dede7981 */ /* 0x000f22000c1e1b00 */
[----:B------:R-:W-:Y:S01]  /*0d10*/  IADD3 R236, R6, 0x400, RZ ;  /* 0x0000040006ec7810 */ /* 0x000fe20007ffe0ff */
[-C--:B------:R-:W-:Y:S01]  /*0d20*/  IMAD.WIDE.U32 R226, R226, R233.reuse, c[0x0][0x208] ;  /* 0x00008200e2e27625 */ /* 0x080fe200078e00e9 */
[----:B------:R-:W-:Y:S01]  /*0d30*/  IADD3 R218, R6, 0x500, RZ ;  /* 0x0000050006da7810 */ /* 0x000fe20007ffe0ff */
        /* <DEDUP_REMOVED lines=8> */
[----:B------:R-:W-:Y:S02]  /*0dc0*/  IMAD.WIDE.U32 R232, R232, R233, c[0x0][0x208] ;  /* 0x00008200e8e87625 */ /* 0x000fe400078e00e9 */
[----:B------:R-:W4:Y:S02]  /*0dd0*/  LDG.E.128 R12, [R12.64] ;  /* 0x000000040c0c7981 */ /* 0x000f24000c1e1d00 */
[----:B------:R-:W-:-:S02]  /*0de0*/  IMAD.WIDE.U32 R188, R234, R240, c[0x0][0x188] ;  /* 0x00006200eabc7625 */ /* 0x000fc400078e00f0 */
[----:B------:R-:W4:Y:S02]  /*0df0*/  LDG.E.64 R232, [R232.64] ;  /* 0x00000004e8e87981 */ /* 0x000f24000c1e1b00 */
[-C--:B------:R-:W-:Y:S02]  /*0e00*/  IMAD.WIDE.U32 R16, R219, R240.reuse, c[0x0][0x188] ;  /* 0x00006200db107625 */ /* 0x080fe400078e00f0 */
[----:B------:R-:W4:Y:S02]  /*0e10*/  LDG.E.128 R188, [R188.64] ;  /* 0x00000004bcbc7981 */ /* 0x000f24000c1e1d00 */
[-C--:B------:R-:W-:Y:S02]  /*0e20*/  IMAD.WIDE.U32 R196, R236, R240.reuse, c[0x0][0x188] ;  /* 0x00006200ecc47625 */ /* 0x080fe400078e00f0 */
[----:B------:R-:W4:Y:S02]  /*0e30*/  LDG.E.128 R16, [R16.64] ;  /* 0x0000000410107981 */ /* 0x000f24000c1e1d00 */
[----:B------:R-:W-:-:S02]  /*0e40*/  IMAD.WIDE.U32 R192, R235, R240, c[0x0][0x188] ;  /* 0x00006200ebc07625 */ /* 0x000fc400078e00f0 */
[----:B------:R1:W4:Y:S02]  /*0e50*/  LDG.E.128 R204, [R196.64] ;  /* 0x00000004c4cc7981 */ /* 0x000324000c1e1d00 */
[-C--:B------:R-:W-:Y:S02]  /*0e60*/  IMAD.WIDE.U32 R208, R218, R240.reuse, c[0x0][0x188] ;  /* 0x00006200dad07625 */ /* 0x080fe400078e00f0 */
[----:B0-----:R-:W4:Y:S04]  /*0e70*/  LDG.E.128 R192, [R192.64] ;  /* 0x00000004c0c07981 */ /* 0x001f28000c1e1d00 */
[----:B------:R-:W4:Y:S01]  /*0e80*/  LDG.E.128 R208, [R208.64] ;  /* 0x00000004d0d07981 */ /* 0x000f22000c1e1d00 */
[----:B-1----:R-:W-:-:S05]  /*0e90*/  IMAD.WIDE.U32 R196, R0, R240, c[0x0][0x188] ;  /* 0x0000620000c47625 */ /* 0x002fca00078e00f0 */
        /* <DEDUP_REMOVED lines=42> */
[----:B--2---:R-:W-:Y:S02]  /*1140*/  FSEL R9, R9, RZ, !P0 ;  /* 0x000000ff09097208 */ /* 0x004fe40004000000 */
[----:B---3--:R-:W-:Y:S02]  /*1150*/  MOV R239, R10 ;  /* 0x0000000a00ef7202 */ /* 0x008fe40000000f00 */
[----:B------:R-:W-:-:S02]  /*1160*/  SHF.R.U64 R236, R10, 0x10, R11 ;  /* 0x000000100aec7819 */ /* 0x000fc4000000120b */
[----:B------:R-:W-:Y:S02]  /*1170*/  MOV R241, R11 ;  /* 0x0000000b00f17202 */ /* 0x000fe40000000f00 */
[----:B------:R-:W-:Y:S02]  /*1180*/  SHF.R.U32.HI R238, RZ, 0x10, R11 ;  /* 0x00000010ffee7819 */ /* 0x000fe4000001160b */
[----:B----4-:R-:W-:Y:S02]  /*1190*/  MOV R249, R228 ;  /* 0x000000e400f97202 */ /* 0x010fe40000000f00 */
[----:B------:R-:W-:Y:S02]  /*11a0*/  SHF.R.U64 R216, R228, 0x10, R229 ;  /* 0x00000010e4d87819 */ /* 0x000fe400000012e5 */
[----:B------:R-:W-:Y:S01]  /*11b0*/  MOV R251, R229 ;  /* 0x000000e500fb7202 */ /* 0x000fe20000000f00 */
[C---:B------:R-:W-:Y:S02]  /*11c0*/  FADD.FTZ R15, -R9.reuse, R15 ;  /* 0x0000000f090f7221 */ /* 0x040fe40000010100 */
[C---:B------:R-:W-:Y:S01]  /*11d0*/  FADD.FTZ R10, -R9.reuse, R13 ;  /* 0x0000000d090a7221 */ /* 0x040fe20000010100 */
[----:B------:R-:W-:Y:S01]  /*11e0*/  MOV R228, R232 ;  /* 0x000000e800e47202 */ /* 0x000fe20000000f00 */
[----:B------:R-:W-:-:S02]  /*11f0*/  FADD.FTZ R11, -R9, R14 ;  /* 0x0000000e090b7221 */ /* 0x000fc40000010100 */
[----:B------:R-:W-:Y:S01]  /*1200*/  FADD.FTZ R191, -R9, R191 ;  /* 0x000000bf09bf7221 */ /* 0x000fe20000010100 */
[----:B------:R-:W-:Y:S01]  /*1210*/  SHF.R.U32.HI R252, RZ, 0x10, R229 ;  /* 0x00000010fffc7819 */ /* 0x000fe200000116e5 */
[----:B------:R-:W-:Y:S02]  /*1220*/  FMUL.FTZ R220, R5, R15 ;  /* 0x0000000f05dc7220 */ /* 0x000fe40000410000 */
[C---:B------:R-:W-:Y:S02]  /*1230*/  FADD.FTZ R13, -R9.reuse, R17 ;  /* 0x00000011090d7221 */ /* 0x040fe40000010100 */
[C---:B------:R-:W-:Y:S01]  /*1240*/  FADD.FTZ R14, -R9.reuse, R18 ;  /* 0x00000012090e7221 */ /* 0x040fe20000010100 */
[----:B------:R-:W-:Y:S01]  /*1250*/  MOV R229, R233 ;  /* 0x000000e900e57202 */ /* 0x000fe20000000f00 */
[C---:B------:R-:W-:Y:S02]  /*1260*/  FADD.FTZ R17, -R9.reuse, R189 ;  /* 0x000000bd09117221 */ /* 0x040fe40000010100 */
[----:B------:R-:W-:-:S02]  /*1270*/  FADD.FTZ R18, -R9, R190 ;  /* 0x000000be09127221 */ /* 0x000fc40000010100 */
[C---:B------:R-:W-:Y:S02]  /*1280*/  FADD.FTZ R189, -R9.reuse, R193 ;  /* 0x000000c109bd7221 */ /* 0x040fe40000010100 */
[C---:B------:R-:W-:Y:S02]  /*1290*/  FADD.FTZ R190, -R9.reuse, R194 ;  /* 0x000000c209be7221 */ /* 0x040fe40000010100 */
[----:B0-----:R-:W-:Y:S02]  /*12a0*/  FADD.FTZ R196, -R9, R207 ;  /* 0x000000cf09c47221 */ /* 0x001fe40000010100 */
[----:B------:R-:W-:Y:S01]  /*12b0*/  FMUL.FTZ R15, R5, R191 ;  /* 0x000000bf050f7220 */ /* 0x000fe20000410000 */
[----:B------:R-:W-:Y:S01]  /*12c0*/  MOV R191, R228 ;  /* 0x000000e400bf7202 */ /* 0x000fe20000000f00 */
[C---:B------:R-:W-:Y:S01]  /*12d0*/  FADD.FTZ R194, -R9.reuse, R206 ;  /* 0x000000ce09c27221 */ /* 0x040fe20000010100 */
[----:B------:R-:W2:Y:S01]  /*12e0*/  LDL R228, [R1+0x18] ;  /* 0x0000180001e47983 */ /* 0x000ea20000100800 */
[----:B------:R-:W-:-:S02]  /*12f0*/  FADD.FTZ R207, -R9, R211 ;  /* 0x000000d309cf7221 */ /* 0x000fc40000010100 */
[----:B------:R-:W-:Y:S02]  /*1300*/  FADD.FTZ R206, -R9, R210 ;  /* 0x000000d209ce7221 */ /* 0x000fe40000010100 */
[----:B------:R-:W-:Y:S02]  /*1310*/  FMUL.FTZ R211, R5, R13 ;  /* 0x0000000d05d37220 */ /* 0x000fe40000410000 */
[----:B------:R-:W-:Y:S02]  /*1320*/  FADD.FTZ R210, -R9, R214 ;  /* 0x000000d609d27221 */ /* 0x000fe40000010100 */
[C---:B------:R-:W-:Y:S01]  /*1330*/  FMUL.FTZ R13, R5.reuse, R17 ;  /* 0x00000011050d7220 */ /* 0x040fe20000410000 */
[----:B------:R-:W3:Y:S01]  /*1340*/  LDL R214, [R1+0x14] ;  /* 0x0000140001d67983 */ /* 0x000ee20000100800 */
[----:B------:R-:W-:Y:S01]  /*1350*/  FMUL.FTZ R17, R5, R189 ;  /* 0x000000bd05117220 */ /* 0x000fe20000410000 */
[----:B------:R-:W-:Y:S02]  /*1360*/  MOV R189, R229 ;  /* 0x000000e500bd7202 */ /* 0x000fe40000000f00 */
[----:B------:R-:W4:Y:S01]  /*1370*/  LDL R229, [R1+0x10] ;  /* 0x0000100001e57983 */ /* 0x000f220000100800 */
[----:B------:R-:W-:Y:S01]  /*1380*/  MOV R247, R226 ;  /* 0x000000e200f77202 */ /* 0x000fe20000000f00 */
[C---:B------:R-:W-:Y:S01]  /*1390*/  FADD.FTZ R218, -R9.reuse, R12 ;  /* 0x0000000c09da7221 */ /* 0x040fe20000010100 */
[--C-:B------:R-:W-:Y:S01]  /*13a0*/  SHF.R.U64 R217, R226, 0x10, R227.reuse ;  /* 0x00000010e2d97819 */ /* 0x100fe200000012e3 */
[C---:B------:R-:W-:Y:S01]  /*13b0*/  FADD.FTZ R12, -R9.reuse, R16 ;  /* 0x00000010090c7221 */ /* 0x040fe20000010100 */
[----:B------:R-:W-:Y:S01]  /*13c0*/  MOV R250, R227 ;  /* 0x000000e300fa7202 */ /* 0x000fe20000000f00 */
[C---:B------:R-:W-:Y:S01]  /*13d0*/  FADD.FTZ R16, -R9.reuse, R188 ;  /* 0x000000bc09107221 */ /* 0x040fe20000010100 */
[----:B------:R-:W-:Y:S01]  /*13e0*/  SHF.R.U32.HI R226, RZ, 0x10, R227 ;  /* 0x00000010ffe27819 */ /* 0x000fe200000116e3 */
[C---:B------:R-:W-:Y:S01]  /*13f0*/  FADD.FTZ R188, -R9.reuse, R192 ;  /* 0x000000c009bc7221 */ /* 0x040fe20000010100 */
[----:B------:R-:W-:Y:S01]  /*1400*/  MOV R227, R231 ;  /* 0x000000e700e37202 */ /* 0x000fe20000000f00 */
[----:B------:R-:W-:-:S02]  /*1410*/  FADD.FTZ R192, -R9, R204 ;  /* 0x000000cc09c07221 */ /* 0x000fc40000010100 */
[C---:B------:R-:W-:Y:S02]  /*1420*/  FADD.FTZ R204, -R9.reuse, R208 ;  /* 0x000000d009cc7221 */ /* 0x040fe40000010100 */
[C---:B------:R-:W-:Y:S01]  /*1430*/  FADD.FTZ R208, -R9.reuse, R212 ;  /* 0x000000d409d07221 */ /* 0x040fe20000010100 */
[----:B------:R-:W-:Y:S02]  /*1440*/  MOV R212, R227 ;  /* 0x000000e300d47202 */ /* 0x000fe40000000f00 */
[----:B------:R-:W4:Y:S01]  /*1450*/  LDL R227, [R1+0x1c] ;  /* 0x00001c0001e37983 */ /* 0x000f220000100800 */
[C---:B------:R-:W-:Y:S01]  /*1460*/  FADD.FTZ R19, -R9.reuse, R19 ;  /* 0x0000001309137221 */ /* 0x040fe20000010100 */
[----:B------:R-:W-:Y:S01]  /*1470*/  MOV R244, R224 ;  /* 0x000000e000f47202 */ /* 0x000fe20000000f00 */
[C---:B------:R-:W-:Y:S01]  /*1480*/  FADD.FTZ R195, -R9.reuse, R195 ;  /* 0x000000c309c37221 */ /* 0x040fe20000010100 */
[----:B------:R-:W-:Y:S01]  /*1490*/  SHF.R.U64 R237, R222, 0x10, R223 ;  /* 0x00000010deed7819 */ /* 0x000fe200000012df */
[----:B------:R-:W-:Y:S01]  /*14a0*/  IMAD.MOV.U32 R242, RZ, RZ, R222 ;  /* 0x000000fffff27224 */ /* 0x000fe200078e00de */
[----:B------:R-:W-:Y:S01]  /*14b0*/  SHF.R.U64 R224, R224, 0x10, R225 ;  /* 0x00000010e0e07819 */ /* 0x000fe200000012e1 */
[----:B------:R-:W-:Y:S01]  /*14c0*/  FADD.FTZ R193, -R9, R205 ;  /* 0x000000cd09c17221 */ /* 0x000fe20000010100 */
[----:B------:R-:W-:Y:S01]  /*14d0*/  MOV R248, R225 ;  /* 0x000000e100f87202 */ /* 0x000fe20000000f00 */
[----:B------:R-:W-:Y:S01]  /*14e0*/  FMUL.FTZ R222, R5, R11 ;  /* 0x0000000b05de7220 */ /* 0x000fe20000410000 */
[----:B------:R-:W-:Y:S01]  /*14f0*/  SHF.R.U32.HI R246, RZ, 0x10, R225 ;  /* 0x00000010fff67819 */ /* 0x000fe200000116e1 */
[C---:B------:R-:W-:Y:S01]  /*1500*/  FADD.FTZ R205, -R9.reuse, R209 ;  /* 0x000000d109cd7221 */ /* 0x040fe20000010100 */
[----:B------:R-:W-:Y:S01]  /*1510*/  MOV R225, R230 ;  /* 0x000000e600e17202 */ /* 0x000fe20000000f00 */
[----:B------:R-:W-:Y:S01]  /*1520*/  FADD.FTZ R215, -R9, R215 ;  /* 0x000000d709d77221 */ /* 0x000fe20000010100 */
[----:B------:R-:W-:Y:S01]  /*1530*/  SHF.R.U64 R203, R230, 0x10, R231 ;  /* 0x00000010e6cb7819 */ /* 0x000fe200000012e7 */
[C---:B------:R-:W-:Y:S01]  /*1540*/  FMUL.FTZ R11, R5.reuse, R19 ;  /* 0x00000013050b7220 */ /* 0x040fe20000410000 */
[----:B------:R-:W-:Y:S01]  /*1550*/  HADD2.F32 R241, -RZ, R241.H0_H0 ;  /* 0x200000f1fff17230 */ /* 0x000fe20000004100 */
[----:B------:R-:W-:Y:S01]  /*1560*/  FMUL.FTZ R19, R5, R195 ;  /* 0x000000c305137220 */ /* 0x000fe20000410000 */
[----:B------:R-:W-:Y:S01]  /*1570*/  MOV R245, R223 ;  /* 0x000000df00f57202 */ /* 0x000fe20000000f00 */
[----:B------:R-:W-:Y:S01]  /*1580*/  FADD.FTZ R209, -R9, R213 ;  /* 0x000000d509d17221 */ /* 0x000fe20000010100 */
[----:B------:R-:W-:Y:S01]  /*1590*/  SHF.R.U32.HI R243, RZ, 0x10, R223 ;  /* 0x00000010fff37819 */ /* 0x000fe200000116df */
[C---:B------:R-:W-:Y:S01]  /*15a0*/  FMUL.FTZ R195, R5.reuse, R196 ;  /* 0x000000c405c37220 */ /* 0x040fe20000410000 */
[----:B------:R-:W-:Y:S01]  /*15b0*/  SHF.R.U32.HI R231, RZ, 0x10, R231 ;  /* 0x00000010ffe77819 */ /* 0x000fe200000116e7 */
[C---:B------:R-:W-:Y:S01]  /*15c0*/  FMUL.FTZ R223, R5.reuse, R10 ;  /* 0x0000000a05df7220 */ /* 0x040fe20000410000 */
[----:B------:R-:W-:Y:S01]  /*15d0*/  MOV R213, R225 ;  /* 0x000000e100d57202 */ /* 0x000fe20000000f00 */
[C---:B------:R-:W-:Y:S01]  /*15e0*/  FMUL.FTZ R196, R5.reuse, R204 ;  /* 0x000000cc05c47220 */ /* 0x040fe20000410000 */
[----:B------:R-:W-:Y:S01]  /*15f0*/  HADD2.F32 R236, -RZ, R236.H0_H0 ;  /* 0x200000ecffec7230 */ /* 0x000fe20000004100 */
[C---:B------:R-:W-:Y:S01]  /*1600*/  FMUL.FTZ R10, R5.reuse, R14 ;  /* 0x0000000e050a7220 */ /* 0x040fe20000410000 */
[----:B------:R-:W-:Y:S01]  /*1610*/  HADD2.F32 R239, -RZ, R239.H0_H0 ;  /* 0x200000efffef7230 */ /* 0x000fe20000004100 */
[----:B------:R-:W-:-:S02]  /*1620*/  FMUL.FTZ R204, R5, R205 ;  /* 0x000000cd05cc7220 */ /* 0x000fc40000410000 */
[C---:B------:R-:W-:Y:S01]  /*1630*/  FMUL.FTZ R225, R5.reuse, R215 ;  /* 0x000000d705e17220 */ /* 0x040fe20000410000 */
[----:B------:R-:W-:Y:S01]  /*1640*/  MOV R215, R252 ;  /* 0x000000fc00d77202 */ /* 0x000fe20000000f00 */
[C---:B------:R-:W-:Y:S02]  /*1650*/  FMUL.FTZ R14, R5.reuse, R18 ;  /* 0x00000012050e7220 */ /* 0x040fe40000410000 */
[C---:B------:R-:W-:Y:S02]  /*1660*/  FMUL.FTZ R205, R5.reuse, R206 ;  /* 0x000000ce05cd7220 */ /* 0x040fe40000410000 */
[C---:B------:R-:W-:Y:S02]  /*1670*/  FMUL.FTZ R18, R5.reuse, R190 ;  /* 0x000000be05127220 */ /* 0x040fe40000410000 */
[----:B------:R-:W-:Y:S02]  /*1680*/  FMUL.FTZ R206, R5, R207 ;  /* 0x000000cf05ce7220 */ /* 0x000fe40000410000 */
[----:B------:R-:W-:-:S02]  /*1690*/  FADD.FTZ R74, R74, R241 ;  /* 0x000000f14a4a7221 */ /* 0x000fc40000010000 */
[----:B------:R-:W-:Y:S01]  /*16a0*/  FFMA.FTZ R102, R222, R241, R102 ;  /* 0x000000f1de667223 */ /* 0x000fe20000010066 */
[----:B------:R-:W-:Y:S01]  /*16b0*/  SHF.R.U64 R240, R232, 0x10, R233 ;  /* 0x00000010e8f07819 */ /* 0x000fe200000012e9 */
[----:B------:R-:W-:Y:S01]  /*16c0*/  IMAD.MOV.U32 R190, RZ, RZ, R231 ;  /* 0x000000ffffbe7224 */ /* 0x000fe200078e00e7 */
[----:B------:R-:W-:Y:S01]  /*16d0*/  SHF.R.U32.HI R230, RZ, 0x10, R233 ;  /* 0x00000010ffe67819 */ /* 0x000fe200000116e9 */
[C---:B------:R-:W-:Y:S01]  /*16e0*/  FMUL.FTZ R207, R5.reuse, R208 ;  /* 0x000000d005cf7220 */ /* 0x040fe20000410000 */
[----:B------:R-:W-:Y:S01]  /*16f0*/  HADD2.F32 R231, -RZ, R248.H0_H0 ;  /* 0x200000f8ffe77230 */ /* 0x000fe20000004100 */
        /* <DEDUP_REMOVED lines=8> */
[----:B------:R-:W-:Y:S01]  /*1780*/  FMUL.FTZ R16, R5, R188 ;  /* 0x000000bc05107220 */ /* 0x000fe20000410000 */
[----:B------:R-:W-:Y:S01]  /*1790*/  MOV R188, R230 ;  /* 0x000000e600bc7202 */ /* 0x000fe20000000f00 */
[----:B------:R-:W-:Y:S01]  /*17a0*/  HADD2.F32 R230, -RZ, R246.H0_H0 ;  /* 0x200000f6ffe67230 */ /* 0x000fe20000004100 */
[----:B------:R-:W-:Y:S02]  /*17b0*/  FADD.FTZ R66, R66, R231 ;  /* 0x000000e742427221 */ /* 0x000fe40000010000 */
[-C--:B------:R-:W-:Y:S02]  /*17c0*/  FFMA.FTZ R94, R14, R231.reuse, R94 ;  /* 0x000000e70e5e7223 */ /* 0x080fe4000001005e */
        /* <DEDUP_REMOVED lines=13> */
[----:B------:R-:W-:Y:S01]  /*18a0*/  HADD2.F32 R226, -RZ, R226.H0_H0 ;  /* 0x200000e2ffe27230 */ /* 0x000fe20000004100 */
[----:B------:R-:W-:-:S04]  /*18b0*/  FMUL.FTZ R192, R5, R192 ;  /* 0x000000c005c07220 */ /* 0x000fc80000410000 */
[----:B------:R-:W-:Y:S02]  /*18c0*/  FADD.FTZ R63, R63, R226 ;  /* 0x000000e23f3f7221 */ /* 0x000fe40000010000 */
[----:B------:R-:W-:Y:S02]  /*18d0*/  FFMA.FTZ R91, R19, R226, R91 ;  /* 0x000000e2135b7223 */ /* 0x000fe4000001005b */
[----:B------:R-:W-:Y:S02]  /*18e0*/  FMUL.FTZ R193, R5, R193 ;  /* 0x000000c105c17220 */ /* 0x000fe40000410000 */
[----:B------:R-:W-:Y:S02]  /*18f0*/  FADD.FTZ R57, R57, R224 ;  /* 0x000000e039397221 */ /* 0x000fe40000010000 */
[----:B------:R-:W-:Y:S02]  /*1900*/  FFMA.FTZ R85, R193, R224, R85 ;  /* 0x000000e0c1557223 */ /* 0x000fe40000010055 */
[----:B------:R-:W-:Y:S01]  /*1910*/  FMUL.FTZ R194, R5, R194 ;  /* 0x000000c205c27220 */ /* 0x000fe20000410000 */
[----:B------:R-:W-:Y:S01]  /*1920*/  HADD2.F32 R215, -RZ, R215.H0_H0 ;  /* 0x200000d7ffd77230 */ /* 0x000fe20000004100 */
[----:B------:R-:W-:-:S02]  /*1930*/  FADD.FTZ R65, R65, R233 ;  /* 0x000000e941417221 */ /* 0x000fc40000010000 */
[----:B------:R-:W-:Y:S02]  /*1940*/  FFMA.FTZ R93, R13, R233, R93 ;  /* 0x000000e90d5d7223 */ /* 0x000fe4000001005d */
[----:B------:R-:W-:Y:S02]  /*1950*/  FADD.FTZ R59, R59, R215 ;  /* 0x000000d73b3b7221 */ /* 0x000fe40000010000 */
[----:B------:R-:W-:Y:S01]  /*1960*/  FFMA.FTZ R87, R195, R215, R87 ;  /* 0x000000d7c3577223 */ /* 0x000fe20000010057 */
[----:B------:R-:W-:-:S05]  /*1970*/  HADD2.F32 R213, -RZ, R213.H0_H0 ;  /* 0x200000d5ffd57230 */ /* 0x000fca0000004100 */
[----:B------:R-:W-:Y:S02]  /*1980*/  FADD.FTZ R52, R52, R213 ;  /* 0x000000d534347221 */ /* 0x000fe40000010000 */
[----:B------:R-:W-:Y:S01]  /*1990*/  FFMA.FTZ R80, R196, R213, R80 ;  /* 0x000000d5c4507223 */ /* 0x000fe20000010050 */
[----:B------:R-:W-:Y:S02]  /*19a0*/  HADD2.F32 R212, -RZ, R212.H0_H0 ;  /* 0x200000d4ffd47230 */ /* 0x000fe40000004100 */
[----:B------:R-:W-:-:S03]  /*19b0*/  HADD2.F32 R191, -RZ, R191.H0_H0 ;  /* 0x200000bfffbf7230 */ /* 0x000fc60000004100 */
[----:B------:R-:W-:Y:S02]  /*19c0*/  FADD.FTZ R54, R54, R212 ;  /* 0x000000d436367221 */ /* 0x000fe40000010000 */
[----:B------:R-:W-:Y:S02]  /*19d0*/  FFMA.FTZ R82, R205, R212, R82 ;  /* 0x000000d4cd527223 */ /* 0x000fe40000010052 */
[----:B------:R-:W-:Y:S02]  /*19e0*/  FADD.FTZ R48, R48, R191 ;  /* 0x000000bf30307221 */ /* 0x000fe40000010000 */
[----:B------:R-:W-:Y:S01]  /*19f0*/  FFMA.FTZ R76, R207, R191, R76 ;  /* 0x000000bfcf4c7223 */ /* 0x000fe2000001004c */
[----:B------:R-:W-:Y:S02]  /*1a00*/  HADD2.F32 R189, -RZ, R189.H0_H0 ;  /* 0x200000bdffbd7230 */ /* 0x000fe40000004100 */
[----:B------:R-:W-:-:S03]  /*1a10*/  HADD2.F32 R188, -RZ, R188.H0_H0 ;  /* 0x200000bcffbc7230 */ /* 0x000fc60000004100 */
[----:B------:R-:W-:Y:S02]  /*1a20*/  FADD.FTZ R50, R50, R189 ;  /* 0x000000bd32327221 */ /* 0x000fe40000010000 */
[----:B------:R-:W-:Y:S02]  /*1a30*/  FFMA.FTZ R78, R209, R189, R78 ;  /* 0x000000bdd14e7223 */ /* 0x000fe4000001004e */
[----:B------:R-:W-:Y:S02]  /*1a40*/  FADD.FTZ R51, R51, R188 ;  /* 0x000000bc33337221 */ /* 0x000fe40000010000 */
[----:B------:R-:W-:Y:S02]  /*1a50*/  FFMA.FTZ R79, R225, R188, R79 ;  /* 0x000000bce14f7223 */ /* 0x000fe4000001004f */
[----:B--2---:R-:W-:Y:S01]  /*1a60*/  FMUL.FTZ R252, R228, R241 ;  /* 0x000000f1e4fc7220 */ /* 0x004fe20000410000 */
[----:B------:R-:W-:-:S05]  /*1a70*/  MOV R241, R251 ;  /* 0x000000fb00f17202 */ /* 0x000fca0000000f00 */
[----:B------:R-:W-:Y:S01]  /*1a80*/  HADD2.F32 R216, -RZ, R241.H0_H0 ;  /* 0x200000f1ffd87230 */ /* 0x000fe20000004100 */
[----:B---3--:R-:W-:Y:S02]  /*1a90*/  FMUL.FTZ R214, R214, R236 ;  /* 0x000000ecd6d67220 */ /* 0x008fe40000410000 */
[----:B----4-:R-:W-:-:S03]  /*1aa0*/  FMUL.FTZ R210, R229, R239 ;  /* 0x000000efe5d27220 */ /* 0x010fc60000410000 */
[----:B------:R-:W-:Y:S01]  /*1ab0*/  MOV R241, R214 ;  /* 0x000000d600f17202 */ /* 0x000fe20000000f00 */
[----:B------:R-:W-:Y:S02]  /*1ac0*/  FADD.FTZ R231, RZ, R210 ;  /* 0x000000d2ffe77221 */ /* 0x000fe40000010000 */
[----:B------:R-:W-:Y:S02]  /*1ad0*/  FFMA.FTZ R232, R9, R210, RZ ;  /* 0x000000d209e87223 */ /* 0x000fe400000100ff */
[----:B------:R-:W-:Y:S01]  /*1ae0*/  FADD.FTZ R231, R231, R241 ;  /* 0x000000f1e7e77221 */ /* 0x000fe20000010000 */
[----:B------:R-:W-:Y:S01]  /*1af0*/  HADD2.F32 R236, -RZ, R243.H0_H0 ;  /* 0x200000f3ffec7230 */ /* 0x000fe20000004100 */
[----:B------:R-:W-:Y:S02]  /*1b00*/  FFMA.FTZ R232, R223, R241, R232 ;  /* 0x000000f1dfe87223 */ /* 0x000fe400000100e8 */
[----:B------:R-:W-:Y:S02]  /*1b10*/  FMUL.FTZ R243, R111, R230 ;  /* 0x000000e66ff37220 */ /* 0x000fe40000410000 */
[----:B------:R-:W-:-:S02]  /*1b20*/  FADD.FTZ R230, R231, R252 ;  /* 0x000000fce7e67221 */ /* 0x000fc40000010000 */
[----:B------:R-:W-:Y:S01]  /*1b30*/  FMUL.FTZ R251, R227, R238 ;  /* 0x000000eee3fb7220 */ /* 0x000fe20000410000 */
[----:B------:R-:W-:Y:S01]  /*1b40*/  HADD2.F32 R238, -RZ, R242.H0_H0 ;  /* 0x200000f2ffee7230 */ /* 0x000fe20000004100 */
[----:B------:R-:W-:Y:S01]  /*1b50*/  FFMA.FTZ R231, R222, R252, R232 ;  /* 0x000000fcdee77223 */ /* 0x000fe200000100e8 */
[----:B------:R-:W-:Y:S01]  /*1b60*/  HADD2.F32 R239, -RZ, R237.H0_H0 ;  /* 0x200000edffef7230 */ /* 0x000fe20000004100 */
[----:B------:R-:W-:Y:S01]  /*1b70*/  FADD.FTZ R230, R230, R251 ;  /* 0x000000fbe6e67221 */ /* 0x000fe20000010000 */
[----:B------:R-:W-:Y:S01]  /*1b80*/  HADD2.F32 R227, -RZ, R250.H0_H0 ;  /* 0x200000faffe37230 */ /* 0x000fe20000004100 */
[----:B------:R-:W-:Y:S01]  /*1b90*/  FMUL.FTZ R250, R104, R238 ;  /* 0x000000ee68fa7220 */ /* 0x000fe20000410000 */
[----:B------:R-:W-:Y:S01]  /*1ba0*/  HADD2.F32 R228, -RZ, R247.H0_H0 ;  /* 0x200000f7ffe47230 */ /* 0x000fe20000004100 */
[----:B------:R-:W-:Y:S01]  /*1bb0*/  FFMA.FTZ R231, R220, R251, R231 ;  /* 0x000000fbdce77223 */ /* 0x000fe200000100e7 */
[----:B------:R-:W-:Y:S01]  /*1bc0*/  HADD2.F32 R229, -RZ, R217.H0_H0 ;  /* 0x200000d9ffe57230 */ /* 0x000fe20000004100 */
[----:B------:R-:W-:Y:S01]  /*1bd0*/  FADD.FTZ R230, R230, R250 ;  /* 0x000000fae6e67221 */ /* 0x000fe20000010000 */
[----:B------:R-:W-:-:S02]  /*1be0*/  HADD2.F32 R237, -RZ, R245.H0_H0 ;  /* 0x200000f5ffed7230 */ /* 0x000fc40000004100 */
[----:B------:R-:W-:Y:S01]  /*1bf0*/  HADD2.F32 R217, -RZ, R249.H0_H0 ;  /* 0x200000f9ffd97230 */ /* 0x000fe20000004100 */
[----:B------:R-:W-:Y:S02]  /*1c00*/  FMUL.FTZ R249, R105, R239 ;  /* 0x000000ef69f97220 */ /* 0x000fe40000410000 */
[----:B------:R-:W-:Y:S02]  /*1c10*/  FFMA.FTZ R231, R218, R250, R231 ;  /* 0x000000fadae77223 */ /* 0x000fe400000100e7 */
[----:B------:R-:W-:Y:S02]  /*1c20*/  FADD.FTZ R60, R60, R228 ;  /* 0x000000e43c3c7221 */ /* 0x000fe40000010000 */
[-C--:B------:R-:W-:Y:S02]  /*1c30*/  FFMA.FTZ R88, R16, R228.reuse, R88 ;  /* 0x000000e410587223 */ /* 0x080fe40000010058 */
[----:B------:R-:W-:Y:S02]  /*1c40*/  FMUL.FTZ R242, R112, R228 ;  /* 0x000000e470f27220 */ /* 0x000fe40000410000 */
[----:B------:R-:W-:-:S02]  /*1c50*/  FMUL.FTZ R248, R106, R237 ;  /* 0x000000ed6af87220 */ /* 0x000fc40000410000 */
[----:B------:R-:W-:Y:S02]  /*1c60*/  FADD.FTZ R61, R61, R229 ;  /* 0x000000e53d3d7221 */ /* 0x000fe40000010000 */
[-C--:B------:R-:W-:Y:S02]  /*1c70*/  FFMA.FTZ R89, R17, R229.reuse, R89 ;  /* 0x000000e511597223 */ /* 0x080fe40000010059 */
[----:B------:R-:W-:Y:S02]  /*1c80*/  FMUL.FTZ R241, R113, R229 ;  /* 0x000000e571f17220 */ /* 0x000fe40000410000 */
[----:B------:R-:W-:Y:S02]  /*1c90*/  FADD.FTZ R228, R230, R249 ;  /* 0x000000f9e6e47221 */ /* 0x000fe40000010000 */
[----:B------:R-:W-:Y:S01]  /*1ca0*/  FFMA.FTZ R229, R211, R249, R231 ;  /* 0x000000f9d3e57223 */ /* 0x000fe200000100e7 */
[----:B------:R0:W-:Y:S01]  /*1cb0*/  STL [R1], R214 ;  /* 0x000000d601007387 */ /* 0x0001e20000100800 */
[----:B------:R-:W-:-:S02]  /*1cc0*/  FMUL.FTZ R247, R107, R236 ;  /* 0x000000ec6bf77220 */ /* 0x000fc40000410000 */
[----:B------:R-:W-:Y:S02]  /*1cd0*/  FADD.FTZ R228, R228, R248 ;  /* 0x000000f8e4e47221 */ /* 0x000fe40000010000 */
[----:B------:R-:W-:Y:S02]  /*1ce0*/  FFMA.FTZ R229, R10, R248, R229 ;  /* 0x000000f80ae57223 */ /* 0x000fe400000100e5 */
[----:B------:R-:W-:Y:S01]  /*1cf0*/  FADD.FTZ R62, R62, R227 ;  /* 0x000000e33e3e7221 */ /* 0x000fe20000010000 */
[----:B0-----:R-:W-:Y:S02]  /*1d00*/  HADD2.F32 R214, -RZ, R203.H0_H0 ;  /* 0x200000cbffd67230 */ /* 0x001fe40000004100 */
[----:B------:R-:W-:Y:S01]  /*1d10*/  HADD2.F32 R203, -RZ, R190.H0_H0 ;  /* 0x200000beffcb7230 */ /* 0x000fe20000004100 */
[-C--:B------:R-:W-:Y:S01]  /*1d20*/  FFMA.FTZ R90, R18, R227.reuse, R90 ;  /* 0x000000e3125a7223 */ /* 0x080fe2000001005a */
[----:B------:R-:W-:Y:S01]  /*1d30*/  HADD2.F32 R190, -RZ, R240.H0_H0 ;  /* 0x200000f0ffbe7230 */ /* 0x000fe20000004100 */
        /* <DEDUP_REMOVED lines=75> */
.L_x_10695:
[----:B---3--:R-:W-:Y:S05]  /*21f0*/  BSYNC B0 ;  /* 0x0000000000007941 */ /* 0x008fea0003800000 */
.L_x_10693:
[----:B------:R-:W2:Y:S04]  /*2200*/  LDL R189, [R1+0xc] ;  /* 0x00000c0001bd7983 */ /* 0x000ea80000100800 */
[----:B------:R-:W0:Y:S02]  /*2210*/  S2R R188, SR_TID.X ;  /* 0x0000000000bc7919 */ /* 0x000e240000002100 */
[----:B0-----:R-:W-:Y:S02]  /*2220*/  SHF.R.U32.HI R214, RZ, 0x5, R188 ;  /* 0x00000005ffd67819 */ /* 0x001fe400000116bc */
[----:B------:R-:W-:-:S02]  /*2230*/  LOP3.LUT P0, RZ, R188, 0x1f, RZ, 0xc0, !PT ;  /* 0x0000001fbcff7812 */ /* 0x000fc4000780c0ff */
[----:B------:R-:W-:Y:S02]  /*2240*/  LOP3.LUT R212, R214, 0x7fffff8, RZ, 0xc0, !PT ;  /* 0x07fffff8d6d47812 */ /* 0x000fe400078ec0ff */
[----:B--2---:R-:W-:-:S13]  /*2250*/  LOP3.LUT P1, RZ, R189, 0xff, RZ, 0xc0, !PT ;  /* 0x000000ffbdff7812 */ /* 0x004fda000782c0ff */
[----:B------:R-:W-:Y:S01]  /*2260*/  @!P1 IADD3 R212, R212, 0x8, RZ ;  /* 0x00000008d4d49810 */ /* 0x000fe20007ffe0ff */
[----:B------:R-:W-:Y:S05]  /*2270*/  BRA.DIV ~URZ, `(.L_x_10696) ;  /* 0x000043927f007947 */ /* 0x000fea000b800000 */
[----:B------:R0:W1:Y:S02]  /*2280*/  SHFL.DOWN PT, R213, R203, 0x10, 0x1f ;  /* 0x0a001f00cbd57f89 */ /* 0x00006400000e0000 */
.L_x_10837:
        /* <DEDUP_REMOVED lines=18> */
.L_x_10838:
        /* <DEDUP_REMOVED lines=75> */
.L_x_10699:
[----:B------:R-:W-:Y:S05]  /*2860*/  BSYNC B0 ;  /* 0x0000000000007941 */ /* 0x000fea0003800000 */
.L_x_10698:
[----:B------:R-:W-:Y:S01]  /*2870*/  BSSY B0, `(.L_x_10700) ;  /* 0x000000c000007945 */ /* 0x000fe20003800000 */
[----:B------:R-:W-:Y:S05]  /*2880*/  @!P5 BRA `(.L_x_10701) ;  /* 0x000000a00000d947 */ /* 0x000fea0003800000 */
[----:B------:R-:W-:Y:S01]  /*2890*/  LOP3.LUT P2, RZ, R202, 0xff, RZ, 0xc0, !PT ;  /* 0x000000ffcaff7812 */ /* 0x000fe2000784c0ff */
        /* <DEDUP_REMOVED lines=8> */
[----:B------:R-:W-:Y:S02]  /*2920*/  F2FP.PACK_AB R7, RZ, R7 ;  /* 0x00000007ff07723e */ /* 0x000fe400000000ff */
.L_x_10701:
[----:B------:R-:W-:Y:S05]  /*2930*/  BSYNC B0 ;  /* 0x0000000000007941 */ /* 0x000fea0003800000 */
.L_x_10700:
        /* <DEDUP_REMOVED lines=10> */
.L_x_10703:
[----:B------:R-:W-:Y:S05]  /*29e0*/  BSYNC B0 ;  /* 0x0000000000007941 */ /* 0x000fea0003800000 */
.L_x_10702:
[----:B------:R-:W-:Y:S01]  /*29f0*/  BSSY B0, `(.L_x_10704) ;  /* 0x000000c000007945 */ /* 0x000fe20003800000 */
[----:B------:R-:W-:Y:S05]  /*2a00*/  @!P5 BRA `(.L_x_10705) ;  /* 0x000000a00000d947 */ /* 0x000fea0003800000 */
[----:B------:R-:W-:Y:S01]  /*2a10*/  LOP3.LUT P0, RZ, R202, 0xff00, RZ, 0xc0, !PT ;  /* 0x0000ff00caff7812 */ /* 0x000fe2000780c0ff */
[----:B------:R-:W-:Y:S01]  /*2a20*/  FMUL.FTZ R3, R189, c[0x0][0x1ec] ;  /* 0x00007b00bd037a20 */ /* 0x000fe20000410000 */
[----:B------:R-:W-:-:S03]  /*2a30*/  MOV R190, RZ ;  /* 0x000000ff00be7202 */ /* 0x000fc60000000f00 */
[----:B------:R-:W-:-:S08]  /*2a40*/  FMUL.FTZ R3, R3, c[0x0][0x1e8] ;  /* 0x00007a0003037a20 */ /* 0x000fd00000410000 */
[----:B------:R-:W-:-:S05]  /*2a50*/  @P0 HADD2.F32 R191, -RZ, R221.H0_H0 ;  /* 0x200000ddffbf0230 */ /* 0x000fca0000004100 */
[----:B------:R-:W-:Y:S02]  /*2a60*/  @P0 FMUL.FTZ R190, R3, R191 ;  /* 0x000000bf03be0220 */ /* 0x000fe40000410000 */
[----:B------:R-:W-:Y:S02]  /*2a70*/  FMUL.FTZ R3, R129, R3 ;  /* 0x0000000381037220 */ /* 0x000fe40000410000 */
[----:B------:R-:W-:-:S03]  /*2a80*/  FADD.FTZ R21, R21, R190 ;  /* 0x000000be15157221 */ /* 0x000fc60000010000 */
[----:B------:R-:W-:-:S04]  /*2a90*/  FSEL R3, R3, RZ, P0 ;  /* 0x000000ff03037208 */ /* 0x000fc80000000000 */
[----:B------:R-:W-:Y:S02]  /*2aa0*/  F2FP.PACK_AB R3, RZ, R3 ;  /* 0x00000003ff03723e */ /* 0x000fe400000000ff */
.L_x_10705:
[----:B------:R-:W-:Y:S05]  /*2ab0*/  BSYNC B0 ;  /* 0x0000000000007941 */ /* 0x000fea0003800000 */
.L_x_10704:
        /* <DEDUP_REMOVED lines=9> */
.L_x_10707:
[----:B------:R-:W-:Y:S05]  /*2b50*/  BSYNC B0 ;  /* 0x0000000000007941 */ /* 0x000fea0003800000 */
.L_x_10706:
        /* <DEDUP_REMOVED lines=12> */
.L_x_10709:
[----:B------:R-:W-:Y:S05]  /*2c20*/  BSYNC B0 ;  /* 0x0000000000007941 */ /* 0x000fea0003800000 */
.L_x_10708:
        /* <DEDUP_REMOVED lines=9> */
.L_x_10711:
[----:B------:R-:W-:Y:S05]  /*2cc0*/  BSYNC B0 ;  /* 0x0000000000007941 */ /* 0x000fea0003800000 */
.L_x_10710:
        /* <DEDUP_REMOVED lines=12> */
.L_x_10713:
[----:B------:R-:W-:Y:S05]  /*2d90*/  BSYNC B0 ;  /* 0x0000000000007941 */ /* 0x000fea0003800000 */
.L_x_10712:
        /* <DEDUP_REMOVED lines=25> */
.L_x_10715:
[----:B------:R-:W-:Y:S05]  /*2f30*/  BSYNC B0 ;  /* 0x0000000000007941 */ /* 0x000fea0003800000 */
.L_x_10714:
[----:B------:R-:W-:Y:S01]  /*2f40*/  BSSY B0, `(.L_x_10716) ;  /* 0x000000c000007945 */ /* 0x000fe20003800000 */
[----:B------:R-:W-:Y:S05]  /*2f50*/  @!P5 BRA `(.L_x_10717) ;  /* 0x000000a00000d947 */ /* 0x000fea0003800000 */
[----:B0-----:R-:W-:Y:S01]  /*2f60*/  IADD3 R188, R203, 0x100, RZ ;  /* 0x00000100cbbc7810 */ /* 0x001fe20007ffe0ff */
[----:B------:R-:W-:-:S04]  /*2f70*/  IMAD.MOV.U32 R189, RZ, RZ, 0x8 ;  /* 0x00000008ffbd7424 */ /* 0x000fc800078e00ff */
        /* <DEDUP_REMOVED lines=8> */
.L_x_10717:
[----:B------:R-:W-:Y:S05]  /*3000*/  BSYNC B0 ;  /* 0x0000000000007941 */ /* 0x000fea0003800000 */
.L_x_10716:
        /* <DEDUP_REMOVED lines=9> */
.L_x_10719:
[----:B------:R-:W-:Y:S05]  /*30a0*/  BSYNC B0 ;  /* 0x0000000000007941 */ /* 0x000fea0003800000 */
.L_x_10718:
        /* <DEDUP_REMOVED lines=8> */
[----:B------:R-:W-:-:S05]  /*3130*/  @P3 HADD2.F32 R190, -RZ, R190.H0_H0 ;  /* 0x200000beffbe3230 */ /* 0x000fca0000004100 */
[-C--:B------:R-:W-:Y:S02]  /*3140*/  @P3 FMUL.FTZ R189, R190, R7.reuse ;  /* 0x00000007bebd3220 */ /* 0x080fe40000410000 */
[----:B------:R-:W-:Y:S02]  /*3150*/  FMUL.FTZ R7, R132, R7 ;  /* 0x0000000784077220 */ /* 0x000fe40000410000 */
[----:B------:R-:W-:-:S03]  /*3160*/  FADD.FTZ R24, R24, R189 ;  /* 0x000000bd18187221 */ /* 0x000fc60000010000 */
[----:B------:R-:W-:-:S04]  /*3170*/  FSEL R7, R7, RZ, P3 ;  /* 0x000000ff07077208 */ /* 0x000fc80001800000 */
[----:B------:R-:W-:Y:S02]  /*3180*/  F2FP.PACK_AB R7, RZ, R7 ;  /* 0x00000007ff07723e */ /* 0x000fe400000000ff */
.L_x_10721:
[----:B------:R-:W-:Y:S05]  /*3190*/  BSYNC B0 ;  /* 0x0000000000007941 */ /* 0x000fea0003800000 */
.L_x_10720:
        /* <DEDUP_REMOVED lines=13> */
.L_x_10723:
[----:B------:R-:W-:Y:S05]  /*3270*/  BSYNC B0 ;  /* 0x0000000000007941 */ /* 0x000fea0003800000 */
.L_x_10722:
        /* <DEDUP_REMOVED lines=8> */
[----:B------:R-:W-:-:S05]  /*3300*/  @P3 HADD2.F32 R191, -RZ, R191.H0_H0 ;  /* 0x200000bfffbf3230 */ /* 0x000fca0000004100 */
[-C--:B------:R-:W-:Y:S02]  /*3310*/  @P3 FMUL.FTZ R190, R191, R3.reuse ;  /* 0x00000003bfbe3220 */ /* 0x080fe40000410000 */
[----:B------:R-:W-:Y:S02]  /*3320*/  FMUL.FTZ R3, R133, R3 ;  /* 0x0000000385037220 */ /* 0x000fe40000410000 */
[----:B------:R-:W-:-:S03]  /*3330*/  FADD.FTZ R25, R25, R190 ;  /* 0x000000be19197221 */ /* 0x000fc60000010000 */
[----:B------:R-:W-:-:S04]  /*3340*/  FSEL R3, R3, RZ, P3 ;  /* 0x000000ff03037208 */ /* 0x000fc80001800000 */
[----:B------:R-:W-:Y:S02]  /*3350*/  F2FP.PACK_AB R3, RZ, R3 ;  /* 0x00000003ff03723e */ /* 0x000fe400000000ff */
.L_x_10725:
[----:B------:R-:W-:Y:S05]  /*3360*/  BSYNC B0 ;  /* 0x0000000000007941 */ /* 0x000fea0003800000 */
.L_x_10724:
        /* <DEDUP_REMOVED lines=9> */
.L_x_10727:
[----:B------:R-:W-:Y:S05]  /*3400*/  BSYNC B0 ;  /* 0x0000000000007941 */ /* 0x000fea0003800000 */
.L_x_10726:
        /* <DEDUP_REMOVED lines=14> */
.L_x_10729:
[----:B------:R-:W-:Y:S05]  /*34f0*/  BSYNC B0 ;  /* 0x0000000000007941 */ /* 0x000fea0003800000 */
.L_x_10728:
        /* <DEDUP_REMOVED lines=9> */
.L_x_10731:
[----:B------:R-:W-:Y:S05]  /*3590*/  BSYNC B0 ;  /* 0x0000000000007941 */ /* 0x000fea0003800000 */
.L_x_10730:
        /* <DEDUP_REMOVED lines=8> */
[----:B------:R-:W-:-:S05]  /*3620*/  @P2 HADD2.F32 R202, -RZ, R202.H0_H0 ;  /* 0x200000caffca2230 */ /* 0x000fca0000004100 */
[-C--:B------:R-:W-:Y:S02]  /*3630*/  @P2 FMUL.FTZ R201, R202, R4.reuse ;  /* 0x00000004cac92220 */ /* 0x080fe40000410000 */
[----:B------:R-:W-:Y:S02]  /*3640*/  FMUL.FTZ R4, R135, R4 ;  /* 0x0000000487047220 */ /* 0x000fe40000410000 */
[----:B------:R-:W-:-:S03]  /*3650*/  FADD.FTZ R27, R27, R201 ;  /* 0x000000c91b1b7221 */ /* 0x000fc60000010000 */
[----:B------:R-:W-:-:S04]  /*3660*/  FSEL R4, R4, RZ, P2 ;  /* 0x000000ff04047208 */ /* 0x000fc80001000000 */
[----:B------:R-:W-:Y:S02]  /*3670*/  F2FP.PACK_AB R4, RZ, R4 ;  /* 0x00000004ff04723e */ /* 0x000fe400000000ff */
.L_x_10733:
[----:B------:R-:W-:Y:S05]  /*3680*/  BSYNC B0 ;  /* 0x0000000000007941 */ /* 0x000fea0003800000 */
.L_x_10732:
        /* <DEDUP_REMOVED lines=14> */
[----:B------:R-:W-:Y:S01]  /*3770*/  HFMA2.MMA R191, -RZ, RZ, 0, 4.76837158203125e-07 ;  /* 0x00000008ffbf7435 */ /* 0x000fe200000001ff */
[----:B------:R-:W-:-:S03]  /*3780*/  PRMT R190, R8, 0x5410, R4 ;  /* 0x0000541008be7816 */ /* 0x000fc60000000004 */
[----:B------:R-:W-:-:S05]  /*3790*/  IMAD.WIDE.U32 R188, R188, 0x10000, RZ ;  /* 0x00010000bcbc7825 */ /* 0x000fca00078e00ff */
[----:B------:R-:W-:Y:S02]  /*37a0*/  LOP3.LUT R189, R190, R189, RZ, 0xfc, !PT ;  /* 0x000000bdbebd7212 */ /* 0x000fe400078efcff */
[----:B------:R-:W-:Y:S02]  /*37b0*/  IADD3 R190, R203, 0x100, RZ ;  /* 0x00000100cbbe7810 */ /* 0x000fe40007ffe0ff */
[----:B------:R-:W-:-:S03]  /*37c0*/  LOP3.LUT R188, R188, 0xffff, R7, 0xf8, !PT ;  /* 0x0000ffffbcbc7812 */ /* 0x000fc600078ef807 */
[----:B------:R-:W-:-:S05]  /*37d0*/  IMAD.WIDE.U32 R190, R190, R191, c[0x0][0x248] ;  /* 0x00009200bebe7625 */ /* 0x000fca00078e00bf */
[----:B------:R0:W-:Y:S02]  /*37e0*/  STG.E.64 [R190.64], R188 ;  /* 0x000000bcbe007986 */ /* 0x0001e4000c101b04 */
.L_x_10735:
[----:B------:R-:W-:Y:S05]  /*37f0*/  BSYNC B0 ;  /* 0x0000000000007941 */ /* 0x000fea0003800000 */
.L_x_10734:
[----:B------:R-:W-:Y:S01]  /*3800*/  BSSY B0, `(.L_x_10736) ;  /* 0x000000c000007945 */ /* 0x000fe20003800000 */
[----:B------:R-:W-:Y:S01]  /*3810*/  IADD3 R202, R203, 0x200, RZ ;  /* 0x00000200cbca7810 */ /* 0x000fe20007ffe0ff */
[----:B------:R-:W-:Y:S05]  /*3820*/  @!P5 BRA `(.L_x_10737) ;  /* 0x000000900000d947 */ /* 0x000fea0003800000 */
[----:B0-----:R-:W-:-:S05]  /*3830*/  MOV R189, 0x8 ;  /* 0x0000000800bd7802 */ /* 0x001fca0000000f00 */
        /* <DEDUP_REMOVED lines=8> */
.L_x_10737:
[----:B------:R-:W-:Y:S05]  /*38c0*/  BSYNC B0 ;  /* 0x0000000000007941 */ /* 0x000fea0003800000 */
.L_x_10736:
        /* <DEDUP_REMOVED lines=9> */
.L_x_10739:
[----:B------:R-:W-:Y:S05]  /*3960*/  BSYNC B0 ;  /* 0x0000000000007941 */ /* 0x000fea0003800000 */
.L_x_10738:
        /* <DEDUP_REMOVED lines=14> */
.L_x_10741:
[----:B------:R-:W-:Y:S05]  /*3a50*/  BSYNC B0 ;  /* 0x0000000000007941 */ /* 0x000fea0003800000 */
.L_x_10740:
        /* <DEDUP_REMOVED lines=13> */
.L_x_10743:
[----:B------:R-:W-:Y:S05]  /*3b30*/  BSYNC B0 ;  /* 0x0000000000007941 */ /* 0x000fea0003800000 */
.L_x_10742:
        /* <DEDUP_REMOVED lines=14> */
.L_x_10745:
[----:B------:R-:W-:Y:S05]  /*3c20*/  BSYNC B0 ;  /* 0x0000000000007941 */ /* 0x000fea0003800000 */
.L_x_10744:
        /* <DEDUP_REMOVED lines=9> */
.L_x_10747:
[----:B------:R-:W-:Y:S05]  /*3cc0*/  BSYNC B0 ;  /* 0x0000000000007941 */ /* 0x000fea0003800000 */
.L_x_10746:
        /* <DEDUP_REMOVED lines=14> */
.L_x_10749:
[----:B------:R-:W-:Y:S05]  /*3db0*/  BSYNC B0 ;  /* 0x0000000000007941 */ /* 0x000fea0003800000 */
.L_x_10748:
        /* <DEDUP_REMOVED lines=9> */
.L_x_10751:
[----:B------:R-:W-:Y:S05]  /*3e50*/  BSYNC B0 ;  /* 0x0000000000007941 */ /* 0x000fea0003800000 */
.L_x_10750:
        /* <DEDUP_REMOVED lines=14> */
.L_x_10753:
[----:B------:R-:W-:Y:S05]  /*3f40*/  BSYNC B0 ;  /* 0x0000000000007941 */ /* 0x000fea0003800000 */
.L_x_10752:
        /* <DEDUP_REMOVED lines=21> */
.L_x_10755:
[----:B------:R-:W-:Y:S05]  /*40a0*/  BSYNC B0 ;  /* 0x0000000000007941 */ /* 0x000fea0003800000 */
.L_x_10754:
[----:B------:R-:W-:Y:S01]  /*40b0*/  BSSY B0, `(.L_x_10756) ;  /* 0x000000c000007945 */ /* 0x000fe20003800000 */
[----:B------:R-:W-:Y:S01]  /*40c0*/  IADD3 R202, R203, 0x300, RZ ;  /* 0x00000300cbca7810 */ /* 0x000fe20007ffe0ff */
[----:B------:R-:W-:Y:S05]  /*40d0*/  @!P5 BRA `(.L_x_10757) ;  /* 0x000000900000d947 */ /* 0x000fea0003800000 */
[----:B0-----:R-:W-:-:S05]  /*40e0*/  MOV R189, 0x8 ;  /* 0x0000000800bd7802 */ /* 0x001fca0000000f00 */
        /* <DEDUP_REMOVED lines=8> */
.L_x_10757:
[----:B------:R-:W-:Y:S05]  /*4170*/  BSYNC B0 ;  /* 0x0000000000007941 */ /* 0x000fea0003800000 */
.L_x_10756:
        /* <DEDUP_REMOVED lines=9> */
.L_x_10759:
[----:B------:R-:W-:Y:S05]  /*4210*/  BSYNC B0 ;  /* 0x0000000000007941 */ /* 0x000fea0003800000 */
.L_x_10758:
[----:B------:R-:W-:Y:S01]  /*4220*/  BSSY B0, `(.L_x_10760) ;  /* 0x000000e000007945 */ /* 0x000fe20003800000 */
[----:B------:R-:W-:Y:S05]  /*4230*/  @!P5 BRA `(.L_x_10761) ;  /* 0x000000c00000d947 */ /* 0x000fea0003800000 */
[----:B-1----:R-:W2:Y:S01]  /*4240*/  LDL.S16 R189, [R1+0x4] ;  /* 0x0000040001bd7983 */ /* 0x002ea20000100600 */
[----:B------:R-:W-:Y:S01]  /*4250*/  LOP3.LUT P3, RZ, R199, 0xff, RZ, 0xc0, !PT ;  /* 0x000000ffc7ff7812 */ /* 0x000fe2000786c0ff */
[----:B------:R-:W-:-:S04]  /*4260*/  FMUL.FTZ R7, R188, c[0x0][0x1ec] ;  /* 0x00007b00bc077a20 */ /* 0x000fc80000410000 */
[----:B------:R-:W-:Y:S01]  /*4270*/  FMUL.FTZ R7, R7, c[0x0][0x1e8] ;  /* 0x00007a0007077a20 */ /* 0x000fe20000410000 */
[----:B--2---:R-:W-:Y:S01]  /*4280*/  PRMT R190, R189, 0x7610, R190 ;  /* 0x00007610bdbe7816 */ /* 0x004fe200000000be */
[----:B------:R-:W-:-:S06]  /*4290*/  IMAD.MOV.U32 R189, RZ, RZ, RZ ;  /* 0x000000ffffbd7224 */ /* 0x000fcc00078e00ff */
[----:B------:R-:W-:-:S05]  /*42a0*/  @P3 HADD2.F32 R190, -RZ, R190.H0_H0 ;  /* 0x200000beffbe3230 */ /* 0x000fca0000004100 */
[-C--:B------:R-:W-:Y:S02]  /*42b0*/  @P3 FMUL.FTZ R189, R190, R7.reuse ;  /* 0x00000007bebd3220 */ /* 0x080fe40000410000 */
[----:B------:R-:W-:Y:S02]  /*42c0*/  FMUL.FTZ R7, R140, R7 ;  /* 0x000000078c077220 */ /* 0x000fe40000410000 */
[----:B------:R-:W-:-:S03]  /*42d0*/  FADD.FTZ R32, R32, R189 ;  /* 0x000000bd20207221 */ /* 0x000fc60000010000 */
[----:B------:R-:W-:-:S04]  /*42e0*/  FSEL R7, R7, RZ, P3 ;  /* 0x000000ff07077208 */ /* 0x000fc80001800000 */
[----:B------:R-:W-:Y:S02]  /*42f0*/  F2FP.PACK_AB R7, RZ, R7 ;  /* 0x00000007ff07723e */ /* 0x000fe400000000ff */
.L_x_10761:
[----:B------:R-:W-:Y:S05]  /*4300*/  BSYNC B0 ;  /* 0x0000000000007941 */ /* 0x000fea0003800000 */
.L_x_10760:
        /* <DEDUP_REMOVED lines=13> */
.L_x_10763:
[----:B------:R-:W-:Y:S05]  /*43e0*/  BSYNC B0 ;  /* 0x0000000000007941 */ /* 0x000fea0003800000 */
.L_x_10762:
        /* <DEDUP_REMOVED lines=14> */
.L_x_10765:
[----:B------:R-:W-:Y:S05]  /*44d0*/  BSYNC B0 ;  /* 0x0000000000007941 */ /* 0x000fea0003800000 */
.L_x_10764:
        /* <DEDUP_REMOVED lines=9> */
.L_x_10767:
[----:B------:R-:W-:Y:S05]  /*4570*/  BSYNC B0 ;  /* 0x0000000000007941 */ /* 0x000fea0003800000 */
.L_x_10766:
        /* <DEDUP_REMOVED lines=14> */
.L_x_10769:
[----:B------:R-:W-:Y:S05]  /*4660*/  BSYNC B0 ;  /* 0x0000000000007941 */ /* 0x000fea0003800000 */
.L_x_10768:
        /* <DEDUP_REMOVED lines=9> */
.L_x_10771:
[----:B------:R-:W-:Y:S05]  /*4700*/  BSYNC B0 ;  /* 0x0000000000007941 */ /* 0x000fea0003800000 */
.L_x_10770:
        /* <DEDUP_REMOVED lines=14> */
.L_x_10773:
[----:B------:R-:W-:Y:S05]  /*47f0*/  BSYNC B0 ;  /* 0x0000000000007941 */ /* 0x000fea0003800000 */
.L_x_10772:
        /* <DEDUP_REMOVED lines=21> */
.L_x_10775:
[----:B------:R-:W-:Y:S05]  /*4950*/  BSYNC B0 ;  /* 0x0000000000007941 */ /* 0x000fea0003800000 */
.L_x_10774:
        /* <DEDUP_REMOVED lines=12> */
.L_x_10777:
[----:B------:R-:W-:Y:S05]  /*4a20*/  BSYNC B0 ;  /* 0x0000000000007941 */ /* 0x000fea0003800000 */
.L_x_10776:
        /* <DEDUP_REMOVED lines=9> */
.L_x_10779:
[----:B------:R-:W-:Y:S05]  /*4ac0*/  BSYNC B0 ;  /* 0x0000000000007941 */ /* 0x000fea0003800000 */
.L_x_10778:
[----:B------:R-:W-:Y:S01]  /*4ad0*/  BSSY B0, `(.L_x_10780) ;  /* 0x000000f000007945 */ /* 0x000fe20003800000 */
[----:B------:R-:W-:Y:S05]  /*4ae0*/  @!P5 BRA `(.L_x_10781) ;  /* 0x000000d00000d947 */ /* 0x000fea0003800000 */
[----:B------:R-:W2:Y:S01]  /*4af0*/  LDL.S16 R189, [R1+0x4] ;  /* 0x0000040001bd7983 */ /* 0x000ea20000100600 */
[----:B------:R-:W-:Y:S01]  /*4b00*/  LOP3.LUT P3, RZ, R198, 0xff, RZ, 0xc0, !PT ;  /* 0x000000ffc6ff7812 */ /* 0x000fe2000786c0ff */
[----:B------:R-:W-:Y:S01]  /*4b10*/  FMUL.FTZ R7, R188, c[0x0][0x1ec] ;  /* 0x00007b00bc077a20 */ /* 0x000fe20000410000 */
[----:B--2---:R-:W-:-:S03]  /*4b20*/  PRMT R190, R189, 0x7610, R190 ;  /* 0x00007610bdbe7816 */ /* 0x004fc600000000be */
        /* <DEDUP_REMOVED lines=9> */
.L_x_10781:
[----:B------:R-:W-:Y:S05]  /*4bc0*/  BSYNC B0 ;  /* 0x0000000000007941 */ /* 0x000fea0003800000 */
.L_x_10780:
        /* <DEDUP_REMOVED lines=13> */
.L_x_10783:
[----:B------:R-:W-:Y:S05]  /*4ca0*/  BSYNC B0 ;  /* 0x0000000000007941 */ /* 0x000fea0003800000 */
.L_x_10782:
        /* <DEDUP_REMOVED lines=14> */
.L_x_10785:
[----:B------:R-:W-:Y:S05]  /*4d90*/  BSYNC B0 ;  /* 0x0000000000007941 */ /* 0x000fea0003800000 */
.L_x_10784:
        /* <DEDUP_REMOVED lines=9> */
.L_x_10787:
[----:B------:R-:W-:Y:S05]  /*4e30*/  BSYNC B0 ;  /* 0x0000000000007941 */ /* 0x000fea0003800000 */
.L_x_10786:
        /* <DEDUP_REMOVED lines=14> */
.L_x_10789:
[----:B------:R-:W-:Y:S05]  /*4f20*/  BSYNC B0 ;  /* 0x0000000000007941 */ /* 0x000fea0003800000 */
.L_x_10788:
        /* <DEDUP_REMOVED lines=9> */
.L_x_10791:
[----:B------:R-:W-:Y:S05]  /*4fc0*/  BSYNC B0 ;  /* 0x0000000000007941 */ /* 0x000fea0003800000 */
.L_x_10790:
        /* <DEDUP_REMOVED lines=14> */
.L_x_10793:
[----:B------:R-:W-:Y:S05]  /*50b0*/  BSYNC B0 ;  /* 0x0000000000007941 */ /* 0x000fea0003800000 */
.L_x_10792:
        /* <DEDUP_REMOVED lines=22> */
.L_x_10795:
[----:B------:R-:W-:Y:S05]  /*5220*/  BSYNC B0 ;  /* 0x0000000000007941 */ /* 0x000fea0003800000 */
.L_x_10794:
[----:B------:R-:W-:Y:S01]  /*5230*/  BSSY B0, `(.L_x_10796) ;  /* 0x000000c000007945 */ /* 0x000fe20003800000 */
[----:B------:R-:W-:Y:S01]  /*5240*/  IADD3 R200, R203, 0x500, RZ ;  /* 0x00000500cbc87810 */ /* 0x000fe20007ffe0ff */
[----:B------:R-:W-:Y:S05]  /*5250*/  @!P5 BRA `(.L_x_10797) ;  /* 0x000000900000d947 */ /* 0x000fea0003800000 */
[----:B0-----:R-:W-:-:S05]  /*5260*/  MOV R189, 0x8 ;  /* 0x0000000800bd7802 */ /* 0x001fca0000000f00 */
        /* <DEDUP_REMOVED lines=8> */
.L_x_10797:
[----:B------:R-:W-:Y:S05]  /*52f0*/  BSYNC B0 ;  /* 0x0000000000007941 */ /* 0x000fea0003800000 */
.L_x_10796:
        /* <DEDUP_REMOVED lines=9> */
.L_x_10799:
[----:B------:R-:W-:Y:S05]  /*5390*/  BSYNC B0 ;  /* 0x0000000000007941 */ /* 0x000fea0003800000 */
.L_x_10798:
        /* <DEDUP_REMOVED lines=15> */
.L_x_10801:
[----:B------:R-:W-:Y:S05]  /*5490*/  BSYNC B0 ;  /* 0x0000000000007941 */ /* 0x000fea0003800000 */
.L_x_10800:
        /* <DEDUP_REMOVED lines=13> */
.L_x_10803:
[----:B------:R-:W-:Y:S05]  /*5570*/  BSYNC B0 ;  /* 0x0000000000007941 */ /* 0x000fea0003800000 */
.L_x_10802:
        /* <DEDUP_REMOVED lines=14> */
.L_x_10805:
[----:B------:R-:W-:Y:S05]  /*5660*/  BSYNC B0 ;  /* 0x0000000000007941 */ /* 0x000fea0003800000 */
.L_x_10804:
        /* <DEDUP_REMOVED lines=9> */
.L_x_10807:
[----:B------:R-:W-:Y:S05]  /*5700*/  BSYNC B0 ;  /* 0x0000000000007941 */ /* 0x000fea0003800000 */
.L_x_10806:
        /* <DEDUP_REMOVED lines=14> */
.L_x_10809:
[----:B------:R-:W-:Y:S05]  /*57f0*/  BSYNC B0 ;  /* 0x0000000000007941 */ /* 0x000fea0003800000 */
.L_x_10808:
        /* <DEDUP_REMOVED lines=9> */
.L_x_10811:
[----:B------:R-:W-:Y:S05]  /*5890*/  BSYNC B0 ;  /* 0x0000000000007941 */ /* 0x000fea0003800000 */
.L_x_10810:
        /* <DEDUP_REMOVED lines=14> */
.L_x_10813:
[----:B------:R-:W-:Y:S05]  /*5980*/  BSYNC B0 ;  /* 0x0000000000007941 */ /* 0x000fea0003800000 */
.L_x_10812:
        /* <DEDUP_REMOVED lines=22> */
.L_x_10815:
[----:B------:R-:W-:Y:S05]  /*5af0*/  BSYNC B0 ;  /* 0x0000000000007941 */ /* 0x000fea0003800000 */
.L_x_10814:
        /* <DEDUP_REMOVED lines=12> */
.L_x_10817:
[----:B------:R-:W-:Y:S05]  /*5bc0*/  BSYNC B0 ;  /* 0x0000000000007941 */ /* 0x000fea0003800000 */
.L_x_10816:
        /* <DEDUP_REMOVED lines=9> */
.L_x_10819:
[----:B------:R-:W-:Y:S05]  /*5c60*/  BSYNC B0 ;  /* 0x0000000000007941 */ /* 0x000fea0003800000 */
.L_x_10818:
        /* <DEDUP_REMOVED lines=15> */
.L_x_10821:
[----:B------:R-:W-:Y:S05]  /*5d60*/  BSYNC B0 ;  /* 0x0000000000007941 */ /* 0x000fea0003800000 */
.L_x_10820:
        /* <DEDUP_REMOVED lines=13> */
.L_x_10823:
[----:B------:R-:W-:Y:S05]  /*5e40*/  BSYNC B0 ;  /* 0x0000000000007941 */ /* 0x000fea0003800000 */
.L_x_10822:
        /* <DEDUP_REMOVED lines=14> */
.L_x_10825:
[----:B------:R-:W-:Y:S05]  /*5f30*/  BSYNC B0 ;  /* 0x0000000000007941 */ /* 0x000fea0003800000 */
.L_x_10824:
        /* <DEDUP_REMOVED lines=9> */
.L_x_10827:
[----:B------:R-:W-:Y:S05]  /*5fd0*/  BSYNC B0 ;  /* 0x0000000000007941 */ /* 0x000fea0003800000 */
.L_x_10826:
        /* <DEDUP_REMOVED lines=14> */
.L_x_10829:
[----:B------:R-:W-:Y:S05]  /*60c0*/  BSYNC B0 ;  /* 0x0000000000007941 */ /* 0x000fea0003800000 */
.L_x_10828:
        /* <DEDUP_REMOVED lines=9> */
.L_x_10831:
[----:B------:R-:W-:Y:S05]  /*6160*/  BSYNC B0 ;  /* 0x0000000000007941 */ /* 0x000fea0003800000 */
.L_x_10830:
[----:B------:R-:W-:Y:S01]  /*6170*/  SEL R184, R189, R184, P0 ;  /* 0x000000b8bdb87207 */ /* 0x000fe20000000000 */
[----:B------:R-:W-:Y:S01]  /*6180*/  BSSY B0, `(.L_x_10832) ;  /* 0x0000015000007945 */ /* 0x000fe20003800000 */
[----:B------:R-:W-:Y:S02]  /*6190*/  SEL R185, R188, R185, P0 ;  /* 0x000000b9bcb97207 */ /* 0x000fe40000000000 */
[----:B------:R-:W-:Y:S02]  /*61a0*/  @P1 IADD3 R188, R6, 0x600, RZ ;  /* 0x0000060006bc1810 */ /* 0x000fe40007ffe0ff */
[----:B------:R-:W-:Y:S02]  /*61b0*/  @P1 MOV R189, 0x10 ;  /* 0x0000001000bd1802 */ /* 0x000fe40000000f00 */
[----:B------:R-:W-:Y:S02]  /*61c0*/  SEL R186, R191, R186, P0 ;  /* 0x000000babfba7207 */ /* 0x000fe40000000000 */
[----:B------:R-:W-:Y:S01]  /*61d0*/  SEL R187, R198, R187, P0 ;  /* 0x000000bbc6bb7207 */ /* 0x000fe20000000000 */
[----:B------:R-:W-:-:S05]  /*61e0*/  @P1 IMAD.WIDE.U32 R188, R188, R189, c[0x0][0x258] ;  /* 0x00009600bcbc1625 */ /* 0x000fca00078e00bd */
        /* <DEDUP_REMOVED lines=9> */
[----:B------:R-:W-:Y:S02]  /*6280*/  F2FP.PACK_AB R4, RZ, R4 ;  /* 0x00000004ff04723e */ /* 0x000fe400000000ff */
[----:B--2---:R-:W-:-:S05]  /*6290*/  PRMT R5, R197, 0x7610, R5 ;  /* 0x00007610c5057816 */ /* 0x004fca0000000005 */
[----:B------:R-:W-:-:S05]  /*62a0*/  @P0 HADD2.F32 R5, -RZ, R5.H0_H0 ;  /* 0x20000005ff050230 */ /* 0x000fca0000004100 */
[----:B------:R-:W-:-:S04]  /*62b0*/  @P0 FMUL.FTZ R0, R5, R198 ;  /* 0x000000c605000220 */ /* 0x000fc80000410000 */
[----:B------:R-:W-:Y:S02]  /*62c0*/  FADD.FTZ R47, R47, R0 ;  /* 0x000000002f2f7221 */ /* 0x000fe40000010000 */
.L_x_10833:
[----:B------:R-:W-:Y:S05]  /*62d0*/  BSYNC B0 ;  /* 0x0000000000007941 */ /* 0x000fea0003800000 */
.L_x_10832:
        /* <DEDUP_REMOVED lines=10> */
.L_x_10835:
[----:B------:R-:W-:Y:S05]  /*6380*/  BSYNC B0 ;  /* 0x0000000000007941 */ /* 0x000fea0003800000 */
.L_x_10834:
        /* <DEDUP_REMOVED lines=8> */
.L_x_10692:
        /* <DEDUP_REMOVED lines=32> */
.L_x_10696:
[----:B------:R-:W-:Y:S01]  /*6610*/  HFMA2.MMA R190, -RZ, RZ, 0, 9.5367431640625e-07 ;  /* 0x00000010ffbe7435 */ /* 0x000fe200000001ff */
[----:B------:R-:W-:Y:S01]  /*6620*/  MOV R189, R203 ;  /* 0x000000cb00bd7202 */ /* 0x000fe20000000f00 */
[----:B------:R-:W-:Y:S01]  /*6630*/  IMAD.MOV.U32 R216, RZ, RZ, 0x1f ;  /* 0x0000001fffd87424 */ /* 0x000fe200078e00ff */
[----:B------:R-:W-:-:S02]  /*6640*/  MOV R215, 0xffffffff ;  /* 0xffffffff00d77802 */ /* 0x000fc40000000f00 */
[----:B------:R-:W-:Y:S02]  /*6650*/  MOV R188, 0x6670 ;  /* 0x0000667000bc7802 */ /* 0x000fe40000000f00 */
[----:B-----5:R-:W-:Y:S05]  /*6660*/  CALL.REL.NOINC `($__internal_159_$__cuda_sm70_shflsync_down_p) ;  /* 0x0000046000007944 */ /* 0x020fea0003c00000 */
[----:B-1----:R-:W-:Y:S01]  /*6670*/  MOV R213, R190 ;  /* 0x000000be00d57202 */ /* 0x002fe20000000f00 */
[----:B------:R-:W-:Y:S05]  /*6680*/  BRA `(.L_x_10837) ;  /* 0xffffbc0000007947 */ /* 0x000fea000383ffff */
.L_x_10697:
[----:B------:R-:W-:Y:S01]  /*6690*/  HFMA2.MMA R190, -RZ, RZ, 0, 9.5367431640625e-07 ;  /* 0x00000010ffbe7435 */ /* 0x000fe200000001ff */
[----:B------:R-:W-:Y:S02]  /*66a0*/  MOV R189, R191 ;  /* 0x000000bf00bd7202 */ /* 0x000fe40000000f00 */
[----:B------:R-:W-:Y:S02]  /*66b0*/  MOV R216, 0x1f ;  /* 0x0000001f00d87802 */ /* 0x000fe40000000f00 */
[----:B------:R-:W-:Y:S02]  /*66c0*/  MOV R215, 0xffffffff ;  /* 0xffffffff00d77802 */ /* 0x000fe40000000f00 */
[----:B------:R-:W-:Y:S02]  /*66d0*/  MOV R188, 0x66f0 ;  /* 0x000066f000bc7802 */ /* 0x000fe40000000f00 */
[----:B01---5:R-:W-:Y:S05]  /*66e0*/  CALL.REL.NOINC `($__internal_159_$__cuda_sm70_shflsync_down_p) ;  /* 0x000003e000007944 */ /* 0x023fea0003c00000 */
[----:B------:R-:W-:Y:S01]  /*66f0*/  FADD.FTZ R203, R213, R203 ;  /* 0x000000cbd5cb7221 */ /* 0x000fe20000010000 */
[----:B------:R-:W-:Y:S01]  /*6700*/  MOV R216, 0x1f ;  /* 0x0000001f00d87802 */ /* 0x000fe20000000f00 */
[----:B-1----:R-:W-:Y:S01]  /*6710*/  FADD.FTZ R191, R191, R190 ;  /* 0x000000bebfbf7221 */ /* 0x002fe20000010000 */
[----:B------:R-:W-:Y:S01]  /*6720*/  HFMA2.MMA R190, -RZ, RZ, 0, 4.76837158203125e-07 ;  /* 0x00000008ffbe7435 */ /* 0x000fe200000001ff */
[----:B------:R-:W-:-:S02]  /*6730*/  MOV R215, 0xffffffff ;  /* 0xffffffff00d77802 */ /* 0x000fc40000000f00 */
[----:B------:R-:W-:Y:S02]  /*6740*/  MOV R189, R203 ;  /* 0x000000cb00bd7202 */ /* 0x000fe40000000f00 */
[----:B------:R-:W-:Y:S02]  /*6750*/  MOV R188, 0x6770 ;  /* 0x0000677000bc7802 */ /* 0x000fe40000000f00 */
[----:B------:R-:W-:Y:S05]  /*6760*/  CALL.REL.NOINC `($__internal_159_$__cuda_sm70_shflsync_down_p) ;  /* 0x0000036000007944 */ /* 0x000fea0003c00000 */
[----:B-1----:R-:W-:Y:S01]  /*6770*/  MOV R213, R190 ;  /* 0x000000be00d57202 */ /* 0x002fe20000000f00 */
[----:B------:R-:W-:Y:S01]  /*6780*/  HFMA2.MMA R190, -RZ, RZ, 0, 4.76837158203125e-07 ;  /* 0x00000008ffbe7435 */ /* 0x000fe200000001ff */
[----:B------:R-:W-:Y:S01]  /*6790*/  MOV R189, R191 ;  /* 0x000000bf00bd7202 */ /* 0x000fe20000000f00 */
[----:B------:R-:W-:Y:S01]  /*67a0*/  IMAD.MOV.U32 R215, RZ, RZ, -0x1 ;  /* 0xffffffffffd77424 */ /* 0x000fe200078e00ff */
[----:B------:R-:W-:Y:S02]  /*67b0*/  MOV R216, 0x1f ;  /* 0x0000001f00d87802 */ /* 0x000fe40000000f00 */
[----:B------:R-:W-:Y:S02]  /*67c0*/  MOV R188, 0x67e0 ;  /* 0x000067e000bc7802 */ /* 0x000fe40000000f00 */
[----:B------:R-:W-:Y:S05]  /*67d0*/  CALL.REL.NOINC `($__internal_159_$__cuda_sm70_shflsync_down_p) ;  /* 0x000002f000007944 */ /* 0x000fea0003c00000 */
[----:B------:R-:W-:Y:S01]  /*67e0*/  FADD.FTZ R203, R213, R203 ;  /* 0x000000cbd5cb7221 */ /* 0x000fe20000010000 */
[----:B------:R-:W-:Y:S01]  /*67f0*/  MOV R216, 0x1f ;  /* 0x0000001f00d87802 */ /* 0x000fe20000000f00 */
[----:B-1----:R-:W-:Y:S01]  /*6800*/  FADD.FTZ R191, R191, R190 ;  /* 0x000000bebfbf7221 */ /* 0x002fe20000010000 */
[----:B------:R-:W-:Y:S01]  /*6810*/  HFMA2.MMA R190, -RZ, RZ, 0, 2.384185791015625e-07 ;  /* 0x00000004ffbe7435 */ /* 0x000fe200000001ff */
[----:B------:R-:W-:-:S02]  /*6820*/  MOV R215, 0xffffffff ;  /* 0xffffffff00d77802 */ /* 0x000fc40000000f00 */
[----:B------:R-:W-:Y:S02]  /*6830*/  MOV R189, R203 ;  /* 0x000000cb00bd7202 */ /* 0x000fe40000000f00 */
[----:B------:R-:W-:Y:S02]  /*6840*/  MOV R188, 0x6860 ;  /* 0x0000686000bc7802 */ /* 0x000fe40000000f00 */
[----:B------:R-:W-:Y:S05]  /*6850*/  CALL.REL.NOINC `($__internal_159_$__cuda_sm70_shflsync_down_p) ;  /* 0x0000027000007944 */ /* 0x000fea0003c00000 */
[----:B-1----:R-:W-:Y:S01]  /*6860*/  MOV R213, R190 ;  /* 0x000000be00d57202 */ /* 0x002fe20000000f00 */
[----:B------:R-:W-:Y:S01]  /*6870*/  HFMA2.MMA R190, -RZ, RZ, 0, 2.384185791015625e-07 ;  /* 0x00000004ffbe7435 */ /* 0x000fe200000001ff */
[----:B------:R-:W-:Y:S02]  /*6880*/  MOV R189, R191 ;  /* 0x000000bf00bd7202 */ /* 0x000fe40000000f00 */
[----:B------:R-:W-:Y:S02]  /*6890*/  MOV R216, 0x1f ;  /* 0x0000001f00d87802 */ /* 0x000fe40000000f00 */
[----:B------:R-:W-:Y:S02]  /*68a0*/  MOV R215, 0xffffffff ;  /* 0xffffffff00d77802 */ /* 0x000fe40000000f00 */
[----:B------:R-:W-:-:S02]  /*68b0*/  MOV R188, 0x68d0 ;  /* 0x000068d000bc7802 */ /* 0x000fc40000000f00 */
[----:B------:R-:W-:Y:S05]  /*68c0*/  CALL.REL.NOINC `($__internal_159_$__cuda_sm70_shflsync_down_p) ;  /* 0x0000020000007944 */ /* 0x000fea0003c00000 */
[----:B------:R-:W-:Y:S01]  /*68d0*/  FADD.FTZ R203, R213, R203 ;  /* 0x000000cbd5cb7221 */ /* 0x000fe20000010000 */
[----:B------:R-:W-:Y:S01]  /*68e0*/  MOV R216, 0x1f ;  /* 0x0000001f00d87802 */ /* 0x000fe20000000f00 */
[----:B-1----:R-:W-:Y:S01]  /*68f0*/  FADD.FTZ R191, R191, R190 ;  /* 0x000000bebfbf7221 */ /* 0x002fe20000010000 */
[----:B------:R-:W-:Y:S01]  /*6900*/  HFMA2.MMA R190, -RZ, RZ, 0, 1.1920928955078125e-07 ;  /* 0x00000002ffbe7435 */ /* 0x000fe200000001ff */
[----:B------:R-:W-:-:S02]  /*6910*/  MOV R215, 0xffffffff ;  /* 0xffffffff00d77802 */ /* 0x000fc40000000f00 */
[----:B------:R-:W-:Y:S02]  /*6920*/  MOV R189, R203 ;  /* 0x000000cb00bd7202 */ /* 0x000fe40000000f00 */
[----:B------:R-:W-:Y:S02]  /*6930*/  MOV R188, 0x6950 ;  /* 0x0000695000bc7802 */ /* 0x000fe40000000f00 */
[----:B------:R-:W-:Y:S05]  /*6940*/  CALL.REL.NOINC `($__internal_159_$__cuda_sm70_shflsync_down_p) ;  /* 0x0000018000007944 */ /* 0x000fea0003c00000 */
[----:B-1----:R-:W-:Y:S01]  /*6950*/  MOV R213, R190 ;  /* 0x000000be00d57202 */ /* 0x002fe20000000f00 */
[----:B------:R-:W-:Y:S01]  /*6960*/  HFMA2.MMA R190, -RZ, RZ, 0, 1.1920928955078125e-07 ;  /* 0x00000002ffbe7435 */ /* 0x000fe200000001ff */
[----:B------:R-:W-:Y:S01]  /*6970*/  IMAD.MOV.U32 R189, RZ, RZ, R191 ;  /* 0x000000ffffbd7224 */ /* 0x000fe200078e00bf */
[----:B------:R-:W-:Y:S02]  /*6980*/  MOV R216, 0x1f ;  /* 0x0000001f00d87802 */ /* 0x000fe40000000f00 */
[----:B------:R-:W-:Y:S02]  /*6990*/  MOV R215, 0xffffffff ;  /* 0xffffffff00d77802 */ /* 0x000fe40000000f00 */
[----:B------:R-:W-:Y:S02]  /*69a0*/  MOV R188, 0x69c0 ;  /* 0x000069c000bc7802 */ /* 0x000fe40000000f00 */
[----:B------:R-:W-:Y:S05]  /*69b0*/  CALL.REL.NOINC `($__internal_159_$__cuda_sm70_shflsync_down_p) ;  /* 0x0000011000007944 */ /* 0x000fea0003c00000 */
[----:B------:R-:W-:Y:S01]  /*69c0*/  FADD.FTZ R203, R213, R203 ;  /* 0x000000cbd5cb7221 */ /* 0x000fe20000010000 */
[----:B------:R-:W-:Y:S01]  /*69d0*/  MOV R216, 0x1f ;  /* 0x0000001f00d87802 */ /* 0x000fe20000000f00 */
[----:B-1----:R-:W-:Y:S01]  /*69e0*/  FADD.FTZ R191, R191, R190 ;  /* 0x000000bebfbf7221 */ /* 0x002fe20000010000 */
[----:B------:R-:W-:Y:S01]  /*69f0*/  HFMA2.MMA R190, -RZ, RZ, 0, 5.9604644775390625e-08 ;  /* 0x00000001ffbe7435 */ /* 0x000fe200000001ff */
[----:B------:R-:W-:-:S02]  /*6a00*/  MOV R215, 0xffffffff ;  /* 0xffffffff00d77802 */ /* 0x000fc40000000f00 */
[----:B------:R-:W-:Y:S02]  /*6a10*/  MOV R189, R203 ;  /* 0x000000cb00bd7202 */ /* 0x000fe40000000f00 */
[----:B------:R-:W-:Y:S02]  /*6a20*/  MOV R188, 0x6a40 ;  /* 0x00006a4000bc7802 */ /* 0x000fe40000000f00 */
[----:B------:R-:W-:Y:S05]  /*6a30*/  CALL.REL.NOINC `($__internal_159_$__cuda_sm70_shflsync_down_p) ;  /* 0x0000009000007944 */ /* 0x000fea0003c00000 */
[----:B-1----:R-:W-:Y:S01]  /*6a40*/  MOV R213, R190 ;  /* 0x000000be00d57202 */ /* 0x002fe20000000f00 */
[----:B------:R-:W-:Y:S01]  /*6a50*/  HFMA2.MMA R190, -RZ, RZ, 0, 5.9604644775390625e-08 ;  /* 0x00000001ffbe7435 */ /* 0x000fe200000001ff */
[----:B------:R-:W-:Y:S02]  /*6a60*/  MOV R189, R191 ;  /* 0x000000bf00bd7202 */ /* 0x000fe40000000f00 */
[----:B------:R-:W-:Y:S02]  /*6a70*/  MOV R216, 0x1f ;  /* 0x0000001f00d87802 */ /* 0x000fe40000000f00 */
[----:B------:R-:W-:Y:S02]  /*6a80*/  MOV R215, 0xffffffff ;  /* 0xffffffff00d77802 */ /* 0x000fe40000000f00 */
[----:B------:R-:W-:-:S02]  /*6a90*/  MOV R188, 0x6ab0 ;  /* 0x00006ab000bc7802 */ /* 0x000fc40000000f00 */
[----:B------:R-:W-:Y:S05]  /*6aa0*/  CALL.REL.NOINC `($__internal_159_$__cuda_sm70_shflsync_down_p) ;  /* 0x0000002000007944 */ /* 0x000fea0003c00000 */
[----:B-1----:R-:W-:Y:S01]  /*6ab0*/  MOV R189, R190 ;  /* 0x000000be00bd7202 */ /* 0x002fe20000000f00 */
[----:B------:R-:W-:Y:S05]  /*6ac0*/  BRA `(.L_x_10838) ;  /* 0xffffb8e000007947 */ /* 0x000fea000383ffff */
        .weak           $__internal_159_$__cuda_sm70_shflsync_down_p
        .type           $__internal_159_$__cuda_sm70_shflsync_down_p,@function
        .size           $__internal_159_$__cuda_sm70_shflsync_down_p,(.L_x_13035 - $__internal_159_$__cuda_sm70_shflsync_down_p)
$__internal_159_$__cuda_sm70_shflsync_down_p:
[----:B------:R-:W-:Y:S04]  /*6ad0*/  WARPSYNC R215 ;  /* 0x000000d700007348 */ /* 0x000fe80003800000 */
[----:B------:R0:W1:Y:S02]  /*6ae0*/  SHFL.DOWN PT, R190, R189, R190, R216 ;  /* 0x080000bebdbe7389 */ /* 0x00006400000e00d8 */
[----:B0-----:R-:W-:-:S06]  /*6af0*/  HFMA2.MMA R189, -RZ, RZ, 0, 0 ;  /* 0x00000000ffbd7435 */ /* 0x001fcc00000001ff */
[----:B------:R-:W-:Y:S05]  /*6b00*/  RET.REL.NODEC R188 `(_ZN10layer_norm13ln_bwd_kernelINS_13Kernel_traitsIf6__halffS2_fjLj7168ELj1ELj1ELj8ELj8ENS_18Kernel_traits_baseILj7168EfS2_fS2_fjLj256EEEEELb1ELb1ELb1ELb1EEEvNS_9BwdParamsE) ;  /* 0xffff94f0bc007950 */ /* 0x000fea0003c3ffff */
.L_x_10839:
        /* <DEDUP_REMOVED lines=15> */
.L_x_13035:


//--------------------- .text._ZN10layer_norm13ln_bwd_kernelINS_13Kernel_traitsI6__halfffffjLj7168ELj1ELj1ELj8ELj16ENS_18Kernel_traits_baseILj7168ES2_ffffjLj256EEEEELb0ELb0ELb0ELb0EEEvNS_9BwdParamsE --------------------------
	.section	.text._ZN10layer_norm13ln_bwd_kernelINS_13Kernel_traitsI6__halfffffjLj7168ELj1ELj1ELj8ELj16ENS_18Kernel_traits_baseILj7168ES2_ffffjLj256EEEEELb0ELb0ELb0ELb0EEEvNS_9BwdParamsE,"ax",@progbits
	.sectioninfo	@"SHI_REGISTERS=205"
	.align	128
        .global         _ZN10layer_norm13ln_bwd_kernelINS_13Kernel_traitsI6__halfffffjLj7168ELj1ELj1ELj8ELj16ENS_18Kernel_traits_baseILj7168ES2_ffffjLj256EEEEELb0ELb0ELb0ELb0EEEvNS_9BwdParamsE
        .type           _ZN10layer_norm13ln_bwd_kernelINS_13Kernel_traitsI6__halfffffjLj7168ELj1ELj1ELj8ELj16ENS_18Kernel_traits_baseILj7168ES2_ffffjLj256EEEEELb0ELb0ELb0ELb0EEEvNS_9BwdParamsE,@function
        .size           _ZN10layer_norm13ln_bwd_kernelINS_13Kernel_traitsI6__halfffffjLj7168ELj1ELj1ELj8ELj16ENS_18Kernel_traits_baseILj7168ES2_ffffjLj256EEEEELb0ELb0ELb0ELb0EEEvNS_9BwdParamsE,(.L_x_13036 - _ZN10layer_norm13ln_bwd_kernelINS_13Kernel_traitsI6__halfffffjLj7168ELj1ELj1ELj8ELj16ENS_18Kernel_traits_baseILj7168ES2_ffffjLj256EEEEELb0ELb0ELb0ELb0EEEvNS_9BwdParamsE)
        .other          _ZN10layer_norm13ln_bwd_kernelINS_13Kernel_traitsI6__halfffffjLj7168ELj1ELj1ELj8ELj16ENS_18Kernel_traits_baseILj7168ES2_ffffjLj256EEEEELb0ELb0ELb0ELb0EEEvNS_9BwdParamsE,@"STO_CUDA_ENTRY STV_DEFAULT"
_ZN10layer_norm13ln_bwd_kernelINS_13Kernel_traitsI6__halfffffjLj7168ELj1ELj1ELj8ELj16ENS_18Kernel_traits_baseILj7168ES2_ffffjLj256EEEEELb0ELb0ELb0ELb0EEEvNS_9BwdParamsE:
.text._ZN10layer_norm13ln_bwd_kernelINS_13Kernel_traitsI6__halfffffjLj7168ELj1ELj1ELj8ELj16ENS_18Kernel_traits_baseILj7168ES2_ffffjLj256EEEEELb0ELb0ELb0ELb0EEEvNS_9BwdParamsE:
        /* <DEDUP_REMOVED lines=105> */
[----:B------:R-:W-:Y:S01]  /*0690*/  HADD2.F32 R20, -RZ, R20.H0_H0 ;  /* 0x20000014ff147230 */ /* 0x000fe20000004100 */
[----:B------:R-:W-:-:S02]  /*06a0*/  MOV R17, R11 ;  /* 0x0000000b00117202 */ /* 0x000fc40000000f00 */
[----:B------:R-:W-:Y:S02]  /*06b0*/  SHF.R.U32.HI R16, RZ, 0x10, R11 ;  /* 0x00000010ff107819 */ /* 0x000fe4000001160b */
[----:B------:R-:W-:Y:S01]  /*06c0*/  MOV R3, R12 ;  /* 0x0000000c00037202 */ /* 0x000fe20000000f00 */
[----:B------:R-:W-:Y:S01]  /*06d0*/  HADD2.F32 R17, -RZ, R17.H0_H0 ;  /* 0x20000011ff117230 */ /* 0x000fe20000004100 */
[--C-:B------:R-:W-:Y:S01]  /*06e0*/  SHF.R.U64 R36, R12, 0x10, R13.reuse ;  /* 0x000000100c247819 */ /* 0x100fe2000000120d */
[----:B------:R-:W-:Y:S01]  /*06f0*/  HADD2.F32 R16, -RZ, R16.H0_H0 ;  /* 0x20000010ff107230 */ /* 0x000fe20000004100 */
[----:B------:R-:W-:Y:S02]  /*0700*/  MOV R4, R13 ;  /* 0x0000000d00047202 */ /* 0x000fe40000000f00 */
[----:B------:R-:W-:Y:S02]  /*0710*/  SHF.R.U32.HI R12, RZ, 0x10, R13 ;  /* 0x00000010ff0c7819 */ /* 0x000fe4000001160d */
        /* <DEDUP_REMOVED lines=22> */
[----:B0-----:R-:W-:Y:S02]  /*0880*/  HADD2.F32 R4, -RZ, R35.H0_H0 ;  /* 0x20000023ff047230 */ /* 0x001fe40000004100 */
.L_x_10871:
[----:B------:R-:W-:Y:S02]  /*0890*/  MOV R128, 0x4 ;  /* 0x0000000400807802 */ /* 0x000fe40000000f00 */
[----:B------:R-:W-:-:S02]  /*08a0*/  ISETP.NE.U32.AND P5, PT, RZ, c[0x0][0x1c0], PT ;  /* 0x00007000ff007a0c */ /* 0x000fc40003fa5070 */
[----:B------:R-:W-:Y:S01]  /*08b0*/  SHF.R.S32.HI R2, RZ, 0x1f, R33 ;  /* 0x0000001fff027819 */ /* 0x000fe20000011421 */
[CC--:B------:R-:W-:Y:S01]  /*08c0*/  IMAD.WIDE R130, R33.reuse, R128.reuse, c[0x0][0x1a0] ;  /* 0x0000680021827625 */ /* 0x0c0fe200078e0280 */
[----:B------:R-:W-:Y:S02]  /*08d0*/  ISETP.NE.AND.EX P5, PT, RZ, c[0x0][0x1c4], PT, P5 ;  /* 0x00007100ff007a0c */ /* 0x000fe40003fa5350 */
[----:B------:R-:W-:Y:S01]  /*08e0*/  MOV R35, 0x3f800000 ;  /* 0x3f80000000237802 */ /* 0x000fe20000000f00 */
[C---:B------:R-:W-:Y:S01]  /*08f0*/  IMAD.WIDE R128, R33.reuse, R128, c[0x0][0x1a8] ;  /* 0x00006a0021807625 */ /* 0x040fe200078e0280 */
[----:B------:R0:W5:Y:S04]  /*0900*/  LDG.E R141, [R130.64] ;  /* 0x00000004828d7981 */ /* 0x000168000c1e1900 */
[----:B------:R0:W5:Y:S05]  /*0910*/  LDG.E R153, [R128.64] ;  /* 0x0000000480997981 */ /* 0x00016a000c1e1900 */
[----:B------:R-:W-:-:S04]  /*0920*/  @P5 LEA R132, P6, R33, c[0x0][0x1c0], 0x2 ;  /* 0x0000700021845a11 */ /* 0x000fc800078c10ff */
[C---:B------:R-:W-:Y:S01]  /*0930*/  @P5 LEA.HI.X R133, R33.reuse, c[0x0][0x1c4], R2, 0x2, P6 ;  /* 0x0000710021855a11 */ /* 0x040fe200030f1402 */
[----:B------:R-:W-:Y:S01]  /*0940*/  IMAD R2, R33, c[0x0][0x168], RZ ;  /* 0x00005a0021027a24 */ /* 0x000fe200078e02ff */
[----:B------:R-:W-:-:S03]  /*0950*/  LOP3.LUT P6, RZ, R0, 0xffffff00, RZ, 0xc0, !PT ;  /* 0xffffff0000ff7812 */ /* 0x000fc600078cc0ff */
[----:B------:R1:W5:Y:S01]  /*0960*/  @P5 LDG.E R35, [R132.64] ;  /* 0x0000000484235981 */ /* 0x000362000c1e1900 */
[----:B------:R-:W-:Y:S02]  /*0970*/  LOP3.LUT P5, RZ, R3, 0xff, RZ, 0xc0, !PT ;  /* 0x000000ff03ff7812 */ /* 0x000fe400078ac0ff */
[----:B------:R-:W-:Y:S01]  /*0980*/  SHF.R.U32.HI R136, RZ, 0x5, R34 ;  /* 0x00000005ff887819 */ /* 0x000fe20000011622 */
[----:B------:R-:W-:Y:S03]  /*0990*/  BSSY B0, `(.L_x_10841) ;  /* 0x0000035000007945 */ /* 0x000fe60003800000 */
[----:B------:R-:W-:Y:S02]  /*09a0*/  LOP3.LUT R195, R136, 0x7fffff8, RZ, 0xc0, !PT ;  /* 0x07fffff888c37812 */ /* 0x000fe400078ec0ff */
[----:B-1----:R-:W-:-:S04]  /*09b0*/  SHF.R.S32.HI R133, RZ, 0x1f, R2 ;  /* 0x0000001fff857819 */ /* 0x002fc80000011402 */
[----:B------:R-:W-:Y:S02]  /*09c0*/  LEA.HI R2, R133, R2, RZ, 0x2 ;  /* 0x0000000285027211 */ /* 0x000fe400078f10ff */
[----:B------:R-:W-:Y:S02]  /*09d0*/  LOP3.LUT R133, R34, 0xff, RZ, 0xc0, !PT ;  /* 0x000000ff22857812 */ /* 0x000fe400078ec0ff */
[----:B------:R-:W-:Y:S02]  /*09e0*/  @!P5 IADD3 R195, R195, 0x8, RZ ;  /* 0x00000008c3c3d810 */ /* 0x000fe40007ffe0ff */
[----:B------:R-:W-:Y:S02]  /*09f0*/  LEA.HI.SX32 R2, R2, R133, 0x1e ;  /* 0x0000008502027211 */ /* 0x000fe400078ff2ff */
[----:B------:R-:W-:Y:S02]  /*0a00*/  MOV R137, RZ ;  /* 0x000000ff00897202 */ /* 0x000fe40000000f00 */
[----:B------:R-:W-:-:S02]  /*0a10*/  MOV R140, RZ ;  /* 0x000000ff008c7202 */ /* 0x000fc40000000f00 */
[----:B------:R-:W-:Y:S01]  /*0a20*/  MOV R142, R2 ;  /* 0x00000002008e7202 */ /* 0x000fe20000000f00 */
[----:B------:R-:W-:Y:S05]  /*0a30*/  @!P6 BRA `(.L_x_10842) ;  /* 0x000002a00000e947 */ /* 0x000fea0003800000 */
[C---:B0-----:R-:W-:Y:S02]  /*0a40*/  LEA R128, P5, R2.reuse, c[0x0][0x188], 0x4 ;  /* 0x0000620002807a11 */ /* 0x041fe400078a20ff */
[----:B------:R-:W-:Y:S02]  /*0a50*/  MOV R133, 0x10 ;  /* 0x0000001000857802 */ /* 0x000fe40000000f00 */
[C---:B------:R-:W-:Y:S02]  /*0a60*/  LEA.HI.X R129, R2.reuse, c[0x0][0x18c], RZ, 0x4, P5 ;  /* 0x0000630002817a11 */ /* 0x040fe400028f24ff */
[----:B------:R-:W-:Y:S01]  /*0a70*/  ISETP.NE.U32.AND P5, PT, RZ, c[0x0][0x218], PT ;  /* 0x00008600ff007a0c */ /* 0x000fe20003fa5070 */
[----:B------:R-:W-:-:S03]  /*0a80*/  IMAD.WIDE.U32 R132, R2, R133, c[0x0][0x208] ;  /* 0x0000820002847625 */ /* 0x000fc600078e0085 */
[----:B------:R-:W2:Y:S01]  /*0a90*/  LDG.E.128 R128, [R128.64] ;  /* 0x0000000480807981 */ /* 0x000ea2000c1e1d00 */
[----:B------:R-:W-:-:S03]  /*0aa0*/  ISETP.NE.AND.EX P5, PT, RZ, c[0x0][0x21c], PT, P5 ;  /* 0x00008700ff007a0c */ /* 0x000fc60003fa5350 */
[----:B------:R-:W3:Y:S10]  /*0ab0*/  LDG.E.128 R132, [R132.64] ;  /* 0x0000000484847981 */ /* 0x000ef4000c1e1d00 */
[----:B------:R-:W-:-:S04]  /*0ac0*/  @P5 LEA R138, P6, R2, c[0x0][0x218], 0x4 ;  /* 0x00008600028a5a11 */ /* 0x000fc800078c20ff */
[----:B------:R-:W-:Y:S02]  /*0ad0*/  @P5 LEA.HI.X R139, R2, c[0x0][0x21c], RZ, 0x4, P6 ;  /* 0x00008700028b5a11 */ /* 0x000fe400030f24ff */
[----:B------:R-:W-:-:S03]  /*0ae0*/  ISETP.NE.AND P6, PT, R32, RZ, PT ;  /* 0x000000ff2000720c */ /* 0x000fc60003fc5270 */
[----:B------:R0:W5:Y:S02]  /*0af0*/  @P5 LDG.E.128 R56, [R138.64] ;  /* 0x000000048a385981 */ /* 0x000164000c1e1d00 */
[----:B-----5:R-:W-:Y:S02]  /*0b00*/  FSEL R137, R141, RZ, !P6 ;  /* 0x000000ff8d897208 */ /* 0x020fe40007000000 */
[----:B------:R-:W-:-:S03]  /*0b10*/  IADD3 R142, R2, 0x100, RZ ;  /* 0x00000100028e7810 */ /* 0x000fc60007ffe0ff */
[C---:B--2---:R-:W-:Y:S02]  /*0b20*/  FADD.FTZ R140, -R137.reuse, R128 ;  /* 0x00000080898c7221 */ /* 0x044fe40000010100 */
[----:B------:R-:W-:Y:S02]  /*0b30*/  FADD.FTZ R154, -R137, R129 ;  /* 0x00000081899a7221 */ /* 0x000fe40000010100 */
[----:B------:R-:W-:Y:S02]  /*0b40*/  FMUL.FTZ R149, R153, R140 ;  /* 0x0000008c99957220 */ /* 0x000fe40000410000 */
[----:B---3--:R-:W-:Y:S02]  /*0b50*/  FMUL.FTZ R166, R31, R132 ;  /* 0x000000841fa67220 */ /* 0x008fe40000410000 */
[----:B------:R-:W-:Y:S02]  /*0b60*/  FADD.FTZ R130, -R137, R130 ;  /* 0x0000008289827221 */ /* 0x000fe40000010100 */
[----:B------:R-:W-:-:S02]  /*0b70*/  FMUL.FTZ R154, R153, R154 ;  /* 0x0000009a999a7220 */ /* 0x000fc40000410000 */
[----:B------:R-:W-:Y:S02]  /*0b80*/  FMUL.FTZ R183, R30, R133 ;  /* 0x000000851eb77220 */ /* 0x000fe40000410000 */
[----:B------:R-:W-:Y:S02]  /*0b90*/  FADD.FTZ R128, RZ, R166 ;  /* 0x000000a6ff807221 */ /* 0x000fe40000010000 */
[----:B------:R-:W-:Y:S02]  /*0ba0*/  FFMA.FTZ R129, R149, R166, RZ ;  /* 0x000000a695817223 */ /* 0x000fe400000100ff */
        /* <DEDUP_REMOVED lines=19> */
.L_x_10842:
[----:B0-----:R-:W-:Y:S05]  /*0ce0*/  BSYNC B0 ;  /* 0x0000000000007941 */ /* 0x001fea0003800000 */
.L_x_10841:
[----:B------:R-:W-:Y:S01]  /*0cf0*/  BSSY B0, `(.L_x_10843) ;  /* 0x000002c000007945 */ /* 0x000fe20003800000 */
[----:B------:R-:W-:Y:S05]  /*0d00*/  @!P0 BRA `(.L_x_10844) ;  /* 0x000002a000008947 */ /* 0x000fea0003800000 */
[----:B------:R-:W-:Y:S01]  /*0d10*/  LEA R128, P5, R142, c[0x0][0x188], 0x4 ;  /* 0x000062008e807a11 */ /* 0x000fe200078a20ff */
[----:B------:R-:W-:-:S03]  /*0d20*/  HFMA2.MMA R133, -RZ, RZ, 0, 9.5367431640625e-07 ;  /* 0x00000010ff857435 */ /* 0x000fc600000001ff */
[----:B------:R-:W-:Y:S02]  /*0d30*/  LEA.HI.X R129, R142, c[0x0][0x18c], RZ, 0x4, P5 ;  /* 0x000063008e817a11 */ /* 0x000fe400028f24ff */
[----:B------:R-:W-:-:S04]  /*0d40*/  ISETP.NE.U32.AND P5, PT, RZ, c[0x0][0x218], PT ;  /* 0x00008600ff007a0c */ /* 0x000fc80003fa5070 */
[----:B------:R-:W2:Y:S01]  /*0d50*/  LDG.E.128 R128, [R128.64] ;  /* 0x0000000480807981 */ /* 0x000ea2000c1e1d00 */
[----:B------:R-:W-:Y:S01]  /*0d60*/  IMAD.WIDE.U32 R132, R142, R133, c[0x0][0x208] ;  /* 0x000082008e847625 */ /* 0x000fe200078e0085 */
[----:B------:R-:W-:-:S05]  /*0d70*/  ISETP.NE.AND.EX P5, PT, RZ, c[0x0][0x21c], PT, P5 ;  /* 0x00008700ff007a0c */ /* 0x000fca0003fa5350 */
[----:B------:R-:W3:Y:S08]  /*0d80*/  LDG.E.128 R132, [R132.64] ;  /* 0x0000000484847981 */ /* 0x000ef0000c1e1d00 */
[----:B------:R-:W-:-:S04]  /*0d90*/  @P5 LEA R138, P6, R142, c[0x0][0x218], 0x4 ;  /* 0x000086008e8a5a11 */ /* 0x000fc800078c20ff */
[----:B------:R-:W-:Y:S02]  /*0da0*/  @P5 LEA.HI.X R139, R142, c[0x0][0x21c], RZ, 0x4, P6 ;  /* 0x000087008e8b5a11 */ /* 0x000fe400030f24ff */
[----:B------:R-:W-:-:S03]  /*0db0*/  ISETP.NE.AND P6, PT, R32, RZ, PT ;  /* 0x000000ff2000720c */ /* 0x000fc60003fc5270 */
[----:B------:R0:W5:Y:S02]  /*0dc0*/  @P5 LDG.E.128 R52, [R138.64] ;  /* 0x000000048a345981 */ /* 0x000164000c1e1d00 */
[----:B-----5:R-:W-:Y:S02]  /*0dd0*/  FSEL R196, R141, RZ, !P6 ;  /* 0x000000ff8dc47208 */ /* 0x020fe40007000000 */
[----:B------:R-:W-:-:S03]  /*0de0*/  IADD3 R142, R142, 0x100, RZ ;  /* 0x000001008e8e7810 */ /* 0x000fc60007ffe0ff */
[C---:B--2---:R-:W-:Y:S02]  /*0df0*/  FADD.FTZ R152, -R196.reuse, R128 ;  /* 0x00000080c4987221 */ /* 0x044fe40000010100 */
[C---:B------:R-:W-:Y:S02]  /*0e00*/  FADD.FTZ R164, -R196.reuse, R129 ;  /* 0x00000081c4a47221 */ /* 0x040fe40000010100 */
[C---:B------:R-:W-:Y:S02]  /*0e10*/  FMUL.FTZ R147, R153.reuse, R152 ;  /* 0x0000009899937220 */ /* 0x040fe40000410000 */
[----:B------:R-:W-:Y:S02]  /*0e20*/  FMUL.FTZ R152, R153, R164 ;  /* 0x000000a499987220 */ /* 0x000fe40000410000 */
[----:B---3--:R-:W-:Y:S02]  /*0e30*/  FMUL.FTZ R164, R27, R132 ;  /* 0x000000841ba47220 */ /* 0x008fe40000410000 */
[----:B------:R-:W-:-:S02]  /*0e40*/  FADD.FTZ R130, -R196, R130 ;  /* 0x00000082c4827221 */ /* 0x000fc40000010100 */
[----:B------:R-:W-:Y:S02]  /*0e50*/  FMUL.FTZ R159, R26, R133 ;  /* 0x000000851a9f7220 */ /* 0x000fe40000410000 */
        /* <DEDUP_REMOVED lines=21> */
.L_x_10844:
[----:B0-----:R-:W-:Y:S05]  /*0fb0*/  BSYNC B0 ;  /* 0x0000000000007941 */ /* 0x001fea0003800000 */
.L_x_10843:
[----:B------:R-:W-:Y:S01]  /*0fc0*/  BSSY B0, `(.L_x_10845) ;  /* 0x000002c000007945 */ /* 0x000fe20003800000 */
[----:B------:R-:W-:Y:S05]  /*0fd0*/  @!P1 BRA `(.L_x_10846) ;  /* 0x000002a000009947 */ /* 0x000fea0003800000 */
[C---:B------:R-:W-:Y:S02]  /*0fe0*/  LEA R128, P5, R142.reuse, c[0x0][0x188], 0x4 ;  /* 0x000062008e807a11 */ /* 0x040fe400078a20ff */
[----:B------:R-:W-:Y:S02]  /*0ff0*/  MOV R133, 0x10 ;  /* 0x0000001000857802 */ /* 0x000fe40000000f00 */
[----:B------:R-:W-:-:S02]  /*1000*/  LEA.HI.X R129, R142, c[0x0][0x18c], RZ, 0x4, P5 ;  /* 0x000063008e817a11 */ /* 0x000fc400028f24ff */
        /* <DEDUP_REMOVED lines=39> */
.L_x_10846:
[----:B0-----:R-:W-:Y:S05]  /*1280*/  BSYNC B0 ;  /* 0x0000000000007941 */ /* 0x001fea0003800000 */
.L_x_10845:
        /* <DEDUP_REMOVED lines=44> */
.L_x_10848:
[----:B0-----:R-:W-:Y:S05]  /*1550*/  BSYNC B0 ;  /* 0x0000000000007941 */ /* 0x001fea0003800000 */
.L_x_10847:
        /* <DEDUP_REMOVED lines=44> */
.L_x_10850:
[----:B0-----:R-:W-:Y:S05]  /*1820*/  BSYNC B0 ;  /* 0x0000000000007941 */ /* 0x001fea0003800000 */
.L_x_10849:
[----:B------:R-:W-:Y:S01]  /*1830*/  BSSY B0, `(.L_x_10851) ;  /* 0x000002c000007945 */ /* 0x000fe20003800000 */
[----:B------:R-:W-:Y:S05]  /*1840*/  @!P4 BRA `(.L_x_10852) ;  /* 0x000002a00000c947 */ /* 0x000fea0003800000 */
[----:B------:R-:W-:Y:S01]  /*1850*/  HFMA2.MMA R133, -RZ, RZ, 0, 9.5367431640625e-07 ;  /* 0x00000010ff857435 */ /* 0x000fe200000001ff */
[----:B------:R-:W-:-:S04]  /*1860*/  LEA R128, P5, R142, c[0x0][0x188], 0x4 ;  /* 0x000062008e807a11 */ /* 0x000fc800078a20ff */
[----:B------:R-:W-:Y:S02]  /*1870*/  LEA.HI.X R129, R142, c[0x0][0x18c], RZ, 0x4, P5 ;  /* 0x000063008e817a11 */ /* 0x000fe400028f24ff */
[----:B------:R-:W-:-:S03]  /*1880*/  ISETP.NE.U32.AND P5, PT, RZ, c[0x0][0x218], PT ;  /* 0x00008600ff007a0c */ /* 0x000fc60003fa5070 */
[----:B------:R-:W-:Y:S01]  /*1890*/  IMAD.WIDE.U32 R132, R142, R133, c[0x0][0x208] ;  /* 0x000082008e847625 */ /* 0x000fe200078e0085 */
[----:B------:R-:W2:Y:S01]  /*18a0*/  LDG.E.128 R128, [R128.64] ;  /* 0x0000000480807981 */ /* 0x000ea2000c1e1d00 */
[----:B------:R-:W-:-:S04]  /*18b0*/  ISETP.NE.AND.EX P5, PT, RZ, c[0x0][0x21c], PT, P5 ;  /* 0x00008700ff007a0c */ /* 0x000fc80003fa5350 */
[----:B------:R-:W3:Y:S09]  /*18c0*/  LDG.E.128 R132, [R132.64] ;  /* 0x0000000484847981 */ /* 0x000ef2000c1e1d00 */
        /* <DEDUP_REMOVED lines=8> */
[----:B------:R-:W-:Y:S02]  /*1950*/  FMUL.FTZ R36, R153, R36 ;  /* 0x0000002499247220 */ /* 0x000fe40000410000 */
[----:B---3--:R-:W-:Y:S02]  /*1960*/  FMUL.FTZ R155, R11, R132 ;  /* 0x000000840b9b7220 */ /* 0x008fe40000410000 */
[----:B------:R-:W-:Y:S02]  /*1970*/  FADD.FTZ R130, -R176, R130 ;  /* 0x00000082b0827221 */ /* 0x000fe40000010100 */
[----:B------:R-:W-:-:S02]  /*1980*/  FMUL.FTZ R144, R153, R144 ;  /* 0x0000009099907220 */ /* 0x000fc40000410000 */
        /* <DEDUP_REMOVED lines=22> */
.L_x_10852:
[----:B0-----:R-:W-:Y:S05]  /*1af0*/  BSYNC B0 ;  /* 0x0000000000007941 */ /* 0x001fea0003800000 */
.L_x_10851:
        /* <DEDUP_REMOVED lines=12> */
[----:B------:R0:W5:Y:S01]  /*1bc0*/  @P5 LDG.E.128 R120, [R138.64] ;  /* 0x000000048a785981 */ /* 0x000162000c1e1d00 */
[----:B------:R-:W-:-:S03]  /*1bd0*/  LEA.HI.X R129, R142, c[0x0][0x18c], RZ, 0x4, P6 ;  /* 0x000063008e817a11 */ /* 0x000fc600030f24ff */
[----:B------:R-:W2:Y:S04]  /*1be0*/  LDG.E.128 R132, [R132.64] ;  /* 0x0000000484847981 */ /* 0x000ea8000c1e1d00 */
[----:B------:R-:W3:Y:S01]  /*1bf0*/  LDG.E.128 R128, [R128.64] ;  /* 0x0000000480807981 */ /* 0x000ee2000c1e1d00 */
[----:B--2---:R-:W-:Y:S02]  /*1c00*/  FMUL.FTZ R156, R7, R132 ;  /* 0x00000084079c7220 */ /* 0x004fe40000410000 */
[C---:B---3--:R-:W-:Y:S02]  /*1c10*/  FADD.FTZ R38, -R141.reuse, R128 ;  /* 0x000000808d267221 */ /* 0x048fe40000010100 */
[----:B------:R-:W-:Y:S02]  /*1c20*/  FADD.FTZ R142, -R141, R129 ;  /* 0x000000818d8e7221 */ /* 0x000fe40000010100 */
[----:B------:R-:W-:-:S02]  /*1c30*/  FMUL.FTZ R151, R153, R38 ;  /* 0x0000002699977220 */ /* 0x000fc40000410000 */
[----:B------:R-:W-:Y:S02]  /*1c40*/  FADD.FTZ R130, -R141, R130 ;  /* 0x000000828d827221 */ /* 0x000fe40000010100 */
[----:B------:R-:W-:Y:S02]  /*1c50*/  FMUL.FTZ R38, R153, R142 ;  /* 0x0000008e99267220 */ /* 0x000fe40000410000 */
[----:B------:R-:W-:Y:S02]  /*1c60*/  FMUL.FTZ R179, R6, R133 ;  /* 0x0000008506b37220 */ /* 0x000fe40000410000 */
        /* <DEDUP_REMOVED lines=21> */
.L_x_10854:
[----:B0-----:R-:W-:Y:S05]  /*1dc0*/  BSYNC B0 ;  /* 0x0000000000007941 */ /* 0x001fea0003800000 */
.L_x_10853:
[----:B------:R-:W-:Y:S01]  /*1dd0*/  LOP3.LUT P5, RZ, R34, 0x1f, RZ, 0xc0, !PT ;  /* 0x0000001f22ff7812 */ /* 0x000fe200078ac0ff */
[----:B------:R-:W-:Y:S10]  /*1de0*/  BRA.DIV ~URZ, `(.L_x_10855) ;  /* 0x000016f27f007947 */ /* 0x000ff4000b800000 */
[----:B------:R0:W1:Y:S02]  /*1df0*/  SHFL.DOWN PT, R130, R137, 0x10, 0x1f ;  /* 0x0a001f0089827f89 */ /* 0x00006400000e0000 */
.L_x_10872:
        /* <DEDUP_REMOVED lines=18> */
.L_x_10873:
        /* <DEDUP_REMOVED lines=9> */
[----:B------:R-:W-:-:S05]  /*1fb0*/  ISETP.NE.AND P5, PT, R32, RZ, PT ;  /* 0x000000ff2000720c */ /* 0x000fca0003fa5270 */
[----:B------:R-:W1:Y:S04]  /*1fc0*/  LDS.128 R128, [R195.X8+0x7000] ;  /* 0x00700000c3807984 */ /* 0x000e680000008c00 */
[----:B0-----:R-:W0:Y:S04]  /*1fd0*/  LDS.128 R132, [R195.X8+0x7010] ;  /* 0x00701000c3847984 */ /* 0x001e280000008c00 */
[----:B------:R-:W2:Y:S04]  /*1fe0*/  LDS.128 R136, [R195.X8+0x7020] ;  /* 0x00702000c3887984 */ /* 0x000ea80000008c00 */
[----:B-----5:R-:W3:Y:S01]  /*1ff0*/  LDS.128 R140, [R195.X8+0x7030] ;  /* 0x00703000c38c7984 */ /* 0x020ee20000008c00 */
        /* <DEDUP_REMOVED lines=19> */
[----:B------:R-:W-:Y:S05]  /*2130*/  @!P6 BRA `(.L_x_10858) ;  /* 0x000002200000e947 */ /* 0x000fea0003800000 */
[----:B------:R-:W-:Y:S01]  /*2140*/  ISETP.NE.U32.AND P5, PT, RZ, c[0x0][0x218], PT ;  /* 0x00008600ff007a0c */ /* 0x000fe20003fa5070 */
[-CC-:B------:R-:W-:Y:S01]  /*2150*/  FFMA.FTZ R129, R149, R136.reuse, R187.reuse ;  /* 0x0000008895817223 */ /* 0x180fe200000100bb */
[----:B------:R-:W-:Y:S01]  /*2160*/  HFMA2.MMA R133, -RZ, RZ, 0, 9.5367431640625e-07 ;  /* 0x00000010ff857435 */ /* 0x000fe200000001ff */
[-CC-:B------:R-:W-:Y:S01]  /*2170*/  FFMA.FTZ R130, R154, R136.reuse, R187.reuse ;  /* 0x000000889a827223 */ /* 0x180fe200000100bb */
[----:B------:R-:W-:Y:S01]  /*2180*/  ISETP.NE.AND.EX P5, PT, RZ, c[0x0][0x21c], PT, P5 ;  /* 0x00008700ff007a0c */ /* 0x000fe20003fa5350 */
[-CC-:B------:R-:W-:Y:S02]  /*2190*/  FFMA.FTZ R131, R157, R136.reuse, R187.reuse ;  /* 0x000000889d837223 */ /* 0x180fe400000100bb */
[----:B------:R-:W-:Y:S02]  /*21a0*/  FFMA.FTZ R134, R200, R136, R187 ;  /* 0x00000088c8867223 */ /* 0x000fe400000100bb */
[----:B------:R-:W-:-:S02]  /*21b0*/  FADD.FTZ R128, R166, -R129 ;  /* 0x80000081a6807221 */ /* 0x000fc40000010000 */
[----:B------:R-:W-:Y:S02]  /*21c0*/  FADD.FTZ R130, R183, -R130 ;  /* 0x80000082b7827221 */ /* 0x000fe40000010000 */
[----:B------:R-:W-:Y:S02]  /*21d0*/  FADD.FTZ R132, R202, -R131 ;  /* 0x80000083ca847221 */ /* 0x000fe40000010000 */
[----:B------:R-:W-:Y:S02]  /*21e0*/  FADD.FTZ R134, R193, -R134 ;  /* 0x80000086c1867221 */ /* 0x000fe40000010000 */
        /* <DEDUP_REMOVED lines=8> */
[----:B------:R-:W-:Y:S01]  /*2270*/  ISETP.NE.U32.AND P5, PT, RZ, c[0x0][0x258], PT ;  /* 0x00009600ff007a0c */ /* 0x000fe20003fa5070 */
[----:B------:R-:W-:-:S03]  /*2280*/  FMUL.FTZ R128, R129, R35 ;  /* 0x0000002381807220 */ /* 0x000fc60000410000 */
[----:B------:R-:W-:-:S04]  /*2290*/  ISETP.NE.AND.EX P5, PT, RZ, c[0x0][0x25c], PT, P5 ;  /* 0x00009700ff007a0c */ /* 0x000fc80003fa5350 */
[----:B------:R-:W-:Y:S01]  /*22a0*/  SEL R124, R129, R124, P5 ;  /* 0x0000007c817c7207 */ /* 0x000fe20002800000 */
[C---:B------:R-:W-:Y:S01]  /*22b0*/  FMUL.FTZ R129, R130.reuse, R35 ;  /* 0x0000002382817220 */ /* 0x040fe20000410000 */
[----:B------:R-:W-:Y:S01]  /*22c0*/  SEL R125, R130, R125, P5 ;  /* 0x0000007d827d7207 */ /* 0x000fe20002800000 */
[CC--:B------:R-:W-:Y:S01]  /*22d0*/  FMUL.FTZ R130, R131.reuse, R35.reuse ;  /* 0x0000002383827220 */ /* 0x0c0fe20000410000 */
[----:B------:R-:W-:Y:S01]  /*22e0*/  SEL R126, R131, R126, P5 ;  /* 0x0000007e837e7207 */ /* 0x000fe20002800000 */
[C---:B------:R-:W-:Y:S01]  /*22f0*/  FMUL.FTZ R131, R138.reuse, R35 ;  /* 0x000000238a837220 */ /* 0x040fe20000410000 */
[----:B------:R-:W-:-:S03]  /*2300*/  SEL R127, R138, R127, P5 ;  /* 0x0000007f8a7f7207 */ /* 0x000fc60002800000 */
[----:B------:R-:W-:-:S04]  /*2310*/  @P5 IMAD.WIDE.U32 R134, R2, R133, c[0x0][0x258] ;  /* 0x0000960002865625 */ /* 0x000fc800078e0085 */
[C---:B------:R-:W-:Y:S01]  /*2320*/  IMAD.WIDE.U32 R132, R2.reuse, R133, c[0x0][0x248] ;  /* 0x0000920002847625 */ /* 0x040fe200078e0085 */
[----:B------:R0:W-:Y:S01]  /*2330*/  @P5 STG.E.128 [R134.64], R124 ;  /* 0x0000007c86005986 */ /* 0x0001e2000c101d04 */
[----:B------:R-:W-:-:S03]  /*2340*/  IADD3 R2, R2, 0x100, RZ ;  /* 0x0000010002027810 */ /* 0x000fc60007ffe0ff */
[----:B------:R0:W-:Y:S04]  /*2350*/  STG.E.128 [R132.64], R128 ;  /* 0x0000008084007986 */ /* 0x0001e8000c101d04 */
.L_x_10858:
[----:B------:R-:W-:Y:S05]  /*2360*/  BSYNC B0 ;  /* 0x0000000000007941 */ /* 0x000fea0003800000 */
.L_x_10857:
[----:B------:R-:W-:Y:S01]  /*2370*/  BSSY B0, `(.L_x_10859) ;  /* 0x0000024000007945 */ /* 0x000fe20003800000 */
[----:B------:R-:W-:Y:S05]  /*2380*/  @!P0 BRA `(.L_x_10860) ;  /* 0x0000022000008947 */ /* 0x000fea0003800000 */
[----:B------:R-:W-:Y:S01]  /*2390*/  ISETP.NE.U32.AND P5, PT, RZ, c[0x0][0x218], PT ;  /* 0x00008600ff007a0c */ /* 0x000fe20003fa5070 */
[-CC-:B0-----:R-:W-:Y:S01]  /*23a0*/  FFMA.FTZ R129, R147, R136.reuse, R187.reuse ;  /* 0x0000008893817223 */ /* 0x181fe200000100bb */
[----:B------:R-:W-:Y:S01]  /*23b0*/  MOV R133, 0x10 ;  /* 0x0000001000857802 */ /* 0x000fe20000000f00 */
        /* <DEDUP_REMOVED lines=31> */
.L_x_10860:
[----:B------:R-:W-:Y:S05]  /*25b0*/  BSYNC B0 ;  /* 0x0000000000007941 */ /* 0x000fea0003800000 */
.L_x_10859:
[----:B------:R-:W-:Y:S01]  /*25c0*/  BSSY B0, `(.L_x_10861) ;  /* 0x0000024000007945 */ /* 0x000fe20003800000 */
[----:B------:R-:W-:Y:S05]  /*25d0*/  @!P1 BRA `(.L_x_10862) ;  /* 0x0000022000009947 */ /* 0x000fea0003800000 */
[----:B------:R-:W-:Y:S01]  /*25e0*/  ISETP.NE.U32.AND P5, PT, RZ, c[0x0][0x218], PT ;  /* 0x00008600ff007a0c */ /* 0x000fe20003fa5070 */
[-CC-:B0-----:R-:W-:Y:S01]  /*25f0*/  FFMA.FTZ R129, R145, R136.reuse, R187.reuse ;  /* 0x0000008891817223 */ /* 0x181fe200000100bb */
        /* <DEDUP_REMOVED lines=32> */
.L_x_10862:
[----:B------:R-:W-:Y:S05]  /*2800*/  BSYNC B0 ;  /* 0x0000000000007941 */ /* 0x000fea0003800000 */
.L_x_10861:
        /* <DEDUP_REMOVED lines=36> */
.L_x_10864:
[----:B------:R-:W-:Y:S05]  /*2a50*/  BSYNC B0 ;  /* 0x0000000000007941 */ /* 0x000fea0003800000 */
.L_x_10863:
[----:B------:R-:W-:Y:S01]  /*2a60*/  BSSY B0, `(.L_x_10865) ;  /* 0x0000024000007945 */ /* 0x000fe20003800000 */
[----:B------:R-:W-:Y:S05]  /*2a70*/  @!P3 BRA `(.L_x_10866) ;  /* 0x000002200000b947 */ /* 0x000fea0003800000 */
[----:B------:R-:W-:Y:S01]  /*2a80*/  ISETP.NE.U32.AND P5, PT, RZ, c[0x0][0x218], PT ;  /* 0x00008600ff007a0c */ /* 0x000fe20003fa5070 */
[-CC-:B0-----:R-:W-:Y:S02]  /*2a90*/  FFMA.FTZ R129, R37, R136.reuse, R187.reuse ;  /* 0x0000008825817223 */ /* 0x181fe400000100bb */
[-CC-:B------:R-:W-:Y:S01]  /*2aa0*/  FFMA.FTZ R130, R146, R136.reuse, R187.reuse ;  /* 0x0000008892827223 */ /* 0x180fe200000100bb */
[----:B------:R-:W-:Y:S01]  /*2ab0*/  ISETP.NE.AND.EX P5, PT, RZ, c[0x0][0x21c], PT, P5 ;  /* 0x00008700ff007a0c */ /* 0x000fe20003fa5350 */
[-CC-:B------:R-:W-:Y:S02]  /*2ac0*/  FFMA.FTZ R131, R173, R136.reuse, R187.reuse ;  /* 0x00000088ad837223 */ /* 0x180fe400000100bb */
[----:B------:R-:W-:Y:S02]  /*2ad0*/  FFMA.FTZ R133, R182, R136, R187 ;  /* 0x00000088b6857223 */ /* 0x000fe400000100bb */
[----:B------:R-:W-:-:S02]  /*2ae0*/  FADD.FTZ R128, R158, -R129 ;  /* 0x800000819e807221 */ /* 0x000fc40000010000 */
[----:B------:R-:W-:Y:S02]  /*2af0*/  FADD.FTZ R130, R171, -R130 ;  /* 0x80000082ab827221 */ /* 0x000fe40000010000 */
[----:B------:R-:W-:Y:S02]  /*2b00*/  FADD.FTZ R132, R184, -R131 ;  /* 0x80000083b8847221 */ /* 0x000fe40000010000 */
[----:B------:R-:W-:Y:S01]  /*2b10*/  FADD.FTZ R134, R180, -R133 ;  /* 0x80000085b4867221 */ /* 0x000fe20000010000 */
[----:B------:R-:W-:Y:S01]  /*2b20*/  HFMA2.MMA R133, -RZ, RZ, 0, 9.5367431640625e-07 ;  /* 0x00000010ff857435 */ /* 0x000fe200000001ff */
        /* <DEDUP_REMOVED lines=23> */
.L_x_10866:
[----:B------:R-:W-:Y:S05]  /*2ca0*/  BSYNC B0 ;  /* 0x0000000000007941 */ /* 0x000fea0003800000 */
.L_x_10865:
        /* <DEDUP_REMOVED lines=36> */
.L_x_10868:
[----:B------:R-:W-:Y:S05]  /*2ef0*/  BSYNC B0 ;  /* 0x0000000000007941 */ /* 0x000fea0003800000 */
.L_x_10867:
[----:B------:R-:W-:Y:S01]  /*2f00*/  ISETP.GE.U32.AND P5, PT, R0, 0x700, PT ;  /* 0x000007000000780c */ /* 0x000fe20003fa6070 */
[----:B------:R-:W-:-:S12]  /*2f10*/  BSSY B0, `(.L_x_10869) ;  /* 0x0000023000007945 */ /* 0x000fd80003800000 */
        /* <DEDUP_REMOVED lines=31> */
[----:B------:R-:W-:Y:S01]  /*3110*/  IMAD.WIDE.U32 R132, R2, R133, c[0x0][0x248] ;  /* 0x0000920002847625 */ /* 0x000fe200078e0085 */
[----:B------:R0:W-:Y:S04]  /*3120*/  @P5 STG.E.128 [R134.64], R124 ;  /* 0x0000007c86005986 */ /* 0x0001e8000c101d04 */
[----:B------:R0:W-:Y:S02]  /*3130*/  STG.E.128 [R132.64], R128 ;  /* 0x0000008084007986 */ /* 0x0001e4000c101d04 */
.L_x_10870:
[----:B------:R-:W-:Y:S05]  /*3140*/  BSYNC B0 ;  /* 0x0000000000007941 */ /* 0x000fea0003800000 */
.L_x_10869:
[----:B------:R-:W-:Y:S02]  /*3150*/  LOP3.LUT P5, RZ, R3, 0xff, RZ, 0xc0, !PT ;  /* 0x000000ff03ff7812 */ /* 0x000fe400078ac0ff */
[----:B------:R-:W-:Y:S02]  /*3160*/  IADD3 R33, R33, c[0x0][0x160], RZ ;  /* 0x0000580021217a10 */ /* 0x000fe40007ffe0ff */
[----:B------:R-:W-:Y:S02]  /*3170*/  SEL R3, RZ, 0x1, P5 ;  /* 0x00000001ff037807 */ /* 0x000fe40002800000 */
[----:B------:R-:W-:-:S13]  /*3180*/  ISETP.GE.AND P5, PT, R33, c[0x0][0x164], PT ;  /* 0x0000590021007a0c */ /* 0x000fda0003fa6270 */
[----:B0-----:R-:W-:Y:S01]  /*3190*/  @P5 CALL.REL.NOINC `(.L_x_10840) ;  /* 0x0000001000005944 */ /* 0x001fe20003c00000 */
[----:B------:R-:W-:Y:S05]  /*31a0*/  BRA `(.L_x_10871) ;  /* 0xffffd6e000007947 */ /* 0x000fea000383ffff */
.L_x_10840:
        /* <DEDUP_REMOVED lines=51> */
.L_x_10855:
[----:B------:R-:W-:Y:S01]  /*34e0*/  HFMA2.MMA R138, -RZ, RZ, 0, 9.5367431640625e-07 ;  /* 0x00000010ff8a7435 */ /* 0x000fe200000001ff */
[----:B------:R-:W-:Y:S02]  /*34f0*/  MOV R131, R137 ;  /* 0x0000008900837202 */ /* 0x000fe40000000f00 */
[----:B------:R-:W-:Y:S02]  /*3500*/  MOV R187, 0x1f ;  /* 0x0000001f00bb7802 */ /* 0x000fe40000000f00 */
[----:B------:R-:W-:-:S02]  /*3510*/  MOV R142, 0xffffffff ;  /* 0xffffffff008e7802 */ /* 0x000fc40000000f00 */
[----:B------:R-:W-:Y:S02]  /*3520*/  MOV R128, 0x3540 ;  /* 0x0000354000807802 */ /* 0x000fe40000000f00 */
[----:B-----5:R-:W-:Y:S05]  /*3530*/  CALL.REL.NOINC `($__internal_160_$__cuda_sm70_shflsync_down_p) ;  /* 0x0000045000007944 */ /* 0x020fea0003c00000 */
[----:B-1----:R-:W-:Y:S01]  /*3540*/  MOV R130, R187 ;  /* 0x000000bb00827202 */ /* 0x002fe20000000f00 */
[----:B0-----:R-:W-:Y:S05]  /*3550*/  BRA `(.L_x_10872) ;  /* 0xffffe8a000007947 */ /* 0x001fea000383ffff */
.L_x_10856:
[----:B------:R-:W-:Y:S01]  /*3560*/  HFMA2.MMA R138, -RZ, RZ, 0, 9.5367431640625e-07 ;  /* 0x00000010ff8a7435 */ /* 0x000fe200000001ff */
[----:B------:R-:W-:Y:S02]  /*3570*/  MOV R131, R140 ;  /* 0x0000008c00837202 */ /* 0x000fe40000000f00 */
[----:B------:R-:W-:Y:S02]  /*3580*/  MOV R187, 0x1f ;  /* 0x0000001f00bb7802 */ /* 0x000fe40000000f00 */
[----:B------:R-:W-:Y:S02]  /*3590*/  MOV R142, 0xffffffff ;  /* 0xffffffff008e7802 */ /* 0x000fe40000000f00 */
[----:B------:R-:W-:Y:S02]  /*35a0*/  MOV R128, 0x35c0 ;  /* 0x000035c000807802 */ /* 0x000fe40000000f00 */
[----:B01---5:R-:W-:Y:S05]  /*35b0*/  CALL.REL.NOINC `($__internal_160_$__cuda_sm70_shflsync_down_p) ;  /* 0x000003d000007944 */ /* 0x023fea0003c00000 */
[----:B------:R-:W-:Y:S01]  /*35c0*/  FADD.FTZ R137, R130, R137 ;  /* 0x0000008982897221 */ /* 0x000fe20000010000 */
[----:B0-----:R-:W-:Y:S01]  /*35d0*/  HFMA2.MMA R138, -RZ, RZ, 0, 4.76837158203125e-07 ;  /* 0x00000008ff8a7435 */ /* 0x001fe200000001ff */
[----:B-1----:R-:W-:Y:S01]  /*35e0*/  FADD.FTZ R140, R140, R187 ;  /* 0x000000bb8c8c7221 */ /* 0x002fe20000010000 */
[----:B------:R-:W-:-:S02]  /*35f0*/  MOV R187, 0x1f ;  /* 0x0000001f00bb7802 */ /* 0x000fc40000000f00 */
[----:B------:R-:W-:Y:S02]  /*3600*/  MOV R142, 0xffffffff ;  /* 0xffffffff008e7802 */ /* 0x000fe40000000f00 */
[----:B------:R-:W-:Y:S02]  /*3610*/  MOV R131, R137 ;  /* 0x0000008900837202 */ /* 0x000fe40000000f00 */
[----:B------:R-:W-:Y:S02]  /*3620*/  MOV R128, 0x3640 ;  /* 0x0000364000807802 */ /* 0x000fe40000000f00 */
[----:B------:R-:W-:Y:S05]  /*3630*/  CALL.REL.NOINC `($__internal_160_$__cuda_sm70_shflsync_down_p) ;  /* 0x0000035000007944 */ /* 0x000fea0003c00000 */
[----:B0-----:R-:W-:Y:S01]  /*3640*/  HFMA2.MMA R138, -RZ, RZ, 0, 4.76837158203125e-07 ;  /* 0x00000008ff8a7435 */ /* 0x001fe200000001ff */
[----:B-1----:R-:W-:Y:S02]  /*3650*/  MOV R130, R187 ;  /* 0x000000bb00827202 */ /* 0x002fe40000000f00 */
[----:B------:R-:W-:Y:S02]  /*3660*/  MOV R131, R140 ;  /* 0x0000008c00837202 */ /* 0x000fe40000000f00 */
[----:B------:R-:W-:Y:S02]  /*3670*/  MOV R187, 0x1f ;  /* 0x0000001f00bb7802 */ /* 0x000fe40000000f00 */
[----:B------:R-:W-:-:S02]  /*3680*/  MOV R142, 0xffffffff ;  /* 0xffffffff008e7802 */ /* 0x000fc40000000f00 */
[----:B------:R-:W-:Y:S02]  /*3690*/  MOV R128, 0x36b0 ;  /* 0x000036b000807802 */ /* 0x000fe40000000f00 */
[----:B------:R-:W-:Y:S05]  /*36a0*/  CALL.REL.NOINC `($__internal_160_$__cuda_sm70_shflsync_down_p) ;  /* 0x000002e000007944 */ /* 0x000fea0003c00000 */
[----:B------:R-:W-:Y:S01]  /*36b0*/  FADD.FTZ R137, R130, R137 ;  /* 0x0000008982897221 */ /* 0x000fe20000010000 */
[----:B0-----:R-:W-:Y:S01]  /*36c0*/  HFMA2.MMA R138, -RZ, RZ, 0, 2.384185791015625e-07 ;  /* 0x00000004ff8a7435 */ /* 0x001fe200000001ff */
[----:B-1----:R-:W-:Y:S01]  /*36d0*/  FADD.FTZ R140, R140, R187 ;  /* 0x000000bb8c8c7221 */ /* 0x002fe20000010000 */
[----:B------:R-:W-:Y:S02]  /*36e0*/  MOV R187, 0x1f ;  /* 0x0000001f00bb7802 */ /* 0x000fe40000000f00 */
[----:B------:R-:W-:Y:S02]  /*36f0*/  MOV R142, 0xffffffff ;  /* 0xffffffff008e7802 */ /* 0x000fe40000000f00 */
[----:B------:R-:W-:Y:S02]  /*3700*/  MOV R131, R137 ;  /* 0x0000008900837202 */ /* 0x000fe40000000f00 */
[----:B------:R-:W-:Y:S02]  /*3710*/  MOV R128, 0x3730 ;  /* 0x0000373000807802 */ /* 0x000fe40000000f00 */
[----:B------:R-:W-:Y:S05]  /*3720*/  CALL.REL.NOINC `($__internal_160_$__cuda_sm70_shflsync_down_p) ;  /* 0x0000026000007944 */ /* 0x000fea0003c00000 */
[----:B0-----:R-:W-:Y:S01]  /*3730*/  HFMA2.MMA R138, -RZ, RZ, 0, 2.384185791015625e-07 ;  /* 0x00000004ff8a7435 */ /* 0x001fe200000001ff */
[----:B-1----:R-:W-:-:S02]  /*3740*/  MOV R130, R187 ;  /* 0x000000bb00827202 */ /* 0x002fc40000000f00 */
[----:B------:R-:W-:Y:S02]  /*3750*/  MOV R131, R140 ;  /* 0x0000008c00837202 */ /* 0x000fe40000000f00 */
[----:B------:R-:W-:Y:S02]  /*3760*/  MOV R187, 0x1f ;  /* 0x0000001f00bb7802 */ /* 0x000fe40000000f00 */
[----:B------:R-:W-:Y:S02]  /*3770*/  MOV R142, 0xffffffff ;  /* 0xffffffff008e7802 */ /* 0x000fe40000000f00 */
[----:B------:R-:W-:Y:S02]  /*3780*/  MOV R128, 0x37a0 ;  /* 0x000037a000807802 */ /* 0x000fe40000000f00 */
[----:B------:R-:W-:Y:S05]  /*3790*/  CALL.REL.NOINC `($__internal_160_$__cuda_sm70_shflsync_down_p) ;  /* 0x000001f000007944 */ /* 0x000fea0003c00000 */
[----:B------:R-:W-:Y:S01]  /*37a0*/  FADD.FTZ R137, R130, R137 ;  /* 0x0000008982897221 */ /* 0x000fe20000010000 */
[----:B0-----:R-:W-:Y:S01]  /*37b0*/  HFMA2.MMA R138, -RZ, RZ, 0, 1.1920928955078125e-07 ;  /* 0x00000002ff8a7435 */ /* 0x001fe200000001ff */
[----:B-1----:R-:W-:Y:S01]  /*37c0*/  FADD.FTZ R134, R140, R187 ;  /* 0x000000bb8c867221 */ /* 0x002fe20000010000 */
[----:B------:R-:W-:Y:S02]  /*37d0*/  MOV R187, 0x1f ;  /* 0x0000001f00bb7802 */ /* 0x000fe40000000f00 */
[----:B------:R-:W-:-:S02]  /*37e0*/  MOV R142, 0xffffffff ;  /* 0xffffffff008e7802 */ /* 0x000fc40000000f00 */
[----:B------:R-:W-:Y:S02]  /*37f0*/  MOV R131, R137 ;  /* 0x0000008900837202 */ /* 0x000fe40000000f00 */
[----:B------:R-:W-:Y:S02]  /*3800*/  MOV R128, 0x3820 ;  /* 0x0000382000807802 */ /* 0x000fe40000000f00 */
[----:B------:R-:W-:Y:S05]  /*3810*/  CALL.REL.NOINC `($__internal_160_$__cuda_sm70_shflsync_down_p) ;  /* 0x0000017000007944 */ /* 0x000fea0003c00000 */
[----:B0-----:R-:W-:Y:S01]  /*3820*/  HFMA2.MMA R138, -RZ, RZ, 0, 1.1920928955078125e-07 ;  /* 0x00000002ff8a7435 */ /* 0x001fe200000001ff */
[----:B-1----:R-:W-:Y:S02]  /*3830*/  MOV R130, R187 ;  /* 0x000000bb00827202 */ /* 0x002fe40000000f00 */
[----:B------:R-:W-:Y:S02]  /*3840*/  MOV R131, R134 ;  /* 0x0000008600837202 */ /* 0x000fe40000000f00 */
[----:B------:R-:W-:Y:S02]  /*3850*/  MOV R187, 0x1f ;  /* 0x0000001f00bb7802 */ /* 0x000fe40000000f00 */
[----:B------:R-:W-:Y:S02]  /*3860*/  MOV R142, 0xffffffff ;  /* 0xffffffff008e7802 */ /* 0x000fe40000000f00 */
[----:B------:R-:W-:-:S02]  /*3870*/  MOV R128, 0x3890 ;  /* 0x0000389000807802 */ /* 0x000fc40000000f00 */
[----:B------:R-:W-:Y:S05]  /*3880*/  CALL.REL.NOINC `($__internal_160_$__cuda_sm70_shflsync_down_p) ;  /* 0x0000010000007944 */ /* 0x000fea0003c00000 */
[----:B------:R-:W-:Y:S01]  /*3890*/  FADD.FTZ R132, R130, R137 ;  /* 0x0000008982847221 */ /* 0x000fe20000010000 */
[----:B0-----:R-:W-:Y:S01]  /*38a0*/  HFMA2.MMA R138, -RZ, RZ, 0, 5.9604644775390625e-08 ;  /* 0x00000001ff8a7435 */ /* 0x001fe200000001ff */
[----:B-1----:R-:W-:Y:S01]  /*38b0*/  FADD.FTZ R134, R134, R187 ;  /* 0x000000bb86867221 */ /* 0x002fe20000010000 */
[----:B------:R-:W-:-:S02]  /*38c0*/  MOV R187, 0x1f ;  /* 0x0000001f00bb7802 */ /* 0x000fc40000000f00 */
[----:B------:R-:W-:Y:S02]  /*38d0*/  MOV R142, 0xffffffff ;  /* 0xffffffff008e7802 */ /* 0x000fe40000000f00 */
[----:B------:R-:W-:Y:S02]  /*38e0*/  MOV R131, R132 ;  /* 0x0000008400837202 */ /* 0x000fe40000000f00 */
[----:B------:R-:W-:Y:S02]  /*38f0*/  MOV R128, 0x3910 ;  /* 0x0000391000807802 */ /* 0x000fe40000000f00 */
[----:B------:R-:W-:Y:S05]  /*3900*/  CALL.REL.NOINC `($__internal_160_$__cuda_sm70_shflsync_down_p) ;  /* 0x0000008000007944 */ /* 0x000fea0003c00000 */
[----:B0-----:R-:W-:Y:S01]  /*3910*/  HFMA2.MMA R138, -RZ, RZ, 0, 5.9604644775390625e-08 ;  /* 0x00000001ff8a7435 */ /* 0x001fe200000001ff */
[----:B-1----:R-:W-:Y:S02]  /*3920*/  MOV R135, R187 ;  /* 0x000000bb00877202 */ /* 0x002fe40000000f00 */
[----:B------:R-:W-:Y:S02]  /*3930*/  MOV R131, R134 ;  /* 0x0000008600837202 */ /* 0x000fe40000000f00 */
[----:B------:R-:W-:Y:S02]  /*3940*/  MOV R187, 0x1f ;  /* 0x0000001f00bb7802 */ /* 0x000fe40000000f00 */
[----:B------:R-:W-:-:S02]  /*3950*/  MOV R142, 0xffffffff ;  /* 0xffffffff008e7802 */ /* 0x000fc40000000f00 */
[----:B------:R-:W-:Y:S02]  /*3960*/  MOV R128, 0x3980 ;  /* 0x0000398000807802 */ /* 0x000fe40000000f00 */
[----:B------:R-:W-:Y:S05]  /*3970*/  CALL.REL.NOINC `($__internal_160_$__cuda_sm70_shflsync_down_p) ;  /* 0x0000001000007944 */ /* 0x000fea0003c00000 */
[----:B01----:R-:W-:Y:S05]  /*3980*/  BRA `(.L_x_10873) ;  /* 0xffffe59000007947 */ /* 0x003fea000383ffff */
        .weak           $__internal_160_$__cuda_sm70_shflsync_down_p
        .type           $__internal_160_$__cuda_sm70_shflsync_down_p,@function
        .size           $__internal_160_$__cuda_sm70_shflsync_down_p,(.L_x_13036 - $__internal_160_$__cuda_sm70_shflsync_down_p)
$__internal_160_$__cuda_sm70_shflsync_down_p:
[----:B------:R-:W-:Y:S01]  /*3990*/  HFMA2.MMA R129, -RZ, RZ, 0, 0 ;  /* 0x00000000ff817435 */ /* 0x000fe200000001ff */
[----:B------:R-:W-:Y:S04]  /*39a0*/  WARPSYNC R142 ;  /* 0x0000008e00007348 */ /* 0x000fe80003800000 */
[----:B------:R0:W1:Y:S01]  /*39b0*/  SHFL.DOWN PT, R187, R131, R138, R187 ;  /* 0x0800008a83bb7389 */ /* 0x00006200000e00bb */
[----:B------:R-:W-:Y:S05]  /*39c0*/  RET.REL.NODEC R128 `(_ZN10layer_norm13ln_bwd_kernelINS_13Kernel_traitsI6__halfffffjLj7168ELj1ELj1ELj8ELj16ENS_18Kernel_traits_baseILj7168ES2_ffffjLj256EEEEELb0ELb0ELb0ELb0EEEvNS_9BwdParamsE) ;  /* 0xffffc63080007950 */ /* 0x000fea0003c3ffff */
.L_x_10874:
        /* <DEDUP_REMOVED lines=11> */
.L_x_13036:


//--------------------- .text._ZN10layer_norm13ln_bwd_kernelINS_13Kernel_traitsI6__halfffffjLj7168ELj1ELj1ELj8ELj16ENS_18Kernel_traits_baseILj7168ES2_ffffjLj256EEEEELb0ELb0ELb0ELb1EEEvNS_9BwdParamsE --------------------------
	.section	.text._ZN10layer_norm13ln_bwd_kernelINS_13Kernel_traitsI6__halfffffjLj7168ELj1ELj1ELj8ELj16ENS_18Kernel_traits_baseILj7168ES2_ffffjLj256EEEEELb0ELb0ELb0ELb1EEEvNS_9BwdParamsE,"ax",@progbits
	.sectioninfo	@"SHI_REGISTERS=208"
	.align	128
        .global         _ZN10layer_norm13ln_bwd_kernelINS_13Kernel_traitsI6__halfffffjLj7168ELj1ELj1ELj8ELj16ENS_18Kernel_traits_baseILj7168ES2_ffffjLj256EEEEELb0ELb0ELb0ELb1EEEvNS_9BwdParamsE
        .type           _ZN10layer_norm13ln_bwd_kernelINS_13Kernel_traitsI6__halfffffjLj7168ELj1ELj1ELj8ELj16ENS_18Kernel_traits_baseILj7168ES2_ffffjLj256EEEEELb0ELb0ELb0ELb1EEEvNS_9BwdParamsE,@function
        .size           _ZN10layer_norm13ln_bwd_kernelINS_13Kernel_traitsI6__halfffffjLj7168ELj1ELj1ELj8ELj16ENS_18Kernel_traits_baseILj7168ES2_ffffjLj256EEEEELb0ELb0ELb0ELb1EEEvNS_9BwdParamsE,(.L_x_13037 - _ZN10layer_norm13ln_bwd_kernelINS_13Kernel_traitsI6__halfffffjLj7168ELj1ELj1ELj8ELj16ENS_18Kernel_traits_baseILj7168ES2_ffffjLj256EEEEELb0ELb0ELb0ELb1EEEvNS_9BwdParamsE)
        .other          _ZN10layer_norm13ln_bwd_kernelINS_13Kernel_traitsI6__halfffffjLj7168ELj1ELj1ELj8ELj16ENS_18Kernel_traits_baseILj7168ES2_ffffjLj256EEEEELb0ELb0ELb0ELb1EEEvNS_9BwdParamsE,@"STO_CUDA_ENTRY STV_DEFAULT"
_ZN10layer_norm13ln_bwd_kernelINS_13Kernel_traitsI6__halfffffjLj7168ELj1ELj1ELj8ELj16ENS_18Kernel_traits_baseILj7168ES2_ffffjLj256EEEEELb0ELb0ELb0ELb1EEEvNS_9BwdParamsE:
.text._ZN10layer_norm13ln_bwd_kernelINS_13Kernel_traitsI6__halfffffjLj7168ELj1ELj1ELj8ELj16ENS_18Kernel_traits_baseILj7168ES2_ffffjLj256EEEEELb0ELb0ELb0ELb1EEEvNS_9BwdParamsE:
        /* <DEDUP_REMOVED lines=36> */
.L_x_10875:
[----:B------:R-:W-:-:S04]  /*0240*/  SHF.L.U32 R3, R0, 0x3, RZ ;  /* 0x0000000300037819 */ /* 0x000fc800000006ff */
[----:B------:R-:W-:-:S04]  /*0250*/  LOP3.LUT R3, R3, 0x7f8, RZ, 0xc0, !PT ;  /* 0x000007f803037812 */ /* 0x000fc800078ec0ff */
[----:B------:R-:W-:-:S04]  /*0260*/  IADD3 R8, P0, R3, c[0x0][0x1b0], RZ ;  /* 0x00006c0003087a10 */ /* 0x000fc80007f1e0ff */
[----:B------:R-:W-:-:S05]  /*0270*/  IADD3.X R9, RZ, c[0x0][0x1b4], RZ, P0, !PT ;  /* 0x00006d00ff097a10 */ /* 0x000fca00007fe4ff */
[----:B------:R-:W2:Y:S04]  /*0280*/  LDG.E.64 R4, [R8.64] ;  /* 0x0000000408047981 */ /* 0x000ea8000c1e1b00 */
[----:B------:R-:W3:Y:S04]  /*0290*/  LDG.E.64 R6, [R8.64+0x800] ;  /* 0x0008000408067981 */ /* 0x000ee8000c1e1b00 */
[----:B------:R-:W4:Y:S04]  /*02a0*/  LDG.E.64 R10, [R8.64+0x1000] ;  /* 0x00100004080a7981 */ /* 0x000f28000c1e1b00 */
[----:B------:R0:W5:Y:S04]  /*02b0*/  LDG.E.64 R12, [R8.64+0x1800] ;  /* 0x00180004080c7981 */ /* 0x000168000c1e1b00 */
[----:B------:R0:W5:Y:S04]  /*02c0*/  LDG.E.64 R14, [R8.64+0x2000] ;  /* 0x00200004080e7981 */ /* 0x000168000c1e1b00 */
[----:B------:R0:W5:Y:S04]  /*02d0*/  LDG.E.64 R16, [R8.64+0x2800] ;  /* 0x0028000408107981 */ /* 0x000168000c1e1b00 */
[----:B------:R0:W5:Y:S01]  /*02e0*/  LDG.E.64 R18, [R8.64+0x3000] ;  /* 0x0030000408127981 */ /* 0x000162000c1e1b00 */
[----:B------:R-:W-:Y:S01]  /*02f0*/  HFMA2.MMA R200, -RZ, RZ, 0, 5.9604644775390625e-08 ;  /* 0x00000001ffc87435 */ /* 0x000fe200000001ff */
[----:B------:R-:W-:Y:S01]  /*0300*/  CS2R R170, SRZ ;  /* 0x0000000000aa7805 */ /* 0x000fe2000001ff00 */
[----:B------:R-:W-:Y:S01]  /*0310*/  HFMA2.MMA R184, -RZ, RZ, 0, 0 ;  /* 0x00000000ffb87435 */ /* 0x000fe200000001ff */
[----:B------:R-:W-:Y:S01]  /*0320*/  MOV R186, RZ ;  /* 0x000000ff00ba7202 */ /* 0x000fe20000000f00 */
[----:B------:R-:W-:Y:S01]  /*0330*/  HFMA2.MMA R180, -RZ, RZ, 0, 0 ;  /* 0x00000000ffb47435 */ /* 0x000fe200000001ff */
[----:B------:R-:W-:Y:S01]  /*0340*/  CS2R R168, SRZ ;  /* 0x0000000000a87805 */ /* 0x000fe2000001ff00 */
[----:B------:R-:W-:Y:S01]  /*0350*/  HFMA2.MMA R149, -RZ, RZ, 0, 0 ;  /* 0x00000000ff957435 */ /* 0x000fe200000001ff */
        /* <DEDUP_REMOVED lines=8> */
[----:B------:R-:W-:Y:S01]  /*03e0*/  CS2R R162, SRZ ;  /* 0x0000000000a27805 */ /* 0x000fe2000001ff00 */
[----:B------:R-:W-:Y:S01]  /*03f0*/  CS2R R158, SRZ ;  /* 0x00000000009e7805 */ /* 0x000fe2000001ff00 */
[----:B------:R-:W-:Y:S01]  /*0400*/  MOV R36, RZ ;  /* 0x000000ff00247202 */ /* 0x000fe20000000f00 */
        /* <DEDUP_REMOVED lines=15> */
[----:B------:R-:W-:Y:S02]  /*0500*/  MOV R139, RZ ;  /* 0x000000ff008b7202 */ /* 0x000fe40000000f00 */
        /* <DEDUP_REMOVED lines=11> */
[----:B0-----:R-:W-:Y:S01]  /*05c0*/  HADD2.F32 R8, -RZ, R11.H0_H0 ;  /* 0x2000000bff087230 */ /* 0x001fe20000004100 */
        /* <DEDUP_REMOVED lines=32> */
.L_x_10881:
[----:B------:R-:W-:Y:S01]  /*07d0*/  IMAD R41, R2, c[0x0][0x168], RZ ;  /* 0x00005a0002297a24 */ /* 0x000fe200078e02ff */
[----:B------:R-:W-:Y:S02]  /*07e0*/  MOV R97, 0x4 ;  /* 0x0000000400617802 */ /* 0x000fe40000000f00 */
[----:B------:R-:W-:Y:S02]  /*07f0*/  LOP3.LUT R78, R0, 0xff, RZ, 0xc0, !PT ;  /* 0x000000ff004e7812 */ /* 0x000fe400078ec0ff */
[----:B------:R-:W-:Y:S01]  /*0800*/  SHF.R.S32.HI R76, RZ, 0x1f, R41 ;  /* 0x0000001fff4c7819 */ /* 0x000fe20000011429 */
[----:B------:R-:W-:Y:S01]  /*0810*/  IMAD.WIDE R88, R2, R97, c[0x0][0x1a0] ;  /* 0x0000680002587625 */ /* 0x000fe200078e0261 */
[----:B------:R-:W-:Y:S02]  /*0820*/  MOV R176, 0x10 ;  /* 0x0000001000b07802 */ /* 0x000fe40000000f00 */
[----:B------:R-:W-:Y:S02]  /*0830*/  LEA.HI R41, R76, R41, RZ, 0x2 ;  /* 0x000000294c297211 */ /* 0x000fe400078f10ff */
[----:B------:R0:W2:Y:S02]  /*0840*/  LDG.E R204, [R88.64] ;  /* 0x0000000458cc7981 */ /* 0x0000a4000c1e1900 */
[----:B------:R-:W-:-:S04]  /*0850*/  LEA.HI.SX32 R41, R41, R78, 0x1e ;  /* 0x0000004e29297211 */ /* 0x000fc800078ff2ff */
[C---:B------:R-:W-:Y:S01]  /*0860*/  IADD3 R199, R41.reuse, 0x100, RZ ;  /* 0x0000010029c77810 */ /* 0x040fe20007ffe0ff */
[C---:B------:R-:W-:Y:S01]  /*0870*/  IMAD.WIDE.U32 R76, R41.reuse, R176, c[0x0][0x188] ;  /* 0x00006200294c7625 */ /* 0x040fe200078e00b0 */
[----:B------:R-:W-:-:S03]  /*0880*/  IADD3 R187, R41, 0x200, RZ ;  /* 0x0000020029bb7810 */ /* 0x000fc60007ffe0ff */
[----:B------:R-:W-:Y:S02]  /*0890*/  IMAD.WIDE R96, R2, R97, c[0x0][0x1a8] ;  /* 0x00006a0002607625 */ /* 0x000fe400078e0261 */
[----:B------:R-:W3:Y:S02]  /*08a0*/  LDG.E.128 R76, [R76.64] ;  /* 0x000000044c4c7981 */ /* 0x000ee4000c1e1d00 */
[-C--:B------:R-:W-:Y:S02]  /*08b0*/  IMAD.WIDE.U32 R84, R199, R176.reuse, c[0x0][0x188] ;  /* 0x00006200c7547625 */ /* 0x080fe400078e00b0 */
[----:B------:R1:W4:Y:S02]  /*08c0*/  LDG.E R198, [R96.64] ;  /* 0x0000000460c67981 */ /* 0x000324000c1e1900 */
[----:B------:R-:W-:Y:S02]  /*08d0*/  IMAD.WIDE.U32 R92, R187, R176, c[0x0][0x188] ;  /* 0x00006200bb5c7625 */ /* 0x000fe400078e00b0 */
[----:B------:R-:W4:Y:S01]  /*08e0*/  LDG.E.128 R84, [R84.64] ;  /* 0x0000000454547981 */ /* 0x000f22000c1e1d00 */
[----:B------:R-:W-:-:S03]  /*08f0*/  IADD3 R185, R41, 0x300, RZ ;  /* 0x0000030029b97810 */ /* 0x000fc60007ffe0ff */
[----:B------:R-:W4:Y:S01]  /*0900*/  LDG.E.128 R92, [R92.64] ;  /* 0x000000045c5c7981 */ /* 0x000f22000c1e1d00 */
[----:B------:R-:W-:-:S04]  /*0910*/  IMAD.WIDE.U32 R98, R187, R176, c[0x0][0x208] ;  /* 0x00008200bb627625 */ /* 0x000fc800078e00b0 */
[-C--:B------:R-:W-:Y:S02]  /*0920*/  IMAD.WIDE.U32 R80, R41, R176.reuse, c[0x0][0x208] ;  /* 0x0000820029507625 */ /* 0x080fe400078e00b0 */
[----:B-1----:R-:W4:Y:S02]  /*0930*/  LDG.E.128 R96, [R98.64] ;  /* 0x0000000462607981 */ /* 0x002f24000c1e1d00 */
[-C--:B------:R-:W-:Y:S02]  /*0940*/  IMAD.WIDE.U32 R100, R185, R176.reuse, c[0x0][0x188] ;  /* 0x00006200b9647625 */ /* 0x080fe400078e00b0 */
[----:B------:R-:W4:Y:S04]  /*0950*/  LDG.E.128 R80, [R80.64] ;  /* 0x0000000450507981 */ /* 0x000f28000c1e1d00 */
[----:B------:R-:W4:Y:S01]  /*0960*/  LDG.E.128 R100, [R100.64] ;  /* 0x0000000464647981 */ /* 0x000f22000c1e1d00 */
[----:B------:R-:W-:-:S06]  /*0970*/  IMAD.WIDE.U32 R90, R199, R176, c[0x0][0x208] ;  /* 0x00008200c75a7625 */ /* 0x000fcc00078e00b0 */
[----:B0-----:R-:W4:Y:S01]  /*0980*/  LDG.E.128 R88, [R90.64] ;  /* 0x000000045a587981 */ /* 0x001f22000c1e1d00 */
[----:B------:R-:W-:Y:S01]  /*0990*/  IADD3 R183, R41, 0x400, RZ ;  /* 0x0000040029b77810 */ /* 0x000fe20007ffe0ff */
[----:B------:R-:W-:Y:S01]  /*09a0*/  IMAD.WIDE.U32 R104, R185, R176, c[0x0][0x208] ;  /* 0x00008200b9687625 */ /* 0x000fe200078e00b0 */
[----:B------:R-:W-:-:S03]  /*09b0*/  IADD3 R43, R41, 0x500, RZ ;  /* 0x00000500292b7810 */ /* 0x000fc60007ffe0ff */
[-C--:B------:R-:W-:Y:S02]  /*09c0*/  IMAD.WIDE.U32 R108, R183, R176.reuse, c[0x0][0x188] ;  /* 0x00006200b76c7625 */ /* 0x080fe400078e00b0 */
[----:B------:R-:W4:Y:S02]  /*09d0*/  LDG.E.128 R104, [R104.64] ;  /* 0x0000000468687981 */ /* 0x000f24000c1e1d00 */
[-C--:B------:R-:W-:Y:S02]  /*09e0*/  IMAD.WIDE.U32 R116, R43, R176.reuse, c[0x0][0x188] ;  /* 0x000062002b747625 */ /* 0x080fe400078e00b0 */
[----:B------:R-:W4:Y:S04]  /*09f0*/  LDG.E.128 R108, [R108.64] ;  /* 0x000000046c6c7981 */ /* 0x000f28000c1e1d00 */
[----:B------:R-:W4:Y:S01]  /*0a00*/  LDG.E.128 R116, [R116.64] ;  /* 0x0000000474747981 */ /* 0x000f22000c1e1d00 */
[----:B------:R-:W-:-:S06]  /*0a10*/  IMAD.WIDE.U32 R112, R183, R176, c[0x0][0x208] ;  /* 0x00008200b7707625 */ /* 0x000fcc00078e00b0 */
[----:B------:R-:W4:Y:S01]  /*0a20*/  LDG.E.128 R112, [R112.64] ;  /* 0x0000000470707981 */ /* 0x000f22000c1e1d00 */
[----:B------:R-:W-:Y:S01]  /*0a30*/  IMAD.WIDE.U32 R120, R43, R176, c[0x0][0x208] ;  /* 0x000082002b787625 */ /* 0x000fe200078e00b0 */
[----:B------:R-:W-:-:S05]  /*0a40*/  IADD3 R133, R41, 0x600, RZ ;  /* 0x0000060029857810 */ /* 0x000fca0007ffe0ff */
[----:B------:R-:W4:Y:S01]  /*0a50*/  LDG.E.128 R120, [R120.64] ;  /* 0x0000000478787981 */ /* 0x000f22000c1e1d00 */
[----:B------:R-:W-:-:S04]  /*0a60*/  IMAD.WIDE.U32 R124, R133, R176, c[0x0][0x188] ;  /* 0x00006200857c7625 */ /* 0x000fc800078e00b0 */
[----:B------:R-:W-:Y:S02]  /*0a70*/  IMAD.WIDE.U32 R128, R133, R176, c[0x0][0x208] ;  /* 0x0000820085807625 */ /* 0x000fe400078e00b0 */
[----:B------:R-:W4:Y:S04]  /*0a80*/  LDG.E.128 R124, [R124.64] ;  /* 0x000000047c7c7981 */ /* 0x000f28000c1e1d00 */
[----:B------:R-:W4:Y:S01]  /*0a90*/  LDG.E.128 R128, [R128.64] ;  /* 0x0000000480807981 */ /* 0x000f22000c1e1d00 */
[----:B------:R-:W-:-:S04]  /*0aa0*/  ISETP.NE.U32.AND P0, PT, RZ, c[0x0][0x1c0], PT ;  /* 0x00007000ff007a0c */ /* 0x000fc80003f05070 */
[----:B------:R-:W-:Y:S02]  /*0ab0*/  ISETP.NE.AND.EX P0, PT, RZ, c[0x0][0x1c4], PT, P0 ;  /* 0x00007100ff007a0c */ /* 0x000fe40003f05300 */
[----:B------:R-:W-:Y:S02]  /*0ac0*/  ISETP.NE.U32.AND P1, PT, RZ, c[0x0][0x218], PT ;  /* 0x00008600ff007a0c */ /* 0x000fe40003f25070 */
[----:B------:R-:W-:Y:S02]  /*0ad0*/  SHF.R.S32.HI R173, RZ, 0x1f, R2 ;  /* 0x0000001fffad7819 */ /* 0x000fe40000011402 */
[----:B------:R-:W-:Y:S02]  /*0ae0*/  MOV R181, 0x3f800000 ;  /* 0x3f80000000b57802 */ /* 0x000fe40000000f00 */
[----:B------:R-:W-:-:S05]  /*0af0*/  ISETP.NE.AND.EX P1, PT, RZ, c[0x0][0x21c], PT, P1 ;  /* 0x00008700ff007a0c */ /* 0x000fca0003f25310 */
[----:B------:R-:W-:-:S04]  /*0b00*/  @P0 LEA R192, P2, R2, c[0x0][0x1c0], 0x2 ;  /* 0x0000700002c00a11 */ /* 0x000fc800078410ff */
[----:B------:R-:W-:Y:S01]  /*0b10*/  @P0 LEA.HI.X R193, R2, c[0x0][0x1c4], R173, 0x2, P2 ;  /* 0x0000710002c10a11 */ /* 0x000fe200010f14ad */
[----:B------:R-:W-:-:S04]  /*0b20*/  ULDC.U8 UR6, c[0x0][0x1f0] ;  /* 0x00007c0000067ab9 */ /* 0x000fc80000000000 */
[----:B------:R0:W5:Y:S01]  /*0b30*/  @P0 LDG.E R181, [R192.64] ;  /* 0x00000004c0b50981 */ /* 0x000162000c1e1900 */
[----:B------:R-:W-:Y:S01]  /*0b40*/  ISETP.NE.AND P0, PT, RZ, UR6, PT ;  /* 0x00000006ff007c0c */ /* 0x000fe2000bf05270 */
        /* <DEDUP_REMOVED lines=14> */
[----:B------:R-:W-:-:S02]  /*0c30*/  LOP3.LUT P1, RZ, R0, 0x1f, RZ, 0xc0, !PT ;  /* 0x0000001f00ff7812 */ /* 0x000fc4000782c0ff */
[----:B--2---:R-:W-:-:S05]  /*0c40*/  FSEL R204, R204, RZ, !P0 ;  /* 0x000000ffcccc7208 */ /* 0x004fca0004000000 */
[----:B---3--:R-:W-:-:S04]  /*0c50*/  FADD.FTZ R77, -R204, R77 ;  /* 0x0000004dcc4d7221 */ /* 0x008fc80000010100 */
[----:B----4-:R-:W-:Y:S02]  /*0c60*/  FMUL.FTZ R172, R198, R77 ;  /* 0x0000004dc6ac7220 */ /* 0x010fe40000410000 */
[C---:B------:R-:W-:Y:S02]  /*0c70*/  FADD.FTZ R77, -R204.reuse, R86 ;  /* 0x00000056cc4d7221 */ /* 0x040fe40000010100 */
[----:B------:R-:W-:Y:S02]  /*0c80*/  FADD.FTZ R79, -R204, R79 ;  /* 0x0000004fcc4f7221 */ /* 0x000fe40000010100 */
[----:B-1----:R-:W-:Y:S02]  /*0c90*/  FMUL.FTZ R188, R198, R77 ;  /* 0x0000004dc6bc7220 */ /* 0x002fe40000410000 */
[----:B------:R-:W-:Y:S02]  /*0ca0*/  FADD.FTZ R77, -R204, R92 ;  /* 0x0000005ccc4d7221 */ /* 0x000fe40000010100 */
[----:B0-----:R-:W-:-:S02]  /*0cb0*/  FMUL.FTZ R177, R198, R79 ;  /* 0x0000004fc6b17220 */ /* 0x001fc40000410000 */
[C---:B------:R-:W-:Y:S02]  /*0cc0*/  FADD.FTZ R93, -R204.reuse, R93 ;  /* 0x0000005dcc5d7221 */ /* 0x040fe40000010100 */
[----:B------:R-:W-:Y:S02]  /*0cd0*/  FADD.FTZ R79, -R204, R94 ;  /* 0x0000005ecc4f7221 */ /* 0x000fe40000010100 */
[----:B------:R-:W-:Y:S02]  /*0ce0*/  FMUL.FTZ R94, R198, R77 ;  /* 0x0000004dc65e7220 */ /* 0x000fe40000410000 */
[----:B------:R-:W-:Y:S02]  /*0cf0*/  FADD.FTZ R77, -R204, R95 ;  /* 0x0000005fcc4d7221 */ /* 0x000fe40000010100 */
[----:B------:R-:W-:Y:S02]  /*0d00*/  FMUL.FTZ R95, R198, R93 ;  /* 0x0000005dc65f7220 */ /* 0x000fe40000410000 */
[----:B------:R-:W-:-:S02]  /*0d10*/  FADD.FTZ R193, -R204, R76 ;  /* 0x0000004cccc17221 */ /* 0x000fc40000010100 */
[C---:B------:R-:W-:Y:S02]  /*0d20*/  FADD.FTZ R29, R96.reuse, R29 ;  /* 0x0000001d601d7221 */ /* 0x040fe40000010000 */
[----:B------:R-:W-:Y:S02]  /*0d30*/  FFMA.FTZ R147, R96, R94, R147 ;  /* 0x0000005e60937223 */ /* 0x000fe40000010093 */
[----:B------:R-:W-:Y:S02]  /*0d40*/  FMUL.FTZ R201, R7, R96 ;  /* 0x0000006007c97220 */ /* 0x000fe40000410000 */
[C---:B------:R-:W-:Y:S02]  /*0d50*/  FADD.FTZ R160, R97.reuse, R160 ;  /* 0x000000a061a07221 */ /* 0x040fe40000010000 */
[----:B------:R-:W-:Y:S02]  /*0d60*/  FMUL.FTZ R96, R198, R79 ;  /* 0x0000004fc6607220 */ /* 0x000fe40000410000 */
[----:B------:R-:W-:-:S02]  /*0d70*/  FFMA.FTZ R162, R97, R95, R162 ;  /* 0x0000005f61a27223 */ /* 0x000fc400000100a2 */
[----:B------:R-:W-:Y:S02]  /*0d80*/  FMUL.FTZ R202, R42, R97 ;  /* 0x000000612aca7220 */ /* 0x000fe40000410000 */
[----:B------:R-:W-:Y:S02]  /*0d90*/  FMUL.FTZ R97, R198, R77 ;  /* 0x0000004dc6617220 */ /* 0x000fe40000410000 */
[----:B------:R-:W-:Y:S02]  /*0da0*/  FMUL.FTZ R175, R3, R80 ;  /* 0x0000005003af7220 */ /* 0x000fe40000410000 */
[----:B------:R-:W-:Y:S02]  /*0db0*/  FADD.FTZ R77, -R204, R100 ;  /* 0x00000064cc4d7221 */ /* 0x000fe40000010100 */
[----:B------:R-:W-:Y:S02]  /*0dc0*/  FMUL.FTZ R190, R198, R193 ;  /* 0x000000c1c6be7220 */ /* 0x000fe40000410000 */
[----:B------:R-:W-:-:S02]  /*0dd0*/  FADD.FTZ R149, R98, R149 ;  /* 0x0000009562957221 */ /* 0x000fc40000010000 */
[----:B------:R-:W-:Y:S02]  /*0de0*/  FFMA.FTZ R151, R98, R96, R151 ;  /* 0x0000006062977223 */ /* 0x000fe40000010097 */
[----:B------:R-:W-:Y:S02]  /*0df0*/  FMUL.FTZ R203, R8, R98 ;  /* 0x0000006208cb7220 */ /* 0x000fe40000410000 */
[C---:B------:R-:W-:Y:S02]  /*0e00*/  FADD.FTZ R28, R99.reuse, R28 ;  /* 0x0000001c631c7221 */ /* 0x040fe40000010000 */
[----:B------:R-:W-:Y:S02]  /*0e10*/  FFMA.FTZ R30, R99, R97, R30 ;  /* 0x00000061631e7223 */ /* 0x000fe4000001001e */
[----:B------:R-:W-:Y:S02]  /*0e20*/  FMUL.FTZ R98, R132, R99 ;  /* 0x0000006384627220 */ /* 0x000fe40000410000 */
[----:B------:R-:W-:-:S02]  /*0e30*/  FMUL.FTZ R189, R37, R81 ;  /* 0x0000005125bd7220 */ /* 0x000fc40000410000 */
[----:B------:R-:W-:Y:S02]  /*0e40*/  FMUL.FTZ R99, R198, R77 ;  /* 0x0000004dc6637220 */ /* 0x000fe40000410000 */
[----:B------:R-:W-:Y:S02]  /*0e50*/  FADD.FTZ R76, RZ, R175 ;  /* 0x000000afff4c7221 */ /* 0x000fe40000010000 */
[----:B------:R-:W-:Y:S02]  /*0e60*/  FADD.FTZ R195, -R204, R78 ;  /* 0x0000004eccc37221 */ /* 0x000fe40000010100 */
[----:B------:R-:W-:Y:S02]  /*0e70*/  FFMA.FTZ R77, R190, R175, RZ ;  /* 0x000000afbe4d7223 */ /* 0x000fe400000100ff */
[C---:B------:R-:W-:Y:S02]  /*0e80*/  FADD.FTZ R101, -R204.reuse, R101 ;  /* 0x00000065cc657221 */ /* 0x040fe40000010100 */
[----:B------:R-:W-:-:S02]  /*0e90*/  FADD.FTZ R79, -R204, R102 ;  /* 0x00000066cc4f7221 */ /* 0x000fc40000010100 */
[----:B------:R-:W-:Y:S02]  /*0ea0*/  FMUL.FTZ R191, R4, R82 ;  /* 0x0000005204bf7220 */ /* 0x000fe40000410000 */
[----:B------:R-:W-:Y:S02]  /*0eb0*/  FADD.FTZ R76, R76, R189 ;  /* 0x000000bd4c4c7221 */ /* 0x000fe40000010000 */
[----:B------:R-:W-:Y:S02]  /*0ec0*/  FMUL.FTZ R174, R198, R195 ;  /* 0x000000c3c6ae7220 */ /* 0x000fe40000410000 */
[----:B------:R-:W-:Y:S02]  /*0ed0*/  FFMA.FTZ R77, R172, R189, R77 ;  /* 0x000000bdac4d7223 */ /* 0x000fe4000001004d */
[C---:B------:R-:W-:Y:S02]  /*0ee0*/  FMUL.FTZ R100, R198.reuse, R101 ;  /* 0x00000065c6647220 */ /* 0x040fe40000410000 */
[----:B------:R-:W-:-:S02]  /*0ef0*/  FMUL.FTZ R101, R198, R79 ;  /* 0x0000004fc6657220 */ /* 0x000fc40000410000 */
[----:B------:R-:W-:Y:S02]  /*0f00*/  FMUL.FTZ R196, R38, R83 ;  /* 0x0000005326c47220 */ /* 0x000fe40000410000 */
[----:B------:R-:W-:Y:S02]  /*0f10*/  FADD.FTZ R79, R76, R191 ;  /* 0x000000bf4c4f7221 */ /* 0x000fe40000010000 */
[----:B------:R-:W-:Y:S02]  /*0f20*/  FADD.FTZ R173, -R204, R84 ;  /* 0x00000054ccad7221 */ /* 0x000fe40000010100 */
[----:B------:R-:W-:Y:S02]  /*0f30*/  FFMA.FTZ R77, R174, R191, R77 ;  /* 0x000000bfae4d7223 */ /* 0x000fe4000001004d */
[----:B------:R-:W-:Y:S02]  /*0f40*/  FMUL.FTZ R192, R5, R88 ;  /* 0x0000005805c07220 */ /* 0x000fe40000410000 */
[----:B------:R-:W-:-:S02]  /*0f50*/  FADD.FTZ R79, R79, R196 ;  /* 0x000000c44f4f7221 */ /* 0x000fc40000010000 */
[----:B------:R-:W-:Y:S02]  /*0f60*/  FADD.FTZ R85, -R204, R85 ;  /* 0x00000055cc557221 */ /* 0x000fe40000010100 */
[C---:B------:R-:W-:Y:S02]  /*0f70*/  FMUL.FTZ R173, R198.reuse, R173 ;  /* 0x000000adc6ad7220 */ /* 0x040fe40000410000 */
[----:B------:R-:W-:Y:S02]  /*0f80*/  FFMA.FTZ R77, R177, R196, R77 ;  /* 0x000000c4b14d7223 */ /* 0x000fe4000001004d */
[----:B------:R-:W-:Y:S02]  /*0f90*/  FMUL.FTZ R193, R39, R89 ;  /* 0x0000005927c17220 */ /* 0x000fe40000410000 */
[----:B------:R-:W-:Y:S02]  /*0fa0*/  FADD.FTZ R76, R79, R192 ;  /* 0x000000c04f4c7221 */ /* 0x000fe40000010000 */
[----:B------:R-:W-:-:S02]  /*0fb0*/  FMUL.FTZ R176, R198, R85 ;  /* 0x00000055c6b07220 */ /* 0x000fc40000410000 */
[----:B------:R-:W-:Y:S02]  /*0fc0*/  FFMA.FTZ R77, R173, R192, R77 ;  /* 0x000000c0ad4d7223 */ /* 0x000fe4000001004d */
[----:B------:R-:W-:Y:S02]  /*0fd0*/  FMUL.FTZ R195, R6, R90 ;  /* 0x0000005a06c37220 */ /* 0x000fe40000410000 */
[----:B------:R-:W-:Y:S02]  /*0fe0*/  FADD.FTZ R76, R76, R193 ;  /* 0x000000c14c4c7221 */ /* 0x000fe40000010000 */
[----:B------:R-:W-:Y:S02]  /*0ff0*/  FADD.FTZ R87, -R204, R87 ;  /* 0x00000057cc577221 */ /* 0x000fe40000010100 */
[----:B------:R-:W-:Y:S02]  /*1000*/  FFMA.FTZ R77, R176, R193, R77 ;  /* 0x000000c1b04d7223 */ /* 0x000fe4000001004d */
[----:B------:R-:W-:-:S02]  /*1010*/  FMUL.FTZ R197, R40, R91 ;  /* 0x0000005b28c57220 */ /* 0x000fc40000410000 */
[----:B------:R-:W-:Y:S02]  /*1020*/  FADD.FTZ R76, R76, R195 ;  /* 0x000000c34c4c7221 */ /* 0x000fe40000010000 */
[----:B------:R-:W-:Y:S02]  /*1030*/  FMUL.FTZ R194, R198, R87 ;  /* 0x00000057c6c27220 */ /* 0x000fe40000410000 */
        /* <DEDUP_REMOVED lines=13> */
[----:B------:R-:W-:Y:S02]  /*1110*/  FADD.FTZ R111, -R204, R111 ;  /* 0x0000006fcc6f7221 */ /* 0x000fe40000010100 */
[----:B------:R-:W-:Y:S02]  /*1120*/  FFMA.FTZ R78, R97, R98, R76 ;  /* 0x00000062614e7223 */ /* 0x000fe4000001004c */
[----:B------:R-:W-:-:S02]  /*1130*/  FADD.FTZ R150, R81, R150 ;  /* 0x0000009651967221 */ /* 0x000fc40000010000 */
[----:B------:R-:W-:Y:S02]  /*1140*/  FFMA.FTZ R152, R81, R172, R152 ;  /* 0x000000ac51987223 */ /* 0x000fe40000010098 */
[C---:B------:R-:W-:Y:S02]  /*1150*/  FADD.FTZ R103, -R204.reuse, R103 ;  /* 0x00000067cc677221 */ /* 0x040fe40000010100 */
[C---:B------:R-:W-:Y:S02]  /*1160*/  FADD.FTZ R117, -R204.reuse, R117 ;  /* 0x00000075cc757221 */ /* 0x040fe40000010100 */
[C---:B------:R-:W-:Y:S02]  /*1170*/  FADD.FTZ R164, R105.reuse, R164 ;  /* 0x000000a469a47221 */ /* 0x040fe40000010000 */
[----:B------:R-:W-:Y:S02]  /*1180*/  FFMA.FTZ R166, R105, R100, R166 ;  /* 0x0000006469a67223 */ /* 0x000fe400000100a6 */
[----:B------:R-:W-:-:S02]  /*1190*/  FADD.FTZ R81, -R204, R110 ;  /* 0x0000006ecc517221 */ /* 0x000fc40000010100 */
[----:B------:R-:W-:Y:S02]  /*11a0*/  FADD.FTZ R79, -R204, R118 ;  /* 0x00000076cc4f7221 */ /* 0x000fe40000010100 */
[----:B------:R-:W-:Y:S02]  /*11b0*/  FADD.FTZ R76, R77, R104 ;  /* 0x000000684d4c7221 */ /* 0x000fe40000010000 */
[----:B------:R-:W-:Y:S02]  /*11c0*/  FMUL.FTZ R105, R134, R105 ;  /* 0x0000006986697220 */ /* 0x000fe40000410000 */
[----:B------:R-:W-:Y:S02]  /*11d0*/  FMUL.FTZ R110, R198, R111 ;  /* 0x0000006fc66e7220 */ /* 0x000fe40000410000 */
[----:B------:R-:W-:Y:S02]  /*11e0*/  FFMA.FTZ R77, R99, R104, R78 ;  /* 0x00000068634d7223 */ /* 0x000fe4000001004e */
[----:B------:R-:W-:-:S02]  /*11f0*/  FADD.FTZ R111, -R204, R116 ;  /* 0x00000074cc6f7221 */ /* 0x000fc40000010100 */
[C---:B------:R-:W-:Y:S02]  /*1200*/  FMUL.FTZ R102, R198.reuse, R103 ;  /* 0x00000067c6667220 */ /* 0x040fe40000410000 */
[----:B------:R-:W-:Y:S02]  /*1210*/  FMUL.FTZ R116, R198, R117 ;  /* 0x00000075c6747220 */ /* 0x000fe40000410000 */
[C---:B------:R-:W-:Y:S02]  /*1220*/  FADD.FTZ R155, R106.reuse, R155 ;  /* 0x0000009b6a9b7221 */ /* 0x040fe40000010000 */
[----:B------:R-:W-:Y:S02]  /*1230*/  FFMA.FTZ R157, R106, R101, R157 ;  /* 0x000000656a9d7223 */ /* 0x000fe4000001009d */
[----:B------:R-:W-:Y:S02]  /*1240*/  FADD.FTZ R103, -R204, R108 ;  /* 0x0000006ccc677221 */ /* 0x000fe40000010100 */
[----:B------:R-:W-:-:S02]  /*1250*/  FMUL.FTZ R117, R198, R79 ;  /* 0x0000004fc6757220 */ /* 0x000fc40000410000 */
[----:B------:R-:W-:Y:S02]  /*1260*/  FMUL.FTZ R106, R10, R106 ;  /* 0x0000006a0a6a7220 */ /* 0x000fe40000410000 */
[----:B------:R-:W-:Y:S02]  /*1270*/  FADD.FTZ R79, R76, R105 ;  /* 0x000000694c4f7221 */ /* 0x000fe40000010000 */
[----:B------:R-:W-:Y:S02]  /*1280*/  FFMA.FTZ R77, R100, R105, R77 ;  /* 0x00000069644d7223 */ /* 0x000fe4000001004d */
[C---:B------:R-:W-:Y:S02]  /*1290*/  FADD.FTZ R168, R107.reuse, R168 ;  /* 0x000000a86ba87221 */ /* 0x040fe40000010000 */
[----:B------:R-:W-:Y:S02]  /*12a0*/  FFMA.FTZ R27, R107, R102, R27 ;  /* 0x000000666b1b7223 */ /* 0x000fe4000001001b */
[----:B------:R-:W-:-:S02]  /*12b0*/  FADD.FTZ R109, -R204, R109 ;  /* 0x0000006dcc6d7221 */ /* 0x000fc40000010100 */
[----:B------:R-:W-:Y:S02]  /*12c0*/  FMUL.FTZ R103, R198, R103 ;  /* 0x00000067c6677220 */ /* 0x000fe40000410000 */
[----:B------:R-:W-:Y:S02]  /*12d0*/  FMUL.FTZ R107, R136, R107 ;  /* 0x0000006b886b7220 */ /* 0x000fe40000410000 */
[----:B------:R-:W-:Y:S02]  /*12e0*/  FADD.FTZ R76, R79, R106 ;  /* 0x0000006a4f4c7221 */ /* 0x000fe40000010000 */
[----:B------:R-:W-:Y:S02]  /*12f0*/  FFMA.FTZ R77, R101, R106, R77 ;  /* 0x0000006a654d7223 */ /* 0x000fe4000001004d */
[C---:B------:R-:W-:Y:S02]  /*1300*/  FADD.FTZ R159, R112.reuse, R159 ;  /* 0x0000009f709f7221 */ /* 0x040fe40000010000 */
[----:B------:R-:W-:-:S02]  /*1310*/  FFMA.FTZ R161, R112, R103, R161 ;  /* 0x0000006770a17223 */ /* 0x000fc400000100a1 */
        /* <DEDUP_REMOVED lines=13> */
[----:B------:R-:W-:Y:S02]  /*13f0*/  FADD.FTZ R79, R76, R113 ;  /* 0x000000714c4f7221 */ /* 0x000fe40000010000 */
[----:B------:R-:W-:Y:S02]  /*1400*/  FFMA.FTZ R77, R108, R113, R77 ;  /* 0x000000716c4d7223 */ /* 0x000fe4000001004d */
[C---:B------:R-:W-:Y:S02]  /*1410*/  FADD.FTZ R180, R115.reuse, R180 ;  /* 0x000000b473b47221 */ /* 0x040fe40000010000 */
[----:B------:R-:W-:Y:S02]  /*1420*/  FFMA.FTZ R25, R115, R110, R25 ;  /* 0x0000006e73197223 */ /* 0x000fe40000010019 */
[----:B------:R-:W-:-:S02]  /*1430*/  FMUL.FTZ R111, R198, R111 ;  /* 0x0000006fc66f7220 */ /* 0x000fc40000410000 */
[----:B------:R-:W-:Y:S02]  /*1440*/  FMUL.FTZ R115, R140, R115 ;  /* 0x000000738c737220 */ /* 0x000fe40000410000 */
[----:B------:R-:W-:Y:S02]  /*1450*/  FADD.FTZ R76, R79, R114 ;  /* 0x000000724f4c7221 */ /* 0x000fe40000010000 */
[----:B------:R-:W-:Y:S02]  /*1460*/  FFMA.FTZ R77, R109, R114, R77 ;  /* 0x000000726d4d7223 */ /* 0x000fe4000001004d */
[C---:B------:R-:W-:Y:S02]  /*1470*/  FADD.FTZ R165, R120.reuse, R165 ;  /* 0x000000a578a57221 */ /* 0x040fe40000010000 */
[----:B------:R-:W-:Y:S02]  /*1480*/  FFMA.FTZ R22, R120, R111, R22 ;  /* 0x0000006f78167223 */ /* 0x000fe40000010016 */
[----:B------:R-:W-:-:S02]  /*1490*/  FMUL.FTZ R120, R13, R120 ;  /* 0x000000780d787220 */ /* 0x000fc40000410000 */
[----:B------:R-:W-:Y:S02]  /*14a0*/  FADD.FTZ R79, R76, R115 ;  /* 0x000000734c4f7221 */ /* 0x000fe40000010000 */
[----:B------:R-:W-:Y:S02]  /*14b0*/  FFMA.FTZ R77, R110, R115, R77 ;  /* 0x000000736e4d7223 */ /* 0x000fe4000001004d */
[----:B------:R-:W-:Y:S02]  /*14c0*/  FADD.FTZ R119, -R204, R119 ;  /* 0x00000077cc777221 */ /* 0x000fe40000010100 */
[C---:B------:R-:W-:Y:S02]  /*14d0*/  FADD.FTZ R178, R121.reuse, R178 ;  /* 0x000000b279b27221 */ /* 0x040fe40000010000 */
[----:B------:R-:W-:Y:S02]  /*14e0*/  FFMA.FTZ R23, R121, R116, R23 ;  /* 0x0000007479177223 */ /* 0x000fe40000010017 */
[----:B------:R-:W-:-:S02]  /*14f0*/  FMUL.FTZ R121, R142, R121 ;  /* 0x000000798e797220 */ /* 0x000fc40000410000 */
[----:B------:R-:W-:Y:S02]  /*1500*/  FADD.FTZ R76, R79, R120 ;  /* 0x000000784f4c7221 */ /* 0x000fe40000010000 */
[----:B------:R-:W-:Y:S02]  /*1510*/  FFMA.FTZ R77, R111, R120, R77 ;  /* 0x000000786f4d7223 */ /* 0x000fe4000001004d */
[----:B------:R-:W-:Y:S02]  /*1520*/  FMUL.FTZ R118, R198, R119 ;  /* 0x00000077c6767220 */ /* 0x000fe40000410000 */
[C---:B------:R-:W-:Y:S02]  /*1530*/  FADD.FTZ R167, R122.reuse, R167 ;  /* 0x000000a77aa77221 */ /* 0x040fe40000010000 */
[----:B------:R-:W-:Y:S02]  /*1540*/  FFMA.FTZ R20, R122, R117, R20 ;  /* 0x000000757a147223 */ /* 0x000fe40000010014 */
[----:B------:R-:W-:-:S02]  /*1550*/  FADD.FTZ R119, -R204, R124 ;  /* 0x0000007ccc777221 */ /* 0x000fc40000010100 */
        /* <DEDUP_REMOVED lines=19> */
[----:B------:R-:W-:Y:S02]  /*1690*/  FADD.FTZ R83, -R204, R127 ;  /* 0x0000007fcc537221 */ /* 0x000fe40000010100 */
[C---:B------:R-:W-:Y:S02]  /*16a0*/  FADD.FTZ R184, R129.reuse, R184 ;  /* 0x000000b881b87221 */ /* 0x040fe40000010000 */
[----:B------:R-:W-:Y:S02]  /*16b0*/  FFMA.FTZ R17, R129, R124, R17 ;  /* 0x0000007c81117223 */ /* 0x000fe40000010011 */
[----:B------:R-:W-:Y:S02]  /*16c0*/  FMUL.FTZ R127, R198, R81 ;  /* 0x00000051c67f7220 */ /* 0x000fe40000410000 */
[----:B------:R-:W-:-:S02]  /*16d0*/  FMUL.FTZ R129, R146, R129 ;  /* 0x0000008192817220 */ /* 0x000fc40000410000 */
[----:B------:R-:W-:Y:S02]  /*16e0*/  FADD.FTZ R76, R79, R128 ;  /* 0x000000804f4c7221 */ /* 0x000fe40000010000 */
[----:B------:R-:W-:Y:S02]  /*16f0*/  FFMA.FTZ R77, R119, R128, R77 ;  /* 0x00000080774d7223 */ /* 0x000fe4000001004d */
[C---:B------:R-:W-:Y:S02]  /*1700*/  FADD.FTZ R171, R130.reuse, R171 ;  /* 0x000000ab82ab7221 */ /* 0x040fe40000010000 */
        /* <DEDUP_REMOVED lines=10> */
[C---:B------:R-:W-:Y:S02]  /*17b0*/  FADD.FTZ R137, R82.reuse, R137 ;  /* 0x0000008952897221 */ /* 0x040fe40000010000 */
[----:B------:R-:W-:Y:S02]  /*17c0*/  FFMA.FTZ R139, R82, R174, R139 ;  /* 0x000000ae528b7223 */ /* 0x000fe4000001008b */
[C---:B------:R-:W-:Y:S02]  /*17d0*/  FADD.FTZ R32, R88.reuse, R32 ;  /* 0x0000002058207221 */ /* 0x040fe40000010000 */
        /* <DEDUP_REMOVED lines=9> */
[----:B------:R-:W-:Y:S02]  /*1870*/  FADD.FTZ R81, R76, R125 ;  /* 0x0000007d4c517221 */ /* 0x000fe40000010000 */
[----:B------:R-:W-:Y:S01]  /*1880*/  FFMA.FTZ R83, R126, R125, R77 ;  /* 0x0000007d7e537223 */ /* 0x000fe2000001004d */
[----:B------:R-:W-:Y:S05]  /*1890*/  BRA.DIV ~URZ, `(.L_x_10877) ;  /* 0x000016227f007947 */ /* 0x000fea000b800000 */
[----:B------:R0:W1:Y:S02]  /*18a0*/  SHFL.DOWN PT, R78, R81, 0x10, 0x1f ;  /* 0x0a001f00514e7f89 */ /* 0x00006400000e0000 */
.L_x_10882:
        /* <DEDUP_REMOVED lines=18> */
.L_x_10883:
[----:B------:R-:W-:Y:S01]  /*19d0*/  LOP3.LUT P2, RZ, R200, 0xff, RZ, 0xc0, !PT ;  /* 0x000000ffc8ff7812 */ /* 0x000fe2000784c0ff */
[----:B--2---:R-:W-:Y:S01]  /*19e0*/  FADD.FTZ R92, R92, R81 ;  /* 0x000000515c5c7221 */ /* 0x004fe20000010000 */
[----:B------:R-:W-:Y:S01]  /*19f0*/  PLOP3.LUT P0, PT, PT, PT, PT, 0x80, 0x0 ;  /* 0x000000000000781c */ /* 0x000fe20003f0f070 */
[----:B-1----:R-:W-:Y:S01]  /*1a00*/  FADD.FTZ R93, R76, R83 ;  /* 0x000000534c5d7221 */ /* 0x002fe20000010000 */
[----:B------:R-:W-:Y:S01]  /*1a10*/  @!P1 PLOP3.LUT P0, PT, P2, PT, PT, 0x80, 0x0 ;  /* 0x000000000000981c */ /* 0x000fe2000170f070 */
[----:B------:R-:W-:Y:S01]  /*1a20*/  ULDC.U8 UR6, c[0x0][0x1f0] ;  /* 0x00007c0000067ab9 */ /* 0x000fe20000000000 */
[----:B------:R-:W-:Y:S02]  /*1a30*/  SHF.R.U32.HI R77, RZ, 0x5, R0 ;  /* 0x00000005ff4d7819 */ /* 0x000fe40000011600 */
[----:B------:R-:W-:Y:S02]  /*1a40*/  ISETP.NE.U32.AND P3, PT, RZ, c[0x0][0x258], PT ;  /* 0x00009600ff007a0c */ /* 0x000fe40003f65070 */
[----:B------:R-:W-:-:S02]  /*1a50*/  @!P1 LOP3.LUT R78, R77, 0x7fffff8, RZ, 0xc0, !PT ;  /* 0x07fffff84d4e9812 */ /* 0x000fc400078ec0ff */
[----:B------:R-:W-:Y:S02]  /*1a60*/  LOP3.LUT R200, R77, 0x7fffff8, RZ, 0xc0, !PT ;  /* 0x07fffff84dc87812 */ /* 0x000fe400078ec0ff */
[----:B------:R-:W-:Y:S02]  /*1a70*/  ISETP.NE.AND.EX P3, PT, RZ, c[0x0][0x25c], PT, P3 ;  /* 0x00009700ff007a0c */ /* 0x000fe40003f65330 */
[----:B------:R-:W-:Y:S02]  /*1a80*/  @!P2 IADD3 R200, R200, 0x8, RZ ;  /* 0x00000008c8c8a810 */ /* 0x000fe40007ffe0ff */
[----:B------:R-:W-:Y:S02]  /*1a90*/  @!P0 IADD3 R78, R78, 0x8, RZ ;  /* 0x000000084e4e8810 */ /* 0x000fe40007ffe0ff */
[----:B------:R-:W-:Y:S01]  /*1aa0*/  ISETP.NE.AND P0, PT, RZ, UR6, PT ;  /* 0x00000006ff007c0c */ /* 0x000fe2000bf05270 */
[----:B------:R-:W-:Y:S01]  /*1ab0*/  WARPSYNC 0xffffffff ;  /* 0xffffffff00007948 */ /* 0x000fe20003800000 */
[----:B------:R-:W-:-:S02]  /*1ac0*/  @!P1 LOP3.LUT R131, R78, 0x7, R77, 0xf8, !PT ;  /* 0x000000074e839812 */ /* 0x000fc400078ef84d */
[----:B------:R-:W-:-:S03]  /*1ad0*/  SHF.L.U32 R200, R200, 0x3, RZ ;  /* 0x00000003c8c87819 */ /* 0x000fc600000006ff */
[----:B------:R-:W-:Y:S04]  /*1ae0*/  @!P1 STS.64 [R131.X8+0x7000], R92 ;  /* 0x0070005c83009388 */ /* 0x000fe80000008a00 */
[----:B------:R-:W-:Y:S01]  /*1af0*/  BAR.SYNC.DEFER_BLOCKING 0x0 ;  /* 0x0000000000007b1d */ /* 0x000fe20000010000 */
[----:B------:R-:W-:-:S04]  /*1b00*/  ISETP.NE.U32.AND P1, PT, RZ, c[0x0][0x218], PT ;  /* 0x00008600ff007a0c */ /* 0x000fc80003f25070 */
[----:B------:R-:W-:Y:S01]  /*1b10*/  ISETP.NE.AND.EX P1, PT, RZ, c[0x0][0x21c], PT, P1 ;  /* 0x00008700ff007a0c */ /* 0x000fe20003f25310 */
        /* <DEDUP_REMOVED lines=37> */
[----:B-----5:R-:W-:Y:S02]  /*1d70*/  @P1 FADD.FTZ R175, R44, R175 ;  /* 0x000000af2caf1221 */ /* 0x020fe40000010000 */
[----:B------:R-:W-:Y:S02]  /*1d80*/  @P1 FADD.FTZ R82, R45, R82 ;  /* 0x000000522d521221 */ /* 0x000fe40000010000 */
[----:B------:R-:W-:Y:S02]  /*1d90*/  @P1 FADD.FTZ R191, R46, R191 ;  /* 0x000000bf2ebf1221 */ /* 0x000fe40000010000 */
[----:B------:R-:W-:Y:S01]  /*1da0*/  @P1 FADD.FTZ R84, R47, R84 ;  /* 0x000000542f541221 */ /* 0x000fe20000010000 */
[----:B------:R-:W-:Y:S05]  /*1db0*/  @!P3 BRA `(.L_x_10879) ;  /* 0x000000700000b947 */ /* 0x000fea0003800000 */
[----:B------:R-:W-:Y:S01]  /*1dc0*/  HFMA2.MMA R80, -RZ, RZ, 0, 9.5367431640625e-07 ;  /* 0x00000010ff507435 */ /* 0x000fe200000001ff */
[----:B------:R-:W-:Y:S02]  /*1dd0*/  SEL R79, R84, R75, P0 ;  /* 0x0000004b544f7207 */ /* 0x000fe40000000000 */
[----:B------:R-:W-:-:S02]  /*1de0*/  SEL R78, R191, R74, P0 ;  /* 0x0000004abf4e7207 */ /* 0x000fc40000000000 */
[----:B------:R-:W-:Y:S02]  /*1df0*/  SEL R77, R82, R73, P0 ;  /* 0x00000049524d7207 */ /* 0x000fe40000000000 */
[----:B------:R-:W-:-:S03]  /*1e00*/  SEL R76, R175, R72, P0 ;  /* 0x00000048af4c7207 */ /* 0x000fc60000000000 */
[----:B------:R-:W-:-:S05]  /*1e10*/  IMAD.WIDE.U32 R80, R41, R80, c[0x0][0x258] ;  /* 0x0000960029507625 */ /* 0x000fca00078e0050 */
[----:B------:R0:W-:Y:S02]  /*1e20*/  STG.E.128 [R80.64], R76 ;  /* 0x0000004c50007986 */ /* 0x0001e4000c101d04 */
.L_x_10879:
[-CC-:B------:R-:W-:Y:S01]  /*1e30*/  FFMA.FTZ R173, R173, R83.reuse, R90.reuse ;  /* 0x00000053adad7223 */ /* 0x180fe2000001005a */
[----:B------:R-:W-:Y:S01]  /*1e40*/  IADD3 R87, R41, 0x100, RZ ;  /* 0x0000010029577810 */ /* 0x000fe20007ffe0ff */
[-CC-:B------:R-:W-:Y:S01]  /*1e50*/  FFMA.FTZ R176, R176, R83.reuse, R90.reuse ;  /* 0x00000053b0b07223 */ /* 0x180fe2000001005a */
[----:B------:R-:W-:Y:S01]  /*1e60*/  IADD3 R2, R2, c[0x0][0x160], RZ ;  /* 0x0000580002027a10 */ /* 0x000fe20007ffe0ff */
[-CC-:B------:R-:W-:Y:S01]  /*1e70*/  FFMA.FTZ R188, R188, R83.reuse, R90.reuse ;  /* 0x00000053bcbc7223 */ /* 0x180fe2000001005a */
[----:B------:R-:W-:Y:S01]  /*1e80*/  SEL R200, RZ, 0x1, P2 ;  /* 0x00000001ffc87807 */ /* 0x000fe20001000000 */
[-CC-:B------:R-:W-:Y:S02]  /*1e90*/  FFMA.FTZ R194, R194, R83.reuse, R90.reuse ;  /* 0x00000053c2c27223 */ /* 0x180fe4000001005a */
[----:B------:R-:W-:Y:S02]  /*1ea0*/  FFMA.FTZ R101, R101, R83, R90 ;  /* 0x0000005365657223 */ /* 0x000fe4000001005a */
[----:B------:R-:W-:-:S02]  /*1eb0*/  FADD.FTZ R173, R192, -R173 ;  /* 0x800000adc0ad7221 */ /* 0x000fc40000010000 */
[----:B------:R-:W-:Y:S02]  /*1ec0*/  FADD.FTZ R193, R193, -R176 ;  /* 0x800000b0c1c17221 */ /* 0x000fe40000010000 */
[----:B------:R-:W-:Y:S02]  /*1ed0*/  FADD.FTZ R195, R195, -R188 ;  /* 0x800000bcc3c37221 */ /* 0x000fe40000010000 */
[----:B------:R-:W-:Y:S02]  /*1ee0*/  FADD.FTZ R197, R197, -R194 ;  /* 0x800000c2c5c57221 */ /* 0x000fe40000010000 */
[----:B------:R-:W-:Y:S01]  /*1ef0*/  FADD.FTZ R101, R106, -R101 ;  /* 0x800000656a657221 */ /* 0x000fe20000010000 */
[----:B------:R-:W-:Y:S01]  /*1f00*/  MOV R106, 0x10 ;  /* 0x00000010006a7802 */ /* 0x000fe20000000f00 */
[-CC-:B------:R-:W-:Y:S02]  /*1f10*/  FFMA.FTZ R94, R94, R83.reuse, R90.reuse ;  /* 0x000000535e5e7223 */ /* 0x180fe4000001005a */
[----:B------:R-:W-:-:S02]  /*1f20*/  FFMA.FTZ R95, R95, R83, R90 ;  /* 0x000000535f5f7223 */ /* 0x000fc4000001005a */
[-CC-:B------:R-:W-:Y:S02]  /*1f30*/  FFMA.FTZ R96, R96, R83.reuse, R90.reuse ;  /* 0x0000005360607223 */ /* 0x180fe4000001005a */
[--C-:B------:R-:W-:Y:S02]  /*1f40*/  FFMA.FTZ R97, R97, R83, R90.reuse ;  /* 0x0000005361617223 */ /* 0x100fe4000001005a */
[----:B0-----:R-:W-:Y:S02]  /*1f50*/  FMUL.FTZ R77, R82, R181 ;  /* 0x000000b5524d7220 */ /* 0x001fe40000410000 */
[-CC-:B------:R-:W-:Y:S02]  /*1f60*/  FFMA.FTZ R99, R99, R83.reuse, R90.reuse ;  /* 0x0000005363637223 */ /* 0x180fe4000001005a */
[-CC-:B------:R-:W-:Y:S02]  /*1f70*/  FFMA.FTZ R100, R100, R83.reuse, R90.reuse ;  /* 0x0000005364647223 */ /* 0x180fe4000001005a */
[----:B------:R-:W-:-:S02]  /*1f80*/  FFMA.FTZ R102, R102, R83, R90 ;  /* 0x0000005366667223 */ /* 0x000fc4000001005a */
[C---:B------:R-:W-:Y:S02]  /*1f90*/  FMUL.FTZ R173, R198.reuse, R173 ;  /* 0x000000adc6ad7220 */ /* 0x040fe40000410000 */
[C---:B------:R-:W-:Y:S02]  /*1fa0*/  FMUL.FTZ R88, R198.reuse, R193 ;  /* 0x000000c1c6587220 */ /* 0x040fe40000410000 */
[C---:B------:R-:W-:Y:S02]  /*1fb0*/  FMUL.FTZ R195, R198.reuse, R195 ;  /* 0x000000c3c6c37220 */ /* 0x040fe40000410000 */
[----:B------:R-:W-:Y:S02]  /*1fc0*/  FMUL.FTZ R82, R198, R197 ;  /* 0x000000c5c6527220 */ /* 0x000fe40000410000 */
[-CC-:B------:R-:W-:Y:S02]  /*1fd0*/  FFMA.FTZ R103, R103, R83.reuse, R90.reuse ;  /* 0x0000005367677223 */ /* 0x180fe4000001005a */
[----:B------:R-:W-:-:S02]  /*1fe0*/  FFMA.FTZ R108, R108, R83, R90 ;  /* 0x000000536c6c7223 */ /* 0x000fc4000001005a */
[-CC-:B------:R-:W-:Y:S02]  /*1ff0*/  FFMA.FTZ R109, R109, R83.reuse, R90.reuse ;  /* 0x000000536d6d7223 */ /* 0x180fe4000001005a */
[----:B------:R-:W-:Y:S02]  /*2000*/  FFMA.FTZ R110, R110, R83, R90 ;  /* 0x000000536e6e7223 */ /* 0x000fe4000001005a */
[----:B------:R-:W-:Y:S02]  /*2010*/  FADD.FTZ R201, R201, -R94 ;  /* 0x8000005ec9c97221 */ /* 0x000fe40000010000 */
[----:B------:R-:W-:Y:S02]  /*2020*/  FADD.FTZ R95, R202, -R95 ;  /* 0x8000005fca5f7221 */ /* 0x000fe40000010000 */
[----:B------:R-:W-:Y:S02]  /*2030*/  FADD.FTZ R203, R203, -R96 ;  /* 0x80000060cbcb7221 */ /* 0x000fe40000010000 */
[----:B------:R-:W-:-:S02]  /*2040*/  FADD.FTZ R97, R98, -R97 ;  /* 0x8000006162617221 */ /* 0x000fc40000010000 */
[-C--:B------:R-:W-:Y:S02]  /*2050*/  FMUL.FTZ R79, R84, R181.reuse ;  /* 0x000000b5544f7220 */ /* 0x080fe40000410000 */
[-C--:B------:R-:W-:Y:S02]  /*2060*/  FMUL.FTZ R78, R191, R181.reuse ;  /* 0x000000b5bf4e7220 */ /* 0x080fe40000410000 */
[----:B------:R-:W-:Y:S02]  /*2070*/  FMUL.FTZ R76, R175, R181 ;  /* 0x000000b5af4c7220 */ /* 0x000fe40000410000 */
[----:B------:R-:W-:-:S04]  /*2080*/  IMAD.WIDE.U32 R80, R41, R106, c[0x0][0x248] ;  /* 0x0000920029507625 */ /* 0x000fc800078e006a */
[----:B------:R-:W-:Y:S01]  /*2090*/  FADD.FTZ R99, R104, -R99 ;  /* 0x8000006368637221 */ /* 0x000fe20000010000 */
[----:B------:R0:W-:Y:S01]  /*20a0*/  STG.E.128 [R80.64], R76 ;  /* 0x0000004c50007986 */ /* 0x0001e2000c101d04 */
[----:B------:R-:W-:Y:S02]  /*20b0*/  FADD.FTZ R105, R105, -R100 ;  /* 0x8000006469697221 */ /* 0x000fe40000010000 */
[----:B------:R-:W-:Y:S02]  /*20c0*/  FADD.FTZ R107, R107, -R102 ;  /* 0x800000666b6b7221 */ /* 0x000fe40000010000 */
[----:B------:R-:W-:Y:S02]  /*20d0*/  @P1 FADD.FTZ R82, R51, R82 ;  /* 0x0000005233521221 */ /* 0x000fe40000010000 */
[----:B------:R-:W-:Y:S02]  /*20e0*/  @P1 FADD.FTZ R195, R50, R195 ;  /* 0x000000c332c31221 */ /* 0x000fe40000010000 */
[----:B------:R-:W-:-:S02]  /*20f0*/  @P1 FADD.FTZ R173, R48, R173 ;  /* 0x000000ad30ad1221 */ /* 0x000fc40000010000 */
[----:B------:R-:W-:Y:S02]  /*2100*/  @P1 FADD.FTZ R88, R49, R88 ;  /* 0x0000005831581221 */ /* 0x000fe40000010000 */
[-CC-:B------:R-:W-:Y:S02]  /*2110*/  FFMA.FTZ R111, R111, R83.reuse, R90.reuse ;  /* 0x000000536f6f7223 */ /* 0x180fe4000001005a */
[-CC-:B------:R-:W-:Y:S02]  /*2120*/  FFMA.FTZ R116, R116, R83.reuse, R90.reuse ;  /* 0x0000005374747223 */ /* 0x180fe4000001005a */
[--C-:B------:R-:W-:Y:S01]  /*2130*/  FFMA.FTZ R117, R117, R83, R90.reuse ;  /* 0x0000005375757223 */ /* 0x100fe2000001005a */
[----:B0-----:R-:W-:Y:S01]  /*2140*/  @P3 SEL R79, R82, R75, P0 ;  /* 0x0000004b524f3207 */ /* 0x001fe20000000000 */
[-CC-:B------:R-:W-:Y:S01]  /*2150*/  FFMA.FTZ R118, R118, R83.reuse, R90.reuse ;  /* 0x0000005376767223 */ /* 0x180fe2000001005a */
[----:B------:R-:W-:Y:S01]  /*2160*/  @P3 SEL R78, R195, R74, P0 ;  /* 0x0000004ac34e3207 */ /* 0x000fe20000000000 */
[--C-:B------:R-:W-:Y:S01]  /*2170*/  FFMA.FTZ R119, R119, R83, R90.reuse ;  /* 0x0000005377777223 */ /* 0x100fe2000001005a */
[----:B------:R-:W-:Y:S01]  /*2180*/  @P3 SEL R77, R88, R73, P0 ;  /* 0x00000049584d3207 */ /* 0x000fe20000000000 */
[-CC-:B------:R-:W-:Y:S01]  /*2190*/  FFMA.FTZ R124, R124, R83.reuse, R90.reuse ;  /* 0x000000537c7c7223 */ /* 0x180fe2000001005a */
[----:B------:R-:W-:Y:S01]  /*21a0*/  @P3 SEL R76, R173, R72, P0 ;  /* 0x00000048ad4c3207 */ /* 0x000fe20000000000 */
[----:B------:R-:W-:-:S02]  /*21b0*/  FFMA.FTZ R127, R127, R83, R90 ;  /* 0x000000537f7f7223 */ /* 0x000fc4000001005a */
[----:B------:R-:W-:Y:S02]  /*21c0*/  FFMA.FTZ R126, R126, R83, R90 ;  /* 0x000000537e7e7223 */ /* 0x000fe4000001005a */
[----:B------:R-:W-:Y:S02]  /*21d0*/  FADD.FTZ R103, R112, -R103 ;  /* 0x8000006770677221 */ /* 0x000fe40000010000 */
[----:B------:R-:W-:Y:S02]  /*21e0*/  FADD.FTZ R113, R113, -R108 ;  /* 0x8000006c71717221 */ /* 0x000fe40000010000 */
[----:B------:R-:W-:Y:S02]  /*21f0*/  FADD.FTZ R109, R114, -R109 ;  /* 0x8000006d726d7221 */ /* 0x000fe40000010000 */
[----:B------:R-:W-:Y:S02]  /*2200*/  FADD.FTZ R115, R115, -R110 ;  /* 0x8000006e73737221 */ /* 0x000fe40000010000 */
[----:B------:R-:W-:-:S02]  /*2210*/  FMUL.FTZ R201, R198, R201 ;  /* 0x000000c9c6c97220 */ /* 0x000fc40000410000 */
[C---:B------:R-:W-:Y:S02]  /*2220*/  FMUL.FTZ R90, R198.reuse, R95 ;  /* 0x0000005fc65a7220 */ /* 0x040fe40000410000 */
[C---:B------:R-:W-:Y:S02]  /*2230*/  FMUL.FTZ R203, R198.reuse, R203 ;  /* 0x000000cbc6cb7220 */ /* 0x040fe40000410000 */
[C---:B------:R-:W-:Y:S02]  /*2240*/  FMUL.FTZ R92, R198.reuse, R97 ;  /* 0x00000061c65c7220 */ /* 0x040fe40000410000 */
[C---:B------:R-:W-:Y:S01]  /*2250*/  FMUL.FTZ R93, R198.reuse, R99 ;  /* 0x00000063c65d7220 */ /* 0x040fe20000410000 */
[----:B------:R-:W-:Y:S01]  /*2260*/  IADD3 R99, R41, 0x200, RZ ;  /* 0x0000020029637810 */ /* 0x000fe20007ffe0ff */
[C---:B------:R-:W-:Y:S02]  /*2270*/  FMUL.FTZ R94, R198.reuse, R105 ;  /* 0x00000069c65e7220 */ /* 0x040fe40000410000 */
[----:B------:R-:W-:-:S02]  /*2280*/  FMUL.FTZ R89, R198, R101 ;  /* 0x00000065c6597220 */ /* 0x000fc40000410000 */
[----:B------:R-:W-:Y:S02]  /*2290*/  FMUL.FTZ R108, R198, R107 ;  /* 0x0000006bc66c7220 */ /* 0x000fe40000410000 */
[----:B------:R-:W-:-:S04]  /*22a0*/  @P3 IMAD.WIDE.U32 R84, R199, R106, c[0x0][0x258] ;  /* 0x00009600c7543625 */ /* 0x000fc800078e006a */
[----:B------:R-:W-:Y:S01]  /*22b0*/  FMUL.FTZ R83, R82, R181 ;  /* 0x000000b552537220 */ /* 0x000fe20000410000 */
[----:B------:R0:W-:Y:S01]  /*22c0*/  @P3 STG.E.128 [R84.64], R76 ;  /* 0x0000004c54003986 */ /* 0x0001e2000c101d04 */
[----:B------:R-:W-:-:S04]  /*22d0*/  IMAD.WIDE.U32 R86, R106, R87, c[0x0][0x248] ;  /* 0x000092006a567625 */ /* 0x000fc800078e0057 */
[C---:B------:R-:W-:Y:S01]  /*22e0*/  FMUL.FTZ R107, R198.reuse, R103 ;  /* 0x00000067c66b7220 */ /* 0x040fe20000410000 */
[C---:B------:R-:W-:Y:S01]  /*22f0*/  IADD3 R103, R41.reuse, 0x300, RZ ;  /* 0x0000030029677810 */ /* 0x040fe20007ffe0ff */
[C---:B------:R-:W-:Y:S01]  /*2300*/  FMUL.FTZ R110, R198.reuse, R113 ;  /* 0x00000071c66e7220 */ /* 0x040fe20000410000 */
[C---:B------:R-:W-:Y:S01]  /*2310*/  IADD3 R113, R41.reuse, 0x400, RZ ;  /* 0x0000040029717810 */ /* 0x040fe20007ffe0ff */
[C---:B------:R-:W-:Y:S02]  /*2320*/  FMUL.FTZ R109, R198.reuse, R109 ;  /* 0x0000006dc66d7220 */ /* 0x040fe40000410000 */
[----:B------:R-:W-:Y:S01]  /*2330*/  FMUL.FTZ R112, R198, R115 ;  /* 0x00000073c6707220 */ /* 0x000fe20000410000 */
[----:B------:R-:W-:Y:S01]  /*2340*/  IADD3 R115, R41, 0x500, RZ ;  /* 0x0000050029737810 */ /* 0x000fe20007ffe0ff */
[-C--:B------:R-:W-:Y:S02]  /*2350*/  FMUL.FTZ R82, R195, R181.reuse ;  /* 0x000000b5c3527220 */ /* 0x080fe40000410000 */
[----:B------:R-:W-:-:S02]  /*2360*/  FMUL.FTZ R81, R88, R181 ;  /* 0x000000b558517220 */ /* 0x000fc40000410000 */
[----:B------:R-:W-:Y:S02]  /*2370*/  FMUL.FTZ R80, R173, R181 ;  /* 0x000000b5ad507220 */ /* 0x000fe40000410000 */
[----:B------:R-:W-:Y:S02]  /*2380*/  @P1 FADD.FTZ R201, R52, R201 ;  /* 0x000000c934c91221 */ /* 0x000fe40000010000 */
[----:B------:R-:W-:Y:S01]  /*2390*/  @P1 FADD.FTZ R90, R53, R90 ;  /* 0x0000005a355a1221 */ /* 0x000fe20000010000 */
[----:B------:R1:W-:Y:S01]  /*23a0*/  STG.E.128 [R86.64], R80 ;  /* 0x0000005056007986 */ /* 0x0003e2000c101d04 */
[----:B------:R-:W-:Y:S01]  /*23b0*/  @P1 FADD.FTZ R203, R54, R203 ;  /* 0x000000cb36cb1221 */ /* 0x000fe20000010000 */
[----:B0-----:R-:W-:Y:S01]  /*23c0*/  @P3 SEL R76, R201, R72, P0 ;  /* 0x00000048c94c3207 */ /* 0x001fe20000000000 */
[----:B------:R-:W-:Y:S01]  /*23d0*/  @P1 FADD.FTZ R92, R55, R92 ;  /* 0x0000005c375c1221 */ /* 0x000fe20000010000 */
[----:B------:R-:W-:Y:S01]  /*23e0*/  @P3 SEL R77, R90, R73, P0 ;  /* 0x000000495a4d3207 */ /* 0x000fe20000000000 */
        /* <DEDUP_REMOVED lines=8> */
[----:B------:R-:W-:-:S02]  /*2470*/  FADD.FTZ R111, R120, -R111 ;  /* 0x8000006f786f7221 */ /* 0x000fc40000010000 */
[----:B------:R-:W-:Y:S02]  /*2480*/  FADD.FTZ R121, R121, -R116 ;  /* 0x8000007479797221 */ /* 0x000fe40000010000 */
[----:B------:R-:W-:Y:S01]  /*2490*/  FADD.FTZ R117, R122, -R117 ;  /* 0x800000757a757221 */ /* 0x000fe20000010000 */
[----:B-1----:R-:W-:Y:S01]  /*24a0*/  @P3 SEL R87, R108, R75, P0 ;  /* 0x0000004b6c573207 */ /* 0x002fe20000000000 */
[----:B------:R-:W-:Y:S01]  /*24b0*/  FADD.FTZ R123, R123, -R118 ;  /* 0x800000767b7b7221 */ /* 0x000fe20000010000 */
[----:B------:R-:W-:Y:S01]  /*24c0*/  @P3 SEL R86, R89, R74, P0 ;  /* 0x0000004a59563207 */ /* 0x000fe20000000000 */
[----:B------:R-:W-:Y:S02]  /*24d0*/  FADD.FTZ R119, R128, -R119 ;  /* 0x8000007780777221 */ /* 0x000fe40000010000 */
[----:B------:R-:W-:Y:S02]  /*24e0*/  FADD.FTZ R129, R129, -R124 ;  /* 0x8000007c81817221 */ /* 0x000fe40000010000 */
[----:B------:R-:W-:-:S02]  /*24f0*/  FADD.FTZ R127, R130, -R127 ;  /* 0x8000007f827f7221 */ /* 0x000fc40000010000 */
[----:B------:R-:W-:Y:S02]  /*2500*/  @P1 FADD.FTZ R107, R60, R107 ;  /* 0x0000006b3c6b1221 */ /* 0x000fe40000010000 */
[----:B------:R-:W-:Y:S02]  /*2510*/  @P1 FADD.FTZ R110, R61, R110 ;  /* 0x0000006e3d6e1221 */ /* 0x000fe40000010000 */
[----:B------:R-:W-:Y:S02]  /*2520*/  @P1 FADD.FTZ R109, R62, R109 ;  /* 0x0000006d3e6d1221 */ /* 0x000fe40000010000 */
[----:B------:R-:W-:Y:S02]  /*2530*/  @P1 FADD.FTZ R112, R63, R112 ;  /* 0x000000703f701221 */ /* 0x000fe40000010000 */
[----:B------:R-:W-:Y:S02]  /*2540*/  FADD.FTZ R125, R125, -R126 ;  /* 0x8000007e7d7d7221 */ /* 0x000fe40000010000 */
[----:B------:R-:W-:Y:S01]  /*2550*/  @P3 IMAD.WIDE.U32 R96, R187, R106, c[0x0][0x258] ;  /* 0x00009600bb603625 */ /* 0x000fe200078e006a */
[----:B------:R-:W-:-:S03]  /*2560*/  @P3 SEL R95, R112, R75, P0 ;  /* 0x0000004b705f3207 */ /* 0x000fc60000000000 */
[----:B------:R-:W-:Y:S01]  /*2570*/  IMAD.WIDE.U32 R98, R106, R99, c[0x0][0x248] ;  /* 0x000092006a627625 */ /* 0x000fe200078e0063 */
[----:B------:R-:W-:Y:S03]  /*2580*/  @P3 STG.E.128 [R96.64], R76 ;  /* 0x0000004c60003986 */ /* 0x000fe6000c101d04 */
[-C--:B------:R-:W-:Y:S01]  /*2590*/  FMUL.FTZ R83, R92, R181.reuse ;  /* 0x000000b55c537220 */ /* 0x080fe20000410000 */
[----:B------:R-:W-:Y:S01]  /*25a0*/  @P3 SEL R92, R107, R72, P0 ;  /* 0x000000486b5c3207 */ /* 0x000fe20000000000 */
[-C--:B------:R-:W-:Y:S02]  /*25b0*/  FMUL.FTZ R82, R203, R181.reuse ;  /* 0x000000b5cb527220 */ /* 0x080fe40000410000 */
[-C--:B------:R-:W-:Y:S02]  /*25c0*/  FMUL.FTZ R81, R90, R181.reuse ;  /* 0x000000b55a517220 */ /* 0x080fe40000410000 */
[----:B------:R-:W-:-:S02]  /*25d0*/  FMUL.FTZ R80, R201, R181 ;  /* 0x000000b5c9507220 */ /* 0x000fc40000410000 */
[C---:B------:R-:W-:Y:S02]  /*25e0*/  FMUL.FTZ R111, R198.reuse, R111 ;  /* 0x0000006fc66f7220 */ /* 0x040fe40000410000 */
[C---:B------:R-:W-:Y:S01]  /*25f0*/  FMUL.FTZ R114, R198.reuse, R121 ;  /* 0x00000079c6727220 */ /* 0x040fe20000410000 */
[----:B------:R0:W-:Y:S01]  /*2600*/  STG.E.128 [R98.64], R80 ;  /* 0x0000005062007986 */ /* 0x0001e2000c101d04 */
[C---:B------:R-:W-:Y:S02]  /*2610*/  FMUL.FTZ R117, R198.reuse, R117 ;  /* 0x00000075c6757220 */ /* 0x040fe40000410000 */
[----:B------:R-:W-:Y:S02]  /*2620*/  FMUL.FTZ R116, R198, R123 ;  /* 0x0000007bc6747220 */ /* 0x000fe40000410000 */
[----:B------:R-:W-:-:S04]  /*2630*/  @P3 IMAD.WIDE.U32 R100, R185, R106, c[0x0][0x258] ;  /* 0x00009600b9643625 */ /* 0x000fc800078e006a */
[----:B------:R-:W-:Y:S01]  /*2640*/  FMUL.FTZ R90, R89, R181 ;  /* 0x000000b5595a7220 */ /* 0x000fe20000410000 */
[----:B------:R-:W-:Y:S01]  /*2650*/  @P3 STG.E.128 [R100.64], R84 ;  /* 0x0000005464003986 */ /* 0x000fe2000c101d04 */
[C---:B------:R-:W-:Y:S02]  /*2660*/  FMUL.FTZ R119, R198.reuse, R119 ;  /* 0x00000077c6777220 */ /* 0x040fe40000410000 */
[C---:B------:R-:W-:Y:S02]  /*2670*/  FMUL.FTZ R118, R198.reuse, R129 ;  /* 0x00000081c6767220 */ /* 0x040fe40000410000 */
[----:B------:R-:W-:Y:S02]  /*2680*/  FMUL.FTZ R127, R198, R127 ;  /* 0x0000007fc67f7220 */ /* 0x000fe40000410000 */
[----:B------:R-:W-:-:S04]  /*2690*/  IMAD.WIDE.U32 R102, R106, R103, c[0x0][0x248] ;  /* 0x000092006a667625 */ /* 0x000fc800078e0067 */
[-C--:B------:R-:W-:Y:S02]  /*26a0*/  FMUL.FTZ R91, R108, R181.reuse ;  /* 0x000000b56c5b7220 */ /* 0x080fe40000410000 */
[-C--:B------:R-:W-:Y:S01]  /*26b0*/  FMUL.FTZ R89, R94, R181.reuse ;  /* 0x000000b55e597220 */ /* 0x080fe20000410000 */
[----:B------:R-:W-:Y:S01]  /*26c0*/  @P3 SEL R94, R109, R74, P0 ;  /* 0x0000004a6d5e3207 */ /* 0x000fe20000000000 */
[----:B------:R-:W-:Y:S01]  /*26d0*/  FMUL.FTZ R88, R93, R181 ;  /* 0x000000b55d587220 */ /* 0x000fe20000410000 */
[----:B------:R-:W-:Y:S01]  /*26e0*/  @P3 SEL R93, R110, R73, P0 ;  /* 0x000000496e5d3207 */ /* 0x000fe20000000000 */
[----:B------:R-:W-:Y:S02]  /*26f0*/  FMUL.FTZ R198, R198, R125 ;  /* 0x0000007dc6c67220 */ /* 0x000fe40000410000 */
[----:B------:R-:W-:Y:S01]  /*2700*/  @P3 IMAD.WIDE.U32 R104, R183, R106, c[0x0][0x258] ;  /* 0x00009600b7683625 */ /* 0x000fe200078e006a */
[----:B------:R-:W-:Y:S03]  /*2710*/  STG.E.128 [R102.64], R88 ;  /* 0x0000005866007986 */ /* 0x000fe6000c101d04 */
[----:B------:R-:W-:Y:S01]  /*2720*/  @P1 FADD.FTZ R111, R64, R111 ;  /* 0x0000006f406f1221 */ /* 0x000fe20000010000 */
[----:B------:R1:W-:Y:S01]  /*2730*/  @P3 STG.E.128 [R104.64], R92 ;  /* 0x0000005c68003986 */ /* 0x0003e2000c101d04 */
[----:B------:R-:W-:-:S02]  /*2740*/  @P1 FADD.FTZ R114, R65, R114 ;  /* 0x0000007241721221 */ /* 0x000fc40000010000 */
        /* <DEDUP_REMOVED lines=9> */
[----:B------:R-:W-:Y:S01]  /*27e0*/  SEL R72, R119, R72, P0 ;  /* 0x0000004877487207 */ /* 0x000fe20000000000 */
[----:B------:R-:W-:Y:S01]  /*27f0*/  @P1 FADD.FTZ R198, R71, R198 ;  /* 0x000000c647c61221 */ /* 0x000fe20000010000 */
[----:B------:R-:W-:Y:S01]  /*2800*/  SEL R73, R118, R73, P0 ;  /* 0x0000004976497207 */ /* 0x000fe20000000000 */
[-C--:B------:R-:W-:Y:S01]  /*2810*/  FMUL.FTZ R76, R107, R181.reuse ;  /* 0x000000b56b4c7220 */ /* 0x080fe20000410000 */
[----:B------:R-:W-:Y:S01]  /*2820*/  IADD3 R107, R41, 0x600, RZ ;  /* 0x00000600296b7810 */ /* 0x000fe20007ffe0ff */
[-C--:B------:R-:W-:Y:S01]  /*2830*/  FMUL.FTZ R79, R112, R181.reuse ;  /* 0x000000b5704f7220 */ /* 0x080fe20000410000 */
[----:B------:R-:W-:Y:S01]  /*2840*/  SEL R74, R127, R74, P0 ;  /* 0x0000004a7f4a7207 */ /* 0x000fe20000000000 */
[----:B------:R-:W-:Y:S01]  /*2850*/  FMUL.FTZ R78, R109, R181 ;  /* 0x000000b56d4e7220 */ /* 0x000fe20000410000 */
[----:B------:R-:W-:Y:S01]  /*2860*/  SEL R75, R198, R75, P0 ;  /* 0x0000004bc64b7207 */ /* 0x000fe20000000000 */
[----:B------:R-:W-:Y:S01]  /*2870*/  FMUL.FTZ R77, R110, R181 ;  /* 0x000000b56e4d7220 */ /* 0x000fe20000410000 */
[----:B------:R-:W-:Y:S01]  /*2880*/  ISETP.GE.AND P0, PT, R2, c[0x0][0x164], PT ;  /* 0x0000590002007a0c */ /* 0x000fe20003f06270 */
[----:B-1----:R-:W-:-:S04]  /*2890*/  IMAD.WIDE.U32 R92, R106, R113, c[0x0][0x248] ;  /* 0x000092006a5c7625 */ /* 0x002fc800078e0071 */
[----:B------:R-:W-:Y:S01]  /*28a0*/  @P3 IMAD.WIDE.U32 R94, R43, R106, c[0x0][0x258] ;  /* 0x000096002b5e3625 */ /* 0x000fe200078e006a */
[----:B------:R0:W-:Y:S03]  /*28b0*/  STG.E.128 [R92.64], R76 ;  /* 0x0000004c5c007986 */ /* 0x0001e6000c101d04 */
[-C--:B------:R-:W-:Y:S01]  /*28c0*/  FMUL.FTZ R87, R116, R181.reuse ;  /* 0x000000b574577220 */ /* 0x080fe20000410000 */
[----:B------:R0:W-:Y:S01]  /*28d0*/  @P3 STG.E.128 [R94.64], R80 ;  /* 0x000000505e003986 */ /* 0x0001e2000c101d04 */
[-C--:B------:R-:W-:Y:S02]  /*28e0*/  FMUL.FTZ R86, R117, R181.reuse ;  /* 0x000000b575567220 */ /* 0x080fe40000410000 */
[-C--:B------:R-:W-:Y:S02]  /*28f0*/  FMUL.FTZ R85, R114, R181.reuse ;  /* 0x000000b572557220 */ /* 0x080fe40000410000 */
[----:B------:R-:W-:-:S02]  /*2900*/  FMUL.FTZ R84, R111, R181 ;  /* 0x000000b56f547220 */ /* 0x000fc40000410000 */
[----:B------:R-:W-:-:S04]  /*2910*/  IMAD.WIDE.U32 R96, R106, R115, c[0x0][0x248] ;  /* 0x000092006a607625 */ /* 0x000fc800078e0073 */
[----:B------:R-:W-:Y:S01]  /*2920*/  @P3 IMAD.WIDE.U32 R98, R133, R106, c[0x0][0x258] ;  /* 0x0000960085623625 */ /* 0x000fe200078e006a */
[----:B------:R0:W-:Y:S03]  /*2930*/  STG.E.128 [R96.64], R84 ;  /* 0x0000005460007986 */ /* 0x0001e6000c101d04 */
[-C--:B------:R-:W-:Y:S01]  /*2940*/  FMUL.FTZ R88, R119, R181.reuse ;  /* 0x000000b577587220 */ /* 0x080fe20000410000 */
[----:B------:R0:W-:Y:S01]  /*2950*/  @P3 STG.E.128 [R98.64], R72 ;  /* 0x0000004862003986 */ /* 0x0001e2000c101d04 */
[-C--:B------:R-:W-:Y:S02]  /*2960*/  FMUL.FTZ R89, R118, R181.reuse ;  /* 0x000000b576597220 */ /* 0x080fe40000410000 */
[-C--:B------:R-:W-:Y:S02]  /*2970*/  FMUL.FTZ R90, R127, R181.reuse ;  /* 0x000000b57f5a7220 */ /* 0x080fe40000410000 */
[----:B------:R-:W-:-:S02]  /*2980*/  FMUL.FTZ R91, R198, R181 ;  /* 0x000000b5c65b7220 */ /* 0x000fc40000410000 */
[----:B------:R-:W-:-:S05]  /*2990*/  IMAD.WIDE.U32 R106, R106, R107, c[0x0][0x248] ;  /* 0x000092006a6a7625 */ /* 0x000fca00078e006b */
[----:B------:R0:W-:Y:S02]  /*29a0*/  STG.E.128 [R106.64], R88 ;  /* 0x000000586a007986 */ /* 0x0001e4000c101d04 */
[----:B0-----:R-:W-:Y:S01]  /*29b0*/  @P0 CALL.REL.NOINC `(.L_x_10880) ;  /* 0x0000001000000944 */ /* 0x001fe20003c00000 */
[----:B------:R-:W-:Y:S05]  /*29c0*/  BRA `(.L_x_10881) ;  /* 0xffffde0000007947 */ /* 0x000fea000383ffff */
.L_x_10880:
        /* <DEDUP_REMOVED lines=56> */
.L_x_10876:
        /* <DEDUP_REMOVED lines=23> */
.L_x_10877:
[----:B------:R-:W-:Y:S01]  /*2ec0*/  HFMA2.MMA R80, -RZ, RZ, 0, 9.5367431640625e-07 ;  /* 0x00000010ff507435 */ /* 0x000fe200000001ff */
[----:B------:R-:W-:-:S02]  /*2ed0*/  MOV R79, R81 ;  /* 0x00000051004f7202 */ /* 0x000fc40000000f00 */
[----:B------:R-:W-:Y:S02]  /*2ee0*/  MOV R82, 0x1f ;  /* 0x0000001f00527802 */ /* 0x000fe40000000f00 */
[----:B------:R-:W-:Y:S02]  /*2ef0*/  MOV R85, 0xffffffff ;  /* 0xffffffff00557802 */ /* 0x000fe40000000f00 */
[----:B------:R-:W-:Y:S02]  /*2f00*/  MOV R76, 0x2f20 ;  /* 0x00002f20004c7802 */ /* 0x000fe40000000f00 */
[----:B-----5:R-:W-:Y:S05]  /*2f10*/  CALL.REL.NOINC `($__internal_161_$__cuda_sm70_shflsync_down_p) ;  /* 0x0000046000007944 */ /* 0x020fea0003c00000 */
[----:B-1----:R-:W-:Y:S01]  /*2f20*/  MOV R78, R79 ;  /* 0x0000004f004e7202 */ /* 0x002fe20000000f00 */
[----:B0-----:R-:W-:Y:S05]  /*2f30*/  BRA `(.L_x_10882) ;  /* 0xffffe97000007947 */ /* 0x001fea000383ffff */
.L_x_10878:
[----:B------:R-:W-:Y:S01]  /*2f40*/  HFMA2.MMA R80, -RZ, RZ, 0, 9.5367431640625e-07 ;  /* 0x00000010ff507435 */ /* 0x000fe200000001ff */
[----:B------:R-:W-:Y:S02]  /*2f50*/  MOV R79, R83 ;  /* 0x00000053004f7202 */ /* 0x000fe40000000f00 */
[----:B------:R-:W-:Y:S02]  /*2f60*/  MOV R82, 0x1f ;  /* 0x0000001f00527802 */ /* 0x000fe40000000f00 */
[----:B------:R-:W-:-:S02]  /*2f70*/  MOV R85, 0xffffffff ;  /* 0xffffffff00557802 */ /* 0x000fc40000000f00 */
[----:B------:R-:W-:Y:S02]  /*2f80*/  MOV R76, 0x2fa0 ;  /* 0x00002fa0004c7802 */ /* 0x000fe40000000f00 */
[----:B01---5:R-:W-:Y:S05]  /*2f90*/  CALL.REL.NOINC `($__internal_161_$__cuda_sm70_shflsync_down_p) ;  /* 0x000003e000007944 */ /* 0x023fea0003c00000 */
[----:B------:R-:W-:Y:S01]  /*2fa0*/  FADD.FTZ R81, R81, R78 ;  /* 0x0000004e51517221 */ /* 0x000fe20000010000 */
[----:B0-----:R-:W-:Y:S01]  /*2fb0*/  HFMA2.MMA R80, -RZ, RZ, 0, 4.76837158203125e-07 ;  /* 0x00000008ff507435 */ /* 0x001fe200000001ff */
[----:B-1----:R-:W-:Y:S01]  /*2fc0*/  FADD.FTZ R84, R83, R79 ;  /* 0x0000004f53547221 */ /* 0x002fe20000010000 */
[----:B------:R-:W-:Y:S02]  /*2fd0*/  MOV R82, 0x1f ;  /* 0x0000001f00527802 */ /* 0x000fe40000000f00 */
[----:B------:R-:W-:Y:S02]  /*2fe0*/  MOV R85, 0xffffffff ;  /* 0xffffffff00557802 */ /* 0x000fe40000000f00 */
[----:B------:R-:W-:Y:S02]  /*2ff0*/  MOV R79, R81 ;  /* 0x00000051004f7202 */ /* 0x000fe40000000f00 */
[----:B------:R-:W-:Y:S02]  /*3000*/  MOV R76, 0x3020 ;  /* 0x00003020004c7802 */ /* 0x000fe40000000f00 */
[----:B------:R-:W-:Y:S05]  /*3010*/  CALL.REL.NOINC `($__internal_161_$__cuda_sm70_shflsync_down_p) ;  /* 0x0000036000007944 */ /* 0x000fea0003c00000 */
[----:B0-----:R-:W-:Y:S01]  /*3020*/  HFMA2.MMA R80, -RZ, RZ, 0, 4.76837158203125e-07 ;  /* 0x00000008ff507435 */ /* 0x001fe200000001ff */
[----:B-1----:R-:W-:-:S02]  /*3030*/  MOV R78, R79 ;  /* 0x0000004f004e7202 */ /* 0x002fc40000000f00 */
[----:B------:R-:W-:Y:S02]  /*3040*/  MOV R79, R84 ;  /* 0x00000054004f7202 */ /* 0x000fe40000000f00 */
[----:B------:R-:W-:Y:S02]  /*3050*/  MOV R82, 0x1f ;  /* 0x0000001f00527802 */ /* 0x000fe40000000f00 */
[----:B------:R-:W-:Y:S02]  /*3060*/  MOV R85, 0xffffffff ;  /* 0xffffffff00557802 */ /* 0x000fe40000000f00 */
[----:B------:R-:W-:Y:S02]  /*3070*/  MOV R76, 0x3090 ;  /* 0x00003090004c7802 */ /* 0x000fe40000000f00 */
[----:B------:R-:W-:Y:S05]  /*3080*/  CALL.REL.NOINC `($__internal_161_$__cuda_sm70_shflsync_down_p) ;  /* 0x000002f000007944 */ /* 0x000fea0003c00000 */
[----:B------:R-:W-:Y:S01]  /*3090*/  FADD.FTZ R81, R78, R81 ;  /* 0x000000514e517221 */ /* 0x000fe20000010000 */
[----:B0-----:R-:W-:Y:S01]  /*30a0*/  HFMA2.MMA R80, -RZ, RZ, 0, 2.384185791015625e-07 ;  /* 0x00000004ff507435 */ /* 0x001fe200000001ff */
[----:B-1----:R-:W-:Y:S01]  /*30b0*/  FADD.FTZ R84, R84, R79 ;  /* 0x0000004f54547221 */ /* 0x002fe20000010000 */
[----:B------:R-:W-:Y:S02]  /*30c0*/  MOV R82, 0x1f ;  /* 0x0000001f00527802 */ /* 0x000fe40000000f00 */
[----:B------:R-:W-:-:S02]  /*30d0*/  MOV R85, 0xffffffff ;  /* 0xffffffff00557802 */ /* 0x000fc40000000f00 */
[----:B------:R-:W-:Y:S02]  /*30e0*/  MOV R79, R81 ;  /* 0x00000051004f7202 */ /* 0x000fe40000000f00 */
[----:B------:R-:W-:Y:S02]  /*30f0*/  MOV R76, 0x3110 ;  /* 0x00003110004c7802 */ /* 0x000fe40000000f00 */
[----:B------:R-:W-:Y:S05]  /*3100*/  CALL.REL.NOINC `($__internal_161_$__cuda_sm70_shflsync_down_p) ;  /* 0x0000027000007944 */ /* 0x000fea0003c00000 */
[----:B0-----:R-:W-:Y:S01]  /*3110*/  HFMA2.MMA R80, -RZ, RZ, 0, 2.384185791015625e-07 ;  /* 0x00000004ff507435 */ /* 0x001fe200000001ff */
[----:B-1----:R-:W-:Y:S02]  /*3120*/  MOV R78, R79 ;  /* 0x0000004f004e7202 */ /* 0x002fe40000000f00 */
[----:B------:R-:W-:Y:S02]  /*3130*/  MOV R79, R84 ;  /* 0x00000054004f7202 */ /* 0x000fe40000000f00 */
[----:B------:R-:W-:Y:S02]  /*3140*/  MOV R82, 0x1f ;  /* 0x0000001f00527802 */ /* 0x000fe40000000f00 */
[----:B------:R-:W-:Y:S02]  /*3150*/  MOV R85, 0xffffffff ;  /* 0xffffffff00557802 */ /* 0x000fe40000000f00 */
[----:B------:R-:W-:-:S02]  /*3160*/  MOV R76, 0x3180 ;  /* 0x00003180004c7802 */ /* 0x000fc40000000f00 */
[----:B------:R-:W-:Y:S05]  /*3170*/  CALL.REL.NOINC `($__internal_161_$__cuda_sm70_shflsync_down_p) ;  /* 0x0000020000007944 */ /* 0x000fea0003c00000 */
[----:B------:R-:W-:Y:S01]  /*3180*/  FADD.FTZ R81, R78, R81 ;  /* 0x000000514e517221 */ /* 0x000fe20000010000 */
[----:B0-----:R-:W-:Y:S01]  /*3190*/  HFMA2.MMA R80, -RZ, RZ, 0, 1.1920928955078125e-07 ;  /* 0x00000002ff507435 */ /* 0x001fe200000001ff */
[----:B-1----:R-:W-:Y:S01]  /*31a0*/  FADD.FTZ R84, R84, R79 ;  /* 0x0000004f54547221 */ /* 0x002fe20000010000 */
[----:B------:R-:W-:-:S02]  /*31b0*/  MOV R82, 0x1f ;  /* 0x0000001f00527802 */ /* 0x000fc40000000f00 */
[----:B------:R-:W-:Y:S02]  /*31c0*/  MOV R85, 0xffffffff ;  /* 0xffffffff00557802 */ /* 0x000fe40000000f00 */
[----:B------:R-:W-:Y:S02]  /*31d0*/  MOV R79, R81 ;  /* 0x00000051004f7202 */ /* 0x000fe40000000f00 */
[----:B------:R-:W-:Y:S02]  /*31e0*/  MOV R76, 0x3200 ;  /* 0x00003200004c7802 */ /* 0x000fe40000000f00 */
[----:B------:R-:W-:Y:S05]  /*31f0*/  CALL.REL.NOINC `($__internal_161_$__cuda_sm70_shflsync_down_p) ;  /* 0x0000018000007944 */ /* 0x000fea0003c00000 */
[----:B0-----:R-:W-:Y:S01]  /*3200*/  HFMA2.MMA R80, -RZ, RZ, 0, 1.1920928955078125e-07 ;  /* 0x00000002ff507435 */ /* 0x001fe200000001ff */
[----:B-1----:R-:W-:Y:S02]  /*3210*/  MOV R78, R79 ;  /* 0x0000004f004e7202 */ /* 0x002fe40000000f00 */
[----:B------:R-:W-:Y:S02]  /*3220*/  MOV R79, R84 ;  /* 0x00000054004f7202 */ /* 0x000fe40000000f00 */
[----:B------:R-:W-:Y:S02]  /*3230*/  MOV R82, 0x1f ;  /* 0x0000001f00527802 */ /* 0x000fe40000000f00 */
[----:B------:R-:W-:-:S02]  /*3240*/  MOV R85, 0xffffffff ;  /* 0xffffffff00557802 */ /* 0x000fc40000000f00 */
[----:B------:R-:W-:Y:S02]  /*3250*/  MOV R76, 0x3270 ;  /* 0x00003270004c7802 */ /* 0x000fe40000000f00 */
[----:B------:R-:W-:Y:S05]  /*3260*/  CALL.REL.NOINC `($__internal_161_$__cuda_sm70_shflsync_down_p) ;  /* 0x0000011000007944 */ /* 0x000fea0003c00000 */
[----:B------:R-:W-:Y:S01]  /*3270*/  FADD.FTZ R81, R78, R81 ;  /* 0x000000514e517221 */ /* 0x000fe20000010000 */
[----:B0-----:R-:W-:Y:S01]  /*3280*/  HFMA2.MMA R80, -RZ, RZ, 0, 5.9604644775390625e-08 ;  /* 0x00000001ff507435 */ /* 0x001fe200000001ff */
[----:B-1----:R-:W-:Y:S01]  /*3290*/  FADD.FTZ R83, R84, R79 ;  /* 0x0000004f54537221 */ /* 0x002fe20000010000 */
[----:B------:R-:W-:Y:S02]  /*32a0*/  MOV R82, 0x1f ;  /* 0x0000001f00527802 */ /* 0x000fe40000000f00 */
[----:B------:R-:W-:Y:S02]  /*32b0*/  MOV R85, 0xffffffff ;  /* 0xffffffff00557802 */ /* 0x000fe40000000f00 */
[----:B------:R-:W-:Y:S02]  /*32c0*/  MOV R79, R81 ;  /* 0x00000051004f7202 */ /* 0x000fe40000000f00 */
[----:B------:R-:W-:Y:S02]  /*32d0*/  MOV R76, 0x32f0 ;  /* 0x000032f0004c7802 */ /* 0x000fe40000000f00 */
[----:B------:R-:W-:Y:S05]  /*32e0*/  CALL.REL.NOINC `($__internal_161_$__cuda_sm70_shflsync_down_p) ;  /* 0x0000009000007944 */ /* 0x000fea0003c00000 */
[----:B0-----:R-:W-:Y:S01]  /*32f0*/  HFMA2.MMA R80, -RZ, RZ, 0, 5.9604644775390625e-08 ;  /* 0x00000001ff507435 */ /* 0x001fe200000001ff */
[----:B-1----:R-:W-:-:S02]  /*3300*/  MOV R92, R79 ;  /* 0x0000004f005c7202 */ /* 0x002fc40000000f00 */
[----:B------:R-:W-:Y:S02]  /*3310*/  MOV R79, R83 ;  /* 0x00000053004f7202 */ /* 0x000fe40000000f00 */
[----:B------:R-:W-:Y:S02]  /*3320*/  MOV R82, 0x1f ;  /* 0x0000001f00527802 */ /* 0x000fe40000000f00 */
[----:B------:R-:W-:Y:S02]  /*3330*/  MOV R85, 0xffffffff ;  /* 0xffffffff00557802 */ /* 0x000fe40000000f00 */
[----:B------:R-:W-:Y:S02]  /*3340*/  MOV R76, 0x3360 ;  /* 0x00003360004c7802 */ /* 0x000fe40000000f00 */
[----:B------:R-:W-:Y:S05]  /*3350*/  CALL.REL.NOINC `($__internal_161_$__cuda_sm70_shflsync_down_p) ;  /* 0x0000002000007944 */ /* 0x000fea0003c00000 */
[----:B-1----:R-:W-:Y:S01]  /*3360*/  MOV R76, R79 ;  /* 0x0000004f004c7202 */ /* 0x002fe20000000f00 */
[----:B0-----:R-:W-:Y:S05]  /*3370*/  BRA `(.L_x_10883) ;  /* 0xffffe65000007947 */ /* 0x001fea000383ffff */
        .weak           $__internal_161_$__cuda_sm70_shflsync_down_p
        .type           $__internal_161_$__cuda_sm70_shflsync_down_p,@function
        .size           $__internal_161_$__cuda_sm70_shflsync_down_p,(.L_x_13037 - $__internal_161_$__cuda_sm70_shflsync_down_p)
$__internal_161_$__cuda_sm70_shflsync_down_p:
[----:B------:R-:W-:Y:S01]  /*3380*/  HFMA2.MMA R77, -RZ, RZ, 0, 0 ;  /* 0x00000000ff4d7435 */ /* 0x000fe200000001ff */
[----:B------:R-:W-:Y:S04]  /*3390*/  WARPSYNC R85 ;  /* 0x0000005500007348 */ /* 0x000fe80003800000 */
[----:B------:R0:W1:Y:S01]  /*33a0*/  SHFL.DOWN PT, R79, R79, R80, R82 ;  /* 0x080000504f4f7389 */ /* 0x00006200000e0052 */
[----:B------:R-:W-:Y:S05]  /*33b0*/  RET.REL.NODEC R76 `(_ZN10layer_norm13ln_bwd_kernelINS_13Kernel_traitsI6__halfffffjLj7168ELj1ELj1ELj8ELj16ENS_18Kernel_traits_baseILj7168ES2_ffffjLj256EEEEELb0ELb0ELb0ELb1EEEvNS_9BwdParamsE) ;  /* 0xffffcc404c007950 */ /* 0x000fea0003c3ffff */
.L_x_10884:
        /* <DEDUP_REMOVED lines=12> */
.L_x_13037:


//--------------------- .text._ZN10layer_norm13ln_bwd_kernelINS_13Kernel_traitsI6__halfffffjLj7168ELj1ELj1ELj8ELj16ENS_18Kernel_traits_baseILj7168ES2_ffffjLj256EEEEELb0ELb0ELb1ELb0EEEvNS_9BwdParamsE --------------------------
	.section	.text._ZN10layer_norm13ln_bwd_kernelINS_13Kernel_traitsI6__halfffffjLj7168ELj1ELj1ELj8ELj16ENS_18Kernel_traits_baseILj7168ES2_ffffjLj256EEEEELb0ELb0ELb1ELb0EEEvNS_9BwdParamsE,"ax",@progbits
	.sectioninfo	@"SHI_REGISTERS=208"
	.align	128
        .global         _ZN10layer_norm13ln_bwd_kernelINS_13Kernel_traitsI6__halfffffjLj7168ELj1ELj1ELj8ELj16ENS_18Kernel_traits_baseILj7168ES2_ffffjLj256EEEEELb0ELb0ELb1ELb0EEEvNS_9BwdParamsE
        .type           _ZN10layer_norm13ln_bwd_kernelINS_13Kernel_traitsI6__halfffffjLj7168ELj1ELj1ELj8ELj16ENS_18Kernel_traits_baseILj7168ES2_ffffjLj256EEEEELb0ELb0ELb1ELb0EEEvNS_9BwdParamsE,@function
        .size           _ZN10layer_norm13ln_bwd_kernelINS_13Kernel_traitsI6__halfffffjLj7168ELj1ELj1ELj8ELj16ENS_18Kernel_traits_baseILj7168ES2_ffffjLj256EEEEELb0ELb0ELb1ELb0EEEvNS_9BwdParamsE,(.L_x_13038 - _ZN10layer_norm13ln_bwd_kernelINS_13Kernel_traitsI6__halfffffjLj7168ELj1ELj1ELj8ELj16ENS_18Kernel_traits_baseILj7168ES2_ffffjLj256EEEEELb0ELb0ELb1ELb0EEEvNS_9BwdParamsE)
        .other          _ZN10layer_norm13ln_bwd_kernelINS_13Kernel_traitsI6__halfffffjLj7168ELj1ELj1ELj8ELj16ENS_18Kernel_traits_baseILj7168ES2_ffffjLj256EEEEELb0ELb0ELb1ELb0EEEvNS_9BwdParamsE,@"STO_CUDA_ENTRY STV_DEFAULT"
_ZN10layer_norm13ln_bwd_kernelINS_13Kernel_traitsI6__halfffffjLj7168ELj1ELj1ELj8ELj16ENS_18Kernel_traits_baseILj7168ES2_ffffjLj256EEEEELb0ELb0ELb1ELb0EEEvNS_9BwdParamsE:
.text._ZN10layer_norm13ln_bwd_kernelINS_13Kernel_traitsI6__halfffffjLj7168ELj1ELj1ELj8ELj16ENS_18Kernel_traits_baseILj7168ES2_ffffjLj256EEEEELb0ELb0ELb1ELb0EEEvNS_9BwdParamsE:
        /* <DEDUP_REMOVED lines=139> */
.L_x_10991:
        /* <DEDUP_REMOVED lines=27> */
.L_x_10890:
[----:B------:R-:W-:Y:S02]  /*0a60*/  IADD3 R128, R144, 0x100, RZ ;  /* 0x0000010090807810 */ /* 0x000fe40007ffe0ff */
.L_x_10889:
[----:B------:R-:W-:Y:S05]  /*0a70*/  BSYNC B1 ;  /* 0x0000000000017941 */ /* 0x000fea0003800000 */
.L_x_10888:
        /* <DEDUP_REMOVED lines=8> */
.L_x_10893:
[----:B------:R-:W-:Y:S02]  /*0b00*/  IADD3 R128, R128, 0x100, RZ ;  /* 0x0000010080807810 */ /* 0x000fe40007ffe0ff */
.L_x_10892:
[----:B------:R-:W-:Y:S05]  /*0b10*/  BSYNC B1 ;  /* 0x0000000000017941 */ /* 0x000fea0003800000 */
.L_x_10891:
        /* <DEDUP_REMOVED lines=8> */
.L_x_10896:
[----:B------:R-:W-:Y:S02]  /*0ba0*/  IADD3 R128, R128, 0x100, RZ ;  /* 0x0000010080807810 */ /* 0x000fe40007ffe0ff */
.L_x_10895:
[----:B------:R-:W-:Y:S05]  /*0bb0*/  BSYNC B1 ;  /* 0x0000000000017941 */ /* 0x000fea0003800000 */
.L_x_10894:
[----:B------:R-:W-:Y:S01]  /*0bc0*/  BSSY B1, `(.L_x_10897) ;  /* 0x0000008000017945 */ /* 0x000fe20003800000 */
[----:B------:R-:W-:Y:S05]  /*0bd0*/  @!P0 BRA `(.L_x_10898) ;  /* 0x0000006000008947 */ /* 0x000fea0003800000 */
[----:B------:R-:W-:-:S04]  /*0be0*/  ISETP.NE.U32.AND P4, PT, RZ, c[0x0][0x218], PT ;  /* 0x00008600ff007a0c */ /* 0x000fc80003f85070 */
[----:B------:R-:W-:-:S13]  /*0bf0*/  ISETP.NE.AND.EX P4, PT, RZ, c[0x0][0x21c], PT, P4 ;  /* 0x00008700ff007a0c */ /* 0x000fda0003f85340 */
[----:B------:R-:W-:Y:S05]  /*0c00*/  @!P4 BRA `(.L_x_10899) ;  /* 0x000000200000c947 */ /* 0x000fea0003800000 */
[----:B------:R-:W-:-:S06]  /*0c10*/  IMAD.WIDE.U32 R104, R128, R139, c[0x0][0x218] ;  /* 0x0000860080687625 */ /* 0x000fcc00078e008b */
[----:B------:R-:W5:Y:S02]  /*0c20*/  LDG.E.128 R104, [R104.64] ;  /* 0x0000000468687981 */ /* 0x000f64000c1e1d00 */
.L_x_10899:
[----:B------:R-:W-:Y:S02]  /*0c30*/  IADD3 R128, R128, 0x100, RZ ;  /* 0x0000010080807810 */ /* 0x000fe40007ffe0ff */
.L_x_10898:
[----:B------:R-:W-:Y:S05]  /*0c40*/  BSYNC B1 ;  /* 0x0000000000017941 */ /* 0x000fea0003800000 */
.L_x_10897:
[----:B------:R-:W-:Y:S01]  /*0c50*/  BSSY B1, `(.L_x_10900) ;  /* 0x0000008000017945 */ /* 0x000fe20003800000 */
[----:B------:R-:W-:Y:S05]  /*0c60*/  @!P1 BRA `(.L_x_10901) ;  /* 0x0000006000009947 */ /* 0x000fea0003800000 */
[----:B------:R-:W-:-:S04]  /*0c70*/  ISETP.NE.U32.AND P4, PT, RZ, c[0x0][0x218], PT ;  /* 0x00008600ff007a0c */ /* 0x000fc80003f85070 */
[----:B------:R-:W-:-:S13]  /*0c80*/  ISETP.NE.AND.EX P4, PT, RZ, c[0x0][0x21c], PT, P4 ;  /* 0x00008700ff007a0c */ /* 0x000fda0003f85340 */
[----:B------:R-:W-:Y:S05]  /*0c90*/  @!P4 BRA `(.L_x_10902) ;  /* 0x000000200000c947 */ /* 0x000fea0003800000 */
[----:B------:R-:W-:-:S06]  /*0ca0*/  IMAD.WIDE.U32 R108, R128, R139, c[0x0][0x218] ;  /* 0x00008600806c7625 */ /* 0x000fcc00078e008b */
[----:B------:R-:W5:Y:S02]  /*0cb0*/  LDG.E.128 R108, [R108.64] ;  /* 0x000000046c6c7981 */ /* 0x000f64000c1e1d00 */
.L_x_10902:
[----:B------:R-:W-:Y:S02]  /*0cc0*/  IADD3 R128, R128, 0x100, RZ ;  /* 0x0000010080807810 */ /* 0x000fe40007ffe0ff */
.L_x_10901:
[----:B------:R-:W-:Y:S05]  /*0cd0*/  BSYNC B1 ;  /* 0x0000000000017941 */ /* 0x000fea0003800000 */
.L_x_10900:
[----:B------:R-:W-:Y:S01]  /*0ce0*/  BSSY B1, `(.L_x_10903) ;  /* 0x0000008000017945 */ /* 0x000fe20003800000 */
[----:B------:R-:W-:Y:S05]  /*0cf0*/  @!P2 BRA `(.L_x_10904) ;  /* 0x000000600000a947 */ /* 0x000fea0003800000 */
[----:B------:R-:W-:-:S04]  /*0d00*/  ISETP.NE.U32.AND P4, PT, RZ, c[0x0][0x218], PT ;  /* 0x00008600ff007a0c */ /* 0x000fc80003f85070 */
[----:B------:R-:W-:-:S13]  /*0d10*/  ISETP.NE.AND.EX P4, PT, RZ, c[0x0][0x21c], PT, P4 ;  /* 0x00008700ff007a0c */ /* 0x000fda0003f85340 */
[----:B------:R-:W-:Y:S05]  /*0d20*/  @!P4 BRA `(.L_x_10905) ;  /* 0x000000200000c947 */ /* 0x000fea0003800000 */
[----:B------:R-:W-:-:S06]  /*0d30*/  IMAD.WIDE.U32 R112, R128, R139, c[0x0][0x218] ;  /* 0x0000860080707625 */ /* 0x000fcc00078e008b */
[----:B------:R-:W5:Y:S02]  /*0d40*/  LDG.E.128 R112, [R112.64] ;  /* 0x0000000470707981 */ /* 0x000f64000c1e1d00 */
.L_x_10905:
[----:B------:R-:W-:Y:S02]  /*0d50*/  IADD3 R128, R128, 0x100, RZ ;  /* 0x0000010080807810 */ /* 0x000fe40007ffe0ff */
.L_x_10904:
[----:B------:R-:W-:Y:S05]  /*0d60*/  BSYNC B1 ;  /* 0x0000000000017941 */ /* 0x000fea0003800000 */
.L_x_10903:
        /* <DEDUP_REMOVED lines=9> */
.L_x_10887:
[----:B0-----:R-:W-:Y:S01]  /*0e00*/  IADD3 R128, R132, -0x1, RZ ;  /* 0xffffffff84807810 */ /* 0x001fe20007ffe0ff */
[----:B------:R-:W-:Y:S01]  /*0e10*/  BSSY B1, `(.L_x_10907) ;  /* 0x0000031000017945 */ /* 0x000fe20003800000 */
[----:B------:R-:W-:Y:S01]  /*0e20*/  LOP3.LUT P4, RZ, R34, 0xffffff00, RZ, 0xc0, !PT ;  /* 0xffffff0022ff7812 */ /* 0x000fe2000788c0ff */
[----:B------:R-:W-:Y:S01]  /*0e30*/  HFMA2.MMA R141, -RZ, RZ, 0, 0 ;  /* 0x00000000ff8d7435 */ /* 0x000fe200000001ff */
[----:B------:R-:W-:Y:S01]  /*0e40*/  IMAD.MOV.U32 R138, RZ, RZ, RZ ;  /* 0x000000ffff8a7224 */ /* 0x000fe200078e00ff */
[----:B------:R-:W-:Y:S01]  /*0e50*/  MOV R186, R144 ;  /* 0x0000009000ba7202 */ /* 0x000fe20000000f00 */
[----:B------:R-:W-:-:S05]  /*0e60*/  IMAD R128, R128, c[0x0][0x168], RZ ;  /* 0x00005a0080807a24 */ /* 0x000fca00078e02ff */
[----:B------:R-:W-:-:S04]  /*0e70*/  SHF.R.S32.HI R129, RZ, 0x1f, R128 ;  /* 0x0000001fff817819 */ /* 0x000fc80000011480 */
[----:B------:R-:W-:-:S04]  /*0e80*/  LEA.HI R129, R129, R128, RZ, 0x2 ;  /* 0x0000008081817211 */ /* 0x000fc800078f10ff */
[----:B------:R-:W-:Y:S01]  /*0e90*/  LEA.HI.SX32 R140, R129, R140, 0x1e ;  /* 0x0000008c818c7211 */ /* 0x000fe200078ff2ff */
[----:B------:R-:W-:Y:S05]  /*0ea0*/  @!P4 BRA `(.L_x_10908) ;  /* 0x000002700000c947 */ /* 0x000fea0003800000 */
[----:B------:R-:W-:Y:S01]  /*0eb0*/  IMAD.WIDE.U32 R128, R144, R139, c[0x0][0x188] ;  /* 0x0000620090807625 */ /* 0x000fe200078e008b */
[----:B------:R-:W-:-:S03]  /*0ec0*/  ISETP.NE.AND P4, PT, R32, RZ, PT ;  /* 0x000000ff2000720c */ /* 0x000fc60003f85270 */
[----:B------:R-:W-:Y:S01]  /*0ed0*/  IMAD.WIDE.U32 R132, R140, R139, c[0x0][0x208] ;  /* 0x000082008c847625 */ /* 0x000fe200078e008b */
[----:B-----5:R-:W-:Y:S01]  /*0ee0*/  FSEL R138, R142, RZ, !P4 ;  /* 0x000000ff8e8a7208 */ /* 0x020fe20006000000 */
[----:B------:R-:W2:Y:S01]  /*0ef0*/  LDG.E.128 R128, [R128.64] ;  /* 0x0000000480807981 */ /* 0x000ea2000c1e1d00 */
[----:B------:R-:W-:-:S03]  /*0f00*/  ISETP.NE.U32.AND P4, PT, RZ, c[0x0][0x218], PT ;  /* 0x00008600ff007a0c */ /* 0x000fc60003f85070 */
[----:B------:R-:W3:Y:S01]  /*0f10*/  LDG.E.128 R132, [R132.64] ;  /* 0x0000000484847981 */ /* 0x000ee2000c1e1d00 */
[----:B------:R-:W-:-:S13]  /*0f20*/  ISETP.NE.AND.EX P4, PT, RZ, c[0x0][0x21c], PT, P4 ;  /* 0x00008700ff007a0c */ /* 0x000fda0003f85340 */
[----:B------:R0:W5:Y:S01]  /*0f30*/  @P4 LDG.E.128 R92, [R136.64] ;  /* 0x00000004885c4981 */ /* 0x000162000c1e1d00 */
[----:B------:R-:W-:Y:S02]  /*0f40*/  IADD3 R186, R144, 0x100, RZ ;  /* 0x0000010090ba7810 */ /* 0x000fe40007ffe0ff */
[----:B------:R-:W-:Y:S01]  /*0f50*/  IADD3 R140, R140, 0x100, RZ ;  /* 0x000001008c8c7810 */ /* 0x000fe20007ffe0ff */
[C---:B--2---:R-:W-:Y:S02]  /*0f60*/  FADD.FTZ R149, -R138.reuse, R128 ;  /* 0x000000808a957221 */ /* 0x044fe40000010100 */
[----:B------:R-:W-:Y:S02]  /*0f70*/  FADD.FTZ R141, -R138, R129 ;  /* 0x000000818a8d7221 */ /* 0x000fe40000010100 */
[----:B------:R-:W-:Y:S02]  /*0f80*/  FMUL.FTZ R149, R2, R149 ;  /* 0x0000009502957220 */ /* 0x000fe40000410000 */
[----:B---3--:R-:W-:-:S02]  /*0f90*/  FMUL.FTZ R168, R31, R132 ;  /* 0x000000841fa87220 */ /* 0x008fc40000410000 */
[C---:B------:R-:W-:Y:S02]  /*0fa0*/  FADD.FTZ R131, -R138.reuse, R131 ;  /* 0x000000838a837221 */ /* 0x040fe40000010100 */
[----:B------:R-:W-:Y:S02]  /*0fb0*/  FADD.FTZ R167, -R138, R130 ;  /* 0x000000828aa77221 */ /* 0x000fe40000010100 */
[----:B------:R-:W-:Y:S02]  /*0fc0*/  FMUL.FTZ R152, R2, R141 ;  /* 0x0000008d02987220 */ /* 0x000fe40000410000 */
[----:B------:R-:W-:Y:S02]  /*0fd0*/  FMUL.FTZ R181, R30, R133 ;  /* 0x000000851eb57220 */ /* 0x000fe40000410000 */
[----:B------:R-:W-:Y:S02]  /*0fe0*/  FADD.FTZ R128, RZ, R168 ;  /* 0x000000a8ff807221 */ /* 0x000fe40000010000 */
[----:B------:R-:W-:-:S02]  /*0ff0*/  FFMA.FTZ R129, R149, R168, RZ ;  /* 0x000000a895817223 */ /* 0x000fc400000100ff */
[C---:B------:R-:W-:Y:S02]  /*1000*/  FMUL.FTZ R176, R2.reuse, R131 ;  /* 0x0000008302b07220 */ /* 0x040fe40000410000 */
        /* <DEDUP_REMOVED lines=17> */
.L_x_10908:
[----:B0-----:R-:W-:Y:S05]  /*1120*/  BSYNC B1 ;  /* 0x0000000000017941 */ /* 0x001fea0003800000 */
.L_x_10907:
[----:B------:R-:W-:Y:S01]  /*1130*/  ISETP.GE.U32.AND P4, PT, R34, 0x200, PT ;  /* 0x000002002200780c */ /* 0x000fe20003f86070 */
[----:B------:R-:W-:-:S12]  /*1140*/  BSSY B1, `(.L_x_10909) ;  /* 0x000002a000017945 */ /* 0x000fd80003800000 */
        /* <DEDUP_REMOVED lines=9> */
[----:B------:R-:W-:-:S05]  /*11e0*/  @P4 IMAD.WIDE.U32 R136, R186, R139, c[0x0][0x218] ;  /* 0x00008600ba884625 */ /* 0x000fca00078e008b */
        /* <DEDUP_REMOVED lines=31> */
.L_x_10910:
[----:B0-----:R-:W-:Y:S05]  /*13e0*/  BSYNC B1 ;  /* 0x0000000000017941 */ /* 0x001fea0003800000 */
.L_x_10909:
        /* <DEDUP_REMOVED lines=16> */
[C---:B------:R-:W-:Y:S02]  /*14f0*/  FADD.FTZ R163, -R143.reuse, R129 ;  /* 0x000000818fa37221 */ /* 0x040fe40000010100 */
[----:B------:R-:W-:Y:S02]  /*1500*/  FADD.FTZ R177, -R143, R130 ;  /* 0x000000828fb17221 */ /* 0x000fe40000010100 */
[----:B------:R-:W-:-:S02]  /*1510*/  FMUL.FTZ R145, R2, R145 ;  /* 0x0000009102917220 */ /* 0x000fc40000410000 */
[----:B---3--:R-:W-:Y:S02]  /*1520*/  FMUL.FTZ R164, R23, R132 ;  /* 0x0000008417a47220 */ /* 0x008fe40000410000 */
[C---:B------:R-:W-:Y:S02]  /*1530*/  FMUL.FTZ R148, R2.reuse, R163 ;  /* 0x000000a302947220 */ /* 0x040fe40000410000 */
[----:B------:R-:W-:Y:S02]  /*1540*/  FMUL.FTZ R163, R2, R177 ;  /* 0x000000b102a37220 */ /* 0x000fe40000410000 */
        /* <DEDUP_REMOVED lines=21> */
.L_x_10912:
[----:B0-----:R-:W-:Y:S05]  /*16a0*/  BSYNC B1 ;  /* 0x0000000000017941 */ /* 0x001fea0003800000 */
.L_x_10911:
[----:B------:R-:W-:Y:S01]  /*16b0*/  BSSY B1, `(.L_x_10913) ;  /* 0x000002a000017945 */ /* 0x000fe20003800000 */
        /* <DEDUP_REMOVED lines=41> */
.L_x_10914:
[----:B0-----:R-:W-:Y:S05]  /*1950*/  BSYNC B1 ;  /* 0x0000000000017941 */ /* 0x001fea0003800000 */
.L_x_10913:
        /* <DEDUP_REMOVED lines=42> */
.L_x_10916:
[----:B0-----:R-:W-:Y:S05]  /*1c00*/  BSYNC B1 ;  /* 0x0000000000017941 */ /* 0x001fea0003800000 */
.L_x_10915:
        /* <DEDUP_REMOVED lines=42> */
.L_x_10918:
[----:B0-----:R-:W-:Y:S05]  /*1eb0*/  BSYNC B1 ;  /* 0x0000000000017941 */ /* 0x001fea0003800000 */
.L_x_10917:
[----:B------:R-:W-:-:S13]  /*1ec0*/  ISETP.GE.U32.AND P4, PT, R34, 0x700, PT ;  /* 0x000007002200780c */ /* 0x000fda0003f86070 */
        /* <DEDUP_REMOVED lines=11> */
[C---:B--2---:R-:W-:Y:S02]  /*1f80*/  FADD.FTZ R157, -R142.reuse, R128 ;  /* 0x000000808e9d7221 */ /* 0x044fe40000010100 */
[----:B------:R-:W-:Y:S02]  /*1f90*/  FADD.FTZ R139, -R142, R129 ;  /* 0x000000818e8b7221 */ /* 0x000fe40000010100 */
        /* <DEDUP_REMOVED lines=26> */
.L_x_10906:
[----:B0-----:R-:W-:Y:S05]  /*2140*/  BSYNC B0 ;  /* 0x0000000000007941 */ /* 0x001fea0003800000 */
.L_x_10886:
[----:B------:R-:W-:Y:S02]  /*2150*/  LOP3.LUT P4, RZ, R3, 0xff, RZ, 0xc0, !PT ;  /* 0x000000ff03ff7812 */ /* 0x000fe4000788c0ff */
[----:B------:R-:W-:-:S04]  /*2160*/  SHF.R.U32.HI R130, RZ, 0x5, R35 ;  /* 0x00000005ff827819 */ /* 0x000fc80000011623 */
[----:B------:R-:W-:-:S07]  /*2170*/  LOP3.LUT R203, R130, 0x7fffff8, RZ, 0xc0, !PT ;  /* 0x07fffff882cb7812 */ /* 0x000fce00078ec0ff */
[----:B------:R-:W-:Y:S02]  /*2180*/  @!P4 IADD3 R203, R203, 0x8, RZ ;  /* 0x00000008cbcbc810 */ /* 0x000fe40007ffe0ff */
[----:B------:R-:W-:Y:S01]  /*2190*/  LOP3.LUT P4, RZ, R35, 0x1f, RZ, 0xc0, !PT ;  /* 0x0000001f23ff7812 */ /* 0x000fe2000788c0ff */
[----:B------:R-:W-:Y:S10]  /*21a0*/  BRA.DIV ~URZ, `(.L_x_10919) ;  /* 0x000029d27f007947 */ /* 0x000ff4000b800000 */
[----:B------:R0:W1:Y:S02]  /*21b0*/  SHFL.DOWN PT, R132, R141, 0x10, 0x1f ;  /* 0x0a001f008d847f89 */ /* 0x00006400000e0000 */
.L_x_10992:
        /* <DEDUP_REMOVED lines=18> */
.L_x_10993:
        /* <DEDUP_REMOVED lines=9> */
[----:B-----5:R-:W-:-:S05]  /*2370*/  ISETP.GE.AND P4, PT, R0, 0x1, PT ;  /* 0x000000010000780c */ /* 0x020fca0003f86270 */
[----:B------:R-:W1:Y:S04]  /*2380*/  LDS.128 R128, [R203.X8+0x7000] ;  /* 0x00700000cb807984 */ /* 0x000e680000008c00 */
[----:B0-----:R-:W0:Y:S04]  /*2390*/  LDS.128 R132, [R203.X8+0x7010] ;  /* 0x00701000cb847984 */ /* 0x001e280000008c00 */
[----:B------:R-:W2:Y:S04]  /*23a0*/  LDS.128 R136, [R203.X8+0x7020] ;  /* 0x00702000cb887984 */ /* 0x000ea80000008c00 */
[----:B------:R-:W3:Y:S01]  /*23b0*/  LDS.128 R140, [R203.X8+0x7030] ;  /* 0x00703000cb8c7984 */ /* 0x000ee20000008c00 */
[----:B-1----:R-:W-:-:S02]  /*23c0*/  FADD.FTZ R205, RZ, R128 ;  /* 0x00000080ffcd7221 */ /* 0x002fc40000010000 */
[----:B------:R-:W-:Y:S01]  /*23d0*/  FADD.FTZ R128, RZ, R129 ;  /* 0x00000081ff807221 */ /* 0x000fe20000010000 */
[----:B------:R-:W-:Y:S01]  /*23e0*/  @P4 IADD3 R129, R0, -0x1, RZ ;  /* 0xffffffff00814810 */ /* 0x000fe20007ffe0ff */
[----:B------:R-:W-:Y:S02]  /*23f0*/  FADD.FTZ R205, R130, R205 ;  /* 0x000000cd82cd7221 */ /* 0x000fe40000010000 */
[----:B------:R-:W-:Y:S02]  /*2400*/  FADD.FTZ R128, R131, R128 ;  /* 0x0000008083807221 */ /* 0x000fe40000010000 */
[----:B0-----:R-:W-:Y:S01]  /*2410*/  FADD.FTZ R205, R205, R132 ;  /* 0x00000084cdcd7221 */ /* 0x001fe20000010000 */
[----:B------:R-:W-:Y:S01]  /*2420*/  @P4 LOP3.LUT R132, R35, 0xff, RZ, 0xc0, !PT ;  /* 0x000000ff23844812 */ /* 0x000fe200078ec0ff */
[----:B------:R-:W-:Y:S02]  /*2430*/  FADD.FTZ R128, R128, R133 ;  /* 0x0000008580807221 */ /* 0x000fe40000010000 */
[----:B------:R-:W-:-:S02]  /*2440*/  FADD.FTZ R205, R134, R205 ;  /* 0x000000cd86cd7221 */ /* 0x000fc40000010000 */
[----:B------:R-:W-:Y:S02]  /*2450*/  FADD.FTZ R128, R135, R128 ;  /* 0x0000008087807221 */ /* 0x000fe40000010000 */
[----:B------:R-:W-:Y:S02]  /*2460*/  @P4 IMAD R129, R129, c[0x0][0x168], RZ ;  /* 0x00005a0081814a24 */ /* 0x000fe400078e02ff */
[----:B--2---:R-:W-:Y:S02]  /*2470*/  FADD.FTZ R205, R205, R136 ;  /* 0x00000088cdcd7221 */ /* 0x004fe40000010000 */
[----:B------:R-:W-:Y:S01]  /*2480*/  FADD.FTZ R128, R128, R137 ;  /* 0x0000008980807221 */ /* 0x000fe20000010000 */
[----:B------:R-:W-:Y:S01]  /*2490*/  @P4 SHF.R.S32.HI R130, RZ, 0x1f, R129 ;  /* 0x0000001fff824819 */ /* 0x000fe20000011481 */
[----:B------:R-:W-:Y:S02]  /*24a0*/  FADD.FTZ R205, R138, R205 ;  /* 0x000000cd8acd7221 */ /* 0x000fe40000010000 */
[----:B------:R-:W-:Y:S01]  /*24b0*/  FADD.FTZ R128, R139, R128 ;  /* 0x000000808b807221 */ /* 0x000fe20000010000 */
[----:B------:R-:W-:Y:S01]  /*24c0*/  @P4 LEA.HI R129, R130, R129, RZ, 0x2 ;  /* 0x0000008182814211 */ /* 0x000fe200078f10ff */
[----:B---3--:R-:W-:Y:S01]  /*24d0*/  FADD.FTZ R205, R205, R140 ;  /* 0x0000008ccdcd7221 */ /* 0x008fe20000010000 */
[----:B------:R-:W-:Y:S01]  /*24e0*/  HFMA2.MMA R130, -RZ, RZ, 0, 0 ;  /* 0x00000000ff827435 */ /* 0x000fe200000001ff */
[----:B------:R-:W-:-:S02]  /*24f0*/  FADD.FTZ R128, R128, R141 ;  /* 0x0000008d80807221 */ /* 0x000fc40000010000 */
[----:B------:R-:W-:Y:S02]  /*2500*/  FADD.FTZ R131, R142, R205 ;  /* 0x000000cd8e837221 */ /* 0x000fe40000010000 */
[----:B------:R-:W-:Y:S01]  /*2510*/  FADD.FTZ R128, R143, R128 ;  /* 0x000000808f807221 */ /* 0x000fe20000010000 */
        /* <DEDUP_REMOVED lines=26> */
.L_x_10924:
[----:B------:R-:W-:Y:S05]  /*26c0*/  BSYNC B1 ;  /* 0x0000000000017941 */ /* 0x000fea0003800000 */
.L_x_10923:
        /* <DEDUP_REMOVED lines=13> */
.L_x_10926:
[----:B------:R-:W-:Y:S05]  /*27a0*/  BSYNC B1 ;  /* 0x0000000000017941 */ /* 0x000fea0003800000 */
.L_x_10925:
        /* <DEDUP_REMOVED lines=11> */
.L_x_10928:
[----:B------:R-:W-:Y:S05]  /*2860*/  BSYNC B1 ;  /* 0x0000000000017941 */ /* 0x000fea0003800000 */
.L_x_10927:
        /* <DEDUP_REMOVED lines=11> */
.L_x_10930:
[----:B------:R-:W-:Y:S05]  /*2920*/  BSYNC B1 ;  /* 0x0000000000017941 */ /* 0x000fea0003800000 */
.L_x_10929:
[----:B------:R-:W-:Y:S01]  /*2930*/  SEL R123, R136, R123, P5 ;  /* 0x0000007b887b7207 */ /* 0x000fe20002800000 */
[----:B------:R-:W-:Y:S01]  /*2940*/  FMUL.FTZ R133, R133, c[0x0][0x1ec] ;  /* 0x00007b0085857a20 */ /* 0x000fe20000410000 */
[----:B------:R-:W-:Y:S01]  /*2950*/  ISETP.NE.U32.AND P5, PT, RZ, c[0x0][0x258], PT ;  /* 0x00009600ff007a0c */ /* 0x000fe20003fa5070 */
[----:B------:R-:W-:Y:S02]  /*2960*/  FMUL.FTZ R134, R134, c[0x0][0x1ec] ;  /* 0x00007b0086867a20 */ /* 0x000fe40000410000 */
[----:B------:R-:W-:Y:S01]  /*2970*/  FMUL.FTZ R135, R135, c[0x0][0x1ec] ;  /* 0x00007b0087877a20 */ /* 0x000fe20000410000 */
[----:B------:R-:W-:Y:S01]  /*2980*/  ISETP.NE.AND.EX P5, PT, RZ, c[0x0][0x25c], PT, P5 ;  /* 0x00009700ff007a0c */ /* 0x000fe20003fa5350 */
[----:B------:R-:W-:-:S12]  /*2990*/  FMUL.FTZ R136, R136, c[0x0][0x1ec] ;  /* 0x00007b0088887a20 */ /* 0x000fd80000410000 */
[----:B------:R-:W-:-:S04]  /*29a0*/  @P5 IMAD.MOV.U32 R129, RZ, RZ, 0x10 ;  /* 0x00000010ff815424 */ /* 0x000fc800078e00ff */
[C---:B------:R-:W-:Y:S01]  /*29b0*/  @P5 IMAD.WIDE.U32 R128, R144.reuse, R129, c[0x0][0x258] ;  /* 0x0000960090805625 */ /* 0x040fe200078e0081 */
[----:B------:R-:W-:-:S04]  /*29c0*/  IADD3 R144, R144, 0x100, RZ ;  /* 0x0000010090907810 */ /* 0x000fc80007ffe0ff */
[----:B------:R0:W-:Y:S01]  /*29d0*/  @P5 STG.E.128 [R128.64], R120 ;  /* 0x0000007880005986 */ /* 0x0001e2000c101d04 */
[----:B------:R-:W-:-:S04]  /*29e0*/  ISETP.GT.AND P5, PT, R0, RZ, PT ;  /* 0x000000ff0000720c */ /* 0x000fc80003fa4270 */
[----:B------:R-:W-:Y:S02]  /*29f0*/  SEL R124, R133, R124, P5 ;  /* 0x0000007c857c7207 */ /* 0x000fe40002800000 */
[----:B------:R-:W-:Y:S02]  /*2a00*/  @P4 MOV R133, 0x10 ;  /* 0x0000001000854802 */ /* 0x000fe40000000f00 */
[----:B------:R-:W-:Y:S02]  /*2a10*/  SEL R125, R134, R125, P5 ;  /* 0x0000007d867d7207 */ /* 0x000fe40002800000 */
[----:B------:R-:W-:Y:S02]  /*2a20*/  SEL R126, R135, R126, P5 ;  /* 0x0000007e877e7207 */ /* 0x000fe40002800000 */
[----:B------:R-:W-:Y:S01]  /*2a30*/  SEL R127, R136, R127, P5 ;  /* 0x0000007f887f7207 */ /* 0x000fe20002800000 */
[C---:B0-----:R-:W-:Y:S01]  /*2a40*/  @P4 IMAD.WIDE.U32 R128, R130.reuse, R133, c[0x0][0x248] ;  /* 0x0000920082804625 */ /* 0x041fe200078e0085 */
[----:B------:R-:W-:-:S04]  /*2a50*/  IADD3 R130, R130, 0x100, RZ ;  /* 0x0000010082827810 */ /* 0x000fc80007ffe0ff */
[----:B------:R0:W-:Y:S03]  /*2a60*/  @P4 STG.E.128 [R128.64], R124 ;  /* 0x0000007c80004986 */ /* 0x0001e6000c101d04 */
.L_x_10922:
[----:B------:R-:W-:Y:S05]  /*2a70*/  BSYNC B0 ;  /* 0x0000000000007941 */ /* 0x000fea0003800000 */
.L_x_10921:
        /* <DEDUP_REMOVED lines=20> */
[----:B0-----:R-:W-:-:S03]  /*2bc0*/  FFMA.FTZ R129, R147, R132, R137 ;  /* 0x0000008493817223 */ /* 0x001fc60000010089 */
[----:B------:R-:W-:Y:S01]  /*2bd0*/  ISETP.NE.AND.EX P5, PT, RZ, c[0x0][0x21c], PT, P5 ;  /* 0x00008700ff007a0c */ /* 0x000fe20003fa5350 */
[----:B------:R-:W-:-:S04]  /*2be0*/  FADD.FTZ R129, R166, -R129 ;  /* 0x80000081a6817221 */ /* 0x000fc80000010000 */
[----:B------:R-:W-:-:S08]  /*2bf0*/  FMUL.FTZ R133, R2, R129 ;  /* 0x0000008102857220 */ /* 0x000fd00000410000 */
[----:B------:R-:W-:Y:S02]  /*2c00*/  @P5 FADD.FTZ R133, R96, R133 ;  /* 0x0000008560855221 */ /* 0x000fe40000010000 */
.L_x_10934:
[----:B------:R-:W-:Y:S05]  /*2c10*/  BSYNC B1 ;  /* 0x0000000000017941 */ /* 0x000fea0003800000 */
.L_x_10933:
[----:B------:R-:W-:Y:S01]  /*2c20*/  ISETP.NE.U32.AND P5, PT, RZ, c[0x0][0x258], PT ;  /* 0x00009600ff007a0c */ /* 0x000fe20003fa5070 */
[----:B------:R-:W-:Y:S03]  /*2c30*/  BSSY B1, `(.L_x_10935) ;  /* 0x000000a000017945 */ /* 0x000fe60003800000 */
[----:B------:R-:W-:-:S04]  /*2c40*/  ISETP.NE.AND.EX P5, PT, RZ, c[0x0][0x25c], PT, P5 ;  /* 0x00009700ff007a0c */ /* 0x000fc80003fa5350 */
[----:B------:R-:W-:Y:S01]  /*2c50*/  SEL R120, R133, R120, P5 ;  /* 0x0000007885787207 */ /* 0x000fe20002800000 */
[----:B------:R-:W-:Y:S05]  /*2c60*/  @!P3 BRA `(.L_x_10936) ;  /* 0x000000600000b947 */ /* 0x000fea0003800000 */
[----:B------:R-:W-:Y:S01]  /*2c70*/  ISETP.NE.U32.AND P6, PT, RZ, c[0x0][0x218], PT ;  /* 0x00008600ff007a0c */ /* 0x000fe20003fc5070 */
[----:B0-----:R-:W-:-:S03]  /*2c80*/  FFMA.FTZ R128, R150, R132, R137 ;  /* 0x0000008496807223 */ /* 0x001fc60000010089 */
[----:B------:R-:W-:Y:S01]  /*2c90*/  ISETP.NE.AND.EX P6, PT, RZ, c[0x0][0x21c], PT, P6 ;  /* 0x00008700ff007a0c */ /* 0x000fe20003fc5360 */
[----:B------:R-:W-:-:S04]  /*2ca0*/  FADD.FTZ R129, R179, -R128 ;  /* 0x80000080b3817221 */ /* 0x000fc80000010000 */
[----:B------:R-:W-:-:S08]  /*2cb0*/  FMUL.FTZ R134, R2, R129 ;  /* 0x0000008102867220 */ /* 0x000fd00000410000 */
[----:B------:R-:W-:Y:S02]  /*2cc0*/  @P6 FADD.FTZ R134, R97, R134 ;  /* 0x0000008661866221 */ /* 0x000fe40000010000 */
.L_x_10936:
[----:B------:R-:W-:Y:S05]  /*2cd0*/  BSYNC B1 ;  /* 0x0000000000017941 */ /* 0x000fea0003800000 */
.L_x_10935:
[----:B------:R-:W-:Y:S01]  /*2ce0*/  BSSY B1, `(.L_x_10937) ;  /* 0x0000009000017945 */ /* 0x000fe20003800000 */
        /* <DEDUP_REMOVED lines=8> */
.L_x_10938:
[----:B------:R-:W-:Y:S05]  /*2d70*/  BSYNC B1 ;  /* 0x0000000000017941 */ /* 0x000fea0003800000 */
.L_x_10937:
        /* <DEDUP_REMOVED lines=8> */
.L_x_10940:
[----:B------:R-:W-:Y:S05]  /*2e00*/  BSYNC B1 ;  /* 0x0000000000017941 */ /* 0x000fea0003800000 */
.L_x_10939:
[----:B------:R-:W-:Y:S01]  /*2e10*/  SEL R122, R135, R122, P5 ;  /* 0x0000007a877a7207 */ /* 0x000fe20002800000 */
[----:B------:R-:W-:Y:S01]  /*2e20*/  FMUL.FTZ R133, R133, c[0x0][0x1ec] ;  /* 0x00007b0085857a20 */ /* 0x000fe20000410000 */
[----:B------:R-:W-:Y:S01]  /*2e30*/  SEL R123, R136, R123, P5 ;  /* 0x0000007b887b7207 */ /* 0x000fe20002800000 */
[----:B------:R-:W-:Y:S01]  /*2e40*/  FMUL.FTZ R134, R134, c[0x0][0x1ec] ;  /* 0x00007b0086867a20 */ /* 0x000fe20000410000 */
[----:B------:R-:W-:Y:S01]  /*2e50*/  ISETP.NE.U32.AND P5, PT, RZ, c[0x0][0x258], PT ;  /* 0x00009600ff007a0c */ /* 0x000fe20003fa5070 */
[----:B------:R-:W-:Y:S02]  /*2e60*/  FMUL.FTZ R135, R135, c[0x0][0x1ec] ;  /* 0x00007b0087877a20 */ /* 0x000fe40000410000 */
[----:B------:R-:W-:Y:S01]  /*2e70*/  FMUL.FTZ R136, R136, c[0x0][0x1ec] ;  /* 0x00007b0088887a20 */ /* 0x000fe20000410000 */
[----:B------:R-:W-:-:S13]  /*2e80*/  ISETP.NE.AND.EX P5, PT, RZ, c[0x0][0x25c], PT, P5 ;  /* 0x00009700ff007a0c */ /* 0x000fda0003fa5350 */
[----:B0-----:R-:W-:-:S04]  /*2e90*/  @P5 IMAD.MOV.U32 R129, RZ, RZ, 0x10 ;  /* 0x00000010ff815424 */ /* 0x001fc800078e00ff */
        /* <DEDUP_REMOVED lines=12> */
.L_x_10932:
[----:B------:R-:W-:Y:S05]  /*2f60*/  BSYNC B0 ;  /* 0x0000000000007941 */ /* 0x000fea0003800000 */
.L_x_10931:
        /* <DEDUP_REMOVED lines=25> */
.L_x_10944:
[----:B------:R-:W-:Y:S05]  /*3100*/  BSYNC B1 ;  /* 0x0000000000017941 */ /* 0x000fea0003800000 */
.L_x_10943:
        /* <DEDUP_REMOVED lines=11> */
.L_x_10946:
[----:B------:R-:W-:Y:S05]  /*31c0*/  BSYNC B1 ;  /* 0x0000000000017941 */ /* 0x000fea0003800000 */
.L_x_10945:
        /* <DEDUP_REMOVED lines=9> */
.L_x_10948:
[----:B------:R-:W-:Y:S05]  /*3260*/  BSYNC B1 ;  /* 0x0000000000017941 */ /* 0x000fea0003800000 */
.L_x_10947:
        /* <DEDUP_REMOVED lines=8> */
.L_x_10950:
[----:B------:R-:W-:Y:S05]  /*32f0*/  BSYNC B1 ;  /* 0x0000000000017941 */ /* 0x000fea0003800000 */
.L_x_10949:
        /* <DEDUP_REMOVED lines=21> */
.L_x_10942:
[----:B------:R-:W-:Y:S05]  /*3450*/  BSYNC B0 ;  /* 0x0000000000007941 */ /* 0x000fea0003800000 */
.L_x_10941:
[----:B------:R-:W-:Y:S01]  /*3460*/  BSSY B0, `(.L_x_10951) ;  /* 0x000004d000007945 */ /* 0x000fe20003800000 */
        /* <DEDUP_REMOVED lines=23> */
.L_x_10954:
[----:B------:R-:W-:Y:S05]  /*35e0*/  BSYNC B1 ;  /* 0x0000000000017941 */ /* 0x000fea0003800000 */
.L_x_10953:
        /* <DEDUP_REMOVED lines=11> */
.L_x_10956:
[----:B------:R-:W-:Y:S05]  /*36a0*/  BSYNC B1 ;  /* 0x0000000000017941 */ /* 0x000fea0003800000 */
.L_x_10955:
        /* <DEDUP_REMOVED lines=9> */
.L_x_10958:
[----:B------:R-:W-:Y:S05]  /*3740*/  BSYNC B1 ;  /* 0x0000000000017941 */ /* 0x000fea0003800000 */
.L_x_10957:
        /* <DEDUP_REMOVED lines=8> */
.L_x_10960:
[----:B------:R-:W-:Y:S05]  /*37d0*/  BSYNC B1 ;  /* 0x0000000000017941 */ /* 0x000fea0003800000 */
.L_x_10959:
        /* <DEDUP_REMOVED lines=21> */
.L_x_10952:
[----:B------:R-:W-:Y:S05]  /*3930*/  BSYNC B0 ;  /* 0x0000000000007941 */ /* 0x000fea0003800000 */
.L_x_10951:
        /* <DEDUP_REMOVED lines=24> */
.L_x_10964:
[----:B------:R-:W-:Y:S05]  /*3ac0*/  BSYNC B1 ;  /* 0x0000000000017941 */ /* 0x000fea0003800000 */
.L_x_10963:
        /* <DEDUP_REMOVED lines=11> */
.L_x_10966:
[----:B------:R-:W-:Y:S05]  /*3b80*/  BSYNC B1 ;  /* 0x0000000000017941 */ /* 0x000fea0003800000 */
.L_x_10965:
        /* <DEDUP_REMOVED lines=9> */
.L_x_10968:
[----:B------:R-:W-:Y:S05]  /*3c20*/  BSYNC B1 ;  /* 0x0000000000017941 */ /* 0x000fea0003800000 */
.L_x_10967:
        /* <DEDUP_REMOVED lines=8> */
.L_x_10970:
[----:B------:R-:W-:Y:S05]  /*3cb0*/  BSYNC B1 ;  /* 0x0000000000017941 */ /* 0x000fea0003800000 */
.L_x_10969:
        /* <DEDUP_REMOVED lines=21> */
.L_x_10962:
[----:B------:R-:W-:Y:S05]  /*3e10*/  BSYNC B0 ;  /* 0x0000000000007941 */ /* 0x000fea0003800000 */
.L_x_10961:
        /* <DEDUP_REMOVED lines=24> */
.L_x_10974:
[----:B------:R-:W-:Y:S05]  /*3fa0*/  BSYNC B1 ;  /* 0x0000000000017941 */ /* 0x000fea0003800000 */
.L_x_10973:
        /* <DEDUP_REMOVED lines=11> */
.L_x_10976:
[----:B------:R-:W-:Y:S05]  /*4060*/  BSYNC B1 ;  /* 0x0000000000017941 */ /* 0x000fea0003800000 */
.L_x_10975:
        /* <DEDUP_REMOVED lines=9> */
.L_x_10978:
[----:B------:R-:W-:Y:S05]  /*4100*/  BSYNC B1 ;  /* 0x0000000000017941 */ /* 0x000fea0003800000 */
.L_x_10977:
        /* <DEDUP_REMOVED lines=8> */
.L_x_10980:
[----:B------:R-:W-:Y:S05]  /*4190*/  BSYNC B1 ;  /* 0x0000000000017941 */ /* 0x000fea0003800000 */
.L_x_10979:
        /* <DEDUP_REMOVED lines=21> */
.L_x_10972:
[----:B------:R-:W-:Y:S05]  /*42f0*/  BSYNC B0 ;  /* 0x0000000000007941 */ /* 0x000fea0003800000 */
.L_x_10971:
        /* <DEDUP_REMOVED lines=25> */
.L_x_10984:
[----:B------:R-:W-:Y:S05]  /*4490*/  BSYNC B1 ;  /* 0x0000000000017941 */ /* 0x000fea0003800000 */
.L_x_10983:
        /* <DEDUP_REMOVED lines=11> */
.L_x_10986:
[----:B------:R-:W-:Y:S05]  /*4550*/  BSYNC B1 ;  /* 0x0000000000017941 */ /* 0x000fea0003800000 */
.L_x_10985:
        /* <DEDUP_REMOVED lines=9> */
.L_x_10988:
[----:B------:R-:W-:Y:S05]  /*45f0*/  BSYNC B1 ;  /* 0x0000000000017941 */ /* 0x000fea0003800000 */
.L_x_10987:
[----:B------:R-:W-:Y:S01]  /*4600*/  BSSY B1, `(.L_x_10989) ;  /* 0x0000008000017945 */ /* 0x000fe20003800000 */
[----:B------:R-:W-:Y:S05]  /*4610*/  @!P3 BRA `(.L_x_10990) ;  /* 0x000000600000b947 */ /* 0x000fea0003800000 */
[----:B------:R-:W-:Y:S01]  /*4620*/  ISETP.NE.U32.AND P3, PT, RZ, c[0x0][0x218], PT ;  /* 0x00008600ff007a0c */ /* 0x000fe20003f65070 */
[----:B------:R-:W-:-:S03]  /*4630*/  FFMA.FTZ R132, R202, R132, R135 ;  /* 0x00000084ca847223 */ /* 0x000fc60000010087 */
[----:B------:R-:W-:Y:S01]  /*4640*/  ISETP.NE.AND.EX P3, PT, RZ, c[0x0][0x21c], PT, P3 ;  /* 0x00008700ff007a0c */ /* 0x000fe20003f65330 */
[----:B0-----:R-:W-:-:S04]  /*4650*/  FADD.FTZ R129, R189, -R132 ;  /* 0x80000084bd817221 */ /* 0x001fc80000010000 */
[----:B------:R-:W-:-:S08]  /*4660*/  FMUL.FTZ R136, R2, R129 ;  /* 0x0000008102887220 */ /* 0x000fd00000410000 */
[----:B------:R-:W-:Y:S02]  /*4670*/  @P3 FADD.FTZ R136, R119, R136 ;  /* 0x0000008877883221 */ /* 0x000fe40000010000 */
.L_x_10990:
[----:B------:R-:W-:Y:S05]  /*4680*/  BSYNC B1 ;  /* 0x0000000000017941 */ /* 0x000fea0003800000 */
.L_x_10989:
[----:B------:R-:W-:Y:S01]  /*4690*/  ISETP.NE.U32.AND P3, PT, RZ, c[0x0][0x258], PT ;  /* 0x00009600ff007a0c */ /* 0x000fe20003f65070 */
[----:B------:R-:W-:Y:S01]  /*46a0*/  FMUL.FTZ R131, R131, c[0x0][0x1ec] ;  /* 0x00007b0083837a20 */ /* 0x000fe20000410000 */
[C---:B------:R-:W-:Y:S01]  /*46b0*/  SEL R122, R133.reuse, R122, P5 ;  /* 0x0000007a857a7207 */ /* 0x040fe20002800000 */
[----:B------:R-:W-:Y:S01]  /*46c0*/  FMUL.FTZ R134, R134, c[0x0][0x1ec] ;  /* 0x00007b0086867a20 */ /* 0x000fe20000410000 */
[----:B------:R-:W-:Y:S01]  /*46d0*/  ISETP.NE.AND.EX P3, PT, RZ, c[0x0][0x25c], PT, P3 ;  /* 0x00009700ff007a0c */ /* 0x000fe20003f65330 */
[----:B------:R-:W-:Y:S01]  /*46e0*/  FMUL.FTZ R133, R133, c[0x0][0x1ec] ;  /* 0x00007b0085857a20 */ /* 0x000fe20000410000 */
[C---:B------:R-:W-:Y:S01]  /*46f0*/  SEL R123, R136.reuse, R123, P5 ;  /* 0x0000007b887b7207 */ /* 0x040fe20002800000 */
[----:B------:R-:W-:-:S10]  /*4700*/  FMUL.FTZ R136, R136, c[0x0][0x1ec] ;  /* 0x00007b0088887a20 */ /* 0x000fd40000410000 */
[----:B0-----:R-:W-:-:S05]  /*4710*/  @P3 MOV R129, 0x10 ;  /* 0x0000001000813802 */ /* 0x001fca0000000f00 */
[----:B------:R-:W-:-:S05]  /*4720*/  @P3 IMAD.WIDE.U32 R128, R144, R129, c[0x0][0x258] ;  /* 0x0000960090803625 */ /* 0x000fca00078e0081 */
[----:B------:R0:W-:Y:S01]  /*4730*/  @P3 STG.E.128 [R128.64], R120 ;  /* 0x0000007880003986 */ /* 0x0001e2000c101d04 */
[----:B------:R-:W-:-:S04]  /*4740*/  ISETP.GT.AND P3, PT, R0, RZ, PT ;  /* 0x000000ff0000720c */ /* 0x000fc80003f64270 */
[----:B------:R-:W-:Y:S01]  /*4750*/  SEL R124, R131, R124, P3 ;  /* 0x0000007c837c7207 */ /* 0x000fe20001800000 */
[----:B------:R-:W-:Y:S01]  /*4760*/  @P4 IMAD.MOV.U32 R131, RZ, RZ, 0x10 ;  /* 0x00000010ff834424 */ /* 0x000fe200078e00ff */
[----:B------:R-:W-:Y:S02]  /*4770*/  SEL R125, R134, R125, P3 ;  /* 0x0000007d867d7207 */ /* 0x000fe40001800000 */
[----:B------:R-:W-:Y:S02]  /*4780*/  SEL R126, R133, R126, P3 ;  /* 0x0000007e857e7207 */ /* 0x000fe40001800000 */
[----:B------:R-:W-:Y:S01]  /*4790*/  SEL R127, R136, R127, P3 ;  /* 0x0000007f887f7207 */ /* 0x000fe20001800000 */
[----:B0-----:R-:W-:-:S05]  /*47a0*/  @P4 IMAD.WIDE.U32 R128, R130, R131, c[0x0][0x248] ;  /* 0x0000920082804625 */ /* 0x001fca00078e0083 */
[----:B------:R0:W-:Y:S02]  /*47b0*/  @P4 STG.E.128 [R128.64], R124 ;  /* 0x0000007c80004986 */ /* 0x0001e4000c101d04 */
.L_x_10982:
[----:B------:R-:W-:Y:S05]  /*47c0*/  BSYNC B0 ;  /* 0x0000000000007941 */ /* 0x000fea0003800000 */
.L_x_10981:
[----:B------:R-:W-:Y:S02]  /*47d0*/  LOP3.LUT P3, RZ, R3, 0xff, RZ, 0xc0, !PT ;  /* 0x000000ff03ff7812 */ /* 0x000fe4000786c0ff */
[----:B------:R-:W-:Y:S02]  /*47e0*/  IADD3 R33, R33, c[0x0][0x160], RZ ;  /* 0x0000580021217a10 */ /* 0x000fe40007ffe0ff */
[----:B------:R-:W-:Y:S02]  /*47f0*/  SEL R3, RZ, 0x1, P3 ;  /* 0x00000001ff037807 */ /* 0x000fe40001800000 */
[----:B------:R-:W-:-:S13]  /*4800*/  ISETP.GE.AND P3, PT, R33, c[0x0][0x164], PT ;  /* 0x0000590021007a0c */ /* 0x000fda0003f66270 */
[----:B0-----:R-:W-:Y:S01]  /*4810*/  @P3 CALL.REL.NOINC `(.L_x_10885) ;  /* 0x0000001000003944 */ /* 0x001fe20003c00000 */
[----:B------:R-:W-:Y:S05]  /*4820*/  BRA `(.L_x_10991) ;  /* 0xffffc08000007947 */ /* 0x000fea000383ffff */
.L_x_10885:
[----:B-1----:R-:W0:Y:S01]  /*4830*/  S2UR UR6, SR_CTAID.X ;  /* 0x00000000000679c3 */ /* 0x002e220000002500 */
[----:B------:R-:W0:Y:S01]  /*4840*/  S2R R2, SR_TID.X ;  /* 0x0000000000027919 */ /* 0x000e220000002100 */
[C---:B------:R-:W-:Y:S01]  /*4850*/  LOP3.LUT P5, RZ, R34.reuse, 0xffffff00, RZ, 0xc0, !PT ;  /* 0xffffff0022ff7812 */ /* 0x040fe200078ac0ff */
[----:B------:R-:W-:Y:S01]  /*4860*/  @P2 IMAD.MOV.U32 R23, RZ, RZ, 0x10 ;  /* 0x00000010ff172424 */ /* 0x000fe200078e00ff */
[C---:B------:R-:W-:Y:S02]  /*4870*/  ISETP.GE.U32.AND P4, PT, R34.reuse, 0x200, PT ;  /* 0x000002002200780c */ /* 0x040fe40003f86070 */
[----:B------:R-:W-:Y:S02]  /*4880*/  ISETP.GE.U32.AND P3, PT, R34, 0x300, PT ;  /* 0x000003002200780c */ /* 0x000fe40003f66070 */
[----:B------:R-:W-:Y:S02]  /*4890*/  @P0 MOV R17, 0x10 ;  /* 0x0000001000110802 */ /* 0x000fe40000000f00 */
[----:B------:R-:W-:-:S05]  /*48a0*/  @P1 MOV R21, 0x10 ;  /* 0x0000001000151802 */ /* 0x000fca0000000f00 */
[----:B-----5:R-:W-:Y:S02]  /*48b0*/  @P5 MOV R5, 0x10 ;  /* 0x0000001000055802 */ /* 0x020fe40000000f00 */
        /* <DEDUP_REMOVED lines=44> */
.L_x_10919:
[----:B------:R-:W-:Y:S01]  /*4b80*/  HFMA2.MMA R187, -RZ, RZ, 0, 1.847743988037109375e-06 ;  /* 0x0000001fffbb7435 */ /* 0x000fe200000001ff */
[----:B------:R-:W-:Y:S01]  /*4b90*/  MOV R133, R141 ;  /* 0x0000008d00857202 */ /* 0x000fe20000000f00 */
[----:B------:R-:W-:Y:S01]  /*4ba0*/  IMAD.MOV.U32 R140, RZ, RZ, 0x10 ;  /* 0x00000010ff8c7424 */ /* 0x000fe200078e00ff */
[----:B-----5:R-:W-:Y:S02]  /*4bb0*/  MOV R142, 0xffffffff ;  /* 0xffffffff008e7802 */ /* 0x020fe40000000f00 */
[----:B------:R-:W-:-:S02]  /*4bc0*/  MOV R128, 0x4be0 ;  /* 0x00004be000807802 */ /* 0x000fc40000000f00 */
[----:B------:R-:W-:Y:S05]  /*4bd0*/  CALL.REL.NOINC `($__internal_162_$__cuda_sm70_shflsync_down_p) ;  /* 0x0000045000007944 */ /* 0x000fea0003c00000 */
[----:B-1----:R-:W-:Y:S01]  /*4be0*/  IMAD.MOV.U32 R132, RZ, RZ, R187 ;  /* 0x000000ffff847224 */ /* 0x002fe200078e00bb */
[----:B0-----:R-:W-:Y:S05]  /*4bf0*/  BRA `(.L_x_10992) ;  /* 0xffffd5c000007947 */ /* 0x001fea000383ffff */
.L_x_10920:
[----:B------:R-:W-:Y:S01]  /*4c00*/  HFMA2.MMA R140, -RZ, RZ, 0, 9.5367431640625e-07 ;  /* 0x00000010ff8c7435 */ /* 0x000fe200000001ff */
[----:B------:R-:W-:Y:S01]  /*4c10*/  MOV R133, R138 ;  /* 0x0000008a00857202 */ /* 0x000fe20000000f00 */
[----:B------:R-:W-:Y:S01]  /*4c20*/  IMAD.MOV.U32 R187, RZ, RZ, 0x1f ;  /* 0x0000001fffbb7424 */ /* 0x000fe200078e00ff */
[----:B-----5:R-:W-:-:S02]  /*4c30*/  MOV R142, 0xffffffff ;  /* 0xffffffff008e7802 */ /* 0x020fc40000000f00 */
[----:B------:R-:W-:Y:S02]  /*4c40*/  MOV R128, 0x4c60 ;  /* 0x00004c6000807802 */ /* 0x000fe40000000f00 */
[----:B01----:R-:W-:Y:S05]  /*4c50*/  CALL.REL.NOINC `($__internal_162_$__cuda_sm70_shflsync_down_p) ;  /* 0x000003d000007944 */ /* 0x003fea0003c00000 */
[----:B------:R-:W-:Y:S01]  /*4c60*/  FADD.FTZ R132, R132, R141 ;  /* 0x0000008d84847221 */ /* 0x000fe20000010000 */
[----:B0-----:R-:W-:Y:S01]  /*4c70*/  HFMA2.MMA R140, -RZ, RZ, 0, 4.76837158203125e-07 ;  /* 0x00000008ff8c7435 */ /* 0x001fe200000001ff */
[----:B-1----:R-:W-:Y:S01]  /*4c80*/  FADD.FTZ R138, R138, R187 ;  /* 0x000000bb8a8a7221 */ /* 0x002fe20000010000 */
[----:B------:R-:W-:Y:S01]  /*4c90*/  MOV R142, 0xffffffff ;  /* 0xffffffff008e7802 */ /* 0x000fe20000000f00 */
[----:B------:R-:W-:Y:S01]  /*4ca0*/  IMAD.MOV.U32 R187, RZ, RZ, 0x1f ;  /* 0x0000001fffbb7424 */ /* 0x000fe200078e00ff */
[----:B------:R-:W-:Y:S02]  /*4cb0*/  MOV R133, R132 ;  /* 0x0000008400857202 */ /* 0x000fe40000000f00 */
[----:B------:R-:W-:Y:S02]  /*4cc0*/  MOV R128, 0x4ce0 ;  /* 0x00004ce000807802 */ /* 0x000fe40000000f00 */
[----:B------:R-:W-:Y:S05]  /*4cd0*/  CALL.REL.NOINC `($__internal_162_$__cuda_sm70_shflsync_down_p) ;  /* 0x0000035000007944 */ /* 0x000fea0003c00000 */
[----:B0-----:R-:W-:Y:S01]  /*4ce0*/  HFMA2.MMA R140, -RZ, RZ, 0, 4.76837158203125e-07 ;  /* 0x00000008ff8c7435 */ /* 0x001fe200000001ff */
[----:B-1----:R-:W-:Y:S01]  /*4cf0*/  IMAD.MOV.U32 R131, RZ, RZ, R187 ;  /* 0x000000ffff837224 */ /* 0x002fe200078e00bb */
[----:B------:R-:W-:Y:S01]  /*4d00*/  MOV R133, R138 ;  /* 0x0000008a00857202 */ /* 0x000fe20000000f00 */
[----:B------:R-:W-:Y:S01]  /*4d10*/  IMAD.MOV.U32 R187, RZ, RZ, 0x1f ;  /* 0x0000001fffbb7424 */ /* 0x000fe200078e00ff */
[----:B------:R-:W-:-:S02]  /*4d20*/  MOV R142, 0xffffffff ;  /* 0xffffffff008e7802 */ /* 0x000fc40000000f00 */
[----:B------:R-:W-:Y:S02]  /*4d30*/  MOV R128, 0x4d50 ;  /* 0x00004d5000807802 */ /* 0x000fe40000000f00 */
[----:B------:R-:W-:Y:S05]  /*4d40*/  CALL.REL.NOINC `($__internal_162_$__cuda_sm70_shflsync_down_p) ;  /* 0x000002e000007944 */ /* 0x000fea0003c00000 */
[----:B------:R-:W-:Y:S01]  /*4d50*/  FADD.FTZ R132, R131, R132 ;  /* 0x0000008483847221 */ /* 0x000fe20000010000 */
[----:B0-----:R-:W-:Y:S01]  /*4d60*/  HFMA2.MMA R140, -RZ, RZ, 0, 2.384185791015625e-07 ;  /* 0x00000004ff8c7435 */ /* 0x001fe200000001ff */
[----:B-1----:R-:W-:Y:S01]  /*4d70*/  FADD.FTZ R138, R138, R187 ;  /* 0x000000bb8a8a7221 */ /* 0x002fe20000010000 */
[----:B------:R-:W-:Y:S01]  /*4d80*/  MOV R142, 0xffffffff ;  /* 0xffffffff008e7802 */ /* 0x000fe20000000f00 */
[----:B------:R-:W-:Y:S01]  /*4d90*/  IMAD.MOV.U32 R187, RZ, RZ, 0x1f ;  /* 0x0000001fffbb7424 */ /* 0x000fe200078e00ff */
[----:B------:R-:W-:Y:S02]  /*4da0*/  MOV R133, R132 ;  /* 0x0000008400857202 */ /* 0x000fe40000000f00 */
[----:B------:R-:W-:Y:S02]  /*4db0*/  MOV R128, 0x4dd0 ;  /* 0x00004dd000807802 */ /* 0x000fe40000000f00 */
[----:B------:R-:W-:Y:S05]  /*4dc0*/  CALL.REL.NOINC `($__internal_162_$__cuda_sm70_shflsync_down_p) ;  /* 0x0000026000007944 */ /* 0x000fea0003c00000 */
[----:B0-----:R-:W-:Y:S01]  /*4dd0*/  HFMA2.MMA R140, -RZ, RZ, 0, 2.384185791015625e-07 ;  /* 0x00000004ff8c7435 */ /* 0x001fe200000001ff */
[----:B-1----:R-:W-:Y:S01]  /*4de0*/  IMAD.MOV.U32 R131, RZ, RZ, R187 ;  /* 0x000000ffff837224 */ /* 0x002fe200078e00bb */
[----:B------:R-:W-:Y:S01]  /*4df0*/  MOV R133, R138 ;  /* 0x0000008a00857202 */ /* 0x000fe20000000f00 */
[----:B------:R-:W-:Y:S01]  /*4e00*/  IMAD.MOV.U32 R187, RZ, RZ, 0x1f ;  /* 0x0000001fffbb7424 */ /* 0x000fe200078e00ff */
[----:B------:R-:W-:-:S02]  /*4e10*/  MOV R142, 0xffffffff ;  /* 0xffffffff008e7802 */ /* 0x000fc40000000f00 */
[----:B------:R-:W-:Y:S02]  /*4e20*/  MOV R128, 0x4e40 ;  /* 0x00004e4000807802 */ /* 0x000fe40000000f00 */
[----:B------:R-:W-:Y:S05]  /*4e30*/  CALL.REL.NOINC `($__internal_162_$__cuda_sm70_shflsync_down_p) ;  /* 0x000001f000007944 */ /* 0x000fea0003c00000 */
[----:B------:R-:W-:Y:S01]  /*4e40*/  FADD.FTZ R132, R131, R132 ;  /* 0x0000008483847221 */ /* 0x000fe20000010000 */
[----:B0-----:R-:W-:Y:S01]  /*4e50*/  HFMA2.MMA R140, -RZ, RZ, 0, 1.1920928955078125e-07 ;  /* 0x00000002ff8c7435 */ /* 0x001fe200000001ff */
[----:B-1----:R-:W-:Y:S01]  /*4e60*/  FADD.FTZ R136, R138, R187 ;  /* 0x000000bb8a887221 */ /* 0x002fe20000010000 */
[----:B------:R-:W-:Y:S01]  /*4e70*/  MOV R142, 0xffffffff ;  /* 0xffffffff008e7802 */ /* 0x000fe20000000f00 */
[----:B------:R-:W-:Y:S01]  /*4e80*/  IMAD.MOV.U32 R187, RZ, RZ, 0x1f ;  /* 0x0000001fffbb7424 */ /* 0x000fe200078e00ff */
[----:B------:R-:W-:Y:S02]  /*4e90*/  MOV R133, R132 ;  /* 0x0000008400857202 */ /* 0x000fe40000000f00 */
[----:B------:R-:W-:Y:S02]  /*4ea0*/  MOV R128, 0x4ec0 ;  /* 0x00004ec000807802 */ /* 0x000fe40000000f00 */
[----:B------:R-:W-:Y:S05]  /*4eb0*/  CALL.REL.NOINC `($__internal_162_$__cuda_sm70_shflsync_down_p) ;  /* 0x0000017000007944 */ /* 0x000fea0003c00000 */
[----:B0-----:R-:W-:Y:S01]  /*4ec0*/  HFMA2.MMA R140, -RZ, RZ, 0, 1.1920928955078125e-07 ;  /* 0x00000002ff8c7435 */ /* 0x001fe200000001ff */
[----:B-1----:R-:W-:Y:S01]  /*4ed0*/  IMAD.MOV.U32 R131, RZ, RZ, R187 ;  /* 0x000000ffff837224 */ /* 0x002fe200078e00bb */
[----:B------:R-:W-:Y:S01]  /*4ee0*/  MOV R133, R136 ;  /* 0x0000008800857202 */ /* 0x000fe20000000f00 */
[----:B------:R-:W-:Y:S01]  /*4ef0*/  IMAD.MOV.U32 R187, RZ, RZ, 0x1f ;  /* 0x0000001fffbb7424 */ /* 0x000fe200078e00ff */
[----:B------:R-:W-:-:S02]  /*4f00*/  MOV R142, 0xffffffff ;  /* 0xffffffff008e7802 */ /* 0x000fc40000000f00 */
[----:B------:R-:W-:Y:S02]  /*4f10*/  MOV R128, 0x4f30 ;  /* 0x00004f3000807802 */ /* 0x000fe40000000f00 */
[----:B------:R-:W-:Y:S05]  /*4f20*/  CALL.REL.NOINC `($__internal_162_$__cuda_sm70_shflsync_down_p) ;  /* 0x0000010000007944 */ /* 0x000fea0003c00000 */
[----:B------:R-:W-:Y:S01]  /*4f30*/  FADD.FTZ R134, R131, R132 ;  /* 0x0000008483867221 */ /* 0x000fe20000010000 */
[----:B0-----:R-:W-:Y:S01]  /*4f40*/  HFMA2.MMA R140, -RZ, RZ, 0, 5.9604644775390625e-08 ;  /* 0x00000001ff8c7435 */ /* 0x001fe200000001ff */
[----:B-1----:R-:W-:Y:S01]  /*4f50*/  FADD.FTZ R136, R136, R187 ;  /* 0x000000bb88887221 */ /* 0x002fe20000010000 */
[----:B------:R-:W-:Y:S01]  /*4f60*/  MOV R142, 0xffffffff ;  /* 0xffffffff008e7802 */ /* 0x000fe20000000f00 */
[----:B------:R-:W-:Y:S01]  /*4f70*/  IMAD.MOV.U32 R187, RZ, RZ, 0x1f ;  /* 0x0000001fffbb7424 */ /* 0x000fe200078e00ff */
[----:B------:R-:W-:Y:S02]  /*4f80*/  MOV R133, R134 ;  /* 0x0000008600857202 */ /* 0x000fe40000000f00 */
[----:B------:R-:W-:Y:S02]  /*4f90*/  MOV R128, 0x4fb0 ;  /* 0x00004fb000807802 */ /* 0x000fe40000000f00 */
[----:B------:R-:W-:Y:S05]  /*4fa0*/  CALL.REL.NOINC `($__internal_162_$__cuda_sm70_shflsync_down_p) ;  /* 0x0000008000007944 */ /* 0x000fea0003c00000 */
[----:B0-----:R-:W-:Y:S01]  /*4fb0*/  HFMA2.MMA R140, -RZ, RZ, 0, 5.9604644775390625e-08 ;  /* 0x00000001ff8c7435 */ /* 0x001fe200000001ff */
[----:B-1----:R-:W-:Y:S01]  /*4fc0*/  IMAD.MOV.U32 R135, RZ, RZ, R187 ;  /* 0x000000ffff877224 */ /* 0x002fe200078e00bb */
[----:B------:R-:W-:Y:S01]  /*4fd0*/  MOV R133, R136 ;  /* 0x0000008800857202 */ /* 0x000fe20000000f00 */
[----:B------:R-:W-:Y:S01]  /*4fe0*/  IMAD.MOV.U32 R187, RZ, RZ, 0x1f ;  /* 0x0000001fffbb7424 */ /* 0x000fe200078e00ff */
[----:B------:R-:W-:-:S02]  /*4ff0*/  MOV R142, 0xffffffff ;  /* 0xffffffff008e7802 */ /* 0x000fc40000000f00 */
[----:B------:R-:W-:Y:S02]  /*5000*/  MOV R128, 0x5020 ;  /* 0x0000502000807802 */ /* 0x000fe40000000f00 */
[----:B------:R-:W-:Y:S05]  /*5010*/  CALL.REL.NOINC `($__internal_162_$__cuda_sm70_shflsync_down_p) ;  /* 0x0000001000007944 */ /* 0x000fea0003c00000 */
[----:B01----:R-:W-:Y:S05]  /*5020*/  BRA `(.L_x_10993) ;  /* 0xffffd2b000007947 */ /* 0x003fea000383ffff */
        .weak           $__internal_162_$__cuda_sm70_shflsync_down_p
        .type           $__internal_162_$__cuda_sm70_shflsync_down_p,@function
        .size           $__internal_162_$__cuda_sm70_shflsync_down_p,(.L_x_13038 - $__internal_162_$__cuda_sm70_shflsync_down_p)
$__internal_162_$__cuda_sm70_shflsync_down_p:
[----:B------:R-:W-:Y:S01]  /*5030*/  HFMA2.MMA R129, -RZ, RZ, 0, 0 ;  /* 0x00000000ff817435 */ /* 0x000fe200000001ff */
[----:B------:R-:W-:Y:S04]  /*5040*/  WARPSYNC R142 ;  /* 0x0000008e00007348 */ /* 0x000fe80003800000 */
[----:B------:R0:W1:Y:S01]  /*5050*/  SHFL.DOWN PT, R187, R133, R140, R187 ;  /* 0x0800008c85bb7389 */ /* 0x00006200000e00bb */
[----:B------:R-:W-:Y:S05]  /*5060*/  RET.REL.NODEC R128 `(_ZN10layer_norm13ln_bwd_kernelINS_13Kernel_traitsI6__halfffffjLj7168ELj1ELj1ELj8ELj16ENS_18Kernel_traits_baseILj7168ES2_ffffjLj256EEEEELb0ELb0ELb1ELb0EEEvNS_9BwdParamsE) ;  /* 0xffffaf9080007950 */ /* 0x000fea0003c3ffff */
.L_x_10994:
        /* <DEDUP_REMOVED lines=9> */
.L_x_13038:


//--------------------- .text._ZN10layer_norm13ln_bwd_kernelINS_13Kernel_traitsI6__halfffffjLj7168ELj1ELj1ELj8ELj16ENS_18Kernel_traits_baseILj7168ES2_ffffjLj256EEEEELb0ELb0ELb1ELb1EEEvNS_9BwdParamsE --------------------------
	.section	.text._ZN10layer_norm13ln_bwd_kernelINS_13Kernel_traitsI6__halfffffjLj7168ELj1ELj1ELj8ELj16ENS_18Kernel_traits_baseILj7168ES2_ffffjLj256EEEEELb0ELb0ELb1ELb1EEEvNS_9BwdParamsE,"ax",@progbits
	.sectioninfo	@"SHI_REGISTERS=224"
	.align	128
        .global         _ZN10layer_norm13ln_bwd_kernelINS_13Kernel_traitsI6__halfffffjLj7168ELj1ELj1ELj8ELj16ENS_18Kernel_traits_baseILj7168ES2_ffffjLj256EEEEELb0ELb0ELb1ELb1EEEvNS_9BwdParamsE
        .type           _ZN10layer_norm13ln_bwd_kernelINS_13Kernel_traitsI6__halfffffjLj7168ELj1ELj1ELj8ELj16ENS_18Kernel_traits_baseILj7168ES2_ffffjLj256EEEEELb0ELb0ELb1ELb1EEEvNS_9BwdParamsE,@function
        .size           _ZN10layer_norm13ln_bwd_kernelINS_13Kernel_traitsI6__halfffffjLj7168ELj1ELj1ELj8ELj16ENS_18Kernel_traits_baseILj7168ES2_ffffjLj256EEEEELb0ELb0ELb1ELb1EEEvNS_9BwdParamsE,(.L_x_13039 - _ZN10layer_norm13ln_bwd_kernelINS_13Kernel_traitsI6__halfffffjLj7168ELj1ELj1ELj8ELj16ENS_18Kernel_traits_baseILj7168ES2_ffffjLj256EEEEELb0ELb0ELb1ELb1EEEvNS_9BwdParamsE)
        .other          _ZN10layer_norm13ln_bwd_kernelINS_13Kernel_traitsI6__halfffffjLj7168ELj1ELj1ELj8ELj16ENS_18Kernel_traits_baseILj7168ES2_ffffjLj256EEEEELb0ELb0ELb1ELb1EEEvNS_9BwdParamsE,@"STO_CUDA_ENTRY STV_DEFAULT"
_ZN10layer_norm13ln_bwd_kernelINS_13Kernel_traitsI6__halfffffjLj7168ELj1ELj1ELj8ELj16ENS_18Kernel_traits_baseILj7168ES2_ffffjLj256EEEEELb0ELb0ELb1ELb1EEEvNS_9BwdParamsE:
.text._ZN10layer_norm13ln_bwd_kernelINS_13Kernel_traitsI6__halfffffjLj7168ELj1ELj1ELj8ELj16ENS_18Kernel_traits_baseILj7168ES2_ffffjLj256EEEEELb0ELb0ELb1ELb1EEEvNS_9BwdParamsE:
        /* <DEDUP_REMOVED lines=36> */
.L_x_10995:
[----:B------:R-:W-:-:S04]  /*0240*/  SHF.L.U32 R0, R176, 0x3, RZ ;  /* 0x00000003b0007819 */ /* 0x000fc800000006ff */
[----:B------:R-:W-:-:S04]  /*0250*/  LOP3.LUT R0, R0, 0x7f8, RZ, 0xc0, !PT ;  /* 0x000007f800007812 */ /* 0x000fc800078ec0ff */
[----:B------:R-:W-:-:S04]  /*0260*/  IADD3 R2, P0, R0, c[0x0][0x1b0], RZ ;  /* 0x00006c0000027a10 */ /* 0x000fc80007f1e0ff */
[----:B------:R-:W-:-:S05]  /*0270*/  IADD3.X R3, RZ, c[0x0][0x1b4], RZ, P0, !PT ;  /* 0x00006d00ff037a10 */ /* 0x000fca00007fe4ff */
[----:B------:R-:W2:Y:S04]  /*0280*/  LDG.E.64 R24, [R2.64+0x1800] ;  /* 0x0018000402187981 */ /* 0x000ea8000c1e1b00 */
[----:B------:R-:W3:Y:S04]  /*0290*/  LDG.E.64 R22, [R2.64+0x2000] ;  /* 0x0020000402167981 */ /* 0x000ee8000c1e1b00 */
[----:B------:R-:W4:Y:S04]  /*02a0*/  LDG.E.64 R4, [R2.64+0x1000] ;  /* 0x0010000402047981 */ /* 0x000f28000c1e1b00 */
[----:B------:R-:W5:Y:S04]  /*02b0*/  LDG.E.64 R20, [R2.64+0x2800] ;  /* 0x0028000402147981 */ /* 0x000f68000c1e1b00 */
[----:B------:R-:W5:Y:S04]  /*02c0*/  LDG.E.64 R18, [R2.64+0x3000] ;  /* 0x0030000402127981 */ /* 0x000f68000c1e1b00 */
[----:B------:R-:W5:Y:S04]  /*02d0*/  LDG.E.64 R184, [R2.64] ;  /* 0x0000000402b87981 */ /* 0x000f68000c1e1b00 */
        /* <DEDUP_REMOVED lines=31> */
[----:B------:R-:W-:Y:S01]  /*04d0*/  HADD2.F32 R27, -RZ, R24.H0_H0 ;  /* 0x20000018ff1b7230 */ /* 0x000fe20000004100 */
[----:B---3--:R-:W-:Y:S01]  /*04e0*/  SHF.R.U64 R8, R22, 0x10, R23 ;  /* 0x0000001016087819 */ /* 0x008fe20000001217 */
[----:B------:R-:W-:Y:S01]  /*04f0*/  HADD2.F32 R24, -RZ, R22.H0_H0 ;  /* 0x20000016ff187230 */ /* 0x000fe20000004100 */
[----:B----4-:R-:W-:Y:S01]  /*0500*/  SHF.R.U64 R12, R4, 0x10, R5 ;  /* 0x00000010040c7819 */ /* 0x010fe20000001205 */
[----:B------:R-:W-:Y:S01]  /*0510*/  HADD2.F32 R179, -RZ, R4.H0_H0 ;  /* 0x20000004ffb37230 */ /* 0x000fe20000004100 */
[----:B-----5:R-:W-:Y:S01]  /*0520*/  SHF.R.U64 R6, R20, 0x10, R21 ;  /* 0x0000001014067819 */ /* 0x020fe20000001215 */
[----:B------:R-:W-:Y:S01]  /*0530*/  HADD2.F32 R22, -RZ, R20.H0_H0 ;  /* 0x20000014ff167230 */ /* 0x000fe20000004100 */
[----:B------:R-:W-:Y:S01]  /*0540*/  SHF.R.U64 R4, R18, 0x10, R19 ;  /* 0x0000001012047819 */ /* 0x000fe20000001213 */
[----:B------:R-:W-:-:S02]  /*0550*/  HADD2.F32 R20, -RZ, R18.H0_H0 ;  /* 0x20000012ff147230 */ /* 0x000fc40000004100 */
[----:B------:R-:W0:Y:S01]  /*0560*/  LDC.U8 R18, c[0x0][0x1f0] ;  /* 0x00007c00ff127b82 */ /* 0x000e220000000000 */
[----:B------:R-:W-:Y:S01]  /*0570*/  SHF.R.U32.HI R11, RZ, 0x10, R5 ;  /* 0x00000010ff0b7819 */ /* 0x000fe20000011605 */
[----:B------:R-:W-:Y:S01]  /*0580*/  HADD2.F32 R177, -RZ, R5.H0_H0 ;  /* 0x20000005ffb17230 */ /* 0x000fe20000004100 */
[--C-:B------:R-:W-:Y:S02]  /*0590*/  SHF.R.U64 R16, R184, 0x10, R185.reuse ;  /* 0x00000010b8107819 */ /* 0x100fe400000012b9 */
[----:B------:R-:W-:Y:S02]  /*05a0*/  SHF.R.U32.HI R15, RZ, 0x10, R185 ;  /* 0x00000010ff0f7819 */ /* 0x000fe400000116b9 */
[--C-:B------:R-:W-:Y:S02]  /*05b0*/  SHF.R.U64 R14, R180, 0x10, R181.reuse ;  /* 0x00000010b40e7819 */ /* 0x100fe400000012b5 */
[----:B------:R-:W-:Y:S02]  /*05c0*/  SHF.R.U32.HI R13, RZ, 0x10, R181 ;  /* 0x00000010ff0d7819 */ /* 0x000fe400000116b5 */
        /* <DEDUP_REMOVED lines=26> */
.L_x_11071:
        /* <DEDUP_REMOVED lines=42> */
.L_x_10998:
[----:B0-----:R-:W-:Y:S01]  /*0a10*/  IADD3 R120, R124, -0x1, RZ ;  /* 0xffffffff7c787810 */ /* 0x001fe20007ffe0ff */
[----:B------:R-:W-:-:S04]  /*0a20*/  IMAD.WIDE R136, R26, R129, c[0x0][0x1a0] ;  /* 0x000068001a887625 */ /* 0x000fc800078e0281 */
[----:B------:R-:W-:Y:S01]  /*0a30*/  IMAD R122, R120, c[0x0][0x168], RZ ;  /* 0x00005a00787a7a24 */ /* 0x000fe200078e02ff */
[----:B------:R0:W2:Y:S01]  /*0a40*/  LDG.E R204, [R136.64] ;  /* 0x0000000488cc7981 */ /* 0x0000a2000c1e1900 */
[----:B------:R-:W-:-:S03]  /*0a50*/  IMAD.WIDE.U32 R120, R0, R217, c[0x0][0x188] ;  /* 0x0000620000787625 */ /* 0x000fc600078e00d9 */
[----:B------:R-:W-:-:S04]  /*0a60*/  SHF.R.S32.HI R123, RZ, 0x1f, R122 ;  /* 0x0000001fff7b7819 */ /* 0x000fc8000001147a */
[----:B------:R-:W-:Y:S01]  /*0a70*/  LEA.HI R122, R123, R122, RZ, 0x2 ;  /* 0x0000007a7b7a7211 */ /* 0x000fe200078f10ff */
[----:B------:R-:W-:-:S03]  /*0a80*/  IMAD.WIDE.U32 R138, R198, R217, c[0x0][0x188] ;  /* 0x00006200c68a7625 */ /* 0x000fc600078e00d9 */
[----:B------:R-:W-:Y:S02]  /*0a90*/  LEA.HI.SX32 R172, R122, R127, 0x1e ;  /* 0x0000007f7aac7211 */ /* 0x000fe400078ff2ff */
[----:B------:R-:W3:Y:S03]  /*0aa0*/  LDG.E.128 R120, [R120.64] ;  /* 0x0000000478787981 */ /* 0x000ee6000c1e1d00 */
[-C--:B------:R-:W-:Y:S01]  /*0ab0*/  IMAD.WIDE.U32 R124, R172, R217.reuse, c[0x0][0x208] ;  /* 0x00008200ac7c7625 */ /* 0x080fe200078e00d9 */
[----:B------:R-:W-:Y:S01]  /*0ac0*/  IADD3 R188, R0, 0x400, RZ ;  /* 0x0000040000bc7810 */ /* 0x000fe20007ffe0ff */
[----:B0-----:R-:W4:Y:S02]  /*0ad0*/  LDG.E.128 R136, [R138.64] ;  /* 0x000000048a887981 */ /* 0x001f24000c1e1d00 */
[-C--:B------:R-:W-:Y:S02]  /*0ae0*/  IMAD.WIDE.U32 R144, R196, R217.reuse, c[0x0][0x188] ;  /* 0x00006200c4907625 */ /* 0x080fe400078e00d9 */
[----:B------:R-:W4:Y:S02]  /*0af0*/  LDG.E.128 R124, [R124.64] ;  /* 0x000000047c7c7981 */ /* 0x000f24000c1e1d00 */
[----:B------:R-:W-:-:S02]  /*0b00*/  IMAD.WIDE.U32 R152, R188, R217, c[0x0][0x188] ;  /* 0x00006200bc987625 */ /* 0x000fc400078e00d9 */
[----:B------:R-:W4:Y:S04]  /*0b10*/  LDG.E.128 R144, [R144.64] ;  /* 0x0000000490907981 */ /* 0x000f28000c1e1d00 */
[----:B------:R-:W4:Y:S01]  /*0b20*/  LDG.E.128 R152, [R152.64] ;  /* 0x0000000498987981 */ /* 0x000f22000c1e1d00 */
[----:B------:R-:W-:Y:S01]  /*0b30*/  IADD3 R132, R172, 0x100, RZ ;  /* 0x00000100ac847810 */ /* 0x000fe20007ffe0ff */
[----:B------:R-:W-:-:S04]  /*0b40*/  IMAD.WIDE.U32 R128, R200, R217, c[0x0][0x188] ;  /* 0x00006200c8807625 */ /* 0x000fc800078e00d9 */
[----:B------:R-:W-:Y:S02]  /*0b50*/  IMAD.WIDE.U32 R132, R132, R217, c[0x0][0x208] ;  /* 0x0000820084847625 */ /* 0x000fe400078e00d9 */
[----:B------:R-:W4:Y:S04]  /*0b60*/  LDG.E.128 R128, [R128.64] ;  /* 0x0000000480807981 */ /* 0x000f28000c1e1d00 */
[----:B------:R-:W4:Y:S01]  /*0b70*/  LDG.E.128 R132, [R132.64] ;  /* 0x0000000484847981 */ /* 0x000f22000c1e1d00 */
[----:B------:R-:W-:-:S05]  /*0b80*/  IADD3 R140, R172, 0x200, RZ ;  /* 0x00000200ac8c7810 */ /* 0x000fca0007ffe0ff */
[----:B------:R-:W-:Y:S01]  /*0b90*/  IMAD.WIDE.U32 R140, R140, R217, c[0x0][0x208] ;  /* 0x000082008c8c7625 */ /* 0x000fe200078e00d9 */
[----:B------:R-:W-:-:S05]  /*0ba0*/  IADD3 R148, R172, 0x300, RZ ;  /* 0x00000300ac947810 */ /* 0x000fca0007ffe0ff */
[----:B------:R-:W4:Y:S01]  /*0bb0*/  LDG.E.128 R140, [R140.64] ;  /* 0x000000048c8c7981 */ /* 0x000f22000c1e1d00 */
[----:B------:R-:W-:Y:S01]  /*0bc0*/  IMAD.WIDE.U32 R148, R148, R217, c[0x0][0x208] ;  /* 0x0000820094947625 */ /* 0x000fe200078e00d9 */
[----:B------:R-:W-:-:S05]  /*0bd0*/  IADD3 R156, R172, 0x400, RZ ;  /* 0x00000400ac9c7810 */ /* 0x000fca0007ffe0ff */
[----:B------:R-:W4:Y:S01]  /*0be0*/  LDG.E.128 R148, [R148.64] ;  /* 0x0000000494947981 */ /* 0x000f22000c1e1d00 */
[----:B------:R-:W-:Y:S01]  /*0bf0*/  IMAD.WIDE.U32 R156, R156, R217, c[0x0][0x208] ;  /* 0x000082009c9c7625 */ /* 0x000fe200078e00d9 */
[----:B------:R-:W-:-:S05]  /*0c00*/  IADD3 R192, R0, 0x500, RZ ;  /* 0x0000050000c07810 */ /* 0x000fca0007ffe0ff */
[----:B------:R-:W4:Y:S01]  /*0c10*/  LDG.E.128 R156, [R156.64] ;  /* 0x000000049c9c7981 */ /* 0x000f22000c1e1d00 */
[----:B------:R-:W-:Y:S01]  /*0c20*/  IMAD.WIDE.U32 R160, R192, R217, c[0x0][0x188] ;  /* 0x00006200c0a07625 */ /* 0x000fe200078e00d9 */
[----:B------:R-:W-:Y:S02]  /*0c30*/  IADD3 R164, R172, 0x500, RZ ;  /* 0x00000500aca47810 */ /* 0x000fe40007ffe0ff */
[----:B------:R-:W-:-:S03]  /*0c40*/  IADD3 R194, R0, 0x600, RZ ;  /* 0x0000060000c27810 */ /* 0x000fc60007ffe0ff */
[----:B------:R-:W4:Y:S01]  /*0c50*/  LDG.E.128 R160, [R160.64] ;  /* 0x00000004a0a07981 */ /* 0x000f22000c1e1d00 */
[----:B------:R-:W-:-:S04]  /*0c60*/  IMAD.WIDE.U32 R164, R164, R217, c[0x0][0x208] ;  /* 0x00008200a4a47625 */ /* 0x000fc800078e00d9 */
[----:B------:R-:W-:Y:S02]  /*0c70*/  IMAD.WIDE.U32 R168, R194, R217, c[0x0][0x188] ;  /* 0x00006200c2a87625 */ /* 0x000fe400078e00d9 */
[----:B------:R-:W4:Y:S01]  /*0c80*/  LDG.E.128 R164, [R164.64] ;  /* 0x00000004a4a47981 */ /* 0x000f22000c1e1d00 */
[----:B------:R-:W-:-:S03]  /*0c90*/  IADD3 R172, R172, 0x600, RZ ;  /* 0x00000600acac7810 */ /* 0x000fc60007ffe0ff */
[----:B------:R-:W4:Y:S02]  /*0ca0*/  LDG.E.128 R168, [R168.64] ;  /* 0x00000004a8a87981 */ /* 0x000f24000c1e1d00 */
        /* <DEDUP_REMOVED lines=17> */
[----:B------:R-:W-:Y:S02]  /*0dc0*/  FADD.FTZ R123, -R204, R123 ;  /* 0x0000007bcc7b7221 */ /* 0x000fe40000010100 */
[----:B-----5:R-:W-:Y:S02]  /*0dd0*/  FMUL.FTZ R182, R2, R121 ;  /* 0x0000007902b67220 */ /* 0x020fe40000410000 */
[----:B----4-:R-:W-:Y:S02]  /*0de0*/  FADD.FTZ R121, -R204, R136 ;  /* 0x00000088cc797221 */ /* 0x010fe40000010100 */
[----:B------:R-:W-:Y:S02]  /*0df0*/  FMUL.FTZ R180, R2, R123 ;  /* 0x0000007b02b47220 */ /* 0x000fe40000410000 */
[----:B------:R-:W-:-:S02]  /*0e00*/  FFMA.FTZ R29, R125, R182, R29 ;  /* 0x000000b67d1d7223 */ /* 0x000fc4000001001d */
[----:B------:R-:W-:Y:S02]  /*0e10*/  FADD.FTZ R57, R57, R125 ;  /* 0x0000007d39397221 */ /* 0x000fe40000010000 */
[----:B0-----:R-:W-:Y:S02]  /*0e20*/  FMUL.FTZ R193, R16, R125 ;  /* 0x0000007d10c17220 */ /* 0x001fe40000410000 */
[C---:B------:R-:W-:Y:S02]  /*0e30*/  FADD.FTZ R137, -R204.reuse, R137 ;  /* 0x00000089cc897221 */ /* 0x040fe40000010100 */
[C---:B------:R-:W-:Y:S02]  /*0e40*/  FADD.FTZ R123, -R204.reuse, R138 ;  /* 0x0000008acc7b7221 */ /* 0x040fe40000010100 */
[----:B------:R-:W-:Y:S02]  /*0e50*/  FADD.FTZ R125, -R204, R139 ;  /* 0x0000008bcc7d7221 */ /* 0x000fe40000010100 */
[----:B------:R-:W-:-:S02]  /*0e60*/  FMUL.FTZ R139, R2, R121 ;  /* 0x00000079028b7220 */ /* 0x000fc40000410000 */
[----:B------:R-:W-:Y:S02]  /*0e70*/  FADD.FTZ R121, -R204, R144 ;  /* 0x00000090cc797221 */ /* 0x000fe40000010100 */
[----:B------:R-:W-:Y:S02]  /*0e80*/  FMUL.FTZ R138, R2, R137 ;  /* 0x00000089028a7220 */ /* 0x000fe40000410000 */
[----:B------:R-:W-:Y:S02]  /*0e90*/  FADD.FTZ R191, -R204, R120 ;  /* 0x00000078ccbf7221 */ /* 0x000fe40000010100 */
[C---:B------:R-:W-:Y:S02]  /*0ea0*/  FMUL.FTZ R137, R2.reuse, R123 ;  /* 0x0000007b02897220 */ /* 0x040fe40000410000 */
[----:B------:R-:W-:Y:S02]  /*0eb0*/  FMUL.FTZ R136, R2, R125 ;  /* 0x0000007d02887220 */ /* 0x000fe40000410000 */
[----:B------:R-:W-:-:S02]  /*0ec0*/  FADD.FTZ R123, -R204, R145 ;  /* 0x00000091cc7b7221 */ /* 0x000fc40000010100 */
[----:B------:R-:W-:Y:S02]  /*0ed0*/  FADD.FTZ R125, -R204, R146 ;  /* 0x00000092cc7d7221 */ /* 0x000fe40000010100 */
[----:B------:R-:W-:Y:S02]  /*0ee0*/  FMUL.FTZ R145, R2, R121 ;  /* 0x0000007902917220 */ /* 0x000fe40000410000 */
[----:B------:R-:W-:Y:S02]  /*0ef0*/  FFMA.FTZ R31, R127, R180, R31 ;  /* 0x000000b47f1f7223 */ /* 0x000fe4000001001f */
[----:B------:R-:W-:Y:S02]  /*0f00*/  FADD.FTZ R59, R59, R127 ;  /* 0x0000007f3b3b7221 */ /* 0x000fe40000010000 */
[----:B------:R-:W-:Y:S02]  /*0f10*/  FMUL.FTZ R195, R15, R127 ;  /* 0x0000007f0fc37220 */ /* 0x000fe40000410000 */
[----:B------:R-:W-:-:S02]  /*0f20*/  FADD.FTZ R121, -R204, R152 ;  /* 0x00000098cc797221 */ /* 0x000fc40000010100 */
[----:B------:R-:W-:Y:S02]  /*0f30*/  FMUL.FTZ R191, R2, R191 ;  /* 0x000000bf02bf7220 */ /* 0x000fe40000410000 */
[----:B------:R-:W-:Y:S02]  /*0f40*/  FMUL.FTZ R184, R187, R124 ;  /* 0x0000007cbbb87220 */ /* 0x000fe40000410000 */
[----:B------:R-:W-:Y:S02]  /*0f50*/  FADD.FTZ R127, -R204, R147 ;  /* 0x00000093cc7f7221 */ /* 0x000fe40000010100 */
[C---:B------:R-:W-:Y:S02]  /*0f60*/  FMUL.FTZ R147, R2.reuse, R125 ;  /* 0x0000007d02937220 */ /* 0x040fe40000410000 */
[----:B------:R-:W-:Y:S02]  /*0f70*/  FMUL.FTZ R144, R2, R123 ;  /* 0x0000007b02907220 */ /* 0x000fe40000410000 */
[----:B------:R-:W-:-:S02]  /*0f80*/  FADD.FTZ R153, -R204, R153 ;  /* 0x00000099cc997221 */ /* 0x000fc40000010100 */
[C---:B------:R-:W-:Y:S02]  /*0f90*/  FADD.FTZ R125, -R204.reuse, R155 ;  /* 0x0000009bcc7d7221 */ /* 0x040fe40000010100 */
[----:B------:R-:W-:Y:S02]  /*0fa0*/  FADD.FTZ R123, -R204, R154 ;  /* 0x0000009acc7b7221 */ /* 0x000fe40000010100 */
[----:B------:R-:W-:Y:S02]  /*0fb0*/  FMUL.FTZ R155, R2, R121 ;  /* 0x00000079029b7220 */ /* 0x000fe40000410000 */
[----:B------:R-:W-:Y:S02]  /*0fc0*/  FADD.FTZ R197, -R204, R122 ;  /* 0x0000007accc57221 */ /* 0x000fe40000010100 */
[----:B------:R-:W-:Y:S02]  /*0fd0*/  FADD.FTZ R120, RZ, R184 ;  /* 0x000000b8ff787221 */ /* 0x000fe40000010000 */
[----:B------:R-:W-:-:S02]  /*0fe0*/  FFMA.FTZ R121, R191, R184, RZ ;  /* 0x000000b8bf797223 */ /* 0x000fc400000100ff */
[C---:B------:R-:W-:Y:S02]  /*0ff0*/  FMUL.FTZ R154, R2.reuse, R153 ;  /* 0x00000099029a7220 */ /* 0x040fe40000410000 */
[C---:B------:R-:W-:Y:S02]  /*1000*/  FMUL.FTZ R153, R2.reuse, R123 ;  /* 0x0000007b02997220 */ /* 0x040fe40000410000 */
[----:B-1----:R-:W-:Y:S02]  /*1010*/  FMUL.FTZ R189, R2, R197 ;  /* 0x000000c502bd7220 */ /* 0x002fe40000410000 */
[----:B------:R-:W-:Y:S02]  /*1020*/  FMUL.FTZ R186, R185, R126 ;  /* 0x0000007eb9ba7220 */ /* 0x000fe40000410000 */
[----:B------:R-:W-:Y:S02]  /*1030*/  FADD.FTZ R123, R120, R193 ;  /* 0x000000c1787b7221 */ /* 0x000fe40000010000 */
[----:B------:R-:W-:-:S02]  /*1040*/  FFMA.FTZ R121, R182, R193, R121 ;  /* 0x000000c1b6797223 */ /* 0x000fc40000010079 */
[C---:B------:R-:W-:Y:S02]  /*1050*/  FADD.FTZ R199, -R204.reuse, R128 ;  /* 0x00000080ccc77221 */ /* 0x040fe40000010100 */
[----:B------:R-:W-:Y:S02]  /*1060*/  FADD.FTZ R120, R123, R186 ;  /* 0x000000ba7b787221 */ /* 0x000fe40000010000 */
[----:B------:R-:W-:Y:S02]  /*1070*/  FFMA.FTZ R121, R189, R186, R121 ;  /* 0x000000babd797223 */ /* 0x000fe40000010079 */
[----:B------:R-:W-:Y:S02]  /*1080*/  FADD.FTZ R129, -R204, R129 ;  /* 0x00000081cc817221 */ /* 0x000fe40000010100 */
        /* <DEDUP_REMOVED lines=18> */
[----:B------:R-:W-:Y:S02]  /*11b0*/  FFMA.FTZ R76, R140, R139, R76 ;  /* 0x0000008b8c4c7223 */ /* 0x000fe4000001004c */
[----:B------:R-:W-:-:S02]  /*11c0*/  FADD.FTZ R48, R48, R140 ;  /* 0x0000008c30307221 */ /* 0x000fc40000010000 */
[----:B------:R-:W-:Y:S02]  /*11d0*/  FMUL.FTZ R140, R179, R140 ;  /* 0x0000008cb38c7220 */ /* 0x000fe40000410000 */
[----:B------:R-:W-:Y:S02]  /*11e0*/  FADD.FTZ R123, R120, R203 ;  /* 0x000000cb787b7221 */ /* 0x000fe40000010000 */
[----:B------:R-:W-:Y:S02]  /*11f0*/  FFMA.FTZ R121, R188, R203, R121 ;  /* 0x000000cbbc797223 */ /* 0x000fe40000010079 */
[----:B------:R-:W-:Y:S02]  /*1200*/  FFMA.FTZ R77, R141, R138, R77 ;  /* 0x0000008a8d4d7223 */ /* 0x000fe4000001004d */
[----:B------:R-:W-:Y:S02]  /*1210*/  FADD.FTZ R49, R49, R141 ;  /* 0x0000008d31317221 */ /* 0x000fe40000010000 */
[----:B------:R-:W-:-:S02]  /*1220*/  FMUL.FTZ R141, R12, R141 ;  /* 0x0000008d0c8d7220 */ /* 0x000fc40000410000 */
[----:B------:R-:W-:Y:S02]  /*1230*/  FADD.FTZ R120, R123, R140 ;  /* 0x0000008c7b787221 */ /* 0x000fe40000010000 */
[----:B------:R-:W-:Y:S02]  /*1240*/  FFMA.FTZ R121, R139, R140, R121 ;  /* 0x0000008c8b797223 */ /* 0x000fe40000010079 */
[----:B------:R-:W-:Y:S02]  /*1250*/  FFMA.FTZ R78, R142, R137, R78 ;  /* 0x000000898e4e7223 */ /* 0x000fe4000001004e */
[----:B------:R-:W-:Y:S02]  /*1260*/  FADD.FTZ R50, R50, R142 ;  /* 0x0000008e32327221 */ /* 0x000fe40000010000 */
[----:B------:R-:W-:Y:S02]  /*1270*/  FMUL.FTZ R142, R177, R142 ;  /* 0x0000008eb18e7220 */ /* 0x000fe40000410000 */
[----:B------:R-:W-:-:S02]  /*1280*/  FADD.FTZ R123, R120, R141 ;  /* 0x0000008d787b7221 */ /* 0x000fc40000010000 */
[----:B------:R-:W-:Y:S02]  /*1290*/  FFMA.FTZ R121, R138, R141, R121 ;  /* 0x0000008d8a797223 */ /* 0x000fe40000010079 */
[----:B------:R-:W-:Y:S02]  /*12a0*/  FFMA.FTZ R79, R143, R136, R79 ;  /* 0x000000888f4f7223 */ /* 0x000fe4000001004f */
[----:B------:R-:W-:Y:S02]  /*12b0*/  FADD.FTZ R51, R51, R143 ;  /* 0x0000008f33337221 */ /* 0x000fe40000010000 */
[----:B------:R-:W-:Y:S02]  /*12c0*/  FMUL.FTZ R143, R11, R143 ;  /* 0x0000008f0b8f7220 */ /* 0x000fe40000410000 */
[----:B------:R-:W-:Y:S02]  /*12d0*/  FADD.FTZ R120, R123, R142 ;  /* 0x0000008e7b787221 */ /* 0x000fe40000010000 */
[----:B------:R-:W-:-:S02]  /*12e0*/  FFMA.FTZ R121, R137, R142, R121 ;  /* 0x0000008e89797223 */ /* 0x000fc40000010079 */
[----:B------:R-:W-:Y:S02]  /*12f0*/  FFMA.FTZ R72, R148, R145, R72 ;  /* 0x0000009194487223 */ /* 0x000fe40000010048 */
[----:B------:R-:W-:Y:S02]  /*1300*/  FADD.FTZ R44, R44, R148 ;  /* 0x000000942c2c7221 */ /* 0x000fe40000010000 */
[----:B------:R-:W-:Y:S02]  /*1310*/  FMUL.FTZ R148, R27, R148 ;  /* 0x000000941b947220 */ /* 0x000fe40000410000 */
[----:B------:R-:W-:Y:S02]  /*1320*/  FADD.FTZ R123, R120, R143 ;  /* 0x0000008f787b7221 */ /* 0x000fe40000010000 */
[----:B------:R-:W-:Y:S02]  /*1330*/  FFMA.FTZ R121, R136, R143, R121 ;  /* 0x0000008f88797223 */ /* 0x000fe40000010079 */
[----:B------:R-:W-:-:S02]  /*1340*/  FFMA.FTZ R73, R149, R144, R73 ;  /* 0x0000009095497223 */ /* 0x000fc40000010049 */
[----:B------:R-:W-:Y:S02]  /*1350*/  FADD.FTZ R45, R45, R149 ;  /* 0x000000952d2d7221 */ /* 0x000fe40000010000 */
[----:B------:R-:W-:Y:S02]  /*1360*/  FMUL.FTZ R149, R10, R149 ;  /* 0x000000950a957220 */ /* 0x000fe40000410000 */
[----:B------:R-:W-:Y:S02]  /*1370*/  FADD.FTZ R120, R123, R148 ;  /* 0x000000947b787221 */ /* 0x000fe40000010000 */
[----:B------:R-:W-:Y:S02]  /*1380*/  FFMA.FTZ R121, R145, R148, R121 ;  /* 0x0000009491797223 */ /* 0x000fe40000010079 */
[----:B------:R-:W-:Y:S02]  /*1390*/  FMUL.FTZ R146, R2, R127 ;  /* 0x0000007f02927220 */ /* 0x000fe40000410000 */
[----:B------:R-:W-:-:S02]  /*13a0*/  FFMA.FTZ R74, R150, R147, R74 ;  /* 0x00000093964a7223 */ /* 0x000fc4000001004a */
[----:B------:R-:W-:Y:S02]  /*13b0*/  FADD.FTZ R46, R46, R150 ;  /* 0x000000962e2e7221 */ /* 0x000fe40000010000 */
        /* <DEDUP_REMOVED lines=18> */
[----:B------:R-:W-:Y:S02]  /*14e0*/  FMUL.FTZ R152, R2, R125 ;  /* 0x0000007d02987220 */ /* 0x000fe40000410000 */
[----:B------:R-:W-:Y:S02]  /*14f0*/  FFMA.FTZ R70, R158, R153, R70 ;  /* 0x000000999e467223 */ /* 0x000fe40000010046 */
[----:B------:R-:W-:Y:S02]  /*1500*/  FADD.FTZ R42, R42, R158 ;  /* 0x0000009e2a2a7221 */ /* 0x000fe40000010000 */
[----:B------:R-:W-:Y:S02]  /*1510*/  FADD.FTZ R205, -R204, R160 ;  /* 0x000000a0cccd7221 */ /* 0x000fe40000010100 */
[----:B------:R-:W-:-:S02]  /*1520*/  FMUL.FTZ R158, R23, R158 ;  /* 0x0000009e179e7220 */ /* 0x000fc40000410000 */
[----:B------:R-:W-:Y:S02]  /*1530*/  FADD.FTZ R123, R120, R157 ;  /* 0x0000009d787b7221 */ /* 0x000fe40000010000 */
[----:B------:R-:W-:Y:S02]  /*1540*/  FFMA.FTZ R121, R154, R157, R121 ;  /* 0x0000009d9a797223 */ /* 0x000fe40000010079 */
[----:B------:R-:W-:Y:S02]  /*1550*/  FFMA.FTZ R71, R159, R152, R71 ;  /* 0x000000989f477223 */ /* 0x000fe40000010047 */
[----:B------:R-:W-:Y:S02]  /*1560*/  FADD.FTZ R43, R43, R159 ;  /* 0x0000009f2b2b7221 */ /* 0x000fe40000010000 */
[----:B------:R-:W-:Y:S02]  /*1570*/  FADD.FTZ R161, -R204, R161 ;  /* 0x000000a1cca17221 */ /* 0x000fe40000010100 */
[----:B------:R-:W-:-:S02]  /*1580*/  FMUL.FTZ R205, R2, R205 ;  /* 0x000000cd02cd7220 */ /* 0x000fc40000410000 */
[----:B------:R-:W-:Y:S02]  /*1590*/  FMUL.FTZ R159, R7, R159 ;  /* 0x0000009f079f7220 */ /* 0x000fe40000410000 */
[----:B------:R-:W-:Y:S02]  /*15a0*/  FADD.FTZ R120, R123, R158 ;  /* 0x0000009e7b787221 */ /* 0x000fe40000010000 */
[----:B------:R-:W-:Y:S02]  /*15b0*/  FFMA.FTZ R121, R153, R158, R121 ;  /* 0x0000009e99797223 */ /* 0x000fe40000010079 */
[----:B------:R-:W-:Y:S02]  /*15c0*/  FADD.FTZ R125, -R204, R162 ;  /* 0x000000a2cc7d7221 */ /* 0x000fe40000010100 */
[----:B------:R-:W-:Y:S02]  /*15d0*/  FMUL.FTZ R202, R2, R161 ;  /* 0x000000a102ca7220 */ /* 0x000fe40000410000 */
[----:B------:R-:W-:-:S02]  /*15e0*/  FFMA.FTZ R64, R164, R205, R64 ;  /* 0x000000cda4407223 */ /* 0x000fc40000010040 */
[----:B------:R-:W-:Y:S02]  /*15f0*/  FADD.FTZ R36, R36, R164 ;  /* 0x000000a424247221 */ /* 0x000fe40000010000 */
[----:B------:R-:W-:Y:S02]  /*1600*/  FMUL.FTZ R164, R22, R164 ;  /* 0x000000a416a47220 */ /* 0x000fe40000410000 */
[----:B------:R-:W-:Y:S02]  /*1610*/  FADD.FTZ R129, R120, R159 ;  /* 0x0000009f78817221 */ /* 0x000fe40000010000 */
[----:B------:R-:W-:Y:S02]  /*1620*/  FFMA.FTZ R121, R152, R159, R121 ;  /* 0x0000009f98797223 */ /* 0x000fe40000010079 */
[C---:B------:R-:W-:Y:S02]  /*1630*/  FADD.FTZ R127, -R204.reuse, R163 ;  /* 0x000000a3cc7f7221 */ /* 0x040fe40000010100 */
[----:B------:R-:W-:-:S02]  /*1640*/  FADD.FTZ R169, -R204, R169 ;  /* 0x000000a9cca97221 */ /* 0x000fc40000010100 */
[----:B------:R-:W-:Y:S02]  /*1650*/  FMUL.FTZ R163, R2, R125 ;  /* 0x0000007d02a37220 */ /* 0x000fe40000410000 */
[----:B------:R-:W-:Y:S02]  /*1660*/  FFMA.FTZ R65, R165, R202, R65 ;  /* 0x000000caa5417223 */ /* 0x000fe40000010041 */
[----:B------:R-:W-:Y:S02]  /*1670*/  FADD.FTZ R37, R37, R165 ;  /* 0x000000a525257221 */ /* 0x000fe40000010000 */
[----:B------:R-:W-:Y:S02]  /*1680*/  FADD.FTZ R123, -R204, R170 ;  /* 0x000000aacc7b7221 */ /* 0x000fe40000010100 */
[----:B------:R-:W-:Y:S02]  /*1690*/  FMUL.FTZ R165, R6, R165 ;  /* 0x000000a506a57220 */ /* 0x000fe40000410000 */
[----:B------:R-:W-:-:S02]  /*16a0*/  FADD.FTZ R120, R129, R164 ;  /* 0x000000a481787221 */ /* 0x000fc40000010000 */
[----:B------:R-:W-:Y:S02]  /*16b0*/  FFMA.FTZ R121, R205, R164, R121 ;  /* 0x000000a4cd797223 */ /* 0x000fe40000010079 */
[----:B------:R-:W-:Y:S02]  /*16c0*/  FADD.FTZ R125, -R204, R168 ;  /* 0x000000a8cc7d7221 */ /* 0x000fe40000010100 */
[C---:B------:R-:W-:Y:S02]  /*16d0*/  FMUL.FTZ R168, R2.reuse, R169 ;  /* 0x000000a902a87220 */ /* 0x040fe40000410000 */
[----:B------:R-:W-:Y:S02]  /*16e0*/  FMUL.FTZ R162, R2, R127 ;  /* 0x0000007f02a27220 */ /* 0x000fe40000410000 */
[----:B------:R-:W-:Y:S02]  /*16f0*/  FFMA.FTZ R66, R166, R163, R66 ;  /* 0x000000a3a6427223 */ /* 0x000fe40000010042 */
[----:B------:R-:W-:-:S02]  /*1700*/  FADD.FTZ R38, R38, R166 ;  /* 0x000000a626267221 */ /* 0x000fc40000010000 */
[----:B------:R-:W-:Y:S02]  /*1710*/  FMUL.FTZ R169, R2, R123 ;  /* 0x0000007b02a97220 */ /* 0x000fe40000410000 */
[----:B------:R-:W-:Y:S02]  /*1720*/  FMUL.FTZ R166, R21, R166 ;  /* 0x000000a615a67220 */ /* 0x000fe40000410000 */
[----:B------:R-:W-:Y:S02]  /*1730*/  FADD.FTZ R123, R120, R165 ;  /* 0x000000a5787b7221 */ /* 0x000fe40000010000 */
[----:B------:R-:W-:Y:S02]  /*1740*/  FFMA.FTZ R121, R202, R165, R121 ;  /* 0x000000a5ca797223 */ /* 0x000fe40000010079 */
[----:B------:R-:W-:Y:S02]  /*1750*/  FADD.FTZ R127, -R204, R171 ;  /* 0x000000abcc7f7221 */ /* 0x000fe40000010100 */
[----:B------:R-:W-:-:S02]  /*1760*/  FFMA.FTZ R67, R167, R162, R67 ;  /* 0x000000a2a7437223 */ /* 0x000fc40000010043 */
[----:B------:R-:W-:Y:S02]  /*1770*/  FADD.FTZ R39, R39, R167 ;  /* 0x000000a727277221 */ /* 0x000fe40000010000 */
[----:B------:R-:W-:Y:S02]  /*1780*/  FMUL.FTZ R171, R2, R125 ;  /* 0x0000007d02ab7220 */ /* 0x000fe40000410000 */
        /* <DEDUP_REMOVED lines=18> */
[----:B------:R-:W-:Y:S02]  /*18b0*/  FMUL.FTZ R170, R2, R127 ;  /* 0x0000007f02aa7220 */ /* 0x000fe40000410000 */
[----:B------:R-:W-:Y:S02]  /*18c0*/  FMUL.FTZ R207, R3, R175 ;  /* 0x000000af03cf7220 */ /* 0x000fe40000410000 */
[----:B------:R-:W-:Y:S02]  /*18d0*/  FADD.FTZ R120, R123, R174 ;  /* 0x000000ae7b787221 */ /* 0x000fe40000010000 */
[----:B------:R-:W-:-:S02]  /*18e0*/  FFMA.FTZ R121, R169, R174, R121 ;  /* 0x000000aea9797223 */ /* 0x000fc40000010079 */
        /* <DEDUP_REMOVED lines=14> */
[----:B------:R-:W-:Y:S02]  /*19d0*/  FADD.FTZ R122, R120, R207 ;  /* 0x000000cf787a7221 */ /* 0x000fe40000010000 */
[----:B------:R-:W-:Y:S02]  /*19e0*/  FFMA.FTZ R123, R170, R207, R121 ;  /* 0x000000cfaa7b7223 */ /* 0x000fe40000010079 */
.L_x_10999:
[----:B0-----:R-:W-:Y:S05]  /*19f0*/  BSYNC B0 ;  /* 0x0000000000007941 */ /* 0x001fea0003800000 */
.L_x_10997:
[----:B------:R-:W-:Y:S02]  /*1a00*/  LOP3.LUT P1, RZ, R17, 0xff, RZ, 0xc0, !PT ;  /* 0x000000ff11ff7812 */ /* 0x000fe4000782c0ff */
[----:B------:R-:W-:Y:S02]  /*1a10*/  SHF.R.U32.HI R124, RZ, 0x5, R176 ;  /* 0x00000005ff7c7819 */ /* 0x000fe400000116b0 */
[----:B------:R-:W-:-:S02]  /*1a20*/  LOP3.LUT P0, RZ, R176, 0x1f, RZ, 0xc0, !PT ;  /* 0x0000001fb0ff7812 */ /* 0x000fc4000780c0ff */
[----:B------:R-:W-:-:S07]  /*1a30*/  LOP3.LUT R175, R124, 0x7fffff8, RZ, 0xc0, !PT ;  /* 0x07fffff87caf7812 */ /* 0x000fce00078ec0ff */
[----:B------:R-:W-:Y:S01]  /*1a40*/  @!P1 IADD3 R175, R175, 0x8, RZ ;  /* 0x00000008afaf9810 */ /* 0x000fe20007ffe0ff */
[----:B------:R-:W-:Y:S05]  /*1a50*/  BRA.DIV ~URZ, `(.L_x_11000) ;  /* 0x000024c27f007947 */ /* 0x000fea000b800000 */
[----:B------:R0:W1:Y:S02]  /*1a60*/  SHFL.DOWN PT, R125, R122, 0x10, 0x1f ;  /* 0x0a001f007a7d7f89 */ /* 0x00006400000e0000 */
.L_x_11072:
        /* <DEDUP_REMOVED lines=18> */
.L_x_11073:
[----:B------:R-:W-:Y:S01]  /*1b90*/  @!P0 LOP3.LUT R124, R124, 0x7, RZ, 0xc0, !PT ;  /* 0x000000077c7c8812 */ /* 0x000fe200078ec0ff */
[----:B--2---:R-:W-:Y:S01]  /*1ba0*/  FADD.FTZ R160, R160, R123 ;  /* 0x0000007ba0a07221 */ /* 0x004fe20000010000 */
[----:B------:R-:W-:Y:S01]  /*1bb0*/  WARPSYNC 0xffffffff ;  /* 0xffffffff00007948 */ /* 0x000fe20003800000 */
[----:B-1----:R-:W-:Y:S01]  /*1bc0*/  FADD.FTZ R161, R120, R127 ;  /* 0x0000007f78a17221 */ /* 0x002fe20000010000 */
[----:B------:R-:W-:Y:S01]  /*1bd0*/  @!P0 IADD3 R204, R175, R124, RZ ;  /* 0x0000007cafcc8210 */ /* 0x000fe20007ffe0ff */
[----:B------:R-:W-:Y:S01]  /*1be0*/  BSSY B0, `(.L_x_11002) ;  /* 0x0000070000007945 */ /* 0x000fe20003800000 */
[----:B------:R-:W-:Y:S02]  /*1bf0*/  @!P5 ISETP.NE.U32.AND P3, PT, RZ, c[0x0][0x218], PT ;  /* 0x00008600ff00da0c */ /* 0x000fe40003f65070 */
[----:B------:R-:W-:Y:S01]  /*1c00*/  @!P5 ISETP.NE.U32.AND P2, PT, RZ, c[0x0][0x218], PT ;  /* 0x00008600ff00da0c */ /* 0x000fe20003f45070 */
[----:B------:R-:W-:Y:S04]  /*1c10*/  @!P0 STS.64 [R204.X8+0x7000], R160 ;  /* 0x007000a0cc008388 */ /* 0x000fe80000008a00 */
[----:B------:R-:W-:Y:S01]  /*1c20*/  BAR.SYNC.DEFER_BLOCKING 0x0 ;  /* 0x0000000000007b1d */ /* 0x000fe20000010000 */
[----:B------:R-:W-:-:S02]  /*1c30*/  @!P5 ISETP.NE.U32.AND P0, PT, RZ, c[0x0][0x218], PT ;  /* 0x00008600ff00da0c */ /* 0x000fc40003f05070 */
[----:B------:R-:W-:Y:S02]  /*1c40*/  ISETP.NE.AND P4, PT, R18, RZ, PT ;  /* 0x000000ff1200720c */ /* 0x000fe40003f85270 */
[----:B------:R-:W-:Y:S02]  /*1c50*/  @!P5 ISETP.NE.AND.EX P0, PT, RZ, c[0x0][0x21c], PT, P0 ;  /* 0x00008700ff00da0c */ /* 0x000fe40003f05300 */
[----:B------:R-:W-:Y:S02]  /*1c60*/  @!P5 ISETP.NE.AND.EX P3, PT, RZ, c[0x0][0x21c], PT, P3 ;  /* 0x00008700ff00da0c */ /* 0x000fe40003f65330 */
[----:B------:R-:W-:Y:S02]  /*1c70*/  @!P5 ISETP.NE.AND.EX P2, PT, RZ, c[0x0][0x21c], PT, P2 ;  /* 0x00008700ff00da0c */ /* 0x000fe40003f45320 */
[----:B-----5:R-:W-:Y:S02]  /*1c80*/  @!P5 FSEL R219, R84, RZ, P0 ;  /* 0x000000ff54dbd208 */ /* 0x020fe40000000000 */
[----:B------:R-:W-:-:S02]  /*1c90*/  @!P5 ISETP.NE.U32.AND P0, PT, RZ, c[0x0][0x218], PT ;  /* 0x00008600ff00da0c */ /* 0x000fc40003f05070 */
[----:B------:R-:W-:Y:S02]  /*1ca0*/  @!P5 FSEL R221, R86, RZ, P2 ;  /* 0x000000ff56ddd208 */ /* 0x000fe40001000000 */
[----:B------:R-:W-:Y:S02]  /*1cb0*/  @!P5 ISETP.NE.U32.AND P2, PT, RZ, c[0x0][0x218], PT ;  /* 0x00008600ff00da0c */ /* 0x000fe40003f45070 */
[----:B------:R-:W-:Y:S02]  /*1cc0*/  @!P5 ISETP.NE.AND.EX P0, PT, RZ, c[0x0][0x21c], PT, P0 ;  /* 0x00008700ff00da0c */ /* 0x000fe40003f05300 */
[----:B------:R-:W-:Y:S02]  /*1cd0*/  @!P5 ISETP.NE.AND.EX P2, PT, RZ, c[0x0][0x21c], PT, P2 ;  /* 0x00008700ff00da0c */ /* 0x000fe40003f45320 */
[----:B------:R-:W-:Y:S01]  /*1ce0*/  @!P5 FSEL R215, R88, RZ, P0 ;  /* 0x000000ff58d7d208 */ /* 0x000fe20000000000 */
[----:B0-----:R-:W0:Y:S01]  /*1cf0*/  LDS.128 R120, [R175.X8+0x7000] ;  /* 0x00700000af787984 */ /* 0x001e220000008c00 */
[----:B------:R-:W-:-:S02]  /*1d00*/  @!P5 ISETP.NE.U32.AND P0, PT, RZ, c[0x0][0x218], PT ;  /* 0x00008600ff00da0c */ /* 0x000fc40003f05070 */
[----:B------:R-:W-:Y:S01]  /*1d10*/  @!P5 FSEL R217, R90, RZ, P2 ;  /* 0x000000ff5ad9d208 */ /* 0x000fe20001000000 */
[----:B------:R-:W1:Y:S01]  /*1d20*/  LDS.128 R124, [R175.X8+0x7010] ;  /* 0x00701000af7c7984 */ /* 0x000e620000008c00 */
[----:B------:R-:W-:Y:S02]  /*1d30*/  @!P5 ISETP.NE.U32.AND P2, PT, RZ, c[0x0][0x218], PT ;  /* 0x00008600ff00da0c */ /* 0x000fe40003f45070 */
[----:B------:R-:W-:Y:S01]  /*1d40*/  ISETP.GE.AND P6, PT, R178, 0x1, PT ;  /* 0x00000001b200780c */ /* 0x000fe20003fc6270 */
[----:B------:R-:W2:Y:S01]  /*1d50*/  LDS.128 R128, [R175.X8+0x7020] ;  /* 0x00702000af807984 */ /* 0x000ea20000008c00 */
[----:B------:R-:W-:Y:S02]  /*1d60*/  @!P5 ISETP.NE.AND.EX P0, PT, RZ, c[0x0][0x21c], PT, P0 ;  /* 0x00008700ff00da0c */ /* 0x000fe40003f05300 */
[----:B------:R-:W-:Y:S01]  /*1d70*/  @!P5 ISETP.NE.AND.EX P2, PT, RZ, c[0x0][0x21c], PT, P2 ;  /* 0x00008700ff00da0c */ /* 0x000fe20003f45320 */
[----:B------:R3:W4:Y:S01]  /*1d80*/  LDS.128 R132, [R175.X8+0x7030] ;  /* 0x00703000af847984 */ /* 0x0007220000008c00 */
[----:B------:R-:W-:-:S02]  /*1d90*/  @!P5 FSEL R211, R92, RZ, P0 ;  /* 0x000000ff5cd3d208 */ /* 0x000fc40000000000 */
[----:B------:R-:W-:Y:S02]  /*1da0*/  @!P5 ISETP.NE.U32.AND P0, PT, RZ, c[0x0][0x218], PT ;  /* 0x00008600ff00da0c */ /* 0x000fe40003f05070 */
[----:B------:R-:W-:Y:S02]  /*1db0*/  @!P5 FSEL R213, R94, RZ, P2 ;  /* 0x000000ff5ed5d208 */ /* 0x000fe40001000000 */
[----:B------:R-:W-:Y:S02]  /*1dc0*/  @!P5 ISETP.NE.U32.AND P2, PT, RZ, c[0x0][0x218], PT ;  /* 0x00008600ff00da0c */ /* 0x000fe40003f45070 */
[----:B------:R-:W-:Y:S02]  /*1dd0*/  @!P5 ISETP.NE.AND.EX P0, PT, RZ, c[0x0][0x21c], PT, P0 ;  /* 0x00008700ff00da0c */ /* 0x000fe40003f05300 */
[----:B------:R-:W-:Y:S02]  /*1de0*/  @!P5 ISETP.NE.AND.EX P2, PT, RZ, c[0x0][0x21c], PT, P2 ;  /* 0x00008700ff00da0c */ /* 0x000fe40003f45320 */
[----:B------:R-:W-:-:S02]  /*1df0*/  ISETP.NE.U32.AND P1, PT, RZ, c[0x0][0x258], PT ;  /* 0x00009600ff007a0c */ /* 0x000fc40003f25070 */
[----:B---3--:R-:W-:Y:S02]  /*1e00*/  @!P5 FSEL R175, R98, RZ, P2 ;  /* 0x000000ff62afd208 */ /* 0x008fe40001000000 */
[----:B------:R-:W-:Y:S02]  /*1e10*/  @!P5 ISETP.NE.U32.AND P2, PT, RZ, c[0x0][0x218], PT ;  /* 0x00008600ff00da0c */ /* 0x000fe40003f45070 */
[----:B------:R-:W-:Y:S02]  /*1e20*/  ISETP.NE.AND.EX P1, PT, RZ, c[0x0][0x25c], PT, P1 ;  /* 0x00009700ff007a0c */ /* 0x000fe40003f25310 */
[----:B------:R-:W-:Y:S01]  /*1e30*/  @!P5 ISETP.NE.AND.EX P2, PT, RZ, c[0x0][0x21c], PT, P2 ;  /* 0x00008700ff00da0c */ /* 0x000fe20003f45320 */
[----:B0-----:R-:W-:Y:S02]  /*1e40*/  FADD.FTZ R209, RZ, R120 ;  /* 0x00000078ffd17221 */ /* 0x001fe40000010000 */
[----:B------:R-:W-:Y:S01]  /*1e50*/  FADD.FTZ R120, RZ, R121 ;  /* 0x00000079ff787221 */ /* 0x000fe20000010000 */
[----:B------:R-:W-:Y:S01]  /*1e60*/  @P6 IADD3 R121, R178, -0x1, RZ ;  /* 0xffffffffb2796810 */ /* 0x000fe20007ffe0ff */
[----:B------:R-:W-:-:S02]  /*1e70*/  FADD.FTZ R209, R122, R209 ;  /* 0x000000d17ad17221 */ /* 0x000fc40000010000 */
[----:B------:R-:W-:Y:S02]  /*1e80*/  FADD.FTZ R120, R123, R120 ;  /* 0x000000787b787221 */ /* 0x000fe40000010000 */
[----:B-1----:R-:W-:Y:S02]  /*1e90*/  FADD.FTZ R209, R209, R124 ;  /* 0x0000007cd1d17221 */ /* 0x002fe40000010000 */
[----:B------:R-:W-:Y:S02]  /*1ea0*/  FADD.FTZ R120, R120, R125 ;  /* 0x0000007d78787221 */ /* 0x000fe40000010000 */
[----:B------:R-:W-:Y:S02]  /*1eb0*/  FADD.FTZ R209, R126, R209 ;  /* 0x000000d17ed17221 */ /* 0x000fe40000010000 */
[----:B------:R-:W-:Y:S01]  /*1ec0*/  FADD.FTZ R120, R127, R120 ;  /* 0x000000787f787221 */ /* 0x000fe20000010000 */
[----:B------:R-:W-:Y:S01]  /*1ed0*/  HFMA2.MMA R127, -RZ, RZ, 0, 0 ;  /* 0x00000000ff7f7435 */ /* 0x000fe200000001ff */
[----:B--2---:R-:W-:Y:S01]  /*1ee0*/  FADD.FTZ R209, R209, R128 ;  /* 0x00000080d1d17221 */ /* 0x004fe20000010000 */
[----:B------:R-:W-:Y:S01]  /*1ef0*/  @!P5 FSEL R128, R101, RZ, P2 ;  /* 0x000000ff6580d208 */ /* 0x000fe20001000000 */
[----:B------:R-:W-:Y:S01]  /*1f00*/  FADD.FTZ R120, R120, R129 ;  /* 0x0000008178787221 */ /* 0x000fe20000010000 */
[----:B------:R-:W-:Y:S01]  /*1f10*/  @!P5 ISETP.NE.U32.AND P2, PT, RZ, c[0x0][0x218], PT ;  /* 0x00008600ff00da0c */ /* 0x000fe20003f45070 */
[----:B------:R-:W-:-:S02]  /*1f20*/  FADD.FTZ R209, R130, R209 ;  /* 0x000000d182d17221 */ /* 0x000fc40000010000 */
[----:B------:R-:W-:Y:S01]  /*1f30*/  FADD.FTZ R120, R131, R120 ;  /* 0x0000007883787221 */ /* 0x000fe20000010000 */
[----:B------:R-:W-:Y:S01]  /*1f40*/  @!P5 ISETP.NE.AND.EX P2, PT, RZ, c[0x0][0x21c], PT, P2 ;  /* 0x00008700ff00da0c */ /* 0x000fe20003f45320 */
[----:B----4-:R-:W-:Y:S01]  /*1f50*/  FADD.FTZ R209, R209, R132 ;  /* 0x00000084d1d17221 */ /* 0x010fe20000010000 */
[----:B------:R-:W-:Y:S01]  /*1f60*/  @!P5 FSEL R132, R85, RZ, P3 ;  /* 0x000000ff5584d208 */ /* 0x000fe20001800000 */
[----:B------:R-:W-:Y:S01]  /*1f70*/  @P6 IMAD R121, R121, c[0x0][0x168], RZ ;  /* 0x00005a0079796a24 */ /* 0x000fe200078e02ff */
[----:B------:R-:W-:Y:S01]  /*1f80*/  @!P5 ISETP.NE.U32.AND P3, PT, RZ, c[0x0][0x218], PT ;  /* 0x00008600ff00da0c */ /* 0x000fe20003f65070 */
[----:B------:R-:W-:Y:S01]  /*1f90*/  FADD.FTZ R134, R134, R209 ;  /* 0x000000d186867221 */ /* 0x000fe20000010000 */
[----:B------:R-:W-:Y:S01]  /*1fa0*/  @!P5 FSEL R209, R96, RZ, P0 ;  /* 0x000000ff60d1d208 */ /* 0x000fe20000000000 */
[----:B------:R-:W-:Y:S01]  /*1fb0*/  FADD.FTZ R120, R120, R133 ;  /* 0x0000008578787221 */ /* 0x000fe20000010000 */
[----:B------:R-:W-:Y:S01]  /*1fc0*/  @!P5 ISETP.NE.AND.EX P3, PT, RZ, c[0x0][0x21c], PT, P3 ;  /* 0x00008700ff00da0c */ /* 0x000fe20003f65330 */
[----:B------:R-:W-:Y:S01]  /*1fd0*/  FMUL.FTZ R126, R134, c[0x0][0x1e0] ;  /* 0x00007800867e7a20 */ /* 0x000fe20000410000 */
[----:B------:R-:W-:Y:S01]  /*1fe0*/  @!P5 ISETP.NE.U32.AND P0, PT, RZ, c[0x0][0x218], PT ;  /* 0x00008600ff00da0c */ /* 0x000fe20003f05070 */
[----:B------:R-:W-:Y:S01]  /*1ff0*/  FADD.FTZ R120, R135, R120 ;  /* 0x0000007887787221 */ /* 0x000fe20000010000 */
[----:B------:R-:W-:-:S02]  /*2000*/  @!P5 FSEL R208, R89, RZ, P3 ;  /* 0x000000ff59d0d208 */ /* 0x000fc40001800000 */
[----:B------:R-:W-:Y:S01]  /*2010*/  FSEL R126, R126, RZ, !P4 ;  /* 0x000000ff7e7e7208 */ /* 0x000fe20006000000 */
[----:B------:R-:W-:Y:S01]  /*2020*/  FMUL.FTZ R129, R120, c[0x0][0x1e0] ;  /* 0x0000780078817a20 */ /* 0x000fe20000410000 */
[----:B------:R-:W-:Y:S02]  /*2030*/  @!P5 ISETP.NE.U32.AND P4, PT, RZ, c[0x0][0x218], PT ;  /* 0x00008600ff00da0c */ /* 0x000fe40003f85070 */
[----:B------:R-:W-:Y:S02]  /*2040*/  @!P5 ISETP.NE.U32.AND P3, PT, RZ, c[0x0][0x218], PT ;  /* 0x00008600ff00da0c */ /* 0x000fe40003f65070 */
[----:B------:R-:W-:Y:S02]  /*2050*/  @!P5 ISETP.NE.AND.EX P4, PT, RZ, c[0x0][0x21c], PT, P4 ;  /* 0x00008700ff00da0c */ /* 0x000fe40003f85340 */
[----:B------:R-:W-:Y:S02]  /*2060*/  @!P5 ISETP.NE.AND.EX P3, PT, RZ, c[0x0][0x21c], PT, P3 ;  /* 0x00008700ff00da0c */ /* 0x000fe40003f65330 */
[----:B------:R-:W-:-:S02]  /*2070*/  @!P5 FSEL R212, R87, RZ, P4 ;  /* 0x000000ff57d4d208 */ /* 0x000fc40002000000 */
[----:B------:R-:W-:Y:S02]  /*2080*/  @!P5 ISETP.NE.U32.AND P4, PT, RZ, c[0x0][0x218], PT ;  /* 0x00008600ff00da0c */ /* 0x000fe40003f85070 */
[----:B------:R-:W-:Y:S02]  /*2090*/  @!P5 FSEL R204, R93, RZ, P3 ;  /* 0x000000ff5dccd208 */ /* 0x000fe40001800000 */
[----:B------:R-:W-:Y:S02]  /*20a0*/  @!P5 ISETP.NE.AND.EX P4, PT, RZ, c[0x0][0x21c], PT, P4 ;  /* 0x00008700ff00da0c */ /* 0x000fe40003f85340 */
[----:B------:R-:W-:Y:S02]  /*20b0*/  @!P5 ISETP.NE.U32.AND P3, PT, RZ, c[0x0][0x218], PT ;  /* 0x00008600ff00da0c */ /* 0x000fe40003f65070 */
[----:B------:R-:W-:Y:S02]  /*20c0*/  @!P5 FSEL R210, R91, RZ, P4 ;  /* 0x000000ff5bd2d208 */ /* 0x000fe40002000000 */
[----:B------:R-:W-:-:S02]  /*20d0*/  @!P5 ISETP.NE.U32.AND P4, PT, RZ, c[0x0][0x218], PT ;  /* 0x00008600ff00da0c */ /* 0x000fc40003f85070 */
[----:B------:R-:W-:Y:S02]  /*20e0*/  @!P5 ISETP.NE.AND.EX P3, PT, RZ, c[0x0][0x21c], PT, P3 ;  /* 0x00008700ff00da0c */ /* 0x000fe40003f65330 */
[----:B------:R-:W-:Y:S02]  /*20f0*/  @!P5 ISETP.NE.AND.EX P4, PT, RZ, c[0x0][0x21c], PT, P4 ;  /* 0x00008700ff00da0c */ /* 0x000fe40003f85340 */
[----:B------:R-:W-:Y:S02]  /*2100*/  @!P5 FSEL R160, R97, RZ, P3 ;  /* 0x000000ff61a0d208 */ /* 0x000fe40001800000 */
[----:B------:R-:W-:Y:S02]  /*2110*/  @!P5 FSEL R206, R95, RZ, P4 ;  /* 0x000000ff5fced208 */ /* 0x000fe40002000000 */
[----:B------:R-:W-:Y:S02]  /*2120*/  @!P5 ISETP.NE.U32.AND P4, PT, RZ, c[0x0][0x218], PT ;  /* 0x00008600ff00da0c */ /* 0x000fe40003f85070 */
[----:B------:R-:W-:-:S02]  /*2130*/  ISETP.NE.U32.AND P3, PT, RZ, c[0x0][0x258], PT ;  /* 0x00009600ff007a0c */ /* 0x000fc40003f65070 */
[----:B------:R-:W-:Y:S02]  /*2140*/  @!P5 ISETP.NE.AND.EX P4, PT, RZ, c[0x0][0x21c], PT, P4 ;  /* 0x00008700ff00da0c */ /* 0x000fe40003f85340 */
[----:B------:R-:W-:Y:S02]  /*2150*/  @!P5 ISETP.NE.AND.EX P0, PT, RZ, c[0x0][0x21c], PT, P0 ;  /* 0x00008700ff00da0c */ /* 0x000fe40003f05300 */
[----:B------:R-:W-:Y:S02]  /*2160*/  ISETP.NE.AND.EX P3, PT, RZ, c[0x0][0x25c], PT, P3 ;  /* 0x00009700ff007a0c */ /* 0x000fe40003f65330 */
[----:B------:R-:W-:Y:S02]  /*2170*/  @!P5 FSEL R134, R99, RZ, P4 ;  /* 0x000000ff6386d208 */ /* 0x000fe40002000000 */
[----:B------:R-:W-:Y:S02]  /*2180*/  @!P5 FSEL R133, R100, RZ, P0 ;  /* 0x000000ff6485d208 */ /* 0x000fe40000000000 */
[----:B------:R-:W-:-:S02]  /*2190*/  @P6 SHF.R.S32.HI R122, RZ, 0x1f, R121 ;  /* 0x0000001fff7a6819 */ /* 0x000fc40000011479 */
[----:B------:R-:W-:Y:S02]  /*21a0*/  @!P5 ISETP.NE.U32.AND P4, PT, RZ, c[0x0][0x218], PT ;  /* 0x00008600ff00da0c */ /* 0x000fe40003f85070 */
[----:B------:R-:W-:Y:S02]  /*21b0*/  @!P5 ISETP.NE.U32.AND P0, PT, RZ, c[0x0][0x218], PT ;  /* 0x00008600ff00da0c */ /* 0x000fe40003f05070 */
[----:B------:R-:W-:Y:S02]  /*21c0*/  @P6 LEA.HI R122, R122, R121, RZ, 0x2 ;  /* 0x000000797a7a6211 */ /* 0x000fe400078f10ff */
[----:B------:R-:W-:Y:S02]  /*21d0*/  @!P5 ISETP.NE.AND.EX P4, PT, RZ, c[0x0][0x21c], PT, P4 ;  /* 0x00008700ff00da0c */ /* 0x000fe40003f85340 */
[----:B------:R-:W-:Y:S02]  /*21e0*/  @!P5 ISETP.NE.AND.EX P0, PT, RZ, c[0x0][0x21c], PT, P0 ;  /* 0x00008700ff00da0c */ /* 0x000fe40003f05300 */
[----:B------:R-:W-:-:S02]  /*21f0*/  @P6 LOP3.LUT R121, R176, 0xff, RZ, 0xc0, !PT ;  /* 0x000000ffb0796812 */ /* 0x000fc400078ec0ff */
[----:B------:R-:W-:Y:S02]  /*2200*/  @!P5 FSEL R161, R102, RZ, P4 ;  /* 0x000000ff66a1d208 */ /* 0x000fe40002000000 */
[----:B------:R-:W-:Y:S02]  /*2210*/  @!P5 FSEL R130, R103, RZ, P0 ;  /* 0x000000ff6782d208 */ /* 0x000fe40000000000 */
[----:B------:R-:W-:Y:S02]  /*2220*/  @!P5 ISETP.NE.U32.AND P4, PT, RZ, c[0x0][0x218], PT ;  /* 0x00008600ff00da0c */ /* 0x000fe40003f85070 */
[----:B------:R-:W-:Y:S02]  /*2230*/  @!P5 ISETP.NE.U32.AND P0, PT, RZ, c[0x0][0x218], PT ;  /* 0x00008600ff00da0c */ /* 0x000fe40003f05070 */
[----:B------:R-:W-:Y:S02]  /*2240*/  @P6 LEA.HI.SX32 R127, R122, R121, 0x1e ;  /* 0x000000797a7f6211 */ /* 0x000fe400078ff2ff */
        /* <DEDUP_REMOVED lines=9> */
.L_x_11003:
[----:B------:R-:W-:Y:S05]  /*22e0*/  BSYNC B0 ;  /* 0x0000000000007941 */ /* 0x000fea0003800000 */
.L_x_11002:
        /* <DEDUP_REMOVED lines=8> */
.L_x_11005:
[----:B------:R-:W-:Y:S05]  /*2370*/  BSYNC B0 ;  /* 0x0000000000007941 */ /* 0x000fea0003800000 */
.L_x_11004:
        /* <DEDUP_REMOVED lines=8> */
.L_x_11007:
[----:B------:R-:W-:Y:S05]  /*2400*/  BSYNC B0 ;  /* 0x0000000000007941 */ /* 0x000fea0003800000 */
.L_x_11006:
        /* <DEDUP_REMOVED lines=8> */
.L_x_11009:
[----:B------:R-:W-:Y:S05]  /*2490*/  BSYNC B0 ;  /* 0x0000000000007941 */ /* 0x000fea0003800000 */
.L_x_11008:
[----:B------:R-:W-:Y:S05]  /*24a0*/  @!P3 BRA `(.L_x_11010) ;  /* 0x000000700000b947 */ /* 0x000fea0003800000 */
[----:B------:R-:W-:Y:S01]  /*24b0*/  HFMA2.MMA R125, -RZ, RZ, 0, 9.5367431640625e-07 ;  /* 0x00000010ff7d7435 */ /* 0x000fe200000001ff */
[----:B------:R-:W-:Y:S02]  /*24c0*/  SEL R122, R221, R114, P1 ;  /* 0x00000072dd7a7207 */ /* 0x000fe40000800000 */
[----:B------:R-:W-:Y:S02]  /*24d0*/  SEL R121, R132, R113, P1 ;  /* 0x0000007184797207 */ /* 0x000fe40000800000 */
[----:B------:R-:W-:Y:S02]  /*24e0*/  SEL R120, R219, R112, P1 ;  /* 0x00000070db787207 */ /* 0x000fe40000800000 */
[----:B------:R-:W-:-:S03]  /*24f0*/  SEL R123, R212, R115, P1 ;  /* 0x00000073d47b7207 */ /* 0x000fc60000800000 */
[----:B------:R-:W-:-:S05]  /*2500*/  IMAD.WIDE.U32 R124, R0, R125, c[0x0][0x258] ;  /* 0x00009600007c7625 */ /* 0x000fca00078e007d */
[----:B------:R0:W-:Y:S02]  /*2510*/  STG.E.128 [R124.64], R120 ;  /* 0x000000787c007986 */ /* 0x0001e4000c101d04 */
.L_x_11010:
[----:B------:R-:W-:Y:S01]  /*2520*/  BSSY B0, `(.L_x_11011) ;  /* 0x000000e000007945 */ /* 0x000fe20003800000 */
[----:B------:R-:W-:Y:S05]  /*2530*/  @!P6 BRA `(.L_x_11012) ;  /* 0x000000c00000e947 */ /* 0x000fea0003800000 */
[----:B0-----:R-:W-:Y:S01]  /*2540*/  MOV R124, 0x10 ;  /* 0x00000010007c7802 */ /* 0x001fe20000000f00 */
[----:B------:R-:W-:Y:S01]  /*2550*/  FMUL.FTZ R212, R212, c[0x0][0x1ec] ;  /* 0x00007b00d4d47a20 */ /* 0x000fe20000410000 */
[----:B------:R-:W-:Y:S01]  /*2560*/  ISETP.GT.AND P2, PT, R178, RZ, PT ;  /* 0x000000ffb200720c */ /* 0x000fe20003f44270 */
[----:B------:R-:W-:Y:S02]  /*2570*/  FMUL.FTZ R221, R221, c[0x0][0x1ec] ;  /* 0x00007b00dddd7a20 */ /* 0x000fe40000410000 */
[----:B------:R-:W-:Y:S01]  /*2580*/  FMUL.FTZ R132, R132, c[0x0][0x1ec] ;  /* 0x00007b0084847a20 */ /* 0x000fe20000410000 */
[----:B------:R-:W-:Y:S01]  /*2590*/  SEL R123, R212, R119, P2 ;  /* 0x00000077d47b7207 */ /* 0x000fe20001000000 */
[----:B------:R-:W-:Y:S01]  /*25a0*/  FMUL.FTZ R219, R219, c[0x0][0x1ec] ;  /* 0x00007b00dbdb7a20 */ /* 0x000fe20000410000 */
[----:B------:R-:W-:Y:S01]  /*25b0*/  SEL R122, R221, R118, P2 ;  /* 0x00000076dd7a7207 */ /* 0x000fe20001000000 */
[----:B------:R-:W-:Y:S01]  /*25c0*/  IMAD.WIDE.U32 R124, R127, R124, c[0x0][0x248] ;  /* 0x000092007f7c7625 */ /* 0x000fe200078e007c */
[----:B------:R-:W-:-:S02]  /*25d0*/  SEL R121, R132, R117, P2 ;  /* 0x0000007584797207 */ /* 0x000fc40001000000 */
[----:B------:R-:W-:-:S05]  /*25e0*/  SEL R120, R219, R116, P2 ;  /* 0x00000074db787207 */ /* 0x000fca0001000000 */
[----:B------:R0:W-:Y:S02]  /*25f0*/  STG.E.128 [R124.64], R120 ;  /* 0x000000787c007986 */ /* 0x0001e4000c101d04 */
.L_x_11012:
[----:B------:R-:W-:Y:S05]  /*2600*/  BSYNC B0 ;  /* 0x0000000000007941 */ /* 0x000fea0003800000 */
.L_x_11011:
        /* <DEDUP_REMOVED lines=8> */
.L_x_11014:
[----:B------:R-:W-:Y:S05]  /*2690*/  BSYNC B0 ;  /* 0x0000000000007941 */ /* 0x000fea0003800000 */
.L_x_11013:
        /* <DEDUP_REMOVED lines=8> */
.L_x_11016:
[----:B------:R-:W-:Y:S05]  /*2720*/  BSYNC B0 ;  /* 0x0000000000007941 */ /* 0x000fea0003800000 */
.L_x_11015:
        /* <DEDUP_REMOVED lines=8> */
.L_x_11018:
[----:B------:R-:W-:Y:S05]  /*27b0*/  BSYNC B0 ;  /* 0x0000000000007941 */ /* 0x000fea0003800000 */
.L_x_11017:
        /* <DEDUP_REMOVED lines=8> */
.L_x_11020:
[----:B------:R-:W-:Y:S05]  /*2840*/  BSYNC B0 ;  /* 0x0000000000007941 */ /* 0x000fea0003800000 */
.L_x_11019:
[----:B0-----:R-:W-:Y:S01]  /*2850*/  @P3 IMAD.WIDE.U32 R124, R200, R135, c[0x0][0x258] ;  /* 0x00009600c87c3625 */ /* 0x001fe200078e0087 */
[----:B------:R-:W-:Y:S01]  /*2860*/  SEL R122, R217, R114, P1 ;  /* 0x00000072d97a7207 */ /* 0x000fe20000800000 */
[----:B------:R-:W-:Y:S01]  /*2870*/  BSSY B0, `(.L_x_11021) ;  /* 0x0000017000007945 */ /* 0x000fe20003800000 */
[----:B------:R-:W-:Y:S02]  /*2880*/  @P3 SEL R121, R208, R113, P1 ;  /* 0x00000071d0793207 */ /* 0x000fe40000800000 */
[----:B------:R-:W-:Y:S02]  /*2890*/  @P3 SEL R120, R215, R112, P1 ;  /* 0x00000070d7783207 */ /* 0x000fe40000800000 */
[----:B------:R-:W-:Y:S02]  /*28a0*/  @P3 SEL R123, R210, R115, P1 ;  /* 0x00000073d27b3207 */ /* 0x000fe40000800000 */
[----:B------:R-:W-:Y:S02]  /*28b0*/  @!P5 ISETP.NE.AND.EX P4, PT, RZ, c[0x0][0x21c], PT, P4 ;  /* 0x00008700ff00da0c */ /* 0x000fe40003f85340 */
[----:B------:R-:W-:Y:S01]  /*28c0*/  @!P5 ISETP.NE.U32.AND P2, PT, RZ, c[0x0][0x218], PT ;  /* 0x00008600ff00da0c */ /* 0x000fe20003f45070 */
[----:B------:R0:W-:Y:S01]  /*28d0*/  @P3 STG.E.128 [R124.64], R120 ;  /* 0x000000787c003986 */ /* 0x0001e2000c101d04 */
[----:B------:R-:W-:-:S02]  /*28e0*/  @P3 MOV R135, 0x10 ;  /* 0x0000001000873802 */ /* 0x000fc40000000f00 */
[----:B------:R-:W-:Y:S01]  /*28f0*/  @!P5 FSEL R132, R105, RZ, P4 ;  /* 0x000000ff6984d208 */ /* 0x000fe20002000000 */
[----:B------:R-:W-:Y:S05]  /*2900*/  @!P6 BRA `(.L_x_11022) ;  /* 0x000000d00000e947 */ /* 0x000fea0003800000 */
[----:B0-----:R-:W-:Y:S01]  /*2910*/  HFMA2.MMA R125, -RZ, RZ, 0, 9.5367431640625e-07 ;  /* 0x00000010ff7d7435 */ /* 0x001fe200000001ff */
[----:B------:R-:W-:Y:S01]  /*2920*/  IADD3 R124, R127, 0x100, RZ ;  /* 0x000001007f7c7810 */ /* 0x000fe20007ffe0ff */
        /* <DEDUP_REMOVED lines=11> */
.L_x_11022:
[----:B------:R-:W-:Y:S05]  /*29e0*/  BSYNC B0 ;  /* 0x0000000000007941 */ /* 0x000fea0003800000 */
.L_x_11021:
        /* <DEDUP_REMOVED lines=8> */
.L_x_11024:
[----:B------:R-:W-:Y:S05]  /*2a70*/  BSYNC B0 ;  /* 0x0000000000007941 */ /* 0x000fea0003800000 */
.L_x_11023:
        /* <DEDUP_REMOVED lines=8> */
.L_x_11026:
[----:B------:R-:W-:Y:S05]  /*2b00*/  BSYNC B0 ;  /* 0x0000000000007941 */ /* 0x000fea0003800000 */
.L_x_11025:
        /* <DEDUP_REMOVED lines=8> */
.L_x_11028:
[----:B------:R-:W-:Y:S05]  /*2b90*/  BSYNC B0 ;  /* 0x0000000000007941 */ /* 0x000fea0003800000 */
.L_x_11027:
        /* <DEDUP_REMOVED lines=8> */
.L_x_11030:
[----:B------:R-:W-:Y:S05]  /*2c20*/  BSYNC B0 ;  /* 0x0000000000007941 */ /* 0x000fea0003800000 */
.L_x_11029:
[----:B0-----:R-:W-:Y:S01]  /*2c30*/  @P3 IMAD.WIDE.U32 R124, R198, R135, c[0x0][0x258] ;  /* 0x00009600c67c3625 */ /* 0x001fe200078e0087 */
[----:B------:R-:W-:Y:S01]  /*2c40*/  SEL R120, R211, R112, P1 ;  /* 0x00000070d3787207 */ /* 0x000fe20000800000 */
[----:B------:R-:W-:Y:S01]  /*2c50*/  BSSY B0, `(.L_x_11031) ;  /* 0x0000017000007945 */ /* 0x000fe20003800000 */
[----:B------:R-:W-:Y:S02]  /*2c60*/  SEL R121, R204, R113, P1 ;  /* 0x00000071cc797207 */ /* 0x000fe40000800000 */
[----:B------:R-:W-:Y:S02]  /*2c70*/  SEL R122, R213, R114, P1 ;  /* 0x00000072d57a7207 */ /* 0x000fe40000800000 */
        /* <DEDUP_REMOVED lines=20> */
.L_x_11032:
[----:B------:R-:W-:Y:S05]  /*2dc0*/  BSYNC B0 ;  /* 0x0000000000007941 */ /* 0x000fea0003800000 */
.L_x_11031:
        /* <DEDUP_REMOVED lines=8> */
.L_x_11034:
[----:B------:R-:W-:Y:S05]  /*2e50*/  BSYNC B0 ;  /* 0x0000000000007941 */ /* 0x000fea0003800000 */
.L_x_11033:
        /* <DEDUP_REMOVED lines=8> */
.L_x_11036:
[----:B------:R-:W-:Y:S05]  /*2ee0*/  BSYNC B0 ;  /* 0x0000000000007941 */ /* 0x000fea0003800000 */
.L_x_11035:
        /* <DEDUP_REMOVED lines=8> */
.L_x_11038:
[----:B------:R-:W-:Y:S05]  /*2f70*/  BSYNC B0 ;  /* 0x0000000000007941 */ /* 0x000fea0003800000 */
.L_x_11037:
        /* <DEDUP_REMOVED lines=8> */
.L_x_11040:
[----:B------:R-:W-:Y:S05]  /*3000*/  BSYNC B0 ;  /* 0x0000000000007941 */ /* 0x000fea0003800000 */
.L_x_11039:
[----:B0-----:R-:W-:Y:S01]  /*3010*/  @P3 IMAD.WIDE.U32 R124, R196, R215, c[0x0][0x258] ;  /* 0x00009600c47c3625 */ /* 0x001fe200078e00d7 */
[----:B------:R-:W-:Y:S01]  /*3020*/  SEL R120, R209, R112, P1 ;  /* 0x00000070d1787207 */ /* 0x000fe20000800000 */
[----:B------:R-:W-:Y:S01]  /*3030*/  BSSY B0, `(.L_x_11041) ;  /* 0x0000018000007945 */ /* 0x000fe20003800000 */
[----:B------:R-:W-:Y:S02]  /*3040*/  SEL R121, R160, R113, P1 ;  /* 0x00000071a0797207 */ /* 0x000fe40000800000 */
[----:B------:R-:W-:Y:S02]  /*3050*/  SEL R122, R175, R114, P1 ;  /* 0x00000072af7a7207 */ /* 0x000fe40000800000 */
[----:B------:R-:W-:Y:S02]  /*3060*/  @P3 SEL R123, R134, R115, P1 ;  /* 0x00000073867b3207 */ /* 0x000fe40000800000 */
[----:B------:R-:W-:Y:S02]  /*3070*/  @!P5 ISETP.NE.AND.EX P2, PT, RZ, c[0x0][0x21c], PT, P2 ;  /* 0x00008700ff00da0c */ /* 0x000fe40003f45320 */
[----:B------:R-:W-:Y:S01]  /*3080*/  ISETP.GT.AND P0, PT, R178, RZ, PT ;  /* 0x000000ffb200720c */ /* 0x000fe20003f04270 */
[----:B------:R0:W-:Y:S01]  /*3090*/  @P3 STG.E.128 [R124.64], R120 ;  /* 0x000000787c003986 */ /* 0x0001e2000c101d04 */
[----:B------:R-:W-:-:S02]  /*30a0*/  @P3 IADD3 R198, R0, 0x400, RZ ;  /* 0x0000040000c63810 */ /* 0x000fc40007ffe0ff */
[----:B------:R-:W-:Y:S02]  /*30b0*/  @P3 MOV R211, 0x10 ;  /* 0x0000001000d33802 */ /* 0x000fe40000000f00 */
        /* <DEDUP_REMOVED lines=15> */
.L_x_11042:
[----:B------:R-:W-:Y:S05]  /*31b0*/  BSYNC B0 ;  /* 0x0000000000007941 */ /* 0x000fea0003800000 */
.L_x_11041:
        /* <DEDUP_REMOVED lines=8> */
.L_x_11044:
[----:B------:R-:W-:Y:S05]  /*3240*/  BSYNC B0 ;  /* 0x0000000000007941 */ /* 0x000fea0003800000 */
.L_x_11043:
        /* <DEDUP_REMOVED lines=8> */
.L_x_11046:
[----:B------:R-:W-:Y:S05]  /*32d0*/  BSYNC B0 ;  /* 0x0000000000007941 */ /* 0x000fea0003800000 */
.L_x_11045:
        /* <DEDUP_REMOVED lines=8> */
.L_x_11048:
[----:B------:R-:W-:Y:S05]  /*3360*/  BSYNC B0 ;  /* 0x0000000000007941 */ /* 0x000fea0003800000 */
.L_x_11047:
        /* <DEDUP_REMOVED lines=8> */
.L_x_11050:
[----:B------:R-:W-:Y:S05]  /*33f0*/  BSYNC B0 ;  /* 0x0000000000007941 */ /* 0x000fea0003800000 */
.L_x_11049:
        /* <DEDUP_REMOVED lines=26> */
.L_x_11052:
[----:B------:R-:W-:Y:S05]  /*35a0*/  BSYNC B0 ;  /* 0x0000000000007941 */ /* 0x000fea0003800000 */
.L_x_11051:
        /* <DEDUP_REMOVED lines=8> */
.L_x_11054:
[----:B------:R-:W-:Y:S05]  /*3630*/  BSYNC B0 ;  /* 0x0000000000007941 */ /* 0x000fea0003800000 */
.L_x_11053:
        /* <DEDUP_REMOVED lines=8> */
.L_x_11056:
[----:B------:R-:W-:Y:S05]  /*36c0*/  BSYNC B0 ;  /* 0x0000000000007941 */ /* 0x000fea0003800000 */
.L_x_11055:
        /* <DEDUP_REMOVED lines=8> */
.L_x_11058:
[----:B------:R-:W-:Y:S05]  /*3750*/  BSYNC B0 ;  /* 0x0000000000007941 */ /* 0x000fea0003800000 */
.L_x_11057:
        /* <DEDUP_REMOVED lines=8> */
.L_x_11060:
[----:B------:R-:W-:Y:S05]  /*37e0*/  BSYNC B0 ;  /* 0x0000000000007941 */ /* 0x000fea0003800000 */
.L_x_11059:
        /* <DEDUP_REMOVED lines=9> */
[----:B------:R-:W-:Y:S01]  /*3880*/  @!P5 FSEL R128, R109, RZ, P2 ;  /* 0x000000ff6d80d208 */ /* 0x000fe20001000000 */
[----:B------:R-:W-:Y:S05]  /*3890*/  @!P6 BRA `(.L_x_11062) ;  /* 0x000000d00000e947 */ /* 0x000fea0003800000 */
[----:B0-----:R-:W-:Y:S01]  /*38a0*/  IADD3 R124, R127, 0x500, RZ ;  /* 0x000005007f7c7810 */ /* 0x001fe20007ffe0ff */
[----:B------:R-:W-:Y:S01]  /*38b0*/  FMUL.FTZ R196, R196, c[0x0][0x1ec] ;  /* 0x00007b00c4c47a20 */ /* 0x000fe20000410000 */
[----:B------:R-:W-:Y:S01]  /*38c0*/  MOV R125, 0x10 ;  /* 0x00000010007d7802 */ /* 0x000fe20000000f00 */
[----:B------:R-:W-:Y:S01]  /*38d0*/  FMUL.FTZ R135, R135, c[0x0][0x1ec] ;  /* 0x00007b0087877a20 */ /* 0x000fe20000410000 */
[----:B------:R-:W-:Y:S01]  /*38e0*/  ISETP.GT.AND P2, PT, R178, RZ, PT ;  /* 0x000000ffb200720c */ /* 0x000fe20003f44270 */
[----:B------:R-:W-:-:S02]  /*38f0*/  FMUL.FTZ R132, R132, c[0x0][0x1ec] ;  /* 0x00007b0084847a20 */ /* 0x000fc40000410000 */
[----:B------:R-:W-:Y:S01]  /*3900*/  FMUL.FTZ R131, R131, c[0x0][0x1ec] ;  /* 0x00007b0083837a20 */ /* 0x000fe20000410000 */
[----:B------:R-:W-:Y:S01]  /*3910*/  SEL R123, R196, R119, P2 ;  /* 0x00000077c47b7207 */ /* 0x000fe20001000000 */
[----:B------:R-:W-:Y:S01]  /*3920*/  IMAD.WIDE.U32 R124, R124, R125, c[0x0][0x248] ;  /* 0x000092007c7c7625 */ /* 0x000fe200078e007d */
[----:B------:R-:W-:Y:S02]  /*3930*/  SEL R122, R135, R118, P2 ;  /* 0x00000076877a7207 */ /* 0x000fe40001000000 */
[----:B------:R-:W-:Y:S02]  /*3940*/  SEL R121, R132, R117, P2 ;  /* 0x0000007584797207 */ /* 0x000fe40001000000 */
[----:B------:R-:W-:-:S05]  /*3950*/  SEL R120, R131, R116, P2 ;  /* 0x0000007483787207 */ /* 0x000fca0001000000 */
[----:B------:R0:W-:Y:S02]  /*3960*/  STG.E.128 [R124.64], R120 ;  /* 0x000000787c007986 */ /* 0x0001e4000c101d04 */
.L_x_11062:
[----:B------:R-:W-:Y:S05]  /*3970*/  BSYNC B0 ;  /* 0x0000000000007941 */ /* 0x000fea0003800000 */
.L_x_11061:
        /* <DEDUP_REMOVED lines=8> */
.L_x_11064:
[----:B------:R-:W-:Y:S05]  /*3a00*/  BSYNC B0 ;  /* 0x0000000000007941 */ /* 0x000fea0003800000 */
.L_x_11063:
        /* <DEDUP_REMOVED lines=8> */
.L_x_11066:
[----:B------:R-:W-:Y:S05]  /*3a90*/  BSYNC B0 ;  /* 0x0000000000007941 */ /* 0x000fea0003800000 */
.L_x_11065:
[----:B------:R-:W-:Y:S01]  /*3aa0*/  @!P5 ISETP.NE.U32.AND P2, PT, RZ, c[0x0][0x218], PT ;  /* 0x00008600ff00da0c */ /* 0x000fe20003f45070 */
[----:B------:R-:W-:Y:S01]  /*3ab0*/  BSSY B0, `(.L_x_11067) ;  /* 0x000000e000007945 */ /* 0x000fe20003800000 */
[C---:B------:R-:W-:Y:S01]  /*3ac0*/  SEL R112, R175.reuse, R112, P1 ;  /* 0x00000070af707207 */ /* 0x040fe20000800000 */
[----:B------:R-:W-:Y:S01]  /*3ad0*/  FMUL.FTZ R175, R175, c[0x0][0x1ec] ;  /* 0x00007b00afaf7a20 */ /* 0x000fe20000410000 */
[----:B------:R-:W-:Y:S01]  /*3ae0*/  @!P5 ISETP.NE.AND.EX P2, PT, RZ, c[0x0][0x21c], PT, P2 ;  /* 0x00008700ff00da0c */ /* 0x000fe20003f45320 */
[----:B0-----:R-:W-:Y:S01]  /*3af0*/  FMUL.FTZ R120, R128, c[0x0][0x1ec] ;  /* 0x00007b0080787a20 */ /* 0x001fe20000410000 */
        /* <DEDUP_REMOVED lines=9> */
.L_x_11068:
[----:B------:R-:W-:Y:S05]  /*3b90*/  BSYNC B0 ;  /* 0x0000000000007941 */ /* 0x000fea0003800000 */
.L_x_11067:
[----:B------:R-:W-:Y:S01]  /*3ba0*/  FMUL.FTZ R123, R121, c[0x0][0x1ec] ;  /* 0x00007b00797b7a20 */ /* 0x000fe20000410000 */
[----:B------:R-:W-:Y:S01]  /*3bb0*/  BSSY B0, `(.L_x_11069) ;  /* 0x000000e000007945 */ /* 0x000fe20003800000 */
[----:B------:R-:W-:Y:S02]  /*3bc0*/  SEL R117, R120, R117, P0 ;  /* 0x0000007578757207 */ /* 0x000fe40000000000 */
[----:B------:R-:W-:Y:S02]  /*3bd0*/  SEL R116, R175, R116, P0 ;  /* 0x00000074af747207 */ /* 0x000fe40000000000 */
[----:B------:R-:W-:Y:S02]  /*3be0*/  SEL R113, R128, R113, P1 ;  /* 0x0000007180717207 */ /* 0x000fe40000800000 */
[----:B------:R-:W-:Y:S02]  /*3bf0*/  SEL R114, R121, R114, P1 ;  /* 0x0000007279727207 */ /* 0x000fe40000800000 */
[----:B------:R-:W-:-:S02]  /*3c00*/  SEL R118, R123, R118, P0 ;  /* 0x000000767b767207 */ /* 0x000fc40000000000 */
        /* <DEDUP_REMOVED lines=8> */
.L_x_11070:
[----:B------:R-:W-:Y:S05]  /*3c90*/  BSYNC B0 ;  /* 0x0000000000007941 */ /* 0x000fea0003800000 */
.L_x_11069:
[----:B------:R-:W-:Y:S01]  /*3ca0*/  @P3 IADD3 R122, R0, 0x600, RZ ;  /* 0x00000600007a3810 */ /* 0x000fe20007ffe0ff */
[----:B------:R-:W-:Y:S01]  /*3cb0*/  FMUL.FTZ R0, R120, c[0x0][0x1ec] ;  /* 0x00007b0078007a20 */ /* 0x000fe20000410000 */
[----:B------:R-:W-:Y:S02]  /*3cc0*/  @P3 MOV R123, 0x10 ;  /* 0x00000010007b3802 */ /* 0x000fe40000000f00 */
[----:B------:R-:W-:Y:S02]  /*3cd0*/  @P6 IADD3 R121, R127, 0x600, RZ ;  /* 0x000006007f796810 */ /* 0x000fe40007ffe0ff */
[----:B------:R-:W-:Y:S01]  /*3ce0*/  @P6 MOV R2, 0x10 ;  /* 0x0000001000026802 */ /* 0x000fe20000000f00 */
[----:B------:R-:W-:Y:S01]  /*3cf0*/  @P3 IMAD.WIDE.U32 R122, R122, R123, c[0x0][0x258] ;  /* 0x000096007a7a3625 */ /* 0x000fe200078e007b */
[----:B------:R-:W-:Y:S02]  /*3d00*/  SEL R115, R120, R115, P1 ;  /* 0x0000007378737207 */ /* 0x000fe40000800000 */
[----:B------:R-:W-:Y:S01]  /*3d10*/  SEL R119, R0, R119, P0 ;  /* 0x0000007700777207 */ /* 0x000fe20000000000 */
[----:B------:R-:W-:Y:S01]  /*3d20*/  @P6 IMAD.WIDE.U32 R120, R121, R2, c[0x0][0x248] ;  /* 0x0000920079786625 */ /* 0x000fe200078e0002 */
[----:B------:R-:W-:Y:S01]  /*3d30*/  IADD3 R26, R26, c[0x0][0x160], RZ ;  /* 0x000058001a1a7a10 */ /* 0x000fe20007ffe0ff */
[----:B------:R0:W-:Y:S01]  /*3d40*/  @P3 STG.E.128 [R122.64], R112 ;  /* 0x000000707a003986 */ /* 0x0001e2000c101d04 */
[----:B------:R-:W-:-:S02]  /*3d50*/  LOP3.LUT P1, RZ, R17, 0xff, RZ, 0xc0, !PT ;  /* 0x000000ff11ff7812 */ /* 0x000fc4000782c0ff */
[----:B------:R-:W-:Y:S01]  /*3d60*/  ISETP.GE.AND P0, PT, R26, c[0x0][0x164], PT ;  /* 0x000059001a007a0c */ /* 0x000fe20003f06270 */
[----:B------:R0:W-:Y:S01]  /*3d70*/  @P6 STG.E.128 [R120.64], R116 ;  /* 0x0000007478006986 */ /* 0x0001e2000c101d04 */
[----:B------:R-:W-:-:S11]  /*3d80*/  SEL R17, RZ, 0x1, P1 ;  /* 0x00000001ff117807 */ /* 0x000fd60000800000 */
[----:B0-----:R-:W-:Y:S01]  /*3d90*/  @P0 CALL.REL.NOINC `(.L_x_10996) ;  /* 0x0000001000000944 */ /* 0x001fe20003c00000 */
[----:B------:R-:W-:Y:S05]  /*3da0*/  BRA `(.L_x_11071) ;  /* 0xffffc9c000007947 */ /* 0x000fea000383ffff */
.L_x_10996:
        /* <DEDUP_REMOVED lines=23> */
.L_x_11000:
[----:B------:R-:W-:Y:S01]  /*3f20*/  HFMA2.MMA R129, -RZ, RZ, 0, 9.5367431640625e-07 ;  /* 0x00000010ff817435 */ /* 0x000fe200000001ff */
[----:B------:R-:W-:-:S02]  /*3f30*/  MOV R126, R122 ;  /* 0x0000007a007e7202 */ /* 0x000fc40000000f00 */
[----:B------:R-:W-:Y:S02]  /*3f40*/  MOV R128, 0x1f ;  /* 0x0000001f00807802 */ /* 0x000fe40000000f00 */
[----:B------:R-:W-:Y:S02]  /*3f50*/  MOV R131, 0xffffffff ;  /* 0xffffffff00837802 */ /* 0x000fe40000000f00 */
[----:B------:R-:W-:Y:S02]  /*3f60*/  MOV R120, 0x3f80 ;  /* 0x00003f8000787802 */ /* 0x000fe40000000f00 */
[----:B-----5:R-:W-:Y:S05]  /*3f70*/  CALL.REL.NOINC `($__internal_163_$__cuda_sm70_shflsync_down_p) ;  /* 0x0000046000007944 */ /* 0x020fea0003c00000 */
[----:B-1----:R-:W-:Y:S01]  /*3f80*/  MOV R125, R126 ;  /* 0x0000007e007d7202 */ /* 0x002fe20000000f00 */
[----:B0-----:R-:W-:Y:S05]  /*3f90*/  BRA `(.L_x_11072) ;  /* 0xffffdad000007947 */ /* 0x001fea000383ffff */
.L_x_11001:
[----:B------:R-:W-:Y:S01]  /*3fa0*/  HFMA2.MMA R129, -RZ, RZ, 0, 9.5367431640625e-07 ;  /* 0x00000010ff817435 */ /* 0x000fe200000001ff */
[----:B------:R-:W-:Y:S02]  /*3fb0*/  MOV R126, R123 ;  /* 0x0000007b007e7202 */ /* 0x000fe40000000f00 */
[----:B------:R-:W-:Y:S02]  /*3fc0*/  MOV R128, 0x1f ;  /* 0x0000001f00807802 */ /* 0x000fe40000000f00 */
[----:B------:R-:W-:-:S02]  /*3fd0*/  MOV R131, 0xffffffff ;  /* 0xffffffff00837802 */ /* 0x000fc40000000f00 */
[----:B------:R-:W-:Y:S02]  /*3fe0*/  MOV R120, 0x4000 ;  /* 0x0000400000787802 */ /* 0x000fe40000000f00 */
[----:B01---5:R-:W-:Y:S05]  /*3ff0*/  CALL.REL.NOINC `($__internal_163_$__cuda_sm70_shflsync_down_p) ;  /* 0x000003e000007944 */ /* 0x023fea0003c00000 */
[----:B------:R-:W-:Y:S01]  /*4000*/  FADD.FTZ R125, R125, R122 ;  /* 0x0000007a7d7d7221 */ /* 0x000fe20000010000 */
[----:B0-----:R-:W-:Y:S01]  /*4010*/  HFMA2.MMA R129, -RZ, RZ, 0, 4.76837158203125e-07 ;  /* 0x00000008ff817435 */ /* 0x001fe200000001ff */
[----:B-1----:R-:W-:Y:S01]  /*4020*/  FADD.FTZ R123, R123, R126 ;  /* 0x0000007e7b7b7221 */ /* 0x002fe20000010000 */
[----:B------:R-:W-:Y:S02]  /*4030*/  MOV R128, 0x1f ;  /* 0x0000001f00807802 */ /* 0x000fe40000000f00 */
[----:B------:R-:W-:Y:S02]  /*4040*/  MOV R131, 0xffffffff ;  /* 0xffffffff00837802 */ /* 0x000fe40000000f00 */
[----:B------:R-:W-:Y:S02]  /*4050*/  MOV R126, R125 ;  /* 0x0000007d007e7202 */ /* 0x000fe40000000f00 */
[----:B------:R-:W-:Y:S02]  /*4060*/  MOV R120, 0x4080 ;  /* 0x0000408000787802 */ /* 0x000fe40000000f00 */
[----:B------:R-:W-:Y:S05]  /*4070*/  CALL.REL.NOINC `($__internal_163_$__cuda_sm70_shflsync_down_p) ;  /* 0x0000036000007944 */ /* 0x000fea0003c00000 */
[----:B0-----:R-:W-:Y:S01]  /*4080*/  HFMA2.MMA R129, -RZ, RZ, 0, 4.76837158203125e-07 ;  /* 0x00000008ff817435 */ /* 0x001fe200000001ff */
[----:B-1----:R-:W-:-:S02]  /*4090*/  MOV R122, R126 ;  /* 0x0000007e007a7202 */ /* 0x002fc40000000f00 */
[----:B------:R-:W-:Y:S02]  /*40a0*/  MOV R126, R123 ;  /* 0x0000007b007e7202 */ /* 0x000fe40000000f00 */
[----:B------:R-:W-:Y:S02]  /*40b0*/  MOV R128, 0x1f ;  /* 0x0000001f00807802 */ /* 0x000fe40000000f00 */
[----:B------:R-:W-:Y:S02]  /*40c0*/  MOV R131, 0xffffffff ;  /* 0xffffffff00837802 */ /* 0x000fe40000000f00 */
[----:B------:R-:W-:Y:S02]  /*40d0*/  MOV R120, 0x40f0 ;  /* 0x000040f000787802 */ /* 0x000fe40000000f00 */
[----:B------:R-:W-:Y:S05]  /*40e0*/  CALL.REL.NOINC `($__internal_163_$__cuda_sm70_shflsync_down_p) ;  /* 0x000002f000007944 */ /* 0x000fea0003c00000 */
[----:B------:R-:W-:Y:S01]  /*40f0*/  FADD.FTZ R125, R122, R125 ;  /* 0x0000007d7a7d7221 */ /* 0x000fe20000010000 */
[----:B0-----:R-:W-:Y:S01]  /*4100*/  HFMA2.MMA R129, -RZ, RZ, 0, 2.384185791015625e-07 ;  /* 0x00000004ff817435 */ /* 0x001fe200000001ff */
[----:B-1----:R-:W-:Y:S01]  /*4110*/  FADD.FTZ R123, R123, R126 ;  /* 0x0000007e7b7b7221 */ /* 0x002fe20000010000 */
[----:B------:R-:W-:Y:S02]  /*4120*/  MOV R128, 0x1f ;  /* 0x0000001f00807802 */ /* 0x000fe40000000f00 */
[----:B------:R-:W-:-:S02]  /*4130*/  MOV R131, 0xffffffff ;  /* 0xffffffff00837802 */ /* 0x000fc40000000f00 */
[----:B------:R-:W-:Y:S02]  /*4140*/  MOV R126, R125 ;  /* 0x0000007d007e7202 */ /* 0x000fe40000000f00 */
[----:B------:R-:W-:Y:S02]  /*4150*/  MOV R120, 0x4170 ;  /* 0x0000417000787802 */ /* 0x000fe40000000f00 */
[----:B------:R-:W-:Y:S05]  /*4160*/  CALL.REL.NOINC `($__internal_163_$__cuda_sm70_shflsync_down_p) ;  /* 0x0000027000007944 */ /* 0x000fea0003c00000 */
[----:B0-----:R-:W-:Y:S01]  /*4170*/  HFMA2.MMA R129, -RZ, RZ, 0, 2.384185791015625e-07 ;  /* 0x00000004ff817435 */ /* 0x001fe200000001ff */
[----:B-1----:R-:W-:Y:S02]  /*4180*/  MOV R122, R126 ;  /* 0x0000007e007a7202 */ /* 0x002fe40000000f00 */
[----:B------:R-:W-:Y:S02]  /*4190*/  MOV R126, R123 ;  /* 0x0000007b007e7202 */ /* 0x000fe40000000f00 */
[----:B------:R-:W-:Y:S02]  /*41a0*/  MOV R128, 0x1f ;  /* 0x0000001f00807802 */ /* 0x000fe40000000f00 */
[----:B------:R-:W-:Y:S02]  /*41b0*/  MOV R131, 0xffffffff ;  /* 0xffffffff00837802 */ /* 0x000fe40000000f00 */
[----:B------:R-:W-:-:S02]  /*41c0*/  MOV R120, 0x41e0 ;  /* 0x000041e000787802 */ /* 0x000fc40000000f00 */
[----:B------:R-:W-:Y:S05]  /*41d0*/  CALL.REL.NOINC `($__internal_163_$__cuda_sm70_shflsync_down_p) ;  /* 0x0000020000007944 */ /* 0x000fea0003c00000 */
[----:B------:R-:W-:Y:S01]  /*41e0*/  FADD.FTZ R125, R122, R125 ;  /* 0x0000007d7a7d7221 */ /* 0x000fe20000010000 */
[----:B0-----:R-:W-:Y:S01]  /*41f0*/  HFMA2.MMA R129, -RZ, RZ, 0, 1.1920928955078125e-07 ;  /* 0x00000002ff817435 */ /* 0x001fe200000001ff */
[----:B-1----:R-:W-:Y:S01]  /*4200*/  FADD.FTZ R127, R123, R126 ;  /* 0x0000007e7b7f7221 */ /* 0x002fe20000010000 */
[----:B------:R-:W-:-:S02]  /*4210*/  MOV R128, 0x1f ;  /* 0x0000001f00807802 */ /* 0x000fc40000000f00 */
[----:B------:R-:W-:Y:S02]  /*4220*/  MOV R131, 0xffffffff ;  /* 0xffffffff00837802 */ /* 0x000fe40000000f00 */
[----:B------:R-:W-:Y:S02]  /*4230*/  MOV R126, R125 ;  /* 0x0000007d007e7202 */ /* 0x000fe40000000f00 */
[----:B------:R-:W-:Y:S02]  /*4240*/  MOV R120, 0x4260 ;  /* 0x0000426000787802 */ /* 0x000fe40000000f00 */
[----:B------:R-:W-:Y:S05]  /*4250*/  CALL.REL.NOINC `($__internal_163_$__cuda_sm70_shflsync_down_p) ;  /* 0x0000018000007944 */ /* 0x000fea0003c00000 */
[----:B0-----:R-:W-:Y:S01]  /*4260*/  HFMA2.MMA R129, -RZ, RZ, 0, 1.1920928955078125e-07 ;  /* 0x00000002ff817435 */ /* 0x001fe200000001ff */
[----:B-1----:R-:W-:Y:S02]  /*4270*/  MOV R122, R126 ;  /* 0x0000007e007a7202 */ /* 0x002fe40000000f00 */
[----:B------:R-:W-:Y:S02]  /*4280*/  MOV R126, R127 ;  /* 0x0000007f007e7202 */ /* 0x000fe40000000f00 */
[----:B------:R-:W-:Y:S02]  /*4290*/  MOV R128, 0x1f ;  /* 0x0000001f00807802 */ /* 0x000fe40000000f00 */
[----:B------:R-:W-:-:S02]  /*42a0*/  MOV R131, 0xffffffff ;  /* 0xffffffff00837802 */ /* 0x000fc40000000f00 */
[----:B------:R-:W-:Y:S02]  /*42b0*/  MOV R120, 0x42d0 ;  /* 0x000042d000787802 */ /* 0x000fe40000000f00 */
[----:B------:R-:W-:Y:S05]  /*42c0*/  CALL.REL.NOINC `($__internal_163_$__cuda_sm70_shflsync_down_p) ;  /* 0x0000011000007944 */ /* 0x000fea0003c00000 */
[----:B------:R-:W-:Y:S01]  /*42d0*/  FADD.FTZ R123, R122, R125 ;  /* 0x0000007d7a7b7221 */ /* 0x000fe20000010000 */
[----:B0-----:R-:W-:Y:S01]  /*42e0*/  HFMA2.MMA R129, -RZ, RZ, 0, 5.9604644775390625e-08 ;  /* 0x00000001ff817435 */ /* 0x001fe200000001ff */
[----:B-1----:R-:W-:Y:S01]  /*42f0*/  FADD.FTZ R127, R127, R126 ;  /* 0x0000007e7f7f7221 */ /* 0x002fe20000010000 */
[----:B------:R-:W-:Y:S02]  /*4300*/  MOV R128, 0x1f ;  /* 0x0000001f00807802 */ /* 0x000fe40000000f00 */
[----:B------:R-:W-:Y:S02]  /*4310*/  MOV R131, 0xffffffff ;  /* 0xffffffff00837802 */ /* 0x000fe40000000f00 */
[----:B------:R-:W-:Y:S02]  /*4320*/  MOV R126, R123 ;  /* 0x0000007b007e7202 */ /* 0x000fe40000000f00 */
[----:B------:R-:W-:Y:S02]  /*4330*/  MOV R120, 0x4350 ;  /* 0x0000435000787802 */ /* 0x000fe40000000f00 */
[----:B------:R-:W-:Y:S05]  /*4340*/  CALL.REL.NOINC `($__internal_163_$__cuda_sm70_shflsync_down_p) ;  /* 0x0000009000007944 */ /* 0x000fea0003c00000 */
[----:B0-----:R-:W-:Y:S01]  /*4350*/  HFMA2.MMA R129, -RZ, RZ, 0, 5.9604644775390625e-08 ;  /* 0x00000001ff817435 */ /* 0x001fe200000001ff */
[----:B-1----:R-:W-:-:S02]  /*4360*/  MOV R160, R126 ;  /* 0x0000007e00a07202 */ /* 0x002fc40000000f00 */
[----:B------:R-:W-:Y:S02]  /*4370*/  MOV R126, R127 ;  /* 0x0000007f007e7202 */ /* 0x000fe40000000f00 */
[----:B------:R-:W-:Y:S02]  /*4380*/  MOV R128, 0x1f ;  /* 0x0000001f00807802 */ /* 0x000fe40000000f00 */
[----:B------:R-:W-:Y:S02]  /*4390*/  MOV R131, 0xffffffff ;  /* 0xffffffff00837802 */ /* 0x000fe40000000f00 */
[----:B------:R-:W-:Y:S02]  /*43a0*/  MOV R120, 0x43c0 ;  /* 0x000043c000787802 */ /* 0x000fe40000000f00 */
[----:B------:R-:W-:Y:S05]  /*43b0*/  CALL.REL.NOINC `($__internal_163_$__cuda_sm70_shflsync_down_p) ;  /* 0x0000002000007944 */ /* 0x000fea0003c00000 */
[----:B-1----:R-:W-:Y:S01]  /*43c0*/  MOV R120, R126 ;  /* 0x0000007e00787202 */ /* 0x002fe20000000f00 */
[----:B0-----:R-:W-:Y:S05]  /*43d0*/  BRA `(.L_x_11073) ;  /* 0xffffd7b000007947 */ /* 0x001fea000383ffff */
        .weak           $__internal_163_$__cuda_sm70_shflsync_down_p
        .type           $__internal_163_$__cuda_sm70_shflsync_down_p,@function
        .size           $__internal_163_$__cuda_sm70_shflsync_down_p,(.L_x_13039 - $__internal_163_$__cuda_sm70_shflsync_down_p)
$__internal_163_$__cuda_sm70_shflsync_down_p:
[----:B------:R-:W-:Y:S01]  /*43e0*/  HFMA2.MMA R121, -RZ, RZ, 0, 0 ;  /* 0x00000000ff797435 */ /* 0x000fe200000001ff */
[----:B------:R-:W-:Y:S04]  /*43f0*/  WARPSYNC R131 ;  /* 0x0000008300007348 */ /* 0x000fe80003800000 */
[----:B------:R0:W1:Y:S01]  /*4400*/  SHFL.DOWN PT, R126, R126, R129, R128 ;  /* 0x080000817e7e7389 */ /* 0x00006200000e0080 */
[----:B------:R-:W-:Y:S05]  /*4410*/  RET.REL.NODEC R120 `(_ZN10layer_norm13ln_bwd_kernelINS_13Kernel_traitsI6__halfffffjLj7168ELj1ELj1ELj8ELj16ENS_18Kernel_traits_baseILj7168ES2_ffffjLj256EEEEELb0ELb0ELb1ELb1EEEvNS_9BwdParamsE) ;  /* 0xffffbbe078007950 */ /* 0x000fea0003c3ffff */
.L_x_11074:
        /* <DEDUP_REMOVED lines=14> */
.L_x_13039:


//--------------------- .text._ZN10layer_norm13ln_bwd_kernelINS_13Kernel_traitsI6__halfffffjLj7168ELj1ELj1ELj8ELj16ENS_18Kernel_traits_baseILj7168ES2_ffffjLj256EEEEELb0ELb1ELb0ELb0EEEvNS_9BwdParamsE --------------------------
	.section	.text._ZN10layer_norm13ln_bwd_kernelINS_13Kernel_traitsI6__halfffffjLj7168ELj1ELj1ELj8ELj16ENS_18Kernel_traits_baseILj7168ES2_ffffjLj256EEEEELb0ELb1ELb0ELb0EEEvNS_9BwdParamsE,"ax",@progbits
	.sectioninfo	@"SHI_REGISTERS=255"
	.align	128
        .global         _ZN10layer_norm13ln_bwd_kernelINS_13Kernel_traitsI6__halfffffjLj7168ELj1ELj1ELj8ELj16ENS_18Kernel_traits_baseILj7168ES2_ffffjLj256EEEEELb0ELb1ELb0ELb0EEEvNS_9BwdParamsE
        .type           _ZN10layer_norm13ln_bwd_kernelINS_13Kernel_traitsI6__halfffffjLj7168ELj1ELj1ELj8ELj16ENS_18Kernel_traits_baseILj7168ES2_ffffjLj256EEEEELb0ELb1ELb0ELb0EEEvNS_9BwdParamsE,@function
        .size           _ZN10layer_norm13ln_bwd_kernelINS_13Kernel_traitsI6__halfffffjLj7168ELj1ELj1ELj8ELj16ENS_18Kernel_traits_baseILj7168ES2_ffffjLj256EEEEELb0ELb1ELb0ELb0EEEvNS_9BwdParamsE,(.L_x_13040 - _ZN10layer_norm13ln_bwd_kernelINS_13Kernel_traitsI6__halfffffjLj7168ELj1ELj1ELj8ELj16ENS_18Kernel_traits_baseILj7168ES2_ffffjLj256EEEEELb0ELb1ELb0ELb0EEEvNS_9BwdParamsE)
        .other          _ZN10layer_norm13ln_bwd_kernelINS_13Kernel_traitsI6__halfffffjLj7168ELj1ELj1ELj8ELj16ENS_18Kernel_traits_baseILj7168ES2_ffffjLj256EEEEELb0ELb1ELb0ELb0EEEvNS_9BwdParamsE,@"STO_CUDA_ENTRY STV_DEFAULT"
_ZN10layer_norm13ln_bwd_kernelINS_13Kernel_traitsI6__halfffffjLj7168ELj1ELj1ELj8ELj16ENS_18Kernel_traits_baseILj7168ES2_ffffjLj256EEEEELb0ELb1ELb0ELb0EEEvNS_9BwdParamsE:
.text._ZN10layer_norm13ln_bwd_kernelINS_13Kernel_traitsI6__halfffffjLj7168ELj1ELj1ELj8ELj16ENS_18Kernel_traits_baseILj7168ES2_ffffjLj256EEEEELb0ELb1ELb0ELb0EEEvNS_9BwdParamsE:
        /* <DEDUP_REMOVED lines=15> */
[C---:B------:R-:W-:Y:S02]  /*00f0*/  ISETP.GE.U32.AND P5, PT, R189.reuse, 0x700, PT ;  /* 0x00000700bd00780c */ /* 0x040fe40003fa6070 */
[----:B------:R-:W-:Y:S02]  /*0100*/  @P6 MOV R17, 0x8 ;  /* 0x0000000800116802 */ /* 0x000fe40000000f00 */
[----:B------:R-:W-:Y:S02]  /*0110*/  @P0 MOV R35, 0x8 ;  /* 0x0000000800230802 */ /* 0x000fe40000000f00 */
[----:B------:R-:W-:Y:S01]  /*0120*/  @P1 MOV R39, 0x8 ;  /* 0x0000000800271802 */ /* 0x000fe20000000f00 */
[----:B------:R-:W-:Y:S01]  /*0130*/  @P6 IMAD.WIDE.U32 R12, R0, R17, c[0x0][0x1b0] ;  /* 0x00006c00000c6625 */ /* 0x000fe200078e0011 */
[----:B------:R-:W-:-:S02]  /*0140*/  ISETP.GE.U32.AND P4, PT, R189, 0x600, PT ;  /* 0x00000600bd00780c */ /* 0x000fc40003f86070 */
        /* <DEDUP_REMOVED lines=85> */
[----:B-----5:R-:W-:Y:S01]  /*06a0*/  MOV R185, R14 ;  /* 0x0000000e00b97202 */ /* 0x020fe20000000f00 */
[----:B------:R-:W-:Y:S01]  /*06b0*/  HFMA2.MMA R187, -RZ, RZ, 0, 5.9604644775390625e-08 ;  /* 0x00000001ffbb7435 */ /* 0x000fe200000001ff */
[----:B------:R-:W-:Y:S01]  /*06c0*/  SHF.R.U64 R182, R14, 0x10, R15 ;  /* 0x000000100eb67819 */ /* 0x000fe2000000120f */
[----:B------:R-:W-:Y:S01]  /*06d0*/  HFMA2.MMA R113, -RZ, RZ, 0, 0 ;  /* 0x00000000ff717435 */ /* 0x000fe200000001ff */
[----:B------:R-:W-:Y:S01]  /*06e0*/  MOV R13, R18 ;  /* 0x00000012000d7202 */ /* 0x000fe20000000f00 */
[----:B------:R-:W-:Y:S01]  /*06f0*/  HADD2.F32 R185, -RZ, R185.H0_H0 ;  /* 0x200000b9ffb97230 */ /* 0x000fe20000004100 */
[----:B------:R-:W-:Y:S01]  /*0700*/  SHF.R.U64 R124, R18, 0x10, R19 ;  /* 0x00000010127c7819 */ /* 0x000fe20000001213 */
[----:B------:R-:W-:Y:S01]  /*0710*/  HADD2.F32 R182, -RZ, R182.H0_H0 ;  /* 0x200000b6ffb67230 */ /* 0x000fe20000004100 */
[----:B------:R-:W-:-:S02]  /*0720*/  MOV R16, R19 ;  /* 0x0000001300107202 */ /* 0x000fc40000000f00 */
[----:B------:R-:W-:Y:S02]  /*0730*/  MOV R183, R15 ;  /* 0x0000000f00b77202 */ /* 0x000fe40000000f00 */
[----:B------:R-:W-:Y:S02]  /*0740*/  SHF.R.U32.HI R180, RZ, 0x10, R15 ;  /* 0x00000010ffb47819 */ /* 0x000fe4000001160f */
        /* <DEDUP_REMOVED lines=10> */
[----:B------:R-:W-:-:S02]  /*07f0*/  MOV R14, R22 ;  /* 0x00000016000e7202 */ /* 0x000fc40000000f00 */
[----:B------:R-:W-:Y:S02]  /*0800*/  MOV R18, R8 ;  /* 0x0000000800127202 */ /* 0x000fe40000000f00 */
[----:B------:R-:W-:Y:S02]  /*0810*/  MOV R181, R20 ;  /* 0x0000001400b57202 */ /* 0x000fe40000000f00 */
        /* <DEDUP_REMOVED lines=37> */
[----:B------:R-:W-:Y:S01]  /*0a70*/  SHF.R.U64 R123, R22, 0x10, R23 ;  /* 0x00000010167b7819 */ /* 0x000fe20000001217 */
[----:B------:R-:W-:Y:S01]  /*0a80*/  HADD2.F32 R0, -RZ, R0.H0_H0 ;  /* 0x20000000ff007230 */ /* 0x000fe20000004100 */
[----:B------:R-:W-:-:S02]  /*0a90*/  MOV R17, R23 ;  /* 0x0000001700117202 */ /* 0x000fc40000000f00 */
[----:B------:R-:W-:Y:S02]  /*0aa0*/  SHF.R.U32.HI R120, RZ, 0x10, R23 ;  /* 0x00000010ff787819 */ /* 0x000fe40000011617 */
[----:B------:R-:W-:Y:S02]  /*0ab0*/  MOV R15, R10 ;  /* 0x0000000a000f7202 */ /* 0x000fe40000000f00 */
[----:B------:R-:W-:Y:S02]  /*0ac0*/  MOV R19, R11 ;  /* 0x0000000b00137202 */ /* 0x000fe40000000f00 */
[----:B------:R-:W-:Y:S02]  /*0ad0*/  MOV R21, R9 ;  /* 0x0000000900157202 */ /* 0x000fe40000000f00 */
        /* <DEDUP_REMOVED lines=46> */
.L_x_11106:
[----:B------:R-:W-:Y:S02]  /*0dc0*/  ISETP.NE.U32.AND P5, PT, RZ, c[0x0][0x1c0], PT ;  /* 0x00007000ff007a0c */ /* 0x000fe40003fa5070 */
[----:B------:R-:W-:Y:S02]  /*0dd0*/  SHF.R.S32.HI R149, RZ, 0x1f, R188 ;  /* 0x0000001fff957819 */ /* 0x000fe400000114bc */
[----:B------:R-:W-:Y:S02]  /*0de0*/  ISETP.NE.AND.EX P5, PT, RZ, c[0x0][0x1c4], PT, P5 ;  /* 0x00007100ff007a0c */ /* 0x000fe40003fa5350 */
[----:B------:R-:W-:Y:S02]  /*0df0*/  MOV R251, 0x4 ;  /* 0x0000000400fb7802 */ /* 0x000fe40000000f00 */
[----:B------:R-:W-:-:S09]  /*0e00*/  MOV R207, 0x3f800000 ;  /* 0x3f80000000cf7802 */ /* 0x000fd20000000f00 */
[----:B------:R-:W-:-:S04]  /*0e10*/  @P5 LEA R150, P6, R188, c[0x0][0x1c0], 0x2 ;  /* 0x00007000bc965a11 */ /* 0x000fc800078c10ff */
[C---:B------:R-:W-:Y:S01]  /*0e20*/  @P5 LEA.HI.X R151, R188.reuse, c[0x0][0x1c4], R149, 0x2, P6 ;  /* 0x00007100bc975a11 */ /* 0x040fe200030f1495 */
[----:B------:R-:W-:-:S04]  /*0e30*/  IMAD.WIDE R148, R188, R251, c[0x0][0x1a0] ;  /* 0x00006800bc947625 */ /* 0x000fc800078e02fb */
[C---:B------:R-:W-:Y:S01]  /*0e40*/  IMAD.WIDE R250, R188.reuse, R251, c[0x0][0x1a8] ;  /* 0x00006a00bcfa7625 */ /* 0x040fe200078e02fb */
[----:B------:R0:W5:Y:S04]  /*0e50*/  @P5 LDG.E R207, [R150.64] ;  /* 0x0000000496cf5981 */ /* 0x000168000c1e1900 */
[----:B------:R0:W5:Y:S04]  /*0e60*/  LDG.E R156, [R148.64] ;  /* 0x00000004949c7981 */ /* 0x000168000c1e1900 */
[----:B------:R0:W5:Y:S01]  /*0e70*/  LDG.E R250, [R250.64] ;  /* 0x00000004fafa7981 */ /* 0x000162000c1e1900 */
[----:B------:R-:W-:Y:S01]  /*0e80*/  IMAD R152, R188, c[0x0][0x168], RZ ;  /* 0x00005a00bc987a24 */ /* 0x000fe200078e02ff */
[----:B------:R-:W-:Y:S01]  /*0e90*/  LOP3.LUT P6, RZ, R189, 0xffffff00, RZ, 0xc0, !PT ;  /* 0xffffff00bdff7812 */ /* 0x000fe200078cc0ff */
[----:B------:R-:W-:Y:S01]  /*0ea0*/  BSSY B0, `(.L_x_11076) ;  /* 0x0000033000007945 */ /* 0x000fe20003800000 */
[----:B------:R-:W-:-:S02]  /*0eb0*/  LOP3.LUT R206, R186, 0xff, RZ, 0xc0, !PT ;  /* 0x000000ffbace7812 */ /* 0x000fc400078ec0ff */
[----:B------:R-:W-:Y:S02]  /*0ec0*/  SHF.R.S32.HI R153, RZ, 0x1f, R152 ;  /* 0x0000001fff997819 */ /* 0x000fe40000011498 */
[----:B------:R-:W-:Y:S02]  /*0ed0*/  MOV R159, RZ ;  /* 0x000000ff009f7202 */ /* 0x000fe40000000f00 */
[----:B------:R-:W-:Y:S02]  /*0ee0*/  LEA.HI R153, R153, R152, RZ, 0x2 ;  /* 0x0000009899997211 */ /* 0x000fe400078f10ff */
[----:B------:R-:W-:Y:S02]  /*0ef0*/  MOV R157, RZ ;  /* 0x000000ff009d7202 */ /* 0x000fe40000000f00 */
[----:B------:R-:W-:-:S04]  /*0f00*/  LEA.HI.SX32 R206, R153, R206, 0x1e ;  /* 0x000000ce99ce7211 */ /* 0x000fc800078ff2ff */
        /* <DEDUP_REMOVED lines=15> */
[----:B0-----:R-:W-:-:S03]  /*1000*/  IADD3 R158, R206, 0x100, RZ ;  /* 0x00000100ce9e7810 */ /* 0x001fc60007ffe0ff */
[C---:B--2---:R-:W-:Y:S02]  /*1010*/  FADD.FTZ R205, -R157.reuse, R148 ;  /* 0x000000949dcd7221 */ /* 0x044fe40000010100 */
[----:B------:R-:W-:Y:S02]  /*1020*/  FADD.FTZ R197, -R157, R149 ;  /* 0x000000959dc57221 */ /* 0x000fe40000010100 */
[----:B------:R-:W-:Y:S02]  /*1030*/  FMUL.FTZ R205, R250, R205 ;  /* 0x000000cdfacd7220 */ /* 0x000fe40000410000 */
[----:B---3--:R-:W-:Y:S02]  /*1040*/  FMUL.FTZ R220, R185, R152 ;  /* 0x00000098b9dc7220 */ /* 0x008fe40000410000 */
[C---:B------:R-:W-:Y:S02]  /*1050*/  FADD.FTZ R151, -R157.reuse, R151 ;  /* 0x000000979d977221 */ /* 0x040fe40000010100 */
[----:B------:R-:W-:-:S02]  /*1060*/  FADD.FTZ R221, -R157, R150 ;  /* 0x000000969ddd7221 */ /* 0x000fc40000010100 */
[----:B------:R-:W-:Y:S02]  /*1070*/  FMUL.FTZ R204, R250, R197 ;  /* 0x000000c5facc7220 */ /* 0x000fe40000410000 */
[----:B------:R-:W-:Y:S02]  /*1080*/  FMUL.FTZ R235, R182, R153 ;  /* 0x00000099b6eb7220 */ /* 0x000fe40000410000 */
[----:B------:R-:W-:Y:S02]  /*1090*/  FADD.FTZ R148, RZ, R220 ;  /* 0x000000dcff947221 */ /* 0x000fe40000010000 */
[----:B------:R-:W-:Y:S02]  /*10a0*/  FFMA.FTZ R149, R205, R220, RZ ;  /* 0x000000dccd957223 */ /* 0x000fe400000100ff */
        /* <DEDUP_REMOVED lines=18> */
.L_x_11077:
[----:B0-----:R-:W-:Y:S05]  /*11d0*/  BSYNC B0 ;  /* 0x0000000000007941 */ /* 0x001fea0003800000 */
.L_x_11076:
[----:B------:R-:W-:Y:S01]  /*11e0*/  BSSY B0, `(.L_x_11078) ;  /* 0x000002c000007945 */ /* 0x000fe20003800000 */
[----:B------:R-:W-:Y:S05]  /*11f0*/  @!P0 BRA `(.L_x_11079) ;  /* 0x000002a000008947 */ /* 0x000fea0003800000 */
[----:B------:R-:W-:-:S04]  /*1200*/  ISETP.NE.U32.AND P5, PT, RZ, c[0x0][0x218], PT ;  /* 0x00008600ff007a0c */ /* 0x000fc80003fa5070 */
[----:B------:R-:W-:Y:S01]  /*1210*/  ISETP.NE.AND.EX P5, PT, RZ, c[0x0][0x21c], PT, P5 ;  /* 0x00008700ff007a0c */ /* 0x000fe20003fa5350 */
[----:B------:R-:W-:-:S12]  /*1220*/  HFMA2.MMA R153, -RZ, RZ, 0, 9.5367431640625e-07 ;  /* 0x00000010ff997435 */ /* 0x000fd800000001ff */
[----:B------:R-:W-:-:S04]  /*1230*/  @P5 LEA R196, P6, R158, c[0x0][0x218], 0x4 ;  /* 0x000086009ec45a11 */ /* 0x000fc800078c20ff */
[----:B------:R-:W-:-:S05]  /*1240*/  @P5 LEA.HI.X R197, R158, c[0x0][0x21c], RZ, 0x4, P6 ;  /* 0x000087009ec55a11 */ /* 0x000fca00030f24ff */
[----:B------:R0:W5:Y:S01]  /*1250*/  @P5 LDG.E.128 R120, [R196.64] ;  /* 0x00000004c4785981 */ /* 0x000162000c1e1d00 */
[C---:B------:R-:W-:Y:S01]  /*1260*/  LEA R148, P5, R158.reuse, c[0x0][0x188], 0x4 ;  /* 0x000062009e947a11 */ /* 0x040fe200078a20ff */
[----:B------:R-:W-:-:S03]  /*1270*/  IMAD.WIDE.U32 R152, R158, R153, c[0x0][0x208] ;  /* 0x000082009e987625 */ /* 0x000fc600078e0099 */
[----:B------:R-:W-:Y:S02]  /*1280*/  LEA.HI.X R149, R158, c[0x0][0x18c], RZ, 0x4, P5 ;  /* 0x000063009e957a11 */ /* 0x000fe400028f24ff */
[----:B------:R-:W-:Y:S01]  /*1290*/  ISETP.NE.AND P5, PT, R184, RZ, PT ;  /* 0x000000ffb800720c */ /* 0x000fe20003fa5270 */
[----:B------:R-:W2:Y:S03]  /*12a0*/  LDG.E.128 R152, [R152.64] ;  /* 0x0000000498987981 */ /* 0x000ea6000c1e1d00 */
[----:B-----5:R-:W-:Y:S01]  /*12b0*/  FSEL R202, R156, RZ, !P5 ;  /* 0x000000ff9cca7208 */ /* 0x020fe20006800000 */
[----:B------:R-:W3:Y:S01]  /*12c0*/  LDG.E.128 R148, [R148.64] ;  /* 0x0000000494947981 */ /* 0x000ee2000c1e1d00 */
[----:B------:R-:W-:Y:S01]  /*12d0*/  IADD3 R158, R158, 0x100, RZ ;  /* 0x000001009e9e7810 */ /* 0x000fe20007ffe0ff */
[----:B--2---:R-:W-:Y:S02]  /*12e0*/  FMUL.FTZ R218, R181, R152 ;  /* 0x00000098b5da7220 */ /* 0x004fe40000410000 */
[----:B---3--:R-:W-:-:S02]  /*12f0*/  FADD.FTZ R203, -R202, R148 ;  /* 0x00000094cacb7221 */ /* 0x008fc40000010100 */
[----:B------:R-:W-:Y:S02]  /*1300*/  FADD.FTZ R219, -R202, R149 ;  /* 0x00000095cadb7221 */ /* 0x000fe40000010100 */
[----:B------:R-:W-:Y:S02]  /*1310*/  FMUL.FTZ R203, R250, R203 ;  /* 0x000000cbfacb7220 */ /* 0x000fe40000410000 */
[C---:B0-----:R-:W-:Y:S02]  /*1320*/  FADD.FTZ R197, -R202.reuse, R150 ;  /* 0x00000096cac57221 */ /* 0x041fe40000010100 */
        /* <DEDUP_REMOVED lines=23> */
.L_x_11079:
[----:B------:R-:W-:Y:S05]  /*14a0*/  BSYNC B0 ;  /* 0x0000000000007941 */ /* 0x000fea0003800000 */
.L_x_11078:
[----:B------:R-:W-:Y:S01]  /*14b0*/  BSSY B0, `(.L_x_11080) ;  /* 0x000002c000007945 */ /* 0x000fe20003800000 */
[----:B------:R-:W-:Y:S05]  /*14c0*/  @!P1 BRA `(.L_x_11081) ;  /* 0x000002a000009947 */ /* 0x000fea0003800000 */
[----:B------:R-:W-:-:S04]  /*14d0*/  ISETP.NE.U32.AND P5, PT, RZ, c[0x0][0x218], PT ;  /* 0x00008600ff007a0c */ /* 0x000fc80003fa5070 */
[----:B------:R-:W-:-:S13]  /*14e0*/  ISETP.NE.AND.EX P5, PT, RZ, c[0x0][0x21c], PT, P5 ;  /* 0x00008700ff007a0c */ /* 0x000fda0003fa5350 */
[----:B------:R-:W-:-:S04]  /*14f0*/  @P5 LEA R196, P6, R158, c[0x0][0x218], 0x4 ;  /* 0x000086009ec45a11 */ /* 0x000fc800078c20ff */
[----:B------:R-:W-:-:S05]  /*1500*/  @P5 LEA.HI.X R197, R158, c[0x0][0x21c], RZ, 0x4, P6 ;  /* 0x000087009ec55a11 */ /* 0x000fca00030f24ff */
[----:B------:R0:W5:Y:S01]  /*1510*/  @P5 LDG.E.128 R124, [R196.64] ;  /* 0x00000004c47c5981 */ /* 0x000162000c1e1d00 */
[C---:B------:R-:W-:Y:S02]  /*1520*/  LEA R148, P5, R158.reuse, c[0x0][0x188], 0x4 ;  /* 0x000062009e947a11 */ /* 0x040fe400078a20ff */
[----:B------:R-:W-:Y:S02]  /*1530*/  MOV R153, 0x10 ;  /* 0x0000001000997802 */ /* 0x000fe40000000f00 */
[----:B------:R-:W-:Y:S02]  /*1540*/  LEA.HI.X R149, R158, c[0x0][0x18c], RZ, 0x4, P5 ;  /* 0x000063009e957a11 */ /* 0x000fe400028f24ff */
[----:B------:R-:W-:Y:S01]  /*1550*/  ISETP.NE.AND P5, PT, R184, RZ, PT ;  /* 0x000000ffb800720c */ /* 0x000fe20003fa5270 */
[----:B------:R-:W-:-:S03]  /*1560*/  IMAD.WIDE.U32 R152, R158, R153, c[0x0][0x208] ;  /* 0x000082009e987625 */ /* 0x000fc600078e0099 */
[----:B------:R-:W2:Y:S01]  /*1570*/  LDG.E.128 R148, [R148.64] ;  /* 0x0000000494947981 */ /* 0x000ea2000c1e1d00 */
[----:B-----5:R-:W-:-:S03]  /*1580*/  FSEL R200, R156, RZ, !P5 ;  /* 0x000000ff9cc87208 */ /* 0x020fc60006800000 */
[----:B------:R-:W3:Y:S01]  /*1590*/  LDG.E.128 R152, [R152.64] ;  /* 0x0000000498987981 */ /* 0x000ee2000c1e1d00 */
[----:B------:R-:W-:Y:S01]  /*15a0*/  IADD3 R158, R158, 0x100, RZ ;  /* 0x000001009e9e7810 */ /* 0x000fe20007ffe0ff */
[C---:B--2---:R-:W-:Y:S02]  /*15b0*/  FADD.FTZ R201, -R200.reuse, R148 ;  /* 0x00000094c8c97221 */ /* 0x044fe40000010100 */
[----:B------:R-:W-:Y:S02]  /*15c0*/  FADD.FTZ R217, -R200, R149 ;  /* 0x00000095c8d97221 */ /* 0x000fe40000010100 */
[----:B------:R-:W-:Y:S02]  /*15d0*/  FMUL.FTZ R201, R250, R201 ;  /* 0x000000c9fac97220 */ /* 0x000fe40000410000 */
[----:B---3--:R-:W-:Y:S02]  /*15e0*/  FMUL.FTZ R216, R177, R152 ;  /* 0x00000098b1d87220 */ /* 0x008fe40000410000 */
[----:B0-----:R-:W-:-:S02]  /*15f0*/  FADD.FTZ R197, -R200, R150 ;  /* 0x00000096c8c57221 */ /* 0x001fc40000010100 */
        /* <DEDUP_REMOVED lines=23> */
.L_x_11081:
[----:B------:R-:W-:Y:S05]  /*1770*/  BSYNC B0 ;  /* 0x0000000000007941 */ /* 0x000fea0003800000 */
.L_x_11080:
        /* <DEDUP_REMOVED lines=44> */
.L_x_11083:
[----:B------:R-:W-:Y:S05]  /*1a40*/  BSYNC B0 ;  /* 0x0000000000007941 */ /* 0x000fea0003800000 */
.L_x_11082:
        /* <DEDUP_REMOVED lines=17> */
[C---:B------:R-:W-:Y:S02]  /*1b60*/  FADD.FTZ R213, -R196.reuse, R149 ;  /* 0x00000095c4d57221 */ /* 0x040fe40000010100 */
[----:B------:R-:W-:Y:S02]  /*1b70*/  FADD.FTZ R227, -R196, R150 ;  /* 0x00000096c4e37221 */ /* 0x000fe40000010100 */
[----:B0-----:R-:W-:Y:S02]  /*1b80*/  FMUL.FTZ R195, R250, R197 ;  /* 0x000000c5fac37220 */ /* 0x001fe40000410000 */
[----:B---3--:R-:W-:-:S02]  /*1b90*/  FMUL.FTZ R212, R169, R152 ;  /* 0x00000098a9d47220 */ /* 0x008fc40000410000 */
[C---:B------:R-:W-:Y:S02]  /*1ba0*/  FMUL.FTZ R194, R250.reuse, R213 ;  /* 0x000000d5fac27220 */ /* 0x040fe40000410000 */
        /* <DEDUP_REMOVED lines=22> */
.L_x_11085:
[----:B------:R-:W-:Y:S05]  /*1d10*/  BSYNC B0 ;  /* 0x0000000000007941 */ /* 0x000fea0003800000 */
.L_x_11084:
        /* <DEDUP_REMOVED lines=18> */
[C---:B------:R-:W-:Y:S02]  /*1e40*/  FADD.FTZ R211, -R196.reuse, R149 ;  /* 0x00000095c4d37221 */ /* 0x040fe40000010100 */
[----:B------:R-:W-:Y:S02]  /*1e50*/  FADD.FTZ R225, -R196, R150 ;  /* 0x00000096c4e17221 */ /* 0x000fe40000010100 */
[C---:B0-----:R-:W-:Y:S02]  /*1e60*/  FMUL.FTZ R193, R250.reuse, R197 ;  /* 0x000000c5fac17220 */ /* 0x041fe40000410000 */
[C---:B------:R-:W-:Y:S02]  /*1e70*/  FMUL.FTZ R192, R250.reuse, R211 ;  /* 0x000000d3fac07220 */ /* 0x040fe40000410000 */
[----:B------:R-:W-:Y:S02]  /*1e80*/  FMUL.FTZ R211, R250, R225 ;  /* 0x000000e1fad37220 */ /* 0x000fe40000410000 */
[----:B------:R-:W-:-:S02]  /*1e90*/  FMUL.FTZ R225, R162, R153 ;  /* 0x00000099a2e17220 */ /* 0x000fc40000410000 */
[----:B------:R-:W-:Y:S02]  /*1ea0*/  FADD.FTZ R148, R159, R210 ;  /* 0x000000d29f947221 */ /* 0x000fe40000010000 */
[----:B------:R-:W-:Y:S02]  /*1eb0*/  FFMA.FTZ R157, R193, R210, R157 ;  /* 0x000000d2c19d7223 */ /* 0x000fe4000001009d */
[----:B------:R-:W-:Y:S02]  /*1ec0*/  FADD.FTZ R151, -R196, R151 ;  /* 0x00000097c4977221 */ /* 0x000fe40000010100 */
        /* <DEDUP_REMOVED lines=17> */
.L_x_11087:
[----:B------:R-:W-:Y:S05]  /*1fe0*/  BSYNC B0 ;  /* 0x0000000000007941 */ /* 0x000fea0003800000 */
.L_x_11086:
[----:B------:R-:W-:Y:S01]  /*1ff0*/  ISETP.GE.U32.AND P5, PT, R189, 0x700, PT ;  /* 0x00000700bd00780c */ /* 0x000fe20003fa6070 */
[----:B------:R-:W-:-:S12]  /*2000*/  BSSY B0, `(.L_x_11088) ;  /* 0x000002b000007945 */ /* 0x000fd80003800000 */
[----:B------:R-:W-:Y:S05]  /*2010*/  @!P5 BRA `(.L_x_11089) ;  /* 0x000002900000d947 */ /* 0x000fea0003800000 */
[----:B------:R-:W-:-:S04]  /*2020*/  ISETP.NE.U32.AND P5, PT, RZ, c[0x0][0x218], PT ;  /* 0x00008600ff007a0c */ /* 0x000fc80003fa5070 */
[----:B------:R-:W-:-:S13]  /*2030*/  ISETP.NE.AND.EX P5, PT, RZ, c[0x0][0x21c], PT, P5 ;  /* 0x00008700ff007a0c */ /* 0x000fda0003fa5350 */
[----:B------:R-:W-:-:S04]  /*2040*/  @P5 LEA R190, P6, R158, c[0x0][0x218], 0x4 ;  /* 0x000086009ebe5a11 */ /* 0x000fc800078c20ff */
[----:B------:R-:W-:Y:S02]  /*2050*/  @P5 LEA.HI.X R191, R158, c[0x0][0x21c], RZ, 0x4, P6 ;  /* 0x000087009ebf5a11 */ /* 0x000fe400030f24ff */
[----:B------:R-:W-:Y:S02]  /*2060*/  MOV R153, 0x10 ;  /* 0x0000001000997802 */ /* 0x000fe40000000f00 */
[----:B------:R-:W-:Y:S01]  /*2070*/  ISETP.NE.AND P6, PT, R184, RZ, PT ;  /* 0x000000ffb800720c */ /* 0x000fe20003fc5270 */
[----:B------:R0:W5:Y:S01]  /*2080*/  @P5 LDG.E.128 R140, [R190.64] ;  /* 0x00000004be8c5981 */ /* 0x000162000c1e1d00 */
[C---:B------:R-:W-:Y:S01]  /*2090*/  LEA R148, P5, R158.reuse, c[0x0][0x188], 0x4 ;  /* 0x000062009e947a11 */ /* 0x040fe200078a20ff */
[----:B------:R-:W-:Y:S01]  /*20a0*/  IMAD.WIDE.U32 R152, R158, R153, c[0x0][0x208] ;  /* 0x000082009e987625 */ /* 0x000fe200078e0099 */
[----:B-----5:R-:W-:Y:S02]  /*20b0*/  FSEL R156, R156, RZ, !P6 ;  /* 0x000000ff9c9c7208 */ /* 0x020fe40007000000 */
[----:B------:R-:W-:-:S03]  /*20c0*/  LEA.HI.X R149, R158, c[0x0][0x18c], RZ, 0x4, P5 ;  /* 0x000063009e957a11 */ /* 0x000fc600028f24ff */
[----:B------:R-:W2:Y:S04]  /*20d0*/  LDG.E.128 R152, [R152.64] ;  /* 0x0000000498987981 */ /* 0x000ea8000c1e1d00 */
[----:B------:R-:W3:Y:S01]  /*20e0*/  LDG.E.128 R148, [R148.64] ;  /* 0x0000000494947981 */ /* 0x000ee2000c1e1d00 */
[----:B--2---:R-:W-:Y:S02]  /*20f0*/  FMUL.FTZ R208, R161, R152 ;  /* 0x00000098a1d07220 */ /* 0x004fe40000410000 */
[C---:B---3--:R-:W-:Y:S02]  /*2100*/  FADD.FTZ R197, -R156.reuse, R148 ;  /* 0x000000949cc57221 */ /* 0x048fe40000010100 */
[C---:B------:R-:W-:Y:S02]  /*2110*/  FADD.FTZ R209, -R156.reuse, R149 ;  /* 0x000000959cd17221 */ /* 0x040fe40000010100 */
[----:B------:R-:W-:-:S02]  /*2120*/  FADD.FTZ R223, -R156, R150 ;  /* 0x000000969cdf7221 */ /* 0x000fc40000010100 */
[C---:B0-----:R-:W-:Y:S02]  /*2130*/  FMUL.FTZ R191, R250.reuse, R197 ;  /* 0x000000c5fabf7220 */ /* 0x041fe40000410000 */
        /* <DEDUP_REMOVED lines=23> */
.L_x_11089:
[----:B------:R-:W-:Y:S05]  /*22b0*/  BSYNC B0 ;  /* 0x0000000000007941 */ /* 0x000fea0003800000 */
.L_x_11088:
[----:B------:R-:W-:Y:S02]  /*22c0*/  LOP3.LUT P5, RZ, R187, 0xff, RZ, 0xc0, !PT ;  /* 0x000000ffbbff7812 */ /* 0x000fe400078ac0ff */
[----:B------:R-:W-:-:S04]  /*22d0*/  SHF.R.U32.HI R150, RZ, 0x5, R186 ;  /* 0x00000005ff967819 */ /* 0x000fc800000116ba */
[----:B------:R-:W-:-:S07]  /*22e0*/  LOP3.LUT R251, R150, 0x7fffff8, RZ, 0xc0, !PT ;  /* 0x07fffff896fb7812 */ /* 0x000fce00078ec0ff */
[----:B------:R-:W-:Y:S02]  /*22f0*/  @!P5 IADD3 R251, R251, 0x8, RZ ;  /* 0x00000008fbfbd810 */ /* 0x000fe40007ffe0ff */
[----:B------:R-:W-:Y:S01]  /*2300*/  LOP3.LUT P5, RZ, R186, 0x1f, RZ, 0xc0, !PT ;  /* 0x0000001fbaff7812 */ /* 0x000fe200078ac0ff */
[----:B------:R-:W-:Y:S10]  /*2310*/  BRA.DIV ~URZ, `(.L_x_11090) ;  /* 0x00001e927f007947 */ /* 0x000ff4000b800000 */
[----:B-----5:R0:W1:Y:S02]  /*2320*/  SHFL.DOWN PT, R156, R159, 0x10, 0x1f ;  /* 0x0a001f009f9c7f89 */ /* 0x02006400000e0000 */
.L_x_11107:
        /* <DEDUP_REMOVED lines=18> */
.L_x_11108:
[----:B------:R-:W-:Y:S01]  /*2450*/  @!P5 LOP3.LUT R150, R150, 0x7, RZ, 0xc0, !PT ;  /* 0x000000079696d812 */ /* 0x000fe200078ec0ff */
[----:B-1-3--:R-:W-:Y:S01]  /*2460*/  FADD.FTZ R196, R155, R196 ;  /* 0x000000c49bc47221 */ /* 0x00afe20000010000 */
[----:B------:R-:W-:Y:S01]  /*2470*/  WARPSYNC 0xffffffff ;  /* 0xffffffff00007948 */ /* 0x000fe20003800000 */
[----:B--2---:R-:W-:Y:S01]  /*2480*/  FADD.FTZ R197, R148, R197 ;  /* 0x000000c594c57221 */ /* 0x004fe20000010000 */
[----:B------:R-:W-:Y:S01]  /*2490*/  @!P5 IADD3 R152, R251, R150, RZ ;  /* 0x00000096fb98d210 */ /* 0x000fe20007ffe0ff */
[----:B------:R-:W-:Y:S01]  /*24a0*/  BSSY B0, `(.L_x_11092) ;  /* 0x000004b000007945 */ /* 0x000fe20003800000 */
[----:B------:R-:W-:-:S03]  /*24b0*/  LOP3.LUT P6, RZ, R189, 0xffffff00, RZ, 0xc0, !PT ;  /* 0xffffff00bdff7812 */ /* 0x000fc600078cc0ff */
[----:B------:R-:W-:Y:S04]  /*24c0*/  @!P5 STS.64 [R152.X8+0x7000], R196 ;  /* 0x007000c49800d388 */ /* 0x000fe80000008a00 */
[----:B------:R-:W-:Y:S06]  /*24d0*/  BAR.SYNC.DEFER_BLOCKING 0x0 ;  /* 0x0000000000007b1d */ /* 0x000fec0000010000 */
[----:B------:R-:W1:Y:S04]  /*24e0*/  LDS.128 R148, [R251.X8+0x7000] ;  /* 0x00700000fb947984 */ /* 0x000e680000008c00 */
[----:B0-----:R-:W-:Y:S01]  /*24f0*/  LDS.128 R156, [R251.X8+0x7030] ;  /* 0x00703000fb9c7984 */ /* 0x001fe20000008c00 */
[----:B-1----:R-:W-:-:S02]  /*2500*/  FADD.FTZ R153, RZ, R148 ;  /* 0x00000094ff997221 */ /* 0x002fc40000010000 */
        /* <DEDUP_REMOVED lines=28> */
[----:B------:R-:W-:Y:S01]  /*26d0*/  FMUL.FTZ R152, R250, R155 ;  /* 0x0000009bfa987220 */ /* 0x000fe20000410000 */
[----:B------:R-:W-:Y:S01]  /*26e0*/  HFMA2.MMA R155, -RZ, RZ, 0, 9.5367431640625e-07 ;  /* 0x00000010ff9b7435 */ /* 0x000fe200000001ff */
[----:B------:R-:W-:-:S02]  /*26f0*/  FFMA.FTZ R153, R221, R156, R149 ;  /* 0x0000009cdd997223 */ /* 0x000fc40000010095 */
[----:B------:R-:W-:Y:S02]  /*2700*/  FADD.FTZ R149, R235, -R148 ;  /* 0x80000094eb957221 */ /* 0x000fe40000010000 */
[----:B------:R-:W-:Y:S02]  /*2710*/  FADD.FTZ R151, R220, -R151 ;  /* 0x80000097dc977221 */ /* 0x000fe40000010000 */
[C---:B------:R-:W-:Y:S02]  /*2720*/  FMUL.FTZ R154, R250.reuse, R149 ;  /* 0x00000095fa9a7220 */ /* 0x040fe40000410000 */
[----:B------:R-:W-:Y:S02]  /*2730*/  FMUL.FTZ R197, R250, R151 ;  /* 0x00000097fac57220 */ /* 0x000fe40000410000 */
[----:B------:R-:W-:-:S04]  /*2740*/  IMAD.WIDE.U32 R148, R206, R155, c[0x0][0x170] ;  /* 0x00005c00ce947625 */ /* 0x000fc800078e009b */
[----:B------:R-:W-:Y:S02]  /*2750*/  FADD.FTZ R153, R248, -R153 ;  /* 0x80000099f8997221 */ /* 0x000fe40000010000 */
[----:B------:R-:W2:Y:S01]  /*2760*/  LDG.E.128 R148, [R148.64] ;  /* 0x0000000494947981 */ /* 0x000ea2000c1e1d00 */
[----:B------:R-:W-:Y:S02]  /*2770*/  @P5 FADD.FTZ R197, R116, R197 ;  /* 0x000000c574c55221 */ /* 0x000fe40000010000 */
[----:B------:R-:W-:Y:S02]  /*2780*/  FMUL.FTZ R153, R250, R153 ;  /* 0x00000099fa997220 */ /* 0x000fe40000410000 */
        /* <DEDUP_REMOVED lines=13> */
[-C--:B------:R-:W-:Y:S02]  /*2860*/  FMUL.FTZ R251, R153, R207.reuse ;  /* 0x000000cf99fb7220 */ /* 0x080fe40000410000 */
[----:B------:R-:W-:Y:S02]  /*2870*/  FMUL.FTZ R196, R152, R207 ;  /* 0x000000cf98c47220 */ /* 0x000fe40000410000 */
[----:B------:R-:W-:Y:S02]  /*2880*/  FMUL.FTZ R153, R5, R154 ;  /* 0x0000009a05997220 */ /* 0x000fe40000410000 */
[----:B------:R-:W-:-:S02]  /*2890*/  FMUL.FTZ R152, R4, R197 ;  /* 0x000000c504987220 */ /* 0x000fc40000410000 */
[----:B------:R-:W-:-:S05]  /*28a0*/  @P5 IMAD.WIDE.U32 R158, R206, R155, c[0x0][0x258] ;  /* 0x00009600ce9e5625 */ /* 0x000fca00078e009b */
[----:B------:R0:W-:Y:S01]  /*28b0*/  @P5 STG.E.128 [R158.64], R144 ;  /* 0x000000909e005986 */ /* 0x0001e2000c101d04 */
[----:B--2---:R-:W-:Y:S02]  /*28c0*/  FFMA.FTZ R56, R197, R148, R56 ;  /* 0x00000094c5387223 */ /* 0x004fe40000010038 */
[----:B------:R-:W-:Y:S02]  /*28d0*/  FFMA.FTZ R57, R149, R154, R57 ;  /* 0x0000009a95397223 */ /* 0x000fe40000010039 */
[----:B------:R-:W-:-:S04]  /*28e0*/  IMAD.WIDE.U32 R148, R206, R155, c[0x0][0x248] ;  /* 0x00009200ce947625 */ /* 0x000fc800078e009b */
[----:B------:R-:W-:Y:S02]  /*28f0*/  FMUL.FTZ R154, R6, R251 ;  /* 0x000000fb069a7220 */ /* 0x000fe40000410000 */
[----:B------:R-:W-:-:S05]  /*2900*/  FMUL.FTZ R155, R7, R196 ;  /* 0x000000c4079b7220 */ /* 0x000fca0000410000 */
[----:B------:R0:W-:Y:S01]  /*2910*/  STG.E.128 [R148.64], R152 ;  /* 0x0000009894007986 */ /* 0x0001e2000c101d04 */
[----:B------:R-:W-:Y:S01]  /*2920*/  FFMA.FTZ R58, R150, R251, R58 ;  /* 0x000000fb963a7223 */ /* 0x000fe2000001003a */
[----:B------:R-:W-:Y:S01]  /*2930*/  IADD3 R206, R206, 0x100, RZ ;  /* 0x00000100cece7810 */ /* 0x000fe20007ffe0ff */
[----:B------:R-:W-:Y:S02]  /*2940*/  FFMA.FTZ R59, R151, R196, R59 ;  /* 0x000000c4973b7223 */ /* 0x000fe4000001003b */
.L_x_11093:
[----:B------:R-:W-:Y:S05]  /*2950*/  BSYNC B0 ;  /* 0x0000000000007941 */ /* 0x000fea0003800000 */
.L_x_11092:
[----:B------:R-:W-:Y:S01]  /*2960*/  BSSY B0, `(.L_x_11094) ;  /* 0x0000034000007945 */ /* 0x000fe20003800000 */
[----:B------:R-:W-:Y:S05]  /*2970*/  @!P0 BRA `(.L_x_11095) ;  /* 0x0000032000008947 */ /* 0x000fea0003800000 */
[----:B------:R-:W-:-:S04]  /*2980*/  ISETP.NE.AND P5, PT, R184, RZ, PT ;  /* 0x000000ffb800720c */ /* 0x000fc80003fa5270 */
[----:B------:R-:W-:Y:S02]  /*2990*/  FSEL R151, R157, RZ, !P5 ;  /* 0x000000ff9d977208 */ /* 0x000fe40006800000 */
[----:B------:R-:W-:-:S03]  /*29a0*/  ISETP.NE.U32.AND P5, PT, RZ, c[0x0][0x218], PT ;  /* 0x00008600ff007a0c */ /* 0x000fc60003fa5070 */
[-CC-:B0-----:R-:W-:Y:S01]  /*29b0*/  FFMA.FTZ R149, R203, R156.reuse, R151.reuse ;  /* 0x0000009ccb957223 */ /* 0x181fe20000010097 */
[----:B------:R-:W-:Y:S01]  /*29c0*/  ISETP.NE.AND.EX P5, PT, RZ, c[0x0][0x21c], PT, P5 ;  /* 0x00008700ff007a0c */ /* 0x000fe20003fa5350 */
[-C--:B------:R-:W-:Y:S02]  /*29d0*/  FFMA.FTZ R148, R202, R156.reuse, R151 ;  /* 0x0000009cca947223 */ /* 0x080fe40000010097 */
[----:B------:R-:W-:Y:S02]  /*29e0*/  FADD.FTZ R149, R218, -R149 ;  /* 0x80000095da957221 */ /* 0x000fe40000010000 */
[-CC-:B------:R-:W-:Y:S02]  /*29f0*/  FFMA.FTZ R153, R219, R156.reuse, R151.reuse ;  /* 0x0000009cdb997223 */ /* 0x180fe40000010097 */
[----:B------:R-:W-:Y:S01]  /*2a00*/  FMUL.FTZ R155, R250, R149 ;  /* 0x00000095fa9b7220 */ /* 0x000fe20000410000 */
[----:B------:R-:W-:Y:S01]  /*2a10*/  MOV R149, 0x10 ;  /* 0x0000001000957802 */ /* 0x000fe20000000f00 */
[----:B------:R-:W-:-:S02]  /*2a20*/  FFMA.FTZ R150, R242, R156, R151 ;  /* 0x0000009cf2967223 */ /* 0x000fc40000010097 */
[----:B------:R-:W-:Y:S02]  /*2a30*/  FADD.FTZ R151, R233, -R148 ;  /* 0x80000094e9977221 */ /* 0x000fe40000010000 */
[----:B------:R-:W-:-:S04]  /*2a40*/  IMAD.WIDE.U32 R148, R206, R149, c[0x0][0x170] ;  /* 0x00005c00ce947625 */ /* 0x000fc800078e0095 */
[----:B------:R-:W-:Y:S02]  /*2a50*/  FADD.FTZ R159, R247, -R150 ;  /* 0x80000096f79f7221 */ /* 0x000fe40000010000 */
[----:B------:R-:W-:Y:S02]  /*2a60*/  FMUL.FTZ R154, R250, R151 ;  /* 0x00000097fa9a7220 */ /* 0x000fe40000410000 */
[----:B------:R-:W2:Y:S01]  /*2a70*/  LDG.E.128 R148, [R148.64] ;  /* 0x0000000494947981 */ /* 0x000ea2000c1e1d00 */
[----:B------:R-:W-:Y:S02]  /*2a80*/  FADD.FTZ R153, R244, -R153 ;  /* 0x80000099f4997221 */ /* 0x000fe40000010000 */
        /* <DEDUP_REMOVED lines=18> */
[----:B------:R-:W-:-:S04]  /*2bb0*/  FMUL.FTZ R251, R153, R207 ;  /* 0x000000cf99fb7220 */ /* 0x000fc80000410000 */
[----:B------:R0:W-:Y:S01]  /*2bc0*/  @P5 STG.E.128 [R196.64], R144 ;  /* 0x00000090c4005986 */ /* 0x0001e2000c101d04 */
[----:B------:R-:W-:Y:S01]  /*2bd0*/  LEA R158, P5, R206, c[0x0][0x248], 0x4 ;  /* 0x00009200ce9e7a11 */ /* 0x000fe200078a20ff */
[----:B------:R-:W-:Y:S02]  /*2be0*/  FMUL.FTZ R153, R9, R252 ;  /* 0x000000fc09997220 */ /* 0x000fe40000410000 */
[----:B------:R-:W-:Y:S01]  /*2bf0*/  FMUL.FTZ R154, R10, R251 ;  /* 0x000000fb0a9a7220 */ /* 0x000fe20000410000 */
[C---:B------:R-:W-:Y:S02]  /*2c00*/  LEA.HI.X R159, R206.reuse, c[0x0][0x24c], RZ, 0x4, P5 ;  /* 0x00009300ce9f7a11 */ /* 0x040fe400028f24ff */
[----:B------:R-:W-:Y:S01]  /*2c10*/  IADD3 R206, R206, 0x100, RZ ;  /* 0x00000100cece7810 */ /* 0x000fe20007ffe0ff */
[----:B--2---:R-:W-:Y:S02]  /*2c20*/  FFMA.FTZ R52, R155, R148, R52 ;  /* 0x000000949b347223 */ /* 0x004fe40000010034 */
[----:B------:R-:W-:-:S02]  /*2c30*/  FMUL.FTZ R148, R152, R207 ;  /* 0x000000cf98947220 */ /* 0x000fc40000410000 */
[----:B------:R-:W-:Y:S02]  /*2c40*/  FMUL.FTZ R152, R8, R155 ;  /* 0x0000009b08987220 */ /* 0x000fe40000410000 */
[----:B------:R-:W-:-:S05]  /*2c50*/  FMUL.FTZ R155, R11, R148 ;  /* 0x000000940b9b7220 */ /* 0x000fca0000410000 */
[----:B------:R0:W-:Y:S01]  /*2c60*/  STG.E.128 [R158.64], R152 ;  /* 0x000000989e007986 */ /* 0x0001e2000c101d04 */
[----:B------:R-:W-:Y:S02]  /*2c70*/  FFMA.FTZ R53, R149, R252, R53 ;  /* 0x000000fc95357223 */ /* 0x000fe40000010035 */
[----:B------:R-:W-:Y:S02]  /*2c80*/  FFMA.FTZ R54, R150, R251, R54 ;  /* 0x000000fb96367223 */ /* 0x000fe40000010036 */
[----:B------:R-:W-:Y:S02]  /*2c90*/  FFMA.FTZ R55, R151, R148, R55 ;  /* 0x0000009497377223 */ /* 0x000fe40000010037 */
.L_x_11095:
[----:B------:R-:W-:Y:S05]  /*2ca0*/  BSYNC B0 ;  /* 0x0000000000007941 */ /* 0x000fea0003800000 */
.L_x_11094:
        /* <DEDUP_REMOVED lines=11> */
[----:B------:R-:W-:Y:S01]  /*2d60*/  HFMA2.MMA R149, -RZ, RZ, 0, 9.5367431640625e-07 ;  /* 0x00000010ff957435 */ /* 0x000fe200000001ff */
[----:B------:R-:W-:-:S02]  /*2d70*/  FFMA.FTZ R150, R238, R156, R151 ;  /* 0x0000009cee967223 */ /* 0x000fc40000010097 */
[----:B------:R-:W-:Y:S02]  /*2d80*/  FADD.FTZ R151, R231, -R148 ;  /* 0x80000094e7977221 */ /* 0x000fe40000010000 */
[----:B------:R-:W-:Y:S02]  /*2d90*/  FADD.FTZ R159, R245, -R150 ;  /* 0x80000096f59f7221 */ /* 0x000fe40000010000 */
[----:B------:R-:W-:Y:S02]  /*2da0*/  FMUL.FTZ R154, R250, R151 ;  /* 0x00000097fa9a7220 */ /* 0x000fe40000410000 */
[----:B------:R-:W-:Y:S02]  /*2db0*/  FADD.FTZ R153, R240, -R153 ;  /* 0x80000099f0997221 */ /* 0x000fe40000010000 */
[----:B------:R-:W-:-:S04]  /*2dc0*/  IMAD.WIDE.U32 R148, R206, R149, c[0x0][0x170] ;  /* 0x00005c00ce947625 */ /* 0x000fc800078e0095 */
[C---:B------:R-:W-:Y:S02]  /*2dd0*/  FMUL.FTZ R153, R250.reuse, R153 ;  /* 0x00000099fa997220 */ /* 0x040fe40000410000 */
[----:B------:R-:W2:Y:S01]  /*2de0*/  LDG.E.128 R148, [R148.64] ;  /* 0x0000000494947981 */ /* 0x000ea2000c1e1d00 */
        /* <DEDUP_REMOVED lines=32> */
.L_x_11097:
[----:B------:R-:W-:Y:S05]  /*2ff0*/  BSYNC B0 ;  /* 0x0000000000007941 */ /* 0x000fea0003800000 */
.L_x_11096:
        /* <DEDUP_REMOVED lines=52> */
.L_x_11099:
[----:B------:R-:W-:Y:S05]  /*3340*/  BSYNC B0 ;  /* 0x0000000000007941 */ /* 0x000fea0003800000 */
.L_x_11098:
        /* <DEDUP_REMOVED lines=52> */
.L_x_11101:
[----:B------:R-:W-:Y:S05]  /*3690*/  BSYNC B0 ;  /* 0x0000000000007941 */ /* 0x000fea0003800000 */
.L_x_11100:
        /* <DEDUP_REMOVED lines=52> */
.L_x_11103:
[----:B------:R-:W-:Y:S05]  /*39e0*/  BSYNC B0 ;  /* 0x0000000000007941 */ /* 0x000fea0003800000 */
.L_x_11102:
        /* <DEDUP_REMOVED lines=10> */
[----:B------:R-:W-:Y:S02]  /*3a90*/  FADD.FTZ R155, R224, -R153 ;  /* 0x80000099e09b7221 */ /* 0x000fe40000010000 */
[----:B------:R-:W-:Y:S01]  /*3aa0*/  FMUL.FTZ R153, R250, R149 ;  /* 0x00000095fa997220 */ /* 0x000fe20000410000 */
[----:B------:R-:W-:Y:S01]  /*3ab0*/  HFMA2.MMA R149, -RZ, RZ, 0, 9.5367431640625e-07 ;  /* 0x00000010ff957435 */ /* 0x000fe200000001ff */
[----:B------:R-:W-:-:S02]  /*3ac0*/  FFMA.FTZ R148, R190, R156, R157 ;  /* 0x0000009cbe947223 */ /* 0x000fc4000001009d */
[----:B------:R-:W-:Y:S02]  /*3ad0*/  FFMA.FTZ R156, R222, R156, R157 ;  /* 0x0000009cde9c7223 */ /* 0x000fe4000001009d */
[----:B------:R-:W-:Y:S02]  /*3ae0*/  FADD.FTZ R151, R223, -R148 ;  /* 0x80000094df977221 */ /* 0x000fe40000010000 */
[----:B------:R-:W-:Y:S02]  /*3af0*/  FADD.FTZ R157, R237, -R156 ;  /* 0x8000009ced9d7221 */ /* 0x000fe40000010000 */
[----:B------:R-:W-:Y:S02]  /*3b00*/  FMUL.FTZ R152, R250, R151 ;  /* 0x00000097fa987220 */ /* 0x000fe40000410000 */
        /* <DEDUP_REMOVED lines=20> */
[-C--:B------:R-:W-:Y:S02]  /*3c50*/  FMUL.FTZ R251, R155, R207.reuse ;  /* 0x000000cf9bfb7220 */ /* 0x080fe40000410000 */
[----:B------:R-:W-:Y:S02]  /*3c60*/  FMUL.FTZ R250, R250, R207 ;  /* 0x000000cffafa7220 */ /* 0x000fe40000410000 */
[----:B------:R0:W-:Y:S01]  /*3c70*/  @P5 STG.E.128 [R158.64], R144 ;  /* 0x000000909e005986 */ /* 0x0001e2000c101d04 */
[----:B------:R-:W-:Y:S01]  /*3c80*/  LEA R156, P5, R206, c[0x0][0x248], 0x4 ;  /* 0x00009200ce9c7a11 */ /* 0x000fe200078a20ff */
[----:B------:R-:W-:Y:S02]  /*3c90*/  FMUL.FTZ R152, R28, R197 ;  /* 0x000000c51c987220 */ /* 0x000fe40000410000 */
[----:B------:R-:W-:Y:S01]  /*3ca0*/  FMUL.FTZ R153, R29, R196 ;  /* 0x000000c41d997220 */ /* 0x000fe20000410000 */
[----:B------:R-:W-:Y:S01]  /*3cb0*/  LEA.HI.X R157, R206, c[0x0][0x24c], RZ, 0x4, P5 ;  /* 0x00009300ce9d7a11 */ /* 0x000fe200028f24ff */
[----:B------:R-:W-:-:S02]  /*3cc0*/  FMUL.FTZ R154, R30, R251 ;  /* 0x000000fb1e9a7220 */ /* 0x000fc40000410000 */
[----:B------:R-:W-:-:S05]  /*3cd0*/  FMUL.FTZ R155, R31, R250 ;  /* 0x000000fa1f9b7220 */ /* 0x000fca0000410000 */
[----:B------:R0:W-:Y:S01]  /*3ce0*/  STG.E.128 [R156.64], R152 ;  /* 0x000000989c007986 */ /* 0x0001e2000c101d04 */
[----:B--2---:R-:W-:Y:S02]  /*3cf0*/  FFMA.FTZ R32, R197, R148, R32 ;  /* 0x00000094c5207223 */ /* 0x004fe40000010020 */
[----:B------:R-:W-:Y:S02]  /*3d00*/  FFMA.FTZ R33, R149, R196, R33 ;  /* 0x000000c495217223 */ /* 0x000fe40000010021 */
[----:B------:R-:W-:Y:S02]  /*3d10*/  FFMA.FTZ R34, R150, R251, R34 ;  /* 0x000000fb96227223 */ /* 0x000fe40000010022 */
[----:B------:R-:W-:Y:S02]  /*3d20*/  FFMA.FTZ R35, R151, R250, R35 ;  /* 0x000000fa97237223 */ /* 0x000fe40000010023 */
.L_x_11105:
[----:B0-----:R-:W-:Y:S05]  /*3d30*/  BSYNC B0 ;  /* 0x0000000000007941 */ /* 0x001fea0003800000 */
.L_x_11104:
[----:B------:R-:W-:Y:S02]  /*3d40*/  LOP3.LUT P5, RZ, R187, 0xff, RZ, 0xc0, !PT ;  /* 0x000000ffbbff7812 */ /* 0x000fe400078ac0ff */
[----:B------:R-:W-:Y:S02]  /*3d50*/  IADD3 R188, R188, c[0x0][0x160], RZ ;  /* 0x00005800bcbc7a10 */ /* 0x000fe40007ffe0ff */
[----:B------:R-:W-:-:S02]  /*3d60*/  SEL R187, RZ, 0x1, P5 ;  /* 0x00000001ffbb7807 */ /* 0x000fc40002800000 */
[----:B------:R-:W-:-:S13]  /*3d70*/  ISETP.GE.AND P5, PT, R188, c[0x0][0x164], PT ;  /* 0x00005900bc007a0c */ /* 0x000fda0003fa6270 */
[----:B------:R-:W-:Y:S01]  /*3d80*/  @P5 CALL.REL.NOINC `(.L_x_11075) ;  /* 0x0000001000005944 */ /* 0x000fe20003c00000 */
[----:B------:R-:W-:Y:S05]  /*3d90*/  BRA `(.L_x_11106) ;  /* 0xffffd02000007947 */ /* 0x000fea000383ffff */
.L_x_11075:
        /* <DEDUP_REMOVED lines=65> */
.L_x_11090:
[----:B------:R-:W-:Y:S01]  /*41b0*/  HFMA2.MMA R153, -RZ, RZ, 0, 9.5367431640625e-07 ;  /* 0x00000010ff997435 */ /* 0x000fe200000001ff */
[----:B------:R-:W-:-:S02]  /*41c0*/  MOV R154, R159 ;  /* 0x0000009f009a7202 */ /* 0x000fc40000000f00 */
[----:B------:R-:W-:Y:S02]  /*41d0*/  MOV R151, 0x1f ;  /* 0x0000001f00977802 */ /* 0x000fe40000000f00 */
[----:B------:R-:W-:Y:S02]  /*41e0*/  MOV R152, 0xffffffff ;  /* 0xffffffff00987802 */ /* 0x000fe40000000f00 */
[----:B------:R-:W-:Y:S02]  /*41f0*/  MOV R148, 0x4210 ;  /* 0x0000421000947802 */ /* 0x000fe40000000f00 */
[----:B-----5:R-:W-:Y:S05]  /*4200*/  CALL.REL.NOINC `($__internal_164_$__cuda_sm70_shflsync_down_p) ;  /* 0x0000046000007944 */ /* 0x020fea0003c00000 */
[----:B-1----:R-:W-:Y:S01]  /*4210*/  MOV R156, R152 ;  /* 0x00000098009c7202 */ /* 0x002fe20000000f00 */
[----:B0-----:R-:W-:Y:S05]  /*4220*/  BRA `(.L_x_11107) ;  /* 0xffffe10000007947 */ /* 0x001fea000383ffff */
.L_x_11091:
[----:B------:R-:W-:Y:S01]  /*4230*/  HFMA2.MMA R153, -RZ, RZ, 0, 9.5367431640625e-07 ;  /* 0x00000010ff997435 */ /* 0x000fe200000001ff */
[----:B------:R-:W-:Y:S02]  /*4240*/  MOV R154, R157 ;  /* 0x0000009d009a7202 */ /* 0x000fe40000000f00 */
[----:B------:R-:W-:Y:S02]  /*4250*/  MOV R151, 0x1f ;  /* 0x0000001f00977802 */ /* 0x000fe40000000f00 */
[----:B------:R-:W-:-:S02]  /*4260*/  MOV R152, 0xffffffff ;  /* 0xffffffff00987802 */ /* 0x000fc40000000f00 */
[----:B------:R-:W-:Y:S02]  /*4270*/  MOV R148, 0x4290 ;  /* 0x0000429000947802 */ /* 0x000fe40000000f00 */
[----:B01----:R-:W-:Y:S05]  /*4280*/  CALL.REL.NOINC `($__internal_164_$__cuda_sm70_shflsync_down_p) ;  /* 0x000003e000007944 */ /* 0x003fea0003c00000 */
[----:B------:R-:W-:Y:S01]  /*4290*/  FADD.FTZ R156, R156, R159 ;  /* 0x0000009f9c9c7221 */ /* 0x000fe20000010000 */
[----:B0-----:R-:W-:Y:S01]  /*42a0*/  HFMA2.MMA R153, -RZ, RZ, 0, 4.76837158203125e-07 ;  /* 0x00000008ff997435 */ /* 0x001fe200000001ff */
[----:B-1----:R-:W-:Y:S01]  /*42b0*/  FADD.FTZ R157, R157, R152 ;  /* 0x000000989d9d7221 */ /* 0x002fe20000010000 */
[----:B------:R-:W-:Y:S02]  /*42c0*/  MOV R151, 0x1f ;  /* 0x0000001f00977802 */ /* 0x000fe40000000f00 */
[----:B------:R-:W-:Y:S02]  /*42d0*/  MOV R152, 0xffffffff ;  /* 0xffffffff00987802 */ /* 0x000fe40000000f00 */
[----:B------:R-:W-:Y:S02]  /*42e0*/  MOV R154, R156 ;  /* 0x0000009c009a7202 */ /* 0x000fe40000000f00 */
[----:B------:R-:W-:Y:S02]  /*42f0*/  MOV R148, 0x4310 ;  /* 0x0000431000947802 */ /* 0x000fe40000000f00 */
[----:B------:R-:W-:Y:S05]  /*4300*/  CALL.REL.NOINC `($__internal_164_$__cuda_sm70_shflsync_down_p) ;  /* 0x0000036000007944 */ /* 0x000fea0003c00000 */
[----:B0-----:R-:W-:Y:S01]  /*4310*/  HFMA2.MMA R153, -RZ, RZ, 0, 4.76837158203125e-07 ;  /* 0x00000008ff997435 */ /* 0x001fe200000001ff */
[----:B-1----:R-:W-:-:S02]  /*4320*/  MOV R155, R152 ;  /* 0x00000098009b7202 */ /* 0x002fc40000000f00 */
[----:B------:R-:W-:Y:S02]  /*4330*/  MOV R154, R157 ;  /* 0x0000009d009a7202 */ /* 0x000fe40000000f00 */
[----:B------:R-:W-:Y:S02]  /*4340*/  MOV R151, 0x1f ;  /* 0x0000001f00977802 */ /* 0x000fe40000000f00 */
[----:B------:R-:W-:Y:S02]  /*4350*/  MOV R152, 0xffffffff ;  /* 0xffffffff00987802 */ /* 0x000fe40000000f00 */
[----:B------:R-:W-:Y:S02]  /*4360*/  MOV R148, 0x4380 ;  /* 0x0000438000947802 */ /* 0x000fe40000000f00 */
[----:B------:R-:W-:Y:S05]  /*4370*/  CALL.REL.NOINC `($__internal_164_$__cuda_sm70_shflsync_down_p) ;  /* 0x000002f000007944 */ /* 0x000fea0003c00000 */
[----:B------:R-:W-:Y:S01]  /*4380*/  FADD.FTZ R156, R155, R156 ;  /* 0x0000009c9b9c7221 */ /* 0x000fe20000010000 */
[----:B0-----:R-:W-:Y:S01]  /*4390*/  HFMA2.MMA R153, -RZ, RZ, 0, 2.384185791015625e-07 ;  /* 0x00000004ff997435 */ /* 0x001fe200000001ff */
[----:B-1----:R-:W-:Y:S01]  /*43a0*/  FADD.FTZ R157, R157, R152 ;  /* 0x000000989d9d7221 */ /* 0x002fe20000010000 */
[----:B------:R-:W-:Y:S02]  /*43b0*/  MOV R151, 0x1f ;  /* 0x0000001f00977802 */ /* 0x000fe40000000f00 */
[----:B------:R-:W-:-:S02]  /*43c0*/  MOV R152, 0xffffffff ;  /* 0xffffffff00987802 */ /* 0x000fc40000000f00 */
[----:B------:R-:W-:Y:S02]  /*43d0*/  MOV R154, R156 ;  /* 0x0000009c009a7202 */ /* 0x000fe40000000f00 */
[----:B------:R-:W-:Y:S02]  /*43e0*/  MOV R148, 0x4400 ;  /* 0x0000440000947802 */ /* 0x000fe40000000f00 */
[----:B------:R-:W-:Y:S05]  /*43f0*/  CALL.REL.NOINC `($__internal_164_$__cuda_sm70_shflsync_down_p) ;  /* 0x0000027000007944 */ /* 0x000fea0003c00000 */
[----:B0-----:R-:W-:Y:S01]  /*4400*/  HFMA2.MMA R153, -RZ, RZ, 0, 2.384185791015625e-07 ;  /* 0x00000004ff997435 */ /* 0x001fe200000001ff */
[----:B-1----:R-:W-:Y:S02]  /*4410*/  MOV R155, R152 ;  /* 0x00000098009b7202 */ /* 0x002fe40000000f00 */
[----:B------:R-:W-:Y:S02]  /*4420*/  MOV R154, R157 ;  /* 0x0000009d009a7202 */ /* 0x000fe40000000f00 */
[----:B------:R-:W-:Y:S02]  /*4430*/  MOV R151, 0x1f ;  /* 0x0000001f00977802 */ /* 0x000fe40000000f00 */
[----:B------:R-:W-:Y:S02]  /*4440*/  MOV R152, 0xffffffff ;  /* 0xffffffff00987802 */ /* 0x000fe40000000f00 */
[----:B------:R-:W-:-:S02]  /*4450*/  MOV R148, 0x4470 ;  /* 0x0000447000947802 */ /* 0x000fc40000000f00 */
[----:B------:R-:W-:Y:S05]  /*4460*/  CALL.REL.NOINC `($__internal_164_$__cuda_sm70_shflsync_down_p) ;  /* 0x0000020000007944 */ /* 0x000fea0003c00000 */
[----:B------:R-:W-:Y:S01]  /*4470*/  FADD.FTZ R156, R155, R156 ;  /* 0x0000009c9b9c7221 */ /* 0x000fe20000010000 */
[----:B0-----:R-:W-:Y:S01]  /*4480*/  HFMA2.MMA R153, -RZ, RZ, 0, 1.1920928955078125e-07 ;  /* 0x00000002ff997435 */ /* 0x001fe200000001ff */
[----:B-1----:R-:W-:Y:S01]  /*4490*/  FADD.FTZ R157, R157, R152 ;  /* 0x000000989d9d7221 */ /* 0x002fe20000010000 */
[----:B------:R-:W-:-:S02]  /*44a0*/  MOV R151, 0x1f ;  /* 0x0000001f00977802 */ /* 0x000fc40000000f00 */
[----:B------:R-:W-:Y:S02]  /*44b0*/  MOV R152, 0xffffffff ;  /* 0xffffffff00987802 */ /* 0x000fe40000000f00 */
[----:B------:R-:W-:Y:S02]  /*44c0*/  MOV R154, R156 ;  /* 0x0000009c009a7202 */ /* 0x000fe40000000f00 */
[----:B------:R-:W-:Y:S02]  /*44d0*/  MOV R148, 0x44f0 ;  /* 0x000044f000947802 */ /* 0x000fe40000000f00 */
[----:B------:R-:W-:Y:S05]  /*44e0*/  CALL.REL.NOINC `($__internal_164_$__cuda_sm70_shflsync_down_p) ;  /* 0x0000018000007944 */ /* 0x000fea0003c00000 */
[----:B0-----:R-:W-:Y:S01]  /*44f0*/  HFMA2.MMA R153, -RZ, RZ, 0, 1.1920928955078125e-07 ;  /* 0x00000002ff997435 */ /* 0x001fe200000001ff */
[----:B-1----:R-:W-:Y:S02]  /*4500*/  MOV R155, R152 ;  /* 0x00000098009b7202 */ /* 0x002fe40000000f00 */
[----:B------:R-:W-:Y:S02]  /*4510*/  MOV R154, R157 ;  /* 0x0000009d009a7202 */ /* 0x000fe40000000f00 */
[----:B------:R-:W-:Y:S02]  /*4520*/  MOV R151, 0x1f ;  /* 0x0000001f00977802 */ /* 0x000fe40000000f00 */
[----:B------:R-:W-:-:S02]  /*4530*/  MOV R152, 0xffffffff ;  /* 0xffffffff00987802 */ /* 0x000fc40000000f00 */
[----:B------:R-:W-:Y:S02]  /*4540*/  MOV R148, 0x4560 ;  /* 0x0000456000947802 */ /* 0x000fe40000000f00 */
[----:B------:R-:W-:Y:S05]  /*4550*/  CALL.REL.NOINC `($__internal_164_$__cuda_sm70_shflsync_down_p) ;  /* 0x0000011000007944 */ /* 0x000fea0003c00000 */
[----:B------:R-:W-:Y:S01]  /*4560*/  FADD.FTZ R196, R155, R156 ;  /* 0x0000009c9bc47221 */ /* 0x000fe20000010000 */
[----:B0-----:R-:W-:Y:S01]  /*4570*/  HFMA2.MMA R153, -RZ, RZ, 0, 5.9604644775390625e-08 ;  /* 0x00000001ff997435 */ /* 0x001fe200000001ff */
[----:B-1----:R-:W-:Y:S01]  /*4580*/  FADD.FTZ R197, R157, R152 ;  /* 0x000000989dc57221 */ /* 0x002fe20000010000 */
[----:B------:R-:W-:Y:S02]  /*4590*/  MOV R151, 0x1f ;  /* 0x0000001f00977802 */ /* 0x000fe40000000f00 */
[----:B------:R-:W-:Y:S02]  /*45a0*/  MOV R152, 0xffffffff ;  /* 0xffffffff00987802 */ /* 0x000fe40000000f00 */
[----:B------:R-:W-:Y:S02]  /*45b0*/  MOV R154, R196 ;  /* 0x000000c4009a7202 */ /* 0x000fe40000000f00 */
[----:B------:R-:W-:Y:S02]  /*45c0*/  MOV R148, 0x45e0 ;  /* 0x000045e000947802 */ /* 0x000fe40000000f00 */
[----:B------:R-:W-:Y:S05]  /*45d0*/  CALL.REL.NOINC `($__internal_164_$__cuda_sm70_shflsync_down_p) ;  /* 0x0000009000007944 */ /* 0x000fea0003c00000 */
[----:B0-----:R-:W-:Y:S01]  /*45e0*/  HFMA2.MMA R153, -RZ, RZ, 0, 5.9604644775390625e-08 ;  /* 0x00000001ff997435 */ /* 0x001fe200000001ff */
[----:B-1----:R-:W-:-:S02]  /*45f0*/  MOV R155, R152 ;  /* 0x00000098009b7202 */ /* 0x002fc40000000f00 */
[----:B------:R-:W-:Y:S02]  /*4600*/  MOV R154, R197 ;  /* 0x000000c5009a7202 */ /* 0x000fe40000000f00 */
[----:B------:R-:W-:Y:S02]  /*4610*/  MOV R151, 0x1f ;  /* 0x0000001f00977802 */ /* 0x000fe40000000f00 */
[----:B------:R-:W-:Y:S02]  /*4620*/  MOV R152, 0xffffffff ;  /* 0xffffffff00987802 */ /* 0x000fe40000000f00 */
[----:B------:R-:W-:Y:S02]  /*4630*/  MOV R148, 0x4650 ;  /* 0x0000465000947802 */ /* 0x000fe40000000f00 */
[----:B------:R-:W-:Y:S05]  /*4640*/  CALL.REL.NOINC `($__internal_164_$__cuda_sm70_shflsync_down_p) ;  /* 0x0000002000007944 */ /* 0x000fea0003c00000 */
[----:B-1----:R-:W-:Y:S01]  /*4650*/  MOV R148, R152 ;  /* 0x0000009800947202 */ /* 0x002fe20000000f00 */
[----:B0-----:R-:W-:Y:S05]  /*4660*/  BRA `(.L_x_11108) ;  /* 0xffffdde000007947 */ /* 0x001fea000383ffff */
        .weak           $__internal_164_$__cuda_sm70_shflsync_down_p
        .type           $__internal_164_$__cuda_sm70_shflsync_down_p,@function
        .size           $__internal_164_$__cuda_sm70_shflsync_down_p,(.L_x_13040 - $__internal_164_$__cuda_sm70_shflsync_down_p)
$__internal_164_$__cuda_sm70_shflsync_down_p:
[----:B------:R-:W-:Y:S01]  /*4670*/  HFMA2.MMA R149, -RZ, RZ, 0, 0 ;  /* 0x00000000ff957435 */ /* 0x000fe200000001ff */
[----:B------:R-:W-:Y:S04]  /*4680*/  WARPSYNC R152 ;  /* 0x0000009800007348 */ /* 0x000fe80003800000 */
[----:B------:R0:W1:Y:S01]  /*4690*/  SHFL.DOWN PT, R152, R154, R153, R151 ;  /* 0x080000999a987389 */ /* 0x00006200000e0097 */
[----:B------:R-:W-:Y:S05]  /*46a0*/  RET.REL.NODEC R148 `(_ZN10layer_norm13ln_bwd_kernelINS_13Kernel_traitsI6__halfffffjLj7168ELj1ELj1ELj8ELj16ENS_18Kernel_traits_baseILj7168ES2_ffffjLj256EEEEELb0ELb1ELb0ELb0EEEvNS_9BwdParamsE) ;  /* 0xffffb95094007950 */ /* 0x000fea0003c3ffff */
.L_x_11109:
        /* <DEDUP_REMOVED lines=13> */
.L_x_13040:


//--------------------- .text._ZN10layer_norm13ln_bwd_kernelINS_13Kernel_traitsI6__halfffffjLj7168ELj1ELj1ELj8ELj16ENS_18Kernel_traits_baseILj7168ES2_ffffjLj256EEEEELb0ELb1ELb0ELb1EEEvNS_9BwdParamsE --------------------------
	.section	.text._ZN10layer_norm13ln_bwd_kernelINS_13Kernel_traitsI6__halfffffjLj7168ELj1ELj1ELj8ELj16ENS_18Kernel_traits_baseILj7168ES2_ffffjLj256EEEEELb0ELb1ELb0ELb1EEEvNS_9BwdParamsE,"ax",@progbits
	.sectioninfo	@"SHI_REGISTERS=255"
	.align	128
        .global         _ZN10layer_norm13ln_bwd_kernelINS_13Kernel_traitsI6__halfffffjLj7168ELj1ELj1ELj8ELj16ENS_18Kernel_traits_baseILj7168ES2_ffffjLj256EEEEELb0ELb1ELb0ELb1EEEvNS_9BwdParamsE
        .type           _ZN10layer_norm13ln_bwd_kernelINS_13Kernel_traitsI6__halfffffjLj7168ELj1ELj1ELj8ELj16ENS_18Kernel_traits_baseILj7168ES2_ffffjLj256EEEEELb0ELb1ELb0ELb1EEEvNS_9BwdParamsE,@function
        .size           _ZN10layer_norm13ln_bwd_kernelINS_13Kernel_traitsI6__halfffffjLj7168ELj1ELj1ELj8ELj16ENS_18Kernel_traits_baseILj7168ES2_ffffjLj256EEEEELb0ELb1ELb0ELb1EEEvNS_9BwdParamsE,(.L_x_13041 - _ZN10layer_norm13ln_bwd_kernelINS_13Kernel_traitsI6__halfffffjLj7168ELj1ELj1ELj8ELj16ENS_18Kernel_traits_baseILj7168ES2_ffffjLj256EEEEELb0ELb1ELb0ELb1EEEvNS_9BwdParamsE)
        .other          _ZN10layer_norm13ln_bwd_kernelINS_13Kernel_traitsI6__halfffffjLj7168ELj1ELj1ELj8ELj16ENS_18Kernel_traits_baseILj7168ES2_ffffjLj256EEEEELb0ELb1ELb0ELb1EEEvNS_9BwdParamsE,@"STO_CUDA_ENTRY STV_DEFAULT"
_ZN10layer_norm13ln_bwd_kernelINS_13Kernel_traitsI6__halfffffjLj7168ELj1ELj1ELj8ELj16ENS_18Kernel_traits_baseILj7168ES2_ffffjLj256EEEEELb0ELb1ELb0ELb1EEEvNS_9BwdParamsE:
.text._ZN10layer_norm13ln_bwd_kernelINS_13Kernel_traitsI6__halfffffjLj7168ELj1ELj1ELj8ELj16ENS_18Kernel_traits_baseILj7168ES2_ffffjLj256EEEEELb0ELb1ELb0ELb1EEEvNS_9BwdParamsE:
        /* <DEDUP_REMOVED lines=51> */
.L_x_11110:
        /* <DEDUP_REMOVED lines=28> */
[----:B------:R-:W-:Y:S01]  /*04f0*/  MOV R175, RZ ;  /* 0x000000ff00af7202 */ /* 0x000fe20000000f00 */
        /* <DEDUP_REMOVED lines=22> */
[----:B--2---:R-:W-:Y:S01]  /*0660*/  HADD2.F32 R0, -RZ, R6.H0_H0 ;  /* 0x20000006ff007230 */ /* 0x004fe20000004100 */
[--C-:B------:R-:W-:Y:S01]  /*0670*/  SHF.R.U64 R48, R6, 0x10, R7.reuse ;  /* 0x0000001006307819 */ /* 0x100fe20000001207 */
[----:B0-----:R-:W-:Y:S01]  /*0680*/  HADD2.F32 R2, -RZ, R7.H0_H0 ;  /* 0x20000007ff027230 */ /* 0x001fe20000004100 */
[----:B------:R-:W-:-:S02]  /*0690*/  SHF.R.U32.HI R47, RZ, 0x10, R7 ;  /* 0x00000010ff2f7819 */ /* 0x000fc40000011607 */
[----:B------:R0:W-:Y:S01]  /*06a0*/  STL [R1+0x24], R0 ;  /* 0x0000240001007387 */ /* 0x0001e20000100800 */
[--C-:B---3--:R-:W-:Y:S01]  /*06b0*/  SHF.R.U64 R46, R10, 0x10, R11.reuse ;  /* 0x000000100a2e7819 */ /* 0x108fe2000000120b */
[----:B------:R-:W-:Y:S01]  /*06c0*/  HADD2.F32 R48, -RZ, R48.H0_H0 ;  /* 0x20000030ff307230 */ /* 0x000fe20000004100 */
[----:B------:R-:W-:Y:S01]  /*06d0*/  SHF.R.U32.HI R45, RZ, 0x10, R11 ;  /* 0x00000010ff2d7819 */ /* 0x000fe2000001160b */
[----:B------:R1:W-:Y:S01]  /*06e0*/  STL [R1+0x1c], R2 ;  /* 0x00001c0201007387 */ /* 0x0003e20000100800 */
[--C-:B----4-:R-:W-:Y:S01]  /*06f0*/  SHF.R.U64 R44, R14, 0x10, R15.reuse ;  /* 0x000000100e2c7819 */ /* 0x110fe2000000120f */
[----:B------:R-:W-:Y:S01]  /*0700*/  HADD2.F32 R47, -RZ, R47.H0_H0 ;  /* 0x2000002fff2f7230 */ /* 0x000fe20000004100 */
[----:B------:R-:W-:Y:S01]  /*0710*/  SHF.R.U32.HI R251, RZ, 0x10, R15 ;  /* 0x00000010fffb7819 */ /* 0x000fe2000001160f */
[----:B------:R-:W-:Y:S01]  /*0720*/  HADD2.F32 R46, -RZ, R46.H0_H0 ;  /* 0x2000002eff2e7230 */ /* 0x000fe20000004100 */
[--C-:B-----5:R-:W-:Y:S01]  /*0730*/  SHF.R.U64 R249, R18, 0x10, R19.reuse ;  /* 0x0000001012f97819 */ /* 0x120fe20000001213 */
[----:B0-----:R-:W-:Y:S01]  /*0740*/  HADD2.F32 R0, -RZ, R10.H0_H0 ;  /* 0x2000000aff007230 */ /* 0x001fe20000004100 */
[----:B------:R-:W-:Y:S01]  /*0750*/  SHF.R.U32.HI R247, RZ, 0x10, R19 ;  /* 0x00000010fff77819 */ /* 0x000fe20000011613 */
[----:B------:R-:W-:Y:S01]  /*0760*/  HADD2.F32 R45, -RZ, R45.H0_H0 ;  /* 0x2000002dff2d7230 */ /* 0x000fe20000004100 */
[--C-:B------:R-:W-:Y:S01]  /*0770*/  SHF.R.U64 R245, R22, 0x10, R23.reuse ;  /* 0x0000001016f57819 */ /* 0x100fe20000001217 */
[----:B-1----:R-:W-:Y:S01]  /*0780*/  HADD2.F32 R2, -RZ, R11.H0_H0 ;  /* 0x2000000bff027230 */ /* 0x002fe20000004100 */
[----:B------:R0:W-:Y:S01]  /*0790*/  STL [R1+0x14], R0 ;  /* 0x0000140001007387 */ /* 0x0001e20000100800 */
[----:B------:R-:W-:Y:S01]  /*07a0*/  HADD2.F32 R44, -RZ, R44.H0_H0 ;  /* 0x2000002cff2c7230 */ /* 0x000fe20000004100 */
[----:B------:R-:W-:Y:S01]  /*07b0*/  SHF.R.U32.HI R243, RZ, 0x10, R23 ;  /* 0x00000010fff37819 */ /* 0x000fe20000011617 */
[----:B------:R-:W-:Y:S01]  /*07c0*/  HADD2.F32 R252, -RZ, R15.H0_H0 ;  /* 0x2000000ffffc7230 */ /* 0x000fe20000004100 */
[----:B------:R-:W-:Y:S01]  /*07d0*/  STL [R1+0xc], R2 ;  /* 0x00000c0201007387 */ /* 0x000fe20000100800 */
[--C-:B------:R-:W-:Y:S01]  /*07e0*/  SHF.R.U64 R241, R26, 0x10, R27.reuse ;  /* 0x000000101af17819 */ /* 0x100fe2000000121b */
[----:B------:R-:W-:Y:S01]  /*07f0*/  HADD2.F32 R250, -RZ, R18.H0_H0 ;  /* 0x20000012fffa7230 */ /* 0x000fe20000004100 */
[----:B------:R-:W-:Y:S01]  /*0800*/  SHF.R.U32.HI R239, RZ, 0x10, R27 ;  /* 0x00000010ffef7819 */ /* 0x000fe2000001161b */
[----:B------:R-:W-:Y:S01]  /*0810*/  HADD2.F32 R248, -RZ, R19.H0_H0 ;  /* 0x20000013fff87230 */ /* 0x000fe20000004100 */
[--C-:B------:R-:W-:Y:S01]  /*0820*/  SHF.R.U64 R237, R28, 0x10, R29.reuse ;  /* 0x000000101ced7819 */ /* 0x100fe2000000121d */
[----:B0-----:R-:W-:Y:S01]  /*0830*/  HADD2.F32 R0, -RZ, R14.H0_H0 ;  /* 0x2000000eff007230 */ /* 0x001fe20000004100 */
[----:B------:R-:W-:Y:S01]  /*0840*/  SHF.R.U32.HI R235, RZ, 0x10, R29 ;  /* 0x00000010ffeb7819 */ /* 0x000fe2000001161d */
[----:B------:R-:W-:Y:S01]  /*0850*/  HADD2.F32 R246, -RZ, R22.H0_H0 ;  /* 0x20000016fff67230 */ /* 0x000fe20000004100 */
[--C-:B------:R-:W-:Y:S01]  /*0860*/  SHF.R.U64 R233, R8, 0x10, R9.reuse ;  /* 0x0000001008e97819 */ /* 0x100fe20000001209 */
[----:B------:R-:W-:Y:S01]  /*0870*/  HADD2.F32 R244, -RZ, R23.H0_H0 ;  /* 0x20000017fff47230 */ /* 0x000fe20000004100 */
[----:B------:R0:W-:Y:S01]  /*0880*/  STL [R1+0x4], R0 ;  /* 0x0000040001007387 */ /* 0x0001e20000100800 */
[----:B------:R-:W-:Y:S01]  /*0890*/  SHF.R.U32.HI R231, RZ, 0x10, R9 ;  /* 0x00000010ffe77819 */ /* 0x000fe20000011609 */
[----:B------:R-:W-:Y:S01]  /*08a0*/  HADD2.F32 R242, -RZ, R26.H0_H0 ;  /* 0x2000001afff27230 */ /* 0x000fe20000004100 */
[--C-:B------:R-:W-:Y:S01]  /*08b0*/  SHF.R.U64 R229, R12, 0x10, R13.reuse ;  /* 0x000000100ce57819 */ /* 0x100fe2000000120d */
[----:B------:R1:W-:Y:S01]  /*08c0*/  STL [R1+0x20], R48 ;  /* 0x0000203001007387 */ /* 0x0003e20000100800 */
[----:B------:R-:W-:Y:S01]  /*08d0*/  SHF.R.U32.HI R227, RZ, 0x10, R13 ;  /* 0x00000010ffe37819 */ /* 0x000fe2000001160d */
[----:B------:R-:W-:Y:S01]  /*08e0*/  HADD2.F32 R240, -RZ, R27.H0_H0 ;  /* 0x2000001bfff07230 */ /* 0x000fe20000004100 */
[--C-:B------:R-:W-:Y:S01]  /*08f0*/  SHF.R.U64 R225, R16, 0x10, R17.reuse ;  /* 0x0000001010e17819 */ /* 0x100fe20000001211 */
[----:B------:R1:W-:Y:S01]  /*0900*/  STL [R1+0x18], R47 ;  /* 0x0000182f01007387 */ /* 0x0003e20000100800 */
[----:B------:R-:W-:Y:S01]  /*0910*/  SHF.R.U32.HI R223, RZ, 0x10, R17 ;  /* 0x00000010ffdf7819 */ /* 0x000fe20000011611 */
[----:B0-----:R-:W-:Y:S01]  /*0920*/  HFMA2.MMA R0, -RZ, RZ, 0, 0 ;  /* 0x00000000ff007435 */ /* 0x001fe200000001ff */
[--C-:B------:R-:W-:Y:S01]  /*0930*/  SHF.R.U64 R221, R20, 0x10, R21.reuse ;  /* 0x0000001014dd7819 */ /* 0x100fe20000001215 */
        /* <DEDUP_REMOVED lines=8> */
[----:B------:R1:W-:Y:S01]  /*09c0*/  STL [R1], R44 ;  /* 0x0000002c01007387 */ /* 0x0003e20000100800 */
[----:B------:R-:W-:Y:S01]  /*09d0*/  SHF.R.U32.HI R201, RZ, 0x10, R207 ;  /* 0x00000010ffc97819 */ /* 0x000fe200000116cf */
[----:B------:R-:W-:Y:S01]  /*09e0*/  HADD2.F32 R234, -RZ, R8.H0_H0 ;  /* 0x20000008ffea7230 */ /* 0x000fe20000004100 */
[--C-:B------:R-:W-:Y:S01]  /*09f0*/  SHF.R.U64 R199, R30, 0x10, R31.reuse ;  /* 0x000000101ec77819 */ /* 0x100fe2000000121f */
[----:B------:R-:W-:Y:S01]  /*0a00*/  HADD2.F32 R232, -RZ, R9.H0_H0 ;  /* 0x20000009ffe87230 */ /* 0x000fe20000004100 */
[----:B------:R-:W-:Y:S01]  /*0a10*/  SHF.R.U32.HI R197, RZ, 0x10, R31 ;  /* 0x00000010ffc57819 */ /* 0x000fe2000001161f */
        /* <DEDUP_REMOVED lines=49> */
.L_x_11115:
[----:B------:R-:W0:Y:S01]  /*0d30*/  S2R R78, SR_TID.X ;  /* 0x00000000004e7919 */ /* 0x000e220000002100 */
[----:B------:R-:W-:Y:S01]  /*0d40*/  IMAD R76, R156, c[0x0][0x168], RZ ;  /* 0x00005a009c4c7a24 */ /* 0x000fe200078e02ff */
[----:B------:R-:W-:Y:S02]  /*0d50*/  MOV R107, 0x4 ;  /* 0x00000004006b7802 */ /* 0x000fe40000000f00 */
[----:B------:R-:W2:Y:S02]  /*0d60*/  LDL R212, [R1+0x20] ;  /* 0x0000200001d47983 */ /* 0x000ea40000100800 */
[----:B------:R-:W-:-:S02]  /*0d70*/  SHF.R.S32.HI R77, RZ, 0x1f, R76 ;  /* 0x0000001fff4d7819 */ /* 0x000fc4000001144c */
[----:B------:R-:W3:Y:S02]  /*0d80*/  LDL R213, [R1+0x1c] ;  /* 0x00001c0001d57983 */ /* 0x000ee40000100800 */
[----:B------:R-:W-:Y:S02]  /*0d90*/  LEA.HI R77, R77, R76, RZ, 0x2 ;  /* 0x0000004c4d4d7211 */ /* 0x000fe400078f10ff */
[----:B------:R-:W4:Y:S01]  /*0da0*/  LDL R214, [R1+0x18] ;  /* 0x0000180001d67983 */ /* 0x000f220000100800 */
[----:B0-----:R-:W-:-:S04]  /*0db0*/  LOP3.LUT R126, R78, 0xff, RZ, 0xc0, !PT ;  /* 0x000000ff4e7e7812 */ /* 0x001fc800078ec0ff */
[----:B------:R-:W-:-:S04]  /*0dc0*/  LEA.HI.SX32 R126, R77, R126, 0x1e ;  /* 0x0000007e4d7e7211 */ /* 0x000fc800078ff2ff */
[C---:B------:R-:W-:Y:S02]  /*0dd0*/  IADD3 R131, R126.reuse, 0x200, RZ ;  /* 0x000002007e837810 */ /* 0x040fe40007ffe0ff */
[----:B------:R-:W-:Y:S02]  /*0de0*/  IADD3 R191, R126, 0x400, RZ ;  /* 0x000004007ebf7810 */ /* 0x000fe40007ffe0ff */
[----:B------:R-:W-:Y:S02]  /*0df0*/  SHF.L.U32 R177, R131, 0x4, RZ ;  /* 0x0000000483b17819 */ /* 0x000fe400000006ff */
[----:B------:R-:W-:Y:S02]  /*0e00*/  SHF.R.U32.HI R176, RZ, 0x1c, R131 ;  /* 0x0000001cffb07819 */ /* 0x000fe40000011683 */
[----:B------:R-:W-:Y:S02]  /*0e10*/  IADD3 R84, P1, R177, c[0x0][0x188], RZ ;  /* 0x00006200b1547a10 */ /* 0x000fe40007f3e0ff */
[----:B------:R-:W-:Y:S01]  /*0e20*/  SHF.L.U32 R169, R191, 0x4, RZ ;  /* 0x00000004bfa97819 */ /* 0x000fe200000006ff */
[----:B------:R-:W-:Y:S01]  /*0e30*/  IMAD.WIDE R188, R156, R107, c[0x0][0x1a0] ;  /* 0x000068009cbc7625 */ /* 0x000fe200078e026b */
[----:B------:R-:W-:-:S02]  /*0e40*/  IADD3.X R85, R176, c[0x0][0x18c], RZ, P1, !PT ;  /* 0x00006300b0557a10 */ /* 0x000fc40000ffe4ff */
[----:B------:R-:W-:Y:S02]  /*0e50*/  SHF.R.U32.HI R172, RZ, 0x1c, R191 ;  /* 0x0000001cffac7819 */ /* 0x000fe400000116bf */
[----:B------:R-:W-:Y:S01]  /*0e60*/  IADD3 R92, P1, R169, c[0x0][0x188], RZ ;  /* 0x00006200a95c7a10 */ /* 0x000fe20007f3e0ff */
[----:B------:R0:W2:Y:S03]  /*0e70*/  LDG.E R188, [R188.64] ;  /* 0x00000004bcbc7981 */ /* 0x0000a6000c1e1900 */
[----:B------:R-:W-:Y:S01]  /*0e80*/  IADD3.X R93, R172, c[0x0][0x18c], RZ, P1, !PT ;  /* 0x00006300ac5d7a10 */ /* 0x000fe20000ffe4ff */
[----:B------:R-:W3:Y:S05]  /*0e90*/  LDG.E.128 R84, [R84.64] ;  /* 0x0000000454547981 */ /* 0x000eea000c1e1d00 */
[----:B------:R-:W4:Y:S01]  /*0ea0*/  LDG.E.128 R92, [R92.64] ;  /* 0x000000045c5c7981 */ /* 0x000f22000c1e1d00 */
[----:B------:R-:W-:-:S02]  /*0eb0*/  SHF.L.U32 R181, R126, 0x4, RZ ;  /* 0x000000047eb57819 */ /* 0x000fc400000006ff */
[C---:B------:R-:W-:Y:S02]  /*0ec0*/  IADD3 R129, R126.reuse, 0x100, RZ ;  /* 0x000001007e817810 */ /* 0x040fe40007ffe0ff */
[----:B0-----:R-:W-:Y:S02]  /*0ed0*/  IADD3 R189, R126, 0x600, RZ ;  /* 0x000006007ebd7810 */ /* 0x001fe40007ffe0ff */
[----:B------:R-:W-:Y:S02]  /*0ee0*/  SHF.R.U32.HI R180, RZ, 0x1c, R126 ;  /* 0x0000001cffb47819 */ /* 0x000fe4000001167e */
[----:B------:R-:W-:Y:S02]  /*0ef0*/  IADD3 R76, P0, R181, c[0x0][0x188], RZ ;  /* 0x00006200b54c7a10 */ /* 0x000fe40007f1e0ff */
[----:B------:R-:W-:Y:S02]  /*0f00*/  SHF.L.U32 R178, R129, 0x4, RZ ;  /* 0x0000000481b27819 */ /* 0x000fe400000006ff */
[----:B------:R-:W-:-:S02]  /*0f10*/  SHF.L.U32 R157, R189, 0x4, RZ ;  /* 0x00000004bd9d7819 */ /* 0x000fc400000006ff */
[----:B------:R-:W-:Y:S02]  /*0f20*/  IADD3 R130, R126, 0x300, RZ ;  /* 0x000003007e827810 */ /* 0x000fe40007ffe0ff */
[----:B------:R-:W-:Y:S02]  /*0f30*/  IADD3.X R77, R180, c[0x0][0x18c], RZ, P0, !PT ;  /* 0x00006300b44d7a10 */ /* 0x000fe400007fe4ff */
[----:B------:R-:W-:Y:S02]  /*0f40*/  SHF.R.U32.HI R179, RZ, 0x1c, R129 ;  /* 0x0000001cffb37819 */ /* 0x000fe40000011681 */
[----:B------:R-:W-:Y:S02]  /*0f50*/  IADD3 R80, P0, R178, c[0x0][0x188], RZ ;  /* 0x00006200b2507a10 */ /* 0x000fe40007f1e0ff */
[----:B------:R-:W-:Y:S01]  /*0f60*/  SHF.R.U32.HI R158, RZ, 0x1c, R189 ;  /* 0x0000001cff9e7819 */ /* 0x000fe200000116bd */
[----:B------:R-:W4:Y:S01]  /*0f70*/  LDG.E.128 R76, [R76.64] ;  /* 0x000000044c4c7981 */ /* 0x000f22000c1e1d00 */
[----:B------:R-:W-:-:S02]  /*0f80*/  IADD3 R100, P1, R157, c[0x0][0x188], RZ ;  /* 0x000062009d647a10 */ /* 0x000fc40007f3e0ff */
[----:B------:R-:W-:Y:S02]  /*0f90*/  SHF.L.U32 R173, R130, 0x4, RZ ;  /* 0x0000000482ad7819 */ /* 0x000fe400000006ff */
[----:B------:R-:W-:Y:S02]  /*0fa0*/  IADD3 R190, R126, 0x500, RZ ;  /* 0x000005007ebe7810 */ /* 0x000fe40007ffe0ff */
[----:B------:R-:W-:Y:S02]  /*0fb0*/  IADD3.X R81, R179, c[0x0][0x18c], RZ, P0, !PT ;  /* 0x00006300b3517a10 */ /* 0x000fe400007fe4ff */
[----:B------:R-:W-:Y:S02]  /*0fc0*/  IADD3.X R101, R158, c[0x0][0x18c], RZ, P1, !PT ;  /* 0x000063009e657a10 */ /* 0x000fe40000ffe4ff */
[----:B------:R-:W-:Y:S02]  /*0fd0*/  SHF.R.U32.HI R174, RZ, 0x1c, R130 ;  /* 0x0000001cffae7819 */ /* 0x000fe40000011682 */
[----:B------:R-:W-:Y:S01]  /*0fe0*/  IADD3 R88, P0, R173, c[0x0][0x188], RZ ;  /* 0x00006200ad587a10 */ /* 0x000fe20007f1e0ff */
[----:B------:R-:W4:Y:S01]  /*0ff0*/  LDG.E.128 R80, [R80.64] ;  /* 0x0000000450507981 */ /* 0x000f22000c1e1d00 */
[----:B------:R-:W-:-:S02]  /*1000*/  ISETP.NE.U32.AND P1, PT, RZ, c[0x0][0x1c0], PT ;  /* 0x00007000ff007a0c */ /* 0x000fc40003f25070 */
[----:B------:R-:W-:Y:S01]  /*1010*/  SHF.L.U32 R167, R190, 0x4, RZ ;  /* 0x00000004bea77819 */ /* 0x000fe200000006ff */
[----:B------:R-:W4:Y:S01]  /*1020*/  LDG.E.128 R100, [R100.64] ;  /* 0x0000000464647981 */ /* 0x000f22000c1e1d00 */
[----:B------:R-:W-:Y:S02]  /*1030*/  IADD3.X R89, R174, c[0x0][0x18c], RZ, P0, !PT ;  /* 0x00006300ae597a10 */ /* 0x000fe400007fe4ff */
[----:B------:R-:W-:Y:S02]  /*1040*/  ISETP.NE.AND.EX P1, PT, RZ, c[0x0][0x1c4], PT, P1 ;  /* 0x00007100ff007a0c */ /* 0x000fe40003f25310 */
[----:B------:R-:W-:Y:S02]  /*1050*/  SHF.R.U32.HI R168, RZ, 0x1c, R190 ;  /* 0x0000001cffa87819 */ /* 0x000fe400000116be */
[----:B------:R-:W-:Y:S02]  /*1060*/  IADD3 R96, P0, R167, c[0x0][0x188], RZ ;  /* 0x00006200a7607a10 */ /* 0x000fe40007f1e0ff */
[----:B------:R-:W-:-:S02]  /*1070*/  SHF.R.S32.HI R125, RZ, 0x1f, R156 ;  /* 0x0000001fff7d7819 */ /* 0x000fc4000001149c */
[----:B------:R-:W-:Y:S02]  /*1080*/  MOV R160, 0x3f800000 ;  /* 0x3f80000000a07802 */ /* 0x000fe40000000f00 */
[----:B------:R-:W-:Y:S01]  /*1090*/  MOV R171, 0x10 ;  /* 0x0000001000ab7802 */ /* 0x000fe20000000f00 */
[----:B------:R-:W-:Y:S01]  /*10a0*/  ULDC.U8 UR6, c[0x0][0x1f0] ;  /* 0x00007c0000067ab9 */ /* 0x000fe20000000000 */
[----:B------:R-:W-:Y:S01]  /*10b0*/  IADD3.X R97, R168, c[0x0][0x18c], RZ, P0, !PT ;  /* 0x00006300a8617a10 */ /* 0x000fe200007fe4ff */
[----:B------:R-:W-:Y:S01]  /*10c0*/  IMAD.WIDE R106, R156, R107, c[0x0][0x1a8] ;  /* 0x00006a009c6a7625 */ /* 0x000fe200078e026b */
[----:B------:R-:W-:Y:S01]  /*10d0*/  ISETP.NE.U32.AND P0, PT, RZ, c[0x0][0x218], PT ;  /* 0x00008600ff007a0c */ /* 0x000fe20003f05070 */
[----:B------:R-:W4:Y:S03]  /*10e0*/  LDG.E.128 R88, [R88.64] ;  /* 0x0000000458587981 */ /* 0x000f26000c1e1d00 */
[----:B------:R-:W-:-:S02]  /*10f0*/  ISETP.NE.AND.EX P0, PT, RZ, c[0x0][0x21c], PT, P0 ;  /* 0x00008700ff007a0c */ /* 0x000fc40003f05300 */
[C---:B------:R-:W-:Y:S01]  /*1100*/  @P1 LEA R124, P2, R156.reuse, c[0x0][0x1c0], 0x2 ;  /* 0x000070009c7c1a11 */ /* 0x040fe200078410ff */
[-C--:B------:R-:W-:Y:S01]  /*1110*/  IMAD.WIDE.U32 R108, R129, R171.reuse, c[0x0][0x208] ;  /* 0x00008200816c7625 */ /* 0x080fe200078e00ab */
[----:B------:R-:W4:Y:S02]  /*1120*/  LDG.E.128 R96, [R96.64] ;  /* 0x0000000460607981 */ /* 0x000f24000c1e1d00 */
[----:B------:R-:W-:Y:S01]  /*1130*/  @P1 LEA.HI.X R125, R156, c[0x0][0x1c4], R125, 0x2, P2 ;  /* 0x000071009c7d1a11 */ /* 0x000fe200010f147d */
[-C--:B------:R-:W-:Y:S01]  /*1140*/  IMAD.WIDE.U32 R104, R126, R171.reuse, c[0x0][0x208] ;  /* 0x000082007e687625 */ /* 0x080fe200078e00ab */
[----:B------:R0:W4:Y:S04]  /*1150*/  LDG.E R159, [R106.64] ;  /* 0x000000046a9f7981 */ /* 0x000128000c1e1900 */
[----:B------:R1:W5:Y:S01]  /*1160*/  @P1 LDG.E R160, [R124.64] ;  /* 0x000000047ca01981 */ /* 0x000362000c1e1900 */
[----:B------:R-:W-:-:S03]  /*1170*/  IMAD.WIDE.U32 R112, R131, R171, c[0x0][0x208] ;  /* 0x0000820083707625 */ /* 0x000fc600078e00ab */
[----:B------:R-:W4:Y:S01]  /*1180*/  LDG.E.128 R108, [R108.64] ;  /* 0x000000046c6c7981 */ /* 0x000f22000c1e1d00 */
[----:B------:R-:W-:-:S03]  /*1190*/  IMAD.WIDE.U32 R116, R130, R171, c[0x0][0x208] ;  /* 0x0000820082747625 */ /* 0x000fc600078e00ab */
[----:B0-----:R-:W4:Y:S01]  /*11a0*/  LDG.E.128 R104, [R104.64] ;  /* 0x0000000468687981 */ /* 0x001f22000c1e1d00 */
[C---:B-1----:R-:W-:Y:S01]  /*11b0*/  @P0 LEA R124, P1, R126.reuse, c[0x0][0x218], 0x4 ;  /* 0x000086007e7c0a11 */ /* 0x042fe200078220ff */
[----:B------:R-:W-:Y:S02]  /*11c0*/  IMAD.WIDE.U32 R120, R191, R171, c[0x0][0x208] ;  /* 0x00008200bf787625 */ /* 0x000fe400078e00ab */
[----:B------:R-:W4:Y:S01]  /*11d0*/  LDG.E.128 R112, [R112.64] ;  /* 0x0000000470707981 */ /* 0x000f22000c1e1d00 */
[----:B------:R-:W-:Y:S02]  /*11e0*/  @P0 LEA.HI.X R125, R126, c[0x0][0x21c], RZ, 0x4, P1 ;  /* 0x000087007e7d0a11 */ /* 0x000fe400008f24ff */
[C---:B------:R-:W-:Y:S01]  /*11f0*/  @P0 LEA R128, P1, R129.reuse, c[0x0][0x218], 0x4 ;  /* 0x0000860081800a11 */ /* 0x040fe200078220ff */
[----:B------:R-:W4:Y:S03]  /*1200*/  LDG.E.128 R116, [R116.64] ;  /* 0x0000000474747981 */ /* 0x000f26000c1e1d00 */
[----:B------:R-:W-:Y:S01]  /*1210*/  @P0 LEA.HI.X R129, R129, c[0x0][0x21c], RZ, 0x4, P1 ;  /* 0x0000870081810a11 */ /* 0x000fe200008f24ff */
[----:B------:R0:W5:Y:S04]  /*1220*/  @P0 LDG.E.128 R44, [R124.64] ;  /* 0x000000047c2c0981 */ /* 0x000168000c1e1d00 */
[----:B------:R1:W5:Y:S04]  /*1230*/  @P0 LDG.E.128 R48, [R128.64] ;  /* 0x0000000480300981 */ /* 0x000368000c1e1d00 */
[----:B------:R-:W4:Y:S01]  /*1240*/  LDG.E.128 R120, [R120.64] ;  /* 0x0000000478787981 */ /* 0x000f22000c1e1d00 */
[----:B-1----:R-:W-:-:S04]  /*1250*/  @P0 LEA R128, P1, R131, c[0x0][0x218], 0x4 ;  /* 0x0000860083800a11 */ /* 0x002fc800078220ff */
[----:B------:R-:W-:Y:S02]  /*1260*/  @P0 LEA.HI.X R129, R131, c[0x0][0x21c], RZ, 0x4, P1 ;  /* 0x0000870083810a11 */ /* 0x000fe400008f24ff */
[----:B------:R-:W-:Y:S01]  /*1270*/  @P0 LEA R170, P1, R130, c[0x0][0x218], 0x4 ;  /* 0x0000860082aa0a11 */ /* 0x000fe200078220ff */
[-C--:B0-----:R-:W-:Y:S02]  /*1280*/  IMAD.WIDE.U32 R124, R190, R171.reuse, c[0x0][0x208] ;  /* 0x00008200be7c7625 */ /* 0x081fe400078e00ab */
[----:B------:R0:W5:Y:S04]  /*1290*/  @P0 LDG.E.128 R52, [R128.64] ;  /* 0x0000000480340981 */ /* 0x000168000c1e1d00 */
[----:B------:R-:W4:Y:S01]  /*12a0*/  LDG.E.128 R124, [R124.64] ;  /* 0x000000047c7c7981 */ /* 0x000f22000c1e1d00 */
[----:B0-----:R-:W-:Y:S01]  /*12b0*/  IMAD.WIDE.U32 R128, R189, R171, c[0x0][0x208] ;  /* 0x00008200bd807625 */ /* 0x001fe200078e00ab */
[----:B------:R-:W-:-:S05]  /*12c0*/  @P0 LEA.HI.X R171, R130, c[0x0][0x21c], RZ, 0x4, P1 ;  /* 0x0000870082ab0a11 */ /* 0x000fca00008f24ff */
[----:B------:R0:W5:Y:S04]  /*12d0*/  @P0 LDG.E.128 R56, [R170.64] ;  /* 0x00000004aa380981 */ /* 0x000168000c1e1d00 */
[----:B------:R-:W4:Y:S01]  /*12e0*/  LDG.E.128 R128, [R128.64] ;  /* 0x0000000480807981 */ /* 0x000f22000c1e1d00 */
[----:B0-----:R-:W-:-:S04]  /*12f0*/  @P0 LEA R170, P1, R191, c[0x0][0x218], 0x4 ;  /* 0x00008600bfaa0a11 */ /* 0x001fc800078220ff */
[----:B------:R-:W-:-:S05]  /*1300*/  @P0 LEA.HI.X R171, R191, c[0x0][0x21c], RZ, 0x4, P1 ;  /* 0x00008700bfab0a11 */ /* 0x000fca00008f24ff */
[----:B------:R0:W5:Y:S02]  /*1310*/  @P0 LDG.E.128 R60, [R170.64] ;  /* 0x00000004aa3c0981 */ /* 0x000164000c1e1d00 */
[----:B0-----:R-:W-:-:S04]  /*1320*/  @P0 LEA R170, P1, R190, c[0x0][0x218], 0x4 ;  /* 0x00008600beaa0a11 */ /* 0x001fc800078220ff */
[----:B------:R-:W-:-:S05]  /*1330*/  @P0 LEA.HI.X R171, R190, c[0x0][0x21c], RZ, 0x4, P1 ;  /* 0x00008700beab0a11 */ /* 0x000fca00008f24ff */
[----:B------:R0:W5:Y:S02]  /*1340*/  @P0 LDG.E.128 R64, [R170.64] ;  /* 0x00000004aa400981 */ /* 0x000164000c1e1d00 */
[----:B0-----:R-:W-:-:S04]  /*1350*/  @P0 LEA R170, P1, R189, c[0x0][0x218], 0x4 ;  /* 0x00008600bdaa0a11 */ /* 0x001fc800078220ff */
[----:B------:R-:W-:-:S05]  /*1360*/  @P0 LEA.HI.X R171, R189, c[0x0][0x21c], RZ, 0x4, P1 ;  /* 0x00008700bdab0a11 */ /* 0x000fca00008f24ff */
[----:B------:R0:W5:Y:S01]  /*1370*/  @P0 LDG.E.128 R68, [R170.64] ;  /* 0x00000004aa440981 */ /* 0x000162000c1e1d00 */
[----:B------:R-:W-:-:S04]  /*1380*/  ISETP.NE.AND P0, PT, RZ, UR6, PT ;  /* 0x00000006ff007c0c */ /* 0x000fc8000bf05270 */
[----:B--2---:R-:W-:-:S05]  /*1390*/  FSEL R207, R188, RZ, !P0 ;  /* 0x000000ffbccf7208 */ /* 0x004fca0004000000 */
[C---:B---3--:R-:W-:Y:S02]  /*13a0*/  FADD.FTZ R188, -R207.reuse, R87 ;  /* 0x00000057cfbc7221 */ /* 0x048fe40000010100 */
[C---:B----4-:R-:W-:Y:S02]  /*13b0*/  FADD.FTZ R87, -R207.reuse, R92 ;  /* 0x0000005ccf577221 */ /* 0x050fe40000010100 */
[----:B------:R-:W2:Y:S01]  /*13c0*/  LDL R92, [R1+0x24] ;  /* 0x00002400015c7983 */ /* 0x000ea20000100800 */
[C---:B------:R-:W-:Y:S02]  /*13d0*/  FADD.FTZ R191, -R207.reuse, R84 ;  /* 0x00000054cfbf7221 */ /* 0x040fe40000010100 */
[C---:B------:R-:W-:Y:S02]  /*13e0*/  FADD.FTZ R190, -R207.reuse, R85 ;  /* 0x00000055cfbe7221 */ /* 0x040fe40000010100 */
[C---:B------:R-:W-:Y:S02]  /*13f0*/  FADD.FTZ R84, -R207.reuse, R95 ;  /* 0x0000005fcf547221 */ /* 0x040fe40000010100 */
[C---:B------:R-:W-:Y:S01]  /*1400*/  FADD.FTZ R85, -R207.reuse, R94 ;  /* 0x0000005ecf557221 */ /* 0x040fe20000010100 */
[----:B------:R-:W3:Y:S04]  /*1410*/  LDL R95, [R1+0x10] ;  /* 0x00001000015f7983 */ /* 0x000ee80000100800 */
[----:B------:R-:W4:Y:S01]  /*1420*/  LDL R94, [R1+0x4] ;  /* 0x00000400015e7983 */ /* 0x000f220000100800 */
[----:B------:R-:W-:-:S02]  /*1430*/  FADD.FTZ R211, -R207, R79 ;  /* 0x0000004fcfd37221 */ /* 0x000fc40000010100 */
[C---:B------:R-:W-:Y:S02]  /*1440*/  FADD.FTZ R202, -R207.reuse, R81 ;  /* 0x00000051cfca7221 */ /* 0x040fe40000010100 */
[C---:B------:R-:W-:Y:S02]  /*1450*/  FADD.FTZ R79, -R207.reuse, R100 ;  /* 0x00000064cf4f7221 */ /* 0x040fe40000010100 */
[----:B------:R-:W3:Y:S01]  /*1460*/  LDL R100, [R1] ;  /* 0x0000000001647983 */ /* 0x000ee20000100800 */
[C---:B------:R-:W-:Y:S02]  /*1470*/  FADD.FTZ R210, -R207.reuse, R77 ;  /* 0x0000004dcfd27221 */ /* 0x040fe40000010100 */
[C---:B------:R-:W-:Y:S02]  /*1480*/  FADD.FTZ R81, -R207.reuse, R98 ;  /* 0x00000062cf517221 */ /* 0x040fe40000010100 */
[----:B------:R-:W3:Y:S01]  /*1490*/  LDL R98, [R1+0x14] ;  /* 0x0000140001627983 */ /* 0x000ee20000100800 */
[----:B------:R-:W-:-:S02]  /*14a0*/  FADD.FTZ R208, -R207, R76 ;  /* 0x0000004ccfd07221 */ /* 0x000fc40000010100 */
[C---:B------:R-:W-:Y:S02]  /*14b0*/  FADD.FTZ R209, -R207.reuse, R78 ;  /* 0x0000004ecfd17221 */ /* 0x040fe40000010100 */
[C---:B------:R-:W-:Y:S02]  /*14c0*/  FADD.FTZ R203, -R207.reuse, R80 ;  /* 0x00000050cfcb7221 */ /* 0x040fe40000010100 */
[C---:B0-----:R-:W-:Y:S02]  /*14d0*/  FADD.FTZ R171, -R207.reuse, R82 ;  /* 0x00000052cfab7221 */ /* 0x041fe40000010100 */
        /* <DEDUP_REMOVED lines=8> */
[----:B------:R-:W4:Y:S01]  /*1560*/  LDL R93, [R1+0x8] ;  /* 0x00000800015d7983 */ /* 0x000f220000100800 */
[----:B------:R-:W-:-:S02]  /*1570*/  FADD.FTZ R82, -R207, R97 ;  /* 0x00000061cf527221 */ /* 0x000fc40000010100 */
[C---:B------:R-:W-:Y:S02]  /*1580*/  FADD.FTZ R80, -R207.reuse, R99 ;  /* 0x00000063cf507221 */ /* 0x040fe40000010100 */
[C---:B------:R-:W-:Y:S02]  /*1590*/  FADD.FTZ R78, -R207.reuse, R101 ;  /* 0x00000065cf4e7221 */ /* 0x040fe40000010100 */
[C---:B------:R-:W-:Y:S02]  /*15a0*/  FADD.FTZ R77, -R207.reuse, R102 ;  /* 0x00000066cf4d7221 */ /* 0x040fe40000010100 */
[----:B------:R-:W-:Y:S02]  /*15b0*/  FADD.FTZ R76, -R207, R103 ;  /* 0x00000067cf4c7221 */ /* 0x000fe40000010100 */
[----:B------:R-:W-:Y:S02]  /*15c0*/  FMUL.FTZ R207, R159, R210 ;  /* 0x000000d29fcf7220 */ /* 0x000fe40000410000 */
[----:B--2---:R-:W-:-:S02]  /*15d0*/  FMUL.FTZ R210, R92, R104 ;  /* 0x000000685cd27220 */ /* 0x004fc40000410000 */
[----:B------:R-:W2:Y:S01]  /*15e0*/  LDL R92, [R1+0xc] ;  /* 0x00000c00015c7983 */ /* 0x000ea20000100800 */
[----:B------:R-:W-:Y:S02]  /*15f0*/  FMUL.FTZ R208, R159, R208 ;  /* 0x000000d09fd07220 */ /* 0x000fe40000410000 */
[----:B------:R-:W-:Y:S02]  /*1600*/  FMUL.FTZ R212, R212, R105 ;  /* 0x00000069d4d47220 */ /* 0x000fe40000410000 */
[----:B------:R-:W-:Y:S02]  /*1610*/  FADD.FTZ R101, RZ, R210 ;  /* 0x000000d2ff657221 */ /* 0x000fe40000010000 */
[----:B------:R-:W-:Y:S02]  /*1620*/  FMUL.FTZ R213, R213, R106 ;  /* 0x0000006ad5d57220 */ /* 0x000fe40000410000 */
[----:B------:R-:W-:Y:S02]  /*1630*/  FADD.FTZ R102, R101, R212 ;  /* 0x000000d465667221 */ /* 0x000fe40000010000 */
[----:B------:R-:W-:-:S02]  /*1640*/  FMUL.FTZ R209, R159, R209 ;  /* 0x000000d19fd17220 */ /* 0x000fc40000410000 */
[----:B------:R-:W-:Y:S02]  /*1650*/  FMUL.FTZ R214, R214, R107 ;  /* 0x0000006bd6d67220 */ /* 0x000fe40000410000 */
[----:B------:R-:W-:Y:S02]  /*1660*/  FADD.FTZ R101, R102, R213 ;  /* 0x000000d566657221 */ /* 0x000fe40000010000 */
[C---:B------:R-:W-:Y:S02]  /*1670*/  FMUL.FTZ R211, R159.reuse, R211 ;  /* 0x000000d39fd37220 */ /* 0x040fe40000410000 */
[C---:B------:R-:W-:Y:S02]  /*1680*/  FADD.FTZ R30, R104.reuse, R30 ;  /* 0x0000001e681e7221 */ /* 0x040fe40000010000 */
[----:B------:R-:W-:Y:S02]  /*1690*/  FFMA.FTZ R2, R104, R208, R2 ;  /* 0x000000d068027223 */ /* 0x000fe40000010002 */
[----:B------:R-:W-:-:S02]  /*16a0*/  FMUL.FTZ R102, R159, R87 ;  /* 0x000000579f667220 */ /* 0x000fc40000410000 */
[----:B------:R-:W-:Y:S02]  /*16b0*/  FADD.FTZ R104, R101, R214 ;  /* 0x000000d665687221 */ /* 0x000fe40000010000 */
[C---:B------:R-:W-:Y:S02]  /*16c0*/  FMUL.FTZ R96, R159.reuse, R203 ;  /* 0x000000cb9f607220 */ /* 0x040fe40000410000 */
[C---:B------:R-:W-:Y:S02]  /*16d0*/  FMUL.FTZ R103, R159.reuse, R86 ;  /* 0x000000569f677220 */ /* 0x040fe40000410000 */
[C---:B------:R-:W-:Y:S02]  /*16e0*/  FMUL.FTZ R97, R159.reuse, R202 ;  /* 0x000000ca9f617220 */ /* 0x040fe40000410000 */
[----:B------:R-:W-:Y:S02]  /*16f0*/  FMUL.FTZ R170, R159, R170 ;  /* 0x000000aa9faa7220 */ /* 0x000fe40000410000 */
[----:B---3--:R-:W-:-:S02]  /*1700*/  FMUL.FTZ R99, R98, R108 ;  /* 0x0000006c62637220 */ /* 0x008fc40000410000 */
[----:B------:R-:W-:Y:S02]  /*1710*/  FMUL.FTZ R98, R159, R171 ;  /* 0x000000ab9f627220 */ /* 0x000fe40000410000 */
[----:B------:R-:W-:Y:S02]  /*1720*/  FMUL.FTZ R171, R95, R109 ;  /* 0x0000006d5fab7220 */ /* 0x000fe40000410000 */
[----:B----4-:R-:W-:Y:S02]  /*1730*/  FMUL.FTZ R95, R94, R112 ;  /* 0x000000705e5f7220 */ /* 0x010fe40000410000 */
[----:B------:R-:W-:Y:S02]  /*1740*/  FMUL.FTZ R94, R159, R189 ;  /* 0x000000bd9f5e7220 */ /* 0x000fe40000410000 */
[----:B------:R-:W-:Y:S02]  /*1750*/  FMUL.FTZ R189, R100, R113 ;  /* 0x0000007164bd7220 */ /* 0x000fe40000410000 */
[----:B------:R-:W-:-:S04]  /*1760*/  FFMA.FTZ R100, R208, R210, RZ ;  /* 0x000000d2d0647223 */ /* 0x000fc800000100ff */
[----:B------:R-:W-:-:S04]  /*1770*/  FFMA.FTZ R100, R207, R212, R100 ;  /* 0x000000d4cf647223 */ /* 0x000fc80000010064 */
[----:B------:R-:W-:-:S04]  /*1780*/  FFMA.FTZ R100, R209, R213, R100 ;  /* 0x000000d5d1647223 */ /* 0x000fc80000010064 */
[----:B------:R-:W-:Y:S02]  /*1790*/  FFMA.FTZ R87, R211, R214, R100 ;  /* 0x000000d6d3577223 */ /* 0x000fe40000010064 */
[----:B------:R-:W-:Y:S02]  /*17a0*/  FADD.FTZ R100, R104, R99 ;  /* 0x0000006368647221 */ /* 0x000fe40000010000 */
[----:B------:R-:W-:Y:S02]  /*17b0*/  FFMA.FTZ R86, R96, R99, R87 ;  /* 0x0000006360567223 */ /* 0x000fe40000010057 */
[----:B------:R-:W-:Y:S02]  /*17c0*/  FADD.FTZ R87, R100, R171 ;  /* 0x000000ab64577221 */ /* 0x000fe40000010000 */
[----:B------:R-:W-:Y:S02]  /*17d0*/  FFMA.FTZ R101, R97, R171, R86 ;  /* 0x000000ab61657223 */ /* 0x000fe40000010056 */
[----:B------:R-:W-:-:S02]  /*17e0*/  FMUL.FTZ R203, R93, R111 ;  /* 0x0000006f5dcb7220 */ /* 0x000fc40000410000 */
[----:B------:R-:W-:Y:S02]  /*17f0*/  FMUL.FTZ R93, R159, R190 ;  /* 0x000000be9f5d7220 */ /* 0x000fe40000410000 */
[C---:B------:R-:W-:Y:S02]  /*1800*/  FADD.FTZ R37, R113.reuse, R37 ;  /* 0x0000002571257221 */ /* 0x040fe40000010000 */
[----:B------:R-:W-:Y:S02]  /*1810*/  FFMA.FTZ R9, R113, R93, R9 ;  /* 0x0000005d71097223 */ /* 0x000fe40000010009 */
[----:B------:R-:W-:Y:S02]  /*1820*/  FMUL.FTZ R113, R159, R84 ;  /* 0x000000549f717220 */ /* 0x000fe40000410000 */
[C---:B------:R-:W-:Y:S02]  /*1830*/  FADD.FTZ R36, R110.reuse, R36 ;  /* 0x000000246e247221 */ /* 0x040fe40000010000 */
[----:B------:R-:W-:-:S02]  /*1840*/  FFMA.FTZ R8, R110, R98, R8 ;  /* 0x000000626e087223 */ /* 0x000fc40000010008 */
[----:B------:R-:W-:Y:S02]  /*1850*/  FMUL.FTZ R190, R252, R114 ;  /* 0x00000072fcbe7220 */ /* 0x000fe40000410000 */
[C---:B------:R-:W-:Y:S02]  /*1860*/  FMUL.FTZ R88, R159.reuse, R88 ;  /* 0x000000589f587220 */ /* 0x040fe40000410000 */
[C---:B------:R-:W-:Y:S02]  /*1870*/  FMUL.FTZ R188, R159.reuse, R188 ;  /* 0x000000bc9fbc7220 */ /* 0x040fe40000410000 */
[C---:B------:R-:W-:Y:S02]  /*1880*/  FADD.FTZ R42, R116.reuse, R42 ;  /* 0x0000002a742a7221 */ /* 0x040fe40000010000 */
[----:B------:R-:W-:Y:S02]  /*1890*/  FMUL.FTZ R89, R159, R89 ;  /* 0x000000599f597220 */ /* 0x000fe40000410000 */
[----:B------:R-:W-:-:S02]  /*18a0*/  FFMA.FTZ R14, R116, R88, R14 ;  /* 0x00000058740e7223 */ /* 0x000fc4000001000e */
[----:B------:R-:W-:Y:S02]  /*18b0*/  FMUL.FTZ R100, R159, R83 ;  /* 0x000000539f647220 */ /* 0x000fe40000410000 */
[----:B------:R-:W-:Y:S02]  /*18c0*/  FMUL.FTZ R116, R250, R116 ;  /* 0x00000074fa747220 */ /* 0x000fe40000410000 */
[----:B------:R-:W-:Y:S02]  /*18d0*/  FADD.FTZ R41, R117, R41 ;  /* 0x0000002975297221 */ /* 0x000fe40000010000 */
[----:B------:R-:W-:Y:S02]  /*18e0*/  FMUL.FTZ R90, R159, R90 ;  /* 0x0000005a9f5a7220 */ /* 0x000fe40000410000 */
[----:B------:R-:W-:Y:S02]  /*18f0*/  FFMA.FTZ R13, R117, R89, R13 ;  /* 0x00000059750d7223 */ /* 0x000fe4000001000d */
[----:B------:R-:W-:-:S02]  /*1900*/  FMUL.FTZ R117, R249, R117 ;  /* 0x00000075f9757220 */ /* 0x000fc40000410000 */
[C---:B------:R-:W-:Y:S02]  /*1910*/  FADD.FTZ R132, R118.reuse, R132 ;  /* 0x0000008476847221 */ /* 0x040fe40000010000 */
[----:B------:R-:W-:Y:S02]  /*1920*/  FFMA.FTZ R16, R118, R90, R16 ;  /* 0x0000005a76107223 */ /* 0x000fe40000010010 */
[----:B------:R-:W-:Y:S02]  /*1930*/  FMUL.FTZ R91, R159, R91 ;  /* 0x0000005b9f5b7220 */ /* 0x000fe40000410000 */
[----:B------:R-:W-:Y:S02]  /*1940*/  FMUL.FTZ R118, R248, R118 ;  /* 0x00000076f8767220 */ /* 0x000fe40000410000 */
[C---:B------:R-:W-:Y:S02]  /*1950*/  FADD.FTZ R43, R119.reuse, R43 ;  /* 0x0000002b772b7221 */ /* 0x040fe40000010000 */
[----:B------:R-:W-:-:S02]  /*1960*/  FFMA.FTZ R15, R119, R91, R15 ;  /* 0x0000005b770f7223 */ /* 0x000fc4000001000f */
[----:B------:R-:W-:Y:S02]  /*1970*/  FMUL.FTZ R119, R247, R119 ;  /* 0x00000077f7777220 */ /* 0x000fe40000410000 */
[C---:B------:R-:W-:Y:S02]  /*1980*/  FADD.FTZ R34, R108.reuse, R34 ;  /* 0x000000226c227221 */ /* 0x040fe40000010000 */
[----:B------:R-:W-:Y:S02]  /*1990*/  FFMA.FTZ R6, R108, R96, R6 ;  /* 0x000000606c067223 */ /* 0x000fe40000010006 */
[C---:B------:R-:W-:Y:S02]  /*19a0*/  FADD.FTZ R134, R120.reuse, R134 ;  /* 0x0000008678867221 */ /* 0x040fe40000010000 */
[----:B------:R-:W-:Y:S02]  /*19b0*/  FFMA.FTZ R18, R120, R102, R18 ;  /* 0x0000006678127223 */ /* 0x000fe40000010012 */
[----:B------:R-:W-:-:S02]  /*19c0*/  FMUL.FTZ R108, R159, R81 ;  /* 0x000000519f6c7220 */ /* 0x000fc40000410000 */
[----:B------:R-:W-:Y:S02]  /*19d0*/  FMUL.FTZ R120, R246, R120 ;  /* 0x00000078f6787220 */ /* 0x000fe40000410000 */
[C---:B------:R-:W-:Y:S02]  /*19e0*/  FADD.FTZ R33, R109.reuse, R33 ;  /* 0x000000216d217221 */ /* 0x040fe40000010000 */
[----:B------:R-:W-:Y:S02]  /*19f0*/  FFMA.FTZ R5, R109, R97, R5 ;  /* 0x000000616d057223 */ /* 0x000fe40000010005 */
[C---:B------:R-:W-:Y:S02]  /*1a00*/  FADD.FTZ R133, R121.reuse, R133 ;  /* 0x0000008579857221 */ /* 0x040fe40000010000 */
[----:B------:R-:W-:Y:S02]  /*1a10*/  FFMA.FTZ R17, R121, R103, R17 ;  /* 0x0000006779117223 */ /* 0x000fe40000010011 */
[----:B------:R-:W-:-:S02]  /*1a20*/  FMUL.FTZ R109, R159, R80 ;  /* 0x000000509f6d7220 */ /* 0x000fc40000410000 */
[----:B------:R-:W-:Y:S02]  /*1a30*/  FMUL.FTZ R121, R245, R121 ;  /* 0x00000079f5797220 */ /* 0x000fe40000410000 */
[----:B------:R-:W-:Y:S02]  /*1a40*/  FADD.FTZ R136, R122, R136 ;  /* 0x000000887a887221 */ /* 0x000fe40000010000 */
[C---:B------:R-:W-:Y:S02]  /*1a50*/  FADD.FTZ R135, R123.reuse, R135 ;  /* 0x000000877b877221 */ /* 0x040fe40000010000 */
[----:B------:R-:W-:Y:S02]  /*1a60*/  FFMA.FTZ R19, R123, R113, R19 ;  /* 0x000000717b137223 */ /* 0x000fe40000010013 */
[----:B------:R-:W-:Y:S02]  /*1a70*/  FMUL.FTZ R123, R243, R123 ;  /* 0x0000007bf37b7220 */ /* 0x000fe40000410000 */
[----:B------:R-:W-:-:S02]  /*1a80*/  FADD.FTZ R138, R124, R138 ;  /* 0x0000008a7c8a7221 */ /* 0x000fc40000010000 */
[----:B------:R-:W-:Y:S02]  /*1a90*/  FFMA.FTZ R22, R124, R100, R22 ;  /* 0x000000647c167223 */ /* 0x000fe40000010016 */
[----:B------:R-:W-:Y:S02]  /*1aa0*/  FMUL.FTZ R104, R159, R79 ;  /* 0x0000004f9f687220 */ /* 0x000fe40000410000 */
[----:B------:R-:W-:Y:S02]  /*1ab0*/  FMUL.FTZ R124, R242, R124 ;  /* 0x0000007cf27c7220 */ /* 0x000fe40000410000 */
[C---:B------:R-:W-:Y:S02]  /*1ac0*/  FADD.FTZ R29, R105.reuse, R29 ;  /* 0x0000001d691d7221 */ /* 0x040fe40000010000 */
[----:B------:R-:W-:Y:S02]  /*1ad0*/  FFMA.FTZ R0, R105, R207, R0 ;  /* 0x000000cf69007223 */ /* 0x000fe40000010000 */
[----:B------:R-:W-:-:S02]  /*1ae0*/  FADD.FTZ R137, R125, R137 ;  /* 0x000000897d897221 */ /* 0x000fc40000010000 */
[----:B------:R-:W-:Y:S02]  /*1af0*/  FMUL.FTZ R105, R159, R78 ;  /* 0x0000004e9f697220 */ /* 0x000fe40000410000 */
[C---:B------:R-:W-:Y:S02]  /*1b00*/  FADD.FTZ R35, R111.reuse, R35 ;  /* 0x000000236f237221 */ /* 0x040fe40000010000 */
[----:B------:R-:W-:Y:S02]  /*1b10*/  FFMA.FTZ R7, R111, R170, R7 ;  /* 0x000000aa6f077223 */ /* 0x000fe40000010007 */
[C---:B------:R-:W-:Y:S01]  /*1b20*/  FADD.FTZ R140, R126.reuse, R140 ;  /* 0x0000008c7e8c7221 */ /* 0x040fe20000010000 */
[----:B------:R-:W0:Y:S01]  /*1b30*/  S2R R111, SR_TID.X ;  /* 0x00000000006f7919 */ /* 0x000e220000002100 */
[----:B------:R-:W-:Y:S02]  /*1b40*/  FFMA.FTZ R24, R126, R108, R24 ;  /* 0x0000006c7e187223 */ /* 0x000fe40000010018 */
[----:B------:R-:W-:-:S02]  /*1b50*/  FMUL.FTZ R126, R240, R126 ;  /* 0x0000007ef07e7220 */ /* 0x000fc40000410000 */
[C---:B------:R-:W-:Y:S02]  /*1b60*/  FADD.FTZ R139, R127.reuse, R139 ;  /* 0x0000008b7f8b7221 */ /* 0x040fe40000010000 */
[----:B------:R-:W-:Y:S02]  /*1b70*/  FFMA.FTZ R23, R127, R109, R23 ;  /* 0x0000006d7f177223 */ /* 0x000fe40000010017 */
[----:B------:R-:W-:Y:S02]  /*1b80*/  FMUL.FTZ R127, R239, R127 ;  /* 0x0000007fef7f7220 */ /* 0x000fe40000410000 */
[C---:B------:R-:W-:Y:S02]  /*1b90*/  FADD.FTZ R32, R106.reuse, R32 ;  /* 0x000000206a207221 */ /* 0x040fe40000010000 */
[----:B------:R-:W-:Y:S02]  /*1ba0*/  FFMA.FTZ R4, R106, R209, R4 ;  /* 0x000000d16a047223 */ /* 0x000fe40000010004 */
[----:B------:R-:W-:-:S02]  /*1bb0*/  FADD.FTZ R142, R128, R142 ;  /* 0x0000008e808e7221 */ /* 0x000fc40000010000 */
[----:B------:R-:W-:Y:S02]  /*1bc0*/  FFMA.FTZ R26, R128, R104, R26 ;  /* 0x00000068801a7223 */ /* 0x000fe4000001001a */
[----:B------:R-:W-:Y:S02]  /*1bd0*/  FMUL.FTZ R106, R159, R77 ;  /* 0x0000004d9f6a7220 */ /* 0x000fe40000410000 */
[----:B------:R-:W-:Y:S02]  /*1be0*/  FMUL.FTZ R128, R238, R128 ;  /* 0x00000080ee807220 */ /* 0x000fe40000410000 */
[----:B--2---:R-:W-:-:S04]  /*1bf0*/  FMUL.FTZ R202, R92, R110 ;  /* 0x0000006e5cca7220 */ /* 0x004fc80000410000 */
[----:B------:R-:W-:Y:S02]  /*1c00*/  FADD.FTZ R86, R87, R202 ;  /* 0x000000ca57567221 */ /* 0x000fe40000010000 */
[----:B------:R-:W-:Y:S02]  /*1c10*/  FFMA.FTZ R101, R98, R202, R101 ;  /* 0x000000ca62657223 */ /* 0x000fe40000010065 */
        /* <DEDUP_REMOVED lines=42> */
[C---:B------:R-:W-:Y:S02]  /*1ec0*/  FADD.FTZ R31, R107.reuse, R31 ;  /* 0x0000001f6b1f7221 */ /* 0x040fe40000010000 */
        /* <DEDUP_REMOVED lines=15> */
[----:B------:R-:W-:Y:S02]  /*1fc0*/  FADD.FTZ R80, R77, R130 ;  /* 0x000000824d507221 */ /* 0x000fe40000010000 */
[----:B------:R-:W-:Y:S01]  /*1fd0*/  FFMA.FTZ R78, R106, R130, R79 ;  /* 0x000000826a4e7223 */ /* 0x000fe2000001004f */
[----:B0-----:R-:W-:Y:S01]  /*1fe0*/  LOP3.LUT P1, RZ, R111, 0x1f, RZ, 0xc0, !PT ;  /* 0x0000001f6fff7812 */ /* 0x001fe2000782c0ff */
[C---:B------:R-:W-:Y:S02]  /*1ff0*/  FADD.FTZ R38, R112.reuse, R38 ;  /* 0x0000002670267221 */ /* 0x040fe40000010000 */
[----:B------:R-:W-:Y:S02]  /*2000*/  FFMA.FTZ R10, R112, R92, R10 ;  /* 0x0000005c700a7223 */ /* 0x000fe4000001000a */
[C---:B------:R-:W-:Y:S02]  /*2010*/  FADD.FTZ R40, R114.reuse, R40 ;  /* 0x0000002872287221 */ /* 0x040fe40000010000 */
[----:B------:R-:W-:-:S02]  /*2020*/  FFMA.FTZ R12, R114, R94, R12 ;  /* 0x0000005e720c7223 */ /* 0x000fc4000001000c */
[C---:B------:R-:W-:Y:S02]  /*2030*/  FADD.FTZ R39, R115.reuse, R39 ;  /* 0x0000002773277221 */ /* 0x040fe40000010000 */
[----:B------:R-:W-:Y:S02]  /*2040*/  FFMA.FTZ R11, R115, R188, R11 ;  /* 0x000000bc730b7223 */ /* 0x000fe4000001000b */
[----:B------:R-:W-:Y:S02]  /*2050*/  FADD.FTZ R80, R80, R131 ;  /* 0x0000008350507221 */ /* 0x000fe40000010000 */
[----:B------:R-:W-:Y:S01]  /*2060*/  FFMA.FTZ R78, R107, R131, R78 ;  /* 0x000000836b4e7223 */ /* 0x000fe2000001004e */
[----:B------:R-:W-:Y:S05]  /*2070*/  BRA.DIV ~URZ, `(.L_x_11112) ;  /* 0x00001ba27f007947 */ /* 0x000fea000b800000 */
[----:B------:R0:W1:Y:S02]  /*2080*/  SHFL.DOWN PT, R81, R80, 0x10, 0x1f ;  /* 0x0a001f0050517f89 */ /* 0x00006400000e0000 */
.L_x_11116:
[----:B------:R-:W-:Y:S05]  /*2090*/  BRA.DIV ~URZ, `(.L_x_11113) ;  /* 0x00001c027f007947 */ /* 0x000fea000b800000 */
[----:B-1----:R-:W-:Y:S01]  /*20a0*/  FADD.FTZ R85, R80, R81 ;  /* 0x0000005150557221 */ /* 0x002fe20000010000 */
[----:B------:R-:W1:Y:S04]  /*20b0*/  SHFL.DOWN PT, R77, R78, 0x10, 0x1f ;  /* 0x0a001f004e4d7f89 */ /* 0x000e6800000e0000 */
[----:B------:R-:W2:Y:S01]  /*20c0*/  SHFL.DOWN PT, R76, R85, 0x8, 0x1f ;  /* 0x09001f00554c7f89 */ /* 0x000ea200000e0000 */
[----:B-1----:R-:W-:-:S02]  /*20d0*/  FADD.FTZ R77, R78, R77 ;  /* 0x0000004d4e4d7221 */ /* 0x002fc40000010000 */
[----:B--2---:R-:W-:-:S03]  /*20e0*/  FADD.FTZ R79, R76, R85 ;  /* 0x000000554c4f7221 */ /* 0x004fc60000010000 */
[----:B------:R-:W1:Y:S04]  /*20f0*/  SHFL.DOWN PT, R76, R77, 0x8, 0x1f ;  /* 0x09001f004d4c7f89 */ /* 0x000e6800000e0000 */
[----:B0-----:R-:W0:Y:S01]  /*2100*/  SHFL.DOWN PT, R80, R79, 0x4, 0x1f ;  /* 0x08801f004f507f89 */ /* 0x001e2200000e0000 */
[----:B-1----:R-:W-:Y:S02]  /*2110*/  FADD.FTZ R76, R77, R76 ;  /* 0x0000004c4d4c7221 */ /* 0x002fe40000010000 */
[----:B0-----:R-:W-:-:S03]  /*2120*/  FADD.FTZ R82, R79, R80 ;  /* 0x000000504f527221 */ /* 0x001fc60000010000 */
[----:B------:R-:W0:Y:S02]  /*2130*/  SHFL.DOWN PT, R81, R76, 0x4, 0x1f ;  /* 0x08801f004c517f89 */ /* 0x000e2400000e0000 */
[----:B0-----:R-:W-:Y:S02]  /*2140*/  FADD.FTZ R83, R76, R81 ;  /* 0x000000514c537221 */ /* 0x001fe40000010000 */
[----:B------:R-:W0:Y:S04]  /*2150*/  SHFL.DOWN PT, R81, R82, 0x2, 0x1f ;  /* 0x08401f0052517f89 */ /* 0x000e2800000e0000 */
[----:B------:R-:W1:Y:S01]  /*2160*/  SHFL.DOWN PT, R78, R83, 0x2, 0x1f ;  /* 0x08401f00534e7f89 */ /* 0x000e6200000e0000 */
[----:B0-----:R-:W-:Y:S02]  /*2170*/  FADD.FTZ R80, R82, R81 ;  /* 0x0000005152507221 */ /* 0x001fe40000010000 */
[----:B-1----:R-:W-:-:S03]  /*2180*/  FADD.FTZ R78, R83, R78 ;  /* 0x0000004e534e7221 */ /* 0x002fc60000010000 */
[----:B------:R0:W1:Y:S04]  /*2190*/  SHFL.DOWN PT, R81, R80, 0x1, 0x1f ;  /* 0x08201f0050517f89 */ /* 0x00006800000e0000 */
[----:B------:R0:W2:Y:S02]  /*21a0*/  SHFL.DOWN PT, R77, R78, 0x1, 0x1f ;  /* 0x08201f004e4d7f89 */ /* 0x0000a400000e0000 */
.L_x_11117:
[----:B------:R-:W3:Y:S01]  /*21b0*/  S2R R79, SR_TID.X ;  /* 0x00000000004f7919 */ /* 0x000ee20000002100 */
[----:B------:R-:W-:Y:S01]  /*21c0*/  LOP3.LUT P3, RZ, R186, 0xff, RZ, 0xc0, !PT ;  /* 0x000000ffbaff7812 */ /* 0x000fe2000786c0ff */
[----:B-1----:R-:W-:Y:S01]  /*21d0*/  FADD.FTZ R76, R81, R80 ;  /* 0x00000050514c7221 */ /* 0x002fe20000010000 */
[----:B------:R-:W-:Y:S01]  /*21e0*/  PLOP3.LUT P0, PT, PT, PT, PT, 0x80, 0x0 ;  /* 0x000000000000781c */ /* 0x000fe20003f0f070 */
[----:B--2---:R-:W-:Y:S01]  /*21f0*/  FADD.FTZ R77, R77, R78 ;  /* 0x0000004e4d4d7221 */ /* 0x004fe20000010000 */
[----:B------:R-:W-:Y:S01]  /*2200*/  @!P1 PLOP3.LUT P0, PT, P3, PT, PT, 0x80, 0x0 ;  /* 0x000000000000981c */ /* 0x000fe20001f0f070 */
[----:B------:R-:W-:Y:S01]  /*2210*/  ULDC.U8 UR6, c[0x0][0x1f0] ;  /* 0x00007c0000067ab9 */ /* 0x000fe20000000000 */
[----:B0--3--:R-:W-:-:S04]  /*2220*/  SHF.R.U32.HI R80, RZ, 0x5, R79 ;  /* 0x00000005ff507819 */ /* 0x009fc8000001164f */
[----:B------:R-:W-:-:S07]  /*2230*/  @!P1 LOP3.LUT R79, R80, 0x7fffff8, RZ, 0xc0, !PT ;  /* 0x07fffff8504f9812 */ /* 0x000fce00078ec0ff */
[----:B------:R-:W-:-:S04]  /*2240*/  @!P0 IADD3 R79, R79, 0x8, RZ ;  /* 0x000000084f4f8810 */ /* 0x000fc80007ffe0ff */
[----:B------:R-:W-:-:S05]  /*2250*/  @!P1 LOP3.LUT R81, R79, 0x7, R80, 0xf8, !PT ;  /* 0x000000074f519812 */ /* 0x000fca00078ef850 */
[----:B------:R0:W-:Y:S02]  /*2260*/  @!P1 STS.64 [R81.X8+0x7000], R76 ;  /* 0x0070004c51009388 */ /* 0x0001e40000008a00 */
[----:B0-----:R-:W-:-:S04]  /*2270*/  IADD3 R76, P0, R181, c[0x0][0x170], RZ ;  /* 0x00005c00b54c7a10 */ /* 0x001fc80007f1e0ff */
[----:B------:R-:W-:Y:S02]  /*2280*/  IADD3.X R77, R180, c[0x0][0x174], RZ, P0, !PT ;  /* 0x00005d00b44d7a10 */ /* 0x000fe400007fe4ff */
[----:B------:R-:W-:Y:S01]  /*2290*/  ISETP.NE.AND P0, PT, RZ, UR6, PT ;  /* 0x00000006ff007c0c */ /* 0x000fe2000bf05270 */
[----:B------:R-:W-:Y:S01]  /*22a0*/  WARPSYNC 0xffffffff ;  /* 0xffffffff00007948 */ /* 0x000fe20003800000 */
[----:B------:R-:W-:Y:S06]  /*22b0*/  BAR.SYNC.DEFER_BLOCKING 0x0 ;  /* 0x0000000000007b1d */ /* 0x000fec0000010000 */
[----:B------:R-:W2:Y:S01]  /*22c0*/  LDG.E.128 R76, [R76.64] ;  /* 0x000000044c4c7981 */ /* 0x000ea2000c1e1d00 */
[----:B------:R-:W-:-:S02]  /*22d0*/  LOP3.LUT R80, R80, 0x7fffff8, RZ, 0xc0, !PT ;  /* 0x07fffff850507812 */ /* 0x000fc400078ec0ff */
[----:B------:R-:W-:Y:S02]  /*22e0*/  ISETP.NE.U32.AND P1, PT, RZ, c[0x0][0x258], PT ;  /* 0x00009600ff007a0c */ /* 0x000fe40003f25070 */
[----:B------:R-:W-:Y:S02]  /*22f0*/  @!P3 IADD3 R80, R80, 0x8, RZ ;  /* 0x000000085050b810 */ /* 0x000fe40007ffe0ff */
[----:B------:R-:W-:Y:S02]  /*2300*/  ISETP.NE.AND.EX P1, PT, RZ, c[0x0][0x25c], PT, P1 ;  /* 0x00009700ff007a0c */ /* 0x000fe40003f25310 */
[----:B------:R-:W-:Y:S02]  /*2310*/  SHF.L.U32 R84, R80, 0x3, RZ ;  /* 0x0000000350547819 */ /* 0x000fe400000006ff */
[----:B------:R-:W-:-:S03]  /*2320*/  ISETP.NE.U32.AND P2, PT, RZ, c[0x0][0x258], PT ;  /* 0x00009600ff007a0c */ /* 0x000fc60003f45070 */
[----:B------:R-:W0:Y:S01]  /*2330*/  LDS.128 R80, [R84+0x7000] ;  /* 0x0070000054507984 */ /* 0x000e220000000c00 */
[----:B------:R-:W-:Y:S01]  /*2340*/  ISETP.NE.AND.EX P2, PT, RZ, c[0x0][0x25c], PT, P2 ;  /* 0x00009700ff007a0c */ /* 0x000fe20003f45320 */
[----:B0-----:R-:W-:Y:S02]  /*2350*/  FADD.FTZ R80, RZ, R80 ;  /* 0x00000050ff507221 */ /* 0x001fe40000010000 */
[----:B------:R-:W-:Y:S02]  /*2360*/  FADD.FTZ R81, RZ, R81 ;  /* 0x00000051ff517221 */ /* 0x000fe40000010000 */
[----:B------:R-:W-:Y:S02]  /*2370*/  FADD.FTZ R85, R82, R80 ;  /* 0x0000005052557221 */ /* 0x000fe40000010000 */
[----:B------:R-:W-:Y:S02]  /*2380*/  FADD.FTZ R86, R83, R81 ;  /* 0x0000005153567221 */ /* 0x000fe40000010000 */
[----:B------:R-:W0:Y:S02]  /*2390*/  LDS.128 R80, [R84+0x7010] ;  /* 0x0070100054507984 */ /* 0x000e240000000c00 */
[----:B0-----:R-:W-:-:S02]  /*23a0*/  FADD.FTZ R85, R85, R80 ;  /* 0x0000005055557221 */ /* 0x001fc40000010000 */
[----:B------:R-:W-:Y:S02]  /*23b0*/  FADD.FTZ R86, R86, R81 ;  /* 0x0000005156567221 */ /* 0x000fe40000010000 */
[----:B------:R-:W-:Y:S02]  /*23c0*/  FADD.FTZ R85, R82, R85 ;  /* 0x0000005552557221 */ /* 0x000fe40000010000 */
[----:B------:R-:W-:Y:S02]  /*23d0*/  FADD.FTZ R86, R83, R86 ;  /* 0x0000005653567221 */ /* 0x000fe40000010000 */
[----:B------:R-:W0:Y:S02]  /*23e0*/  LDS.128 R80, [R84+0x7020] ;  /* 0x0070200054507984 */ /* 0x000e240000000c00 */
[----:B0-----:R-:W-:Y:S02]  /*23f0*/  FADD.FTZ R80, R85, R80 ;  /* 0x0000005055507221 */ /* 0x001fe40000010000 */
[----:B------:R-:W-:-:S02]  /*2400*/  FADD.FTZ R81, R86, R81 ;  /* 0x0000005156517221 */ /* 0x000fc40000010000 */
[----:B------:R-:W0:Y:S01]  /*2410*/  LDS.128 R84, [R84+0x7030] ;  /* 0x0070300054547984 */ /* 0x000e220000000c00 */
[----:B------:R-:W-:Y:S02]  /*2420*/  FADD.FTZ R82, R82, R80 ;  /* 0x0000005052527221 */ /* 0x000fe40000010000 */
[----:B------:R-:W-:Y:S02]  /*2430*/  FADD.FTZ R81, R83, R81 ;  /* 0x0000005153517221 */ /* 0x000fe40000010000 */
[----:B0-----:R-:W-:Y:S01]  /*2440*/  FADD.FTZ R82, R82, R84 ;  /* 0x0000005452527221 */ /* 0x001fe20000010000 */
[----:B------:R-:W-:Y:S01]  /*2450*/  @P1 IADD3 R84, P4, R181, c[0x0][0x258], RZ ;  /* 0x00009600b5541a10 */ /* 0x000fe20007f9e0ff */
[----:B------:R-:W-:Y:S02]  /*2460*/  FADD.FTZ R81, R81, R85 ;  /* 0x0000005551517221 */ /* 0x000fe40000010000 */
[----:B------:R-:W-:Y:S01]  /*2470*/  FADD.FTZ R82, R86, R82 ;  /* 0x0000005256527221 */ /* 0x000fe20000010000 */
[----:B------:R-:W-:Y:S01]  /*2480*/  @P1 IADD3.X R85, R180, c[0x0][0x25c], RZ, P4, !PT ;  /* 0x00009700b4551a10 */ /* 0x000fe200027fe4ff */
[----:B------:R-:W-:-:S02]  /*2490*/  FADD.FTZ R81, R87, R81 ;  /* 0x0000005157517221 */ /* 0x000fc40000010000 */
        /* <DEDUP_REMOVED lines=23> */
[--C-:B------:R-:W-:Y:S01]  /*2610*/  FFMA.FTZ R96, R96, R112, R111.reuse ;  /* 0x0000007060607223 */ /* 0x100fe2000001006f */
[----:B------:R-:W-:Y:S01]  /*2620*/  SEL R82, R114, R74, P2 ;  /* 0x0000004a72527207 */ /* 0x000fe20001000000 */
[----:B------:R-:W-:Y:S01]  /*2630*/  FFMA.FTZ R170, R170, R112, R111 ;  /* 0x00000070aaaa7223 */ /* 0x000fe2000001006f */
[----:B------:R-:W-:Y:S01]  /*2640*/  SEL R83, R86, R75, P2 ;  /* 0x0000004b56537207 */ /* 0x000fe20001000000 */
[----:B------:R-:W-:-:S02]  /*2650*/  FMUL.FTZ R115, R115, R160 ;  /* 0x000000a073737220 */ /* 0x000fc40000410000 */
[-C--:B------:R-:W-:Y:S02]  /*2660*/  FMUL.FTZ R114, R114, R160.reuse ;  /* 0x000000a072727220 */ /* 0x080fe40000410000 */
[----:B------:R0:W-:Y:S01]  /*2670*/  @P1 STG.E.128 [R84.64], R80 ;  /* 0x0000005054001986 */ /* 0x0001e2000c101d04 */
[----:B------:R-:W-:Y:S02]  /*2680*/  FADD.FTZ R96, R99, -R96 ;  /* 0x8000006063607221 */ /* 0x000fe40000010000 */
[----:B0-----:R-:W-:Y:S01]  /*2690*/  FMUL.FTZ R80, R87, R160 ;  /* 0x000000a057507220 */ /* 0x001fe20000410000 */
[----:B------:R-:W-:Y:S01]  /*26a0*/  IADD3 R84, P4, R181, c[0x0][0x248], RZ ;  /* 0x00009200b5547a10 */ /* 0x000fe20007f9e0ff */
[----:B------:R-:W-:Y:S02]  /*26b0*/  FFMA.FTZ R87, R98, R112, R111 ;  /* 0x0000007062577223 */ /* 0x000fe4000001006f */
[----:B------:R-:W-:Y:S01]  /*26c0*/  FADD.FTZ R98, R203, -R170 ;  /* 0x800000aacb627221 */ /* 0x000fe20000010000 */
[----:B------:R-:W-:Y:S01]  /*26d0*/  IADD3.X R85, R180, c[0x0][0x24c], RZ, P4, !PT ;  /* 0x00009300b4557a10 */ /* 0x000fe200027fe4ff */
[----:B------:R-:W-:-:S02]  /*26e0*/  FADD.FTZ R180, R202, -R87 ;  /* 0x80000057cab47221 */ /* 0x000fc40000010000 */
[----:B------:R-:W-:Y:S02]  /*26f0*/  FMUL.FTZ R81, R233, R115 ;  /* 0x00000073e9517220 */ /* 0x000fe40000410000 */
[----:B------:R-:W-:Y:S02]  /*2700*/  FMUL.FTZ R82, R232, R114 ;  /* 0x00000072e8527220 */ /* 0x000fe40000410000 */
[C---:B------:R-:W-:Y:S01]  /*2710*/  FMUL.FTZ R170, R159.reuse, R96 ;  /* 0x000000609faa7220 */ /* 0x040fe20000410000 */
[----:B------:R-:W-:Y:S01]  /*2720*/  IADD3 R96, P4, R178, c[0x0][0x170], RZ ;  /* 0x00005c00b2607a10 */ /* 0x000fe20007f9e0ff */
[C---:B------:R-:W-:Y:S02]  /*2730*/  FMUL.FTZ R180, R159.reuse, R180 ;  /* 0x000000b49fb47220 */ /* 0x040fe40000410000 */
[----:B------:R-:W-:Y:S02]  /*2740*/  FMUL.FTZ R181, R159, R98 ;  /* 0x000000629fb57220 */ /* 0x000fe40000410000 */
[----:B------:R-:W-:-:S02]  /*2750*/  @P0 FADD.FTZ R170, R48, R170 ;  /* 0x000000aa30aa0221 */ /* 0x000fc40000010000 */
[----:B------:R-:W-:Y:S02]  /*2760*/  @P0 FADD.FTZ R180, R50, R180 ;  /* 0x000000b432b40221 */ /* 0x000fe40000010000 */
[----:B------:R-:W-:Y:S02]  /*2770*/  @P0 FADD.FTZ R181, R51, R181 ;  /* 0x000000b533b50221 */ /* 0x000fe40000010000 */
[----:B--2---:R-:W-:Y:S02]  /*2780*/  FFMA.FTZ R146, R80, R76, R146 ;  /* 0x0000004c50927223 */ /* 0x004fe40000010092 */
[----:B------:R-:W-:Y:S02]  /*2790*/  FMUL.FTZ R76, R86, R160 ;  /* 0x000000a0564c7220 */ /* 0x000fe40000410000 */
[----:B------:R-:W-:Y:S01]  /*27a0*/  FFMA.FTZ R86, R97, R112, R111 ;  /* 0x0000007061567223 */ /* 0x000fe2000001006f */
[----:B------:R-:W-:Y:S01]  /*27b0*/  IADD3.X R97, R179, c[0x0][0x174], RZ, P4, !PT ;  /* 0x00005d00b3617a10 */ /* 0x000fe200027fe4ff */
[----:B------:R-:W-:-:S02]  /*27c0*/  FMUL.FTZ R80, R234, R80 ;  /* 0x00000050ea507220 */ /* 0x000fc40000410000 */
[----:B------:R-:W-:Y:S02]  /*27d0*/  FADD.FTZ R86, R171, -R86 ;  /* 0x80000056ab567221 */ /* 0x000fe40000010000 */
[----:B------:R-:W-:Y:S02]  /*27e0*/  FMUL.FTZ R83, R231, R76 ;  /* 0x0000004ce7537220 */ /* 0x000fe40000410000 */
[----:B------:R-:W-:-:S03]  /*27f0*/  FMUL.FTZ R171, R159, R86 ;  /* 0x000000569fab7220 */ /* 0x000fc60000410000 */
[----:B------:R0:W-:Y:S01]  /*2800*/  STG.E.128 [R84.64], R80 ;  /* 0x0000005054007986 */ /* 0x0001e2000c101d04 */
[----:B------:R-:W-:Y:S02]  /*2810*/  @P0 FADD.FTZ R171, R49, R171 ;  /* 0x000000ab31ab0221 */ /* 0x000fe40000010000 */
[-CC-:B------:R-:W-:Y:S01]  /*2820*/  FFMA.FTZ R92, R92, R112.reuse, R111.reuse ;  /* 0x000000705c5c7223 */ /* 0x180fe2000001006f */
[----:B------:R-:W2:Y:S01]  /*2830*/  LDG.E.128 R96, [R96.64] ;  /* 0x0000000460607981 */ /* 0x000ea2000c1e1d00 */
[----:B------:R-:W-:Y:S01]  /*2840*/  FFMA.FTZ R188, R188, R112, R111 ;  /* 0x00000070bcbc7223 */ /* 0x000fe2000001006f */
[----:B0-----:R-:W-:Y:S02]  /*2850*/  @P1 IADD3 R84, P5, R178, c[0x0][0x258], RZ ;  /* 0x00009600b2541a10 */ /* 0x001fe40007fbe0ff */
[----:B------:R-:W-:Y:S02]  /*2860*/  SEL R80, R170, R72, P2 ;  /* 0x00000048aa507207 */ /* 0x000fe40001000000 */
[----:B------:R-:W-:-:S02]  /*2870*/  @P1 IADD3.X R85, R179, c[0x0][0x25c], RZ, P5, !PT ;  /* 0x00009700b3551a10 */ /* 0x000fc40002ffe4ff */
[----:B------:R-:W-:Y:S02]  /*2880*/  SEL R81, R171, R73, P2 ;  /* 0x00000049ab517207 */ /* 0x000fe40001000000 */
[----:B------:R-:W-:Y:S02]  /*2890*/  SEL R82, R180, R74, P2 ;  /* 0x0000004ab4527207 */ /* 0x000fe40001000000 */
[----:B------:R-:W-:Y:S01]  /*28a0*/  SEL R83, R181, R75, P2 ;  /* 0x0000004bb5537207 */ /* 0x000fe20001000000 */
[-C--:B------:R-:W-:Y:S01]  /*28b0*/  FMUL.FTZ R170, R170, R160.reuse ;  /* 0x000000a0aaaa7220 */ /* 0x080fe20000410000 */
[----:B------:R-:W-:Y:S01]  /*28c0*/  IADD3 R178, P4, R178, c[0x0][0x248], RZ ;  /* 0x00009200b2b27a10 */ /* 0x000fe20007f9e0ff */
[-C--:B------:R-:W-:Y:S02]  /*28d0*/  FMUL.FTZ R171, R171, R160.reuse ;  /* 0x000000a0abab7220 */ /* 0x080fe40000410000 */
[-C--:B------:R-:W-:Y:S02]  /*28e0*/  FMUL.FTZ R180, R180, R160.reuse ;  /* 0x000000a0b4b47220 */ /* 0x080fe40000410000 */
[----:B------:R-:W-:Y:S01]  /*28f0*/  FMUL.FTZ R181, R181, R160 ;  /* 0x000000a0b5b57220 */ /* 0x000fe20000410000 */
[----:B------:R0:W-:Y:S01]  /*2900*/  @P1 STG.E.128 [R84.64], R80 ;  /* 0x0000005054001986 */ /* 0x0001e2000c101d04 */
[----:B------:R-:W-:Y:S01]  /*2910*/  IADD3.X R179, R179, c[0x0][0x24c], RZ, P4, !PT ;  /* 0x00009300b3b37a10 */ /* 0x000fe200027fe4ff */
[----:B------:R-:W-:-:S02]  /*2920*/  FADD.FTZ R86, R95, -R92 ;  /* 0x8000005c5f567221 */ /* 0x000fc40000010000 */
[----:B------:R-:W-:Y:S01]  /*2930*/  FADD.FTZ R188, R191, -R188 ;  /* 0x800000bcbfbc7221 */ /* 0x000fe20000010000 */
[----:B------:R-:W-:Y:S01]  /*2940*/  IADD3 R92, P4, R177, c[0x0][0x170], RZ ;  /* 0x00005c00b15c7a10 */ /* 0x000fe20007f9e0ff */
[-CC-:B0-----:R-:W-:Y:S02]  /*2950*/  FFMA.FTZ R84, R93, R112.reuse, R111.reuse ;  /* 0x000000705d547223 */ /* 0x181fe4000001006f */
[----:B------:R-:W-:Y:S02]  /*2960*/  FFMA.FTZ R85, R94, R112, R111 ;  /* 0x000000705e557223 */ /* 0x000fe4000001006f */
[----:B------:R-:W-:Y:S02]  /*2970*/  FMUL.FTZ R80, R230, R170 ;  /* 0x000000aae6507220 */ /* 0x000fe40000410000 */
[----:B------:R-:W-:Y:S02]  /*2980*/  FMUL.FTZ R81, R229, R171 ;  /* 0x000000abe5517220 */ /* 0x000fe40000410000 */
[----:B------:R-:W-:-:S02]  /*2990*/  FMUL.FTZ R82, R228, R180 ;  /* 0x000000b4e4527220 */ /* 0x000fc40000410000 */
[----:B------:R-:W-:Y:S02]  /*29a0*/  FMUL.FTZ R83, R227, R181 ;  /* 0x000000b5e3537220 */ /* 0x000fe40000410000 */
[----:B------:R-:W-:Y:S02]  /*29b0*/  FADD.FTZ R94, R189, -R84 ;  /* 0x80000054bd5e7221 */ /* 0x000fe40000010000 */
[----:B------:R-:W-:Y:S01]  /*29c0*/  FADD.FTZ R190, R190, -R85 ;  /* 0x80000055bebe7221 */ /* 0x000fe20000010000 */
[----:B------:R0:W-:Y:S03]  /*29d0*/  STG.E.128 [R178.64], R80 ;  /* 0x00000050b2007986 */ /* 0x0001e6000c101d04 */
[----:B------:R-:W-:Y:S01]  /*29e0*/  FMUL.FTZ R87, R159, R190 ;  /* 0x000000be9f577220 */ /* 0x000fe20000410000 */
[----:B------:R-:W-:-:S03]  /*29f0*/  @P1 IADD3 R84, P5, R177, c[0x0][0x258], RZ ;  /* 0x00009600b1541a10 */ /* 0x000fc60007fbe0ff */
[----:B------:R-:W-:Y:S01]  /*2a00*/  @P0 FADD.FTZ R87, R54, R87 ;  /* 0x0000005736570221 */ /* 0x000fe20000010000 */
[C---:B------:R-:W-:Y:S01]  /*2a10*/  IADD3.X R93, R176.reuse, c[0x0][0x174], RZ, P4, !PT ;  /* 0x00005d00b05d7a10 */ /* 0x040fe200027fe4ff */
[C---:B0-----:R-:W-:Y:S02]  /*2a20*/  FMUL.FTZ R179, R159.reuse, R86 ;  /* 0x000000569fb37220 */ /* 0x041fe40000410000 */
[C---:B------:R-:W-:Y:S02]  /*2a30*/  FMUL.FTZ R178, R159.reuse, R94 ;  /* 0x0000005e9fb27220 */ /* 0x040fe40000410000 */
[----:B------:R-:W-:Y:S01]  /*2a40*/  FMUL.FTZ R86, R159, R188 ;  /* 0x000000bc9f567220 */ /* 0x000fe20000410000 */
[----:B------:R-:W-:Y:S01]  /*2a50*/  @P1 IADD3.X R85, R176, c[0x0][0x25c], RZ, P5, !PT ;  /* 0x00009700b0551a10 */ /* 0x000fe20002ffe4ff */
[----:B------:R-:W-:Y:S01]  /*2a60*/  @P0 FADD.FTZ R179, R52, R179 ;  /* 0x000000b334b30221 */ /* 0x000fe20000010000 */
[----:B------:R-:W-:Y:S01]  /*2a70*/  SEL R82, R87, R74, P2 ;  /* 0x0000004a57527207 */ /* 0x000fe20001000000 */
[----:B------:R-:W-:Y:S01]  /*2a80*/  @P0 FADD.FTZ R178, R53, R178 ;  /* 0x000000b235b20221 */ /* 0x000fe20000010000 */
[----:B------:R-:W3:Y:S01]  /*2a90*/  LDG.E.128 R92, [R92.64] ;  /* 0x000000045c5c7981 */ /* 0x000ee2000c1e1d00 */
[----:B------:R-:W-:Y:S01]  /*2aa0*/  @P0 FADD.FTZ R86, R55, R86 ;  /* 0x0000005637560221 */ /* 0x000fe20000010000 */
[----:B------:R-:W-:-:S02]  /*2ab0*/  SEL R80, R179, R72, P2 ;  /* 0x00000048b3507207 */ /* 0x000fc40001000000 */
[----:B------:R-:W-:Y:S02]  /*2ac0*/  SEL R81, R178, R73, P2 ;  /* 0x00000049b2517207 */ /* 0x000fe40001000000 */
[----:B------:R-:W-:-:S05]  /*2ad0*/  SEL R83, R86, R75, P2 ;  /* 0x0000004b56537207 */ /* 0x000fca0001000000 */
[----:B------:R0:W-:Y:S02]  /*2ae0*/  @P1 STG.E.128 [R84.64], R80 ;  /* 0x0000005054001986 */ /* 0x0001e4000c101d04 */
[----:B0-----:R-:W-:Y:S01]  /*2af0*/  IADD3 R84, P4, R177, c[0x0][0x248], RZ ;  /* 0x00009200b1547a10 */ /* 0x001fe20007f9e0ff */
[-C--:B------:R-:W-:Y:S02]  /*2b00*/  FMUL.FTZ R177, R178, R160.reuse ;  /* 0x000000a0b2b17220 */ /* 0x080fe40000410000 */
[----:B------:R-:W-:Y:S02]  /*2b10*/  FMUL.FTZ R178, R87, R160 ;  /* 0x000000a057b27220 */ /* 0x000fe40000410000 */
[----:B------:R-:W-:Y:S01]  /*2b20*/  FFMA.FTZ R87, R88, R112, R111 ;  /* 0x0000007058577223 */ /* 0x000fe2000001006f */
[----:B------:R-:W-:Y:S01]  /*2b30*/  IADD3.X R85, R176, c[0x0][0x24c], RZ, P4, !PT ;  /* 0x00009300b0557a10 */ /* 0x000fe200027fe4ff */
[-C--:B------:R-:W-:Y:S02]  /*2b40*/  FMUL.FTZ R176, R179, R160.reuse ;  /* 0x000000a0b3b07220 */ /* 0x080fe40000410000 */
[----:B------:R-:W-:-:S02]  /*2b50*/  FMUL.FTZ R179, R86, R160 ;  /* 0x000000a056b37220 */ /* 0x000fc40000410000 */
[----:B------:R-:W-:Y:S02]  /*2b60*/  FADD.FTZ R116, R116, -R87 ;  /* 0x8000005774747221 */ /* 0x000fe40000010000 */
[-CC-:B------:R-:W-:Y:S02]  /*2b70*/  FFMA.FTZ R86, R89, R112.reuse, R111.reuse ;  /* 0x0000007059567223 */ /* 0x180fe4000001006f */
[-CC-:B------:R-:W-:Y:S02]  /*2b80*/  FFMA.FTZ R87, R90, R112.reuse, R111.reuse ;  /* 0x000000705a577223 */ /* 0x180fe4000001006f */
[----:B------:R-:W-:Y:S02]  /*2b90*/  FFMA.FTZ R90, R91, R112, R111 ;  /* 0x000000705b5a7223 */ /* 0x000fe4000001006f */
[----:B------:R-:W-:Y:S02]  /*2ba0*/  FADD.FTZ R86, R117, -R86 ;  /* 0x8000005675567221 */ /* 0x000fe40000010000 */
[----:B------:R-:W-:-:S02]  /*2bb0*/  FADD.FTZ R118, R118, -R87 ;  /* 0x8000005776767221 */ /* 0x000fc40000010000 */
[----:B------:R-:W-:Y:S02]  /*2bc0*/  FADD.FTZ R90, R119, -R90 ;  /* 0x8000005a775a7221 */ /* 0x000fe40000010000 */
[----:B------:R-:W-:Y:S01]  /*2bd0*/  FMUL.FTZ R87, R159, R116 ;  /* 0x000000749f577220 */ /* 0x000fe20000410000 */
[----:B------:R-:W-:Y:S01]  /*2be0*/  IADD3 R88, P4, R173, c[0x0][0x170], RZ ;  /* 0x00005c00ad587a10 */ /* 0x000fe20007f9e0ff */
[----:B------:R-:W-:Y:S02]  /*2bf0*/  FMUL.FTZ R80, R226, R176 ;  /* 0x000000b0e2507220 */ /* 0x000fe40000410000 */
[----:B------:R-:W-:Y:S02]  /*2c00*/  FMUL.FTZ R81, R225, R177 ;  /* 0x000000b1e1517220 */ /* 0x000fe40000410000 */
[----:B------:R-:W-:Y:S02]  /*2c10*/  FMUL.FTZ R82, R224, R178 ;  /* 0x000000b2e0527220 */ /* 0x000fe40000410000 */
[----:B------:R-:W-:-:S02]  /*2c20*/  FMUL.FTZ R83, R223, R179 ;  /* 0x000000b3df537220 */ /* 0x000fc40000410000 */
[C---:B------:R-:W-:Y:S02]  /*2c30*/  FMUL.FTZ R116, R159.reuse, R86 ;  /* 0x000000569f747220 */ /* 0x040fe40000410000 */
[C---:B------:R-:W-:Y:S02]  /*2c40*/  FMUL.FTZ R117, R159.reuse, R118 ;  /* 0x000000769f757220 */ /* 0x040fe40000410000 */
[----:B------:R-:W-:Y:S01]  /*2c50*/  FMUL.FTZ R86, R159, R90 ;  /* 0x0000005a9f567220 */ /* 0x000fe20000410000 */
[----:B------:R0:W-:Y:S01]  /*2c60*/  STG.E.128 [R84.64], R80 ;  /* 0x0000005054007986 */ /* 0x0001e2000c101d04 */
[----:B------:R-:W-:Y:S01]  /*2c70*/  IADD3.X R89, R174, c[0x0][0x174], RZ, P4, !PT ;  /* 0x00005d00ae597a10 */ /* 0x000fe200027fe4ff */
[----:B------:R-:W-:Y:S02]  /*2c80*/  @P0 FADD.FTZ R87, R56, R87 ;  /* 0x0000005738570221 */ /* 0x000fe40000010000 */
[----:B------:R-:W-:Y:S02]  /*2c90*/  @P0 FADD.FTZ R116, R57, R116 ;  /* 0x0000007439740221 */ /* 0x000fe40000010000 */
[----:B------:R-:W-:Y:S01]  /*2ca0*/  @P0 FADD.FTZ R117, R58, R117 ;  /* 0x000000753a750221 */ /* 0x000fe20000010000 */
[----:B------:R-:W4:Y:S01]  /*2cb0*/  LDG.E.128 R88, [R88.64] ;  /* 0x0000000458587981 */ /* 0x000f22000c1e1d00 */
[----:B------:R-:W-:Y:S01]  /*2cc0*/  @P0 FADD.FTZ R86, R59, R86 ;  /* 0x000000563b560221 */ /* 0x000fe20000010000 */
[----:B0-----:R-:W-:-:S02]  /*2cd0*/  @P1 IADD3 R84, P4, R173, c[0x0][0x258], RZ ;  /* 0x00009600ad541a10 */ /* 0x001fc40007f9e0ff */
[----:B------:R-:W-:Y:S02]  /*2ce0*/  SEL R80, R87, R72, P2 ;  /* 0x0000004857507207 */ /* 0x000fe40001000000 */
[----:B------:R-:W-:Y:S02]  /*2cf0*/  @P1 IADD3.X R85, R174, c[0x0][0x25c], RZ, P4, !PT ;  /* 0x00009700ae551a10 */ /* 0x000fe400027fe4ff */
[----:B------:R-:W-:Y:S02]  /*2d00*/  SEL R81, R116, R73, P2 ;  /* 0x0000004974517207 */ /* 0x000fe40001000000 */
[----:B------:R-:W-:Y:S02]  /*2d10*/  SEL R82, R117, R74, P2 ;  /* 0x0000004a75527207 */ /* 0x000fe40001000000 */
[----:B------:R-:W-:-:S05]  /*2d20*/  SEL R83, R86, R75, P2 ;  /* 0x0000004b56537207 */ /* 0x000fca0001000000 */
[----:B------:R0:W-:Y:S01]  /*2d30*/  @P1 STG.E.128 [R84.64], R80 ;  /* 0x0000005054001986 */ /* 0x0001e2000c101d04 */
[-C--:B------:R-:W-:Y:S02]  /*2d40*/  FMUL.FTZ R118, R117, R160.reuse ;  /* 0x000000a075767220 */ /* 0x080fe40000410000 */
[-C--:B------:R-:W-:Y:S01]  /*2d50*/  FMUL.FTZ R119, R86, R160.reuse ;  /* 0x000000a056777220 */ /* 0x080fe20000410000 */
[----:B0-----:R-:W-:Y:S01]  /*2d60*/  IADD3 R84, P4, R173, c[0x0][0x248], RZ ;  /* 0x00009200ad547a10 */ /* 0x001fe20007f9e0ff */
[----:B------:R-:W-:-:S03]  /*2d70*/  FMUL.FTZ R173, R87, R160 ;  /* 0x000000a057ad7220 */ /* 0x000fc60000410000 */
[----:B------:R-:W-:Y:S01]  /*2d80*/  IADD3.X R85, R174, c[0x0][0x24c], RZ, P4, !PT ;  /* 0x00009300ae557a10 */ /* 0x000fe200027fe4ff */
[----:B------:R-:W-:Y:S02]  /*2d90*/  FMUL.FTZ R174, R116, R160 ;  /* 0x000000a074ae7220 */ /* 0x000fe40000410000 */
[----:B------:R-:W-:Y:S02]  /*2da0*/  FMUL.FTZ R80, R222, R173 ;  /* 0x000000adde507220 */ /* 0x000fe40000410000 */
[----:B------:R-:W-:Y:S02]  /*2db0*/  FMUL.FTZ R81, R221, R174 ;  /* 0x000000aedd517220 */ /* 0x000fe40000410000 */
[----:B------:R-:W-:Y:S02]  /*2dc0*/  FMUL.FTZ R82, R220, R118 ;  /* 0x00000076dc527220 */ /* 0x000fe40000410000 */
[----:B------:R-:W-:Y:S02]  /*2dd0*/  FMUL.FTZ R83, R219, R119 ;  /* 0x00000077db537220 */ /* 0x000fe40000410000 */
[----:B------:R-:W-:-:S02]  /*2de0*/  FFMA.FTZ R87, R102, R112, R111 ;  /* 0x0000007066577223 */ /* 0x000fc4000001006f */
[-C--:B------:R-:W-:Y:S01]  /*2df0*/  FFMA.FTZ R102, R113, R112.reuse, R111 ;  /* 0x0000007071667223 */ /* 0x080fe2000001006f */
[----:B------:R0:W-:Y:S01]  /*2e00*/  STG.E.128 [R84.64], R80 ;  /* 0x0000005054007986 */ /* 0x0001e2000c101d04 */
[----:B------:R-:W-:Y:S02]  /*2e10*/  FADD.FTZ R120, R120, -R87 ;  /* 0x8000005778787221 */ /* 0x000fe40000010000 */
[-CC-:B------:R-:W-:Y:S02]  /*2e20*/  FFMA.FTZ R86, R103, R112.reuse, R111.reuse ;  /* 0x0000007067567223 */ /* 0x180fe4000001006f */
[----:B------:R-:W-:Y:S02]  /*2e30*/  FFMA.FTZ R87, R110, R112, R111 ;  /* 0x000000706e577223 */ /* 0x000fe4000001006f */
[----:B------:R-:W-:Y:S02]  /*2e40*/  FADD.FTZ R116, R123, -R102 ;  /* 0x800000667b747221 */ /* 0x000fe40000010000 */
[----:B------:R-:W-:-:S02]  /*2e50*/  FADD.FTZ R86, R121, -R86 ;  /* 0x8000005679567221 */ /* 0x000fc40000010000 */
[----:B------:R-:W-:Y:S01]  /*2e60*/  FADD.FTZ R122, R122, -R87 ;  /* 0x800000577a7a7221 */ /* 0x000fe20000010000 */
[----:B0-----:R-:W-:-:S04]  /*2e70*/  IADD3 R84, P4, R169, c[0x0][0x170], RZ ;  /* 0x00005c00a9547a10 */ /* 0x001fc80007f9e0ff */
[----:B------:R-:W-:Y:S02]  /*2e80*/  IADD3.X R85, R172, c[0x0][0x174], RZ, P4, !PT ;  /* 0x00005d00ac557a10 */ /* 0x000fe400027fe4ff */
[----:B------:R-:W-:Y:S01]  /*2e90*/  @P1 IADD3 R102, P4, R169, c[0x0][0x258], RZ ;  /* 0x00009600a9661a10 */ /* 0x000fe20007f9e0ff */
[----:B------:R-:W-:Y:S02]  /*2ea0*/  FFMA.FTZ R121, R100, R112, R111 ;  /* 0x0000007064797223 */ /* 0x000fe4000001006f */
[C---:B------:R-:W-:Y:S01]  /*2eb0*/  FMUL.FTZ R113, R159.reuse, R120 ;  /* 0x000000789f717220 */ /* 0x040fe20000410000 */
[----:B------:R-:W-:Y:S01]  /*2ec0*/  @P1 IADD3.X R103, R172, c[0x0][0x25c], RZ, P4, !PT ;  /* 0x00009700ac671a10 */ /* 0x000fe200027fe4ff */
[----:B------:R-:W-:Y:S01]  /*2ed0*/  FMUL.FTZ R120, R159, R86 ;  /* 0x000000569f787220 */ /* 0x000fe20000410000 */
[----:B------:R-:W-:Y:S01]  /*2ee0*/  IADD3 R100, P4, R169, c[0x0][0x248], RZ ;  /* 0x00009200a9647a10 */ /* 0x000fe20007f9e0ff */
[C---:B------:R-:W-:Y:S01]  /*2ef0*/  FMUL.FTZ R117, R159.reuse, R122 ;  /* 0x0000007a9f757220 */ /* 0x040fe20000410000 */
[----:B------:R-:W2:Y:S01]  /*2f00*/  LDG.E.128 R84, [R84.64] ;  /* 0x0000000454547981 */ /* 0x000ea2000c1e1d00 */
[----:B------:R-:W-:-:S02]  /*2f10*/  FMUL.FTZ R116, R159, R116 ;  /* 0x000000749f747220 */ /* 0x000fc40000410000 */
[-C--:B------:R-:W-:Y:S01]  /*2f20*/  FFMA.FTZ R122, R101, R112.reuse, R111 ;  /* 0x00000070657a7223 */ /* 0x080fe2000001006f */
[----:B------:R-:W-:Y:S01]  /*2f30*/  IADD3.X R101, R172, c[0x0][0x24c], RZ, P4, !PT ;  /* 0x00009300ac657a10 */ /* 0x000fe200027fe4ff */
[----:B------:R-:W-:Y:S02]  /*2f40*/  @P0 FADD.FTZ R113, R60, R113 ;  /* 0x000000713c710221 */ /* 0x000fe40000010000 */
[----:B------:R-:W-:Y:S02]  /*2f50*/  @P0 FADD.FTZ R120, R61, R120 ;  /* 0x000000783d780221 */ /* 0x000fe40000010000 */
[----:B------:R-:W-:Y:S02]  /*2f60*/  @P0 FADD.FTZ R117, R62, R117 ;  /* 0x000000753e750221 */ /* 0x000fe40000010000 */
[----:B------:R-:W-:Y:S02]  /*2f70*/  @P0 FADD.FTZ R116, R63, R116 ;  /* 0x000000743f740221 */ /* 0x000fe40000010000 */
[----:B------:R-:W-:-:S02]  /*2f80*/  FFMA.FTZ R123, R108, R112, R111 ;  /* 0x000000706c7b7223 */ /* 0x000fc4000001006f */
[----:B------:R-:W-:Y:S02]  /*2f90*/  FFMA.FTZ R172, R109, R112, R111 ;  /* 0x000000706dac7223 */ /* 0x000fe4000001006f */
[----:B------:R-:W-:Y:S01]  /*2fa0*/  FADD.FTZ R124, R124, -R121 ;  /* 0x800000797c7c7221 */ /* 0x000fe20000010000 */
[----:B------:R-:W-:Y:S01]  /*2fb0*/  SEL R80, R113, R72, P2 ;  /* 0x0000004871507207 */ /* 0x000fe20001000000 */
[----:B------:R-:W-:Y:S01]  /*2fc0*/  FADD.FTZ R122, R125, -R122 ;  /* 0x8000007a7d7a7221 */ /* 0x000fe20000010000 */
[----:B------:R-:W-:Y:S01]  /*2fd0*/  SEL R81, R120, R73, P2 ;  /* 0x0000004978517207 */ /* 0x000fe20001000000 */
[----:B------:R-:W-:Y:S01]  /*2fe0*/  FADD.FTZ R126, R126, -R123 ;  /* 0x8000007b7e7e7221 */ /* 0x000fe20000010000 */
[----:B------:R-:W-:Y:S01]  /*2ff0*/  SEL R82, R117, R74, P2 ;  /* 0x0000004a75527207 */ /* 0x000fe20001000000 */
[----:B------:R-:W-:Y:S01]  /*3000*/  FADD.FTZ R172, R127, -R172 ;  /* 0x800000ac7fac7221 */ /* 0x000fe20000010000 */
[----:B------:R-:W-:Y:S01]  /*3010*/  SEL R83, R116, R75, P2 ;  /* 0x0000004b74537207 */ /* 0x000fe20001000000 */
[----:B------:R-:W-:-:S02]  /*3020*/  FMUL.FTZ R110, R113, R160 ;  /* 0x000000a0716e7220 */ /* 0x000fc40000410000 */
[-C--:B------:R-:W-:Y:S01]  /*3030*/  FMUL.FTZ R113, R120, R160.reuse ;  /* 0x000000a078717220 */ /* 0x080fe20000410000 */
[----:B------:R-:W-:Y:S01]  /*3040*/  IADD3 R108, P4, R167, c[0x0][0x170], RZ ;  /* 0x00005c00a76c7a10 */ /* 0x000fe20007f9e0ff */
[-C--:B------:R-:W-:Y:S02]  /*3050*/  FMUL.FTZ R120, R117, R160.reuse ;  /* 0x000000a075787220 */ /* 0x080fe40000410000 */
[----:B------:R-:W-:Y:S02]  /*3060*/  FMUL.FTZ R121, R116, R160 ;  /* 0x000000a074797220 */ /* 0x000fe40000410000 */
[C---:B------:R-:W-:Y:S02]  /*3070*/  FMUL.FTZ R123, R159.reuse, R124 ;  /* 0x0000007c9f7b7220 */ /* 0x040fe40000410000 */
[C---:B------:R-:W-:Y:S02]  /*3080*/  FMUL.FTZ R124, R159.reuse, R122 ;  /* 0x0000007a9f7c7220 */ /* 0x040fe40000410000 */
[----:B------:R-:W-:-:S02]  /*3090*/  FMUL.FTZ R125, R159, R126 ;  /* 0x0000007e9f7d7220 */ /* 0x000fc40000410000 */
[----:B------:R-:W-:Y:S01]  /*30a0*/  FMUL.FTZ R172, R159, R172 ;  /* 0x000000ac9fac7220 */ /* 0x000fe20000410000 */
[----:B------:R0:W-:Y:S01]  /*30b0*/  @P1 STG.E.128 [R102.64], R80 ;  /* 0x0000005066001986 */ /* 0x0001e2000c101d04 */
[----:B------:R-:W-:Y:S01]  /*30c0*/  IADD3.X R109, R168, c[0x0][0x174], RZ, P4, !PT ;  /* 0x00005d00a86d7a10 */ /* 0x000fe200027fe4ff */
[----:B------:R-:W-:Y:S01]  /*30d0*/  @P0 FADD.FTZ R123, R64, R123 ;  /* 0x0000007b407b0221 */ /* 0x000fe20000010000 */
[----:B------:R-:W-:Y:S01]  /*30e0*/  @P1 IADD3 R116, P4, R167, c[0x0][0x258], RZ ;  /* 0x00009600a7741a10 */ /* 0x000fe20007f9e0ff */
[----:B------:R-:W-:Y:S02]  /*30f0*/  @P0 FADD.FTZ R124, R65, R124 ;  /* 0x0000007c417c0221 */ /* 0x000fe40000010000 */
[----:B------:R-:W-:Y:S02]  /*3100*/  @P0 FADD.FTZ R125, R66, R125 ;  /* 0x0000007d427d0221 */ /* 0x000fe40000010000 */
[----:B------:R-:W-:Y:S01]  /*3110*/  @P0 FADD.FTZ R172, R67, R172 ;  /* 0x000000ac43ac0221 */ /* 0x000fe20000010000 */
[----:B------:R-:W-:Y:S01]  /*3120*/  @P1 IADD3.X R117, R168, c[0x0][0x25c], RZ, P4, !PT ;  /* 0x00009700a8751a10 */ /* 0x000fe200027fe4ff */
[----:B------:R-:W-:-:S02]  /*3130*/  FMUL.FTZ R122, R123, R160 ;  /* 0x000000a07b7a7220 */ /* 0x000fc40000410000 */
[----:B0-----:R-:W-:Y:S02]  /*3140*/  FMUL.FTZ R80, R218, R110 ;  /* 0x0000006eda507220 */ /* 0x001fe40000410000 */
[----:B------:R-:W-:Y:S02]  /*3150*/  FMUL.FTZ R81, R217, R113 ;  /* 0x00000071d9517220 */ /* 0x000fe40000410000 */
[----:B------:R-:W-:Y:S02]  /*3160*/  FMUL.FTZ R82, R216, R120 ;  /* 0x00000078d8527220 */ /* 0x000fe40000410000 */
[----:B------:R-:W-:Y:S01]  /*3170*/  FMUL.FTZ R83, R215, R121 ;  /* 0x00000079d7537220 */ /* 0x000fe20000410000 */
[----:B------:R-:W-:Y:S02]  /*3180*/  SEL R102, R125, R74, P2 ;  /* 0x0000004a7d667207 */ /* 0x000fe40001000000 */
[----:B------:R-:W-:Y:S02]  /*3190*/  SEL R103, R172, R75, P2 ;  /* 0x0000004bac677207 */ /* 0x000fe40001000000 */
[----:B------:R0:W-:Y:S02]  /*31a0*/  STG.E.128 [R100.64], R80 ;  /* 0x0000005064007986 */ /* 0x0001e4000c101d04 */
[----:B0-----:R-:W-:-:S02]  /*31b0*/  SEL R100, R123, R72, P2 ;  /* 0x000000487b647207 */ /* 0x001fc40001000000 */
[C---:B------:R-:W-:Y:S01]  /*31c0*/  SEL R101, R124.reuse, R73, P2 ;  /* 0x000000497c657207 */ /* 0x040fe20001000000 */
[-C--:B------:R-:W-:Y:S01]  /*31d0*/  FMUL.FTZ R123, R124, R160.reuse ;  /* 0x000000a07c7b7220 */ /* 0x080fe20000410000 */
[----:B------:R0:W2:Y:S01]  /*31e0*/  LDG.E.128 R80, [R108.64] ;  /* 0x000000046c507981 */ /* 0x0000a2000c1e1d00 */
[-C--:B------:R-:W-:Y:S02]  /*31f0*/  FMUL.FTZ R124, R125, R160.reuse ;  /* 0x000000a07d7c7220 */ /* 0x080fe40000410000 */
[----:B------:R-:W-:Y:S01]  /*3200*/  FMUL.FTZ R125, R172, R160 ;  /* 0x000000a0ac7d7220 */ /* 0x000fe20000410000 */
[----:B------:R1:W-:Y:S01]  /*3210*/  @P1 STG.E.128 [R116.64], R100 ;  /* 0x0000006474001986 */ /* 0x0003e2000c101d04 */
[----:B0-----:R-:W-:-:S04]  /*3220*/  IADD3 R108, P4, R167, c[0x0][0x248], RZ ;  /* 0x00009200a76c7a10 */ /* 0x001fc80007f9e0ff */
[----:B------:R-:W-:Y:S02]  /*3230*/  IADD3.X R109, R168, c[0x0][0x24c], RZ, P4, !PT ;  /* 0x00009300a86d7a10 */ /* 0x000fe400027fe4ff */
[----:B-1----:R-:W-:Y:S01]  /*3240*/  IADD3 R116, P5, R157, c[0x0][0x170], RZ ;  /* 0x00005c009d747a10 */ /* 0x002fe20007fbe0ff */
[----:B------:R-:W-:Y:S02]  /*3250*/  FMUL.FTZ R100, R206, R122 ;  /* 0x0000007ace647220 */ /* 0x000fe40000410000 */
[----:B------:R-:W-:Y:S01]  /*3260*/  FMUL.FTZ R101, R205, R123 ;  /* 0x0000007bcd657220 */ /* 0x000fe20000410000 */
[----:B------:R-:W-:Y:S01]  /*3270*/  IADD3.X R117, R158, c[0x0][0x174], RZ, P5, !PT ;  /* 0x00005d009e757a10 */ /* 0x000fe20002ffe4ff */
[----:B------:R-:W-:Y:S02]  /*3280*/  FMUL.FTZ R102, R204, R124 ;  /* 0x0000007ccc667220 */ /* 0x000fe40000410000 */
[----:B------:R-:W-:-:S05]  /*3290*/  FMUL.FTZ R103, R201, R125 ;  /* 0x0000007dc9677220 */ /* 0x000fca0000410000 */
[----:B------:R0:W-:Y:S04]  /*32a0*/  STG.E.128 [R108.64], R100 ;  /* 0x000000646c007986 */ /* 0x0001e8000c101d04 */
[----:B0-----:R-:W2:Y:S01]  /*32b0*/  LDG.E.128 R100, [R116.64] ;  /* 0x0000000474647981 */ /* 0x001ea2000c1e1d00 */
        /* <DEDUP_REMOVED lines=16> */
[C---:B------:R-:W-:Y:S01]  /*33c0*/  SEL R72, R105.reuse, R72, P2 ;  /* 0x0000004869487207 */ /* 0x040fe20001000000 */
[----:B---3--:R-:W-:Y:S01]  /*33d0*/  FFMA.FTZ R154, R176, R92, R154 ;  /* 0x0000005cb09a7223 */ /* 0x008fe2000001009a */
[C---:B------:R-:W-:Y:S01]  /*33e0*/  SEL R73, R104.reuse, R73, P2 ;  /* 0x0000004968497207 */ /* 0x040fe20001000000 */
[----:B------:R-:W-:Y:S01]  /*33f0*/  FMUL.FTZ R105, R105, R160 ;  /* 0x000000a069697220 */ /* 0x000fe20000410000 */
[----:B------:R-:W-:Y:S01]  /*3400*/  SEL R74, R107, R74, P2 ;  /* 0x0000004a6b4a7207 */ /* 0x000fe20001000000 */
[-C--:B------:R-:W-:Y:S01]  /*3410*/  FMUL.FTZ R104, R104, R160.reuse ;  /* 0x000000a068687220 */ /* 0x080fe20000410000 */
[----:B------:R-:W-:Y:S01]  /*3420*/  @P1 IADD3 R92, P4, R157, c[0x0][0x258], RZ ;  /* 0x000096009d5c1a10 */ /* 0x000fe20007f9e0ff */
[----:B------:R-:W-:-:S02]  /*3430*/  FMUL.FTZ R107, R107, R160 ;  /* 0x000000a06b6b7220 */ /* 0x000fc40000410000 */
[C---:B------:R-:W-:Y:S01]  /*3440*/  FMUL.FTZ R160, R112.reuse, R160 ;  /* 0x000000a070a07220 */ /* 0x040fe20000410000 */
[----:B------:R-:W-:Y:S01]  /*3450*/  SEL R75, R112, R75, P2 ;  /* 0x0000004b704b7207 */ /* 0x000fe20001000000 */
[----:B------:R-:W-:Y:S01]  /*3460*/  FFMA.FTZ R153, R93, R177, R153 ;  /* 0x000000b15d997223 */ /* 0x000fe20000010099 */
[----:B------:R-:W-:Y:S01]  /*3470*/  @P1 IADD3.X R93, R158, c[0x0][0x25c], RZ, P4, !PT ;  /* 0x000097009e5d1a10 */ /* 0x000fe200027fe4ff */
[----:B------:R-:W-:Y:S02]  /*3480*/  FFMA.FTZ R145, R77, R115, R145 ;  /* 0x000000734d917223 */ /* 0x000fe40000010091 */
[----:B------:R-:W-:Y:S02]  /*3490*/  FFMA.FTZ R148, R78, R114, R148 ;  /* 0x000000724e947223 */ /* 0x000fe40000010094 */
[----:B------:R-:W-:Y:S02]  /*34a0*/  FFMA.FTZ R147, R79, R76, R147 ;  /* 0x0000004c4f937223 */ /* 0x000fe40000010093 */
[----:B------:R-:W-:-:S02]  /*34b0*/  FMUL.FTZ R76, R200, R105 ;  /* 0x00000069c84c7220 */ /* 0x000fc40000410000 */
[----:B------:R-:W-:Y:S02]  /*34c0*/  FMUL.FTZ R77, R199, R104 ;  /* 0x00000068c74d7220 */ /* 0x000fe40000410000 */
[----:B------:R-:W-:Y:S02]  /*34d0*/  FMUL.FTZ R78, R198, R107 ;  /* 0x0000006bc64e7220 */ /* 0x000fe40000410000 */
[----:B------:R-:W-:Y:S02]  /*34e0*/  FMUL.FTZ R79, R197, R160 ;  /* 0x000000a0c54f7220 */ /* 0x000fe40000410000 */
[----:B----4-:R-:W-:Y:S01]  /*34f0*/  FFMA.FTZ R163, R173, R88, R163 ;  /* 0x00000058ada37223 */ /* 0x010fe200000100a3 */
[----:B------:R-:W-:Y:S01]  /*3500*/  IADD3 R88, P5, R157, c[0x0][0x248], RZ ;  /* 0x000092009d587a10 */ /* 0x000fe20007fbe0ff */
[----:B------:R-:W-:-:S03]  /*3510*/  FFMA.FTZ R162, R89, R174, R162 ;  /* 0x000000ae59a27223 */ /* 0x000fc600000100a2 */
[----:B------:R-:W-:Y:S01]  /*3520*/  IADD3.X R89, R158, c[0x0][0x24c], RZ, P5, !PT ;  /* 0x000093009e597a10 */ /* 0x000fe20002ffe4ff */
[----:B------:R0:W-:Y:S01]  /*3530*/  @P1 STG.E.128 [R92.64], R72 ;  /* 0x000000485c001986 */ /* 0x0001e2000c101d04 */
[----:B------:R-:W-:-:S03]  /*3540*/  IADD3 R156, R156, c[0x0][0x160], RZ ;  /* 0x000058009c9c7a10 */ /* 0x000fc60007ffe0ff */
[----:B------:R0:W-:Y:S01]  /*3550*/  STG.E.128 [R88.64], R76 ;  /* 0x0000004c58007986 */ /* 0x0001e2000c101d04 */
[----:B------:R-:W-:Y:S01]  /*3560*/  ISETP.GE.AND P0, PT, R156, c[0x0][0x164], PT ;  /* 0x000059009c007a0c */ /* 0x000fe20003f06270 */
[----:B--2---:R-:W-:Y:S01]  /*3570*/  FFMA.FTZ R150, R170, R96, R150 ;  /* 0x00000060aa967223 */ /* 0x004fe20000010096 */
[----:B------:R-:W-:Y:S01]  /*3580*/  SEL R186, RZ, 0x1, P3 ;  /* 0x00000001ffba7807 */ /* 0x000fe20001800000 */
[----:B------:R-:W-:Y:S02]  /*3590*/  FFMA.FTZ R149, R97, R171, R149 ;  /* 0x000000ab61957223 */ /* 0x000fe40000010095 */
[----:B------:R-:W-:Y:S02]  /*35a0*/  FFMA.FTZ R152, R98, R180, R152 ;  /* 0x000000b462987223 */ /* 0x000fe40000010098 */
[----:B------:R-:W-:Y:S02]  /*35b0*/  FFMA.FTZ R151, R99, R181, R151 ;  /* 0x000000b563977223 */ /* 0x000fe40000010097 */
[----:B------:R-:W-:-:S02]  /*35c0*/  FFMA.FTZ R161, R94, R178, R161 ;  /* 0x000000b25ea17223 */ /* 0x000fc400000100a1 */
[----:B------:R-:W-:Y:S02]  /*35d0*/  FFMA.FTZ R155, R95, R179, R155 ;  /* 0x000000b35f9b7223 */ /* 0x000fe4000001009b */
[----:B------:R-:W-:Y:S02]  /*35e0*/  FFMA.FTZ R195, R90, R118, R195 ;  /* 0x000000765ac37223 */ /* 0x000fe400000100c3 */
        /* <DEDUP_REMOVED lines=12> */
[----:B------:R-:W-:Y:S01]  /*36b0*/  FFMA.FTZ R165, R103, R160, R165 ;  /* 0x000000a067a57223 */ /* 0x000fe200000100a5 */
[----:B0-----:R-:W-:Y:S01]  /*36c0*/  @P0 CALL.REL.NOINC `(.L_x_11114) ;  /* 0x0000001000000944 */ /* 0x001fe20003c00000 */
[----:B------:R-:W-:Y:S05]  /*36d0*/  BRA `(.L_x_11115) ;  /* 0xffffd65000007947 */ /* 0x000fea000383ffff */
.L_x_11114:
        /* <DEDUP_REMOVED lines=52> */
.L_x_11111:
        /* <DEDUP_REMOVED lines=32> */
.L_x_11112:
[----:B------:R-:W-:Y:S01]  /*3c20*/  HFMA2.MMA R79, -RZ, RZ, 0, 9.5367431640625e-07 ;  /* 0x00000010ff4f7435 */ /* 0x000fe200000001ff */
[----:B------:R-:W-:-:S02]  /*3c30*/  MOV R77, R80 ;  /* 0x00000050004d7202 */ /* 0x000fc40000000f00 */
[----:B------:R-:W-:Y:S02]  /*3c40*/  MOV R84, 0x1f ;  /* 0x0000001f00547802 */ /* 0x000fe40000000f00 */
[----:B------:R-:W-:Y:S02]  /*3c50*/  MOV R82, 0xffffffff ;  /* 0xffffffff00527802 */ /* 0x000fe40000000f00 */
[----:B------:R-:W-:Y:S02]  /*3c60*/  MOV R76, 0x3c80 ;  /* 0x00003c80004c7802 */ /* 0x000fe40000000f00 */
[----:B-----5:R-:W-:Y:S05]  /*3c70*/  CALL.REL.NOINC `($__internal_165_$__cuda_sm70_shflsync_down_p) ;  /* 0x0000046000007944 */ /* 0x020fea0003c00000 */
[----:B-1----:R-:W-:Y:S01]  /*3c80*/  MOV R81, R79 ;  /* 0x0000004f00517202 */ /* 0x002fe20000000f00 */
[----:B------:R-:W-:Y:S05]  /*3c90*/  BRA `(.L_x_11116) ;  /* 0xffffe3f000007947 */ /* 0x000fea000383ffff */
.L_x_11113:
[----:B------:R-:W-:Y:S01]  /*3ca0*/  HFMA2.MMA R79, -RZ, RZ, 0, 9.5367431640625e-07 ;  /* 0x00000010ff4f7435 */ /* 0x000fe200000001ff */
[----:B------:R-:W-:Y:S02]  /*3cb0*/  MOV R77, R78 ;  /* 0x0000004e004d7202 */ /* 0x000fe40000000f00 */
[----:B------:R-:W-:Y:S02]  /*3cc0*/  MOV R84, 0x1f ;  /* 0x0000001f00547802 */ /* 0x000fe40000000f00 */
[----:B------:R-:W-:-:S02]  /*3cd0*/  MOV R82, 0xffffffff ;  /* 0xffffffff00527802 */ /* 0x000fc40000000f00 */
[----:B------:R-:W-:Y:S02]  /*3ce0*/  MOV R76, 0x3d00 ;  /* 0x00003d00004c7802 */ /* 0x000fe40000000f00 */
[----:B01---5:R-:W-:Y:S05]  /*3cf0*/  CALL.REL.NOINC `($__internal_165_$__cuda_sm70_shflsync_down_p) ;  /* 0x000003e000007944 */ /* 0x023fea0003c00000 */
[----:B------:R-:W-:Y:S01]  /*3d00*/  FADD.FTZ R80, R80, R81 ;  /* 0x0000005150507221 */ /* 0x000fe20000010000 */
[----:B------:R-:W-:Y:S01]  /*3d10*/  MOV R84, 0x1f ;  /* 0x0000001f00547802 */ /* 0x000fe20000000f00 */
[----:B-1----:R-:W-:Y:S01]  /*3d20*/  FADD.FTZ R78, R78, R79 ;  /* 0x0000004f4e4e7221 */ /* 0x002fe20000010000 */
[----:B------:R-:W-:Y:S01]  /*3d30*/  HFMA2.MMA R79, -RZ, RZ, 0, 4.76837158203125e-07 ;  /* 0x00000008ff4f7435 */ /* 0x000fe200000001ff */
[----:B------:R-:W-:Y:S02]  /*3d40*/  MOV R82, 0xffffffff ;  /* 0xffffffff00527802 */ /* 0x000fe40000000f00 */
[----:B------:R-:W-:Y:S02]  /*3d50*/  MOV R77, R80 ;  /* 0x00000050004d7202 */ /* 0x000fe40000000f00 */
[----:B------:R-:W-:Y:S02]  /*3d60*/  MOV R76, 0x3d80 ;  /* 0x00003d80004c7802 */ /* 0x000fe40000000f00 */
[----:B------:R-:W-:Y:S05]  /*3d70*/  CALL.REL.NOINC `($__internal_165_$__cuda_sm70_shflsync_down_p) ;  /* 0x0000036000007944 */ /* 0x000fea0003c00000 */
[----:B-1----:R-:W-:Y:S01]  /*3d80*/  MOV R81, R79 ;  /* 0x0000004f00517202 */ /* 0x002fe20000000f00 */
[----:B------:R-:W-:Y:S01]  /*3d90*/  HFMA2.MMA R79, -RZ, RZ, 0, 4.76837158203125e-07 ;  /* 0x00000008ff4f7435 */ /* 0x000fe200000001ff */
[----:B------:R-:W-:-:S02]  /*3da0*/  MOV R77, R78 ;  /* 0x0000004e004d7202 */ /* 0x000fc40000000f00 */
[----:B------:R-:W-:Y:S02]  /*3db0*/  MOV R84, 0x1f ;  /* 0x0000001f00547802 */ /* 0x000fe40000000f00 */
[----:B------:R-:W-:Y:S02]  /*3dc0*/  MOV R82, 0xffffffff ;  /* 0xffffffff00527802 */ /* 0x000fe40000000f00 */
[----:B------:R-:W-:Y:S02]  /*3dd0*/  MOV R76, 0x3df0 ;  /* 0x00003df0004c7802 */ /* 0x000fe40000000f00 */
[----:B------:R-:W-:Y:S05]  /*3de0*/  CALL.REL.NOINC `($__internal_165_$__cuda_sm70_shflsync_down_p) ;  /* 0x000002f000007944 */ /* 0x000fea0003c00000 */
[----:B------:R-:W-:Y:S01]  /*3df0*/  FADD.FTZ R80, R81, R80 ;  /* 0x0000005051507221 */ /* 0x000fe20000010000 */
[----:B------:R-:W-:Y:S01]  /*3e00*/  MOV R84, 0x1f ;  /* 0x0000001f00547802 */ /* 0x000fe20000000f00 */
[----:B-1----:R-:W-:Y:S01]  /*3e10*/  FADD.FTZ R78, R78, R79 ;  /* 0x0000004f4e4e7221 */ /* 0x002fe20000010000 */
[----:B------:R-:W-:Y:S01]  /*3e20*/  HFMA2.MMA R79, -RZ, RZ, 0, 2.384185791015625e-07 ;  /* 0x00000004ff4f7435 */ /* 0x000fe200000001ff */
[----:B------:R-:W-:Y:S02]  /*3e30*/  MOV R82, 0xffffffff ;  /* 0xffffffff00527802 */ /* 0x000fe40000000f00 */
[----:B------:R-:W-:-:S02]  /*3e40*/  MOV R77, R80 ;  /* 0x00000050004d7202 */ /* 0x000fc40000000f00 */
[----:B------:R-:W-:Y:S02]  /*3e50*/  MOV R76, 0x3e70 ;  /* 0x00003e70004c7802 */ /* 0x000fe40000000f00 */
[----:B------:R-:W-:Y:S05]  /*3e60*/  CALL.REL.NOINC `($__internal_165_$__cuda_sm70_shflsync_down_p) ;  /* 0x0000027000007944 */ /* 0x000fea0003c00000 */
[----:B-1----:R-:W-:Y:S01]  /*3e70*/  MOV R81, R79 ;  /* 0x0000004f00517202 */ /* 0x002fe20000000f00 */
[----:B------:R-:W-:Y:S01]  /*3e80*/  HFMA2.MMA R79, -RZ, RZ, 0, 2.384185791015625e-07 ;  /* 0x00000004ff4f7435 */ /* 0x000fe200000001ff */
[----:B------:R-:W-:Y:S02]  /*3e90*/  MOV R77, R78 ;  /* 0x0000004e004d7202 */ /* 0x000fe40000000f00 */
[----:B------:R-:W-:Y:S02]  /*3ea0*/  MOV R84, 0x1f ;  /* 0x0000001f00547802 */ /* 0x000fe40000000f00 */
[----:B------:R-:W-:Y:S02]  /*3eb0*/  MOV R82, 0xffffffff ;  /* 0xffffffff00527802 */ /* 0x000fe40000000f00 */
[----:B------:R-:W-:Y:S02]  /*3ec0*/  MOV R76, 0x3ee0 ;  /* 0x00003ee0004c7802 */ /* 0x000fe40000000f00 */
[----:B------:R-:W-:Y:S05]  /*3ed0*/  CALL.REL.NOINC `($__internal_165_$__cuda_sm70_shflsync_down_p) ;  /* 0x0000020000007944 */ /* 0x000fea0003c00000 */
[----:B------:R-:W-:Y:S01]  /*3ee0*/  FADD.FTZ R80, R81, R80 ;  /* 0x0000005051507221 */ /* 0x000fe20000010000 */
[----:B------:R-:W-:Y:S01]  /*3ef0*/  MOV R84, 0x1f ;  /* 0x0000001f00547802 */ /* 0x000fe20000000f00 */
[----:B-1----:R-:W-:Y:S01]  /*3f00*/  FADD.FTZ R78, R78, R79 ;  /* 0x0000004f4e4e7221 */ /* 0x002fe20000010000 */
[----:B------:R-:W-:Y:S01]  /*3f10*/  HFMA2.MMA R79, -RZ, RZ, 0, 1.1920928955078125e-07 ;  /* 0x00000002ff4f7435 */ /* 0x000fe200000001ff */
[----:B------:R-:W-:-:S02]  /*3f20*/  MOV R82, 0xffffffff ;  /* 0xffffffff00527802 */ /* 0x000fc40000000f00 */
[----:B------:R-:W-:Y:S02]  /*3f30*/  MOV R77, R80 ;  /* 0x00000050004d7202 */ /* 0x000fe40000000f00 */
[----:B------:R-:W-:Y:S02]  /*3f40*/  MOV R76, 0x3f60 ;  /* 0x00003f60004c7802 */ /* 0x000fe40000000f00 */
[----:B------:R-:W-:Y:S05]  /*3f50*/  CALL.REL.NOINC `($__internal_165_$__cuda_sm70_shflsync_down_p) ;  /* 0x0000018000007944 */ /* 0x000fea0003c00000 */
[----:B-1----:R-:W-:Y:S01]  /*3f60*/  MOV R81, R79 ;  /* 0x0000004f00517202 */ /* 0x002fe20000000f00 */
[----:B------:R-:W-:Y:S01]  /*3f70*/  HFMA2.MMA R79, -RZ, RZ, 0, 1.1920928955078125e-07 ;  /* 0x00000002ff4f7435 */ /* 0x000fe200000001ff */
[----:B------:R-:W-:Y:S02]  /*3f80*/  MOV R77, R78 ;  /* 0x0000004e004d7202 */ /* 0x000fe40000000f00 */
[----:B------:R-:W-:Y:S02]  /*3f90*/  MOV R84, 0x1f ;  /* 0x0000001f00547802 */ /* 0x000fe40000000f00 */
[----:B------:R-:W-:Y:S02]  /*3fa0*/  MOV R82, 0xffffffff ;  /* 0xffffffff00527802 */ /* 0x000fe40000000f00 */
[----:B------:R-:W-:-:S02]  /*3fb0*/  MOV R76, 0x3fd0 ;  /* 0x00003fd0004c7802 */ /* 0x000fc40000000f00 */
[----:B------:R-:W-:Y:S05]  /*3fc0*/  CALL.REL.NOINC `($__internal_165_$__cuda_sm70_shflsync_down_p) ;  /* 0x0000011000007944 */ /* 0x000fea0003c00000 */
[----:B------:R-:W-:Y:S01]  /*3fd0*/  FADD.FTZ R80, R81, R80 ;  /* 0x0000005051507221 */ /* 0x000fe20000010000 */
[----:B------:R-:W-:Y:S01]  /*3fe0*/  MOV R84, 0x1f ;  /* 0x0000001f00547802 */ /* 0x000fe20000000f00 */
[----:B-1----:R-:W-:Y:S01]  /*3ff0*/  FADD.FTZ R78, R78, R79 ;  /* 0x0000004f4e4e7221 */ /* 0x002fe20000010000 */
[----:B------:R-:W-:Y:S01]  /*4000*/  HFMA2.MMA R79, -RZ, RZ, 0, 5.9604644775390625e-08 ;  /* 0x00000001ff4f7435 */ /* 0x000fe200000001ff */
[----:B------:R-:W-:-:S02]  /*4010*/  MOV R82, 0xffffffff ;  /* 0xffffffff00527802 */ /* 0x000fc40000000f00 */
[----:B------:R-:W-:Y:S02]  /*4020*/  MOV R77, R80 ;  /* 0x00000050004d7202 */ /* 0x000fe40000000f00 */
[----:B------:R-:W-:Y:S02]  /*4030*/  MOV R76, 0x4050 ;  /* 0x00004050004c7802 */ /* 0x000fe40000000f00 */
[----:B------:R-:W-:Y:S05]  /*4040*/  CALL.REL.NOINC `($__internal_165_$__cuda_sm70_shflsync_down_p) ;  /* 0x0000009000007944 */ /* 0x000fea0003c00000 */
[----:B-1----:R-:W-:Y:S01]  /*4050*/  MOV R81, R79 ;  /* 0x0000004f00517202 */ /* 0x002fe20000000f00 */
[----:B------:R-:W-:Y:S01]  /*4060*/  HFMA2.MMA R79, -RZ, RZ, 0, 5.9604644775390625e-08 ;  /* 0x00000001ff4f7435 */ /* 0x000fe200000001ff */
[----:B------:R-:W-:Y:S02]  /*4070*/  MOV R77, R78 ;  /* 0x0000004e004d7202 */ /* 0x000fe40000000f00 */
[----:B------:R-:W-:Y:S02]  /*4080*/  MOV R84, 0x1f ;  /* 0x0000001f00547802 */ /* 0x000fe40000000f00 */
[----:B------:R-:W-:Y:S02]  /*4090*/  MOV R82, 0xffffffff ;  /* 0xffffffff00527802 */ /* 0x000fe40000000f00 */
[----:B------:R-:W-:-:S02]  /*40a0*/  MOV R76, 0x40c0 ;  /* 0x000040c0004c7802 */ /* 0x000fc40000000f00 */
[----:B------:R-:W-:Y:S05]  /*40b0*/  CALL.REL.NOINC `($__internal_165_$__cuda_sm70_shflsync_down_p) ;  /* 0x0000002000007944 */ /* 0x000fea0003c00000 */
[----:B-1----:R-:W-:Y:S01]  /*40c0*/  MOV R77, R79 ;  /* 0x0000004f004d7202 */ /* 0x002fe20000000f00 */
[----:B------:R-:W-:Y:S05]  /*40d0*/  BRA `(.L_x_11117) ;  /* 0xffffe0d000007947 */ /* 0x000fea000383ffff */
        .weak           $__internal_165_$__cuda_sm70_shflsync_down_p
        .type           $__internal_165_$__cuda_sm70_shflsync_down_p,@function
        .size           $__internal_165_$__cuda_sm70_shflsync_down_p,(.L_x_13041 - $__internal_165_$__cuda_sm70_shflsync_down_p)
$__internal_165_$__cuda_sm70_shflsync_down_p:
[----:B------:R-:W-:Y:S04]  /*40e0*/  WARPSYNC R82 ;  /* 0x0000005200007348 */ /* 0x000fe80003800000 */
[----:B------:R0:W1:Y:S02]  /*40f0*/  SHFL.DOWN PT, R79, R77, R79, R84 ;  /* 0x0800004f4d4f7389 */ /* 0x00006400000e0054 */
[----:B0-----:R-:W-:-:S06]  /*4100*/  HFMA2.MMA R77, -RZ, RZ, 0, 0 ;  /* 0x00000000ff4d7435 */ /* 0x001fcc00000001ff */
[----:B------:R-:W-:Y:S05]  /*4110*/  RET.REL.NODEC R76 `(_ZN10layer_norm13ln_bwd_kernelINS_13Kernel_traitsI6__halfffffjLj7168ELj1ELj1ELj8ELj16ENS_18Kernel_traits_baseILj7168ES2_ffffjLj256EEEEELb0ELb1ELb0ELb1EEEvNS_9BwdParamsE) ;  /* 0xffffbee04c007950 */ /* 0x000fea0003c3ffff */
.L_x_11118:
        /* <DEDUP_REMOVED lines=14> */
.L_x_13041:


//--------------------- .text._ZN10layer_norm13ln_bwd_kernelINS_13Kernel_traitsI6__halfffffjLj7168ELj1ELj1ELj8ELj16ENS_18Kernel_traits_baseILj7168ES2_ffffjLj256EEEEELb0ELb1ELb1ELb0EEEvNS_9BwdParamsE --------------------------
	.section	.text._ZN10layer_norm13ln_bwd_kernelINS_13Kernel_traitsI6__halfffffjLj7168ELj1ELj1ELj8ELj16ENS_18Kernel_traits_baseILj7168ES2_ffffjLj256EEEEELb0ELb1ELb1ELb0EEEvNS_9BwdParamsE,"ax",@progbits
	.sectioninfo	@"SHI_REGISTERS=255"
	.align	128
        .global         _ZN10layer_norm13ln_bwd_kernelINS_13Kernel_traitsI6__halfffffjLj7168ELj1ELj1ELj8ELj16ENS_18Kernel_traits_baseILj7168ES2_ffffjLj256EEEEELb0ELb1ELb1ELb0EEEvNS_9BwdParamsE
        .type           _ZN10layer_norm13ln_bwd_kernelINS_13Kernel_traitsI6__halfffffjLj7168ELj1ELj1ELj8ELj16ENS_18Kernel_traits_baseILj7168ES2_ffffjLj256EEEEELb0ELb1ELb1ELb0EEEvNS_9BwdParamsE,@function
        .size           _ZN10layer_norm13ln_bwd_kernelINS_13Kernel_traitsI6__halfffffjLj7168ELj1ELj1ELj8ELj16ENS_18Kernel_traits_baseILj7168ES2_ffffjLj256EEEEELb0ELb1ELb1ELb0EEEvNS_9BwdParamsE,(.L_x_13042 - _ZN10layer_norm13ln_bwd_kernelINS_13Kernel_traitsI6__halfffffjLj7168ELj1ELj1ELj8ELj16ENS_18Kernel_traits_baseILj7168ES2_ffffjLj256EEEEELb0ELb1ELb1ELb0EEEvNS_9BwdParamsE)
        .other          _ZN10layer_norm13ln_bwd_kernelINS_13Kernel_traitsI6__halfffffjLj7168ELj1ELj1ELj8ELj16ENS_18Kernel_traits_baseILj7168ES2_ffffjLj256EEEEELb0ELb1ELb1ELb0EEEvNS_9BwdParamsE,@"STO_CUDA_ENTRY STV_DEFAULT"
_ZN10layer_norm13ln_bwd_kernelINS_13Kernel_traitsI6__halfffffjLj7168ELj1ELj1ELj8ELj16ENS_18Kernel_traits_baseILj7168ES2_ffffjLj256EEEEELb0ELb1ELb1ELb0EEEvNS_9BwdParamsE:
.text._ZN10layer_norm13ln_bwd_kernelINS_13Kernel_traitsI6__halfffffjLj7168ELj1ELj1ELj8ELj16ENS_18Kernel_traits_baseILj7168ES2_ffffjLj256EEEEELb0ELb1ELb1ELb0EEEvNS_9BwdParamsE:
[----:B------:R-:W-:Y:S02]  /*0000*/  MOV R1, c[0x0][0x28] ;  /* 0x00000a0000017a02 */ /* 0x000fe40000000f00 */
[----:B------:R-:W0:Y:S01]  /*0010*/  S2R R120, SR_TID.X ;  /* 0x0000000000787919 */ /* 0x000e220000002100 */
[----:B------:R-:W-:Y:S01]  /*0020*/  MOV R0, c[0x0][0x168] ;  /* 0x00005a0000007a02 */ /* 0x000fe20000000f00 */
[----:B------:R-:W-:Y:S01]  /*0030*/  ULDC.64 UR4, c[0x0][0x118] ;  /* 0x0000460000047ab9 */ /* 0x000fe20000000a00 */
[----:B------:R-:W-:Y:S02]  /*0040*/  IADD3 R1, R1, -0x10, RZ ;  /* 0xfffffff001017810 */ /* 0x000fe40007ffe0ff */
        /* <DEDUP_REMOVED lines=98> */
[----:B------:R-:W-:Y:S05]  /*0670*/  @P3 BRA `(.L_x_11119) ;  /* 0x00004ae000003947 */ /* 0x000fea0003800000 */
[----:B0----5:R-:W-:Y:S02]  /*0680*/  MOV R5, R14 ;  /* 0x0000000e00057202 */ /* 0x021fe40000000f00 */
[----:B------:R-:W-:-:S02]  /*0690*/  SHF.R.U64 R203, R2, 0x10, R3 ;  /* 0x0000001002cb7819 */ /* 0x000fc40000001203 */
[----:B------:R-:W-:Y:S02]  /*06a0*/  MOV R202, R3 ;  /* 0x0000000300ca7202 */ /* 0x000fe40000000f00 */
[----:B------:R-:W-:Y:S01]  /*06b0*/  SHF.R.U32.HI R194, RZ, 0x10, R3 ;  /* 0x00000010ffc27819 */ /* 0x000fe20000011603 */
[----:B------:R-:W-:Y:S01]  /*06c0*/  HADD2.F32 R203, -RZ, R203.H0_H0 ;  /* 0x200000cbffcb7230 */ /* 0x000fe20000004100 */
[--C-:B------:R-:W-:Y:S01]  /*06d0*/  SHF.R.U64 R14, R14, 0x10, R15.reuse ;  /* 0x000000100e0e7819 */ /* 0x100fe2000000120f */
[----:B------:R-:W-:Y:S01]  /*06e0*/  HADD2.F32 R202, -RZ, R202.H0_H0 ;  /* 0x200000caffca7230 */ /* 0x000fe20000004100 */
[----:B------:R-:W-:Y:S01]  /*06f0*/  MOV R3, R0 ;  /* 0x0000000000037202 */ /* 0x000fe20000000f00 */
[----:B------:R-:W-:Y:S01]  /*0700*/  HADD2.F32 R0, -RZ, R5.H0_H0 ;  /* 0x20000005ff007230 */ /* 0x000fe20000004100 */
[----:B------:R-:W-:Y:S01]  /*0710*/  MOV R12, R15 ;  /* 0x0000000f000c7202 */ /* 0x000fe20000000f00 */
[----:B------:R-:W-:Y:S01]  /*0720*/  HADD2.F32 R194, -RZ, R194.H0_H0 ;  /* 0x200000c2ffc27230 */ /* 0x000fe20000004100 */
[----:B------:R-:W-:-:S02]  /*0730*/  SHF.R.U32.HI R13, RZ, 0x10, R15 ;  /* 0x00000010ff0d7819 */ /* 0x000fc4000001160f */
[----:B------:R-:W-:Y:S01]  /*0740*/  MOV R208, R6 ;  /* 0x0000000600d07202 */ /* 0x000fe20000000f00 */
[----:B------:R-:W-:Y:S01]  /*0750*/  HADD2.F32 R5, -RZ, R12.H0_H0 ;  /* 0x2000000cff057230 */ /* 0x000fe20000004100 */
[----:B------:R-:W-:Y:S01]  /*0760*/  SHF.R.U64 R207, R6, 0x10, R7 ;  /* 0x0000001006cf7819 */ /* 0x000fe20000001207 */
[----:B------:R-:W-:Y:S01]  /*0770*/  HADD2.F32 R6, -RZ, R14.H0_H0 ;  /* 0x2000000eff067230 */ /* 0x000fe20000004100 */
[----:B------:R0:W-:Y:S01]  /*0780*/  STL [R1+0xc], R0 ;  /* 0x00000c0001007387 */ /* 0x0001e20000100800 */
[----:B------:R-:W-:Y:S01]  /*0790*/  MOV R252, R20 ;  /* 0x0000001400fc7202 */ /* 0x000fe20000000f00 */
[----:B------:R-:W-:Y:S01]  /*07a0*/  HADD2.F32 R208, -RZ, R208.H0_H0 ;  /* 0x200000d0ffd07230 */ /* 0x000fe20000004100 */
[--C-:B------:R-:W-:Y:S01]  /*07b0*/  SHF.R.U64 R251, R20, 0x10, R21.reuse ;  /* 0x0000001014fb7819 */ /* 0x100fe20000001215 */
[----:B------:R1:W-:Y:S01]  /*07c0*/  STL [R1+0x8], R6 ;  /* 0x0000080601007387 */ /* 0x0003e20000100800 */
[----:B------:R-:W-:Y:S01]  /*07d0*/  MOV R250, R21 ;  /* 0x0000001500fa7202 */ /* 0x000fe20000000f00 */
[----:B------:R-:W-:Y:S01]  /*07e0*/  HADD2.F32 R252, -RZ, R252.H0_H0 ;  /* 0x200000fcfffc7230 */ /* 0x000fe20000004100 */
[----:B------:R-:W-:Y:S01]  /*07f0*/  SHF.R.U32.HI R249, RZ, 0x10, R21 ;  /* 0x00000010fff97819 */ /* 0x000fe20000011615 */
[----:B------:R1:W-:Y:S01]  /*0800*/  STL [R1+0x4], R5 ;  /* 0x0000040501007387 */ /* 0x0003e20000100800 */
[----:B------:R-:W-:Y:S01]  /*0810*/  MOV R248, R24 ;  /* 0x0000001800f87202 */ /* 0x000fe20000000f00 */
[----:B0-----:R-:W-:Y:S01]  /*0820*/  HADD2.F32 R0, -RZ, R13.H0_H0 ;  /* 0x2000000dff007230 */ /* 0x001fe20000004100 */
[--C-:B------:R-:W-:Y:S01]  /*0830*/  SHF.R.U64 R247, R24, 0x10, R25.reuse ;  /* 0x0000001018f77819 */ /* 0x100fe20000001219 */
[----:B------:R-:W-:Y:S01]  /*0840*/  HADD2.F32 R251, -RZ, R251.H0_H0 ;  /* 0x200000fbfffb7230 */ /* 0x000fe20000004100 */
[----:B------:R-:W-:Y:S01]  /*0850*/  MOV R246, R25 ;  /* 0x0000001900f67202 */ /* 0x000fe20000000f00 */
[----:B------:R-:W-:Y:S01]  /*0860*/  HADD2.F32 R250, -RZ, R250.H0_H0 ;  /* 0x200000fafffa7230 */ /* 0x000fe20000004100 */
[----:B------:R1:W-:Y:S01]  /*0870*/  STL [R1], R0 ;  /* 0x0000000001007387 */ /* 0x0003e20000100800 */
        /* <DEDUP_REMOVED lines=78> */
[----:B------:R-:W-:Y:S01]  /*0d60*/  MOV R204, R2 ;  /* 0x0000000200cc7202 */ /* 0x000fe20000000f00 */
[----:B------:R-:W-:Y:S01]  /*0d70*/  HFMA2.MMA R2, -RZ, RZ, 0, 5.9604644775390625e-08 ;  /* 0x00000001ff027435 */ /* 0x000fe200000001ff */
[----:B------:R-:W-:Y:S01]  /*0d80*/  MOV R113, RZ ;  /* 0x000000ff00717202 */ /* 0x000fe20000000f00 */
[----:B------:R-:W-:-:S02]  /*0d90*/  HADD2.F32 R210, -RZ, R210.H0_H0 ;  /* 0x200000d2ffd27230 */ /* 0x000fc40000004100 */
[----:B------:R-:W-:Y:S02]  /*0da0*/  HADD2.F32 R209, -RZ, R209.H0_H0 ;  /* 0x200000d1ffd17230 */ /* 0x000fe40000004100 */
[----:B------:R-:W-:Y:S02]  /*0db0*/  HADD2.F32 R207, -RZ, R207.H0_H0 ;  /* 0x200000cfffcf7230 */ /* 0x000fe40000004100 */
[----:B------:R-:W-:Y:S02]  /*0dc0*/  HADD2.F32 R206, -RZ, R206.H0_H0 ;  /* 0x200000ceffce7230 */ /* 0x000fe40000004100 */
[----:B------:R-:W-:Y:S02]  /*0dd0*/  HADD2.F32 R205, -RZ, R205.H0_H0 ;  /* 0x200000cdffcd7230 */ /* 0x000fe40000004100 */
[----:B-1----:R-:W-:Y:S02]  /*0de0*/  HADD2.F32 R204, -RZ, R204.H0_H0 ;  /* 0x200000ccffcc7230 */ /* 0x002fe40000004100 */
.L_x_11227:
[----:B------:R-:W-:-:S05]  /*0df0*/  MOV R0, 0x4 ;  /* 0x0000000400007802 */ /* 0x000fca0000000f00 */
[----:B------:R-:W-:-:S05]  /*0e00*/  IMAD.WIDE R156, R3, R0, c[0x0][0x1d8] ;  /* 0x00007600039c7625 */ /* 0x000fca00078e0200 */
[----:B------:R0:W2:Y:S01]  /*0e10*/  LDG.E R164, [R156.64] ;  /* 0x000000049ca47981 */ /* 0x0000a2000c1e1900 */
[----:B------:R-:W-:-:S04]  /*0e20*/  IMAD.WIDE R198, R3, R0, c[0x0][0x1a0] ;  /* 0x0000680003c67625 */ /* 0x000fc800078e0200 */
[CC--:B------:R-:W-:Y:S02]  /*0e30*/  IMAD.WIDE R158, R3.reuse, R0.reuse, c[0x0][0x1a8] ;  /* 0x00006a00039e7625 */ /* 0x0c0fe400078e0200 */
[----:B------:R1:W5:Y:S02]  /*0e40*/  LDG.E R198, [R198.64] ;  /* 0x00000004c6c67981 */ /* 0x000364000c1e1900 */
[C---:B0-----:R-:W-:Y:S02]  /*0e50*/  IMAD.WIDE R156, R3.reuse, R0, c[0x0][0x1d0] ;  /* 0x00007400039c7625 */ /* 0x041fe400078e0200 */
[----:B------:R1:W5:Y:S04]  /*0e60*/  LDG.E R0, [R158.64] ;  /* 0x000000049e007981 */ /* 0x000368000c1e1900 */
[----:B------:R-:W0:Y:S01]  /*0e70*/  S2R R165, SR_TID.X ;  /* 0x0000000000a57919 */ /* 0x000e220000002100 */
[----:B------:R-:W-:Y:S01]  /*0e80*/  IMAD R5, R3, c[0x0][0x168], RZ ;  /* 0x00005a0003057a24 */ /* 0x000fe200078e02ff */
[----:B------:R-:W-:Y:S01]  /*0e90*/  MOV R200, 0x10 ;  /* 0x0000001000c87802 */ /* 0x000fe20000000f00 */
[----:B------:R-:W-:Y:S01]  /*0ea0*/  BSSY B0, `(.L_x_11120) ;  /* 0x0000187000007945 */ /* 0x000fe20003800000 */
[----:B------:R3:W5:Y:S02]  /*0eb0*/  LDG.E R195, [R156.64] ;  /* 0x000000049cc37981 */ /* 0x000764000c1e1900 */
[----:B------:R-:W-:-:S04]  /*0ec0*/  SHF.R.S32.HI R166, RZ, 0x1f, R5 ;  /* 0x0000001fffa67819 */ /* 0x000fc80000011405 */
[----:B------:R-:W-:Y:S02]  /*0ed0*/  LEA.HI R166, R166, R5, RZ, 0x2 ;  /* 0x00000005a6a67211 */ /* 0x000fe400078f10ff */
[----:B0-----:R-:W-:-:S04]  /*0ee0*/  LOP3.LUT R165, R165, 0xff, RZ, 0xc0, !PT ;  /* 0x000000ffa5a57812 */ /* 0x001fc800078ec0ff */
[----:B------:R-:W-:-:S05]  /*0ef0*/  LEA.HI.SX32 R5, R166, R165, 0x1e ;  /* 0x000000a5a6057211 */ /* 0x000fca00078ff2ff */
[----:B---3--:R-:W-:Y:S01]  /*0f00*/  IMAD.WIDE.U32 R156, R5, R200, c[0x0][0x218] ;  /* 0x00008600059c7625 */ /* 0x008fe200078e00c8 */
        /* <DEDUP_REMOVED lines=9> */
[----:B------:R0:W5:Y:S02]  /*0fa0*/  LDG.E.128 R116, [R156.64] ;  /* 0x000000049c747981 */ /* 0x000164000c1e1d00 */
.L_x_11124:
[----:B------:R-:W-:Y:S02]  /*0fb0*/  IADD3 R158, R5, 0x100, RZ ;  /* 0x00000100059e7810 */ /* 0x000fe40007ffe0ff */
.L_x_11123:
[----:B------:R-:W-:Y:S05]  /*0fc0*/  BSYNC B1 ;  /* 0x0000000000017941 */ /* 0x000fea0003800000 */
.L_x_11122:
        /* <DEDUP_REMOVED lines=8> */
.L_x_11127:
[----:B------:R-:W-:Y:S02]  /*1050*/  IADD3 R158, R158, 0x100, RZ ;  /* 0x000001009e9e7810 */ /* 0x000fe40007ffe0ff */
.L_x_11126:
[----:B------:R-:W-:Y:S05]  /*1060*/  BSYNC B1 ;  /* 0x0000000000017941 */ /* 0x000fea0003800000 */
.L_x_11125:
        /* <DEDUP_REMOVED lines=8> */
.L_x_11130:
[----:B------:R-:W-:Y:S02]  /*10f0*/  IADD3 R158, R158, 0x100, RZ ;  /* 0x000001009e9e7810 */ /* 0x000fe40007ffe0ff */
.L_x_11129:
[----:B------:R-:W-:Y:S05]  /*1100*/  BSYNC B1 ;  /* 0x0000000000017941 */ /* 0x000fea0003800000 */
.L_x_11128:
[----:B------:R-:W-:Y:S01]  /*1110*/  BSSY B1, `(.L_x_11131) ;  /* 0x0000008000017945 */ /* 0x000fe20003800000 */
[----:B------:R-:W-:Y:S05]  /*1120*/  @!P0 BRA `(.L_x_11132) ;  /* 0x0000006000008947 */ /* 0x000fea0003800000 */
[----:B------:R-:W-:-:S04]  /*1130*/  ISETP.NE.U32.AND P4, PT, RZ, c[0x0][0x218], PT ;  /* 0x00008600ff007a0c */ /* 0x000fc80003f85070 */
[----:B------:R-:W-:-:S13]  /*1140*/  ISETP.NE.AND.EX P4, PT, RZ, c[0x0][0x21c], PT, P4 ;  /* 0x00008700ff007a0c */ /* 0x000fda0003f85340 */
[----:B------:R-:W-:Y:S05]  /*1150*/  @!P4 BRA `(.L_x_11133) ;  /* 0x000000200000c947 */ /* 0x000fea0003800000 */
[----:B------:R-:W-:-:S06]  /*1160*/  IMAD.WIDE.U32 R128, R158, R200, c[0x0][0x218] ;  /* 0x000086009e807625 */ /* 0x000fcc00078e00c8 */
[----:B------:R-:W5:Y:S02]  /*1170*/  LDG.E.128 R128, [R128.64] ;  /* 0x0000000480807981 */ /* 0x000f64000c1e1d00 */
.L_x_11133:
[----:B------:R-:W-:Y:S02]  /*1180*/  IADD3 R158, R158, 0x100, RZ ;  /* 0x000001009e9e7810 */ /* 0x000fe40007ffe0ff */
.L_x_11132:
[----:B------:R-:W-:Y:S05]  /*1190*/  BSYNC B1 ;  /* 0x0000000000017941 */ /* 0x000fea0003800000 */
.L_x_11131:
[----:B------:R-:W-:Y:S01]  /*11a0*/  BSSY B1, `(.L_x_11134) ;  /* 0x0000008000017945 */ /* 0x000fe20003800000 */
[----:B------:R-:W-:Y:S05]  /*11b0*/  @!P1 BRA `(.L_x_11135) ;  /* 0x0000006000009947 */ /* 0x000fea0003800000 */
[----:B------:R-:W-:-:S04]  /*11c0*/  ISETP.NE.U32.AND P4, PT, RZ, c[0x0][0x218], PT ;  /* 0x00008600ff007a0c */ /* 0x000fc80003f85070 */
[----:B------:R-:W-:-:S13]  /*11d0*/  ISETP.NE.AND.EX P4, PT, RZ, c[0x0][0x21c], PT, P4 ;  /* 0x00008700ff007a0c */ /* 0x000fda0003f85340 */
[----:B------:R-:W-:Y:S05]  /*11e0*/  @!P4 BRA `(.L_x_11136) ;  /* 0x000000200000c947 */ /* 0x000fea0003800000 */
[----:B------:R-:W-:-:S06]  /*11f0*/  IMAD.WIDE.U32 R132, R158, R200, c[0x0][0x218] ;  /* 0x000086009e847625 */ /* 0x000fcc00078e00c8 */
[----:B------:R-:W5:Y:S02]  /*1200*/  LDG.E.128 R132, [R132.64] ;  /* 0x0000000484847981 */ /* 0x000f64000c1e1d00 */
.L_x_11136:
[----:B------:R-:W-:Y:S02]  /*1210*/  IADD3 R158, R158, 0x100, RZ ;  /* 0x000001009e9e7810 */ /* 0x000fe40007ffe0ff */
.L_x_11135:
[----:B------:R-:W-:Y:S05]  /*1220*/  BSYNC B1 ;  /* 0x0000000000017941 */ /* 0x000fea0003800000 */
.L_x_11134:
[----:B------:R-:W-:Y:S01]  /*1230*/  BSSY B1, `(.L_x_11137) ;  /* 0x0000008000017945 */ /* 0x000fe20003800000 */
[----:B------:R-:W-:Y:S05]  /*1240*/  @!P2 BRA `(.L_x_11138) ;  /* 0x000000600000a947 */ /* 0x000fea0003800000 */
[----:B------:R-:W-:-:S04]  /*1250*/  ISETP.NE.U32.AND P4, PT, RZ, c[0x0][0x218], PT ;  /* 0x00008600ff007a0c */ /* 0x000fc80003f85070 */
[----:B------:R-:W-:-:S13]  /*1260*/  ISETP.NE.AND.EX P4, PT, RZ, c[0x0][0x21c], PT, P4 ;  /* 0x00008700ff007a0c */ /* 0x000fda0003f85340 */
[----:B------:R-:W-:Y:S05]  /*1270*/  @!P4 BRA `(.L_x_11139) ;  /* 0x000000200000c947 */ /* 0x000fea0003800000 */
[----:B------:R-:W-:-:S06]  /*1280*/  IMAD.WIDE.U32 R136, R158, R200, c[0x0][0x218] ;  /* 0x000086009e887625 */ /* 0x000fcc00078e00c8 */
[----:B------:R-:W5:Y:S02]  /*1290*/  LDG.E.128 R136, [R136.64] ;  /* 0x0000000488887981 */ /* 0x000f64000c1e1d00 */
.L_x_11139:
[----:B------:R-:W-:Y:S02]  /*12a0*/  IADD3 R158, R158, 0x100, RZ ;  /* 0x000001009e9e7810 */ /* 0x000fe40007ffe0ff */
.L_x_11138:
[----:B------:R-:W-:Y:S05]  /*12b0*/  BSYNC B1 ;  /* 0x0000000000017941 */ /* 0x000fea0003800000 */
.L_x_11137:
        /* <DEDUP_REMOVED lines=8> */
.L_x_11121:
[----:B-1----:R-:W0:Y:S01]  /*1340*/  LDC.U8 R166, c[0x0][0x1f0] ;  /* 0x00007c00ffa67b82 */ /* 0x002e220000000000 */
[----:B------:R-:W-:Y:S01]  /*1350*/  IADD3 R164, R164, -0x1, RZ ;  /* 0xffffffffa4a47810 */ /* 0x000fe20007ffe0ff */
[----:B------:R-:W-:Y:S01]  /*1360*/  BSSY B1, `(.L_x_11141) ;  /* 0x0000034000017945 */ /* 0x000fe20003800000 */
[----:B------:R-:W-:Y:S01]  /*1370*/  LOP3.LUT P4, RZ, R4, 0xffffff00, RZ, 0xc0, !PT ;  /* 0xffffff0004ff7812 */ /* 0x000fe2000788c0ff */
[----:B------:R-:W-:Y:S01]  /*1380*/  CS2R R196, SRZ ;  /* 0x0000000000c47805 */ /* 0x000fe2000001ff00 */
[----:B------:R-:W-:Y:S01]  /*1390*/  MOV R201, R5 ;  /* 0x0000000500c97202 */ /* 0x000fe20000000f00 */
[----:B------:R-:W-:-:S05]  /*13a0*/  IMAD R164, R164, c[0x0][0x168], RZ ;  /* 0x00005a00a4a47a24 */ /* 0x000fca00078e02ff */
[----:B------:R-:W-:-:S04]  /*13b0*/  SHF.R.S32.HI R159, RZ, 0x1f, R164 ;  /* 0x0000001fff9f7819 */ /* 0x000fc800000114a4 */
[----:B------:R-:W-:-:S04]  /*13c0*/  LEA.HI R164, R159, R164, RZ, 0x2 ;  /* 0x000000a49fa47211 */ /* 0x000fc800078f10ff */
[----:B------:R-:W-:Y:S01]  /*13d0*/  LEA.HI.SX32 R199, R164, R165, 0x1e ;  /* 0x000000a5a4c77211 */ /* 0x000fe200078ff2ff */
[----:B------:R-:W-:Y:S05]  /*13e0*/  @!P4 BRA `(.L_x_11142) ;  /* 0x000002b00000c947 */ /* 0x000fea0003800000 */
[----:B------:R-:W-:Y:S01]  /*13f0*/  ISETP.NE.U32.AND P4, PT, RZ, c[0x0][0x218], PT ;  /* 0x00008600ff007a0c */ /* 0x000fe20003f85070 */
[----:B------:R-:W2:Y:S03]  /*1400*/  LDL R168, [R1+0xc] ;  /* 0x00000c0001a87983 */ /* 0x000ea60000100800 */
[----:B------:R-:W-:Y:S01]  /*1410*/  ISETP.NE.AND.EX P4, PT, RZ, c[0x0][0x21c], PT, P4 ;  /* 0x00008700ff007a0c */ /* 0x000fe20003f85340 */
[-C--:B------:R-:W-:Y:S01]  /*1420*/  IMAD.WIDE.U32 R160, R199, R200.reuse, c[0x0][0x208] ;  /* 0x00008200c7a07625 */ /* 0x080fe200078e00c8 */
[----:B------:R-:W3:Y:S04]  /*1430*/  LDL R201, [R1+0x8] ;  /* 0x0000080001c97983 */ /* 0x000ee80000100800 */
[----:B------:R-:W4:Y:S04]  /*1440*/  LDL R175, [R1+0x4] ;  /* 0x0000040001af7983 */ /* 0x000f280000100800 */
[----:B------:R-:W2:Y:S04]  /*1450*/  LDG.E.128 R160, [R160.64] ;  /* 0x00000004a0a07981 */ /* 0x000ea8000c1e1d00 */
[----:B------:R1:W5:Y:S04]  /*1460*/  @P4 LDG.E.128 R116, [R156.64] ;  /* 0x000000049c744981 */ /* 0x000368000c1e1d00 */
[----:B------:R-:W3:Y:S01]  /*1470*/  LDL R164, [R1] ;  /* 0x0000000001a47983 */ /* 0x000ee20000100800 */
[----:B-1----:R-:W-:-:S06]  /*1480*/  IMAD.WIDE.U32 R156, R5, R200, c[0x0][0x188] ;  /* 0x00006200059c7625 */ /* 0x002fcc00078e00c8 */
[----:B------:R-:W3:Y:S01]  /*1490*/  LDG.E.128 R156, [R156.64] ;  /* 0x000000049c9c7981 */ /* 0x000ee2000c1e1d00 */
[----:B0-----:R-:W-:-:S04]  /*14a0*/  ISETP.NE.AND P4, PT, R166, RZ, PT ;  /* 0x000000ffa600720c */ /* 0x001fc80003f85270 */
[----:B-----5:R-:W-:Y:S02]  /*14b0*/  FSEL R30, R198, RZ, !P4 ;  /* 0x000000ffc61e7208 */ /* 0x020fe40006000000 */
[----:B------:R-:W-:Y:S01]  /*14c0*/  IADD3 R199, R199, 0x100, RZ ;  /* 0x00000100c7c77810 */ /* 0x000fe20007ffe0ff */
[----:B--2---:R-:W-:Y:S02]  /*14d0*/  FADD.FTZ R84, R84, R160 ;  /* 0x000000a054547221 */ /* 0x004fe40000010000 */
[----:B------:R-:W-:Y:S02]  /*14e0*/  FMUL.FTZ R168, R168, R160 ;  /* 0x000000a0a8a87220 */ /* 0x000fe40000410000 */
[----:B------:R-:W-:Y:S02]  /*14f0*/  FADD.FTZ R85, R85, R161 ;  /* 0x000000a155557221 */ /* 0x000fe40000010000 */
[----:B------:R-:W-:Y:S02]  /*1500*/  FADD.FTZ R86, R86, R162 ;  /* 0x000000a256567221 */ /* 0x000fe40000010000 */
[----:B---3--:R-:W-:-:S02]  /*1510*/  FADD.FTZ R31, -R30, R156 ;  /* 0x0000009c1e1f7221 */ /* 0x008fc40000010100 */
[----:B------:R-:W-:Y:S02]  /*1520*/  FADD.FTZ R167, -R30, R157 ;  /* 0x0000009d1ea77221 */ /* 0x000fe40000010100 */
[----:B------:R-:W-:Y:S02]  /*1530*/  FMUL.FTZ R31, R0, R31 ;  /* 0x0000001f001f7220 */ /* 0x000fe40000410000 */
[C---:B------:R-:W-:Y:S02]  /*1540*/  FADD.FTZ R165, -R30.reuse, R158 ;  /* 0x0000009e1ea57221 */ /* 0x040fe40000010100 */
[----:B------:R-:W-:Y:S02]  /*1550*/  FADD.FTZ R159, -R30, R159 ;  /* 0x0000009f1e9f7221 */ /* 0x000fe40000010100 */
[----:B------:R-:W-:Y:S02]  /*1560*/  FMUL.FTZ R30, R0, R167 ;  /* 0x000000a7001e7220 */ /* 0x000fe40000410000 */
[----:B------:R-:W-:-:S02]  /*1570*/  FFMA.FTZ R112, R160, R31, R112 ;  /* 0x0000001fa0707223 */ /* 0x000fc40000010070 */
[----:B------:R-:W-:Y:S02]  /*1580*/  FMUL.FTZ R160, R0, R165 ;  /* 0x000000a500a07220 */ /* 0x000fe40000410000 */
[----:B------:R-:W-:Y:S02]  /*1590*/  FFMA.FTZ R113, R161, R30, R113 ;  /* 0x0000001ea1717223 */ /* 0x000fe40000010071 */
[----:B------:R-:W-:Y:S02]  /*15a0*/  FMUL.FTZ R161, R201, R161 ;  /* 0x000000a1c9a17220 */ /* 0x000fe40000410000 */
[----:B------:R-:W-:Y:S02]  /*15b0*/  FADD.FTZ R156, RZ, R168 ;  /* 0x000000a8ff9c7221 */ /* 0x000fe40000010000 */
[----:B------:R-:W-:Y:S02]  /*15c0*/  FFMA.FTZ R157, R31, R168, RZ ;  /* 0x000000a81f9d7223 */ /* 0x000fe400000100ff */
[----:B------:R-:W-:-:S02]  /*15d0*/  FFMA.FTZ R114, R162, R160, R114 ;  /* 0x000000a0a2727223 */ /* 0x000fc40000010072 */
[----:B----4-:R-:W-:Y:S02]  /*15e0*/  FMUL.FTZ R162, R175, R162 ;  /* 0x000000a2afa27220 */ /* 0x010fe40000410000 */
        /* <DEDUP_REMOVED lines=11> */
.L_x_11142:
[----:B------:R-:W-:Y:S05]  /*16a0*/  BSYNC B1 ;  /* 0x0000000000017941 */ /* 0x000fea0003800000 */
.L_x_11141:
[----:B------:R-:W-:Y:S01]  /*16b0*/  ISETP.GE.U32.AND P4, PT, R4, 0x200, PT ;  /* 0x000002000400780c */ /* 0x000fe20003f86070 */
[----:B------:R-:W-:-:S12]  /*16c0*/  BSSY B1, `(.L_x_11143) ;  /* 0x000002a000017945 */ /* 0x000fd80003800000 */
[----:B------:R-:W-:Y:S05]  /*16d0*/  @!P4 BRA `(.L_x_11144) ;  /* 0x000002800000c947 */ /* 0x000fea0003800000 */
[----:B------:R-:W-:-:S04]  /*16e0*/  ISETP.NE.U32.AND P4, PT, RZ, c[0x0][0x218], PT ;  /* 0x00008600ff007a0c */ /* 0x000fc80003f85070 */
[----:B------:R-:W-:Y:S01]  /*16f0*/  ISETP.NE.AND.EX P4, PT, RZ, c[0x0][0x21c], PT, P4 ;  /* 0x00008700ff007a0c */ /* 0x000fe20003f85340 */
[----:B------:R-:W-:-:S04]  /*1700*/  IMAD.WIDE.U32 R164, R201, R200, c[0x0][0x188] ;  /* 0x00006200c9a47625 */ /* 0x000fc800078e00c8 */
[----:B------:R-:W-:-:S06]  /*1710*/  IMAD.WIDE.U32 R156, R199, R200, c[0x0][0x208] ;  /* 0x00008200c79c7625 */ /* 0x000fcc00078e00c8 */
[----:B------:R-:W2:Y:S02]  /*1720*/  LDG.E.128 R156, [R156.64] ;  /* 0x000000049c9c7981 */ /* 0x000ea4000c1e1d00 */
[----:B------:R-:W-:-:S05]  /*1730*/  @P4 IMAD.WIDE.U32 R14, R201, R200, c[0x0][0x218] ;  /* 0x00008600c90e4625 */ /* 0x000fca00078e00c8 */
[----:B------:R1:W5:Y:S01]  /*1740*/  @P4 LDG.E.128 R120, [R14.64] ;  /* 0x000000040e784981 */ /* 0x000362000c1e1d00 */
[----:B0-----:R-:W-:-:S03]  /*1750*/  ISETP.NE.AND P4, PT, R166, RZ, PT ;  /* 0x000000ffa600720c */ /* 0x001fc60003f85270 */
[----:B------:R-:W3:Y:S01]  /*1760*/  LDG.E.128 R164, [R164.64] ;  /* 0x00000004a4a47981 */ /* 0x000ee2000c1e1d00 */
[----:B-1---5:R-:W-:Y:S02]  /*1770*/  FSEL R14, R198, RZ, !P4 ;  /* 0x000000ffc60e7208 */ /* 0x022fe40006000000 */
[----:B------:R-:W-:Y:S02]  /*1780*/  IADD3 R199, R199, 0x100, RZ ;  /* 0x00000100c7c77810 */ /* 0x000fe40007ffe0ff */
[----:B------:R-:W-:Y:S01]  /*1790*/  IADD3 R201, R201, 0x100, RZ ;  /* 0x00000100c9c97810 */ /* 0x000fe20007ffe0ff */
[----:B--2---:R-:W-:Y:S02]  /*17a0*/  FMUL.FTZ R29, R252, R156 ;  /* 0x0000009cfc1d7220 */ /* 0x004fe40000410000 */
        /* <DEDUP_REMOVED lines=27> */
.L_x_11144:
[----:B------:R-:W-:Y:S05]  /*1960*/  BSYNC B1 ;  /* 0x0000000000017941 */ /* 0x000fea0003800000 */
.L_x_11143:
[----:B------:R-:W-:Y:S01]  /*1970*/  ISETP.GE.U32.AND P4, PT, R4, 0x300, PT ;  /* 0x000003000400780c */ /* 0x000fe20003f86070 */
[----:B------:R-:W-:-:S12]  /*1980*/  BSSY B1, `(.L_x_11145) ;  /* 0x000002b000017945 */ /* 0x000fd80003800000 */
[----:B------:R-:W-:Y:S05]  /*1990*/  @!P4 BRA `(.L_x_11146) ;  /* 0x000002900000c947 */ /* 0x000fea0003800000 */
[----:B------:R-:W1:Y:S01]  /*19a0*/  LDC.U8 R156, c[0x0][0x1f0] ;  /* 0x00007c00ff9c7b82 */ /* 0x000e620000000000 */
[----:B------:R-:W-:-:S04]  /*19b0*/  ISETP.NE.U32.AND P4, PT, RZ, c[0x0][0x218], PT ;  /* 0x00008600ff007a0c */ /* 0x000fc80003f85070 */
[----:B------:R-:W-:Y:S01]  /*19c0*/  ISETP.NE.AND.EX P4, PT, RZ, c[0x0][0x21c], PT, P4 ;  /* 0x00008700ff007a0c */ /* 0x000fe20003f85340 */
[----:B------:R-:W-:-:S06]  /*19d0*/  IMAD.WIDE.U32 R164, R201, R200, c[0x0][0x188] ;  /* 0x00006200c9a47625 */ /* 0x000fcc00078e00c8 */
[----:B0-----:R-:W2:Y:S06]  /*19e0*/  LDG.E.128 R164, [R164.64] ;  /* 0x00000004a4a47981 */ /* 0x001eac000c1e1d00 */
[----:B------:R-:W-:-:S05]  /*19f0*/  @P4 IMAD.WIDE.U32 R12, R201, R200, c[0x0][0x218] ;  /* 0x00008600c90c4625 */ /* 0x000fca00078e00c8 */
[----:B------:R0:W5:Y:S01]  /*1a00*/  @P4 LDG.E.128 R124, [R12.64] ;  /* 0x000000040c7c4981 */ /* 0x000162000c1e1d00 */
[----:B-1----:R-:W-:Y:S01]  /*1a10*/  ISETP.NE.AND P4, PT, R156, RZ, PT ;  /* 0x000000ff9c00720c */ /* 0x002fe20003f85270 */
[----:B------:R-:W-:-:S06]  /*1a20*/  IMAD.WIDE.U32 R156, R199, R200, c[0x0][0x208] ;  /* 0x00008200c79c7625 */ /* 0x000fcc00078e00c8 */
[----:B------:R-:W3:Y:S01]  /*1a30*/  LDG.E.128 R156, [R156.64] ;  /* 0x000000049c9c7981 */ /* 0x000ee2000c1e1d00 */
[----:B0----5:R-:W-:Y:S02]  /*1a40*/  FSEL R12, R198, RZ, !P4 ;  /* 0x000000ffc60c7208 */ /* 0x021fe40006000000 */
[----:B------:R-:W-:Y:S02]  /*1a50*/  IADD3 R199, R199, 0x100, RZ ;  /* 0x00000100c7c77810 */ /* 0x000fe40007ffe0ff */
[----:B------:R-:W-:Y:S01]  /*1a60*/  IADD3 R201, R201, 0x100, RZ ;  /* 0x00000100c9c97810 */ /* 0x000fe20007ffe0ff */
[C---:B--2---:R-:W-:Y:S02]  /*1a70*/  FADD.FTZ R165, -R12.reuse, R165 ;  /* 0x000000a50ca57221 */ /* 0x044fe40000010100 */
[C---:B------:R-:W-:Y:S02]  /*1a80*/  FADD.FTZ R13, -R12.reuse, R164 ;  /* 0x000000a40c0d7221 */ /* 0x040fe40000010100 */
[----:B------:R-:W-:-:S02]  /*1a90*/  FADD.FTZ R26, -R12, R166 ;  /* 0x000000a60c1a7221 */ /* 0x000fc40000010100 */
[----:B------:R-:W-:Y:S02]  /*1aa0*/  FADD.FTZ R167, -R12, R167 ;  /* 0x000000a70ca77221 */ /* 0x000fe40000010100 */
[C---:B------:R-:W-:Y:S02]  /*1ab0*/  FMUL.FTZ R12, R0.reuse, R165 ;  /* 0x000000a5000c7220 */ /* 0x040fe40000410000 */
[----:B------:R-:W-:Y:S02]  /*1ac0*/  FMUL.FTZ R13, R0, R13 ;  /* 0x0000000d000d7220 */ /* 0x000fe40000410000 */
[----:B---3--:R-:W-:Y:S02]  /*1ad0*/  FMUL.FTZ R27, R248, R156 ;  /* 0x0000009cf81b7220 */ /* 0x008fe40000410000 */
        /* <DEDUP_REMOVED lines=21> */
.L_x_11146:
[----:B------:R-:W-:Y:S05]  /*1c30*/  BSYNC B1 ;  /* 0x0000000000017941 */ /* 0x000fea0003800000 */
.L_x_11145:
[----:B------:R-:W-:Y:S01]  /*1c40*/  BSSY B1, `(.L_x_11147) ;  /* 0x000002b000017945 */ /* 0x000fe20003800000 */
        /* <DEDUP_REMOVED lines=15> */
[----:B------:R-:W-:Y:S02]  /*1d40*/  FADD.FTZ R165, -R10, R165 ;  /* 0x000000a50aa57221 */ /* 0x000fe40000010100 */
[----:B------:R-:W-:-:S02]  /*1d50*/  FMUL.FTZ R11, R0, R11 ;  /* 0x0000000b000b7220 */ /* 0x000fc40000410000 */
[C---:B------:R-:W-:Y:S02]  /*1d60*/  FADD.FTZ R24, -R10.reuse, R166 ;  /* 0x000000a60a187221 */ /* 0x040fe40000010100 */
[----:B------:R-:W-:Y:S02]  /*1d70*/  FADD.FTZ R167, -R10, R167 ;  /* 0x000000a70aa77221 */ /* 0x000fe40000010100 */
[----:B------:R-:W-:Y:S02]  /*1d80*/  FMUL.FTZ R10, R0, R165 ;  /* 0x000000a5000a7220 */ /* 0x000fe40000410000 */
[----:B---3--:R-:W-:Y:S02]  /*1d90*/  FMUL.FTZ R25, R244, R156 ;  /* 0x0000009cf4197220 */ /* 0x008fe40000410000 */
        /* <DEDUP_REMOVED lines=21> */
.L_x_11148:
[----:B------:R-:W-:Y:S05]  /*1ef0*/  BSYNC B1 ;  /* 0x0000000000017941 */ /* 0x000fea0003800000 */
.L_x_11147:
        /* <DEDUP_REMOVED lines=43> */
.L_x_11150:
[----:B------:R-:W-:Y:S05]  /*21b0*/  BSYNC B1 ;  /* 0x0000000000017941 */ /* 0x000fea0003800000 */
.L_x_11149:
        /* <DEDUP_REMOVED lines=43> */
.L_x_11152:
[----:B------:R-:W-:Y:S05]  /*2470*/  BSYNC B1 ;  /* 0x0000000000017941 */ /* 0x000fea0003800000 */
.L_x_11151:
[----:B------:R-:W-:-:S13]  /*2480*/  ISETP.GE.U32.AND P4, PT, R4, 0x700, PT ;  /* 0x000007000400780c */ /* 0x000fda0003f86070 */
[----:B------:R-:W-:Y:S05]  /*2490*/  @!P4 BRA `(.L_x_11140) ;  /* 0x000002700000c947 */ /* 0x000fea0003800000 */
[----:B------:R-:W-:Y:S01]  /*24a0*/  ISETP.NE.U32.AND P4, PT, RZ, c[0x0][0x218], PT ;  /* 0x00008600ff007a0c */ /* 0x000fe20003f85070 */
[----:B------:R-:W1:Y:S03]  /*24b0*/  LDC.U8 R156, c[0x0][0x1f0] ;  /* 0x00007c00ff9c7b82 */ /* 0x000e660000000000 */
[----:B------:R-:W-:-:S13]  /*24c0*/  ISETP.NE.AND.EX P4, PT, RZ, c[0x0][0x21c], PT, P4 ;  /* 0x00008700ff007a0c */ /* 0x000fda0003f85340 */
[----:B------:R-:W-:-:S05]  /*24d0*/  @P4 IMAD.WIDE.U32 R16, R201, R200, c[0x0][0x218] ;  /* 0x00008600c9104625 */ /* 0x000fca00078e00c8 */
[----:B------:R2:W5:Y:S01]  /*24e0*/  @P4 LDG.E.128 R140, [R16.64] ;  /* 0x00000004108c4981 */ /* 0x000562000c1e1d00 */
[----:B-1----:R-:W-:Y:S01]  /*24f0*/  ISETP.NE.AND P4, PT, R156, RZ, PT ;  /* 0x000000ff9c00720c */ /* 0x002fe20003f85270 */
[----:B------:R-:W-:-:S03]  /*2500*/  IMAD.WIDE.U32 R156, R199, R200, c[0x0][0x208] ;  /* 0x00008200c79c7625 */ /* 0x000fc600078e00c8 */
[----:B-----5:R-:W-:Y:S01]  /*2510*/  FSEL R198, R198, RZ, !P4 ;  /* 0x000000ffc6c67208 */ /* 0x020fe20006000000 */
[----:B--2---:R-:W-:Y:S02]  /*2520*/  IMAD.WIDE.U32 R16, R201, R200, c[0x0][0x188] ;  /* 0x00006200c9107625 */ /* 0x004fe400078e00c8 */
[----:B------:R-:W2:Y:S04]  /*2530*/  LDG.E.128 R156, [R156.64] ;  /* 0x000000049c9c7981 */ /* 0x000ea8000c1e1d00 */
[----:B------:R-:W3:Y:S02]  /*2540*/  LDG.E.128 R16, [R16.64] ;  /* 0x0000000410107981 */ /* 0x000ee4000c1e1d00 */
[C---:B---3--:R-:W-:Y:S02]  /*2550*/  FADD.FTZ R165, -R198.reuse, R16 ;  /* 0x00000010c6a57221 */ /* 0x048fe40000010100 */
[----:B------:R-:W-:-:S02]  /*2560*/  FADD.FTZ R167, -R198, R17 ;  /* 0x00000011c6a77221 */ /* 0x000fc40000010100 */
[----:B------:R-:W-:Y:S02]  /*2570*/  FADD.FTZ R187, -R198, R19 ;  /* 0x00000013c6bb7221 */ /* 0x000fe40000010100 */
[----:B------:R-:W-:Y:S02]  /*2580*/  FMUL.FTZ R16, R0, R165 ;  /* 0x000000a500107220 */ /* 0x000fe40000410000 */
[----:B--2---:R-:W-:Y:S02]  /*2590*/  FMUL.FTZ R19, R232, R156 ;  /* 0x0000009ce8137220 */ /* 0x004fe40000410000 */
[----:B------:R-:W-:Y:S02]  /*25a0*/  FMUL.FTZ R17, R0, R167 ;  /* 0x000000a700117220 */ /* 0x000fe40000410000 */
        /* <DEDUP_REMOVED lines=22> */
.L_x_11140:
[----:B------:R-:W-:Y:S05]  /*2710*/  BSYNC B0 ;  /* 0x0000000000007941 */ /* 0x000fea0003800000 */
.L_x_11120:
        /* <DEDUP_REMOVED lines=8> */
.L_x_11228:
[----:B------:R-:W-:Y:S05]  /*27a0*/  BRA.DIV ~URZ, `(.L_x_11154) ;  /* 0x00002e627f007947 */ /* 0x000fea000b800000 */
[----:B-1----:R-:W-:Y:S01]  /*27b0*/  FADD.FTZ R199, R159, R197 ;  /* 0x000000c59fc77221 */ /* 0x002fe20000010000 */
[----:B------:R-:W1:Y:S04]  /*27c0*/  SHFL.DOWN PT, R157, R196, 0x10, 0x1f ;  /* 0x0a001f00c49d7f89 */ /* 0x000e6800000e0000 */
[----:B------:R-:W2:Y:S01]  /*27d0*/  SHFL.DOWN PT, R156, R199, 0x8, 0x1f ;  /* 0x09001f00c79c7f89 */ /* 0x000ea200000e0000 */
[----:B-1----:R-:W-:Y:S02]  /*27e0*/  FADD.FTZ R157, R157, R196 ;  /* 0x000000c49d9d7221 */ /* 0x002fe40000010000 */
[----:B--2---:R-:W-:-:S03]  /*27f0*/  FADD.FTZ R158, R156, R199 ;  /* 0x000000c79c9e7221 */ /* 0x004fc60000010000 */
[----:B------:R-:W1:Y:S04]  /*2800*/  SHFL.DOWN PT, R156, R157, 0x8, 0x1f ;  /* 0x09001f009d9c7f89 */ /* 0x000e6800000e0000 */
[----:B------:R-:W2:Y:S01]  /*2810*/  SHFL.DOWN PT, R159, R158, 0x4, 0x1f ;  /* 0x08801f009e9f7f89 */ /* 0x000ea200000e0000 */
[----:B-1----:R-:W-:Y:S02]  /*2820*/  FADD.FTZ R156, R157, R156 ;  /* 0x0000009c9d9c7221 */ /* 0x002fe40000010000 */
[----:B--2---:R-:W-:-:S03]  /*2830*/  FADD.FTZ R166, R158, R159 ;  /* 0x0000009f9ea67221 */ /* 0x004fc60000010000 */
        /* <DEDUP_REMOVED lines=8> */
.L_x_11229:
[----:B--2---:R-:W-:Y:S01]  /*28c0*/  @!P4 LOP3.LUT R164, R164, 0x7, RZ, 0xc0, !PT ;  /* 0x00000007a4a4c812 */ /* 0x004fe200078ec0ff */
[----:B------:R-:W-:Y:S01]  /*28d0*/  FADD.FTZ R156, R159, R197 ;  /* 0x000000c59f9c7221 */ /* 0x000fe20000010000 */
[----:B------:R-:W-:Y:S01]  /*28e0*/  WARPSYNC 0xffffffff ;  /* 0xffffffff00007948 */ /* 0x000fe20003800000 */
[----:B0-----:R-:W-:Y:S01]  /*28f0*/  FADD.FTZ R157, R157, R196 ;  /* 0x000000c49d9d7221 */ /* 0x001fe20000010000 */
[----:B------:R-:W-:Y:S01]  /*2900*/  @!P4 IADD3 R158, R165, R164, RZ ;  /* 0x000000a4a59ec210 */ /* 0x000fe20007ffe0ff */
[----:B------:R-:W0:Y:S01]  /*2910*/  S2R R166, SR_TID.X ;  /* 0x0000000000a67919 */ /* 0x000e220000002100 */
[----:B------:R-:W-:Y:S01]  /*2920*/  LOP3.LUT P5, RZ, R4, 0xffffff00, RZ, 0xc0, !PT ;  /* 0xffffff0004ff7812 */ /* 0x000fe200078ac0ff */
[----:B------:R-:W-:Y:S02]  /*2930*/  BSSY B0, `(.L_x_11155) ;  /* 0x000007d000007945 */ /* 0x000fe40003800000 */
[----:B------:R-:W-:Y:S04]  /*2940*/  @!P4 STS.64 [R158.X8+0x7000], R156 ;  /* 0x0070009c9e00c388 */ /* 0x000fe80000008a00 */
[----:B------:R-:W-:Y:S01]  /*2950*/  BAR.SYNC.DEFER_BLOCKING 0x0 ;  /* 0x0000000000007b1d */ /* 0x000fe20000010000 */
[----:B-----5:R-:W-:-:S13]  /*2960*/  ISETP.GE.AND P4, PT, R195, 0x1, PT ;  /* 0x00000001c300780c */ /* 0x020fda0003f86270 */
[----:B------:R-:W-:Y:S02]  /*2970*/  @P4 IADD3 R195, R195, -0x1, RZ ;  /* 0xffffffffc3c34810 */ /* 0x000fe40007ffe0ff */
[----:B0-----:R-:W-:-:S03]  /*2980*/  @P4 LOP3.LUT R166, R166, 0xff, RZ, 0xc0, !PT ;  /* 0x000000ffa6a64812 */ /* 0x001fc600078ec0ff */
[----:B------:R-:W-:Y:S01]  /*2990*/  @P4 IMAD R195, R195, c[0x0][0x168], RZ ;  /* 0x00005a00c3c34a24 */ /* 0x000fe200078e02ff */
[----:B------:R-:W0:Y:S04]  /*29a0*/  LDS.128 R156, [R165.X8+0x7000] ;  /* 0x00700000a59c7984 */ /* 0x000e280000008c00 */
[----:B------:R-:W-:-:S04]  /*29b0*/  @P4 SHF.R.S32.HI R164, RZ, 0x1f, R195 ;  /* 0x0000001fffa44819 */ /* 0x000fc800000114c3 */
[----:B------:R-:W-:Y:S01]  /*29c0*/  @P4 LEA.HI R195, R164, R195, RZ, 0x2 ;  /* 0x000000c3a4c34211 */ /* 0x000fe200078f10ff */
[----:B------:R-:W-:-:S06]  /*29d0*/  HFMA2.MMA R164, -RZ, RZ, 0, 0 ;  /* 0x00000000ffa47435 */ /* 0x000fcc00000001ff */
[----:B------:R-:W-:Y:S01]  /*29e0*/  @P4 LEA.HI.SX32 R164, R195, R166, 0x1e ;  /* 0x000000a6c3a44211 */ /* 0x000fe200078ff2ff */
[----:B0-----:R-:W-:Y:S02]  /*29f0*/  FADD.FTZ R167, RZ, R156 ;  /* 0x0000009cffa77221 */ /* 0x001fe40000010000 */
[----:B-1----:R-:W-:Y:S02]  /*2a00*/  FADD.FTZ R196, RZ, R157 ;  /* 0x0000009dffc47221 */ /* 0x002fe40000010000 */
        /* <DEDUP_REMOVED lines=24> */
[----:B------:R-:W5:Y:S02]  /*2b90*/  LDG.E.128 R144, [R144.64] ;  /* 0x0000000490907981 */ /* 0x000f64000c1e1d00 */
.L_x_11158:
[----:B------:R-:W-:Y:S05]  /*2ba0*/  BSYNC B1 ;  /* 0x0000000000017941 */ /* 0x000fea0003800000 */
.L_x_11157:
[----:B------:R-:W0:Y:S01]  /*2bb0*/  LDC.U8 R167, c[0x0][0x1f0] ;  /* 0x00007c00ffa77b82 */ /* 0x000e220000000000 */
[----:B------:R-:W-:Y:S01]  /*2bc0*/  @!P3 ISETP.NE.U32.AND P5, PT, RZ, c[0x0][0x218], PT ;  /* 0x00008600ff00ba0c */ /* 0x000fe20003fa5070 */
[----:B------:R-:W-:Y:S03]  /*2bd0*/  BSSY B1, `(.L_x_11159) ;  /* 0x000000f000017945 */ /* 0x000fe60003800000 */
        /* <DEDUP_REMOVED lines=14> */
.L_x_11160:
[----:B------:R-:W-:Y:S05]  /*2cc0*/  BSYNC B1 ;  /* 0x0000000000017941 */ /* 0x000fea0003800000 */
.L_x_11159:
[----:B------:R-:W-:Y:S01]  /*2cd0*/  ISETP.NE.U32.AND P5, PT, RZ, c[0x0][0x258], PT ;  /* 0x00009600ff007a0c */ /* 0x000fe20003fa5070 */
[----:B------:R-:W-:Y:S01]  /*2ce0*/  BSSY B1, `(.L_x_11161) ;  /* 0x0000012000017945 */ /* 0x000fe20003800000 */
[----:B------:R-:W-:Y:S02]  /*2cf0*/  @!P3 ISETP.NE.U32.AND P6, PT, RZ, c[0x0][0x218], PT ;  /* 0x00008600ff00ba0c */ /* 0x000fe40003fc5070 */
[----:B------:R-:W-:Y:S02]  /*2d00*/  ISETP.NE.AND.EX P5, PT, RZ, c[0x0][0x25c], PT, P5 ;  /* 0x00009700ff007a0c */ /* 0x000fe40003fa5350 */
[----:B------:R-:W-:Y:S02]  /*2d10*/  @!P3 ISETP.NE.AND.EX P6, PT, RZ, c[0x0][0x21c], PT, P6 ;  /* 0x00008700ff00ba0c */ /* 0x000fe40003fc5360 */
[C---:B------:R-:W-:Y:S01]  /*2d20*/  SEL R148, R157.reuse, R148, P5 ;  /* 0x000000949d947207 */ /* 0x040fe20002800000 */
[----:B------:R-:W-:Y:S01]  /*2d30*/  @P4 FMUL.FTZ R157, R157, c[0x0][0x1ec] ;  /* 0x00007b009d9d4a20 */ /* 0x000fe20000410000 */
[----:B------:R-:W-:-:S03]  /*2d40*/  @!P3 FSEL R156, R117, RZ, P6 ;  /* 0x000000ff759cb208 */ /* 0x000fc60003000000 */
[-C--:B-----5:R-:W-:Y:S02]  /*2d50*/  @P4 FFMA.FTZ R56, R144, R157.reuse, R56 ;  /* 0x0000009d90384223 */ /* 0x0a0fe40000010038 */
[----:B------:R-:W-:Y:S01]  /*2d60*/  @P4 FMUL.FTZ R152, R228, R157 ;  /* 0x0000009de4984220 */ /* 0x000fe20000410000 */
        /* <DEDUP_REMOVED lines=9> */
.L_x_11162:
[----:B------:R-:W-:Y:S05]  /*2e00*/  BSYNC B1 ;  /* 0x0000000000017941 */ /* 0x000fea0003800000 */
.L_x_11161:
[----:B------:R-:W-:Y:S01]  /*2e10*/  @!P3 ISETP.NE.U32.AND P6, PT, RZ, c[0x0][0x218], PT ;  /* 0x00008600ff00ba0c */ /* 0x000fe20003fc5070 */
[----:B------:R-:W-:Y:S01]  /*2e20*/  BSSY B1, `(.L_x_11163) ;  /* 0x0000010000017945 */ /* 0x000fe20003800000 */
[C---:B------:R-:W-:Y:S01]  /*2e30*/  SEL R149, R156.reuse, R149, P5 ;  /* 0x000000959c957207 */ /* 0x040fe20002800000 */
[----:B------:R-:W-:Y:S01]  /*2e40*/  @P4 FMUL.FTZ R156, R156, c[0x0][0x1ec] ;  /* 0x00007b009c9c4a20 */ /* 0x000fe20000410000 */
[----:B------:R-:W-:-:S03]  /*2e50*/  @!P3 ISETP.NE.AND.EX P6, PT, RZ, c[0x0][0x21c], PT, P6 ;  /* 0x00008700ff00ba0c */ /* 0x000fc60003fc5360 */
[-C--:B------:R-:W-:Y:S01]  /*2e60*/  @P4 FFMA.FTZ R57, R145, R156.reuse, R57 ;  /* 0x0000009c91394223 */ /* 0x080fe20000010039 */
[----:B------:R-:W-:Y:S01]  /*2e70*/  @!P3 FSEL R165, R118, RZ, P6 ;  /* 0x000000ff76a5b208 */ /* 0x000fe20003000000 */
        /* <DEDUP_REMOVED lines=10> */
.L_x_11164:
[----:B------:R-:W-:Y:S05]  /*2f20*/  BSYNC B1 ;  /* 0x0000000000017941 */ /* 0x000fea0003800000 */
.L_x_11163:
        /* <DEDUP_REMOVED lines=11> */
.L_x_11166:
[----:B------:R-:W-:Y:S05]  /*2fe0*/  BSYNC B1 ;  /* 0x0000000000017941 */ /* 0x000fea0003800000 */
.L_x_11165:
[C---:B------:R-:W-:Y:S01]  /*2ff0*/  SEL R151, R166.reuse, R151, P5 ;  /* 0x00000097a6977207 */ /* 0x040fe20002800000 */
[----:B------:R-:W-:Y:S01]  /*3000*/  @P4 FMUL.FTZ R165, R165, c[0x0][0x1ec] ;  /* 0x00007b00a5a54a20 */ /* 0x000fe20000410000 */
[----:B------:R-:W-:Y:S01]  /*3010*/  ISETP.NE.U32.AND P5, PT, RZ, c[0x0][0x258], PT ;  /* 0x00009600ff007a0c */ /* 0x000fe20003fa5070 */
[----:B------:R-:W-:Y:S02]  /*3020*/  @P4 FMUL.FTZ R166, R166, c[0x0][0x1ec] ;  /* 0x00007b00a6a64a20 */ /* 0x000fe40000410000 */
[-C--:B------:R-:W-:Y:S01]  /*3030*/  @P4 FFMA.FTZ R58, R146, R165.reuse, R58 ;  /* 0x000000a5923a4223 */ /* 0x080fe2000001003a */
[----:B------:R-:W-:Y:S01]  /*3040*/  ISETP.NE.AND.EX P5, PT, RZ, c[0x0][0x25c], PT, P5 ;  /* 0x00009700ff007a0c */ /* 0x000fe20003fa5350 */
[----:B------:R-:W-:Y:S01]  /*3050*/  @P4 FMUL.FTZ R154, R226, R165 ;  /* 0x000000a5e29a4220 */ /* 0x000fe20000410000 */
[----:B------:R-:W-:Y:S01]  /*3060*/  @P4 MOV R165, 0x10 ;  /* 0x0000001000a54802 */ /* 0x000fe20000000f00 */
[-C--:B------:R-:W-:Y:S02]  /*3070*/  @P4 FMUL.FTZ R155, R225, R166.reuse ;  /* 0x000000a6e19b4220 */ /* 0x080fe40000410000 */
[----:B------:R-:W-:-:S08]  /*3080*/  @P4 FFMA.FTZ R59, R147, R166, R59 ;  /* 0x000000a6933b4223 */ /* 0x000fd0000001003b */
[----:B------:R-:W-:-:S05]  /*3090*/  @P5 MOV R156, 0x10 ;  /* 0x00000010009c5802 */ /* 0x000fca0000000f00 */
[C---:B------:R-:W-:Y:S01]  /*30a0*/  @P5 IMAD.WIDE.U32 R156, R5.reuse, R156, c[0x0][0x258] ;  /* 0x00009600059c5625 */ /* 0x040fe200078e009c */
[----:B------:R-:W-:-:S04]  /*30b0*/  IADD3 R5, R5, 0x100, RZ ;  /* 0x0000010005057810 */ /* 0x000fc80007ffe0ff */
[----:B------:R1:W-:Y:S02]  /*30c0*/  @P5 STG.E.128 [R156.64], R148 ;  /* 0x000000949c005986 */ /* 0x0003e4000c101d04 */
[C---:B-1----:R-:W-:Y:S01]  /*30d0*/  @P4 IMAD.WIDE.U32 R156, R164.reuse, R165, c[0x0][0x248] ;  /* 0x00009200a49c4625 */ /* 0x042fe200078e00a5 */
[----:B------:R-:W-:-:S04]  /*30e0*/  IADD3 R164, R164, 0x100, RZ ;  /* 0x00000100a4a47810 */ /* 0x000fc80007ffe0ff */
[----:B------:R1:W-:Y:S03]  /*30f0*/  @P4 STG.E.128 [R156.64], R152 ;  /* 0x000000989c004986 */ /* 0x0003e6000c101d04 */
.L_x_11156:
[----:B------:R-:W-:Y:S05]  /*3100*/  BSYNC B0 ;  /* 0x0000000000007941 */ /* 0x000fea0003800000 */
.L_x_11155:
[----:B------:R-:W-:Y:S01]  /*3110*/  ISETP.GE.U32.AND P5, PT, R4, 0x200, PT ;  /* 0x000002000400780c */ /* 0x000fe20003fa6070 */
[----:B------:R-:W-:-:S12]  /*3120*/  BSSY B0, `(.L_x_11167) ;  /* 0x0000054000007945 */ /* 0x000fd80003800000 */
[----:B------:R-:W-:Y:S05]  /*3130*/  @!P5 BRA `(.L_x_11168) ;  /* 0x000005200000d947 */ /* 0x000fea0003800000 */
[----:B-1----:R-:W1:Y:S01]  /*3140*/  LDC.U8 R156, c[0x0][0x1f0] ;  /* 0x00007c00ff9c7b82 */ /* 0x002e620000000000 */
[----:B------:R-:W-:Y:S02]  /*3150*/  @P4 MOV R157, 0x10 ;  /* 0x00000010009d4802 */ /* 0x000fe40000000f00 */
[----:B-1----:R-:W-:-:S03]  /*3160*/  ISETP.NE.AND P5, PT, R156, RZ, PT ;  /* 0x000000ff9c00720c */ /* 0x002fc60003fa5270 */
[----:B------:R-:W-:Y:S01]  /*3170*/  @P4 IMAD.WIDE.U32 R156, R164, R157, c[0x0][0x170] ;  /* 0x00005c00a49c4625 */ /* 0x000fe200078e009d */
[----:B------:R-:W-:-:S04]  /*3180*/  FSEL R165, R159, RZ, !P5 ;  /* 0x000000ff9fa57208 */ /* 0x000fc80006800000 */
[----:B------:R1:W5:Y:S01]  /*3190*/  @P4 LDG.E.128 R144, [R156.64] ;  /* 0x000000049c904981 */ /* 0x000362000c1e1d00 */
        /* <DEDUP_REMOVED lines=8> */
[----:B-1----:R-:W-:Y:S01]  /*3220*/  ISETP.NE.U32.AND P5, PT, RZ, c[0x0][0x218], PT ;  /* 0x00008600ff007a0c */ /* 0x002fe20003fa5070 */
[----:B------:R-:W-:-:S03]  /*3230*/  FFMA.FTZ R156, R15, R158, R165 ;  /* 0x0000009e0f9c7223 */ /* 0x000fc600000100a5 */
[----:B------:R-:W-:Y:S01]  /*3240*/  ISETP.NE.AND.EX P5, PT, RZ, c[0x0][0x21c], PT, P5 ;  /* 0x00008700ff007a0c */ /* 0x000fe20003fa5350 */
[----:B------:R-:W-:-:S04]  /*3250*/  FADD.FTZ R157, R29, -R156 ;  /* 0x8000009c1d9d7221 */ /* 0x000fc80000010000 */
[----:B------:R-:W-:-:S08]  /*3260*/  FMUL.FTZ R195, R0, R157 ;  /* 0x0000009d00c37220 */ /* 0x000fd00000410000 */
[----:B------:R-:W-:Y:S02]  /*3270*/  @P5 FADD.FTZ R195, R120, R195 ;  /* 0x000000c378c35221 */ /* 0x000fe40000010000 */
.L_x_11170:
[----:B-1----:R-:W-:Y:S05]  /*3280*/  BSYNC B1 ;  /* 0x0000000000017941 */ /* 0x002fea0003800000 */
.L_x_11169:
[----:B------:R-:W-:Y:S01]  /*3290*/  @!P3 ISETP.NE.U32.AND P5, PT, RZ, c[0x0][0x218], PT ;  /* 0x00008600ff00ba0c */ /* 0x000fe20003fa5070 */
[----:B------:R-:W-:Y:S03]  /*32a0*/  BSSY B1, `(.L_x_11171) ;  /* 0x0000010000017945 */ /* 0x000fe60003800000 */
[----:B------:R-:W-:-:S04]  /*32b0*/  @!P3 ISETP.NE.AND.EX P5, PT, RZ, c[0x0][0x21c], PT, P5 ;  /* 0x00008700ff00ba0c */ /* 0x000fc80003fa5350 */
[----:B0-----:R-:W-:Y:S02]  /*32c0*/  @!P3 FSEL R167, R122, RZ, P5 ;  /* 0x000000ff7aa7b208 */ /* 0x001fe40002800000 */
[----:B------:R-:W-:-:S04]  /*32d0*/  ISETP.NE.U32.AND P5, PT, RZ, c[0x0][0x258], PT ;  /* 0x00009600ff007a0c */ /* 0x000fc80003fa5070 */
[----:B------:R-:W-:-:S04]  /*32e0*/  ISETP.NE.AND.EX P5, PT, RZ, c[0x0][0x25c], PT, P5 ;  /* 0x00009700ff007a0c */ /* 0x000fc80003fa5350 */
[C---:B------:R-:W-:Y:S01]  /*32f0*/  SEL R148, R195.reuse, R148, P5 ;  /* 0x00000094c3947207 */ /* 0x040fe20002800000 */
[----:B------:R-:W-:-:S04]  /*3300*/  @P4 FMUL.FTZ R195, R195, c[0x0][0x1ec] ;  /* 0x00007b00c3c34a20 */ /* 0x000fc80000410000 */
[-C--:B------:R-:W-:Y:S02]  /*3310*/  @P4 FMUL.FTZ R152, R224, R195.reuse ;  /* 0x000000c3e0984220 */ /* 0x080fe40000410000 */
[----:B-----5:R-:W-:Y:S01]  /*3320*/  @P4 FFMA.FTZ R52, R144, R195, R52 ;  /* 0x000000c390344223 */ /* 0x020fe20000010034 */
[----:B------:R-:W-:Y:S05]  /*3330*/  @!P3 BRA `(.L_x_11172) ;  /* 0x000000600000b947 */ /* 0x000fea0003800000 */
[----:B------:R-:W-:Y:S01]  /*3340*/  ISETP.NE.U32.AND P6, PT, RZ, c[0x0][0x218], PT ;  /* 0x00008600ff007a0c */ /* 0x000fe20003fc5070 */
[----:B------:R-:W-:-:S03]  /*3350*/  FFMA.FTZ R156, R14, R158, R165 ;  /* 0x0000009e0e9c7223 */ /* 0x000fc600000100a5 */
[----:B------:R-:W-:Y:S01]  /*3360*/  ISETP.NE.AND.EX P6, PT, RZ, c[0x0][0x21c], PT, P6 ;  /* 0x00008700ff007a0c */ /* 0x000fe20003fc5360 */
[----:B------:R-:W-:-:S04]  /*3370*/  FADD.FTZ R157, R169, -R156 ;  /* 0x8000009ca99d7221 */ /* 0x000fc80000010000 */
[----:B------:R-:W-:-:S08]  /*3380*/  FMUL.FTZ R166, R0, R157 ;  /* 0x0000009d00a67220 */ /* 0x000fd00000410000 */
[----:B------:R-:W-:Y:S02]  /*3390*/  @P6 FADD.FTZ R166, R121, R166 ;  /* 0x000000a679a66221 */ /* 0x000fe40000010000 */
.L_x_11172:
[----:B------:R-:W-:Y:S05]  /*33a0*/  BSYNC B1 ;  /* 0x0000000000017941 */ /* 0x000fea0003800000 */
.L_x_11171:
        /* <DEDUP_REMOVED lines=8> */
.L_x_11174:
[----:B------:R-:W-:Y:S05]  /*3430*/  BSYNC B1 ;  /* 0x0000000000017941 */ /* 0x000fea0003800000 */
.L_x_11173:
        /* <DEDUP_REMOVED lines=11> */
.L_x_11176:
[----:B------:R-:W-:Y:S05]  /*34f0*/  BSYNC B1 ;  /* 0x0000000000017941 */ /* 0x000fea0003800000 */
.L_x_11175:
[C---:B------:R-:W-:Y:S01]  /*3500*/  SEL R149, R166.reuse, R149, P5 ;  /* 0x00000095a6957207 */ /* 0x040fe20002800000 */
[----:B------:R-:W-:Y:S01]  /*3510*/  @P4 FMUL.FTZ R166, R166, c[0x0][0x1ec] ;  /* 0x00007b00a6a64a20 */ /* 0x000fe20000410000 */
[C---:B------:R-:W-:Y:S01]  /*3520*/  SEL R150, R167.reuse, R150, P5 ;  /* 0x00000096a7967207 */ /* 0x040fe20002800000 */
[----:B------:R-:W-:Y:S01]  /*3530*/  @P4 FMUL.FTZ R167, R167, c[0x0][0x1ec] ;  /* 0x00007b00a7a74a20 */ /* 0x000fe20000410000 */
[C---:B------:R-:W-:Y:S01]  /*3540*/  SEL R151, R196.reuse, R151, P5 ;  /* 0x00000097c4977207 */ /* 0x040fe20002800000 */
[----:B------:R-:W-:Y:S01]  /*3550*/  @P4 FMUL.FTZ R196, R196, c[0x0][0x1ec] ;  /* 0x00007b00c4c44a20 */ /* 0x000fe20000410000 */
[----:B------:R-:W-:Y:S01]  /*3560*/  ISETP.NE.U32.AND P5, PT, RZ, c[0x0][0x258], PT ;  /* 0x00009600ff007a0c */ /* 0x000fe20003fa5070 */
[----:B------:R-:W-:Y:S01]  /*3570*/  @P4 FMUL.FTZ R153, R223, R166 ;  /* 0x000000a6df994220 */ /* 0x000fe20000410000 */
[----:B------:R-:W-:Y:S01]  /*3580*/  @P4 MOV R165, 0x10 ;  /* 0x0000001000a54802 */ /* 0x000fe20000000f00 */
[----:B------:R-:W-:Y:S01]  /*3590*/  @P4 FMUL.FTZ R154, R222, R167 ;  /* 0x000000a7de9a4220 */ /* 0x000fe20000410000 */
[----:B------:R-:W-:Y:S01]  /*35a0*/  ISETP.NE.AND.EX P5, PT, RZ, c[0x0][0x25c], PT, P5 ;  /* 0x00009700ff007a0c */ /* 0x000fe20003fa5350 */
[----:B------:R-:W-:-:S02]  /*35b0*/  @P4 FMUL.FTZ R155, R221, R196 ;  /* 0x000000c4dd9b4220 */ /* 0x000fc40000410000 */
[----:B------:R-:W-:Y:S02]  /*35c0*/  @P4 FFMA.FTZ R53, R145, R166, R53 ;  /* 0x000000a691354223 */ /* 0x000fe40000010035 */
[----:B------:R-:W-:Y:S02]  /*35d0*/  @P4 FFMA.FTZ R54, R146, R167, R54 ;  /* 0x000000a792364223 */ /* 0x000fe40000010036 */
[----:B------:R-:W-:-:S06]  /*35e0*/  @P4 FFMA.FTZ R55, R147, R196, R55 ;  /* 0x000000c493374223 */ /* 0x000fcc0000010037 */
[----:B------:R-:W-:-:S05]  /*35f0*/  @P5 MOV R156, 0x10 ;  /* 0x00000010009c5802 */ /* 0x000fca0000000f00 */
[C---:B------:R-:W-:Y:S01]  /*3600*/  @P5 IMAD.WIDE.U32 R156, R5.reuse, R156, c[0x0][0x258] ;  /* 0x00009600059c5625 */ /* 0x040fe200078e009c */
[----:B------:R-:W-:-:S04]  /*3610*/  IADD3 R5, R5, 0x100, RZ ;  /* 0x0000010005057810 */ /* 0x000fc80007ffe0ff */
[----:B------:R0:W-:Y:S02]  /*3620*/  @P5 STG.E.128 [R156.64], R148 ;  /* 0x000000949c005986 */ /* 0x0001e4000c101d04 */
[C---:B0-----:R-:W-:Y:S01]  /*3630*/  @P4 IMAD.WIDE.U32 R156, R164.reuse, R165, c[0x0][0x248] ;  /* 0x00009200a49c4625 */ /* 0x041fe200078e00a5 */
[----:B------:R-:W-:-:S04]  /*3640*/  IADD3 R164, R164, 0x100, RZ ;  /* 0x00000100a4a47810 */ /* 0x000fc80007ffe0ff */
[----:B------:R0:W-:Y:S03]  /*3650*/  @P4 STG.E.128 [R156.64], R152 ;  /* 0x000000989c004986 */ /* 0x0001e6000c101d04 */
.L_x_11168:
[----:B------:R-:W-:Y:S05]  /*3660*/  BSYNC B0 ;  /* 0x0000000000007941 */ /* 0x000fea0003800000 */
.L_x_11167:
[----:B------:R-:W-:Y:S01]  /*3670*/  ISETP.GE.U32.AND P5, PT, R4, 0x300, PT ;  /* 0x000003000400780c */ /* 0x000fe20003fa6070 */
[----:B------:R-:W-:-:S12]  /*3680*/  BSSY B0, `(.L_x_11177) ;  /* 0x0000054000007945 */ /* 0x000fd80003800000 */
[----:B------:R-:W-:Y:S05]  /*3690*/  @!P5 BRA `(.L_x_11178) ;  /* 0x000005200000d947 */ /* 0x000fea0003800000 */
[----:B01----:R-:W0:Y:S01]  /*36a0*/  LDC.U8 R156, c[0x0][0x1f0] ;  /* 0x00007c00ff9c7b82 */ /* 0x003e220000000000 */
[----:B------:R-:W-:Y:S02]  /*36b0*/  @P4 MOV R157, 0x10 ;  /* 0x00000010009d4802 */ /* 0x000fe40000000f00 */
[----:B0-----:R-:W-:-:S03]  /*36c0*/  ISETP.NE.AND P5, PT, R156, RZ, PT ;  /* 0x000000ff9c00720c */ /* 0x001fc60003fa5270 */
        /* <DEDUP_REMOVED lines=11> */
[----:B0-----:R-:W-:Y:S01]  /*3780*/  ISETP.NE.U32.AND P5, PT, RZ, c[0x0][0x218], PT ;  /* 0x00008600ff007a0c */ /* 0x001fe20003fa5070 */
[----:B------:R-:W-:-:S03]  /*3790*/  FFMA.FTZ R156, R13, R158, R165 ;  /* 0x0000009e0d9c7223 */ /* 0x000fc600000100a5 */
[----:B------:R-:W-:Y:S01]  /*37a0*/  ISETP.NE.AND.EX P5, PT, RZ, c[0x0][0x21c], PT, P5 ;  /* 0x00008700ff007a0c */ /* 0x000fe20003fa5350 */
[----:B------:R-:W-:-:S04]  /*37b0*/  FADD.FTZ R157, R27, -R156 ;  /* 0x8000009c1b9d7221 */ /* 0x000fc80000010000 */
[----:B------:R-:W-:-:S08]  /*37c0*/  FMUL.FTZ R195, R0, R157 ;  /* 0x0000009d00c37220 */ /* 0x000fd00000410000 */
[----:B------:R-:W-:Y:S02]  /*37d0*/  @P5 FADD.FTZ R195, R124, R195 ;  /* 0x000000c37cc35221 */ /* 0x000fe40000010000 */
.L_x_11180:
[----:B0-----:R-:W-:Y:S05]  /*37e0*/  BSYNC B1 ;  /* 0x0000000000017941 */ /* 0x001fea0003800000 */
.L_x_11179:
[----:B------:R-:W-:Y:S01]  /*37f0*/  @!P3 ISETP.NE.U32.AND P5, PT, RZ, c[0x0][0x218], PT ;  /* 0x00008600ff00ba0c */ /* 0x000fe20003fa5070 */
[----:B------:R-:W-:Y:S03]  /*3800*/  BSSY B1, `(.L_x_11181) ;  /* 0x0000010000017945 */ /* 0x000fe60003800000 */
[----:B------:R-:W-:-:S04]  /*3810*/  @!P3 ISETP.NE.AND.EX P5, PT, RZ, c[0x0][0x21c], PT, P5 ;  /* 0x00008700ff00ba0c */ /* 0x000fc80003fa5350 */
[----:B------:R-:W-:Y:S02]  /*3820*/  @!P3 FSEL R167, R126, RZ, P5 ;  /* 0x000000ff7ea7b208 */ /* 0x000fe40002800000 */
        /* <DEDUP_REMOVED lines=13> */
.L_x_11182:
[----:B------:R-:W-:Y:S05]  /*3900*/  BSYNC B1 ;  /* 0x0000000000017941 */ /* 0x000fea0003800000 */
.L_x_11181:
        /* <DEDUP_REMOVED lines=8> */
.L_x_11184:
[----:B------:R-:W-:Y:S05]  /*3990*/  BSYNC B1 ;  /* 0x0000000000017941 */ /* 0x000fea0003800000 */
.L_x_11183:
        /* <DEDUP_REMOVED lines=11> */
.L_x_11186:
[----:B------:R-:W-:Y:S05]  /*3a50*/  BSYNC B1 ;  /* 0x0000000000017941 */ /* 0x000fea0003800000 */
.L_x_11185:
        /* <DEDUP_REMOVED lines=22> */
.L_x_11178:
[----:B------:R-:W-:Y:S05]  /*3bc0*/  BSYNC B0 ;  /* 0x0000000000007941 */ /* 0x000fea0003800000 */
.L_x_11177:
[----:B------:R-:W-:Y:S01]  /*3bd0*/  BSSY B0, `(.L_x_11187) ;  /* 0x0000054000007945 */ /* 0x000fe20003800000 */
        /* <DEDUP_REMOVED lines=21> */
.L_x_11190:
[----:B0-----:R-:W-:Y:S05]  /*3d30*/  BSYNC B1 ;  /* 0x0000000000017941 */ /* 0x001fea0003800000 */
.L_x_11189:
        /* <DEDUP_REMOVED lines=17> */
.L_x_11192:
[----:B------:R-:W-:Y:S05]  /*3e50*/  BSYNC B1 ;  /* 0x0000000000017941 */ /* 0x000fea0003800000 */
.L_x_11191:
        /* <DEDUP_REMOVED lines=8> */
.L_x_11194:
[----:B------:R-:W-:Y:S05]  /*3ee0*/  BSYNC B1 ;  /* 0x0000000000017941 */ /* 0x000fea0003800000 */
.L_x_11193:
        /* <DEDUP_REMOVED lines=11> */
.L_x_11196:
[----:B------:R-:W-:Y:S05]  /*3fa0*/  BSYNC B1 ;  /* 0x0000000000017941 */ /* 0x000fea0003800000 */
.L_x_11195:
        /* <DEDUP_REMOVED lines=22> */
.L_x_11188:
[----:B------:R-:W-:Y:S05]  /*4110*/  BSYNC B0 ;  /* 0x0000000000007941 */ /* 0x000fea0003800000 */
.L_x_11187:
        /* <DEDUP_REMOVED lines=22> */
.L_x_11200:
[----:B0-----:R-:W-:Y:S05]  /*4280*/  BSYNC B1 ;  /* 0x0000000000017941 */ /* 0x001fea0003800000 */
.L_x_11199:
        /* <DEDUP_REMOVED lines=17> */
.L_x_11202:
[----:B------:R-:W-:Y:S05]  /*43a0*/  BSYNC B1 ;  /* 0x0000000000017941 */ /* 0x000fea0003800000 */
.L_x_11201:
        /* <DEDUP_REMOVED lines=8> */
.L_x_11204:
[----:B------:R-:W-:Y:S05]  /*4430*/  BSYNC B1 ;  /* 0x0000000000017941 */ /* 0x000fea0003800000 */
.L_x_11203:
        /* <DEDUP_REMOVED lines=11> */
.L_x_11206:
[----:B------:R-:W-:Y:S05]  /*44f0*/  BSYNC B1 ;  /* 0x0000000000017941 */ /* 0x000fea0003800000 */
.L_x_11205:
        /* <DEDUP_REMOVED lines=22> */
.L_x_11198:
[----:B------:R-:W-:Y:S05]  /*4660*/  BSYNC B0 ;  /* 0x0000000000007941 */ /* 0x000fea0003800000 */
.L_x_11197:
        /* <DEDUP_REMOVED lines=22> */
.L_x_11210:
[----:B0-----:R-:W-:Y:S05]  /*47d0*/  BSYNC B1 ;  /* 0x0000000000017941 */ /* 0x001fea0003800000 */
.L_x_11209:
        /* <DEDUP_REMOVED lines=17> */
.L_x_11212:
[----:B------:R-:W-:Y:S05]  /*48f0*/  BSYNC B1 ;  /* 0x0000000000017941 */ /* 0x000fea0003800000 */
.L_x_11211:
        /* <DEDUP_REMOVED lines=8> */
.L_x_11214:
[----:B------:R-:W-:Y:S05]  /*4980*/  BSYNC B1 ;  /* 0x0000000000017941 */ /* 0x000fea0003800000 */
.L_x_11213:
        /* <DEDUP_REMOVED lines=11> */
.L_x_11216:
[----:B------:R-:W-:Y:S05]  /*4a40*/  BSYNC B1 ;  /* 0x0000000000017941 */ /* 0x000fea0003800000 */
.L_x_11215:
        /* <DEDUP_REMOVED lines=22> */
.L_x_11208:
[----:B------:R-:W-:Y:S05]  /*4bb0*/  BSYNC B0 ;  /* 0x0000000000007941 */ /* 0x000fea0003800000 */
.L_x_11207:
        /* <DEDUP_REMOVED lines=9> */
[----:B------:R-:W-:-:S04]  /*4c50*/  @!P3 ISETP.NE.U32.AND P5, PT, RZ, c[0x0][0x218], PT ;  /* 0x00008600ff00ba0c */ /* 0x000fc80003fa5070 */
        /* <DEDUP_REMOVED lines=16> */
.L_x_11220:
[----:B0-----:R-:W-:Y:S05]  /*4d60*/  BSYNC B1 ;  /* 0x0000000000017941 */ /* 0x001fea0003800000 */
.L_x_11219:
        /* <DEDUP_REMOVED lines=10> */
.L_x_11222:
[----:B------:R-:W-:Y:S05]  /*4e10*/  BSYNC B1 ;  /* 0x0000000000017941 */ /* 0x000fea0003800000 */
.L_x_11221:
        /* <DEDUP_REMOVED lines=8> */
.L_x_11224:
[----:B------:R-:W-:Y:S05]  /*4ea0*/  BSYNC B1 ;  /* 0x0000000000017941 */ /* 0x000fea0003800000 */
.L_x_11223:
        /* <DEDUP_REMOVED lines=9> */
.L_x_11226:
[----:B------:R-:W-:Y:S05]  /*4f40*/  BSYNC B1 ;  /* 0x0000000000017941 */ /* 0x000fea0003800000 */
.L_x_11225:
[----:B------:R-:W-:-:S04]  /*4f50*/  ISETP.NE.U32.AND P3, PT, RZ, c[0x0][0x258], PT ;  /* 0x00009600ff007a0c */ /* 0x000fc80003f65070 */
[----:B------:R-:W-:-:S04]  /*4f60*/  ISETP.NE.AND.EX P3, PT, RZ, c[0x0][0x25c], PT, P3 ;  /* 0x00009700ff007a0c */ /* 0x000fc80003f65330 */
        /* <DEDUP_REMOVED lines=9> */
[----:B------:R-:W-:Y:S02]  /*5000*/  @P4 FMUL.FTZ R152, R204, R167 ;  /* 0x000000a7cc984220 */ /* 0x000fe40000410000 */
[----:B------:R-:W-:Y:S01]  /*5010*/  @P4 FMUL.FTZ R153, R203, R166 ;  /* 0x000000a6cb994220 */ /* 0x000fe20000410000 */
[----:B------:R-:W-:Y:S01]  /*5020*/  ISETP.NE.AND.EX P3, PT, RZ, c[0x0][0x25c], PT, P3 ;  /* 0x00009700ff007a0c */ /* 0x000fe20003f65330 */
[----:B------:R-:W-:-:S02]  /*5030*/  @P4 FMUL.FTZ R154, R202, R165 ;  /* 0x000000a5ca9a4220 */ /* 0x000fc40000410000 */
[----:B------:R-:W-:Y:S02]  /*5040*/  @P4 FMUL.FTZ R155, R194, R196 ;  /* 0x000000c4c29b4220 */ /* 0x000fe40000410000 */
[----:B-----5:R-:W-:Y:S02]  /*5050*/  @P4 FFMA.FTZ R32, R144, R167, R32 ;  /* 0x000000a790204223 */ /* 0x020fe40000010020 */
[----:B------:R-:W-:Y:S02]  /*5060*/  @P4 FFMA.FTZ R33, R145, R166, R33 ;  /* 0x000000a691214223 */ /* 0x000fe40000010021 */
[----:B------:R-:W-:Y:S02]  /*5070*/  @P4 FFMA.FTZ R34, R146, R165, R34 ;  /* 0x000000a592224223 */ /* 0x000fe40000010022 */
[----:B------:R-:W-:Y:S02]  /*5080*/  @P4 FFMA.FTZ R35, R147, R196, R35 ;  /* 0x000000c493234223 */ /* 0x000fe40000010023 */
[----:B------:R-:W-:-:S05]  /*5090*/  @P3 MOV R156, 0x10 ;  /* 0x00000010009c3802 */ /* 0x000fca0000000f00 */
[----:B------:R-:W-:Y:S01]  /*50a0*/  @P3 IMAD.WIDE.U32 R156, R5, R156, c[0x0][0x258] ;  /* 0x00009600059c3625 */ /* 0x000fe200078e009c */
[----:B------:R-:W-:-:S04]  /*50b0*/  @P4 MOV R5, 0x10 ;  /* 0x0000001000054802 */ /* 0x000fc80000000f00 */
[----:B------:R0:W-:Y:S02]  /*50c0*/  @P3 STG.E.128 [R156.64], R148 ;  /* 0x000000949c003986 */ /* 0x0001e4000c101d04 */
[----:B0-----:R-:W-:-:S05]  /*50d0*/  @P4 IMAD.WIDE.U32 R156, R164, R5, c[0x0][0x248] ;  /* 0x00009200a49c4625 */ /* 0x001fca00078e0005 */
[----:B------:R0:W-:Y:S02]  /*50e0*/  @P4 STG.E.128 [R156.64], R152 ;  /* 0x000000989c004986 */ /* 0x0001e4000c101d04 */
.L_x_11218:
[----:B------:R-:W-:Y:S05]  /*50f0*/  BSYNC B0 ;  /* 0x0000000000007941 */ /* 0x000fea0003800000 */
.L_x_11217:
[----:B------:R-:W-:Y:S02]  /*5100*/  LOP3.LUT P3, RZ, R2, 0xff, RZ, 0xc0, !PT ;  /* 0x000000ff02ff7812 */ /* 0x000fe4000786c0ff */
[----:B------:R-:W-:Y:S02]  /*5110*/  IADD3 R3, R3, c[0x0][0x160], RZ ;  /* 0x0000580003037a10 */ /* 0x000fe40007ffe0ff */
[----:B------:R-:W-:Y:S02]  /*5120*/  SEL R2, RZ, 0x1, P3 ;  /* 0x00000001ff027807 */ /* 0x000fe40001800000 */
[----:B------:R-:W-:-:S13]  /*5130*/  ISETP.GE.AND P3, PT, R3, c[0x0][0x164], PT ;  /* 0x0000590003007a0c */ /* 0x000fda0003f66270 */
[----:B01----:R-:W-:Y:S01]  /*5140*/  @P3 CALL.REL.NOINC `(.L_x_11119) ;  /* 0x0000001000003944 */ /* 0x003fe20003c00000 */
[----:B------:R-:W-:Y:S05]  /*5150*/  BRA `(.L_x_11227) ;  /* 0xffffbc9000007947 */ /* 0x000fea000383ffff */
.L_x_11119:
[----:B0-----:R-:W0:Y:S01]  /*5160*/  S2UR UR6, SR_CTAID.X ;  /* 0x00000000000679c3 */ /* 0x001e220000002500 */
[----:B-----5:R-:W0:Y:S01]  /*5170*/  S2R R2, SR_TID.X ;  /* 0x0000000000027919 */ /* 0x020e220000002100 */
[C---:B------:R-:W-:Y:S02]  /*5180*/  LOP3.LUT P5, RZ, R4.reuse, 0xffffff00, RZ, 0xc0, !PT ;  /* 0xffffff0004ff7812 */ /* 0x040fe400078ac0ff */
[C---:B------:R-:W-:Y:S02]  /*5190*/  ISETP.GE.U32.AND P4, PT, R4.reuse, 0x200, PT ;  /* 0x000002000400780c */ /* 0x040fe40003f86070 */
[----:B------:R-:W-:Y:S02]  /*51a0*/  ISETP.GE.U32.AND P3, PT, R4, 0x300, PT ;  /* 0x000003000400780c */ /* 0x000fe40003f66070 */
[----:B------:R-:W-:Y:S02]  /*51b0*/  @P0 MOV R27, 0x10 ;  /* 0x00000010001b0802 */ /* 0x000fe40000000f00 */
[----:B------:R-:W-:-:S02]  /*51c0*/  @P1 MOV R5, 0x10 ;  /* 0x0000001000051802 */ /* 0x000fc40000000f00 */
[----:B------:R-:W-:-:S03]  /*51d0*/  @P2 MOV R29, 0x10 ;  /* 0x00000010001d2802 */ /* 0x000fc60000000f00 */
[----:B------:R-:W-:Y:S02]  /*51e0*/  @P5 MOV R9, 0x10 ;  /* 0x0000001000095802 */ /* 0x000fe40000000f00 */
        /* <DEDUP_REMOVED lines=58> */
.L_x_11153:
[----:B------:R-:W-:Y:S01]  /*5590*/  HFMA2.MMA R158, -RZ, RZ, 0, 9.5367431640625e-07 ;  /* 0x00000010ff9e7435 */ /* 0x000fe200000001ff */
[----:B------:R-:W-:-:S02]  /*55a0*/  MOV R157, R197 ;  /* 0x000000c5009d7202 */ /* 0x000fc40000000f00 */
[----:B------:R-:W-:Y:S02]  /*55b0*/  MOV R167, 0x1f ;  /* 0x0000001f00a77802 */ /* 0x000fe40000000f00 */
[----:B------:R-:W-:Y:S02]  /*55c0*/  MOV R166, 0xffffffff ;  /* 0xffffffff00a67802 */ /* 0x000fe40000000f00 */
[----:B------:R-:W-:Y:S02]  /*55d0*/  MOV R156, 0x55f0 ;  /* 0x000055f0009c7802 */ /* 0x000fe40000000f00 */
[----:B-----5:R-:W-:Y:S05]  /*55e0*/  CALL.REL.NOINC `($__internal_166_$__cuda_sm70_shflsync_down_p) ;  /* 0x0000046000007944 */ /* 0x020fea0003c00000 */
[----:B-1----:R-:W-:Y:S01]  /*55f0*/  MOV R159, R158 ;  /* 0x0000009e009f7202 */ /* 0x002fe20000000f00 */
[----:B------:R-:W-:Y:S05]  /*5600*/  BRA `(.L_x_11228) ;  /* 0xffffd19000007947 */ /* 0x000fea000383ffff */
.L_x_11154:
[----:B------:R-:W-:Y:S01]  /*5610*/  HFMA2.MMA R158, -RZ, RZ, 0, 9.5367431640625e-07 ;  /* 0x00000010ff9e7435 */ /* 0x000fe200000001ff */
[----:B------:R-:W-:Y:S02]  /*5620*/  MOV R157, R196 ;  /* 0x000000c4009d7202 */ /* 0x000fe40000000f00 */
[----:B------:R-:W-:Y:S02]  /*5630*/  MOV R167, 0x1f ;  /* 0x0000001f00a77802 */ /* 0x000fe40000000f00 */
[----:B------:R-:W-:-:S02]  /*5640*/  MOV R166, 0xffffffff ;  /* 0xffffffff00a67802 */ /* 0x000fc40000000f00 */
[----:B------:R-:W-:Y:S02]  /*5650*/  MOV R156, 0x5670 ;  /* 0x00005670009c7802 */ /* 0x000fe40000000f00 */
[----:B01---5:R-:W-:Y:S05]  /*5660*/  CALL.REL.NOINC `($__internal_166_$__cuda_sm70_shflsync_down_p) ;  /* 0x000003e000007944 */ /* 0x023fea0003c00000 */
[----:B------:R-:W-:Y:S01]  /*5670*/  FADD.FTZ R197, R159, R197 ;  /* 0x000000c59fc57221 */ /* 0x000fe20000010000 */
[----:B------:R-:W-:Y:S01]  /*5680*/  MOV R167, 0x1f ;  /* 0x0000001f00a77802 */ /* 0x000fe20000000f00 */
[----:B-1----:R-:W-:Y:S01]  /*5690*/  FADD.FTZ R196, R196, R158 ;  /* 0x0000009ec4c47221 */ /* 0x002fe20000010000 */
[----:B------:R-:W-:Y:S01]  /*56a0*/  HFMA2.MMA R158, -RZ, RZ, 0, 4.76837158203125e-07 ;  /* 0x00000008ff9e7435 */ /* 0x000fe200000001ff */
[----:B------:R-:W-:Y:S02]  /*56b0*/  MOV R166, 0xffffffff ;  /* 0xffffffff00a67802 */ /* 0x000fe40000000f00 */
[----:B------:R-:W-:Y:S02]  /*56c0*/  MOV R157, R197 ;  /* 0x000000c5009d7202 */ /* 0x000fe40000000f00 */
[----:B------:R-:W-:Y:S02]  /*56d0*/  MOV R156, 0x56f0 ;  /* 0x000056f0009c7802 */ /* 0x000fe40000000f00 */
[----:B------:R-:W-:Y:S05]  /*56e0*/  CALL.REL.NOINC `($__internal_166_$__cuda_sm70_shflsync_down_p) ;  /* 0x0000036000007944 */ /* 0x000fea0003c00000 */
[----:B-1----:R-:W-:Y:S01]  /*56f0*/  MOV R159, R158 ;  /* 0x0000009e009f7202 */ /* 0x002fe20000000f00 */
[----:B------:R-:W-:Y:S01]  /*5700*/  HFMA2.MMA R158, -RZ, RZ, 0, 4.76837158203125e-07 ;  /* 0x00000008ff9e7435 */ /* 0x000fe200000001ff */
[----:B------:R-:W-:-:S02]  /*5710*/  MOV R157, R196 ;  /* 0x000000c4009d7202 */ /* 0x000fc40000000f00 */
[----:B------:R-:W-:Y:S02]  /*5720*/  MOV R167, 0x1f ;  /* 0x0000001f00a77802 */ /* 0x000fe40000000f00 */
[----:B------:R-:W-:Y:S02]  /*5730*/  MOV R166, 0xffffffff ;  /* 0xffffffff00a67802 */ /* 0x000fe40000000f00 */
[----:B------:R-:W-:Y:S02]  /*5740*/  MOV R156, 0x5760 ;  /* 0x00005760009c7802 */ /* 0x000fe40000000f00 */
[----:B------:R-:W-:Y:S05]  /*5750*/  CALL.REL.NOINC `($__internal_166_$__cuda_sm70_shflsync_down_p) ;  /* 0x000002f000007944 */ /* 0x000fea0003c00000 */
[----:B------:R-:W-:Y:S01]  /*5760*/  FADD.FTZ R197, R159, R197 ;  /* 0x000000c59fc57221 */ /* 0x000fe20000010000 */
[----:B------:R-:W-:Y:S01]  /*5770*/  MOV R167, 0x1f ;  /* 0x0000001f00a77802 */ /* 0x000fe20000000f00 */
[----:B-1----:R-:W-:Y:S01]  /*5780*/  FADD.FTZ R196, R196, R158 ;  /* 0x0000009ec4c47221 */ /* 0x002fe20000010000 */
[----:B------:R-:W-:Y:S01]  /*5790*/  HFMA2.MMA R158, -RZ, RZ, 0, 2.384185791015625e-07 ;  /* 0x00000004ff9e7435 */ /* 0x000fe200000001ff */
[----:B------:R-:W-:Y:S02]  /*57a0*/  MOV R166, 0xffffffff ;  /* 0xffffffff00a67802 */ /* 0x000fe40000000f00 */
[----:B------:R-:W-:-:S02]  /*57b0*/  MOV R157, R197 ;  /* 0x000000c5009d7202 */ /* 0x000fc40000000f00 */
[----:B------:R-:W-:Y:S02]  /*57c0*/  MOV R156, 0x57e0 ;  /* 0x000057e0009c7802 */ /* 0x000fe40000000f00 */
[----:B------:R-:W-:Y:S05]  /*57d0*/  CALL.REL.NOINC `($__internal_166_$__cuda_sm70_shflsync_down_p) ;  /* 0x0000027000007944 */ /* 0x000fea0003c00000 */
[----:B-1----:R-:W-:Y:S01]  /*57e0*/  MOV R159, R158 ;  /* 0x0000009e009f7202 */ /* 0x002fe20000000f00 */
[----:B------:R-:W-:Y:S01]  /*57f0*/  HFMA2.MMA R158, -RZ, RZ, 0, 2.384185791015625e-07 ;  /* 0x00000004ff9e7435 */ /* 0x000fe200000001ff */
[----:B------:R-:W-:Y:S02]  /*5800*/  MOV R157, R196 ;  /* 0x000000c4009d7202 */ /* 0x000fe40000000f00 */
[----:B------:R-:W-:Y:S02]  /*5810*/  MOV R167, 0x1f ;  /* 0x0000001f00a77802 */ /* 0x000fe40000000f00 */
[----:B------:R-:W-:Y:S02]  /*5820*/  MOV R166, 0xffffffff ;  /* 0xffffffff00a67802 */ /* 0x000fe40000000f00 */
[----:B------:R-:W-:Y:S02]  /*5830*/  MOV R156, 0x5850 ;  /* 0x00005850009c7802 */ /* 0x000fe40000000f00 */
[----:B------:R-:W-:Y:S05]  /*5840*/  CALL.REL.NOINC `($__internal_166_$__cuda_sm70_shflsync_down_p) ;  /* 0x0000020000007944 */ /* 0x000fea0003c00000 */
[----:B------:R-:W-:Y:S01]  /*5850*/  FADD.FTZ R197, R159, R197 ;  /* 0x000000c59fc57221 */ /* 0x000fe20000010000 */
[----:B------:R-:W-:Y:S01]  /*5860*/  MOV R167, 0x1f ;  /* 0x0000001f00a77802 */ /* 0x000fe20000000f00 */
[----:B-1----:R-:W-:Y:S01]  /*5870*/  FADD.FTZ R196, R196, R158 ;  /* 0x0000009ec4c47221 */ /* 0x002fe20000010000 */
[----:B------:R-:W-:Y:S01]  /*5880*/  HFMA2.MMA R158, -RZ, RZ, 0, 1.1920928955078125e-07 ;  /* 0x00000002ff9e7435 */ /* 0x000fe200000001ff */
[----:B------:R-:W-:-:S02]  /*5890*/  MOV R166, 0xffffffff ;  /* 0xffffffff00a67802 */ /* 0x000fc40000000f00 */
[----:B------:R-:W-:Y:S02]  /*58a0*/  MOV R157, R197 ;  /* 0x000000c5009d7202 */ /* 0x000fe40000000f00 */
[----:B------:R-:W-:Y:S02]  /*58b0*/  MOV R156, 0x58d0 ;  /* 0x000058d0009c7802 */ /* 0x000fe40000000f00 */
[----:B------:R-:W-:Y:S05]  /*58c0*/  CALL.REL.NOINC `($__internal_166_$__cuda_sm70_shflsync_down_p) ;  /* 0x0000018000007944 */ /* 0x000fea0003c00000 */
[----:B-1----:R-:W-:Y:S01]  /*58d0*/  MOV R159, R158 ;  /* 0x0000009e009f7202 */ /* 0x002fe20000000f00 */
[----:B------:R-:W-:Y:S01]  /*58e0*/  HFMA2.MMA R158, -RZ, RZ, 0, 1.1920928955078125e-07 ;  /* 0x00000002ff9e7435 */ /* 0x000fe200000001ff */
[----:B------:R-:W-:Y:S02]  /*58f0*/  MOV R157, R196 ;  /* 0x000000c4009d7202 */ /* 0x000fe40000000f00 */
[----:B------:R-:W-:Y:S02]  /*5900*/  MOV R167, 0x1f ;  /* 0x0000001f00a77802 */ /* 0x000fe40000000f00 */
[----:B------:R-:W-:Y:S02]  /*5910*/  MOV R166, 0xffffffff ;  /* 0xffffffff00a67802 */ /* 0x000fe40000000f00 */
[----:B------:R-:W-:-:S02]  /*5920*/  MOV R156, 0x5940 ;  /* 0x00005940009c7802 */ /* 0x000fc40000000f00 */
[----:B------:R-:W-:Y:S05]  /*5930*/  CALL.REL.NOINC `($__internal_166_$__cuda_sm70_shflsync_down_p) ;  /* 0x0000011000007944 */ /* 0x000fea0003c00000 */
[----:B------:R-:W-:Y:S01]  /*5940*/  FADD.FTZ R197, R159, R197 ;  /* 0x000000c59fc57221 */ /* 0x000fe20000010000 */
[----:B------:R-:W-:Y:S01]  /*5950*/  MOV R167, 0x1f ;  /* 0x0000001f00a77802 */ /* 0x000fe20000000f00 */
[----:B-1----:R-:W-:Y:S01]  /*5960*/  FADD.FTZ R196, R196, R158 ;  /* 0x0000009ec4c47221 */ /* 0x002fe20000010000 */
[----:B------:R-:W-:Y:S01]  /*5970*/  HFMA2.MMA R158, -RZ, RZ, 0, 5.9604644775390625e-08 ;  /* 0x00000001ff9e7435 */ /* 0x000fe200000001ff */
[----:B------:R-:W-:-:S02]  /*5980*/  MOV R166, 0xffffffff ;  /* 0xffffffff00a67802 */ /* 0x000fc40000000f00 */
[----:B------:R-:W-:Y:S02]  /*5990*/  MOV R157, R197 ;  /* 0x000000c5009d7202 */ /* 0x000fe40000000f00 */
[----:B------:R-:W-:Y:S02]  /*59a0*/  MOV R156, 0x59c0 ;  /* 0x000059c0009c7802 */ /* 0x000fe40000000f00 */
[----:B------:R-:W-:Y:S05]  /*59b0*/  CALL.REL.NOINC `($__internal_166_$__cuda_sm70_shflsync_down_p) ;  /* 0x0000009000007944 */ /* 0x000fea0003c00000 */
[----:B-1----:R-:W-:Y:S01]  /*59c0*/  MOV R159, R158 ;  /* 0x0000009e009f7202 */ /* 0x002fe20000000f00 */
[----:B------:R-:W-:Y:S01]  /*59d0*/  HFMA2.MMA R158, -RZ, RZ, 0, 5.9604644775390625e-08 ;  /* 0x00000001ff9e7435 */ /* 0x000fe200000001ff */
[----:B------:R-:W-:Y:S02]  /*59e0*/  MOV R157, R196 ;  /* 0x000000c4009d7202 */ /* 0x000fe40000000f00 */
[----:B------:R-:W-:Y:S02]  /*59f0*/  MOV R167, 0x1f ;  /* 0x0000001f00a77802 */ /* 0x000fe40000000f00 */
[----:B------:R-:W-:Y:S02]  /*5a00*/  MOV R166, 0xffffffff ;  /* 0xffffffff00a67802 */ /* 0x000fe40000000f00 */
[----:B------:R-:W-:-:S02]  /*5a10*/  MOV R156, 0x5a30 ;  /* 0x00005a30009c7802 */ /* 0x000fc40000000f00 */
[----:B------:R-:W-:Y:S05]  /*5a20*/  CALL.REL.NOINC `($__internal_166_$__cuda_sm70_shflsync_down_p) ;  /* 0x0000002000007944 */ /* 0x000fea0003c00000 */
[----:B-1----:R-:W-:Y:S01]  /*5a30*/  MOV R157, R158 ;  /* 0x0000009e009d7202 */ /* 0x002fe20000000f00 */
[----:B------:R-:W-:Y:S05]  /*5a40*/  BRA `(.L_x_11229) ;  /* 0xffffce7000007947 */ /* 0x000fea000383ffff */
        .weak           $__internal_166_$__cuda_sm70_shflsync_down_p
        .type           $__internal_166_$__cuda_sm70_shflsync_down_p,@function
        .size           $__internal_166_$__cuda_sm70_shflsync_down_p,(.L_x_13042 - $__internal_166_$__cuda_sm70_shflsync_down_p)
$__internal_166_$__cuda_sm70_shflsync_down_p:
[----:B------:R-:W-:Y:S04]  /*5a50*/  WARPSYNC R166 ;  /* 0x000000a600007348 */ /* 0x000fe80003800000 */
[----:B------:R0:W1:Y:S02]  /*5a60*/  SHFL.DOWN PT, R158, R157, R158, R167 ;  /* 0x0800009e9d9e7389 */ /* 0x00006400000e00a7 */
[----:B0-----:R-:W-:-:S06]  /*5a70*/  HFMA2.MMA R157, -RZ, RZ, 0, 0 ;  /* 0x00000000ff9d7435 */ /* 0x001fcc00000001ff */
[----:B------:R-:W-:Y:S05]  /*5a80*/  RET.REL.NODEC R156 `(_ZN10layer_norm13ln_bwd_kernelINS_13Kernel_traitsI6__halfffffjLj7168ELj1ELj1ELj8ELj16ENS_18Kernel_traits_baseILj7168ES2_ffffjLj256EEEEELb0ELb1ELb1ELb0EEEvNS_9BwdParamsE) ;  /* 0xffffa5709c007950 */ /* 0x000fea0003c3ffff */
.L_x_11230:
        /* <DEDUP_REMOVED lines=15> */
.L_x_13042:


//--------------------- .text._ZN10layer_norm13ln_bwd_kernelINS_13Kernel_traitsI6__halfffffjLj7168ELj1ELj1ELj8ELj16ENS_18Kernel_traits_baseILj7168ES2_ffffjLj256EEEEELb0ELb1ELb1ELb1EEEvNS_9BwdParamsE --------------------------
	.section	.text._ZN10layer_norm13ln_bwd_kernelINS_13Kernel_traitsI6__halfffffjLj7168ELj1ELj1ELj8ELj16ENS_18Kernel_traits_baseILj7168ES2_ffffjLj256EEEEELb0ELb1ELb1ELb1EEEvNS_9BwdParamsE,"ax",@progbits
	.sectioninfo	@"SHI_REGISTERS=255"
	.align	128
        .global         _ZN10layer_norm13ln_bwd_kernelINS_13Kernel_traitsI6__halfffffjLj7168ELj1ELj1ELj8ELj16ENS_18Kernel_traits_baseILj7168ES2_ffffjLj256EEEEELb0ELb1ELb1ELb1EEEvNS_9BwdParamsE
        .type           _ZN10layer_norm13ln_bwd_kernelINS_13Kernel_traitsI6__halfffffjLj7168ELj1ELj1ELj8ELj16ENS_18Kernel_traits_baseILj7168ES2_ffffjLj256EEEEELb0ELb1ELb1ELb1EEEvNS_9BwdParamsE,@function
        .size           _ZN10layer_norm13ln_bwd_kernelINS_13Kernel_traitsI6__halfffffjLj7168ELj1ELj1ELj8ELj16ENS_18Kernel_traits_baseILj7168ES2_ffffjLj256EEEEELb0ELb1ELb1ELb1EEEvNS_9BwdParamsE,(.L_x_13043 - _ZN10layer_norm13ln_bwd_kernelINS_13Kernel_traitsI6__halfffffjLj7168ELj1ELj1ELj8ELj16ENS_18Kernel_traits_baseILj7168ES2_ffffjLj256EEEEELb0ELb1ELb1ELb1EEEvNS_9BwdParamsE)
        .other          _ZN10layer_norm13ln_bwd_kernelINS_13Kernel_traitsI6__halfffffjLj7168ELj1ELj1ELj8ELj16ENS_18Kernel_traits_baseILj7168ES2_ffffjLj256EEEEELb0ELb1ELb1ELb1EEEvNS_9BwdParamsE,@"STO_CUDA_ENTRY STV_DEFAULT"
_ZN10layer_norm13ln_bwd_kernelINS_13Kernel_traitsI6__halfffffjLj7168ELj1ELj1ELj8ELj16ENS_18Kernel_traits_baseILj7168ES2_ffffjLj256EEEEELb0ELb1ELb1ELb1EEEvNS_9BwdParamsE:
.text._ZN10layer_norm13ln_bwd_kernelINS_13Kernel_traitsI6__halfffffjLj7168ELj1ELj1ELj8ELj16ENS_18Kernel_traits_baseILj7168ES2_ffffjLj256EEEEELb0ELb1ELb1ELb1EEEvNS_9BwdParamsE:
        /* <DEDUP_REMOVED lines=51> */
.L_x_11231:
[----:B------:R-:W-:-:S04]  /*0330*/  SHF.L.U32 R0, R0, 0x3, RZ ;  /* 0x0000000300007819 */ /* 0x000fc800000006ff */
[----:B------:R-:W-:-:S04]  /*0340*/  LOP3.LUT R0, R0, 0x7f8, RZ, 0xc0, !PT ;  /* 0x000007f800007812 */ /* 0x000fc800078ec0ff */
[----:B------:R-:W-:-:S04]  /*0350*/  IADD3 R2, P0, R0, c[0x0][0x1b0], RZ ;  /* 0x00006c0000027a10 */ /* 0x000fc80007f1e0ff */
[----:B------:R-:W-:-:S05]  /*0360*/  IADD3.X R3, RZ, c[0x0][0x1b4], RZ, P0, !PT ;  /* 0x00006d00ff037a10 */ /* 0x000fca00007fe4ff */
[----:B------:R-:W2:Y:S04]  /*0370*/  LDG.E.64 R6, [R2.64] ;  /* 0x0000000402067981 */ /* 0x000ea8000c1e1b00 */
[----:B------:R2:W3:Y:S04]  /*0380*/  LDG.E.64 R14, [R2.64+0x800] ;  /* 0x00080004020e7981 */ /* 0x0004e8000c1e1b00 */
[----:B------:R2:W4:Y:S04]  /*0390*/  LDG.E.64 R18, [R2.64+0x1000] ;  /* 0x0010000402127981 */ /* 0x000528000c1e1b00 */
[----:B------:R2:W5:Y:S04]  /*03a0*/  LDG.E.64 R22, [R2.64+0x1800] ;  /* 0x0018000402167981 */ /* 0x000568000c1e1b00 */
[----:B------:R2:W4:Y:S01]  /*03b0*/  LDG.E.64 R250, [R2.64+0x2000] ;  /* 0x0020000402fa7981 */ /* 0x000522000c1e1b00 */
[----:B------:R-:W-:-:S03]  /*03c0*/  IADD3 R4, P0, R0, c[0x0][0x1c8], RZ ;  /* 0x0000720000047a10 */ /* 0x000fc60007f1e0ff */
[----:B------:R2:W4:Y:S01]  /*03d0*/  LDG.E.64 R248, [R2.64+0x2800] ;  /* 0x0028000402f87981 */ /* 0x000522000c1e1b00 */
[----:B------:R-:W-:-:S03]  /*03e0*/  IADD3.X R5, RZ, c[0x0][0x1cc], RZ, P0, !PT ;  /* 0x00007300ff057a10 */ /* 0x000fc600007fe4ff */
[----:B------:R2:W4:Y:S04]  /*03f0*/  LDG.E.64 R32, [R2.64+0x3000] ;  /* 0x0030000402207981 */ /* 0x000528000c1e1b00 */
[----:B------:R5:W4:Y:S04]  /*0400*/  LDG.E.64 R204, [R4.64+0x3000] ;  /* 0x0030000404cc7981 */ /* 0x000b28000c1e1b00 */
[----:B------:R5:W4:Y:S04]  /*0410*/  LDG.E.64 R12, [R4.64] ;  /* 0x00000004040c7981 */ /* 0x000b28000c1e1b00 */
[----:B------:R5:W4:Y:S04]  /*0420*/  LDG.E.64 R16, [R4.64+0x800] ;  /* 0x0008000404107981 */ /* 0x000b28000c1e1b00 */
[----:B------:R5:W4:Y:S04]  /*0430*/  LDG.E.64 R20, [R4.64+0x1000] ;  /* 0x0010000404147981 */ /* 0x000b28000c1e1b00 */
[----:B------:R5:W4:Y:S04]  /*0440*/  LDG.E.64 R26, [R4.64+0x1800] ;  /* 0x00180004041a7981 */ /* 0x000b28000c1e1b00 */
[----:B------:R5:W4:Y:S04]  /*0450*/  LDG.E.64 R28, [R4.64+0x2000] ;  /* 0x00200004041c7981 */ /* 0x000b28000c1e1b00 */
[----:B------:R5:W4:Y:S01]  /*0460*/  LDG.E.64 R30, [R4.64+0x2800] ;  /* 0x00280004041e7981 */ /* 0x000b22000c1e1b00 */
        /* <DEDUP_REMOVED lines=45> */
[----:B------:R3:W-:Y:S04]  /*0740*/  STL [R1+0x40], R2 ;  /* 0x0000400201007387 */ /* 0x0007e80000100800 */
[----:B------:R0:W-:Y:S01]  /*0750*/  STL [R1+0x38], R0 ;  /* 0x0000380001007387 */ /* 0x0001e20000100800 */
[----:B---3--:R-:W-:Y:S02]  /*0760*/  HADD2.F32 R2, -RZ, R14.H0_H0 ;  /* 0x2000000eff027230 */ /* 0x008fe40000004100 */
[----:B0-----:R-:W-:-:S03]  /*0770*/  HADD2.F32 R0, -RZ, R15.H0_H0 ;  /* 0x2000000fff007230 */ /* 0x001fc60000004100 */
[----:B------:R4:W-:Y:S01]  /*0780*/  STL [R1+0x30], R2 ;  /* 0x0000300201007387 */ /* 0x0009e20000100800 */
[----:B-----5:R-:W-:-:S03]  /*0790*/  HADD2.F32 R4, -RZ, R22.H0_H0 ;  /* 0x20000016ff047230 */ /* 0x020fc60000004100 */
[----:B------:R0:W-:Y:S01]  /*07a0*/  STL [R1+0x28], R0 ;  /* 0x0000280001007387 */ /* 0x0001e20000100800 */
[----:B----4-:R-:W-:Y:S02]  /*07b0*/  HADD2.F32 R2, -RZ, R18.H0_H0 ;  /* 0x20000012ff027230 */ /* 0x010fe40000004100 */
[----:B0-----:R-:W-:-:S03]  /*07c0*/  HADD2.F32 R0, -RZ, R19.H0_H0 ;  /* 0x20000013ff007230 */ /* 0x001fc60000004100 */
[----:B------:R-:W-:Y:S01]  /*07d0*/  STL [R1+0x20], R2 ;  /* 0x0000200201007387 */ /* 0x000fe20000100800 */
[----:B------:R-:W-:Y:S01]  /*07e0*/  HADD2.F32 R5, -RZ, R23.H0_H0 ;  /* 0x20000017ff057230 */ /* 0x000fe20000004100 */
[--C-:B------:R-:W-:Y:S02]  /*07f0*/  SHF.R.U64 R10, R6, 0x10, R7.reuse ;  /* 0x00000010060a7819 */ /* 0x100fe40000001207 */
[----:B------:R-:W-:Y:S01]  /*0800*/  STL [R1+0x18], R0 ;  /* 0x0000180001007387 */ /* 0x000fe20000100800 */
[----:B------:R-:W-:-:S03]  /*0810*/  SHF.R.U32.HI R9, RZ, 0x10, R7 ;  /* 0x00000010ff097819 */ /* 0x000fc60000011607 */
[----:B------:R0:W-:Y:S01]  /*0820*/  STL [R1+0x10], R4 ;  /* 0x0000100401007387 */ /* 0x0001e20000100800 */
[----:B------:R-:W-:-:S03]  /*0830*/  SHF.R.U64 R8, R14, 0x10, R15 ;  /* 0x000000100e087819 */ /* 0x000fc6000000120f */
[----:B------:R1:W-:Y:S01]  /*0840*/  STL [R1+0x8], R5 ;  /* 0x0000080501007387 */ /* 0x0003e20000100800 */
[----:B0-----:R-:W-:Y:S01]  /*0850*/  HADD2.F32 R4, -RZ, R250.H0_H0 ;  /* 0x200000faff047230 */ /* 0x001fe20000004100 */
[----:B------:R-:W-:Y:S01]  /*0860*/  SHF.R.U32.HI R7, RZ, 0x10, R15 ;  /* 0x00000010ff077819 */ /* 0x000fe2000001160f */
[----:B-1----:R-:W-:-:S03]  /*0870*/  HADD2.F32 R5, -RZ, R10.H0_H0 ;  /* 0x2000000aff057230 */ /* 0x002fc60000004100 */
[----:B------:R0:W-:Y:S01]  /*0880*/  STL [R1], R4 ;  /* 0x0000000401007387 */ /* 0x0001e20000100800 */
[--C-:B------:R-:W-:Y:S02]  /*0890*/  SHF.R.U64 R6, R18, 0x10, R19.reuse ;  /* 0x0000001012067819 */ /* 0x100fe40000001213 */
[----:B------:R-:W-:Y:S01]  /*08a0*/  SHF.R.U32.HI R3, RZ, 0x10, R19 ;  /* 0x00000010ff037819 */ /* 0x000fe20000011613 */
[----:B------:R-:W-:Y:S01]  /*08b0*/  HADD2.F32 R8, -RZ, R8.H0_H0 ;  /* 0x20000008ff087230 */ /* 0x000fe20000004100 */
[--C-:B------:R-:W-:Y:S01]  /*08c0*/  SHF.R.U64 R2, R22, 0x10, R23.reuse ;  /* 0x0000001016027819 */ /* 0x100fe20000001217 */
[----:B------:R1:W-:Y:S01]  /*08d0*/  STL [R1+0x3c], R5 ;  /* 0x00003c0501007387 */ /* 0x0003e20000100800 */
[----:B0-----:R-:W-:Y:S01]  /*08e0*/  HADD2.F32 R4, -RZ, R9.H0_H0 ;  /* 0x20000009ff047230 */ /* 0x001fe20000004100 */
[----:B------:R-:W-:Y:S01]  /*08f0*/  SHF.R.U32.HI R0, RZ, 0x10, R23 ;  /* 0x00000010ff007819 */ /* 0x000fe20000011617 */
[----:B------:R-:W-:-:S03]  /*0900*/  HADD2.F32 R3, -RZ, R3.H0_H0 ;  /* 0x20000003ff037230 */ /* 0x000fc60000004100 */
[----:B------:R0:W-:Y:S01]  /*0910*/  STL [R1+0x34], R4 ;  /* 0x0000340401007387 */ /* 0x0001e20000100800 */
[----:B-1----:R-:W-:Y:S02]  /*0920*/  HADD2.F32 R5, -RZ, R7.H0_H0 ;  /* 0x20000007ff057230 */ /* 0x002fe40000004100 */
[----:B------:R-:W-:Y:S01]  /*0930*/  HADD2.F32 R2, -RZ, R2.H0_H0 ;  /* 0x20000002ff027230 */ /* 0x000fe20000004100 */
[----:B------:R1:W-:Y:S01]  /*0940*/  STL [R1+0x2c], R8 ;  /* 0x00002c0801007387 */ /* 0x0003e20000100800 */
[----:B------:R-:W-:Y:S02]  /*0950*/  HADD2.F32 R0, -RZ, R0.H0_H0 ;  /* 0x20000000ff007230 */ /* 0x000fe40000004100 */
[----:B0-----:R-:W-:Y:S01]  /*0960*/  HADD2.F32 R4, -RZ, R6.H0_H0 ;  /* 0x20000006ff047230 */ /* 0x001fe20000004100 */
[----:B------:R1:W-:Y:S04]  /*0970*/  STL [R1+0x24], R5 ;  /* 0x0000240501007387 */ /* 0x0003e80000100800 */
[----:B------:R1:W-:Y:S04]  /*0980*/  STL [R1+0x1c], R4 ;  /* 0x00001c0401007387 */ /* 0x0003e80000100800 */
[----:B------:R1:W-:Y:S04]  /*0990*/  STL [R1+0x14], R3 ;  /* 0x0000140301007387 */ /* 0x0003e80000100800 */
[----:B------:R1:W-:Y:S04]  /*09a0*/  STL [R1+0xc], R2 ;  /* 0x00000c0201007387 */ /* 0x0003e80000100800 */
[----:B------:R1:W-:Y:S01]  /*09b0*/  STL [R1+0x4], R0 ;  /* 0x0000040001007387 */ /* 0x0003e20000100800 */
[----:B------:R-:W-:Y:S01]  /*09c0*/  SHF.R.U64 R252, R250, 0x10, R251 ;  /* 0x00000010fafc7819 */ /* 0x000fe200000012fb */
[----:B------:R-:W-:Y:S01]  /*09d0*/  HADD2.F32 R207, -RZ, R204.H0_H0 ;  /* 0x200000ccffcf7230 */ /* 0x000fe20000004100 */
        /* <DEDUP_REMOVED lines=56> */
[----:B-1----:R-:W-:Y:S02]  /*0d60*/  HADD2.F32 R204, -RZ, R204.H0_H0 ;  /* 0x200000ccffcc7230 */ /* 0x002fe40000004100 */
.L_x_11294:
[----:B------:R-:W-:-:S05]  /*0d70*/  MOV R155, 0x4 ;  /* 0x00000004009b7802 */ /* 0x000fca0000000f00 */
[----:B------:R-:W-:-:S05]  /*0d80*/  IMAD.WIDE R22, R24, R155, c[0x0][0x1d8] ;  /* 0x0000760018167625 */ /* 0x000fca00078e029b */
[----:B------:R0:W2:Y:S04]  /*0d90*/  LDG.E R154, [R22.64] ;  /* 0x00000004169a7981 */ /* 0x0000a8000c1e1900 */
[----:B------:R-:W1:Y:S01]  /*0da0*/  S2R R158, SR_TID.X ;  /* 0x00000000009e7919 */ /* 0x000e620000002100 */
[C---:B------:R-:W-:Y:S02]  /*0db0*/  IMAD R156, R24.reuse, c[0x0][0x168], RZ ;  /* 0x00005a00189c7a24 */ /* 0x040fe400078e02ff */
[----:B------:R-:W-:-:S03]  /*0dc0*/  IMAD.WIDE R152, R24, R155, c[0x0][0x1d0] ;  /* 0x0000740018987625 */ /* 0x000fc600078e029b */
[----:B------:R-:W-:Y:S01]  /*0dd0*/  SHF.R.S32.HI R157, RZ, 0x1f, R156 ;  /* 0x0000001fff9d7819 */ /* 0x000fe2000001149c */
[----:B0-----:R-:W-:Y:S01]  /*0de0*/  IMAD.WIDE R22, R24, R155, c[0x0][0x1a8] ;  /* 0x00006a0018167625 */ /* 0x001fe200078e029b */
[----:B------:R1:W5:Y:S02]  /*0df0*/  LDG.E R209, [R152.64] ;  /* 0x0000000498d17981 */ /* 0x000364000c1e1900 */
[----:B------:R-:W-:-:S03]  /*0e00*/  LEA.HI R157, R157, R156, RZ, 0x2 ;  /* 0x0000009c9d9d7211 */ /* 0x000fc600078f10ff */
[----:B------:R0:W5:Y:S01]  /*0e10*/  LDG.E R23, [R22.64] ;  /* 0x0000000416177981 */ /* 0x000162000c1e1900 */
[----:B------:R-:W-:Y:S02]  /*0e20*/  MOV R249, 0x10 ;  /* 0x0000001000f97802 */ /* 0x000fe40000000f00 */
[----:B-1----:R-:W-:-:S04]  /*0e30*/  LOP3.LUT R152, R158, 0xff, RZ, 0xc0, !PT ;  /* 0x000000ff9e987812 */ /* 0x002fc800078ec0ff */
[----:B0-----:R-:W-:Y:S01]  /*0e40*/  LEA.HI.SX32 R22, R157, R152, 0x1e ;  /* 0x000000989d167211 */ /* 0x001fe200078ff2ff */
[----:B------:R-:W-:Y:S03]  /*0e50*/  BSSY B0, `(.L_x_11233) ;  /* 0x000012d000007945 */ /* 0x000fe60003800000 */
        /* <DEDUP_REMOVED lines=28> */
.L_x_11234:
[----:B------:R-:W-:-:S04]  /*1020*/  IMAD.WIDE R2, R24, R155, c[0x0][0x1a0] ;  /* 0x0000680018027625 */ /* 0x000fc800078e029b */
[-C--:B------:R-:W-:Y:S01]  /*1030*/  IMAD.WIDE.U32 R8, R22, R249.reuse, c[0x0][0x188] ;  /* 0x0000620016087625 */ /* 0x080fe200078e00f9 */
[----:B------:R0:W2:Y:S03]  /*1040*/  LDG.E R0, [R2.64] ;  /* 0x0000000402007981 */ /* 0x0000a6000c1e1900 */
[----:B------:R-:W-:-:S04]  /*1050*/  IMAD.WIDE.U32 R16, R197, R249, c[0x0][0x188] ;  /* 0x00006200c5107625 */ /* 0x000fc800078e00f9 */
[-C--:B------:R-:W-:Y:S01]  /*1060*/  IMAD.WIDE.U32 R176, R183, R249.reuse, c[0x0][0x188] ;  /* 0x00006200b7b07625 */ /* 0x080fe200078e00f9 */
[----:B------:R-:W3:Y:S03]  /*1070*/  LDG.E.128 R8, [R8.64] ;  /* 0x0000000408087981 */ /* 0x000ee6000c1e1d00 */
[----:B------:R-:W-:Y:S01]  /*1080*/  IMAD.WIDE.U32 R12, R202, R249, c[0x0][0x188] ;  /* 0x00006200ca0c7625 */ /* 0x000fe200078e00f9 */
[----:B------:R-:W4:Y:S01]  /*1090*/  LDG.E.128 R16, [R16.64] ;  /* 0x0000000410107981 */ /* 0x000f22000c1e1d00 */
[----:B0-----:R-:W-:-:S03]  /*10a0*/  IADD3 R2, R22, 0x400, RZ ;  /* 0x0000040016027810 */ /* 0x001fc60007ffe0ff */
[----:B------:R-:W4:Y:S02]  /*10b0*/  LDG.E.128 R176, [R176.64] ;  /* 0x00000004b0b07981 */ /* 0x000f24000c1e1d00 */
[----:B------:R-:W-:Y:S01]  /*10c0*/  IMAD.WIDE.U32 R184, R2, R249, c[0x0][0x188] ;  /* 0x0000620002b87625 */ /* 0x000fe200078e00f9 */
[----:B------:R-:W-:Y:S02]  /*10d0*/  IADD3 R154, R154, -0x1, RZ ;  /* 0xffffffff9a9a7810 */ /* 0x000fe40007ffe0ff */
[----:B------:R-:W-:Y:S01]  /*10e0*/  ISETP.NE.U32.AND P0, PT, RZ, c[0x0][0x218], PT ;  /* 0x00008600ff007a0c */ /* 0x000fe20003f05070 */
[----:B------:R-:W0:Y:S01]  /*10f0*/  LDC.U8 R201, c[0x0][0x1f0] ;  /* 0x00007c00ffc97b82 */ /* 0x000e220000000000 */
[----:B------:R-:W-:Y:S01]  /*1100*/  IADD3 R21, R22, 0x500, RZ ;  /* 0x0000050016157810 */ /* 0x000fe20007ffe0ff */
[----:B------:R-:W4:Y:S01]  /*1110*/  LDG.E.128 R184, [R184.64] ;  /* 0x00000004b8b87981 */ /* 0x000f22000c1e1d00 */
[----:B------:R-:W-:Y:S01]  /*1120*/  IMAD R154, R154, c[0x0][0x168], RZ ;  /* 0x00005a009a9a7a24 */ /* 0x000fe200078e02ff */
[----:B------:R-:W-:-:S02]  /*1130*/  ISETP.NE.AND.EX P0, PT, RZ, c[0x0][0x21c], PT, P0 ;  /* 0x00008700ff007a0c */ /* 0x000fc40003f05300 */
[----:B------:R-:W-:Y:S01]  /*1140*/  IADD3 R20, R22, 0x600, RZ ;  /* 0x0000060016147810 */ /* 0x000fe20007ffe0ff */
[----:B------:R-:W4:Y:S01]  /*1150*/  LDG.E.128 R12, [R12.64] ;  /* 0x000000040c0c7981 */ /* 0x000f22000c1e1d00 */
[----:B------:R-:W-:-:S03]  /*1160*/  SHF.R.S32.HI R3, RZ, 0x1f, R154 ;  /* 0x0000001fff037819 */ /* 0x000fc6000001149a */
[----:B------:R-:W4:Y:S01]  /*1170*/  LDL R198, [R1+0x2c] ;  /* 0x00002c0001c67983 */ /* 0x000f220000100800 */
[----:B------:R-:W-:-:S03]  /*1180*/  LEA.HI R3, R3, R154, RZ, 0x2 ;  /* 0x0000009a03037211 */ /* 0x000fc600078f10ff */
[----:B------:R-:W4:Y:S01]  /*1190*/  LDL R199, [R1+0x30] ;  /* 0x0000300001c77983 */ /* 0x000f220000100800 */
[----:B------:R-:W-:-:S03]  /*11a0*/  LEA.HI.SX32 R3, R3, R152, 0x1e ;  /* 0x0000009803037211 */ /* 0x000fc600078ff2ff */
[----:B------:R1:W5:Y:S01]  /*11b0*/  @P0 LDG.E.128 R52, [R166.64] ;  /* 0x00000004a6340981 */ /* 0x000362000c1e1d00 */
[C---:B------:R-:W-:Y:S01]  /*11c0*/  IADD3 R172, R3.reuse, 0x100, RZ ;  /* 0x0000010003ac7810 */ /* 0x040fe20007ffe0ff */
[CC--:B------:R-:W-:Y:S01]  /*11d0*/  IMAD.WIDE.U32 R4, R3.reuse, R249.reuse, c[0x0][0x208] ;  /* 0x0000820003047625 */ /* 0x0c0fe200078e00f9 */
[C---:B------:R-:W-:Y:S01]  /*11e0*/  IADD3 R168, R3.reuse, 0x200, RZ ;  /* 0x0000020003a87810 */ /* 0x040fe20007ffe0ff */
[----:B------:R0:W5:Y:S01]  /*11f0*/  @P0 LDG.E.128 R48, [R164.64] ;  /* 0x00000004a4300981 */ /* 0x000162000c1e1d00 */
[C---:B------:R-:W-:Y:S02]  /*1200*/  IADD3 R152, R3.reuse, 0x300, RZ ;  /* 0x0000030003987810 */ /* 0x040fe40007ffe0ff */
[C---:B------:R-:W-:Y:S01]  /*1210*/  IADD3 R156, R3.reuse, 0x400, RZ ;  /* 0x00000400039c7810 */ /* 0x040fe20007ffe0ff */
[----:B------:R0:W5:Y:S01]  /*1220*/  @P0 LDG.E.128 R44, [R192.64] ;  /* 0x00000004c02c0981 */ /* 0x000162000c1e1d00 */
[C---:B------:R-:W-:Y:S02]  /*1230*/  IADD3 R160, R3.reuse, 0x500, RZ ;  /* 0x0000050003a07810 */ /* 0x040fe40007ffe0ff */
[----:B------:R-:W-:Y:S01]  /*1240*/  IADD3 R26, R3, 0x600, RZ ;  /* 0x00000600031a7810 */ /* 0x000fe20007ffe0ff */
[-C--:B------:R-:W-:Y:S01]  /*1250*/  @P0 IMAD.WIDE.U32 R2, R2, R249.reuse, c[0x0][0x218] ;  /* 0x0000860002020625 */ /* 0x080fe200078e00f9 */
[----:B------:R0:W5:Y:S04]  /*1260*/  @P0 LDG.E.128 R40, [R190.64] ;  /* 0x00000004be280981 */ /* 0x000168000c1e1d00 */
[----:B------:R1:W5:Y:S01]  /*1270*/  @P0 LDG.E.128 R36, [R2.64] ;  /* 0x0000000402240981 */ /* 0x000362000c1e1d00 */
[----:B------:R-:W-:-:S03]  /*1280*/  IMAD.WIDE.U32 R172, R172, R249, c[0x0][0x208] ;  /* 0x00008200acac7625 */ /* 0x000fc600078e00f9 */
[----:B------:R-:W4:Y:S04]  /*1290*/  LDG.E.128 R4, [R4.64] ;  /* 0x0000000404047981 */ /* 0x000f28000c1e1d00 */
[----:B0-----:R-:W4:Y:S01]  /*12a0*/  LDL R191, [R1+0x34] ;  /* 0x0000340001bf7983 */ /* 0x001f220000100800 */
[----:B-1----:R-:W-:-:S03]  /*12b0*/  @P0 IMAD.WIDE.U32 R2, R21, R249, c[0x0][0x218] ;  /* 0x0000860015020625 */ /* 0x002fc600078e00f9 */
[----:B------:R-:W4:Y:S04]  /*12c0*/  LDG.E.128 R172, [R172.64] ;  /* 0x00000004acac7981 */ /* 0x000f28000c1e1d00 */
[----:B------:R0:W5:Y:S04]  /*12d0*/  @P0 LDG.E.128 R32, [R2.64] ;  /* 0x0000000402200981 */ /* 0x000168000c1e1d00 */
[----:B------:R-:W4:Y:S04]  /*12e0*/  LDL R192, [R1+0x38] ;  /* 0x0000380001c07983 */ /* 0x000f280000100800 */
[----:B------:R-:W4:Y:S01]  /*12f0*/  LDL R193, [R1+0x28] ;  /* 0x0000280001c17983 */ /* 0x000f220000100800 */
[----:B0-----:R-:W-:-:S03]  /*1300*/  @P0 IMAD.WIDE.U32 R2, R20, R249, c[0x0][0x218] ;  /* 0x0000860014020625 */ /* 0x001fc600078e00f9 */
[----:B------:R-:W4:Y:S04]  /*1310*/  LDL R200, [R1+0x3c] ;  /* 0x00003c0001c87983 */ /* 0x000f280000100800 */
[----:B------:R4:W5:Y:S01]  /*1320*/  @P0 LDG.E.128 R28, [R2.64] ;  /* 0x00000004021c0981 */ /* 0x000962000c1e1d00 */
[----:B------:R-:W-:Y:S01]  /*1330*/  ISETP.NE.AND P0, PT, R201, RZ, PT ;  /* 0x000000ffc900720c */ /* 0x000fe20003f05270 */
[----:B------:R-:W-:Y:S02]  /*1340*/  IMAD.WIDE.U32 R168, R168, R249, c[0x0][0x208] ;  /* 0x00008200a8a87625 */ /* 0x000fe400078e00f9 */
[----:B------:R-:W4:Y:S04]  /*1350*/  LDL R201, [R1+0x40] ;  /* 0x0000400001c97983 */ /* 0x000f280000100800 */
[----:B------:R-:W4:Y:S01]  /*1360*/  LDG.E.128 R168, [R168.64] ;  /* 0x00000004a8a87981 */ /* 0x000f22000c1e1d00 */
[----:B--2---:R-:W-:-:S05]  /*1370*/  FSEL R196, R0, RZ, !P0 ;  /* 0x000000ff00c47208 */ /* 0x004fca0004000000 */
[C---:B---3--:R-:W-:Y:S02]  /*1380*/  FADD.FTZ R190, -R196.reuse, R11 ;  /* 0x0000000bc4be7221 */ /* 0x048fe40000010100 */
[C---:B----4-:R-:W-:Y:S02]  /*1390*/  FADD.FTZ R3, -R196.reuse, R18 ;  /* 0x00000012c4037221 */ /* 0x050fe40000010100 */
[----:B-----5:R-:W-:Y:S02]  /*13a0*/  FMUL.FTZ R18, R23, R190 ;  /* 0x000000be17127220 */ /* 0x020fe40000410000 */
[----:B------:R-:W2:Y:S01]  /*13b0*/  LDL R190, [R1+0x24] ;  /* 0x0000240001be7983 */ /* 0x000ea20000100800 */
[C---:B------:R-:W-:Y:S02]  /*13c0*/  FADD.FTZ R27, -R196.reuse, R176 ;  /* 0x000000b0c41b7221 */ /* 0x040fe40000010100 */
[----:B------:R-:W-:Y:S02]  /*13d0*/  FADD.FTZ R176, -R196, R184 ;  /* 0x000000b8c4b07221 */ /* 0x000fe40000010100 */
[----:B------:R-:W3:Y:S01]  /*13e0*/  LDL R184, [R1+0x14] ;  /* 0x0000140001b87983 */ /* 0x000ee20000100800 */
[----:B------:R-:W-:-:S04]  /*13f0*/  IMAD.WIDE.U32 R212, R21, R249, c[0x0][0x188] ;  /* 0x0000620015d47625 */ /* 0x000fc800078e00f9 */
[C---:B------:R-:W-:Y:S02]  /*1400*/  FADD.FTZ R21, -R196.reuse, R8 ;  /* 0x00000008c4157221 */ /* 0x040fe40000010100 */
[C---:B------:R-:W-:Y:S01]  /*1410*/  FADD.FTZ R12, -R196.reuse, R12 ;  /* 0x0000000cc40c7221 */ /* 0x040fe20000010100 */
[----:B------:R-:W4:Y:S01]  /*1420*/  LDG.E.128 R212, [R212.64] ;  /* 0x00000004d4d47981 */ /* 0x000f22000c1e1d00 */
[----:B------:R-:W-:Y:S02]  /*1430*/  FADD.FTZ R8, -R196, R13 ;  /* 0x0000000dc4087221 */ /* 0x000fe40000010100 */
[----:B------:R-:W-:-:S04]  /*1440*/  IMAD.WIDE.U32 R164, R26, R249, c[0x0][0x208] ;  /* 0x000082001aa47625 */ /* 0x000fc800078e00f9 */
[C---:B------:R-:W-:Y:S02]  /*1450*/  FADD.FTZ R26, -R196.reuse, R10 ;  /* 0x0000000ac41a7221 */ /* 0x040fe40000010100 */
[----:B------:R-:W-:Y:S01]  /*1460*/  FADD.FTZ R11, -R196, R14 ;  /* 0x0000000ec40b7221 */ /* 0x000fe20000010100 */
[----:B------:R-:W4:Y:S01]  /*1470*/  LDG.E.128 R164, [R164.64] ;  /* 0x00000004a4a47981 */ /* 0x000f22000c1e1d00 */
[----:B------:R-:W-:-:S04]  /*1480*/  IMAD.WIDE.U32 R152, R152, R249, c[0x0][0x208] ;  /* 0x0000820098987625 */ /* 0x000fc800078e00f9 */
[C---:B------:R-:W-:Y:S02]  /*1490*/  FMUL.FTZ R13, R23.reuse, R12 ;  /* 0x0000000c170d7220 */ /* 0x040fe40000410000 */
[C---:B------:R-:W-:Y:S01]  /*14a0*/  FMUL.FTZ R12, R23.reuse, R8 ;  /* 0x00000008170c7220 */ /* 0x040fe20000410000 */
[----:B------:R-:W4:Y:S01]  /*14b0*/  LDG.E.128 R152, [R152.64] ;  /* 0x0000000498987981 */ /* 0x000f22000c1e1d00 */
[C---:B------:R-:W-:Y:S02]  /*14c0*/  FADD.FTZ R25, -R196.reuse, R19 ;  /* 0x00000013c4197221 */ /* 0x040fe40000010100 */
[C---:B------:R-:W-:Y:S02]  /*14d0*/  FADD.FTZ R9, -R196.reuse, R9 ;  /* 0x00000009c4097221 */ /* 0x040fe40000010100 */
[----:B------:R-:W-:Y:S02]  /*14e0*/  FADD.FTZ R10, -R196, R15 ;  /* 0x0000000fc40a7221 */ /* 0x000fe40000010100 */
[----:B------:R-:W-:-:S02]  /*14f0*/  FMUL.FTZ R19, R23, R26 ;  /* 0x0000001a17137220 */ /* 0x000fc40000410000 */
[----:B------:R-:W4:Y:S01]  /*1500*/  LDL R26, [R1+0x18] ;  /* 0x00001800011a7983 */ /* 0x000f220000100800 */
[----:B------:R-:W-:-:S03]  /*1510*/  FMUL.FTZ R14, R191, R7 ;  /* 0x00000007bf0e7220 */ /* 0x000fc60000410000 */
[----:B------:R-:W4:Y:S01]  /*1520*/  LDL R191, [R1+0x1c] ;  /* 0x00001c0001bf7983 */ /* 0x000f220000100800 */
[----:B------:R-:W-:Y:S02]  /*1530*/  FMUL.FTZ R11, R23, R11 ;  /* 0x0000000b170b7220 */ /* 0x000fe40000410000 */
[----:B------:R-:W-:Y:S02]  /*1540*/  FFMA.FTZ R61, R173, R12, R61 ;  /* 0x0000000cad3d7223 */ /* 0x000fe4000001003d */
[----:B------:R-:W-:Y:S02]  /*1550*/  FADD.FTZ R117, R117, R173 ;  /* 0x000000ad75757221 */ /* 0x000fe40000010000 */
[----:B------:R-:W-:Y:S02]  /*1560*/  FMUL.FTZ R8, R198, R173 ;  /* 0x000000adc6087220 */ /* 0x000fe40000410000 */
[----:B------:R-:W4:Y:S01]  /*1570*/  LDL R173, [R1+0xc] ;  /* 0x00000c0001ad7983 */ /* 0x000f220000100800 */
[----:B------:R-:W-:-:S02]  /*1580*/  FMUL.FTZ R15, R192, R6 ;  /* 0x00000006c00f7220 */ /* 0x000fc40000410000 */
[----:B------:R-:W-:Y:S01]  /*1590*/  IMAD.WIDE.U32 R216, R20, R249, c[0x0][0x188] ;  /* 0x0000620014d87625 */ /* 0x000fe200078e00f9 */
[----:B------:R-:W4:Y:S03]  /*15a0*/  LDL R192, [R1+0x20] ;  /* 0x0000200001c07983 */ /* 0x000f260000100800 */
[----:B------:R-:W-:Y:S02]  /*15b0*/  FMUL.FTZ R20, R23, R9 ;  /* 0x0000000917147220 */ /* 0x000fe40000410000 */
[----:B------:R-:W-:Y:S01]  /*15c0*/  FFMA.FTZ R59, R7, R18, R59 ;  /* 0x00000012073b7223 */ /* 0x000fe2000001003b */
[----:B------:R-:W4:Y:S01]  /*15d0*/  LDG.E.128 R216, [R216.64] ;  /* 0x00000004d8d87981 */ /* 0x000f22000c1e1d00 */
[----:B------:R-:W-:Y:S02]  /*15e0*/  FADD.FTZ R123, R123, R7 ;  /* 0x000000077b7b7221 */ /* 0x000fe40000010000 */
[----:B------:R-:W-:-:S02]  /*15f0*/  FFMA.FTZ R60, R172, R13, R60 ;  /* 0x0000000dac3c7223 */ /* 0x000fc4000001003c */
[----:B------:R-:W-:Y:S02]  /*1600*/  FADD.FTZ R116, R116, R172 ;  /* 0x000000ac74747221 */ /* 0x000fe40000010000 */
[----:B------:R-:W-:Y:S02]  /*1610*/  FMUL.FTZ R9, R199, R172 ;  /* 0x000000acc7097220 */ /* 0x000fe40000410000 */
[----:B------:R-:W4:Y:S01]  /*1620*/  LDL R172, [R1+0x10] ;  /* 0x0000100001ac7983 */ /* 0x000f220000100800 */
[----:B------:R-:W-:Y:S02]  /*1630*/  FFMA.FTZ R62, R174, R11, R62 ;  /* 0x0000000bae3e7223 */ /* 0x000fe4000001003e */
[----:B------:R-:W-:Y:S02]  /*1640*/  FADD.FTZ R118, R118, R174 ;  /* 0x000000ae76767221 */ /* 0x000fe40000010000 */
[----:B------:R-:W-:Y:S02]  /*1650*/  FMUL.FTZ R7, R193, R174 ;  /* 0x000000aec1077220 */ /* 0x000fe40000410000 */
[----:B------:R-:W4:Y:S01]  /*1660*/  LDL R174, [R1+0x8] ;  /* 0x0000080001ae7983 */ /* 0x000f220000100800 */
[----:B------:R-:W-:-:S02]  /*1670*/  FFMA.FTZ R58, R6, R19, R58 ;  /* 0x00000013063a7223 */ /* 0x000fc4000001003a */
[----:B------:R-:W-:Y:S02]  /*1680*/  FADD.FTZ R122, R122, R6 ;  /* 0x000000067a7a7221 */ /* 0x000fe40000010000 */
[----:B------:R-:W-:Y:S02]  /*1690*/  FMUL.FTZ R21, R23, R21 ;  /* 0x0000001517157220 */ /* 0x000fe40000410000 */
[----:B------:R-:W-:Y:S02]  /*16a0*/  FADD.FTZ R2, -R196, R17 ;  /* 0x00000011c4027221 */ /* 0x000fe40000010100 */
[----:B------:R-:W-:Y:S02]  /*16b0*/  FFMA.FTZ R56, R4, R21, R56 ;  /* 0x0000001504387223 */ /* 0x000fe40000010038 */
[----:B------:R-:W-:Y:S02]  /*16c0*/  FADD.FTZ R120, R120, R4 ;  /* 0x0000000478787221 */ /* 0x000fe40000010000 */
[----:B------:R-:W-:-:S02]  /*16d0*/  FMUL.FTZ R17, R201, R4 ;  /* 0x00000004c9117220 */ /* 0x000fc40000410000 */
[----:B------:R-:W-:Y:S02]  /*16e0*/  FMUL.FTZ R4, R23, R2 ;  /* 0x0000000217047220 */ /* 0x000fe40000410000 */
[----:B------:R-:W-:-:S04]  /*16f0*/  IMAD.WIDE.U32 R156, R156, R249, c[0x0][0x208] ;  /* 0x000082009c9c7625 */ /* 0x000fc800078e00f9 */
[----:B------:R-:W-:Y:S02]  /*1700*/  FMUL.FTZ R2, R23, R25 ;  /* 0x0000001917027220 */ /* 0x000fe40000410000 */
[----:B------:R-:W-:Y:S01]  /*1710*/  FADD.FTZ R115, R115, R171 ;  /* 0x000000ab73737221 */ /* 0x000fe20000010000 */
[----:B------:R-:W4:Y:S01]  /*1720*/  LDG.E.128 R156, [R156.64] ;  /* 0x000000049c9c7981 */ /* 0x000f22000c1e1d00 */
[----:B------:R-:W-:Y:S02]  /*1730*/  FFMA.FTZ R67, R171, R2, R67 ;  /* 0x00000002ab437223 */ /* 0x000fe40000010043 */
[----:B------:R-:W-:-:S06]  /*1740*/  IMAD.WIDE.U32 R160, R160, R249, c[0x0][0x208] ;  /* 0x00008200a0a07625 */ /* 0x000fcc00078e00f9 */
[----:B------:R-:W4:Y:S01]  /*1750*/  LDG.E.128 R160, [R160.64] ;  /* 0x00000004a0a07981 */ /* 0x000f22000c1e1d00 */
[----:B--2---:R-:W-:-:S03]  /*1760*/  FMUL.FTZ R6, R190, R175 ;  /* 0x000000afbe067220 */ /* 0x004fc60000410000 */
[----:B------:R-:W2:Y:S01]  /*1770*/  LDL R190, [R1+0x4] ;  /* 0x0000040001be7983 */ /* 0x000ea20000100800 */
[----:B---3--:R-:W-:-:S03]  /*1780*/  FMUL.FTZ R171, R184, R171 ;  /* 0x000000abb8ab7220 */ /* 0x008fc60000410000 */
[----:B------:R-:W3:Y:S01]  /*1790*/  LDL R184, [R1] ;  /* 0x0000000001b87983 */ /* 0x000ee20000100800 */
[C---:B------:R-:W-:Y:S02]  /*17a0*/  FADD.FTZ R0, -R196.reuse, R16 ;  /* 0x00000010c4007221 */ /* 0x040fe40000010100 */
[----:B------:R-:W-:Y:S02]  /*17b0*/  FADD.FTZ R180, -R196, R177 ;  /* 0x000000b1c4b47221 */ /* 0x000fe40000010100 */
[----:B------:R-:W-:Y:S02]  /*17c0*/  FFMA.FTZ R57, R5, R20, R57 ;  /* 0x0000001405397223 */ /* 0x000fe40000010039 */
[----:B------:R-:W-:Y:S02]  /*17d0*/  FADD.FTZ R121, R121, R5 ;  /* 0x0000000579797221 */ /* 0x000fe40000010000 */
[----:B------:R-:W-:Y:S02]  /*17e0*/  FMUL.FTZ R16, R200, R5 ;  /* 0x00000005c8107220 */ /* 0x000fe40000410000 */
[----:B------:R-:W-:-:S02]  /*17f0*/  FMUL.FTZ R3, R23, R3 ;  /* 0x0000000317037220 */ /* 0x000fc40000410000 */
[----:B------:R-:W-:Y:S02]  /*1800*/  FFMA.FTZ R65, R169, R4, R65 ;  /* 0x00000004a9417223 */ /* 0x000fe40000010041 */
[----:B------:R-:W-:Y:S02]  /*1810*/  FADD.FTZ R113, R113, R169 ;  /* 0x000000a971717221 */ /* 0x000fe40000010000 */
[C---:B------:R-:W-:Y:S02]  /*1820*/  FMUL.FTZ R5, R23.reuse, R0 ;  /* 0x0000000017057220 */ /* 0x040fe40000410000 */
[----:B------:R-:W-:Y:S02]  /*1830*/  FADD.FTZ R181, -R196, R178 ;  /* 0x000000b2c4b57221 */ /* 0x000fe40000010100 */
[----:B------:R-:W-:Y:S02]  /*1840*/  FMUL.FTZ R10, R23, R10 ;  /* 0x0000000a170a7220 */ /* 0x000fe40000410000 */
[----:B------:R-:W-:-:S02]  /*1850*/  FFMA.FTZ R66, R170, R3, R66 ;  /* 0x00000003aa427223 */ /* 0x000fc40000010042 */
[----:B------:R-:W-:Y:S02]  /*1860*/  FADD.FTZ R114, R114, R170 ;  /* 0x000000aa72727221 */ /* 0x000fe40000010000 */
[----:B------:R-:W-:Y:S02]  /*1870*/  FFMA.FTZ R64, R168, R5, R64 ;  /* 0x00000005a8407223 */ /* 0x000fe40000010040 */
[----:B------:R-:W-:Y:S02]  /*1880*/  FADD.FTZ R112, R112, R168 ;  /* 0x000000a870707221 */ /* 0x000fe40000010000 */
[----:B----4-:R-:W-:Y:S02]  /*1890*/  FADD.FTZ R109, R109, R153 ;  /* 0x000000996d6d7221 */ /* 0x010fe40000010000 */
[----:B------:R-:W-:Y:S02]  /*18a0*/  FMUL.FTZ R26, R26, R170 ;  /* 0x000000aa1a1a7220 */ /* 0x000fe40000410000 */
[----:B------:R-:W-:-:S02]  /*18b0*/  FMUL.FTZ R170, R23, R27 ;  /* 0x0000001b17aa7220 */ /* 0x000fc40000410000 */
[----:B------:R-:W-:Y:S02]  /*18c0*/  FMUL.FTZ R25, R191, R169 ;  /* 0x000000a9bf197220 */ /* 0x000fe40000410000 */
[----:B------:R-:W-:Y:S02]  /*18d0*/  FMUL.FTZ R169, R23, R180 ;  /* 0x000000b417a97220 */ /* 0x000fe40000410000 */
[----:B------:R-:W-:Y:S02]  /*18e0*/  FADD.FTZ R182, -R196, R179 ;  /* 0x000000b3c4b67221 */ /* 0x000fe40000010100 */
[----:B------:R-:W-:Y:S02]  /*18f0*/  FFMA.FTZ R137, R153, R169, R137 ;  /* 0x000000a999897223 */ /* 0x000fe40000010089 */
[----:B------:R-:W-:Y:S02]  /*1900*/  FFMA.FTZ R63, R175, R10, R63 ;  /* 0x0000000aaf3f7223 */ /* 0x000fe4000001003f */
[----:B------:R-:W-:-:S02]  /*1910*/  FMUL.FTZ R173, R173, R153 ;  /* 0x00000099adad7220 */ /* 0x000fc40000410000 */
[----:B------:R-:W-:Y:S02]  /*1920*/  FADD.FTZ R119, R119, R175 ;  /* 0x000000af77777221 */ /* 0x000fe40000010000 */
[----:B------:R-:W-:Y:S02]  /*1930*/  FMUL.FTZ R0, R192, R168 ;  /* 0x000000a8c0007220 */ /* 0x000fe40000410000 */
[----:B------:R-:W-:Y:S02]  /*1940*/  FMUL.FTZ R168, R23, R181 ;  /* 0x000000b517a87220 */ /* 0x000fe40000410000 */
[----:B------:R-:W-:Y:S02]  /*1950*/  FADD.FTZ R153, RZ, R17 ;  /* 0x00000011ff997221 */ /* 0x000fe40000010000 */
[----:B------:R-:W-:Y:S02]  /*1960*/  FFMA.FTZ R175, R21, R17, RZ ;  /* 0x0000001115af7223 */ /* 0x000fe400000100ff */
[----:B------:R-:W-:-:S02]  /*1970*/  FFMA.FTZ R136, R152, R170, R136 ;  /* 0x000000aa98887223 */ /* 0x000fc40000010088 */
[----:B------:R-:W-:Y:S02]  /*1980*/  FADD.FTZ R108, R108, R152 ;  /* 0x000000986c6c7221 */ /* 0x000fe40000010000 */
[----:B------:R-:W-:Y:S02]  /*1990*/  FMUL.FTZ R27, R23, R182 ;  /* 0x000000b6171b7220 */ /* 0x000fe40000410000 */
[----:B------:R-:W-:Y:S02]  /*19a0*/  FMUL.FTZ R172, R172, R152 ;  /* 0x00000098acac7220 */ /* 0x000fe40000410000 */
[----:B------:R-:W-:Y:S02]  /*19b0*/  FFMA.FTZ R138, R154, R168, R138 ;  /* 0x000000a89a8a7223 */ /* 0x000fe4000001008a */
[----:B------:R-:W-:Y:S02]  /*19c0*/  FADD.FTZ R110, R110, R154 ;  /* 0x0000009a6e6e7221 */ /* 0x000fe40000010000 */
[----:B------:R-:W-:-:S02]  /*19d0*/  FADD.FTZ R152, R153, R16 ;  /* 0x0000001099987221 */ /* 0x000fc40000010000 */
[----:B------:R-:W-:Y:S02]  /*19e0*/  FMUL.FTZ R174, R174, R154 ;  /* 0x0000009aaeae7220 */ /* 0x000fe40000410000 */
[----:B------:R-:W-:Y:S02]  /*19f0*/  FFMA.FTZ R154, R20, R16, R175 ;  /* 0x00000010149a7223 */ /* 0x000fe400000100af */
[----:B------:R-:W-:Y:S02]  /*1a00*/  FFMA.FTZ R139, R155, R27, R139 ;  /* 0x0000001b9b8b7223 */ /* 0x000fe4000001008b */
[----:B------:R-:W-:Y:S02]  /*1a10*/  FADD.FTZ R111, R111, R155 ;  /* 0x0000009b6f6f7221 */ /* 0x000fe40000010000 */
[----:B------:R-:W-:-:S04]  /*1a20*/  FADD.FTZ R153, R152, R15 ;  /* 0x0000000f98997221 */ /* 0x000fc80000010000 */
[----:B------:R-:W-:-:S04]  /*1a30*/  FADD.FTZ R152, R153, R14 ;  /* 0x0000000e99987221 */ /* 0x000fc80000010000 */
[----:B------:R-:W-:-:S04]  /*1a40*/  FADD.FTZ R153, R152, R9 ;  /* 0x0000000998997221 */ /* 0x000fc80000010000 */
[----:B------:R-:W-:-:S04]  /*1a50*/  FADD.FTZ R152, R153, R8 ;  /* 0x0000000899987221 */ /* 0x000fc80000010000 */
[----:B------:R-:W-:-:S04]  /*1a60*/  FADD.FTZ R153, R152, R7 ;  /* 0x0000000798997221 */ /* 0x000fc80000010000 */
[----:B------:R-:W-:-:S04]  /*1a70*/  FADD.FTZ R153, R153, R6 ;  /* 0x0000000699997221 */ /* 0x000fc80000010000 */
[----:B------:R-:W-:Y:S02]  /*1a80*/  FADD.FTZ R152, R153, R0 ;  /* 0x0000000099987221 */ /* 0x000fe40000010000 */
[----:B------:R-:W-:Y:S02]  /*1a90*/  FADD.FTZ R177, -R196, R185 ;  /* 0x000000b9c4b17221 */ /* 0x000fe40000010100 */
[C---:B------:R-:W-:Y:S02]  /*1aa0*/  FMUL.FTZ R176, R23.reuse, R176 ;  /* 0x000000b017b07220 */ /* 0x040fe40000410000 */
[----:B------:R-:W-:Y:S02]  /*1ab0*/  FMUL.FTZ R181, R252, R157 ;  /* 0x0000009dfcb57220 */ /* 0x000fe40000410000 */
[----:B------:R-:W-:Y:S02]  /*1ac0*/  FADD.FTZ R178, -R196, R186 ;  /* 0x000000bac4b27221 */ /* 0x000fe40000010100 */
[----:B------:R-:W-:-:S02]  /*1ad0*/  FMUL.FTZ R177, R23, R177 ;  /* 0x000000b117b17220 */ /* 0x000fc40000410000 */
[C---:B------:R-:W-:Y:S02]  /*1ae0*/  FADD.FTZ R185, -R196.reuse, R212 ;  /* 0x000000d4c4b97221 */ /* 0x040fe40000010100 */
[----:B------:R-:W-:Y:S02]  /*1af0*/  FMUL.FTZ R182, R251, R158 ;  /* 0x0000009efbb67220 */ /* 0x000fe40000410000 */
[C---:B------:R-:W-:Y:S02]  /*1b00*/  FADD.FTZ R179, -R196.reuse, R187 ;  /* 0x000000bbc4b37221 */ /* 0x040fe40000010100 */
[C---:B------:R-:W-:Y:S02]  /*1b10*/  FMUL.FTZ R178, R23.reuse, R178 ;  /* 0x000000b217b27220 */ /* 0x040fe40000410000 */
[----:B------:R-:W-:Y:S02]  /*1b20*/  FMUL.FTZ R185, R23, R185 ;  /* 0x000000b917b97220 */ /* 0x000fe40000410000 */
[----:B------:R-:W-:-:S02]  /*1b30*/  FADD.FTZ R186, -R196, R213 ;  /* 0x000000d5c4ba7221 */ /* 0x000fc40000010100 */
[C---:B------:R-:W-:Y:S02]  /*1b40*/  FMUL.FTZ R179, R23.reuse, R179 ;  /* 0x000000b317b37220 */ /* 0x040fe40000410000 */
[----:B------:R-:W-:Y:S02]  /*1b50*/  FFMA.FTZ R128, R160, R185, R128 ;  /* 0x000000b9a0807223 */ /* 0x000fe40000010080 */
[----:B------:R-:W-:Y:S02]  /*1b60*/  FADD.FTZ R100, R100, R160 ;  /* 0x000000a064647221 */ /* 0x000fe40000010000 */
[----:B------:R-:W-:Y:S02]  /*1b70*/  FADD.FTZ R187, -R196, R214 ;  /* 0x000000d6c4bb7221 */ /* 0x000fe40000010100 */
[----:B------:R-:W-:Y:S02]  /*1b80*/  FMUL.FTZ R186, R23, R186 ;  /* 0x000000ba17ba7220 */ /* 0x000fe40000410000 */
[----:B------:R-:W-:-:S02]  /*1b90*/  FMUL.FTZ R160, R248, R160 ;  /* 0x000000a0f8a07220 */ /* 0x000fc40000410000 */
[----:B------:R-:W-:Y:S02]  /*1ba0*/  FADD.FTZ R188, -R196, R215 ;  /* 0x000000d7c4bc7221 */ /* 0x000fe40000010100 */
[----:B------:R-:W-:Y:S02]  /*1bb0*/  FMUL.FTZ R187, R23, R187 ;  /* 0x000000bb17bb7220 */ /* 0x000fe40000410000 */
[----:B------:R-:W-:Y:S02]  /*1bc0*/  FFMA.FTZ R129, R161, R186, R129 ;  /* 0x000000baa1817223 */ /* 0x000fe40000010081 */
[----:B------:R-:W-:Y:S02]  /*1bd0*/  FADD.FTZ R101, R101, R161 ;  /* 0x000000a165657221 */ /* 0x000fe40000010000 */
[----:B------:R-:W-:Y:S02]  /*1be0*/  FMUL.FTZ R161, R247, R161 ;  /* 0x000000a1f7a17220 */ /* 0x000fe40000410000 */
[----:B------:R-:W-:-:S02]  /*1bf0*/  FMUL.FTZ R188, R23, R188 ;  /* 0x000000bc17bc7220 */ /* 0x000fc40000410000 */
[----:B------:R-:W-:Y:S02]  /*1c00*/  FFMA.FTZ R130, R162, R187, R130 ;  /* 0x000000bba2827223 */ /* 0x000fe40000010082 */
[----:B------:R-:W-:Y:S02]  /*1c10*/  FADD.FTZ R102, R102, R162 ;  /* 0x000000a266667221 */ /* 0x000fe40000010000 */
[----:B------:R-:W-:Y:S02]  /*1c20*/  FMUL.FTZ R162, R246, R162 ;  /* 0x000000a2f6a27220 */ /* 0x000fe40000410000 */
[----:B------:R-:W-:Y:S02]  /*1c30*/  FFMA.FTZ R131, R163, R188, R131 ;  /* 0x000000bca3837223 */ /* 0x000fe40000010083 */
[----:B------:R-:W-:Y:S02]  /*1c40*/  FADD.FTZ R103, R103, R163 ;  /* 0x000000a367677221 */ /* 0x000fe40000010000 */
[----:B------:R-:W-:-:S02]  /*1c50*/  FADD.FTZ R189, -R196, R216 ;  /* 0x000000d8c4bd7221 */ /* 0x000fc40000010100 */
[----:B------:R-:W-:Y:S02]  /*1c60*/  FMUL.FTZ R163, R245, R163 ;  /* 0x000000a3f5a37220 */ /* 0x000fe40000410000 */
[----:B------:R-:W-:Y:S02]  /*1c70*/  FADD.FTZ R194, -R196, R217 ;  /* 0x000000d9c4c27221 */ /* 0x000fe40000010100 */
[C---:B------:R-:W-:Y:S02]  /*1c80*/  FMUL.FTZ R189, R23.reuse, R189 ;  /* 0x000000bd17bd7220 */ /* 0x040fe40000410000 */
[----:B------:R-:W-:Y:S02]  /*1c90*/  FMUL.FTZ R198, R244, R164 ;  /* 0x000000a4f4c67220 */ /* 0x000fe40000410000 */
[----:B------:R-:W-:Y:S02]  /*1ca0*/  FADD.FTZ R195, -R196, R218 ;  /* 0x000000dac4c37221 */ /* 0x000fe40000010100 */
[----:B------:R-:W-:-:S02]  /*1cb0*/  FMUL.FTZ R194, R23, R194 ;  /* 0x000000c217c27220 */ /* 0x000fc40000410000 */
[----:B------:R-:W-:Y:S02]  /*1cc0*/  FMUL.FTZ R199, R243, R165 ;  /* 0x000000a5f3c77220 */ /* 0x000fe40000410000 */
[----:B------:R-:W-:Y:S02]  /*1cd0*/  FADD.FTZ R196, -R196, R219 ;  /* 0x000000dbc4c47221 */ /* 0x000fe40000010100 */
[C---:B------:R-:W-:Y:S02]  /*1ce0*/  FMUL.FTZ R195, R23.reuse, R195 ;  /* 0x000000c317c37220 */ /* 0x040fe40000410000 */
[----:B------:R-:W-:Y:S02]  /*1cf0*/  FMUL.FTZ R200, R242, R166 ;  /* 0x000000a6f2c87220 */ /* 0x000fe40000410000 */
[----:B------:R-:W-:Y:S02]  /*1d00*/  FMUL.FTZ R196, R23, R196 ;  /* 0x000000c417c47220 */ /* 0x000fe40000410000 */
[----:B------:R-:W-:-:S02]  /*1d10*/  FMUL.FTZ R201, R241, R167 ;  /* 0x000000a7f1c97220 */ /* 0x000fc40000410000 */
[----:B--2---:R-:W-:Y:S02]  /*1d20*/  FMUL.FTZ R175, R190, R155 ;  /* 0x0000009bbeaf7220 */ /* 0x004fe40000410000 */
[----:B------:R-:W-:-:S04]  /*1d30*/  FFMA.FTZ R155, R19, R15, R154 ;  /* 0x0000000f139b7223 */ /* 0x000fc8000001009a */
[----:B------:R-:W-:-:S04]  /*1d40*/  FFMA.FTZ R154, R18, R14, R155 ;  /* 0x0000000e129a7223 */ /* 0x000fc8000001009b */
[----:B------:R-:W-:-:S04]  /*1d50*/  FFMA.FTZ R155, R13, R9, R154 ;  /* 0x000000090d9b7223 */ /* 0x000fc8000001009a */
[----:B------:R-:W-:-:S04]  /*1d60*/  FFMA.FTZ R154, R12, R8, R155 ;  /* 0x000000080c9a7223 */ /* 0x000fc8000001009b */
[----:B------:R-:W-:-:S04]  /*1d70*/  FFMA.FTZ R155, R11, R7, R154 ;  /* 0x000000070b9b7223 */ /* 0x000fc8000001009a */
[----:B------:R-:W-:-:S04]  /*1d80*/  FFMA.FTZ R155, R10, R6, R155 ;  /* 0x000000060a9b7223 */ /* 0x000fc8000001009b */
        /* <DEDUP_REMOVED lines=13> */
[----:B---3--:R-:W-:Y:S02]  /*1e60*/  FMUL.FTZ R180, R184, R156 ;  /* 0x0000009cb8b47220 */ /* 0x008fe40000410000 */
        /* <DEDUP_REMOVED lines=42> */
[----:B------:R-:W-:Y:S02]  /*2110*/  FFMA.FTZ R154, R196, R201, R153 ;  /* 0x000000c9c49a7223 */ /* 0x000fe40000010099 */
.L_x_11235:
[----:B0-----:R-:W-:Y:S05]  /*2120*/  BSYNC B0 ;  /* 0x0000000000007941 */ /* 0x001fea0003800000 */
.L_x_11233:
        /* <DEDUP_REMOVED lines=8> */
.L_x_11295:
        /* <DEDUP_REMOVED lines=18> */
.L_x_11296:
[----:B-----5:R-:W-:Y:S01]  /*22d0*/  ISETP.GE.AND P5, PT, R209, 0x1, PT ;  /* 0x00000001d100780c */ /* 0x020fe20003fa6270 */
[----:B------:R-:W3:Y:S01]  /*22e0*/  S2R R156, SR_TID.X ;  /* 0x00000000009c7919 */ /* 0x000ee20000002100 */
[----:B------:R-:W-:Y:S01]  /*22f0*/  @!P0 LOP3.LUT R158, R158, 0x7, RZ, 0xc0, !PT ;  /* 0x000000079e9e8812 */ /* 0x000fe200078ec0ff */
[----:B--2---:R-:W-:Y:S01]  /*2300*/  FADD.FTZ R152, R157, R155 ;  /* 0x0000009b9d987221 */ /* 0x004fe20000010000 */
[----:B------:R-:W-:Y:S01]  /*2310*/  WARPSYNC 0xffffffff ;  /* 0xffffffff00007948 */ /* 0x000fe20003800000 */
[----:B-1----:R-:W-:Y:S01]  /*2320*/  FADD.FTZ R153, R153, R154 ;  /* 0x0000009a99997221 */ /* 0x002fe20000010000 */
[----:B------:R-:W-:Y:S01]  /*2330*/  @!P0 IADD3 R158, R165, R158, RZ ;  /* 0x0000009ea59e8210 */ /* 0x000fe20007ffe0ff */
[----:B------:R-:W-:-:S04]  /*2340*/  HFMA2.MMA R164, -RZ, RZ, 0, 0 ;  /* 0x00000000ffa47435 */ /* 0x000fc800000001ff */
[----:B------:R1:W-:Y:S02]  /*2350*/  @!P0 STS.64 [R158.X8+0x7000], R152 ;  /* 0x007000989e008388 */ /* 0x0003e40000008a00 */
[----:B------:R-:W-:-:S05]  /*2360*/  @P5 IADD3 R209, R209, -0x1, RZ ;  /* 0xffffffffd1d15810 */ /* 0x000fca0007ffe0ff */
[----:B------:R-:W-:-:S05]  /*2370*/  @P5 IMAD R209, R209, c[0x0][0x168], RZ ;  /* 0x00005a00d1d15a24 */ /* 0x000fca00078e02ff */
[----:B0-----:R-:W-:Y:S02]  /*2380*/  @P5 SHF.R.S32.HI R154, RZ, 0x1f, R209 ;  /* 0x0000001fff9a5819 */ /* 0x001fe400000114d1 */
[----:B---3--:R-:W-:Y:S01]  /*2390*/  @P5 LOP3.LUT R155, R156, 0xff, RZ, 0xc0, !PT ;  /* 0x000000ff9c9b5812 */ /* 0x008fe200078ec0ff */
[----:B------:R-:W-:Y:S01]  /*23a0*/  BAR.SYNC.DEFER_BLOCKING 0x0 ;  /* 0x0000000000007b1d */ /* 0x000fe20000010000 */
[----:B------:R-:W-:-:S04]  /*23b0*/  @P5 LEA.HI R154, R154, R209, RZ, 0x2 ;  /* 0x000000d19a9a5211 */ /* 0x000fc800078f10ff */
[----:B------:R-:W-:Y:S02]  /*23c0*/  @P5 LEA.HI.SX32 R164, R154, R155, 0x1e ;  /* 0x0000009b9aa45211 */ /* 0x000fe400078ff2ff */
[----:B------:R-:W-:-:S05]  /*23d0*/  @P5 MOV R155, 0x10 ;  /* 0x00000010009b5802 */ /* 0x000fca0000000f00 */
[----:B-1----:R-:W-:-:S05]  /*23e0*/  @P5 IMAD.WIDE.U32 R152, R164, R155, c[0x0][0x170] ;  /* 0x00005c00a4985625 */ /* 0x002fca00078e009b */
[----:B------:R0:W5:Y:S01]  /*23f0*/  @P5 LDG.E.128 R140, [R152.64] ;  /* 0x00000004988c5981 */ /* 0x000162000c1e1d00 */
[----:B------:R-:W1:Y:S01]  /*2400*/  LDC.U8 R190, c[0x0][0x1f0] ;  /* 0x00007c00ffbe7b82 */ /* 0x000e620000000000 */
[----:B------:R-:W-:Y:S01]  /*2410*/  @!P6 ISETP.NE.U32.AND P3, PT, RZ, c[0x0][0x218], PT ;  /* 0x00008600ff00ea0c */ /* 0x000fe20003f65070 */
[----:B------:R-:W-:Y:S01]  /*2420*/  BSSY B0, `(.L_x_11238) ;  /* 0x0000026000007945 */ /* 0x000fe20003800000 */
[----:B------:R-:W-:Y:S01]  /*2430*/  LDS.128 R156, [R165.X8+0x7010] ;  /* 0x00701000a59c7984 */ /* 0x000fe20000008c00 */
[----:B------:R-:W-:Y:S02]  /*2440*/  ISETP.NE.U32.AND P1, PT, RZ, c[0x0][0x258], PT ;  /* 0x00009600ff007a0c */ /* 0x000fe40003f25070 */
[----:B------:R-:W-:Y:S02]  /*2450*/  @!P6 ISETP.NE.AND.EX P3, PT, RZ, c[0x0][0x21c], PT, P3 ;  /* 0x00008700ff00ea0c */ /* 0x000fe40003f65330 */
[----:B------:R-:W-:Y:S01]  /*2460*/  @!P6 ISETP.NE.U32.AND P0, PT, RZ, c[0x0][0x218], PT ;  /* 0x00008600ff00ea0c */ /* 0x000fe20003f05070 */
[----:B0-----:R-:W0:Y:S01]  /*2470*/  LDS.128 R152, [R165.X8+0x7000] ;  /* 0x00700000a5987984 */ /* 0x001e220000008c00 */
[----:B------:R-:W-:-:S02]  /*2480*/  @!P6 ISETP.NE.U32.AND P2, PT, RZ, c[0x0][0x218], PT ;  /* 0x00008600ff00ea0c */ /* 0x000fc40003f45070 */
[----:B-1----:R-:W-:Y:S01]  /*2490*/  ISETP.NE.AND P4, PT, R190, RZ, PT ;  /* 0x000000ffbe00720c */ /* 0x002fe20003f85270 */
[----:B0-----:R-:W-:Y:S02]  /*24a0*/  FADD.FTZ R152, RZ, R152 ;  /* 0x00000098ff987221 */ /* 0x001fe40000010000 */
[----:B------:R-:W-:Y:S02]  /*24b0*/  FADD.FTZ R153, RZ, R153 ;  /* 0x00000099ff997221 */ /* 0x000fe40000010000 */
[----:B------:R-:W-:Y:S02]  /*24c0*/  FADD.FTZ R152, R154, R152 ;  /* 0x000000989a987221 */ /* 0x000fe40000010000 */
[----:B------:R-:W-:Y:S02]  /*24d0*/  FADD.FTZ R153, R155, R153 ;  /* 0x000000999b997221 */ /* 0x000fe40000010000 */
[----:B------:R-:W-:Y:S02]  /*24e0*/  FADD.FTZ R155, R152, R156 ;  /* 0x0000009c989b7221 */ /* 0x000fe40000010000 */
[----:B------:R-:W-:-:S02]  /*24f0*/  FADD.FTZ R154, R153, R157 ;  /* 0x0000009d999a7221 */ /* 0x000fc40000010000 */
[----:B------:R-:W-:Y:S02]  /*2500*/  FADD.FTZ R166, R158, R155 ;  /* 0x0000009b9ea67221 */ /* 0x000fe40000010000 */
[----:B------:R-:W-:Y:S02]  /*2510*/  FADD.FTZ R167, R159, R154 ;  /* 0x0000009a9fa77221 */ /* 0x000fe40000010000 */
[----:B------:R-:W0:Y:S04]  /*2520*/  LDS.128 R152, [R165.X8+0x7020] ;  /* 0x00702000a5987984 */ /* 0x000e280000008c00 */
[----:B------:R1:W2:Y:S02]  /*2530*/  LDS.128 R156, [R165.X8+0x7030] ;  /* 0x00703000a59c7984 */ /* 0x0002a40000008c00 */
[----:B-1----:R-:W-:Y:S01]  /*2540*/  @!P6 FSEL R165, R52, RZ, P3 ;  /* 0x000000ff34a5e208 */ /* 0x002fe20001800000 */
[----:B0-----:R-:W-:-:S02]  /*2550*/  FADD.FTZ R152, R166, R152 ;  /* 0x00000098a6987221 */ /* 0x001fc40000010000 */
[----:B------:R-:W-:Y:S02]  /*2560*/  FADD.FTZ R153, R167, R153 ;  /* 0x00000099a7997221 */ /* 0x000fe40000010000 */
[----:B------:R-:W-:Y:S02]  /*2570*/  FADD.FTZ R152, R154, R152 ;  /* 0x000000989a987221 */ /* 0x000fe40000010000 */
[----:B------:R-:W-:Y:S02]  /*2580*/  FADD.FTZ R154, R155, R153 ;  /* 0x000000999b9a7221 */ /* 0x000fe40000010000 */
[----:B--2---:R-:W-:Y:S02]  /*2590*/  FADD.FTZ R153, R152, R156 ;  /* 0x0000009c98997221 */ /* 0x004fe40000010000 */
[----:B------:R-:W-:Y:S02]  /*25a0*/  FADD.FTZ R154, R154, R157 ;  /* 0x0000009d9a9a7221 */ /* 0x000fe40000010000 */
[----:B------:R-:W-:-:S02]  /*25b0*/  FADD.FTZ R153, R158, R153 ;  /* 0x000000999e997221 */ /* 0x000fc40000010000 */
[----:B------:R-:W-:Y:S02]  /*25c0*/  FADD.FTZ R159, R159, R154 ;  /* 0x0000009a9f9f7221 */ /* 0x000fe40000010000 */
[----:B------:R-:W-:Y:S02]  /*25d0*/  FMUL.FTZ R153, R153, c[0x0][0x1e0] ;  /* 0x0000780099997a20 */ /* 0x000fe40000410000 */
[----:B------:R-:W-:-:S03]  /*25e0*/  FMUL.FTZ R159, R159, c[0x0][0x1e0] ;  /* 0x000078009f9f7a20 */ /* 0x000fc60000410000 */
[----:B------:R-:W-:Y:S02]  /*25f0*/  FSEL R158, R153, RZ, !P4 ;  /* 0x000000ff999e7208 */ /* 0x000fe40006000000 */
        /* <DEDUP_REMOVED lines=8> */
.L_x_11239:
[----:B------:R-:W-:Y:S05]  /*2680*/  BSYNC B0 ;  /* 0x0000000000007941 */ /* 0x000fea0003800000 */
.L_x_11238:
[----:B------:R-:W-:Y:S01]  /*2690*/  ISETP.NE.U32.AND P3, PT, RZ, c[0x0][0x258], PT ;  /* 0x00009600ff007a0c */ /* 0x000fe20003f65070 */
[----:B------:R-:W-:Y:S01]  /*26a0*/  BSSY B0, `(.L_x_11240) ;  /* 0x000000e000007945 */ /* 0x000fe20003800000 */
[----:B------:R-:W-:Y:S02]  /*26b0*/  @!P6 ISETP.NE.AND.EX P0, PT, RZ, c[0x0][0x21c], PT, P0 ;  /* 0x00008700ff00ea0c */ /* 0x000fe40003f05300 */
[----:B------:R-:W-:Y:S02]  /*26c0*/  ISETP.NE.AND.EX P1, PT, RZ, c[0x0][0x25c], PT, P1 ;  /* 0x00009700ff007a0c */ /* 0x000fe40003f25310 */
[----:B------:R-:W-:Y:S02]  /*26d0*/  @!P6 ISETP.NE.AND.EX P2, PT, RZ, c[0x0][0x21c], PT, P2 ;  /* 0x00008700ff00ea0c */ /* 0x000fe40003f45320 */
[----:B------:R-:W-:Y:S02]  /*26e0*/  @!P6 ISETP.NE.AND.EX P4, PT, RZ, c[0x0][0x21c], PT, P4 ;  /* 0x00008700ff00ea0c */ /* 0x000fe40003f85340 */
[----:B------:R-:W-:-:S02]  /*26f0*/  ISETP.NE.AND.EX P3, PT, RZ, c[0x0][0x25c], PT, P3 ;  /* 0x00009700ff007a0c */ /* 0x000fc40003f65330 */
        /* <DEDUP_REMOVED lines=8> */
.L_x_11241:
[----:B------:R-:W-:Y:S05]  /*2780*/  BSYNC B0 ;  /* 0x0000000000007941 */ /* 0x000fea0003800000 */
.L_x_11240:
        /* <DEDUP_REMOVED lines=9> */
.L_x_11243:
[----:B------:R-:W-:Y:S05]  /*2820*/  BSYNC B0 ;  /* 0x0000000000007941 */ /* 0x000fea0003800000 */
.L_x_11242:
[----:B------:R-:W-:Y:S01]  /*2830*/  BSSY B0, `(.L_x_11244) ;  /* 0x000000a000007945 */ /* 0x000fe20003800000 */
        /* <DEDUP_REMOVED lines=9> */
.L_x_11245:
[----:B------:R-:W-:Y:S05]  /*28d0*/  BSYNC B0 ;  /* 0x0000000000007941 */ /* 0x000fea0003800000 */
.L_x_11244:
[----:B------:R-:W-:Y:S01]  /*28e0*/  @P3 IMAD.WIDE.U32 R156, R22, R156, c[0x0][0x258] ;  /* 0x00009600169c3625 */ /* 0x000fe200078e009c */
[C---:B------:R-:W-:Y:S02]  /*28f0*/  SEL R152, R165.reuse, R144, P1 ;  /* 0x00000090a5987207 */ /* 0x040fe40000800000 */
[C---:B------:R-:W-:Y:S01]  /*2900*/  SEL R153, R166.reuse, R145, P1 ;  /* 0x00000091a6997207 */ /* 0x040fe20000800000 */
[----:B------:R-:W-:Y:S01]  /*2910*/  @P5 FMUL.FTZ R165, R165, c[0x0][0x1ec] ;  /* 0x00007b00a5a55a20 */ /* 0x000fe20000410000 */
[C---:B------:R-:W-:Y:S01]  /*2920*/  SEL R154, R167.reuse, R146, P1 ;  /* 0x00000092a79a7207 */ /* 0x040fe20000800000 */
[----:B------:R-:W-:Y:S01]  /*2930*/  @P5 FMUL.FTZ R166, R166, c[0x0][0x1ec] ;  /* 0x00007b00a6a65a20 */ /* 0x000fe20000410000 */
[C---:B------:R-:W-:Y:S01]  /*2940*/  SEL R155, R190.reuse, R147, P1 ;  /* 0x00000093be9b7207 */ /* 0x040fe20000800000 */
[----:B------:R-:W-:Y:S02]  /*2950*/  @P5 FMUL.FTZ R167, R167, c[0x0][0x1ec] ;  /* 0x00007b00a7a75a20 */ /* 0x000fe40000410000 */
[----:B------:R-:W-:-:S02]  /*2960*/  @P5 FMUL.FTZ R190, R190, c[0x0][0x1ec] ;  /* 0x00007b00bebe5a20 */ /* 0x000fc40000410000 */
[----:B------:R0:W-:Y:S01]  /*2970*/  @P3 STG.E.128 [R156.64], R152 ;  /* 0x000000989c003986 */ /* 0x0001e2000c101d04 */
[----:B------:R-:W-:Y:S02]  /*2980*/  @P5 FMUL.FTZ R148, R240, R165 ;  /* 0x000000a5f0945220 */ /* 0x000fe40000410000 */
[----:B------:R-:W-:Y:S02]  /*2990*/  @P5 FMUL.FTZ R149, R239, R166 ;  /* 0x000000a6ef955220 */ /* 0x000fe40000410000 */
[----:B------:R-:W-:Y:S02]  /*29a0*/  @P5 FMUL.FTZ R150, R238, R167 ;  /* 0x000000a7ee965220 */ /* 0x000fe40000410000 */
[----:B------:R-:W-:Y:S02]  /*29b0*/  @P5 FMUL.FTZ R151, R237, R190 ;  /* 0x000000beed975220 */ /* 0x000fe40000410000 */
[----:B-----5:R-:W-:Y:S01]  /*29c0*/  @P5 FFMA.FTZ R93, R141, R166, R93 ;  /* 0x000000a68d5d5223 */ /* 0x020fe2000001005d */
[----:B------:R-:W-:Y:S01]  /*29d0*/  IADD3 R166, R164, 0x100, RZ ;  /* 0x00000100a4a67810 */ /* 0x000fe20007ffe0ff */
[----:B------:R-:W-:-:S02]  /*29e0*/  @P5 FFMA.FTZ R92, R140, R165, R92 ;  /* 0x000000a58c5c5223 */ /* 0x000fc4000001005c */
[----:B------:R-:W-:Y:S02]  /*29f0*/  @P5 FFMA.FTZ R94, R142, R167, R94 ;  /* 0x000000a78e5e5223 */ /* 0x000fe4000001005e */
[----:B------:R-:W-:Y:S01]  /*2a00*/  @P5 FFMA.FTZ R95, R143, R190, R95 ;  /* 0x000000be8f5f5223 */ /* 0x000fe2000001005f */
[----:B0-----:R-:W-:Y:S02]  /*2a10*/  @P5 MOV R152, 0x10 ;  /* 0x0000001000985802 */ /* 0x001fe40000000f00 */
[----:B------:R-:W-:-:S03]  /*2a20*/  @P5 MOV R155, 0x10 ;  /* 0x00000010009b5802 */ /* 0x000fc60000000f00 */
[----:B------:R-:W-:-:S05]  /*2a30*/  @P5 IMAD.WIDE.U32 R152, R164, R152, c[0x0][0x248] ;  /* 0x00009200a4985625 */ /* 0x000fca00078e0098 */
[----:B------:R0:W-:Y:S02]  /*2a40*/  @P5 STG.E.128 [R152.64], R148 ;  /* 0x0000009498005986 */ /* 0x0001e4000c101d04 */
[----:B0-----:R-:W-:-:S05]  /*2a50*/  @P5 IMAD.WIDE.U32 R152, R166, R155, c[0x0][0x170] ;  /* 0x00005c00a6985625 */ /* 0x001fca00078e009b */
[----:B------:R0:W5:Y:S01]  /*2a60*/  @P5 LDG.E.128 R140, [R152.64] ;  /* 0x00000004988c5981 */ /* 0x000162000c1e1d00 */
[----:B------:R-:W-:Y:S01]  /*2a70*/  @!P6 ISETP.NE.U32.AND P2, PT, RZ, c[0x0][0x218], PT ;  /* 0x00008600ff00ea0c */ /* 0x000fe20003f45070 */
[----:B------:R-:W-:Y:S01]  /*2a80*/  BSSY B0, `(.L_x_11246) ;  /* 0x000000c000007945 */ /* 0x000fe20003800000 */
[----:B------:R-:W-:Y:S02]  /*2a90*/  @!P6 ISETP.NE.U32.AND P4, PT, RZ, c[0x0][0x218], PT ;  /* 0x00008600ff00ea0c */ /* 0x000fe40003f85070 */
[----:B------:R-:W-:Y:S02]  /*2aa0*/  @!P6 ISETP.NE.AND.EX P2, PT, RZ, c[0x0][0x21c], PT, P2 ;  /* 0x00008700ff00ea0c */ /* 0x000fe40003f45320 */
[----:B------:R-:W-:Y:S02]  /*2ab0*/  @!P6 ISETP.NE.U32.AND P0, PT, RZ, c[0x0][0x218], PT ;  /* 0x00008600ff00ea0c */ /* 0x000fe40003f05070 */
        /* <DEDUP_REMOVED lines=8> */
.L_x_11247:
[----:B0-----:R-:W-:Y:S05]  /*2b40*/  BSYNC B0 ;  /* 0x0000000000007941 */ /* 0x001fea0003800000 */
.L_x_11246:
[----:B------:R-:W-:Y:S01]  /*2b50*/  @!P6 ISETP.NE.U32.AND P2, PT, RZ, c[0x0][0x218], PT ;  /* 0x00008600ff00ea0c */ /* 0x000fe20003f45070 */
[----:B------:R-:W-:Y:S01]  /*2b60*/  BSSY B0, `(.L_x_11248) ;  /* 0x000000e000007945 */ /* 0x000fe20003800000 */
[----:B------:R-:W-:Y:S02]  /*2b70*/  @P3 MOV R157, 0x10 ;  /* 0x00000010009d3802 */ /* 0x000fe40000000f00 */
[----:B------:R-:W-:Y:S02]  /*2b80*/  @!P6 ISETP.NE.AND.EX P2, PT, RZ, c[0x0][0x21c], PT, P2 ;  /* 0x00008700ff00ea0c */ /* 0x000fe40003f45320 */
[----:B------:R-:W-:Y:S01]  /*2b90*/  @!P6 ISETP.NE.AND.EX P4, PT, RZ, c[0x0][0x21c], PT, P4 ;  /* 0x00008700ff00ea0c */ /* 0x000fe20003f85340 */
[----:B------:R-:W-:Y:S01]  /*2ba0*/  @P3 IMAD.WIDE.U32 R156, R202, R157, c[0x0][0x258] ;  /* 0x00009600ca9c3625 */ /* 0x000fe200078e009d */
        /* <DEDUP_REMOVED lines=9> */
.L_x_11249:
[----:B------:R-:W-:Y:S05]  /*2c40*/  BSYNC B0 ;  /* 0x0000000000007941 */ /* 0x000fea0003800000 */
.L_x_11248:
        /* <DEDUP_REMOVED lines=9> */
.L_x_11251:
[----:B------:R-:W-:Y:S05]  /*2ce0*/  BSYNC B0 ;  /* 0x0000000000007941 */ /* 0x000fea0003800000 */
.L_x_11250:
        /* <DEDUP_REMOVED lines=9> */
.L_x_11253:
[----:B------:R-:W-:Y:S05]  /*2d80*/  BSYNC B0 ;  /* 0x0000000000007941 */ /* 0x000fea0003800000 */
.L_x_11252:
[C---:B------:R-:W-:Y:S01]  /*2d90*/  SEL R152, R165.reuse, R144, P1 ;  /* 0x00000090a5987207 */ /* 0x040fe20000800000 */
[----:B------:R-:W-:Y:S01]  /*2da0*/  @P5 FMUL.FTZ R165, R165, c[0x0][0x1ec] ;  /* 0x00007b00a5a55a20 */ /* 0x000fe20000410000 */
[C---:B------:R-:W-:Y:S01]  /*2db0*/  SEL R153, R167.reuse, R145, P1 ;  /* 0x00000091a7997207 */ /* 0x040fe20000800000 */
[----:B------:R-:W-:Y:S01]  /*2dc0*/  @P5 FMUL.FTZ R167, R167, c[0x0][0x1ec] ;  /* 0x00007b00a7a75a20 */ /* 0x000fe20000410000 */
[C---:B------:R-:W-:Y:S01]  /*2dd0*/  SEL R154, R190.reuse, R146, P1 ;  /* 0x00000092be9a7207 */ /* 0x040fe20000800000 */
[----:B------:R-:W-:Y:S01]  /*2de0*/  @P5 FMUL.FTZ R190, R190, c[0x0][0x1ec] ;  /* 0x00007b00bebe5a20 */ /* 0x000fe20000410000 */
[C---:B------:R-:W-:Y:S01]  /*2df0*/  SEL R155, R191.reuse, R147, P1 ;  /* 0x00000093bf9b7207 */ /* 0x040fe20000800000 */
[----:B------:R-:W-:Y:S02]  /*2e00*/  @P5 FMUL.FTZ R191, R191, c[0x0][0x1ec] ;  /* 0x00007b00bfbf5a20 */ /* 0x000fe40000410000 */
[----:B------:R-:W-:Y:S02]  /*2e10*/  @P5 FMUL.FTZ R148, R236, R165 ;  /* 0x000000a5ec945220 */ /* 0x000fe40000410000 */
[----:B------:R0:W-:Y:S01]  /*2e20*/  @P3 STG.E.128 [R156.64], R152 ;  /* 0x000000989c003986 */ /* 0x0001e2000c101d04 */
[----:B------:R-:W-:-:S02]  /*2e30*/  @P5 FMUL.FTZ R149, R235, R167 ;  /* 0x000000a7eb955220 */ /* 0x000fc40000410000 */
[-C--:B------:R-:W-:Y:S02]  /*2e40*/  @P5 FMUL.FTZ R150, R234, R190.reuse ;  /* 0x000000beea965220 */ /* 0x080fe40000410000 */
[----:B------:R-:W-:Y:S02]  /*2e50*/  @P5 FMUL.FTZ R151, R233, R191 ;  /* 0x000000bfe9975220 */ /* 0x000fe40000410000 */
[----:B-----5:R-:W-:Y:S02]  /*2e60*/  @P5 FFMA.FTZ R88, R140, R165, R88 ;  /* 0x000000a58c585223 */ /* 0x020fe40000010058 */
[----:B------:R-:W-:Y:S02]  /*2e70*/  @P5 FFMA.FTZ R89, R141, R167, R89 ;  /* 0x000000a78d595223 */ /* 0x000fe40000010059 */
[----:B------:R-:W-:Y:S02]  /*2e80*/  @P5 FFMA.FTZ R90, R142, R190, R90 ;  /* 0x000000be8e5a5223 */ /* 0x000fe4000001005a */
[----:B------:R-:W-:Y:S01]  /*2e90*/  @P5 FFMA.FTZ R91, R143, R191, R91 ;  /* 0x000000bf8f5b5223 */ /* 0x000fe2000001005b */
[----:B0-----:R-:W-:-:S02]  /*2ea0*/  @P5 MOV R152, 0x10 ;  /* 0x0000001000985802 */ /* 0x001fc40000000f00 */
[----:B------:R-:W-:-:S03]  /*2eb0*/  @P5 MOV R155, 0x10 ;  /* 0x00000010009b5802 */ /* 0x000fc60000000f00 */
[----:B------:R-:W-:Y:S01]  /*2ec0*/  @P5 IMAD.WIDE.U32 R152, R166, R152, c[0x0][0x248] ;  /* 0x00009200a6985625 */ /* 0x000fe200078e0098 */
[----:B------:R-:W-:-:S04]  /*2ed0*/  IADD3 R166, R164, 0x200, RZ ;  /* 0x00000200a4a67810 */ /* 0x000fc80007ffe0ff */
        /* <DEDUP_REMOVED lines=16> */
.L_x_11255:
[----:B0-----:R-:W-:Y:S05]  /*2fe0*/  BSYNC B0 ;  /* 0x0000000000007941 */ /* 0x001fea0003800000 */
.L_x_11254:
        /* <DEDUP_REMOVED lines=15> */
.L_x_11257:
[----:B------:R-:W-:Y:S05]  /*30e0*/  BSYNC B0 ;  /* 0x0000000000007941 */ /* 0x000fea0003800000 */
.L_x_11256:
        /* <DEDUP_REMOVED lines=9> */
.L_x_11259:
[----:B------:R-:W-:Y:S05]  /*3180*/  BSYNC B0 ;  /* 0x0000000000007941 */ /* 0x000fea0003800000 */
.L_x_11258:
        /* <DEDUP_REMOVED lines=9> */
.L_x_11261:
[----:B------:R-:W-:Y:S05]  /*3220*/  BSYNC B0 ;  /* 0x0000000000007941 */ /* 0x000fea0003800000 */
.L_x_11260:
[C---:B------:R-:W-:Y:S01]  /*3230*/  SEL R152, R165.reuse, R144, P1 ;  /* 0x00000090a5987207 */ /* 0x040fe20000800000 */
[----:B------:R-:W-:Y:S01]  /*3240*/  @P5 FMUL.FTZ R165, R165, c[0x0][0x1ec] ;  /* 0x00007b00a5a55a20 */ /* 0x000fe20000410000 */
[----:B------:R-:W-:Y:S02]  /*3250*/  SEL R153, R167, R145, P1 ;  /* 0x00000091a7997207 */ /* 0x000fe40000800000 */
[----:B------:R-:W-:Y:S01]  /*3260*/  SEL R154, R190, R146, P1 ;  /* 0x00000092be9a7207 */ /* 0x000fe20000800000 */
[----:B------:R-:W-:Y:S01]  /*3270*/  @P5 FMUL.FTZ R148, R232, R165 ;  /* 0x000000a5e8945220 */ /* 0x000fe20000410000 */
[----:B------:R-:W-:Y:S01]  /*3280*/  SEL R155, R191, R147, P1 ;  /* 0x00000093bf9b7207 */ /* 0x000fe20000800000 */
[----:B-----5:R-:W-:Y:S01]  /*3290*/  @P5 FFMA.FTZ R84, R140, R165, R84 ;  /* 0x000000a58c545223 */ /* 0x020fe20000010054 */
[----:B------:R-:W-:-:S03]  /*32a0*/  @P5 MOV R193, 0x10 ;  /* 0x0000001000c15802 */ /* 0x000fc60000000f00 */
[----:B------:R0:W-:Y:S02]  /*32b0*/  @P3 STG.E.128 [R156.64], R152 ;  /* 0x000000989c003986 */ /* 0x0001e4000c101d04 */
[----:B0-----:R-:W-:Y:S01]  /*32c0*/  @P5 IMAD.WIDE.U32 R152, R166, R193, c[0x0][0x248] ;  /* 0x00009200a6985625 */ /* 0x001fe200078e00c1 */
[----:B------:R-:W-:-:S03]  /*32d0*/  @P5 MOV R155, 0x10 ;  /* 0x00000010009b5802 */ /* 0x000fc60000000f00 */
[----:B------:R-:W-:Y:S02]  /*32e0*/  @P5 FMUL.FTZ R166, R167, c[0x0][0x1ec] ;  /* 0x00007b00a7a65a20 */ /* 0x000fe40000410000 */
[----:B------:R-:W-:Y:S02]  /*32f0*/  @P5 FMUL.FTZ R167, R190, c[0x0][0x1ec] ;  /* 0x00007b00bea75a20 */ /* 0x000fe40000410000 */
[----:B------:R-:W-:Y:S02]  /*3300*/  @P5 FMUL.FTZ R190, R191, c[0x0][0x1ec] ;  /* 0x00007b00bfbe5a20 */ /* 0x000fe40000410000 */
[----:B------:R-:W-:Y:S02]  /*3310*/  @P5 FMUL.FTZ R149, R231, R166 ;  /* 0x000000a6e7955220 */ /* 0x000fe40000410000 */
[----:B------:R-:W-:Y:S02]  /*3320*/  @P5 FMUL.FTZ R150, R230, R167 ;  /* 0x000000a7e6965220 */ /* 0x000fe40000410000 */
[----:B------:R-:W-:-:S02]  /*3330*/  @P5 FMUL.FTZ R151, R229, R190 ;  /* 0x000000bee5975220 */ /* 0x000fc40000410000 */
[----:B------:R-:W-:Y:S01]  /*3340*/  @P5 FFMA.FTZ R85, R141, R166, R85 ;  /* 0x000000a68d555223 */ /* 0x000fe20000010055 */
[----:B------:R-:W-:Y:S01]  /*3350*/  IADD3 R166, R164, 0x300, RZ ;  /* 0x00000300a4a67810 */ /* 0x000fe20007ffe0ff */
[----:B------:R-:W-:Y:S01]  /*3360*/  @P5 FFMA.FTZ R86, R142, R167, R86 ;  /* 0x000000a78e565223 */ /* 0x000fe20000010056 */
[----:B------:R0:W-:Y:S01]  /*3370*/  @P5 STG.E.128 [R152.64], R148 ;  /* 0x0000009498005986 */ /* 0x0001e2000c101d04 */
[----:B------:R-:W-:Y:S02]  /*3380*/  @P5 FFMA.FTZ R87, R143, R190, R87 ;  /* 0x000000be8f575223 */ /* 0x000fe40000010057 */
        /* <DEDUP_REMOVED lines=15> */
.L_x_11263:
[----:B0-----:R-:W-:Y:S05]  /*3480*/  BSYNC B0 ;  /* 0x0000000000007941 */ /* 0x001fea0003800000 */
.L_x_11262:
        /* <DEDUP_REMOVED lines=15> */
.L_x_11265:
[----:B------:R-:W-:Y:S05]  /*3580*/  BSYNC B0 ;  /* 0x0000000000007941 */ /* 0x000fea0003800000 */
.L_x_11264:
        /* <DEDUP_REMOVED lines=9> */
.L_x_11267:
[----:B------:R-:W-:Y:S05]  /*3620*/  BSYNC B0 ;  /* 0x0000000000007941 */ /* 0x000fea0003800000 */
.L_x_11266:
        /* <DEDUP_REMOVED lines=9> */
.L_x_11269:
[----:B------:R-:W-:Y:S05]  /*36c0*/  BSYNC B0 ;  /* 0x0000000000007941 */ /* 0x000fea0003800000 */
.L_x_11268:
[C---:B------:R-:W-:Y:S01]  /*36d0*/  SEL R152, R165.reuse, R144, P1 ;  /* 0x00000090a5987207 */ /* 0x040fe20000800000 */
[----:B------:R-:W-:Y:S01]  /*36e0*/  @P5 FMUL.FTZ R165, R165, c[0x0][0x1ec] ;  /* 0x00007b00a5a55a20 */ /* 0x000fe20000410000 */
[----:B------:R-:W-:Y:S02]  /*36f0*/  SEL R153, R167, R145, P1 ;  /* 0x00000091a7997207 */ /* 0x000fe40000800000 */
[C---:B------:R-:W-:Y:S01]  /*3700*/  SEL R154, R183.reuse, R146, P1 ;  /* 0x00000092b79a7207 */ /* 0x040fe20000800000 */
[----:B------:R-:W-:Y:S01]  /*3710*/  @P5 FMUL.FTZ R183, R183, c[0x0][0x1ec] ;  /* 0x00007b00b7b75a20 */ /* 0x000fe20000410000 */
[C---:B------:R-:W-:Y:S01]  /*3720*/  SEL R155, R190.reuse, R147, P1 ;  /* 0x00000093be9b7207 */ /* 0x040fe20000800000 */
[----:B------:R-:W-:Y:S01]  /*3730*/  @P5 FMUL.FTZ R190, R190, c[0x0][0x1ec] ;  /* 0x00007b00bebe5a20 */ /* 0x000fe20000410000 */
[----:B------:R-:W-:Y:S01]  /*3740*/  @P5 MOV R191, 0x10 ;  /* 0x0000001000bf5802 */ /* 0x000fe20000000f00 */
[----:B------:R-:W-:Y:S02]  /*3750*/  @P5 FMUL.FTZ R148, R228, R165 ;  /* 0x000000a5e4945220 */ /* 0x000fe40000410000 */
[----:B------:R0:W-:Y:S01]  /*3760*/  @P3 STG.E.128 [R156.64], R152 ;  /* 0x000000989c003986 */ /* 0x0001e2000c101d04 */
[----:B------:R-:W-:-:S02]  /*3770*/  @P5 FMUL.FTZ R150, R226, R183 ;  /* 0x000000b7e2965220 */ /* 0x000fc40000410000 */
[-C--:B------:R-:W-:Y:S02]  /*3780*/  @P5 FMUL.FTZ R151, R225, R190.reuse ;  /* 0x000000bee1975220 */ /* 0x080fe40000410000 */
[----:B-----5:R-:W-:Y:S01]  /*3790*/  @P5 FFMA.FTZ R80, R140, R165, R80 ;  /* 0x000000a58c505223 */ /* 0x020fe20000010050 */
[----:B------:R-:W-:Y:S01]  /*37a0*/  IADD3 R165, R164, 0x400, RZ ;  /* 0x00000400a4a57810 */ /* 0x000fe20007ffe0ff */
[----:B------:R-:W-:Y:S02]  /*37b0*/  @P5 FFMA.FTZ R82, R142, R183, R82 ;  /* 0x000000b78e525223 */ /* 0x000fe40000010052 */
[----:B------:R-:W-:Y:S02]  /*37c0*/  @P5 FFMA.FTZ R83, R143, R190, R83 ;  /* 0x000000be8f535223 */ /* 0x000fe40000010053 */
[----:B0-----:R-:W-:Y:S01]  /*37d0*/  @P5 IMAD.WIDE.U32 R152, R166, R191, c[0x0][0x248] ;  /* 0x00009200a6985625 */ /* 0x001fe200078e00bf */
[----:B------:R-:W-:-:S03]  /*37e0*/  @P5 MOV R154, 0x10 ;  /* 0x00000010009a5802 */ /* 0x000fc60000000f00 */
[----:B------:R-:W-:-:S04]  /*37f0*/  @P5 FMUL.FTZ R166, R167, c[0x0][0x1ec] ;  /* 0x00007b00a7a65a20 */ /* 0x000fc80000410000 */
[-C--:B------:R-:W-:Y:S02]  /*3800*/  @P5 FMUL.FTZ R149, R227, R166.reuse ;  /* 0x000000a6e3955220 */ /* 0x080fe40000410000 */
[----:B------:R-:W-:-:S03]  /*3810*/  @P5 FFMA.FTZ R81, R141, R166, R81 ;  /* 0x000000a68d515223 */ /* 0x000fc60000010051 */
        /* <DEDUP_REMOVED lines=16> */
.L_x_11271:
[----:B0-----:R-:W-:Y:S05]  /*3920*/  BSYNC B0 ;  /* 0x0000000000007941 */ /* 0x001fea0003800000 */
.L_x_11270:
[----:B------:R-:W-:Y:S01]  /*3930*/  @!P6 ISETP.NE.U32.AND P2, PT, RZ, c[0x0][0x218], PT ;  /* 0x00008600ff00ea0c */ /* 0x000fe20003f45070 */
[----:B------:R-:W-:Y:S01]  /*3940*/  BSSY B0, `(.L_x_11272) ;  /* 0x000000f000007945 */ /* 0x000fe20003800000 */
[----:B------:R-:W-:Y:S02]  /*3950*/  @P3 IADD3 R156, R22, 0x400, RZ ;  /* 0x00000400169c3810 */ /* 0x000fe40007ffe0ff */
[----:B------:R-:W-:Y:S02]  /*3960*/  @P3 MOV R157, 0x10 ;  /* 0x00000010009d3802 */ /* 0x000fe40000000f00 */
[----:B------:R-:W-:Y:S02]  /*3970*/  @!P6 ISETP.NE.AND.EX P2, PT, RZ, c[0x0][0x21c], PT, P2 ;  /* 0x00008700ff00ea0c */ /* 0x000fe40003f45320 */
[----:B------:R-:W-:Y:S01]  /*3980*/  @!P6 ISETP.NE.AND.EX P4, PT, RZ, c[0x0][0x21c], PT, P4 ;  /* 0x00008700ff00ea0c */ /* 0x000fe20003f85340 */
[----:B------:R-:W-:Y:S01]  /*3990*/  @P3 IMAD.WIDE.U32 R156, R156, R157, c[0x0][0x258] ;  /* 0x000096009c9c3625 */ /* 0x000fe200078e009d */
[----:B------:R-:W-:-:S02]  /*39a0*/  @!P6 ISETP.NE.AND.EX P0, PT, RZ, c[0x0][0x21c], PT, P0 ;  /* 0x00008700ff00ea0c */ /* 0x000fc40003f05300 */
        /* <DEDUP_REMOVED lines=8> */
.L_x_11273:
[----:B------:R-:W-:Y:S05]  /*3a30*/  BSYNC B0 ;  /* 0x0000000000007941 */ /* 0x000fea0003800000 */
.L_x_11272:
        /* <DEDUP_REMOVED lines=9> */
.L_x_11275:
[----:B------:R-:W-:Y:S05]  /*3ad0*/  BSYNC B0 ;  /* 0x0000000000007941 */ /* 0x000fea0003800000 */
.L_x_11274:
        /* <DEDUP_REMOVED lines=9> */
.L_x_11277:
[----:B------:R-:W-:Y:S05]  /*3b70*/  BSYNC B0 ;  /* 0x0000000000007941 */ /* 0x000fea0003800000 */
.L_x_11276:
[----:B------:R-:W-:Y:S02]  /*3b80*/  SEL R152, R166, R144, P1 ;  /* 0x00000090a6987207 */ /* 0x000fe40000800000 */
        /* <DEDUP_REMOVED lines=9> */
[----:B-----5:R-:W-:Y:S02]  /*3c20*/  @P5 FFMA.FTZ R78, R142, R183, R78 ;  /* 0x000000b78e4e5223 */ /* 0x020fe4000001004e */
[----:B------:R-:W-:Y:S02]  /*3c30*/  @P5 FFMA.FTZ R79, R143, R190, R79 ;  /* 0x000000be8f4f5223 */ /* 0x000fe4000001004f */
[----:B0-----:R-:W-:Y:S01]  /*3c40*/  @P5 IMAD.WIDE.U32 R152, R165, R192, c[0x0][0x248] ;  /* 0x00009200a5985625 */ /* 0x001fe200078e00c0 */
[----:B------:R-:W-:-:S03]  /*3c50*/  @P5 MOV R154, 0x10 ;  /* 0x00000010009a5802 */ /* 0x000fc60000000f00 */
[----:B------:R-:W-:Y:S02]  /*3c60*/  @P5 FMUL.FTZ R165, R166, c[0x0][0x1ec] ;  /* 0x00007b00a6a55a20 */ /* 0x000fe40000410000 */
[----:B------:R-:W-:Y:S02]  /*3c70*/  @P5 FMUL.FTZ R166, R167, c[0x0][0x1ec] ;  /* 0x00007b00a7a65a20 */ /* 0x000fe40000410000 */
[-C--:B------:R-:W-:Y:S02]  /*3c80*/  @P5 FMUL.FTZ R148, R224, R165.reuse ;  /* 0x000000a5e0945220 */ /* 0x080fe40000410000 */
[-C--:B------:R-:W-:Y:S02]  /*3c90*/  @P5 FMUL.FTZ R149, R223, R166.reuse ;  /* 0x000000a6df955220 */ /* 0x080fe40000410000 */
[----:B------:R-:W-:Y:S01]  /*3ca0*/  @P5 FFMA.FTZ R76, R140, R165, R76 ;  /* 0x000000a58c4c5223 */ /* 0x000fe2000001004c */
[----:B------:R-:W-:Y:S01]  /*3cb0*/  IADD3 R165, R164, 0x500, RZ ;  /* 0x00000500a4a57810 */ /* 0x000fe20007ffe0ff */
[----:B------:R-:W-:Y:S01]  /*3cc0*/  @P5 FFMA.FTZ R77, R141, R166, R77 ;  /* 0x000000a68d4d5223 */ /* 0x000fe2000001004d */
[----:B------:R0:W-:Y:S03]  /*3cd0*/  @P5 STG.E.128 [R152.64], R148 ;  /* 0x0000009498005986 */ /* 0x0001e6000c101d04 */
        /* <DEDUP_REMOVED lines=15> */
.L_x_11279:
[----:B0-----:R-:W-:Y:S05]  /*3dd0*/  BSYNC B0 ;  /* 0x0000000000007941 */ /* 0x001fea0003800000 */
.L_x_11278:
        /* <DEDUP_REMOVED lines=16> */
.L_x_11281:
[----:B------:R-:W-:Y:S05]  /*3ee0*/  BSYNC B0 ;  /* 0x0000000000007941 */ /* 0x000fea0003800000 */
.L_x_11280:
        /* <DEDUP_REMOVED lines=9> */
.L_x_11283:
[----:B------:R-:W-:Y:S05]  /*3f80*/  BSYNC B0 ;  /* 0x0000000000007941 */ /* 0x000fea0003800000 */
.L_x_11282:
        /* <DEDUP_REMOVED lines=9> */
.L_x_11285:
[----:B------:R-:W-:Y:S05]  /*4020*/  BSYNC B0 ;  /* 0x0000000000007941 */ /* 0x000fea0003800000 */
.L_x_11284:
[----:B------:R-:W-:Y:S02]  /*4030*/  SEL R152, R166, R144, P1 ;  /* 0x00000090a6987207 */ /* 0x000fe40000800000 */
[----:B------:R-:W-:Y:S02]  /*4040*/  SEL R153, R167, R145, P1 ;  /* 0x00000091a7997207 */ /* 0x000fe40000800000 */
[C---:B------:R-:W-:Y:S01]  /*4050*/  SEL R154, R183.reuse, R146, P1 ;  /* 0x00000092b79a7207 */ /* 0x040fe20000800000 */
[----:B------:R-:W-:Y:S01]  /*4060*/  @P5 FMUL.FTZ R183, R183, c[0x0][0x1ec] ;  /* 0x00007b00b7b75a20 */ /* 0x000fe20000410000 */
[C---:B------:R-:W-:Y:S01]  /*4070*/  SEL R155, R190.reuse, R147, P1 ;  /* 0x00000093be9b7207 */ /* 0x040fe20000800000 */
[----:B------:R-:W-:Y:S01]  /*4080*/  @P5 FMUL.FTZ R190, R190, c[0x0][0x1ec] ;  /* 0x00007b00bebe5a20 */ /* 0x000fe20000410000 */
[----:B------:R-:W-:Y:S01]  /*4090*/  @P5 MOV R192, 0x10 ;  /* 0x0000001000c05802 */ /* 0x000fe20000000f00 */
[----:B------:R-:W-:Y:S01]  /*40a0*/  @P5 FMUL.FTZ R150, R210, R183 ;  /* 0x000000b7d2965220 */ /* 0x000fe20000410000 */
[----:B------:R-:W-:Y:S01]  /*40b0*/  IADD3 R164, R164, 0x600, RZ ;  /* 0x00000600a4a47810 */ /* 0x000fe20007ffe0ff */
        /* <DEDUP_REMOVED lines=10> */
[----:B------:R-:W-:Y:S02]  /*4160*/  @P5 FFMA.FTZ R72, R140, R165, R72 ;  /* 0x000000a58c485223 */ /* 0x000fe40000010048 */
[----:B------:R-:W-:Y:S01]  /*4170*/  @P5 FFMA.FTZ R73, R141, R166, R73 ;  /* 0x000000a68d495223 */ /* 0x000fe20000010049 */
        /* <DEDUP_REMOVED lines=16> */
.L_x_11287:
[----:B0-----:R-:W-:Y:S05]  /*4280*/  BSYNC B0 ;  /* 0x0000000000007941 */ /* 0x001fea0003800000 */
.L_x_11286:
[----:B------:R-:W-:Y:S01]  /*4290*/  @!P6 ISETP.NE.U32.AND P2, PT, RZ, c[0x0][0x218], PT ;  /* 0x00008600ff00ea0c */ /* 0x000fe20003f45070 */
[----:B------:R-:W-:Y:S01]  /*42a0*/  BSSY B0, `(.L_x_11288) ;  /* 0x0000010000007945 */ /* 0x000fe20003800000 */
[C---:B------:R-:W-:Y:S01]  /*42b0*/  SEL R144, R155.reuse, R144, P1 ;  /* 0x000000909b907207 */ /* 0x040fe20000800000 */
[----:B------:R-:W-:Y:S01]  /*42c0*/  @P5 FMUL.FTZ R155, R155, c[0x0][0x1ec] ;  /* 0x00007b009b9b5a20 */ /* 0x000fe20000410000 */
[----:B------:R-:W-:Y:S02]  /*42d0*/  @!P6 ISETP.NE.AND.EX P2, PT, RZ, c[0x0][0x21c], PT, P2 ;  /* 0x00008700ff00ea0c */ /* 0x000fe40003f45320 */
[----:B------:R-:W-:Y:S01]  /*42e0*/  @!P6 ISETP.NE.AND.EX P4, PT, RZ, c[0x0][0x21c], PT, P4 ;  /* 0x00008700ff00ea0c */ /* 0x000fe20003f85340 */
[-C--:B------:R-:W-:Y:S01]  /*42f0*/  @P5 FMUL.FTZ R148, R207, R155.reuse ;  /* 0x0000009bcf945220 */ /* 0x080fe20000410000 */
[----:B------:R-:W-:Y:S01]  /*4300*/  @!P6 ISETP.NE.AND.EX P0, PT, RZ, c[0x0][0x21c], PT, P0 ;  /* 0x00008700ff00ea0c */ /* 0x000fe20003f05300 */
[----:B-----5:R-:W-:Y:S01]  /*4310*/  @P5 FFMA.FTZ R68, R140, R155, R68 ;  /* 0x0000009b8c445223 */ /* 0x020fe20000010044 */
        /* <DEDUP_REMOVED lines=8> */
.L_x_11289:
[----:B------:R-:W-:Y:S05]  /*43a0*/  BSYNC B0 ;  /* 0x0000000000007941 */ /* 0x000fea0003800000 */
.L_x_11288:
[----:B------:R-:W-:Y:S01]  /*43b0*/  BSSY B0, `(.L_x_11290) ;  /* 0x000000b000007945 */ /* 0x000fe20003800000 */
[C---:B------:R-:W-:Y:S01]  /*43c0*/  SEL R145, R152.reuse, R145, P1 ;  /* 0x0000009198917207 */ /* 0x040fe20000800000 */
        /* <DEDUP_REMOVED lines=9> */
.L_x_11291:
[----:B------:R-:W-:Y:S05]  /*4460*/  BSYNC B0 ;  /* 0x0000000000007941 */ /* 0x000fea0003800000 */
.L_x_11290:
[C---:B------:R-:W-:Y:S01]  /*4470*/  SEL R146, R153.reuse, R146, P1 ;  /* 0x0000009299927207 */ /* 0x040fe20000800000 */
[----:B------:R-:W-:Y:S01]  /*4480*/  @P5 FMUL.FTZ R153, R153, c[0x0][0x1ec] ;  /* 0x00007b0099995a20 */ /* 0x000fe20000410000 */
[----:B------:R-:W-:Y:S01]  /*4490*/  BSSY B0, `(.L_x_11292) ;  /* 0x000000d000007945 */ /* 0x000fe20003800000 */
[-C--:B------:R-:W-:Y:S02]  /*44a0*/  @P5 FMUL.FTZ R149, R206, R152.reuse ;  /* 0x00000098ce955220 */ /* 0x080fe40000410000 */
[----:B------:R-:W-:Y:S01]  /*44b0*/  @P5 FFMA.FTZ R69, R141, R152, R69 ;  /* 0x000000988d455223 */ /* 0x000fe20000010045 */
[----:B------:R-:W-:Y:S01]  /*44c0*/  @!P6 FSEL R152, R31, RZ, P0 ;  /* 0x000000ff1f98e208 */ /* 0x000fe20000000000 */
[-C--:B------:R-:W-:Y:S02]  /*44d0*/  @P5 FMUL.FTZ R150, R205, R153.reuse ;  /* 0x00000099cd965220 */ /* 0x080fe40000410000 */
[----:B------:R-:W-:Y:S01]  /*44e0*/  @P5 FFMA.FTZ R70, R142, R153, R70 ;  /* 0x000000998e465223 */ /* 0x000fe20000010046 */
[----:B------:R-:W-:Y:S05]  /*44f0*/  @!P6 BRA `(.L_x_11293) ;  /* 0x000000600000e947 */ /* 0x000fea0003800000 */
[----:B------:R-:W-:Y:S01]  /*4500*/  ISETP.NE.U32.AND P0, PT, RZ, c[0x0][0x218], PT ;  /* 0x00008600ff007a0c */ /* 0x000fe20003f05070 */
[----:B------:R-:W-:-:S03]  /*4510*/  FFMA.FTZ R158, R196, R159, R158 ;  /* 0x0000009fc49e7223 */ /* 0x000fc6000001009e */
[----:B------:R-:W-:Y:S01]  /*4520*/  ISETP.NE.AND.EX P0, PT, RZ, c[0x0][0x21c], PT, P0 ;  /* 0x00008700ff007a0c */ /* 0x000fe20003f05300 */
[----:B------:R-:W-:-:S04]  /*4530*/  FADD.FTZ R158, R201, -R158 ;  /* 0x8000009ec99e7221 */ /* 0x000fc80000010000 */
[----:B------:R-:W-:-:S08]  /*4540*/  FMUL.FTZ R152, R23, R158 ;  /* 0x0000009e17987220 */ /* 0x000fd00000410000 */
[----:B------:R-:W-:Y:S02]  /*4550*/  @P0 FADD.FTZ R152, R31, R152 ;  /* 0x000000981f980221 */ /* 0x000fe40000010000 */
.L_x_11293:
[----:B------:R-:W-:Y:S05]  /*4560*/  BSYNC B0 ;  /* 0x0000000000007941 */ /* 0x000fea0003800000 */
.L_x_11292:
[----:B------:R-:W-:Y:S02]  /*4570*/  @P3 IADD3 R22, R22, 0x600, RZ ;  /* 0x0000060016163810 */ /* 0x000fe40007ffe0ff */
[----:B------:R-:W-:Y:S02]  /*4580*/  @P3 MOV R23, 0x10 ;  /* 0x0000001000173802 */ /* 0x000fe40000000f00 */
[C---:B------:R-:W-:Y:S01]  /*4590*/  SEL R147, R152.reuse, R147, P1 ;  /* 0x0000009398937207 */ /* 0x040fe20000800000 */
[----:B------:R-:W-:Y:S01]  /*45a0*/  @P5 FMUL.FTZ R152, R152, c[0x0][0x1ec] ;  /* 0x00007b0098985a20 */ /* 0x000fe20000410000 */
[----:B------:R-:W-:Y:S01]  /*45b0*/  @P5 MOV R153, 0x10 ;  /* 0x0000001000995802 */ /* 0x000fe20000000f00 */
[----:B------:R-:W-:Y:S01]  /*45c0*/  @P3 IMAD.WIDE.U32 R22, R22, R23, c[0x0][0x258] ;  /* 0x0000960016163625 */ /* 0x000fe200078e0017 */
[----:B------:R-:W-:Y:S02]  /*45d0*/  IADD3 R24, R24, c[0x0][0x160], RZ ;  /* 0x0000580018187a10 */ /* 0x000fe40007ffe0ff */
[----:B------:R-:W-:Y:S01]  /*45e0*/  LOP3.LUT P1, RZ, R203, 0xff, RZ, 0xc0, !PT ;  /* 0x000000ffcbff7812 */ /* 0x000fe2000782c0ff */
[-C--:B------:R-:W-:Y:S01]  /*45f0*/  @P5 FMUL.FTZ R151, R204, R152.reuse ;  /* 0x00000098cc975220 */ /* 0x080fe20000410000 */
[----:B------:R0:W-:Y:S01]  /*4600*/  @P3 STG.E.128 [R22.64], R144 ;  /* 0x0000009016003986 */ /* 0x0001e2000c101d04 */
[----:B------:R-:W-:Y:S01]  /*4610*/  ISETP.GE.AND P0, PT, R24, c[0x0][0x164], PT ;  /* 0x0000590018007a0c */ /* 0x000fe20003f06270 */
[----:B------:R-:W-:Y:S01]  /*4620*/  @P5 FFMA.FTZ R71, R143, R152, R71 ;  /* 0x000000988f475223 */ /* 0x000fe20000010047 */
[----:B------:R-:W-:Y:S01]  /*4630*/  SEL R203, RZ, 0x1, P1 ;  /* 0x00000001ffcb7807 */ /* 0x000fe20000800000 */
[----:B0-----:R-:W-:-:S05]  /*4640*/  @P5 IMAD.WIDE.U32 R22, R164, R153, c[0x0][0x248] ;  /* 0x00009200a4165625 */ /* 0x001fca00078e0099 */
[----:B------:R0:W-:Y:S05]  /*4650*/  @P5 STG.E.128 [R22.64], R148 ;  /* 0x0000009416005986 */ /* 0x0001ea000c101d04 */
[----:B0-----:R-:W-:Y:S01]  /*4660*/  @P0 CALL.REL.NOINC `(.L_x_11232) ;  /* 0x0000001000000944 */ /* 0x001fe20003c00000 */
[----:B------:R-:W-:Y:S05]  /*4670*/  BRA `(.L_x_11294) ;  /* 0xffffc6f000007947 */ /* 0x000fea000383ffff */
.L_x_11232:
        /* <DEDUP_REMOVED lines=32> */
.L_x_11236:
[----:B------:R-:W-:Y:S01]  /*4880*/  HFMA2.MMA R156, -RZ, RZ, 0, 9.5367431640625e-07 ;  /* 0x00000010ff9c7435 */ /* 0x000fe200000001ff */
[----:B------:R-:W-:-:S02]  /*4890*/  MOV R153, R155 ;  /* 0x0000009b00997202 */ /* 0x000fc40000000f00 */
[----:B------:R-:W-:Y:S02]  /*48a0*/  MOV R164, 0x1f ;  /* 0x0000001f00a47802 */ /* 0x000fe40000000f00 */
[----:B------:R-:W-:Y:S02]  /*48b0*/  MOV R159, 0xffffffff ;  /* 0xffffffff009f7802 */ /* 0x000fe40000000f00 */
[----:B------:R-:W-:Y:S02]  /*48c0*/  MOV R152, 0x48e0 ;  /* 0x000048e000987802 */ /* 0x000fe40000000f00 */
[----:B-----5:R-:W-:Y:S05]  /*48d0*/  CALL.REL.NOINC `($__internal_167_$__cuda_sm70_shflsync_down_p) ;  /* 0x0000046000007944 */ /* 0x020fea0003c00000 */
[----:B-1----:R-:W-:Y:S01]  /*48e0*/  MOV R157, R156 ;  /* 0x0000009c009d7202 */ /* 0x002fe20000000f00 */
[----:B------:R-:W-:Y:S05]  /*48f0*/  BRA `(.L_x_11295) ;  /* 0xffffd8b000007947 */ /* 0x000fea000383ffff */
.L_x_11237:
[----:B------:R-:W-:Y:S01]  /*4900*/  HFMA2.MMA R156, -RZ, RZ, 0, 9.5367431640625e-07 ;  /* 0x00000010ff9c7435 */ /* 0x000fe200000001ff */
[----:B------:R-:W-:Y:S02]  /*4910*/  MOV R153, R154 ;  /* 0x0000009a00997202 */ /* 0x000fe40000000f00 */
[----:B------:R-:W-:Y:S02]  /*4920*/  MOV R164, 0x1f ;  /* 0x0000001f00a47802 */ /* 0x000fe40000000f00 */
[----:B------:R-:W-:-:S02]  /*4930*/  MOV R159, 0xffffffff ;  /* 0xffffffff009f7802 */ /* 0x000fc40000000f00 */
[----:B------:R-:W-:Y:S02]  /*4940*/  MOV R152, 0x4960 ;  /* 0x0000496000987802 */ /* 0x000fe40000000f00 */
[----:B01---5:R-:W-:Y:S05]  /*4950*/  CALL.REL.NOINC `($__internal_167_$__cuda_sm70_shflsync_down_p) ;  /* 0x000003e000007944 */ /* 0x023fea0003c00000 */
[----:B------:R-:W-:Y:S01]  /*4960*/  FADD.FTZ R155, R157, R155 ;  /* 0x0000009b9d9b7221 */ /* 0x000fe20000010000 */
[----:B------:R-:W-:Y:S01]  /*4970*/  MOV R164, 0x1f ;  /* 0x0000001f00a47802 */ /* 0x000fe20000000f00 */
[----:B-1----:R-:W-:Y:S01]  /*4980*/  FADD.FTZ R154, R154, R156 ;  /* 0x0000009c9a9a7221 */ /* 0x002fe20000010000 */
[----:B------:R-:W-:Y:S01]  /*4990*/  HFMA2.MMA R156, -RZ, RZ, 0, 4.76837158203125e-07 ;  /* 0x00000008ff9c7435 */ /* 0x000fe200000001ff */
[----:B------:R-:W-:Y:S02]  /*49a0*/  MOV R159, 0xffffffff ;  /* 0xffffffff009f7802 */ /* 0x000fe40000000f00 */
[----:B------:R-:W-:Y:S02]  /*49b0*/  MOV R153, R155 ;  /* 0x0000009b00997202 */ /* 0x000fe40000000f00 */
[----:B------:R-:W-:Y:S02]  /*49c0*/  MOV R152, 0x49e0 ;  /* 0x000049e000987802 */ /* 0x000fe40000000f00 */
[----:B------:R-:W-:Y:S05]  /*49d0*/  CALL.REL.NOINC `($__internal_167_$__cuda_sm70_shflsync_down_p) ;  /* 0x0000036000007944 */ /* 0x000fea0003c00000 */
[----:B-1----:R-:W-:Y:S01]  /*49e0*/  MOV R157, R156 ;  /* 0x0000009c009d7202 */ /* 0x002fe20000000f00 */
[----:B------:R-:W-:Y:S01]  /*49f0*/  HFMA2.MMA R156, -RZ, RZ, 0, 4.76837158203125e-07 ;  /* 0x00000008ff9c7435 */ /* 0x000fe200000001ff */
[----:B------:R-:W-:-:S02]  /*4a00*/  MOV R153, R154 ;  /* 0x0000009a00997202 */ /* 0x000fc40000000f00 */
[----:B------:R-:W-:Y:S02]  /*4a10*/  MOV R164, 0x1f ;  /* 0x0000001f00a47802 */ /* 0x000fe40000000f00 */
[----:B------:R-:W-:Y:S02]  /*4a20*/  MOV R159, 0xffffffff ;  /* 0xffffffff009f7802 */ /* 0x000fe40000000f00 */
[----:B------:R-:W-:Y:S02]  /*4a30*/  MOV R152, 0x4a50 ;  /* 0x00004a5000987802 */ /* 0x000fe40000000f00 */
[----:B------:R-:W-:Y:S05]  /*4a40*/  CALL.REL.NOINC `($__internal_167_$__cuda_sm70_shflsync_down_p) ;  /* 0x000002f000007944 */ /* 0x000fea0003c00000 */
[----:B------:R-:W-:Y:S01]  /*4a50*/  FADD.FTZ R155, R157, R155 ;  /* 0x0000009b9d9b7221 */ /* 0x000fe20000010000 */
[----:B------:R-:W-:Y:S01]  /*4a60*/  MOV R164, 0x1f ;  /* 0x0000001f00a47802 */ /* 0x000fe20000000f00 */
[----:B-1----:R-:W-:Y:S01]  /*4a70*/  FADD.FTZ R154, R154, R156 ;  /* 0x0000009c9a9a7221 */ /* 0x002fe20000010000 */
[----:B------:R-:W-:Y:S01]  /*4a80*/  HFMA2.MMA R156, -RZ, RZ, 0, 2.384185791015625e-07 ;  /* 0x00000004ff9c7435 */ /* 0x000fe200000001ff */
[----:B------:R-:W-:Y:S02]  /*4a90*/  MOV R159, 0xffffffff ;  /* 0xffffffff009f7802 */ /* 0x000fe40000000f00 */
[----:B------:R-:W-:-:S02]  /*4aa0*/  MOV R153, R155 ;  /* 0x0000009b00997202 */ /* 0x000fc40000000f00 */
[----:B------:R-:W-:Y:S02]  /*4ab0*/  MOV R152, 0x4ad0 ;  /* 0x00004ad000987802 */ /* 0x000fe40000000f00 */
[----:B------:R-:W-:Y:S05]  /*4ac0*/  CALL.REL.NOINC `($__internal_167_$__cuda_sm70_shflsync_down_p) ;  /* 0x0000027000007944 */ /* 0x000fea0003c00000 */
[----:B-1----:R-:W-:Y:S01]  /*4ad0*/  MOV R157, R156 ;  /* 0x0000009c009d7202 */ /* 0x002fe20000000f00 */
[----:B------:R-:W-:Y:S01]  /*4ae0*/  HFMA2.MMA R156, -RZ, RZ, 0, 2.384185791015625e-07 ;  /* 0x00000004ff9c7435 */ /* 0x000fe200000001ff */
[----:B------:R-:W-:Y:S02]  /*4af0*/  MOV R153, R154 ;  /* 0x0000009a00997202 */ /* 0x000fe40000000f00 */
[----:B------:R-:W-:Y:S02]  /*4b00*/  MOV R164, 0x1f ;  /* 0x0000001f00a47802 */ /* 0x000fe40000000f00 */
[----:B------:R-:W-:Y:S02]  /*4b10*/  MOV R159, 0xffffffff ;  /* 0xffffffff009f7802 */ /* 0x000fe40000000f00 */
[----:B------:R-:W-:Y:S02]  /*4b20*/  MOV R152, 0x4b40 ;  /* 0x00004b4000987802 */ /* 0x000fe40000000f00 */
[----:B------:R-:W-:Y:S05]  /*4b30*/  CALL.REL.NOINC `($__internal_167_$__cuda_sm70_shflsync_down_p) ;  /* 0x0000020000007944 */ /* 0x000fea0003c00000 */
[----:B------:R-:W-:Y:S01]  /*4b40*/  FADD.FTZ R155, R157, R155 ;  /* 0x0000009b9d9b7221 */ /* 0x000fe20000010000 */
[----:B------:R-:W-:Y:S01]  /*4b50*/  MOV R164, 0x1f ;  /* 0x0000001f00a47802 */ /* 0x000fe20000000f00 */
[----:B-1----:R-:W-:Y:S01]  /*4b60*/  FADD.FTZ R154, R154, R156 ;  /* 0x0000009c9a9a7221 */ /* 0x002fe20000010000 */
[----:B------:R-:W-:Y:S01]  /*4b70*/  HFMA2.MMA R156, -RZ, RZ, 0, 1.1920928955078125e-07 ;  /* 0x00000002ff9c7435 */ /* 0x000fe200000001ff */
[----:B------:R-:W-:-:S02]  /*4b80*/  MOV R159, 0xffffffff ;  /* 0xffffffff009f7802 */ /* 0x000fc40000000f00 */
[----:B------:R-:W-:Y:S02]  /*4b90*/  MOV R153, R155 ;  /* 0x0000009b00997202 */ /* 0x000fe40000000f00 */
[----:B------:R-:W-:Y:S02]  /*4ba0*/  MOV R152, 0x4bc0 ;  /* 0x00004bc000987802 */ /* 0x000fe40000000f00 */
[----:B------:R-:W-:Y:S05]  /*4bb0*/  CALL.REL.NOINC `($__internal_167_$__cuda_sm70_shflsync_down_p) ;  /* 0x0000018000007944 */ /* 0x000fea0003c00000 */
[----:B-1----:R-:W-:Y:S01]  /*4bc0*/  MOV R157, R156 ;  /* 0x0000009c009d7202 */ /* 0x002fe20000000f00 */
[----:B------:R-:W-:Y:S01]  /*4bd0*/  HFMA2.MMA R156, -RZ, RZ, 0, 1.1920928955078125e-07 ;  /* 0x00000002ff9c7435 */ /* 0x000fe200000001ff */
[----:B------:R-:W-:Y:S02]  /*4be0*/  MOV R153, R154 ;  /* 0x0000009a00997202 */ /* 0x000fe40000000f00 */
[----:B------:R-:W-:Y:S02]  /*4bf0*/  MOV R164, 0x1f ;  /* 0x0000001f00a47802 */ /* 0x000fe40000000f00 */
[----:B------:R-:W-:Y:S02]  /*4c00*/  MOV R159, 0xffffffff ;  /* 0xffffffff009f7802 */ /* 0x000fe40000000f00 */
[----:B------:R-:W-:-:S02]  /*4c10*/  MOV R152, 0x4c30 ;  /* 0x00004c3000987802 */ /* 0x000fc40000000f00 */
[----:B------:R-:W-:Y:S05]  /*4c20*/  CALL.REL.NOINC `($__internal_167_$__cuda_sm70_shflsync_down_p) ;  /* 0x0000011000007944 */ /* 0x000fea0003c00000 */
[----:B------:R-:W-:Y:S01]  /*4c30*/  FADD.FTZ R155, R157, R155 ;  /* 0x0000009b9d9b7221 */ /* 0x000fe20000010000 */
[----:B------:R-:W-:Y:S01]  /*4c40*/  MOV R164, 0x1f ;  /* 0x0000001f00a47802 */ /* 0x000fe20000000f00 */
[----:B-1----:R-:W-:Y:S01]  /*4c50*/  FADD.FTZ R154, R154, R156 ;  /* 0x0000009c9a9a7221 */ /* 0x002fe20000010000 */
[----:B------:R-:W-:Y:S01]  /*4c60*/  HFMA2.MMA R156, -RZ, RZ, 0, 5.9604644775390625e-08 ;  /* 0x00000001ff9c7435 */ /* 0x000fe200000001ff */
[----:B------:R-:W-:-:S02]  /*4c70*/  MOV R159, 0xffffffff ;  /* 0xffffffff009f7802 */ /* 0x000fc40000000f00 */
[----:B------:R-:W-:Y:S02]  /*4c80*/  MOV R153, R155 ;  /* 0x0000009b00997202 */ /* 0x000fe40000000f00 */
[----:B------:R-:W-:Y:S02]  /*4c90*/  MOV R152, 0x4cb0 ;  /* 0x00004cb000987802 */ /* 0x000fe40000000f00 */
[----:B------:R-:W-:Y:S05]  /*4ca0*/  CALL.REL.NOINC `($__internal_167_$__cuda_sm70_shflsync_down_p) ;  /* 0x0000009000007944 */ /* 0x000fea0003c00000 */
[----:B-1----:R-:W-:Y:S01]  /*4cb0*/  MOV R157, R156 ;  /* 0x0000009c009d7202 */ /* 0x002fe20000000f00 */
[----:B------:R-:W-:Y:S01]  /*4cc0*/  HFMA2.MMA R156, -RZ, RZ, 0, 5.9604644775390625e-08 ;  /* 0x00000001ff9c7435 */ /* 0x000fe200000001ff */
[----:B------:R-:W-:Y:S02]  /*4cd0*/  MOV R153, R154 ;  /* 0x0000009a00997202 */ /* 0x000fe40000000f00 */
[----:B------:R-:W-:Y:S02]  /*4ce0*/  MOV R164, 0x1f ;  /* 0x0000001f00a47802 */ /* 0x000fe40000000f00 */
[----:B------:R-:W-:Y:S02]  /*4cf0*/  MOV R159, 0xffffffff ;  /* 0xffffffff009f7802 */ /* 0x000fe40000000f00 */
[----:B------:R-:W-:-:S02]  /*4d00*/  MOV R152, 0x4d20 ;  /* 0x00004d2000987802 */ /* 0x000fc40000000f00 */
[----:B------:R-:W-:Y:S05]  /*4d10*/  CALL.REL.NOINC `($__internal_167_$__cuda_sm70_shflsync_down_p) ;  /* 0x0000002000007944 */ /* 0x000fea0003c00000 */
[----:B-1----:R-:W-:Y:S01]  /*4d20*/  MOV R153, R156 ;  /* 0x0000009c00997202 */ /* 0x002fe20000000f00 */
[----:B------:R-:W-:Y:S05]  /*4d30*/  BRA `(.L_x_11296) ;  /* 0xffffd59000007947 */ /* 0x000fea000383ffff */
        .weak           $__internal_167_$__cuda_sm70_shflsync_down_p
        .type           $__internal_167_$__cuda_sm70_shflsync_down_p,@function
        .size           $__internal_167_$__cuda_sm70_shflsync_down_p,(.L_x_13043 - $__internal_167_$__cuda_sm70_shflsync_down_p)
$__internal_167_$__cuda_sm70_shflsync_down_p:
[----:B------:R-:W-:Y:S04]  /*4d40*/  WARPSYNC R159 ;  /* 0x0000009f00007348 */ /* 0x000fe80003800000 */
[----:B------:R0:W1:Y:S02]  /*4d50*/  SHFL.DOWN PT, R156, R153, R156, R164 ;  /* 0x0800009c999c7389 */ /* 0x00006400000e00a4 */
[----:B0-----:R-:W-:-:S06]  /*4d60*/  HFMA2.MMA R153, -RZ, RZ, 0, 0 ;  /* 0x00000000ff997435 */ /* 0x001fcc00000001ff */
[----:B------:R-:W-:Y:S05]  /*4d70*/  RET.REL.NODEC R152 `(_ZN10layer_norm13ln_bwd_kernelINS_13Kernel_traitsI6__halfffffjLj7168ELj1ELj1ELj8ELj16ENS_18Kernel_traits_baseILj7168ES2_ffffjLj256EEEEELb0ELb1ELb1ELb1EEEvNS_9BwdParamsE) ;  /* 0xffffb28098007950 */ /* 0x000fea0003c3ffff */
.L_x_11297:
        /* <DEDUP_REMOVED lines=16> */
.L_x_13043:


//--------------------- .text._ZN10layer_norm13ln_bwd_kernelINS_13Kernel_traitsI6__halfffffjLj7168ELj1ELj1ELj8ELj16ENS_18Kernel_traits_baseILj7168ES2_ffffjLj256EEEEELb1ELb0ELb0ELb0EEEvNS_9BwdParamsE --------------------------
	.section	.text._ZN10layer_norm13ln_bwd_kernelINS_13Kernel_traitsI6__halfffffjLj7168ELj1ELj1ELj8ELj16ENS_18Kernel_traits_baseILj7168ES2_ffffjLj256EEEEELb1ELb0ELb0ELb0EEEvNS_9BwdParamsE,"ax",@progbits
	.sectioninfo	@"SHI_REGISTERS=213"
	.align	128
        .global         _ZN10layer_norm13ln_bwd_kernelINS_13Kernel_traitsI6__halfffffjLj7168ELj1ELj1ELj8ELj16ENS_18Kernel_traits_baseILj7168ES2_ffffjLj256EEEEELb1ELb0ELb0ELb0EEEvNS_9BwdParamsE
        .type           _ZN10layer_norm13ln_bwd_kernelINS_13Kernel_traitsI6__halfffffjLj7168ELj1ELj1ELj8ELj16ENS_18Kernel_traits_baseILj7168ES2_ffffjLj256EEEEELb1ELb0ELb0ELb0EEEvNS_9BwdParamsE,@function
        .size           _ZN10layer_norm13ln_bwd_kernelINS_13Kernel_traitsI6__halfffffjLj7168ELj1ELj1ELj8ELj16ENS_18Kernel_traits_baseILj7168ES2_ffffjLj256EEEEELb1ELb0ELb0ELb0EEEvNS_9BwdParamsE,(.L_x_13044 - _ZN10layer_norm13ln_bwd_kernelINS_13Kernel_traitsI6__halfffffjLj7168ELj1ELj1ELj8ELj16ENS_18Kernel_traits_baseILj7168ES2_ffffjLj256EEEEELb1ELb0ELb0ELb0EEEvNS_9BwdParamsE)
        .other          _ZN10layer_norm13ln_bwd_kernelINS_13Kernel_traitsI6__halfffffjLj7168ELj1ELj1ELj8ELj16ENS_18Kernel_traits_baseILj7168ES2_ffffjLj256EEEEELb1ELb0ELb0ELb0EEEvNS_9BwdParamsE,@"STO_CUDA_ENTRY STV_DEFAULT"
_ZN10layer_norm13ln_bwd_kernelINS_13Kernel_traitsI6__halfffffjLj7168ELj1ELj1ELj8ELj16ENS_18Kernel_traits_baseILj7168ES2_ffffjLj256EEEEELb1ELb0ELb0ELb0EEEvNS_9BwdParamsE:
.text._ZN10layer_norm13ln_bwd_kernelINS_13Kernel_traitsI6__halfffffjLj7168ELj1ELj1ELj8ELj16ENS_18Kernel_traits_baseILj7168ES2_ffffjLj256EEEEELb1ELb0ELb0ELb0EEEvNS_9BwdParamsE:
        /* <DEDUP_REMOVED lines=78> */
[----:B-----5:R-:W-:Y:S01]  /*04e0*/  MOV R36, R4 ;  /* 0x0000000400247202 */ /* 0x020fe20000000f00 */
[----:B------:R-:W-:Y:S01]  /*04f0*/  HFMA2.MMA R93, -RZ, RZ, 0, 0 ;  /* 0x00000000ff5d7435 */ /* 0x000fe200000001ff */
[----:B------:R-:W-:-:S02]  /*0500*/  SHF.R.U64 R35, R4, 0x10, R5 ;  /* 0x0000001004237819 */ /* 0x000fc40000001205 */
        /* <DEDUP_REMOVED lines=26> */
[----:B------:R-:W-:Y:S01]  /*06b0*/  SHF.R.U32.HI R3, RZ, 0x10, R15 ;  /* 0x00000010ff037819 */ /* 0x000fe2000001160f */
[----:B------:R-:W-:Y:S01]  /*06c0*/  HADD2.F32 R19, -RZ, R19.H0_H0 ;  /* 0x20000013ff137230 */ /* 0x000fe20000004100 */
[----:B------:R-:W-:Y:S01]  /*06d0*/  MOV R34, R5 ;  /* 0x0000000500227202 */ /* 0x000fe20000000f00 */
[----:B------:R-:W-:Y:S01]  /*06e0*/  HADD2.F32 R18, -RZ, R18.H0_H0 ;  /* 0x20000012ff127230 */ /* 0x000fe20000004100 */
[----:B------:R-:W-:Y:S02]  /*06f0*/  SHF.R.U32.HI R33, RZ, 0x10, R5 ;  /* 0x00000010ff217819 */ /* 0x000fe40000011605 */
        /* <DEDUP_REMOVED lines=23> */
[----:B0-----:R-:W-:-:S02]  /*0870*/  HADD2.F32 R9, -RZ, R9.H0_H0 ;  /* 0x20000009ff097230 */ /* 0x001fc40000004100 */
.L_x_11329:
        /* <DEDUP_REMOVED lines=41> */
[----:B------:R-:W-:-:S04]  /*0b10*/  ISETP.NE.AND P5, PT, R37, RZ, PT ;  /* 0x000000ff2500720c */ /* 0x000fc80003fa5270 */
[----:B-----5:R-:W-:Y:S02]  /*0b20*/  FSEL R137, R141, RZ, !P5 ;  /* 0x000000ff8d897208 */ /* 0x020fe40006800000 */
[----:B-1----:R-:W-:Y:S01]  /*0b30*/  IADD3 R142, R7, 0x100, RZ ;  /* 0x00000100078e7810 */ /* 0x002fe20007ffe0ff */
[----:B--2---:R-:W-:Y:S02]  /*0b40*/  FMUL.FTZ R174, R36, R132 ;  /* 0x0000008424ae7220 */ /* 0x004fe40000410000 */
[C---:B---3--:R-:W-:Y:S02]  /*0b50*/  FADD.FTZ R140, -R137.reuse, R128 ;  /* 0x00000080898c7221 */ /* 0x048fe40000010100 */
[----:B------:R-:W-:Y:S02]  /*0b60*/  FADD.FTZ R160, -R137, R129 ;  /* 0x0000008189a07221 */ /* 0x000fe40000010100 */
[----:B------:R-:W-:Y:S02]  /*0b70*/  FMUL.FTZ R157, R161, R140 ;  /* 0x0000008ca19d7220 */ /* 0x000fe40000410000 */
[----:B------:R-:W-:-:S02]  /*0b80*/  FADD.FTZ R130, -R137, R130 ;  /* 0x0000008289827221 */ /* 0x000fc40000010100 */
[----:B------:R-:W-:Y:S02]  /*0b90*/  FMUL.FTZ R160, R161, R160 ;  /* 0x000000a0a1a07220 */ /* 0x000fe40000410000 */
[----:B------:R-:W-:Y:S02]  /*0ba0*/  FMUL.FTZ R189, R35, R133 ;  /* 0x0000008523bd7220 */ /* 0x000fe40000410000 */
[----:B------:R-:W-:Y:S02]  /*0bb0*/  FADD.FTZ R128, RZ, R174 ;  /* 0x000000aeff807221 */ /* 0x000fe40000010000 */
[----:B------:R-:W-:Y:S02]  /*0bc0*/  FFMA.FTZ R129, R157, R174, RZ ;  /* 0x000000ae9d817223 */ /* 0x000fe400000100ff */
        /* <DEDUP_REMOVED lines=19> */
.L_x_11300:
[----:B0-----:R-:W-:Y:S05]  /*0d00*/  BSYNC B0 ;  /* 0x0000000000007941 */ /* 0x001fea0003800000 */
.L_x_11299:
[----:B------:R-:W-:Y:S01]  /*0d10*/  BSSY B0, `(.L_x_11301) ;  /* 0x000002f000007945 */ /* 0x000fe20003800000 */
[----:B------:R-:W-:Y:S05]  /*0d20*/  @!P0 BRA `(.L_x_11302) ;  /* 0x000002d000008947 */ /* 0x000fea0003800000 */
[----:B------:R-:W-:-:S04]  /*0d30*/  LEA R138, P5, R142, c[0x0][0x190], 0x2 ;  /* 0x000064008e8a7a11 */ /* 0x000fc800078a10ff */
[----:B------:R-:W-:Y:S02]  /*0d40*/  LEA.HI.X R139, R142, c[0x0][0x194], RZ, 0x2, P5 ;  /* 0x000065008e8b7a11 */ /* 0x000fe400028f14ff */
[----:B------:R-:W-:Y:S01]  /*0d50*/  ISETP.NE.U32.AND P5, PT, RZ, c[0x0][0x218], PT ;  /* 0x00008600ff007a0c */ /* 0x000fe20003fa5070 */
[----:B------:R-:W-:Y:S02]  /*0d60*/  HFMA2.MMA R133, -RZ, RZ, 0, 9.5367431640625e-07 ;  /* 0x00000010ff857435 */ /* 0x000fe400000001ff */
        /* <DEDUP_REMOVED lines=12> */
[----:B------:R-:W-:-:S03]  /*0e30*/  IADD3 R142, R142, 0x100, RZ ;  /* 0x000001008e8e7810 */ /* 0x000fc60007ffe0ff */
[C---:B---3--:R-:W-:Y:S02]  /*0e40*/  FADD.FTZ R158, -R204.reuse, R128 ;  /* 0x00000080cc9e7221 */ /* 0x048fe40000010100 */
[----:B------:R-:W-:Y:S02]  /*0e50*/  FADD.FTZ R172, -R204, R129 ;  /* 0x00000081ccac7221 */ /* 0x000fe40000010100 */
[C---:B------:R-:W-:Y:S02]  /*0e60*/  FMUL.FTZ R155, R161.reuse, R158 ;  /* 0x0000009ea19b7220 */ /* 0x040fe40000410000 */
[----:B------:R-:W-:Y:S02]  /*0e70*/  FMUL.FTZ R158, R161, R172 ;  /* 0x000000aca19e7220 */ /* 0x000fe40000410000 */
[----:B--2---:R-:W-:Y:S02]  /*0e80*/  FMUL.FTZ R172, R32, R132 ;  /* 0x0000008420ac7220 */ /* 0x004fe40000410000 */
        /* <DEDUP_REMOVED lines=23> */
.L_x_11302:
[----:B0-----:R-:W-:Y:S05]  /*1000*/  BSYNC B0 ;  /* 0x0000000000007941 */ /* 0x001fea0003800000 */
.L_x_11301:
        /* <DEDUP_REMOVED lines=47> */
.L_x_11304:
[----:B0-----:R-:W-:Y:S05]  /*1300*/  BSYNC B0 ;  /* 0x0000000000007941 */ /* 0x001fea0003800000 */
.L_x_11303:
        /* <DEDUP_REMOVED lines=47> */
.L_x_11306:
[----:B0-----:R-:W-:Y:S05]  /*1600*/  BSYNC B0 ;  /* 0x0000000000007941 */ /* 0x001fea0003800000 */
.L_x_11305:
        /* <DEDUP_REMOVED lines=47> */
.L_x_11308:
[----:B0-----:R-:W-:Y:S05]  /*1900*/  BSYNC B0 ;  /* 0x0000000000007941 */ /* 0x001fea0003800000 */
.L_x_11307:
        /* <DEDUP_REMOVED lines=47> */
.L_x_11310:
[----:B0-----:R-:W-:Y:S05]  /*1c00*/  BSYNC B0 ;  /* 0x0000000000007941 */ /* 0x001fea0003800000 */
.L_x_11309:
        /* <DEDUP_REMOVED lines=16> */
[----:B------:R-:W-:-:S04]  /*1d10*/  LEA R138, P5, R142, c[0x0][0x190], 0x2 ;  /* 0x000064008e8a7a11 */ /* 0x000fc800078a10ff */
[----:B------:R-:W-:-:S05]  /*1d20*/  LEA.HI.X R139, R142, c[0x0][0x194], RZ, 0x2, P5 ;  /* 0x000065008e8b7a11 */ /* 0x000fca00028f14ff */
[----:B------:R0:W5:Y:S01]  /*1d30*/  LDG.E R145, [R138.64] ;  /* 0x000000048a917981 */ /* 0x000162000c1e1900 */
[----:B--2---:R-:W-:Y:S02]  /*1d40*/  FMUL.FTZ R162, R12, R132 ;  /* 0x000000840ca27220 */ /* 0x004fe40000410000 */
[C---:B---3--:R-:W-:Y:S02]  /*1d50*/  FADD.FTZ R142, -R141.reuse, R128 ;  /* 0x000000808d8e7221 */ /* 0x048fe40000010100 */
[----:B------:R-:W-:Y:S02]  /*1d60*/  FADD.FTZ R148, -R141, R129 ;  /* 0x000000818d947221 */ /* 0x000fe40000010100 */
[----:B------:R-:W-:Y:S02]  /*1d70*/  FMUL.FTZ R159, R161, R142 ;  /* 0x0000008ea19f7220 */ /* 0x000fe40000410000 */
        /* <DEDUP_REMOVED lines=24> */
.L_x_11312:
[----:B0-----:R-:W-:Y:S05]  /*1f00*/  BSYNC B0 ;  /* 0x0000000000007941 */ /* 0x001fea0003800000 */
.L_x_11311:
[----:B------:R-:W-:Y:S01]  /*1f10*/  LOP3.LUT P5, RZ, R39, 0x1f, RZ, 0xc0, !PT ;  /* 0x0000001f27ff7812 */ /* 0x000fe200078ac0ff */
[----:B------:R-:W-:Y:S10]  /*1f20*/  BRA.DIV ~URZ, `(.L_x_11313) ;  /* 0x00001cf27f007947 */ /* 0x000ff4000b800000 */
[----:B------:R0:W1:Y:S02]  /*1f30*/  SHFL.DOWN PT, R130, R137, 0x10, 0x1f ;  /* 0x0a001f0089827f89 */ /* 0x00006400000e0000 */
.L_x_11330:
        /* <DEDUP_REMOVED lines=18> */
.L_x_11331:
        /* <DEDUP_REMOVED lines=46> */
[C---:B------:R-:W-:Y:S01]  /*2340*/  FMUL.FTZ R133, R161.reuse, R136 ;  /* 0x00000088a1857220 */ /* 0x040fe20000410000 */
[----:B------:R-:W-:Y:S01]  /*2350*/  HFMA2.MMA R136, -RZ, RZ, 0, 9.5367431640625e-07 ;  /* 0x00000010ff887435 */ /* 0x000fe200000001ff */
        /* <DEDUP_REMOVED lines=8> */
[-C--:B------:R-:W-:Y:S01]  /*23e0*/  FMUL.FTZ R129, R129, R146.reuse ;  /* 0x0000009281817220 */ /* 0x080fe20000410000 */
[C---:B------:R-:W-:Y:S01]  /*23f0*/  SEL R125, R132.reuse, R125, P5 ;  /* 0x0000007d847d7207 */ /* 0x040fe20002800000 */
[----:B------:R-:W-:Y:S01]  /*2400*/  FMUL.FTZ R132, R132, R146 ;  /* 0x0000009284847220 */ /* 0x000fe20000410000 */
[----:B------:R-:W-:Y:S01]  /*2410*/  SEL R126, R133, R126, P5 ;  /* 0x0000007e857e7207 */ /* 0x000fe20002800000 */
[----:B------:R-:W-:Y:S01]  /*2420*/  FMUL.FTZ R128, R129, c[0x0][0x1e8] ;  /* 0x00007a0081807a20 */ /* 0x000fe20000410000 */
[----:B------:R-:W-:Y:S01]  /*2430*/  SEL R127, R138, R127, P5 ;  /* 0x0000007f8a7f7207 */ /* 0x000fe20002800000 */
[----:B------:R-:W-:Y:S02]  /*2440*/  FMUL.FTZ R129, R132, c[0x0][0x1e8] ;  /* 0x00007a0084817a20 */ /* 0x000fe40000410000 */
[----:B------:R-:W-:-:S04]  /*2450*/  @P5 IMAD.WIDE.U32 R130, R7, R136, c[0x0][0x258] ;  /* 0x0000960007825625 */ /* 0x000fc800078e0088 */
[-C--:B------:R-:W-:Y:S01]  /*2460*/  FMUL.FTZ R133, R133, R146.reuse ;  /* 0x0000009285857220 */ /* 0x080fe20000410000 */
[----:B------:R0:W-:Y:S01]  /*2470*/  @P5 STG.E.128 [R130.64], R124 ;  /* 0x0000007c82005986 */ /* 0x0001e2000c101d04 */
[----:B------:R-:W-:Y:S01]  /*2480*/  LOP3.LUT P5, RZ, R5, 0xff, RZ, 0xc0, !PT ;  /* 0x000000ff05ff7812 */ /* 0x000fe200078ac0ff */
[----:B------:R-:W-:Y:S02]  /*2490*/  FMUL.FTZ R138, R138, R146 ;  /* 0x000000928a8a7220 */ /* 0x000fe40000410000 */
[----:B------:R-:W-:Y:S01]  /*24a0*/  FMUL.FTZ R133, R133, c[0x0][0x1e8] ;  /* 0x00007a0085857a20 */ /* 0x000fe20000410000 */
[----:B------:R-:W-:Y:S02]  /*24b0*/  SEL R128, R128, RZ, P5 ;  /* 0x000000ff80807207 */ /* 0x000fe40002800000 */
[----:B------:R-:W-:-:S04]  /*24c0*/  LOP3.LUT P5, RZ, R5, 0xff00, RZ, 0xc0, !PT ;  /* 0x0000ff0005ff7812 */ /* 0x000fc800078ac0ff */
[----:B------:R-:W-:Y:S02]  /*24d0*/  SEL R129, R129, RZ, P5 ;  /* 0x000000ff81817207 */ /* 0x000fe40002800000 */
[----:B------:R-:W-:-:S04]  /*24e0*/  LOP3.LUT P5, RZ, R5, 0xff0000, RZ, 0xc0, !PT ;  /* 0x00ff000005ff7812 */ /* 0x000fc800078ac0ff */
[----:B0-----:R-:W-:Y:S01]  /*24f0*/  SEL R130, R133, RZ, P5 ;  /* 0x000000ff85827207 */ /* 0x001fe20002800000 */
[----:B------:R-:W-:Y:S01]  /*2500*/  FMUL.FTZ R131, R138, c[0x0][0x1e8] ;  /* 0x00007a008a837a20 */ /* 0x000fe20000410000 */
[----:B------:R-:W-:Y:S01]  /*2510*/  LOP3.LUT P5, RZ, R5, 0xff000000, RZ, 0xc0, !PT ;  /* 0xff00000005ff7812 */ /* 0x000fe200078ac0ff */
[C---:B------:R-:W-:Y:S01]  /*2520*/  IMAD.WIDE.U32 R132, R7.reuse, R136, c[0x0][0x248] ;  /* 0x0000920007847625 */ /* 0x040fe200078e0088 */
[----:B------:R-:W-:Y:S02]  /*2530*/  IADD3 R7, R7, 0x100, RZ ;  /* 0x0000010007077810 */ /* 0x000fe40007ffe0ff */
[----:B------:R-:W-:-:S05]  /*2540*/  SEL R131, R131, RZ, P5 ;  /* 0x000000ff83837207 */ /* 0x000fca0002800000 */
[----:B------:R0:W-:Y:S04]  /*2550*/  STG.E.128 [R132.64], R128 ;  /* 0x0000008084007986 */ /* 0x0001e8000c101d04 */
.L_x_11316:
[----:B------:R-:W-:Y:S05]  /*2560*/  BSYNC B0 ;  /* 0x0000000000007941 */ /* 0x000fea0003800000 */
.L_x_11315:
[----:B------:R-:W-:Y:S01]  /*2570*/  BSSY B0, `(.L_x_11317) ;  /* 0x0000032000007945 */ /* 0x000fe20003800000 */
        /* <DEDUP_REMOVED lines=16> */
[----:B------:R-:W-:Y:S01]  /*2680*/  MOV R136, 0x10 ;  /* 0x0000001000887802 */ /* 0x000fe20000000f00 */
        /* <DEDUP_REMOVED lines=32> */
.L_x_11318:
[----:B------:R-:W-:Y:S05]  /*2890*/  BSYNC B0 ;  /* 0x0000000000007941 */ /* 0x000fea0003800000 */
.L_x_11317:
        /* <DEDUP_REMOVED lines=50> */
.L_x_11320:
[----:B------:R-:W-:Y:S05]  /*2bc0*/  BSYNC B0 ;  /* 0x0000000000007941 */ /* 0x000fea0003800000 */
.L_x_11319:
        /* <DEDUP_REMOVED lines=50> */
.L_x_11322:
[----:B------:R-:W-:Y:S05]  /*2ef0*/  BSYNC B0 ;  /* 0x0000000000007941 */ /* 0x000fea0003800000 */
.L_x_11321:
        /* <DEDUP_REMOVED lines=50> */
.L_x_11324:
[----:B------:R-:W-:Y:S05]  /*3220*/  BSYNC B0 ;  /* 0x0000000000007941 */ /* 0x000fea0003800000 */
.L_x_11323:
        /* <DEDUP_REMOVED lines=50> */
.L_x_11326:
[----:B------:R-:W-:Y:S05]  /*3550*/  BSYNC B0 ;  /* 0x0000000000007941 */ /* 0x000fea0003800000 */
.L_x_11325:
        /* <DEDUP_REMOVED lines=47> */
[----:B------:R-:W-:-:S03]  /*3850*/  IMAD.WIDE.U32 R132, R7, R134, c[0x0][0x248] ;  /* 0x0000920007847625 */ /* 0x000fc600078e0086 */
[----:B------:R-:W-:-:S05]  /*3860*/  SEL R131, R131, RZ, P5 ;  /* 0x000000ff83837207 */ /* 0x000fca0002800000 */
[----:B------:R0:W-:Y:S04]  /*3870*/  STG.E.128 [R132.64], R128 ;  /* 0x0000008084007986 */ /* 0x0001e8000c101d04 */
.L_x_11328:
[----:B------:R-:W-:Y:S05]  /*3880*/  BSYNC B0 ;  /* 0x0000000000007941 */ /* 0x000fea0003800000 */
.L_x_11327:
[----:B------:R-:W-:Y:S02]  /*3890*/  LOP3.LUT P5, RZ, R8, 0xff, RZ, 0xc0, !PT ;  /* 0x000000ff08ff7812 */ /* 0x000fe400078ac0ff */
[----:B------:R-:W-:Y:S02]  /*38a0*/  IADD3 R38, R38, c[0x0][0x160], RZ ;  /* 0x0000580026267a10 */ /* 0x000fe40007ffe0ff */
[----:B------:R-:W-:Y:S02]  /*38b0*/  SEL R8, RZ, 0x1, P5 ;  /* 0x00000001ff087807 */ /* 0x000fe40002800000 */
[----:B------:R-:W-:-:S13]  /*38c0*/  ISETP.GE.AND P5, PT, R38, c[0x0][0x164], PT ;  /* 0x0000590026007a0c */ /* 0x000fda0003fa6270 */
[----:B0-----:R-:W-:Y:S01]  /*38d0*/  @P5 CALL.REL.NOINC `(.L_x_11298) ;  /* 0x0000001000005944 */ /* 0x001fe20003c00000 */
[----:B------:R-:W-:Y:S05]  /*38e0*/  BRA `(.L_x_11329) ;  /* 0xffffcf9000007947 */ /* 0x000fea000383ffff */
.L_x_11298:
        /* <DEDUP_REMOVED lines=51> */
.L_x_11313:
[----:B------:R-:W-:Y:S01]  /*3c20*/  HFMA2.MMA R138, -RZ, RZ, 0, 9.5367431640625e-07 ;  /* 0x00000010ff8a7435 */ /* 0x000fe200000001ff */
[----:B------:R-:W-:Y:S02]  /*3c30*/  MOV R131, R137 ;  /* 0x0000008900837202 */ /* 0x000fe40000000f00 */
[----:B------:R-:W-:Y:S02]  /*3c40*/  MOV R191, 0x1f ;  /* 0x0000001f00bf7802 */ /* 0x000fe40000000f00 */
[----:B------:R-:W-:-:S02]  /*3c50*/  MOV R142, 0xffffffff ;  /* 0xffffffff008e7802 */ /* 0x000fc40000000f00 */
[----:B------:R-:W-:Y:S02]  /*3c60*/  MOV R128, 0x3c80 ;  /* 0x00003c8000807802 */ /* 0x000fe40000000f00 */
[----:B-----5:R-:W-:Y:S05]  /*3c70*/  CALL.REL.NOINC `($__internal_168_$__cuda_sm70_shflsync_down_p) ;  /* 0x0000045000007944 */ /* 0x020fea0003c00000 */
[----:B-1----:R-:W-:Y:S01]  /*3c80*/  MOV R130, R191 ;  /* 0x000000bf00827202 */ /* 0x002fe20000000f00 */
[----:B0-----:R-:W-:Y:S05]  /*3c90*/  BRA `(.L_x_11330) ;  /* 0xffffe2a000007947 */ /* 0x001fea000383ffff */
.L_x_11314:
[----:B------:R-:W-:Y:S01]  /*3ca0*/  HFMA2.MMA R138, -RZ, RZ, 0, 9.5367431640625e-07 ;  /* 0x00000010ff8a7435 */ /* 0x000fe200000001ff */
[----:B------:R-:W-:Y:S02]  /*3cb0*/  MOV R131, R140 ;  /* 0x0000008c00837202 */ /* 0x000fe40000000f00 */
[----:B------:R-:W-:Y:S02]  /*3cc0*/  MOV R191, 0x1f ;  /* 0x0000001f00bf7802 */ /* 0x000fe40000000f00 */
[----:B------:R-:W-:Y:S02]  /*3cd0*/  MOV R142, 0xffffffff ;  /* 0xffffffff008e7802 */ /* 0x000fe40000000f00 */
[----:B------:R-:W-:Y:S02]  /*3ce0*/  MOV R128, 0x3d00 ;  /* 0x00003d0000807802 */ /* 0x000fe40000000f00 */
[----:B01---5:R-:W-:Y:S05]  /*3cf0*/  CALL.REL.NOINC `($__internal_168_$__cuda_sm70_shflsync_down_p) ;  /* 0x000003d000007944 */ /* 0x023fea0003c00000 */
[----:B------:R-:W-:Y:S01]  /*3d00*/  FADD.FTZ R137, R130, R137 ;  /* 0x0000008982897221 */ /* 0x000fe20000010000 */
[----:B0-----:R-:W-:Y:S01]  /*3d10*/  HFMA2.MMA R138, -RZ, RZ, 0, 4.76837158203125e-07 ;  /* 0x00000008ff8a7435 */ /* 0x001fe200000001ff */
[----:B-1----:R-:W-:Y:S01]  /*3d20*/  FADD.FTZ R140, R140, R191 ;  /* 0x000000bf8c8c7221 */ /* 0x002fe20000010000 */
[----:B------:R-:W-:-:S02]  /*3d30*/  MOV R191, 0x1f ;  /* 0x0000001f00bf7802 */ /* 0x000fc40000000f00 */
[----:B------:R-:W-:Y:S02]  /*3d40*/  MOV R142, 0xffffffff ;  /* 0xffffffff008e7802 */ /* 0x000fe40000000f00 */
[----:B------:R-:W-:Y:S02]  /*3d50*/  MOV R131, R137 ;  /* 0x0000008900837202 */ /* 0x000fe40000000f00 */
[----:B------:R-:W-:Y:S02]  /*3d60*/  MOV R128, 0x3d80 ;  /* 0x00003d8000807802 */ /* 0x000fe40000000f00 */
[----:B------:R-:W-:Y:S05]  /*3d70*/  CALL.REL.NOINC `($__internal_168_$__cuda_sm70_shflsync_down_p) ;  /* 0x0000035000007944 */ /* 0x000fea0003c00000 */
[----:B0-----:R-:W-:Y:S01]  /*3d80*/  HFMA2.MMA R138, -RZ, RZ, 0, 4.76837158203125e-07 ;  /* 0x00000008ff8a7435 */ /* 0x001fe200000001ff */
[----:B-1----:R-:W-:Y:S02]  /*3d90*/  MOV R130, R191 ;  /* 0x000000bf00827202 */ /* 0x002fe40000000f00 */
[----:B------:R-:W-:Y:S02]  /*3da0*/  MOV R131, R140 ;  /* 0x0000008c00837202 */ /* 0x000fe40000000f00 */
[----:B------:R-:W-:Y:S02]  /*3db0*/  MOV R191, 0x1f ;  /* 0x0000001f00bf7802 */ /* 0x000fe40000000f00 */
[----:B------:R-:W-:-:S02]  /*3dc0*/  MOV R142, 0xffffffff ;  /* 0xffffffff008e7802 */ /* 0x000fc40000000f00 */
[----:B------:R-:W-:Y:S02]  /*3dd0*/  MOV R128, 0x3df0 ;  /* 0x00003df000807802 */ /* 0x000fe40000000f00 */
[----:B------:R-:W-:Y:S05]  /*3de0*/  CALL.REL.NOINC `($__internal_168_$__cuda_sm70_shflsync_down_p) ;  /* 0x000002e000007944 */ /* 0x000fea0003c00000 */
[----:B------:R-:W-:Y:S01]  /*3df0*/  FADD.FTZ R137, R130, R137 ;  /* 0x0000008982897221 */ /* 0x000fe20000010000 */
[----:B0-----:R-:W-:Y:S01]  /*3e00*/  HFMA2.MMA R138, -RZ, RZ, 0, 2.384185791015625e-07 ;  /* 0x00000004ff8a7435 */ /* 0x001fe200000001ff */
[----:B-1----:R-:W-:Y:S01]  /*3e10*/  FADD.FTZ R140, R140, R191 ;  /* 0x000000bf8c8c7221 */ /* 0x002fe20000010000 */
[----:B------:R-:W-:Y:S02]  /*3e20*/  MOV R191, 0x1f ;  /* 0x0000001f00bf7802 */ /* 0x000fe40000000f00 */
[----:B------:R-:W-:Y:S02]  /*3e30*/  MOV R142, 0xffffffff ;  /* 0xffffffff008e7802 */ /* 0x000fe40000000f00 */
[----:B------:R-:W-:Y:S02]  /*3e40*/  MOV R131, R137 ;  /* 0x0000008900837202 */ /* 0x000fe40000000f00 */
[----:B------:R-:W-:Y:S02]  /*3e50*/  MOV R128, 0x3e70 ;  /* 0x00003e7000807802 */ /* 0x000fe40000000f00 */
[----:B------:R-:W-:Y:S05]  /*3e60*/  CALL.REL.NOINC `($__internal_168_$__cuda_sm70_shflsync_down_p) ;  /* 0x0000026000007944 */ /* 0x000fea0003c00000 */
[----:B0-----:R-:W-:Y:S01]  /*3e70*/  HFMA2.MMA R138, -RZ, RZ, 0, 2.384185791015625e-07 ;  /* 0x00000004ff8a7435 */ /* 0x001fe200000001ff */
[----:B-1----:R-:W-:-:S02]  /*3e80*/  MOV R130, R191 ;  /* 0x000000bf00827202 */ /* 0x002fc40000000f00 */
[----:B------:R-:W-:Y:S02]  /*3e90*/  MOV R131, R140 ;  /* 0x0000008c00837202 */ /* 0x000fe40000000f00 */
[----:B------:R-:W-:Y:S02]  /*3ea0*/  MOV R191, 0x1f ;  /* 0x0000001f00bf7802 */ /* 0x000fe40000000f00 */
[----:B------:R-:W-:Y:S02]  /*3eb0*/  MOV R142, 0xffffffff ;  /* 0xffffffff008e7802 */ /* 0x000fe40000000f00 */
[----:B------:R-:W-:Y:S02]  /*3ec0*/  MOV R128, 0x3ee0 ;  /* 0x00003ee000807802 */ /* 0x000fe40000000f00 */
[----:B------:R-:W-:Y:S05]  /*3ed0*/  CALL.REL.NOINC `($__internal_168_$__cuda_sm70_shflsync_down_p) ;  /* 0x000001f000007944 */ /* 0x000fea0003c00000 */
[----:B------:R-:W-:Y:S01]  /*3ee0*/  FADD.FTZ R137, R130, R137 ;  /* 0x0000008982897221 */ /* 0x000fe20000010000 */
[----:B0-----:R-:W-:Y:S01]  /*3ef0*/  HFMA2.MMA R138, -RZ, RZ, 0, 1.1920928955078125e-07 ;  /* 0x00000002ff8a7435 */ /* 0x001fe200000001ff */
[----:B-1----:R-:W-:Y:S01]  /*3f00*/  FADD.FTZ R134, R140, R191 ;  /* 0x000000bf8c867221 */ /* 0x002fe20000010000 */
[----:B------:R-:W-:Y:S02]  /*3f10*/  MOV R191, 0x1f ;  /* 0x0000001f00bf7802 */ /* 0x000fe40000000f00 */
[----:B------:R-:W-:-:S02]  /*3f20*/  MOV R142, 0xffffffff ;  /* 0xffffffff008e7802 */ /* 0x000fc40000000f00 */
[----:B------:R-:W-:Y:S02]  /*3f30*/  MOV R131, R137 ;  /* 0x0000008900837202 */ /* 0x000fe40000000f00 */
[----:B------:R-:W-:Y:S02]  /*3f40*/  MOV R128, 0x3f60 ;  /* 0x00003f6000807802 */ /* 0x000fe40000000f00 */
[----:B------:R-:W-:Y:S05]  /*3f50*/  CALL.REL.NOINC `($__internal_168_$__cuda_sm70_shflsync_down_p) ;  /* 0x0000017000007944 */ /* 0x000fea0003c00000 */
[----:B0-----:R-:W-:Y:S01]  /*3f60*/  HFMA2.MMA R138, -RZ, RZ, 0, 1.1920928955078125e-07 ;  /* 0x00000002ff8a7435 */ /* 0x001fe200000001ff */
[----:B-1----:R-:W-:Y:S02]  /*3f70*/  MOV R130, R191 ;  /* 0x000000bf00827202 */ /* 0x002fe40000000f00 */
[----:B------:R-:W-:Y:S02]  /*3f80*/  MOV R131, R134 ;  /* 0x0000008600837202 */ /* 0x000fe40000000f00 */
[----:B------:R-:W-:Y:S02]  /*3f90*/  MOV R191, 0x1f ;  /* 0x0000001f00bf7802 */ /* 0x000fe40000000f00 */
[----:B------:R-:W-:Y:S02]  /*3fa0*/  MOV R142, 0xffffffff ;  /* 0xffffffff008e7802 */ /* 0x000fe40000000f00 */
[----:B------:R-:W-:-:S02]  /*3fb0*/  MOV R128, 0x3fd0 ;  /* 0x00003fd000807802 */ /* 0x000fc40000000f00 */
[----:B------:R-:W-:Y:S05]  /*3fc0*/  CALL.REL.NOINC `($__internal_168_$__cuda_sm70_shflsync_down_p) ;  /* 0x0000010000007944 */ /* 0x000fea0003c00000 */
[----:B------:R-:W-:Y:S01]  /*3fd0*/  FADD.FTZ R132, R130, R137 ;  /* 0x0000008982847221 */ /* 0x000fe20000010000 */
[----:B0-----:R-:W-:Y:S01]  /*3fe0*/  HFMA2.MMA R138, -RZ, RZ, 0, 5.9604644775390625e-08 ;  /* 0x00000001ff8a7435 */ /* 0x001fe200000001ff */
[----:B-1----:R-:W-:Y:S01]  /*3ff0*/  FADD.FTZ R134, R134, R191 ;  /* 0x000000bf86867221 */ /* 0x002fe20000010000 */
[----:B------:R-:W-:-:S02]  /*4000*/  MOV R191, 0x1f ;  /* 0x0000001f00bf7802 */ /* 0x000fc40000000f00 */
[----:B------:R-:W-:Y:S02]  /*4010*/  MOV R142, 0xffffffff ;  /* 0xffffffff008e7802 */ /* 0x000fe40000000f00 */
[----:B------:R-:W-:Y:S02]  /*4020*/  MOV R131, R132 ;  /* 0x0000008400837202 */ /* 0x000fe40000000f00 */
[----:B------:R-:W-:Y:S02]  /*4030*/  MOV R128, 0x4050 ;  /* 0x0000405000807802 */ /* 0x000fe40000000f00 */
[----:B------:R-:W-:Y:S05]  /*4040*/  CALL.REL.NOINC `($__internal_168_$__cuda_sm70_shflsync_down_p) ;  /* 0x0000008000007944 */ /* 0x000fea0003c00000 */
[----:B0-----:R-:W-:Y:S01]  /*4050*/  HFMA2.MMA R138, -RZ, RZ, 0, 5.9604644775390625e-08 ;  /* 0x00000001ff8a7435 */ /* 0x001fe200000001ff */
[----:B-1----:R-:W-:Y:S02]  /*4060*/  MOV R135, R191 ;  /* 0x000000bf00877202 */ /* 0x002fe40000000f00 */
[----:B------:R-:W-:Y:S02]  /*4070*/  MOV R131, R134 ;  /* 0x0000008600837202 */ /* 0x000fe40000000f00 */
[----:B------:R-:W-:Y:S02]  /*4080*/  MOV R191, 0x1f ;  /* 0x0000001f00bf7802 */ /* 0x000fe40000000f00 */
[----:B------:R-:W-:-:S02]  /*4090*/  MOV R142, 0xffffffff ;  /* 0xffffffff008e7802 */ /* 0x000fc40000000f00 */
[----:B------:R-:W-:Y:S02]  /*40a0*/  MOV R128, 0x40c0 ;  /* 0x000040c000807802 */ /* 0x000fe40000000f00 */
[----:B------:R-:W-:Y:S05]  /*40b0*/  CALL.REL.NOINC `($__internal_168_$__cuda_sm70_shflsync_down_p) ;  /* 0x0000001000007944 */ /* 0x000fea0003c00000 */
[----:B01----:R-:W-:Y:S05]  /*40c0*/  BRA `(.L_x_11331) ;  /* 0xffffdf9000007947 */ /* 0x003fea000383ffff */
        .weak           $__internal_168_$__cuda_sm70_shflsync_down_p
        .type           $__internal_168_$__cuda_sm70_shflsync_down_p,@function
        .size           $__internal_168_$__cuda_sm70_shflsync_down_p,(.L_x_13044 - $__internal_168_$__cuda_sm70_shflsync_down_p)
$__internal_168_$__cuda_sm70_shflsync_down_p:
[----:B------:R-:W-:Y:S01]  /*40d0*/  HFMA2.MMA R129, -RZ, RZ, 0, 0 ;  /* 0x00000000ff817435 */ /* 0x000fe200000001ff */
[----:B------:R-:W-:Y:S04]  /*40e0*/  WARPSYNC R142 ;  /* 0x0000008e00007348 */ /* 0x000fe80003800000 */
[----:B------:R0:W1:Y:S01]  /*40f0*/  SHFL.DOWN PT, R191, R131, R138, R191 ;  /* 0x0800008a83bf7389 */ /* 0x00006200000e00bf */
[----:B------:R-:W-:Y:S05]  /*4100*/  RET.REL.NODEC R128 `(_ZN10layer_norm13ln_bwd_kernelINS_13Kernel_traitsI6__halfffffjLj7168ELj1ELj1ELj8ELj16ENS_18Kernel_traits_baseILj7168ES2_ffffjLj256EEEEELb1ELb0ELb0ELb0EEEvNS_9BwdParamsE) ;  /* 0xffffbef080007950 */ /* 0x000fea0003c3ffff */
.L_x_11332:
        /* <DEDUP_REMOVED lines=15> */
.L_x_13044:


//--------------------- .text._ZN10layer_norm13ln_bwd_kernelINS_13Kernel_traitsI6__halfffffjLj7168ELj1ELj1ELj8ELj16ENS_18Kernel_traits_baseILj7168ES2_ffffjLj256EEEEELb1ELb0ELb0ELb1EEEvNS_9BwdParamsE --------------------------
	.section	.text._ZN10layer_norm13ln_bwd_kernelINS_13Kernel_traitsI6__halfffffjLj7168ELj1ELj1ELj8ELj16ENS_18Kernel_traits_baseILj7168ES2_ffffjLj256EEEEELb1ELb0ELb0ELb1EEEvNS_9BwdParamsE,"ax",@progbits
	.sectioninfo	@"SHI_REGISTERS=219"
	.align	128
        .global         _ZN10layer_norm13ln_bwd_kernelINS_13Kernel_traitsI6__halfffffjLj7168ELj1ELj1ELj8ELj16ENS_18Kernel_traits_baseILj7168ES2_ffffjLj256EEEEELb1ELb0ELb0ELb1EEEvNS_9BwdParamsE
        .type           _ZN10layer_norm13ln_bwd_kernelINS_13Kernel_traitsI6__halfffffjLj7168ELj1ELj1ELj8ELj16ENS_18Kernel_traits_baseILj7168ES2_ffffjLj256EEEEELb1ELb0ELb0ELb1EEEvNS_9BwdParamsE,@function
        .size           _ZN10layer_norm13ln_bwd_kernelINS_13Kernel_traitsI6__halfffffjLj7168ELj1ELj1ELj8ELj16ENS_18Kernel_traits_baseILj7168ES2_ffffjLj256EEEEELb1ELb0ELb0ELb1EEEvNS_9BwdParamsE,(.L_x_13045 - _ZN10layer_norm13ln_bwd_kernelINS_13Kernel_traitsI6__halfffffjLj7168ELj1ELj1ELj8ELj16ENS_18Kernel_traits_baseILj7168ES2_ffffjLj256EEEEELb1ELb0ELb0ELb1EEEvNS_9BwdParamsE)
        .other          _ZN10layer_norm13ln_bwd_kernelINS_13Kernel_traitsI6__halfffffjLj7168ELj1ELj1ELj8ELj16ENS_18Kernel_traits_baseILj7168ES2_ffffjLj256EEEEELb1ELb0ELb0ELb1EEEvNS_9BwdParamsE,@"STO_CUDA_ENTRY STV_DEFAULT"
_ZN10layer_norm13ln_bwd_kernelINS_13Kernel_traitsI6__halfffffjLj7168ELj1ELj1ELj8ELj16ENS_18Kernel_traits_baseILj7168ES2_ffffjLj256EEEEELb1ELb0ELb0ELb1EEEvNS_9BwdParamsE:
.text._ZN10layer_norm13ln_bwd_kernelINS_13Kernel_traitsI6__halfffffjLj7168ELj1ELj1ELj8ELj16ENS_18Kernel_traits_baseILj7168ES2_ffffjLj256EEEEELb1ELb0ELb0ELb1EEEvNS_9BwdParamsE:
        /* <DEDUP_REMOVED lines=36> */
.L_x_11333:
        /* <DEDUP_REMOVED lines=10> */
[----:B------:R0:W5:Y:S01]  /*02e0*/  LDG.E.64 R158, [R2.64+0x3000] ;  /* 0x00300004029e7981 */ /* 0x000162000c1e1b00 */
        /* <DEDUP_REMOVED lines=50> */
[----:B0-----:R-:W-:Y:S01]  /*0610*/  SHF.R.U32.HI R3, RZ, 0x10, R17 ;  /* 0x00000010ff037819 */ /* 0x001fe20000011611 */
[----:B------:R-:W-:Y:S01]  /*0620*/  HADD2.F32 R163, -RZ, R17.H0_H0 ;  /* 0x20000011ffa37230 */ /* 0x000fe20000004100 */
[--C-:B------:R-:W-:Y:S01]  /*0630*/  SHF.R.U64 R2, R158, 0x10, R159.reuse ;  /* 0x000000109e027819 */ /* 0x100fe2000000129f */
[----:B------:R-:W-:Y:S01]  /*0640*/  HADD2.F32 R161, -RZ, R158.H0_H0 ;  /* 0x2000009effa17230 */ /* 0x000fe20000004100 */
[----:B------:R-:W-:Y:S01]  /*0650*/  SHF.R.U32.HI R0, RZ, 0x10, R159 ;  /* 0x00000010ff007819 */ /* 0x000fe2000001169f */
[----:B------:R-:W-:Y:S01]  /*0660*/  HADD2.F32 R159, -RZ, R159.H0_H0 ;  /* 0x2000009fff9f7230 */ /* 0x000fe20000004100 */
[----:B------:R-:W-:Y:S01]  /*0670*/  MOV R158, RZ ;  /* 0x000000ff009e7202 */ /* 0x000fe20000000f00 */
        /* <DEDUP_REMOVED lines=15> */
.L_x_11339:
[----:B------:R-:W-:Y:S01]  /*0770*/  IMAD R76, R160, c[0x0][0x168], RZ ;  /* 0x00005a00a04c7a24 */ /* 0x000fe200078e02ff */
[----:B------:R-:W-:Y:S02]  /*0780*/  MOV R197, 0x4 ;  /* 0x0000000400c57802 */ /* 0x000fe40000000f00 */
[----:B------:R-:W-:Y:S02]  /*0790*/  LOP3.LUT R164, R162, 0xff, RZ, 0xc0, !PT ;  /* 0x000000ffa2a47812 */ /* 0x000fe400078ec0ff */
[----:B------:R-:W-:Y:S01]  /*07a0*/  SHF.R.S32.HI R77, RZ, 0x1f, R76 ;  /* 0x0000001fff4d7819 */ /* 0x000fe2000001144c */
[----:B------:R-:W-:Y:S01]  /*07b0*/  IMAD.WIDE R210, R160, R197, c[0x0][0x1a0] ;  /* 0x00006800a0d27625 */ /* 0x000fe200078e02c5 */
[----:B------:R-:W-:Y:S02]  /*07c0*/  MOV R209, 0x10 ;  /* 0x0000001000d17802 */ /* 0x000fe40000000f00 */
[----:B------:R-:W-:-:S03]  /*07d0*/  LEA.HI R77, R77, R76, RZ, 0x2 ;  /* 0x0000004c4d4d7211 */ /* 0x000fc600078f10ff */
[----:B------:R-:W2:Y:S01]  /*07e0*/  LDG.E R210, [R210.64] ;  /* 0x00000004d2d27981 */ /* 0x000ea2000c1e1900 */
[----:B------:R-:W-:-:S04]  /*07f0*/  LEA.HI.SX32 R164, R77, R164, 0x1e ;  /* 0x000000a44da47211 */ /* 0x000fc800078ff2ff */
[C---:B------:R-:W-:Y:S01]  /*0800*/  IADD3 R182, R164.reuse, 0x200, RZ ;  /* 0x00000200a4b67810 */ /* 0x040fe20007ffe0ff */
[----:B------:R-:W-:-:S04]  /*0810*/  IMAD.WIDE.U32 R76, R164, R209, c[0x0][0x188] ;  /* 0x00006200a44c7625 */ /* 0x000fc800078e00d1 */
[----:B------:R-:W-:Y:S02]  /*0820*/  IMAD.WIDE R96, R160, R197, c[0x0][0x1a8] ;  /* 0x00006a00a0607625 */ /* 0x000fe400078e02c5 */
[----:B------:R-:W3:Y:S02]  /*0830*/  LDG.E.128 R76, [R76.64] ;  /* 0x000000044c4c7981 */ /* 0x000ee4000c1e1d00 */
[-C--:B------:R-:W-:Y:S02]  /*0840*/  IMAD.WIDE.U32 R80, R164, R209.reuse, c[0x0][0x208] ;  /* 0x00008200a4507625 */ /* 0x080fe400078e00d1 */
[----:B------:R0:W4:Y:S02]  /*0850*/  LDG.E R190, [R96.64] ;  /* 0x0000000460be7981 */ /* 0x000124000c1e1900 */
[----:B------:R-:W-:Y:S02]  /*0860*/  IMAD.WIDE.U32 R92, R182, R209, c[0x0][0x188] ;  /* 0x00006200b65c7625 */ /* 0x000fe400078e00d1 */
[----:B------:R-:W4:Y:S01]  /*0870*/  LDG.E.128 R80, [R80.64] ;  /* 0x0000000450507981 */ /* 0x000f22000c1e1d00 */
[----:B------:R-:W-:-:S03]  /*0880*/  IADD3 R188, R164, 0x100, RZ ;  /* 0x00000100a4bc7810 */ /* 0x000fc60007ffe0ff */
[----:B------:R-:W4:Y:S02]  /*0890*/  LDG.E.128 R92, [R92.64] ;  /* 0x000000045c5c7981 */ /* 0x000f24000c1e1d00 */
[----:B------:R-:W-:-:S04]  /*08a0*/  IMAD.WIDE.U32 R84, R188, R209, c[0x0][0x188] ;  /* 0x00006200bc547625 */ /* 0x000fc800078e00d1 */
[-C--:B------:R-:W-:Y:S02]  /*08b0*/  IMAD.WIDE.U32 R88, R188, R209.reuse, c[0x0][0x208] ;  /* 0x00008200bc587625 */ /* 0x080fe400078e00d1 */
[----:B------:R-:W4:Y:S04]  /*08c0*/  LDG.E.128 R84, [R84.64] ;  /* 0x0000000454547981 */ /* 0x000f28000c1e1d00 */
[----:B------:R-:W4:Y:S01]  /*08d0*/  LDG.E.128 R88, [R88.64] ;  /* 0x0000000458587981 */ /* 0x000f22000c1e1d00 */
[----:B------:R-:W-:Y:S01]  /*08e0*/  IMAD.WIDE.U32 R98, R182, R209, c[0x0][0x208] ;  /* 0x00008200b6627625 */ /* 0x000fe200078e00d1 */
[----:B------:R-:W-:-:S05]  /*08f0*/  IADD3 R184, R164, 0x300, RZ ;  /* 0x00000300a4b87810 */ /* 0x000fca0007ffe0ff */
[----:B0-----:R-:W4:Y:S01]  /*0900*/  LDG.E.128 R96, [R98.64] ;  /* 0x0000000462607981 */ /* 0x001f22000c1e1d00 */
[----:B------:R-:W-:-:S04]  /*0910*/  IMAD.WIDE.U32 R100, R184, R209, c[0x0][0x188] ;  /* 0x00006200b8647625 */ /* 0x000fc800078e00d1 */
[----:B------:R-:W-:Y:S02]  /*0920*/  IMAD.WIDE.U32 R104, R184, R209, c[0x0][0x208] ;  /* 0x00008200b8687625 */ /* 0x000fe400078e00d1 */
[----:B------:R-:W4:Y:S01]  /*0930*/  LDG.E.128 R100, [R100.64] ;  /* 0x0000000464647981 */ /* 0x000f22000c1e1d00 */
[----:B------:R-:W-:-:S03]  /*0940*/  IADD3 R186, R164, 0x400, RZ ;  /* 0x00000400a4ba7810 */ /* 0x000fc60007ffe0ff */
[----:B------:R-:W4:Y:S02]  /*0950*/  LDG.E.128 R104, [R104.64] ;  /* 0x0000000468687981 */ /* 0x000f24000c1e1d00 */
[----:B------:R-:W-:Y:S01]  /*0960*/  IMAD.WIDE.U32 R108, R186, R209, c[0x0][0x188] ;  /* 0x00006200ba6c7625 */ /* 0x000fe200078e00d1 */
[----:B------:R-:W-:-:S03]  /*0970*/  IADD3 R166, R164, 0x500, RZ ;  /* 0x00000500a4a67810 */ /* 0x000fc60007ffe0ff */
[-C--:B------:R-:W-:Y:S02]  /*0980*/  IMAD.WIDE.U32 R112, R186, R209.reuse, c[0x0][0x208] ;  /* 0x00008200ba707625 */ /* 0x080fe400078e00d1 */
[----:B------:R-:W4:Y:S02]  /*0990*/  LDG.E.128 R108, [R108.64] ;  /* 0x000000046c6c7981 */ /* 0x000f24000c1e1d00 */
[CC--:B------:R-:W-:Y:S02]  /*09a0*/  IMAD.WIDE.U32 R116, R166.reuse, R209.reuse, c[0x0][0x188] ;  /* 0x00006200a6747625 */ /* 0x0c0fe400078e00d1 */
[----:B------:R-:W4:Y:S02]  /*09b0*/  LDG.E.128 R112, [R112.64] ;  /* 0x0000000470707981 */ /* 0x000f24000c1e1d00 */
[----:B------:R-:W-:Y:S02]  /*09c0*/  IMAD.WIDE.U32 R120, R166, R209, c[0x0][0x208] ;  /* 0x00008200a6787625 */ /* 0x000fe400078e00d1 */
[----:B------:R-:W4:Y:S01]  /*09d0*/  LDG.E.128 R116, [R116.64] ;  /* 0x0000000474747981 */ /* 0x000f22000c1e1d00 */
[----:B------:R-:W-:-:S03]  /*09e0*/  IADD3 R168, R164, 0x600, RZ ;  /* 0x00000600a4a87810 */ /* 0x000fc60007ffe0ff */
[----:B------:R-:W4:Y:S02]  /*09f0*/  LDG.E.128 R120, [R120.64] ;  /* 0x0000000478787981 */ /* 0x000f24000c1e1d00 */
[----:B------:R-:W-:-:S04]  /*0a00*/  IMAD.WIDE.U32 R124, R168, R209, c[0x0][0x188] ;  /* 0x00006200a87c7625 */ /* 0x000fc800078e00d1 */
[----:B------:R-:W-:Y:S02]  /*0a10*/  IMAD.WIDE.U32 R128, R168, R209, c[0x0][0x208] ;  /* 0x00008200a8807625 */ /* 0x000fe400078e00d1 */
[----:B------:R-:W4:Y:S04]  /*0a20*/  LDG.E.128 R124, [R124.64] ;  /* 0x000000047c7c7981 */ /* 0x000f28000c1e1d00 */
[----:B------:R-:W4:Y:S01]  /*0a30*/  LDG.E.128 R128, [R128.64] ;  /* 0x0000000480807981 */ /* 0x000f22000c1e1d00 */
[----:B------:R-:W-:-:S04]  /*0a40*/  ISETP.NE.U32.AND P0, PT, RZ, c[0x0][0x1c0], PT ;  /* 0x00007000ff007a0c */ /* 0x000fc80003f05070 */
[----:B------:R-:W-:Y:S02]  /*0a50*/  ISETP.NE.AND.EX P0, PT, RZ, c[0x0][0x1c4], PT, P0 ;  /* 0x00007100ff007a0c */ /* 0x000fe40003f05300 */
[----:B------:R-:W-:-:S04]  /*0a60*/  ISETP.NE.U32.AND P1, PT, RZ, c[0x0][0x218], PT ;  /* 0x00008600ff007a0c */ /* 0x000fc80003f25070 */
[----:B------:R-:W-:Y:S02]  /*0a70*/  ISETP.NE.AND.EX P1, PT, RZ, c[0x0][0x21c], PT, P1 ;  /* 0x00008700ff007a0c */ /* 0x000fe40003f25310 */
[----:B------:R-:W-:Y:S02]  /*0a80*/  SHF.R.S32.HI R171, RZ, 0x1f, R160 ;  /* 0x0000001fffab7819 */ /* 0x000fe400000114a0 */
[----:B------:R-:W-:-:S03]  /*0a90*/  MOV R180, 0x3f800000 ;  /* 0x3f80000000b47802 */ /* 0x000fc60000000f00 */
[----:B------:R-:W-:-:S04]  /*0aa0*/  @P0 LEA R170, P2, R160, c[0x0][0x1c0], 0x2 ;  /* 0x00007000a0aa0a11 */ /* 0x000fc800078410ff */
[----:B------:R-:W-:Y:S01]  /*0ab0*/  @P0 LEA.HI.X R171, R160, c[0x0][0x1c4], R171, 0x2, P2 ;  /* 0x00007100a0ab0a11 */ /* 0x000fe200010f14ab */
[----:B------:R-:W-:Y:S01]  /*0ac0*/  ULDC.U8 UR6, c[0x0][0x1f0] ;  /* 0x00007c0000067ab9 */ /* 0x000fe20000000000 */
[----:B------:R-:W-:-:S03]  /*0ad0*/  @P1 IMAD.WIDE.U32 R204, R164, R209, c[0x0][0x218] ;  /* 0x00008600a4cc1625 */ /* 0x000fc600078e00d1 */
[----:B------:R0:W5:Y:S01]  /*0ae0*/  @P0 LDG.E R180, [R170.64] ;  /* 0x00000004aab40981 */ /* 0x000162000c1e1900 */
[----:B------:R-:W-:Y:S01]  /*0af0*/  ISETP.NE.AND P0, PT, RZ, UR6, PT ;  /* 0x00000006ff007c0c */ /* 0x000fe2000bf05270 */
[-C--:B------:R-:W-:Y:S02]  /*0b00*/  IMAD.WIDE.U32 R172, R184, R197.reuse, c[0x0][0x190] ;  /* 0x00006400b8ac7625 */ /* 0x080fe400078e00c5 */
[----:B------:R2:W5:Y:S02]  /*0b10*/  @P1 LDG.E.128 R44, [R204.64] ;  /* 0x00000004cc2c1981 */ /* 0x000564000c1e1d00 */
[-C--:B------:R-:W-:Y:S02]  /*0b20*/  IMAD.WIDE.U32 R174, R182, R197.reuse, c[0x0][0x190] ;  /* 0x00006400b6ae7625 */ /* 0x080fe400078e00c5 */
[----:B------:R1:W5:Y:S02]  /*0b30*/  LDG.E R192, [R172.64] ;  /* 0x00000004acc07981 */ /* 0x000364000c1e1900 */
[----:B------:R-:W-:-:S02]  /*0b40*/  IMAD.WIDE.U32 R178, R164, R197, c[0x0][0x190] ;  /* 0x00006400a4b27625 */ /* 0x000fc400078e00c5 */
[----:B------:R0:W5:Y:S02]  /*0b50*/  LDG.E R194, [R174.64] ;  /* 0x00000004aec27981 */ /* 0x000164000c1e1900 */
[-C--:B------:R-:W-:Y:S02]  /*0b60*/  IMAD.WIDE.U32 R176, R188, R197.reuse, c[0x0][0x190] ;  /* 0x00006400bcb07625 */ /* 0x080fe400078e00c5 */
[----:B------:R0:W5:Y:S02]  /*0b70*/  LDG.E R207, [R178.64] ;  /* 0x00000004b2cf7981 */ /* 0x000164000c1e1900 */
[-C--:B------:R-:W-:Y:S02]  /*0b80*/  IMAD.WIDE.U32 R200, R186, R197.reuse, c[0x0][0x190] ;  /* 0x00006400bac87625 */ /* 0x080fe400078e00c5 */
[----:B------:R0:W5:Y:S02]  /*0b90*/  LDG.E R206, [R176.64] ;  /* 0x00000004b0ce7981 */ /* 0x000164000c1e1900 */
[----:B------:R-:W-:-:S02]  /*0ba0*/  IMAD.WIDE.U32 R198, R166, R197, c[0x0][0x190] ;  /* 0x00006400a6c67625 */ /* 0x000fc400078e00c5 */
[----:B------:R0:W5:Y:S02]  /*0bb0*/  LDG.E R200, [R200.64] ;  /* 0x00000004c8c87981 */ /* 0x000164000c1e1900 */
[----:B------:R-:W-:Y:S02]  /*0bc0*/  IMAD.WIDE.U32 R196, R168, R197, c[0x0][0x190] ;  /* 0x00006400a8c47625 */ /* 0x000fe400078e00c5 */
[----:B------:R2:W5:Y:S02]  /*0bd0*/  LDG.E R198, [R198.64] ;  /* 0x00000004c6c67981 */ /* 0x000564000c1e1900 */
[-C--:B-1----:R-:W-:Y:S02]  /*0be0*/  @P1 IMAD.WIDE.U32 R172, R184, R209.reuse, c[0x0][0x218] ;  /* 0x00008600b8ac1625 */ /* 0x082fe400078e00d1 */
[----:B------:R1:W5:Y:S02]  /*0bf0*/  LDG.E R196, [R196.64] ;  /* 0x00000004c4c47981 */ /* 0x000364000c1e1900 */
[----:B0-----:R-:W-:-:S02]  /*0c00*/  @P1 IMAD.WIDE.U32 R174, R186, R209, c[0x0][0x218] ;  /* 0x00008600baae1625 */ /* 0x001fc400078e00d1 */
[----:B------:R4:W5:Y:S02]  /*0c10*/  @P1 LDG.E.128 R56, [R172.64] ;  /* 0x00000004ac381981 */ /* 0x000964000c1e1d00 */
[-C--:B------:R-:W-:Y:S02]  /*0c20*/  @P1 IMAD.WIDE.U32 R170, R182, R209.reuse, c[0x0][0x218] ;  /* 0x00008600b6aa1625 */ /* 0x080fe400078e00d1 */
[----:B------:R0:W5:Y:S02]  /*0c30*/  @P1 LDG.E.128 R60, [R174.64] ;  /* 0x00000004ae3c1981 */ /* 0x000164000c1e1d00 */
[-C--:B------:R-:W-:Y:S02]  /*0c40*/  @P1 IMAD.WIDE.U32 R202, R188, R209.reuse, c[0x0][0x218] ;  /* 0x00008600bcca1625 */ /* 0x080fe400078e00d1 */
[----:B------:R0:W5:Y:S02]  /*0c50*/  @P1 LDG.E.128 R52, [R170.64] ;  /* 0x00000004aa341981 */ /* 0x000164000c1e1d00 */
[----:B------:R-:W-:-:S02]  /*0c60*/  @P1 IMAD.WIDE.U32 R178, R168, R209, c[0x0][0x218] ;  /* 0x00008600a8b21625 */ /* 0x000fc400078e00d1 */
[----:B------:R0:W5:Y:S04]  /*0c70*/  @P1 LDG.E.128 R48, [R202.64] ;  /* 0x00000004ca301981 */ /* 0x000168000c1e1d00 */
[----:B------:R0:W5:Y:S01]  /*0c80*/  @P1 LDG.E.128 R68, [R178.64] ;  /* 0x00000004b2441981 */ /* 0x000162000c1e1d00 */
[----:B------:R-:W-:-:S05]  /*0c90*/  @P1 IMAD.WIDE.U32 R176, R166, R209, c[0x0][0x218] ;  /* 0x00008600a6b01625 */ /* 0x000fca00078e00d1 */
[----:B------:R0:W5:Y:S01]  /*0ca0*/  @P1 LDG.E.128 R64, [R176.64] ;  /* 0x00000004b0401981 */ /* 0x000162000c1e1d00 */
[----:B------:R-:W-:Y:S02]  /*0cb0*/  LOP3.LUT P1, RZ, R162, 0x1f, RZ, 0xc0, !PT ;  /* 0x0000001fa2ff7812 */ /* 0x000fe4000782c0ff */
[----:B--2---:R-:W-:-:S05]  /*0cc0*/  FSEL R205, R210, RZ, !P0 ;  /* 0x000000ffd2cd7208 */ /* 0x004fca0004000000 */
[C---:B---3--:R-:W-:Y:S02]  /*0cd0*/  FADD.FTZ R77, -R205.reuse, R77 ;  /* 0x0000004dcd4d7221 */ /* 0x048fe40000010100 */
[C---:B-1----:R-:W-:Y:S02]  /*0ce0*/  FADD.FTZ R197, -R205.reuse, R76 ;  /* 0x0000004ccdc57221 */ /* 0x042fe40000010100 */
[----:B------:R-:W-:Y:S02]  /*0cf0*/  FADD.FTZ R79, -R205, R79 ;  /* 0x0000004fcd4f7221 */ /* 0x000fe40000010100 */
[C---:B----4-:R-:W-:Y:S02]  /*0d00*/  FMUL.FTZ R172, R190.reuse, R77 ;  /* 0x0000004dbeac7220 */ /* 0x050fe40000410000 */
[----:B0-----:R-:W-:Y:S02]  /*0d10*/  FMUL.FTZ R174, R195, R80 ;  /* 0x00000050c3ae7220 */ /* 0x001fe40000410000 */
[----:B------:R-:W-:-:S02]  /*0d20*/  FMUL.FTZ R171, R190, R197 ;  /* 0x000000c5beab7220 */ /* 0x000fc40000410000 */
[C---:B------:R-:W-:Y:S02]  /*0d30*/  FADD.FTZ R77, -R205.reuse, R94 ;  /* 0x0000005ecd4d7221 */ /* 0x040fe40000010100 */
[----:B------:R-:W-:Y:S02]  /*0d40*/  FMUL.FTZ R202, R190, R79 ;  /* 0x0000004fbeca7220 */ /* 0x000fe40000410000 */
[----:B------:R-:W-:Y:S02]  /*0d50*/  FADD.FTZ R79, -R205, R95 ;  /* 0x0000005fcd4f7221 */ /* 0x000fe40000010100 */
[----:B------:R-:W-:Y:S02]  /*0d60*/  FMUL.FTZ R179, R14, R81 ;  /* 0x000000510eb37220 */ /* 0x000fe40000410000 */
[----:B------:R-:W-:Y:S02]  /*0d70*/  FMUL.FTZ R95, R190, R77 ;  /* 0x0000004dbe5f7220 */ /* 0x000fe40000410000 */
[----:B------:R-:W-:-:S02]  /*0d80*/  FADD.FTZ R76, RZ, R174 ;  /* 0x000000aeff4c7221 */ /* 0x000fc40000010000 */
[----:B------:R-:W-:Y:S02]  /*0d90*/  FADD.FTZ R199, -R205, R78 ;  /* 0x0000004ecdc77221 */ /* 0x000fe40000010100 */
[----:B------:R-:W-:Y:S02]  /*0da0*/  FFMA.FTZ R77, R171, R174, RZ ;  /* 0x000000aeab4d7223 */ /* 0x000fe400000100ff */
[----:B------:R-:W-:Y:S02]  /*0db0*/  FMUL.FTZ R214, R190, R79 ;  /* 0x0000004fbed67220 */ /* 0x000fe40000410000 */
        /* <DEDUP_REMOVED lines=10> */
[----:B------:R-:W-:Y:S02]  /*0e60*/  FADD.FTZ R85, -R205, R85 ;  /* 0x00000055cd557221 */ /* 0x000fe40000010100 */
[----:B------:R-:W-:Y:S02]  /*0e70*/  FMUL.FTZ R173, R190, R173 ;  /* 0x000000adbead7220 */ /* 0x000fe40000410000 */
[----:B------:R-:W-:Y:S02]  /*0e80*/  FFMA.FTZ R77, R202, R201, R77 ;  /* 0x000000c9ca4d7223 */ /* 0x000fe4000001004d */
[----:B------:R-:W-:Y:S02]  /*0e90*/  FMUL.FTZ R199, R12, R89 ;  /* 0x000000590cc77220 */ /* 0x000fe40000410000 */
[----:B------:R-:W-:-:S02]  /*0ea0*/  FADD.FTZ R76, R79, R170 ;  /* 0x000000aa4f4c7221 */ /* 0x000fc40000010000 */
[----:B------:R-:W-:Y:S02]  /*0eb0*/  FADD.FTZ R197, -R205, R86 ;  /* 0x00000056cdc57221 */ /* 0x000fe40000010100 */
[----:B------:R-:W-:Y:S02]  /*0ec0*/  FMUL.FTZ R178, R190, R85 ;  /* 0x00000055beb27220 */ /* 0x000fe40000410000 */
[----:B------:R-:W-:Y:S02]  /*0ed0*/  FFMA.FTZ R77, R173, R170, R77 ;  /* 0x000000aaad4d7223 */ /* 0x000fe4000001004d */
[----:B------:R-:W-:Y:S02]  /*0ee0*/  FMUL.FTZ R210, R189, R90 ;  /* 0x0000005abdd27220 */ /* 0x000fe40000410000 */
[----:B------:R-:W-:Y:S02]  /*0ef0*/  FADD.FTZ R79, R76, R199 ;  /* 0x000000c74c4f7221 */ /* 0x000fe40000010000 */
[----:B------:R-:W-:-:S02]  /*0f00*/  FADD.FTZ R87, -R205, R87 ;  /* 0x00000057cd577221 */ /* 0x000fc40000010100 */
[----:B------:R-:W-:Y:S02]  /*0f10*/  FMUL.FTZ R197, R190, R197 ;  /* 0x000000c5bec57220 */ /* 0x000fe40000410000 */
[----:B------:R-:W-:Y:S02]  /*0f20*/  FFMA.FTZ R77, R178, R199, R77 ;  /* 0x000000c7b24d7223 */ /* 0x000fe4000001004d */
[----:B------:R-:W-:Y:S02]  /*0f30*/  FADD.FTZ R203, -R205, R92 ;  /* 0x0000005ccdcb7221 */ /* 0x000fe40000010100 */
[----:B------:R-:W-:Y:S02]  /*0f40*/  FMUL.FTZ R177, R11, R91 ;  /* 0x0000005b0bb17220 */ /* 0x000fe40000410000 */
[----:B------:R-:W-:Y:S02]  /*0f50*/  FADD.FTZ R76, R79, R210 ;  /* 0x000000d24f4c7221 */ /* 0x000fe40000010000 */
[----:B------:R-:W-:-:S02]  /*0f60*/  FMUL.FTZ R212, R190, R87 ;  /* 0x00000057bed47220 */ /* 0x000fc40000410000 */
[----:B------:R-:W-:Y:S02]  /*0f70*/  FFMA.FTZ R77, R197, R210, R77 ;  /* 0x000000d2c54d7223 */ /* 0x000fe4000001004d */
[----:B------:R-:W-:Y:S02]  /*0f80*/  FADD.FTZ R93, -R205, R93 ;  /* 0x0000005dcd5d7221 */ /* 0x000fe40000010100 */
[----:B------:R-:W-:Y:S02]  /*0f90*/  FMUL.FTZ R203, R190, R203 ;  /* 0x000000cbbecb7220 */ /* 0x000fe40000410000 */
[----:B------:R-:W-:Y:S02]  /*0fa0*/  FMUL.FTZ R176, R187, R96 ;  /* 0x00000060bbb07220 */ /* 0x000fe40000410000 */
[----:B------:R-:W-:Y:S02]  /*0fb0*/  FADD.FTZ R79, R76, R177 ;  /* 0x000000b14c4f7221 */ /* 0x000fe40000010000 */
[----:B------:R-:W-:-:S02]  /*0fc0*/  FFMA.FTZ R76, R212, R177, R77 ;  /* 0x000000b1d44c7223 */ /* 0x000fc4000001004d */
[----:B------:R-:W-:Y:S02]  /*0fd0*/  FMUL.FTZ R94, R190, R93 ;  /* 0x0000005dbe5e7220 */ /* 0x000fe40000410000 */
[C---:B------:R-:W-:Y:S02]  /*0fe0*/  FADD.FTZ R139, R96.reuse, R139 ;  /* 0x0000008b608b7221 */ /* 0x040fe40000010000 */
[----:B------:R-:W-:Y:S02]  /*0ff0*/  FFMA.FTZ R24, R96, R203, R24 ;  /* 0x000000cb60187223 */ /* 0x000fe40000010018 */
[----:B------:R-:W-:Y:S02]  /*1000*/  FMUL.FTZ R96, R10, R97 ;  /* 0x000000610a607220 */ /* 0x000fe40000410000 */
[----:B------:R-:W-:Y:S02]  /*1010*/  FADD.FTZ R77, R79, R176 ;  /* 0x000000b04f4d7221 */ /* 0x000fe40000010000 */
[----:B------:R-:W-:-:S02]  /*1020*/  FFMA.FTZ R79, R203, R176, R76 ;  /* 0x000000b0cb4f7223 */ /* 0x000fc4000001004c */
[C---:B------:R-:W-:Y:S02]  /*1030*/  FADD.FTZ R140, R97.reuse, R140 ;  /* 0x0000008c618c7221 */ /* 0x040fe40000010000 */
[----:B------:R-:W-:Y:S02]  /*1040*/  FFMA.FTZ R23, R97, R94, R23 ;  /* 0x0000005e61177223 */ /* 0x000fe40000010017 */
[C---:B------:R-:W-:Y:S02]  /*1050*/  FADD.FTZ R141, R98.reuse, R141 ;  /* 0x0000008d628d7221 */ /* 0x040fe40000010000 */
[----:B------:R-:W-:Y:S02]  /*1060*/  FFMA.FTZ R26, R98, R95, R26 ;  /* 0x0000005f621a7223 */ /* 0x000fe4000001001a */
[----:B------:R-:W-:Y:S02]  /*1070*/  FADD.FTZ R97, -R205, R100 ;  /* 0x00000064cd617221 */ /* 0x000fe40000010100 */
[----:B------:R-:W-:-:S02]  /*1080*/  FMUL.FTZ R98, R185, R98 ;  /* 0x00000062b9627220 */ /* 0x000fc40000410000 */
[----:B------:R-:W-:Y:S02]  /*1090*/  FADD.FTZ R77, R77, R96 ;  /* 0x000000604d4d7221 */ /* 0x000fe40000010000 */
[----:B------:R-:W-:Y:S02]  /*10a0*/  FFMA.FTZ R79, R94, R96, R79 ;  /* 0x000000605e4f7223 */ /* 0x000fe4000001004f */
[----:B------:R-:W-:Y:S02]  /*10b0*/  FMUL.FTZ R97, R190, R97 ;  /* 0x00000061be617220 */ /* 0x000fe40000410000 */
[----:B------:R-:W-:Y:S02]  /*10c0*/  FMUL.FTZ R100, R9, R99 ;  /* 0x0000006309647220 */ /* 0x000fe40000410000 */
[----:B------:R-:W-:Y:S02]  /*10d0*/  FADD.FTZ R101, -R205, R101 ;  /* 0x00000065cd657221 */ /* 0x000fe40000010100 */
[----:B------:R-:W-:-:S02]  /*10e0*/  FADD.FTZ R77, R77, R98 ;  /* 0x000000624d4d7221 */ /* 0x000fc40000010000 */
[----:B------:R-:W-:Y:S02]  /*10f0*/  FFMA.FTZ R79, R95, R98, R79 ;  /* 0x000000625f4f7223 */ /* 0x000fe4000001004f */
[C---:B------:R-:W-:Y:S02]  /*1100*/  FADD.FTZ R142, R99.reuse, R142 ;  /* 0x0000008e638e7221 */ /* 0x040fe40000010000 */
[----:B------:R-:W-:Y:S02]  /*1110*/  FFMA.FTZ R25, R99, R214, R25 ;  /* 0x000000d663197223 */ /* 0x000fe40000010019 */
[----:B------:R-:W-:Y:S02]  /*1120*/  FADD.FTZ R99, -R205, R102 ;  /* 0x00000066cd637221 */ /* 0x000fe40000010100 */
[C---:B------:R-:W-:Y:S02]  /*1130*/  FADD.FTZ R143, R104.reuse, R143 ;  /* 0x0000008f688f7221 */ /* 0x040fe40000010000 */
[----:B------:R-:W-:-:S02]  /*1140*/  FFMA.FTZ R28, R104, R97, R28 ;  /* 0x00000061681c7223 */ /* 0x000fc4000001001c */
[----:B------:R-:W-:Y:S02]  /*1150*/  FMUL.FTZ R102, R190, R101 ;  /* 0x00000065be667220 */ /* 0x000fe40000410000 */
[----:B------:R-:W-:Y:S02]  /*1160*/  FMUL.FTZ R104, R183, R104 ;  /* 0x00000068b7687220 */ /* 0x000fe40000410000 */
[----:B------:R-:W-:Y:S02]  /*1170*/  FADD.FTZ R77, R77, R100 ;  /* 0x000000644d4d7221 */ /* 0x000fe40000010000 */
[----:B------:R-:W-:Y:S02]  /*1180*/  FFMA.FTZ R79, R214, R100, R79 ;  /* 0x00000064d64f7223 */ /* 0x000fe4000001004f */
[----:B------:R-:W-:Y:S02]  /*1190*/  FADD.FTZ R103, -R205, R103 ;  /* 0x00000067cd677221 */ /* 0x000fe40000010100 */
[----:B------:R-:W-:-:S02]  /*11a0*/  FADD.FTZ R144, R105, R144 ;  /* 0x0000009069907221 */ /* 0x000fc40000010000 */
[----:B------:R-:W-:Y:S02]  /*11b0*/  FMUL.FTZ R99, R190, R99 ;  /* 0x00000063be637220 */ /* 0x000fe40000410000 */
[----:B------:R-:W-:Y:S02]  /*11c0*/  FFMA.FTZ R27, R105, R102, R27 ;  /* 0x00000066691b7223 */ /* 0x000fe4000001001b */
[----:B------:R-:W-:Y:S02]  /*11d0*/  FADD.FTZ R76, R77, R104 ;  /* 0x000000684d4c7221 */ /* 0x000fe40000010000 */
[----:B------:R-:W-:Y:S02]  /*11e0*/  FMUL.FTZ R105, R8, R105 ;  /* 0x0000006908697220 */ /* 0x000fe40000410000 */
[----:B------:R-:W-:Y:S02]  /*11f0*/  FFMA.FTZ R77, R97, R104, R79 ;  /* 0x00000068614d7223 */ /* 0x000fe4000001004f */
[----:B------:R-:W-:-:S02]  /*1200*/  FMUL.FTZ R216, R190, R103 ;  /* 0x00000067bed87220 */ /* 0x000fc40000410000 */
[C---:B------:R-:W-:Y:S02]  /*1210*/  FADD.FTZ R145, R106.reuse, R145 ;  /* 0x000000916a917221 */ /* 0x040fe40000010000 */
[----:B------:R-:W-:Y:S02]  /*1220*/  FFMA.FTZ R30, R106, R99, R30 ;  /* 0x000000636a1e7223 */ /* 0x000fe4000001001e */
[----:B------:R-:W-:Y:S02]  /*1230*/  FADD.FTZ R103, -R205, R108 ;  /* 0x0000006ccd677221 */ /* 0x000fe40000010100 */
[----:B------:R-:W-:Y:S02]  /*1240*/  FMUL.FTZ R106, R181, R106 ;  /* 0x0000006ab56a7220 */ /* 0x000fe40000410000 */
[----:B------:R-:W-:Y:S02]  /*1250*/  FADD.FTZ R79, R76, R105 ;  /* 0x000000694c4f7221 */ /* 0x000fe40000010000 */
[----:B------:R-:W-:-:S02]  /*1260*/  FFMA.FTZ R77, R102, R105, R77 ;  /* 0x00000069664d7223 */ /* 0x000fc4000001004d */
[C---:B------:R-:W-:Y:S02]  /*1270*/  FADD.FTZ R146, R107.reuse, R146 ;  /* 0x000000926b927221 */ /* 0x040fe40000010000 */
[----:B------:R-:W-:Y:S02]  /*1280*/  FFMA.FTZ R29, R107, R216, R29 ;  /* 0x000000d86b1d7223 */ /* 0x000fe4000001001d */
[----:B------:R-:W-:Y:S02]  /*1290*/  FADD.FTZ R109, -R205, R109 ;  /* 0x0000006dcd6d7221 */ /* 0x000fe40000010100 */
[----:B------:R-:W-:Y:S02]  /*12a0*/  FMUL.FTZ R103, R190, R103 ;  /* 0x00000067be677220 */ /* 0x000fe40000410000 */
[----:B------:R-:W-:Y:S02]  /*12b0*/  FMUL.FTZ R107, R7, R107 ;  /* 0x0000006b076b7220 */ /* 0x000fe40000410000 */
        /* <DEDUP_REMOVED lines=39> */
[----:B------:R-:W-:Y:S02]  /*1530*/  FADD.FTZ R119, -R205, R119 ;  /* 0x00000077cd777221 */ /* 0x000fe40000010100 */
[C---:B------:R-:W-:Y:S02]  /*1540*/  FADD.FTZ R152, R121.reuse, R152 ;  /* 0x0000009879987221 */ /* 0x040fe40000010000 */
[----:B------:R-:W-:Y:S02]  /*1550*/  FFMA.FTZ R35, R121, R116, R35 ;  /* 0x0000007479237223 */ /* 0x000fe40000010023 */
[----:B------:R-:W-:-:S02]  /*1560*/  FMUL.FTZ R117, R190, R81 ;  /* 0x00000051be757220 */ /* 0x000fc40000410000 */
[----:B------:R-:W-:Y:S02]  /*1570*/  FMUL.FTZ R121, R4, R121 ;  /* 0x0000007904797220 */ /* 0x000fe40000410000 */
[----:B------:R-:W-:Y:S02]  /*1580*/  FADD.FTZ R76, R79, R120 ;  /* 0x000000784f4c7221 */ /* 0x000fe40000010000 */
[----:B------:R-:W-:Y:S02]  /*1590*/  FFMA.FTZ R77, R111, R120, R77 ;  /* 0x000000786f4d7223 */ /* 0x000fe4000001004d */
[----:B------:R-:W-:Y:S02]  /*15a0*/  FMUL.FTZ R118, R190, R119 ;  /* 0x00000077be767220 */ /* 0x000fe40000410000 */
[C---:B------:R-:W-:Y:S02]  /*15b0*/  FADD.FTZ R153, R122.reuse, R153 ;  /* 0x000000997a997221 */ /* 0x040fe40000010000 */
[----:B------:R-:W-:-:S02]  /*15c0*/  FFMA.FTZ R38, R122, R117, R38 ;  /* 0x000000757a267223 */ /* 0x000fc40000010026 */
[----:B------:R-:W-:Y:S02]  /*15d0*/  FADD.FTZ R119, -R205, R124 ;  /* 0x0000007ccd777221 */ /* 0x000fe40000010100 */
[----:B------:R-:W-:Y:S02]  /*15e0*/  FMUL.FTZ R122, R163, R122 ;  /* 0x0000007aa37a7220 */ /* 0x000fe40000410000 */
[----:B------:R-:W-:Y:S02]  /*15f0*/  FADD.FTZ R79, R76, R121 ;  /* 0x000000794c4f7221 */ /* 0x000fe40000010000 */
[----:B------:R-:W-:Y:S02]  /*1600*/  FFMA.FTZ R77, R116, R121, R77 ;  /* 0x00000079744d7223 */ /* 0x000fe4000001004d */
[C---:B------:R-:W-:Y:S02]  /*1610*/  FADD.FTZ R154, R123.reuse, R154 ;  /* 0x0000009a7b9a7221 */ /* 0x040fe40000010000 */
[----:B------:R-:W-:-:S02]  /*1620*/  FFMA.FTZ R37, R123, R118, R37 ;  /* 0x000000767b257223 */ /* 0x000fc40000010025 */
[----:B------:R-:W-:Y:S02]  /*1630*/  FADD.FTZ R125, -R205, R125 ;  /* 0x0000007dcd7d7221 */ /* 0x000fe40000010100 */
[----:B------:R-:W-:Y:S02]  /*1640*/  FMUL.FTZ R119, R190, R119 ;  /* 0x00000077be777220 */ /* 0x000fe40000410000 */
[----:B------:R-:W-:Y:S02]  /*1650*/  FMUL.FTZ R123, R3, R123 ;  /* 0x0000007b037b7220 */ /* 0x000fe40000410000 */
[----:B------:R-:W-:Y:S02]  /*1660*/  FADD.FTZ R76, R79, R122 ;  /* 0x0000007a4f4c7221 */ /* 0x000fe40000010000 */
[----:B------:R-:W-:Y:S02]  /*1670*/  FFMA.FTZ R77, R117, R122, R77 ;  /* 0x0000007a754d7223 */ /* 0x000fe4000001004d */
[----:B------:R-:W-:-:S02]  /*1680*/  FADD.FTZ R81, -R205, R126 ;  /* 0x0000007ecd517221 */ /* 0x000fc40000010100 */
[C---:B------:R-:W-:Y:S02]  /*1690*/  FADD.FTZ R155, R128.reuse, R155 ;  /* 0x0000009b809b7221 */ /* 0x040fe40000010000 */
[----:B------:R-:W-:Y:S02]  /*16a0*/  FFMA.FTZ R40, R128, R119, R40 ;  /* 0x0000007780287223 */ /* 0x000fe40000010028 */
[----:B------:R-:W-:Y:S02]  /*16b0*/  FMUL.FTZ R124, R190, R125 ;  /* 0x0000007dbe7c7220 */ /* 0x000fe40000410000 */
[----:B------:R-:W-:Y:S02]  /*16c0*/  FMUL.FTZ R128, R161, R128 ;  /* 0x00000080a1807220 */ /* 0x000fe40000410000 */
[----:B------:R-:W-:Y:S02]  /*16d0*/  FADD.FTZ R79, R76, R123 ;  /* 0x0000007b4c4f7221 */ /* 0x000fe40000010000 */
[----:B------:R-:W-:-:S02]  /*16e0*/  FFMA.FTZ R77, R118, R123, R77 ;  /* 0x0000007b764d7223 */ /* 0x000fc4000001004d */
        /* <DEDUP_REMOVED lines=16> */
[C---:B------:R-:W-:Y:S02]  /*17f0*/  FADD.FTZ R134, R83.reuse, R134 ;  /* 0x0000008653867221 */ /* 0x040fe40000010000 */
[----:B------:R-:W-:-:S02]  /*1800*/  FFMA.FTZ R17, R83, R202, R17 ;  /* 0x000000ca53117223 */ /* 0x000fc40000010011 */
[C---:B------:R-:W-:Y:S02]  /*1810*/  FADD.FTZ R43, R80.reuse, R43 ;  /* 0x0000002b502b7221 */ /* 0x040fe40000010000 */
[----:B------:R-:W-:Y:S02]  /*1820*/  FFMA.FTZ R16, R80, R171, R16 ;  /* 0x000000ab50107223 */ /* 0x000fe40000010010 */
[C---:B------:R-:W-:Y:S02]  /*1830*/  FADD.FTZ R133, R82.reuse, R133 ;  /* 0x0000008552857221 */ /* 0x040fe40000010000 */
        /* <DEDUP_REMOVED lines=15> */
.L_x_11340:
        /* <DEDUP_REMOVED lines=18> */
.L_x_11341:
        /* <DEDUP_REMOVED lines=70> */
.L_x_11337:
[-CC-:B------:R-:W-:Y:S01]  /*1eb0*/  FFMA.FTZ R178, R178, R87.reuse, R90.reuse ;  /* 0x00000057b2b27223 */ /* 0x180fe2000001005a */
[----:B------:R-:W-:Y:S01]  /*1ec0*/  LOP3.LUT P6, RZ, R207, 0xff0000, RZ, 0xc0, !PT ;  /* 0x00ff0000cfff7812 */ /* 0x000fe200078cc0ff */
[-C--:B------:R-:W-:Y:S01]  /*1ed0*/  FFMA.FTZ R197, R197, R87.reuse, R90 ;  /* 0x00000057c5c57223 */ /* 0x080fe2000001005a */
[----:B------:R-:W-:Y:S01]  /*1ee0*/  LOP3.LUT P5, RZ, R207, 0xff00, RZ, 0xc0, !PT ;  /* 0x0000ff00cfff7812 */ /* 0x000fe200078ac0ff */
[----:B------:R-:W-:Y:S01]  /*1ef0*/  FADD.FTZ R199, R199, -R178 ;  /* 0x800000b2c7c77221 */ /* 0x000fe20000010000 */
[----:B------:R-:W-:Y:S01]  /*1f00*/  LOP3.LUT P4, RZ, R207, 0xff, RZ, 0xc0, !PT ;  /* 0x000000ffcfff7812 */ /* 0x000fe2000788c0ff */
[--C-:B0-----:R-:W-:Y:S01]  /*1f10*/  FFMA.FTZ R76, R110, R87, R90.reuse ;  /* 0x000000576e4c7223 */ /* 0x101fe2000001005a */
[----:B------:R-:W-:Y:S01]  /*1f20*/  MOV R201, 0x10 ;  /* 0x0000001000c97802 */ /* 0x000fe20000000f00 */
[----:B------:R-:W-:Y:S01]  /*1f30*/  FMUL.FTZ R110, R190, R199 ;  /* 0x000000c7be6e7220 */ /* 0x000fe20000410000 */
[----:B------:R-:W-:Y:S01]  /*1f40*/  IADD3 R160, R160, c[0x0][0x160], RZ ;  /* 0x00005800a0a07a10 */ /* 0x000fe20007ffe0ff */
[----:B------:R-:W-:Y:S01]  /*1f50*/  FFMA.FTZ R173, R173, R87, R90 ;  /* 0x00000057adad7223 */ /* 0x000fe2000001005a */
[----:B------:R-:W-:Y:S01]  /*1f60*/  SEL R208, RZ, 0x1, P3 ;  /* 0x00000001ffd07807 */ /* 0x000fe20001800000 */
[----:B------:R-:W-:-:S02]  /*1f70*/  FMUL.FTZ R175, R175, R180 ;  /* 0x000000b4afaf7220 */ /* 0x000fc40000410000 */
[----:B------:R-:W-:Y:S02]  /*1f80*/  FADD.FTZ R197, R210, -R197 ;  /* 0x800000c5d2c57221 */ /* 0x000fe40000010000 */
[-C--:B------:R-:W-:Y:S02]  /*1f90*/  FFMA.FTZ R212, R212, R87.reuse, R90 ;  /* 0x00000057d4d47223 */ /* 0x080fe4000001005a */
[----:B------:R-:W-:Y:S02]  /*1fa0*/  @P0 FADD.FTZ R110, R49, R110 ;  /* 0x0000006e316e0221 */ /* 0x000fe40000010000 */
[----:B------:R-:W-:Y:S02]  /*1fb0*/  FMUL.FTZ R82, R82, R180 ;  /* 0x000000b452527220 */ /* 0x000fe40000410000 */
[----:B------:R-:W-:Y:S02]  /*1fc0*/  FFMA.FTZ R79, R94, R87, R90 ;  /* 0x000000575e4f7223 */ /* 0x000fe4000001005a */
[----:B------:R-:W-:-:S02]  /*1fd0*/  FADD.FTZ R173, R170, -R173 ;  /* 0x800000adaaad7221 */ /* 0x000fc40000010000 */
[----:B------:R-:W-:Y:S02]  /*1fe0*/  FMUL.FTZ R94, R175, c[0x0][0x1e8] ;  /* 0x00007a00af5e7a20 */ /* 0x000fe40000410000 */
[----:B------:R-:W-:Y:S02]  /*1ff0*/  FMUL.FTZ R127, R190, R197 ;  /* 0x000000c5be7f7220 */ /* 0x000fe40000410000 */
[----:B------:R-:W-:Y:S01]  /*2000*/  FMUL.FTZ R78, R110, R180 ;  /* 0x000000b46e4e7220 */ /* 0x000fe20000410000 */
[----:B------:R-:W-:Y:S01]  /*2010*/  SEL R94, R94, RZ, P6 ;  /* 0x000000ff5e5e7207 */ /* 0x000fe20003000000 */
[----:B------:R-:W-:Y:S01]  /*2020*/  FADD.FTZ R177, R177, -R212 ;  /* 0x800000d4b1b17221 */ /* 0x000fe20000010000 */
[----:B------:R-:W-:Y:S01]  /*2030*/  LOP3.LUT P6, RZ, R206, 0xff00, RZ, 0xc0, !PT ;  /* 0x0000ff00ceff7812 */ /* 0x000fe200078cc0ff */
[----:B------:R-:W-:Y:S02]  /*2040*/  FFMA.FTZ R81, R95, R87, R90 ;  /* 0x000000575f517223 */ /* 0x000fe4000001005a */
[----:B------:R-:W-:-:S02]  /*2050*/  FMUL.FTZ R82, R82, c[0x0][0x1e8] ;  /* 0x00007a0052527a20 */ /* 0x000fc40000410000 */
[----:B------:R-:W-:Y:S02]  /*2060*/  FMUL.FTZ R84, R84, R180 ;  /* 0x000000b454547220 */ /* 0x000fe40000410000 */
[----:B------:R-:W-:Y:S01]  /*2070*/  FADD.FTZ R79, R96, -R79 ;  /* 0x8000004f604f7221 */ /* 0x000fe20000010000 */
[----:B------:R-:W-:Y:S01]  /*2080*/  SEL R93, R82, RZ, P5 ;  /* 0x000000ff525d7207 */ /* 0x000fe20002800000 */
[----:B------:R-:W-:Y:S01]  /*2090*/  FMUL.FTZ R131, R190, R173 ;  /* 0x000000adbe837220 */ /* 0x000fe20000410000 */
[----:B------:R-:W-:Y:S01]  /*20a0*/  LOP3.LUT P5, RZ, R207, 0xff000000, RZ, 0xc0, !PT ;  /* 0xff000000cfff7812 */ /* 0x000fe200078ac0ff */
[-CC-:B------:R-:W-:Y:S02]  /*20b0*/  FFMA.FTZ R86, R102, R87.reuse, R90.reuse ;  /* 0x0000005766567223 */ /* 0x180fe4000001005a */
[----:B------:R-:W-:Y:S02]  /*20c0*/  @P0 FADD.FTZ R127, R50, R127 ;  /* 0x0000007f327f0221 */ /* 0x000fe40000010000 */
[----:B------:R-:W-:-:S02]  /*20d0*/  FFMA.FTZ R203, R203, R87, R90 ;  /* 0x00000057cbcb7223 */ /* 0x000fc4000001005a */
[----:B------:R-:W-:Y:S02]  /*20e0*/  FMUL.FTZ R171, R171, R180 ;  /* 0x000000b4abab7220 */ /* 0x000fe40000410000 */
[----:B------:R-:W-:Y:S02]  /*20f0*/  FMUL.FTZ R78, R78, c[0x0][0x1e8] ;  /* 0x00007a004e4e7a20 */ /* 0x000fe40000410000 */
[----:B------:R-:W-:Y:S02]  /*2100*/  FMUL.FTZ R102, R190, R177 ;  /* 0x000000b1be667220 */ /* 0x000fe40000410000 */
[----:B------:R-:W-:Y:S02]  /*2110*/  FADD.FTZ R81, R98, -R81 ;  /* 0x8000005162517221 */ /* 0x000fe40000010000 */
[----:B------:R-:W-:Y:S02]  /*2120*/  FFMA.FTZ R83, R214, R87, R90 ;  /* 0x00000057d6537223 */ /* 0x000fe4000001005a */
[----:B------:R-:W-:-:S02]  /*2130*/  FMUL.FTZ R84, R84, c[0x0][0x1e8] ;  /* 0x00007a0054547a20 */ /* 0x000fc40000410000 */
[----:B------:R-:W-:Y:S02]  /*2140*/  FMUL.FTZ R170, R190, R79 ;  /* 0x0000004fbeaa7220 */ /* 0x000fe40000410000 */
[----:B------:R-:W-:Y:S01]  /*2150*/  @P0 FADD.FTZ R131, R48, R131 ;  /* 0x0000008330830221 */ /* 0x000fe20000010000 */
[----:B------:R-:W-:Y:S01]  /*2160*/  SEL R95, R84, RZ, P5 ;  /* 0x000000ff545f7207 */ /* 0x000fe20002800000 */
[----:B------:R-:W-:Y:S01]  /*2170*/  FMUL.FTZ R79, R127, R180 ;  /* 0x000000b47f4f7220 */ /* 0x000fe20000410000 */
[----:B------:R-:W-:Y:S01]  /*2180*/  LOP3.LUT P5, RZ, R206, 0xff0000, RZ, 0xc0, !PT ;  /* 0x00ff0000ceff7812 */ /* 0x000fe200078ac0ff */
[----:B------:R-:W-:Y:S01]  /*2190*/  FFMA.FTZ R77, R97, R87, R90 ;  /* 0x00000057614d7223 */ /* 0x000fe2000001005a */
[----:B------:R-:W-:Y:S01]  /*21a0*/  SEL R97, R78, RZ, P6 ;  /* 0x000000ff4e617207 */ /* 0x000fe20003000000 */
[----:B------:R-:W-:Y:S01]  /*21b0*/  FMUL.FTZ R92, R171, c[0x0][0x1e8] ;  /* 0x00007a00ab5c7a20 */ /* 0x000fe20000410000 */
[----:B------:R-:W-:Y:S01]  /*21c0*/  LOP3.LUT P6, RZ, R206, 0xff000000, RZ, 0xc0, !PT ;  /* 0xff000000ceff7812 */ /* 0x000fe200078cc0ff */
[----:B------:R-:W-:-:S02]  /*21d0*/  @P0 FADD.FTZ R102, R51, R102 ;  /* 0x0000006633660221 */ /* 0x000fc40000010000 */
[----:B------:R-:W-:Y:S01]  /*21e0*/  FADD.FTZ R203, R176, -R203 ;  /* 0x800000cbb0cb7221 */ /* 0x000fe20000010000 */
[----:B------:R-:W-:Y:S01]  /*21f0*/  SEL R92, R92, RZ, P4 ;  /* 0x000000ff5c5c7207 */ /* 0x000fe20002000000 */
[----:B------:R-:W-:Y:S01]  /*2200*/  FMUL.FTZ R171, R190, R81 ;  /* 0x00000051beab7220 */ /* 0x000fe20000410000 */
[----:B------:R-:W-:Y:S01]  /*2210*/  LOP3.LUT P4, RZ, R206, 0xff, RZ, 0xc0, !PT ;  /* 0x000000ffceff7812 */ /* 0x000fe2000788c0ff */
[C---:B------:R-:W-:Y:S02]  /*2220*/  FMUL.FTZ R78, R131.reuse, R180 ;  /* 0x000000b4834e7220 */ /* 0x040fe40000410000 */
[----:B------:R-:W-:Y:S01]  /*2230*/  FADD.FTZ R83, R100, -R83 ;  /* 0x8000005364537221 */ /* 0x000fe20000010000 */
[----:B------:R-:W-:Y:S01]  /*2240*/  @P2 SEL R100, R131, R72, P1 ;  /* 0x0000004883642207 */ /* 0x000fe20000800000 */
[----:B------:R-:W-:Y:S02]  /*2250*/  FADD.FTZ R105, R105, -R86 ;  /* 0x8000005669697221 */ /* 0x000fe40000010000 */
[----:B------:R-:W-:-:S02]  /*2260*/  FMUL.FTZ R79, R79, c[0x0][0x1e8] ;  /* 0x00007a004f4f7a20 */ /* 0x000fc40000410000 */
[----:B------:R-:W-:Y:S02]  /*2270*/  FMUL.FTZ R80, R102, R180 ;  /* 0x000000b466507220 */ /* 0x000fe40000410000 */
[----:B------:R-:W-:Y:S01]  /*2280*/  FMUL.FTZ R173, R190, R203 ;  /* 0x000000cbbead7220 */ /* 0x000fe20000410000 */
[----:B------:R-:W-:Y:S01]  /*2290*/  SEL R98, R79, RZ, P5 ;  /* 0x000000ff4f627207 */ /* 0x000fe20002800000 */
[----:B------:R-:W-:Y:S01]  /*22a0*/  @P0 FADD.FTZ R170, R53, R170 ;  /* 0x000000aa35aa0221 */ /* 0x000fe20000010000 */
[----:B------:R-:W-:Y:S01]  /*22b0*/  LOP3.LUT P5, RZ, R194, 0xff00, RZ, 0xc0, !PT ;  /* 0x0000ff00c2ff7812 */ /* 0x000fe200078ac0ff */
[----:B------:R-:W-:Y:S02]  /*22c0*/  @P0 FADD.FTZ R171, R54, R171 ;  /* 0x000000ab36ab0221 */ /* 0x000fe40000010000 */
[----:B------:R-:W-:Y:S02]  /*22d0*/  FADD.FTZ R77, R104, -R77 ;  /* 0x8000004d684d7221 */ /* 0x000fe40000010000 */
[----:B------:R-:W-:-:S02]  /*22e0*/  FFMA.FTZ R216, R216, R87, R90 ;  /* 0x00000057d8d87223 */ /* 0x000fc4000001005a */
[----:B------:R-:W-:Y:S02]  /*22f0*/  FMUL.FTZ R78, R78, c[0x0][0x1e8] ;  /* 0x00007a004e4e7a20 */ /* 0x000fe40000410000 */
[C---:B------:R-:W-:Y:S02]  /*2300*/  FMUL.FTZ R174, R190.reuse, R83 ;  /* 0x00000053beae7220 */ /* 0x040fe40000410000 */
[----:B------:R-:W-:Y:S01]  /*2310*/  FMUL.FTZ R172, R190, R105 ;  /* 0x00000069beac7220 */ /* 0x000fe20000410000 */
[----:B------:R-:W-:Y:S01]  /*2320*/  SEL R96, R78, RZ, P4 ;  /* 0x000000ff4e607207 */ /* 0x000fe20002000000 */
[----:B------:R-:W-:Y:S01]  /*2330*/  FMUL.FTZ R80, R80, c[0x0][0x1e8] ;  /* 0x00007a0050507a20 */ /* 0x000fe20000410000 */
[----:B------:R-:W-:Y:S01]  /*2340*/  LOP3.LUT P4, RZ, R194, 0xff, RZ, 0xc0, !PT ;  /* 0x000000ffc2ff7812 */ /* 0x000fe2000788c0ff */
[----:B------:R-:W-:Y:S02]  /*2350*/  @P0 FADD.FTZ R173, R52, R173 ;  /* 0x000000ad34ad0221 */ /* 0x000fe40000010000 */
[----:B------:R-:W-:-:S02]  /*2360*/  FMUL.FTZ R82, R170, R180 ;  /* 0x000000b4aa527220 */ /* 0x000fc40000410000 */
[----:B------:R-:W-:Y:S02]  /*2370*/  FMUL.FTZ R79, R171, R180 ;  /* 0x000000b4ab4f7220 */ /* 0x000fe40000410000 */
[----:B------:R-:W-:Y:S02]  /*2380*/  FMUL.FTZ R177, R190, R77 ;  /* 0x0000004dbeb17220 */ /* 0x000fe40000410000 */
[----:B------:R-:W-:Y:S02]  /*2390*/  @P0 FADD.FTZ R174, R55, R174 ;  /* 0x000000ae37ae0221 */ /* 0x000fe40000010000 */
[----:B------:R-:W-:Y:S02]  /*23a0*/  @P0 FADD.FTZ R172, R57, R172 ;  /* 0x000000ac39ac0221 */ /* 0x000fe40000010000 */
[----:B------:R-:W-:Y:S02]  /*23b0*/  FADD.FTZ R107, R107, -R216 ;  /* 0x800000d86b6b7221 */ /* 0x000fe40000010000 */
[----:B------:R-:W-:-:S02]  /*23c0*/  FFMA.FTZ R109, R109, R87, R90 ;  /* 0x000000576d6d7223 */ /* 0x000fc4000001005a */
[----:B------:R-:W-:Y:S01]  /*23d0*/  FFMA.FTZ R85, R99, R87, R90 ;  /* 0x0000005763557223 */ /* 0x000fe2000001005a */
[----:B------:R-:W-:Y:S01]  /*23e0*/  SEL R99, R80, RZ, P6 ;  /* 0x000000ff50637207 */ /* 0x000fe20003000000 */
[-C--:B------:R-:W-:Y:S01]  /*23f0*/  FMUL.FTZ R78, R173, R180.reuse ;  /* 0x000000b4ad4e7220 */ /* 0x080fe20000410000 */
[----:B------:R-:W-:Y:S01]  /*2400*/  LOP3.LUT P6, RZ, R194, 0xff0000, RZ, 0xc0, !PT ;  /* 0x00ff0000c2ff7812 */ /* 0x000fe200078cc0ff */
[----:B------:R-:W-:Y:S02]  /*2410*/  FMUL.FTZ R82, R82, c[0x0][0x1e8] ;  /* 0x00007a0052527a20 */ /* 0x000fe40000410000 */
[----:B------:R-:W-:Y:S02]  /*2420*/  FMUL.FTZ R79, R79, c[0x0][0x1e8] ;  /* 0x00007a004f4f7a20 */ /* 0x000fe40000410000 */
[----:B------:R-:W-:Y:S01]  /*2430*/  @P0 FADD.FTZ R177, R56, R177 ;  /* 0x000000b138b10221 */ /* 0x000fe20000010000 */
[----:B------:R-:W-:Y:S01]  /*2440*/  SEL R89, R82, RZ, P5 ;  /* 0x000000ff52597207 */ /* 0x000fe20002800000 */
[-C--:B------:R-:W-:Y:S01]  /*2450*/  FMUL.FTZ R80, R174, R180.reuse ;  /* 0x000000b4ae507220 */ /* 0x080fe20000410000 */
[----:B------:R-:W-:Y:S01]  /*2460*/  LOP3.LUT P5, RZ, R194, 0xff000000, RZ, 0xc0, !PT ;  /* 0xff000000c2ff7812 */ /* 0x000fe200078ac0ff */
[----:B------:R-:W-:-:S02]  /*2470*/  FMUL.FTZ R81, R172, R180 ;  /* 0x000000b4ac517220 */ /* 0x000fc40000410000 */
[----:B------:R-:W-:Y:S01]  /*2480*/  FMUL.FTZ R176, R190, R107 ;  /* 0x0000006bbeb07220 */ /* 0x000fe20000410000 */
[----:B------:R-:W-:Y:S01]  /*2490*/  @P2 SEL R107, R174, R75, P1 ;  /* 0x0000004bae6b2207 */ /* 0x000fe20000800000 */
[----:B------:R-:W-:Y:S01]  /*24a0*/  FADD.FTZ R109, R114, -R109 ;  /* 0x8000006d726d7221 */ /* 0x000fe20000010000 */
[----:B------:R-:W-:Y:S01]  /*24b0*/  IADD3 R114, R164, 0x200, RZ ;  /* 0x00000200a4727810 */ /* 0x000fe20007ffe0ff */
[----:B------:R-:W-:Y:S02]  /*24c0*/  FMUL.FTZ R78, R78, c[0x0][0x1e8] ;  /* 0x00007a004e4e7a20 */ /* 0x000fe40000410000 */
[-CC-:B------:R-:W-:Y:S02]  /*24d0*/  FFMA.FTZ R103, R103, R87.reuse, R90.reuse ;  /* 0x0000005767677223 */ /* 0x180fe4000001005a */
[-CC-:B------:R-:W-:Y:S01]  /*24e0*/  FFMA.FTZ R108, R108, R87.reuse, R90.reuse ;  /* 0x000000576c6c7223 */ /* 0x180fe2000001005a */
[----:B------:R-:W-:Y:S01]  /*24f0*/  SEL R88, R78, RZ, P4 ;  /* 0x000000ff4e587207 */ /* 0x000fe20002000000 */
[-CC-:B------:R-:W-:Y:S01]  /*2500*/  FFMA.FTZ R111, R111, R87.reuse, R90.reuse ;  /* 0x000000576f6f7223 */ /* 0x180fe2000001005a */
[----:B------:R-:W-:Y:S01]  /*2510*/  LOP3.LUT P4, RZ, R192, 0xff, RZ, 0xc0, !PT ;  /* 0x000000ffc0ff7812 */ /* 0x000fe2000788c0ff */
[----:B------:R-:W-:-:S02]  /*2520*/  FFMA.FTZ R116, R116, R87, R90 ;  /* 0x0000005774747223 */ /* 0x000fc4000001005a */
[-CC-:B------:R-:W-:Y:S02]  /*2530*/  FFMA.FTZ R117, R117, R87.reuse, R90.reuse ;  /* 0x0000005775757223 */ /* 0x180fe4000001005a */
[-CC-:B------:R-:W-:Y:S02]  /*2540*/  FFMA.FTZ R118, R118, R87.reuse, R90.reuse ;  /* 0x0000005776767223 */ /* 0x180fe4000001005a */
[-CC-:B------:R-:W-:Y:S02]  /*2550*/  FFMA.FTZ R119, R119, R87.reuse, R90.reuse ;  /* 0x0000005777777223 */ /* 0x180fe4000001005a */
[-CC-:B------:R-:W-:Y:S02]  /*2560*/  FFMA.FTZ R124, R124, R87.reuse, R90.reuse ;  /* 0x000000577c7c7223 */ /* 0x180fe4000001005a */
[-CC-:B------:R-:W-:Y:S02]  /*2570*/  FFMA.FTZ R125, R125, R87.reuse, R90.reuse ;  /* 0x000000577d7d7223 */ /* 0x180fe4000001005a */
[----:B------:R-:W-:Y:S01]  /*2580*/  FFMA.FTZ R126, R126, R87, R90 ;  /* 0x000000577e7e7223 */ /* 0x000fe2000001005a */
[----:B------:R-:W-:Y:S01]  /*2590*/  SEL R90, R79, RZ, P6 ;  /* 0x000000ff4f5a7207 */ /* 0x000fe20003000000 */
[----:B------:R-:W-:Y:S01]  /*25a0*/  FMUL.FTZ R77, R177, R180 ;  /* 0x000000b4b14d7220 */ /* 0x000fe20000410000 */
[----:B------:R-:W-:Y:S01]  /*25b0*/  LOP3.LUT P6, RZ, R192, 0xff00, RZ, 0xc0, !PT ;  /* 0x0000ff00c0ff7812 */ /* 0x000fe200078cc0ff */
[----:B------:R-:W-:Y:S01]  /*25c0*/  FADD.FTZ R175, R106, -R85 ;  /* 0x800000556aaf7221 */ /* 0x000fe20000010000 */
[----:B------:R-:W-:Y:S01]  /*25d0*/  IADD3 R106, R164, 0x100, RZ ;  /* 0x00000100a46a7810 */ /* 0x000fe20007ffe0ff */
[----:B------:R-:W-:-:S02]  /*25e0*/  FMUL.FTZ R80, R80, c[0x0][0x1e8] ;  /* 0x00007a0050507a20 */ /* 0x000fc40000410000 */
[----:B------:R-:W-:Y:S02]  /*25f0*/  FMUL.FTZ R81, R81, c[0x0][0x1e8] ;  /* 0x00007a0051517a20 */ /* 0x000fe40000410000 */
[----:B------:R-:W-:Y:S01]  /*2600*/  @P0 FADD.FTZ R176, R59, R176 ;  /* 0x000000b03bb00221 */ /* 0x000fe20000010000 */
[----:B------:R-:W-:Y:S01]  /*2610*/  SEL R91, R80, RZ, P5 ;  /* 0x000000ff505b7207 */ /* 0x000fe20002800000 */
[----:B------:R-:W-:Y:S01]  /*2620*/  FMUL.FTZ R197, R190, R109 ;  /* 0x0000006dbec57220 */ /* 0x000fe20000410000 */
[----:B------:R-:W-:Y:S01]  /*2630*/  SEL R85, R81, RZ, P6 ;  /* 0x000000ff51557207 */ /* 0x000fe20003000000 */
[----:B------:R-:W-:Y:S01]  /*2640*/  FADD.FTZ R121, R121, -R116 ;  /* 0x8000007479797221 */ /* 0x000fe20000010000 */
[C---:B------:R-:W-:Y:S01]  /*2650*/  LOP3.LUT P5, RZ, R192.reuse, 0xff0000, RZ, 0xc0, !PT ;  /* 0x00ff0000c0ff7812 */ /* 0x040fe200078ac0ff */
[----:B------:R-:W-:Y:S01]  /*2660*/  FMUL.FTZ R77, R77, c[0x0][0x1e8] ;  /* 0x00007a004d4d7a20 */ /* 0x000fe20000410000 */
[----:B------:R-:W-:Y:S01]  /*2670*/  LOP3.LUT P6, RZ, R192, 0xff000000, RZ, 0xc0, !PT ;  /* 0xff000000c0ff7812 */ /* 0x000fe200078cc0ff */
[----:B------:R-:W-:Y:S01]  /*2680*/  FMUL.FTZ R175, R190, R175 ;  /* 0x000000afbeaf7220 */ /* 0x000fe20000410000 */
[----:B------:R-:W-:Y:S01]  /*2690*/  IADD3 R116, R164, 0x300, RZ ;  /* 0x00000300a4747810 */ /* 0x000fe20007ffe0ff */
[----:B------:R-:W-:Y:S01]  /*26a0*/  FMUL.FTZ R79, R176, R180 ;  /* 0x000000b4b04f7220 */ /* 0x000fe20000410000 */
[----:B------:R-:W-:Y:S01]  /*26b0*/  SEL R84, R77, RZ, P4 ;  /* 0x000000ff4d547207 */ /* 0x000fe20002000000 */
[----:B------:R-:W-:Y:S01]  /*26c0*/  FADD.FTZ R113, R113, -R108 ;  /* 0x8000006c71717221 */ /* 0x000fe20000010000 */
[----:B------:R-:W-:Y:S01]  /*26d0*/  LOP3.LUT P4, RZ, R200, 0xff, RZ, 0xc0, !PT ;  /* 0x000000ffc8ff7812 */ /* 0x000fe2000788c0ff */
[----:B------:R-:W-:-:S02]  /*26e0*/  @P0 FADD.FTZ R197, R62, R197 ;  /* 0x000000c53ec50221 */ /* 0x000fc40000010000 */
[----:B------:R-:W-:Y:S02]  /*26f0*/  FMUL.FTZ R192, R190, R121 ;  /* 0x00000079bec07220 */ /* 0x000fe40000410000 */
[----:B------:R-:W-:Y:S02]  /*2700*/  @P0 FADD.FTZ R175, R58, R175 ;  /* 0x000000af3aaf0221 */ /* 0x000fe40000010000 */
[----:B------:R-:W-:Y:S02]  /*2710*/  FMUL.FTZ R79, R79, c[0x0][0x1e8] ;  /* 0x00007a004f4f7a20 */ /* 0x000fe40000410000 */
[----:B------:R-:W-:Y:S02]  /*2720*/  FMUL.FTZ R178, R190, R113 ;  /* 0x00000071beb27220 */ /* 0x000fe40000410000 */
[----:B------:R-:W-:Y:S01]  /*2730*/  FMUL.FTZ R77, R197, R180 ;  /* 0x000000b4c54d7220 */ /* 0x000fe20000410000 */
[----:B------:R-:W-:Y:S01]  /*2740*/  SEL R87, R79, RZ, P6 ;  /* 0x000000ff4f577207 */ /* 0x000fe20003000000 */
[----:B------:R-:W-:Y:S01]  /*2750*/  FADD.FTZ R103, R112, -R103 ;  /* 0x8000006770677221 */ /* 0x000fe20000010000 */
[----:B------:R-:W-:Y:S01]  /*2760*/  LOP3.LUT P6, RZ, R200, 0xff0000, RZ, 0xc0, !PT ;  /* 0x00ff0000c8ff7812 */ /* 0x000fe200078cc0ff */
[----:B------:R-:W-:-:S02]  /*2770*/  FADD.FTZ R115, R115, -R76 ;  /* 0x8000004c73737221 */ /* 0x000fc40000010000 */
[----:B------:R-:W-:Y:S02]  /*2780*/  @P0 FADD.FTZ R192, R65, R192 ;  /* 0x000000c041c00221 */ /* 0x000fe40000010000 */
[-C--:B------:R-:W-:Y:S02]  /*2790*/  FMUL.FTZ R78, R175, R180.reuse ;  /* 0x000000b4af4e7220 */ /* 0x080fe40000410000 */
[----:B------:R-:W-:Y:S02]  /*27a0*/  @P0 FADD.FTZ R178, R61, R178 ;  /* 0x000000b23db20221 */ /* 0x000fe40000010000 */
[----:B------:R-:W-:Y:S02]  /*27b0*/  FMUL.FTZ R77, R77, c[0x0][0x1e8] ;  /* 0x00007a004d4d7a20 */ /* 0x000fe40000410000 */
[C---:B------:R-:W-:Y:S02]  /*27c0*/  FMUL.FTZ R179, R190.reuse, R103 ;  /* 0x00000067beb37220 */ /* 0x040fe40000410000 */
[----:B------:R-:W-:Y:S01]  /*27d0*/  FMUL.FTZ R194, R190, R115 ;  /* 0x00000073bec27220 */ /* 0x000fe20000410000 */
[----:B------:R-:W-:Y:S01]  /*27e0*/  SEL R82, R77, RZ, P6 ;  /* 0x000000ff4d527207 */ /* 0x000fe20003000000 */
[----:B------:R-:W-:Y:S01]  /*27f0*/  FMUL.FTZ R79, R192, R180 ;  /* 0x000000b4c04f7220 */ /* 0x000fe20000410000 */
[----:B------:R-:W-:Y:S01]  /*2800*/  LOP3.LUT P6, RZ, R198, 0xff00, RZ, 0xc0, !PT ;  /* 0x0000ff00c6ff7812 */ /* 0x000fe200078cc0ff */
[----:B------:R-:W-:-:S02]  /*2810*/  FMUL.FTZ R78, R78, c[0x0][0x1e8] ;  /* 0x00007a004e4e7a20 */ /* 0x000fc40000410000 */
[----:B------:R-:W-:Y:S02]  /*2820*/  FMUL.FTZ R76, R178, R180 ;  /* 0x000000b4b24c7220 */ /* 0x000fe40000410000 */
[----:B------:R-:W-:Y:S01]  /*2830*/  @P0 FADD.FTZ R179, R60, R179 ;  /* 0x000000b33cb30221 */ /* 0x000fe20000010000 */
[----:B------:R-:W-:Y:S01]  /*2840*/  SEL R86, R78, RZ, P5 ;  /* 0x000000ff4e567207 */ /* 0x000fe20002800000 */
[----:B------:R-:W-:Y:S01]  /*2850*/  @P0 FADD.FTZ R194, R63, R194 ;  /* 0x000000c23fc20221 */ /* 0x000fe20000010000 */
[----:B------:R-:W-:Y:S01]  /*2860*/  LOP3.LUT P5, RZ, R200, 0xff00, RZ, 0xc0, !PT ;  /* 0x0000ff00c8ff7812 */ /* 0x000fe200078ac0ff */
[----:B------:R-:W-:Y:S02]  /*2870*/  FMUL.FTZ R77, R79, c[0x0][0x1e8] ;  /* 0x00007a004f4d7a20 */ /* 0x000fe40000410000 */
[----:B------:R-:W-:Y:S02]  /*2880*/  FADD.FTZ R111, R120, -R111 ;  /* 0x8000006f786f7221 */ /* 0x000fe40000010000 */
[----:B------:R-:W-:Y:S01]  /*2890*/  FADD.FTZ R117, R122, -R117 ;  /* 0x800000757a757221 */ /* 0x000fe20000010000 */
[----:B------:R-:W-:Y:S01]  /*28a0*/  SEL R77, R77, RZ, P6 ;  /* 0x000000ff4d4d7207 */ /* 0x000fe20003000000 */
[----:B------:R-:W-:Y:S01]  /*28b0*/  FADD.FTZ R79, R123, -R118 ;  /* 0x800000767b4f7221 */ /* 0x000fe20000010000 */
[----:B------:R-:W-:Y:S01]  /*28c0*/  LOP3.LUT P6, RZ, R198, 0xff000000, RZ, 0xc0, !PT ;  /* 0xff000000c6ff7812 */ /* 0x000fe200078cc0ff */
[----:B------:R-:W-:-:S02]  /*28d0*/  FADD.FTZ R105, R130, -R125 ;  /* 0x8000007d82697221 */ /* 0x000fc40000010000 */
[----:B------:R-:W-:Y:S02]  /*28e0*/  FMUL.FTZ R81, R76, c[0x0][0x1e8] ;  /* 0x00007a004c517a20 */ /* 0x000fe40000410000 */
[----:B------:R-:W-:Y:S02]  /*28f0*/  FADD.FTZ R119, R128, -R119 ;  /* 0x8000007780777221 */ /* 0x000fe40000010000 */
[----:B------:R-:W-:Y:S01]  /*2900*/  FADD.FTZ R103, R129, -R124 ;  /* 0x8000007c81677221 */ /* 0x000fe20000010000 */
[----:B------:R-:W-:Y:S01]  /*2910*/  SEL R81, R81, RZ, P5 ;  /* 0x000000ff51517207 */ /* 0x000fe20002800000 */
[-C--:B------:R-:W-:Y:S01]  /*2920*/  FMUL.FTZ R76, R179, R180.reuse ;  /* 0x000000b4b34c7220 */ /* 0x080fe20000410000 */
[----:B------:R-:W-:Y:S01]  /*2930*/  LOP3.LUT P5, RZ, R200, 0xff000000, RZ, 0xc0, !PT ;  /* 0xff000000c8ff7812 */ /* 0x000fe200078ac0ff */
[----:B------:R-:W-:Y:S02]  /*2940*/  FMUL.FTZ R78, R194, R180 ;  /* 0x000000b4c24e7220 */ /* 0x000fe40000410000 */
[----:B------:R-:W-:-:S02]  /*2950*/  FADD.FTZ R101, R101, -R126 ;  /* 0x8000007e65657221 */ /* 0x000fc40000010000 */
[C---:B------:R-:W-:Y:S02]  /*2960*/  FMUL.FTZ R125, R190.reuse, R117 ;  /* 0x00000075be7d7220 */ /* 0x040fe40000410000 */
[C---:B------:R-:W-:Y:S02]  /*2970*/  FMUL.FTZ R123, R190.reuse, R111 ;  /* 0x0000006fbe7b7220 */ /* 0x040fe40000410000 */
[C---:B------:R-:W-:Y:S02]  /*2980*/  FMUL.FTZ R122, R190.reuse, R79 ;  /* 0x0000004fbe7a7220 */ /* 0x040fe40000410000 */
[C---:B------:R-:W-:Y:S02]  /*2990*/  FMUL.FTZ R199, R190.reuse, R105 ;  /* 0x00000069bec77220 */ /* 0x040fe40000410000 */
[C---:B------:R-:W-:Y:S02]  /*29a0*/  FMUL.FTZ R129, R190.reuse, R119 ;  /* 0x00000077be817220 */ /* 0x040fe40000410000 */
[----:B------:R-:W-:Y:S01]  /*29b0*/  FMUL.FTZ R124, R190, R103 ;  /* 0x00000067be7c7220 */ /* 0x000fe20000410000 */
[----:B------:R-:W-:Y:S01]  /*29c0*/  @P2 SEL R103, R102, R75, P1 ;  /* 0x0000004b66672207 */ /* 0x000fe20000800000 */
[----:B------:R-:W-:Y:S01]  /*29d0*/  IMAD.WIDE.U32 R104, R164, R201, c[0x0][0x248] ;  /* 0x00009200a4687625 */ /* 0x000fe200078e00c9 */
[----:B------:R-:W-:-:S03]  /*29e0*/  @P2 SEL R102, R127, R74, P1 ;  /* 0x0000004a7f662207 */ /* 0x000fc60000800000 */
[----:B------:R-:W-:Y:S01]  /*29f0*/  FMUL.FTZ R78, R78, c[0x0][0x1e8] ;  /* 0x00007a004e4e7a20 */ /* 0x000fe20000410000 */
[----:B------:R0:W-:Y:S01]  /*2a00*/  STG.E.128 [R104.64], R92 ;  /* 0x0000005c68007986 */ /* 0x0001e2000c101d04 */
[----:B------:R-:W-:Y:S02]  /*2a10*/  FMUL.FTZ R76, R76, c[0x0][0x1e8] ;  /* 0x00007a004c4c7a20 */ /* 0x000fe40000410000 */
[----:B------:R-:W-:Y:S01]  /*2a20*/  FMUL.FTZ R190, R190, R101 ;  /* 0x00000065bebe7220 */ /* 0x000fe20000410000 */
[----:B------:R-:W-:Y:S01]  /*2a30*/  @P2 SEL R101, R110, R73, P1 ;  /* 0x000000496e652207 */ /* 0x000fe20000800000 */
[----:B------:R-:W-:Y:S01]  /*2a40*/  @P2 IMAD.WIDE.U32 R108, R188, R201, c[0x0][0x258] ;  /* 0x00009600bc6c2625 */ /* 0x000fe200078e00c9 */
[----:B------:R-:W-:Y:S02]  /*2a50*/  SEL R83, R78, RZ, P5 ;  /* 0x000000ff4e537207 */ /* 0x000fe40002800000 */
[----:B------:R-:W-:Y:S01]  /*2a60*/  SEL R80, R76, RZ, P4 ;  /* 0x000000ff4c507207 */ /* 0x000fe20002000000 */
[----:B------:R-:W-:Y:S01]  /*2a70*/  @P0 FADD.FTZ R125, R66, R125 ;  /* 0x0000007d427d0221 */ /* 0x000fe20000010000 */
[----:B------:R1:W-:Y:S01]  /*2a80*/  @P2 STG.E.128 [R108.64], R100 ;  /* 0x000000646c002986 */ /* 0x0003e2000c101d04 */
[----:B------:R-:W-:Y:S01]  /*2a90*/  @P0 FADD.FTZ R123, R64, R123 ;  /* 0x0000007b407b0221 */ /* 0x000fe20000010000 */
[C---:B------:R-:W-:Y:S01]  /*2aa0*/  LOP3.LUT P5, RZ, R198.reuse, 0xff0000, RZ, 0xc0, !PT ;  /* 0x00ff0000c6ff7812 */ /* 0x040fe200078ac0ff */
[----:B------:R-:W-:Y:S01]  /*2ab0*/  @P0 FADD.FTZ R122, R67, R122 ;  /* 0x0000007a437a0221 */ /* 0x000fe20000010000 */
[----:B------:R-:W-:Y:S01]  /*2ac0*/  LOP3.LUT P4, RZ, R198, 0xff, RZ, 0xc0, !PT ;  /* 0x000000ffc6ff7812 */ /* 0x000fe2000788c0ff */
[----:B------:R-:W-:Y:S01]  /*2ad0*/  IMAD.WIDE.U32 R110, R201, R106, c[0x0][0x248] ;  /* 0x00009200c96e7625 */ /* 0x000fe200078e006a */
[----:B------:R-:W-:-:S02]  /*2ae0*/  @P2 SEL R106, R171, R74, P1 ;  /* 0x0000004aab6a2207 */ /* 0x000fc40000800000 */
[----:B0-----:R-:W-:Y:S01]  /*2af0*/  @P2 SEL R105, R170, R73, P1 ;  /* 0x00000049aa692207 */ /* 0x001fe20000800000 */
[----:B------:R-:W-:Y:S01]  /*2b00*/  @P0 FADD.FTZ R129, R68, R129 ;  /* 0x0000008144810221 */ /* 0x000fe20000010000 */
[----:B------:R-:W-:Y:S01]  /*2b10*/  @P2 SEL R104, R173, R72, P1 ;  /* 0x00000048ad682207 */ /* 0x000fe20000800000 */
[----:B------:R-:W-:Y:S01]  /*2b20*/  @P0 FADD.FTZ R124, R69, R124 ;  /* 0x0000007c457c0221 */ /* 0x000fe20000010000 */
[----:B------:R0:W-:Y:S01]  /*2b30*/  STG.E.128 [R110.64], R96 ;  /* 0x000000606e007986 */ /* 0x0001e2000c101d04 */
[----:B------:R-:W-:Y:S01]  /*2b40*/  @P0 FADD.FTZ R199, R70, R199 ;  /* 0x000000c746c70221 */ /* 0x000fe20000010000 */
[----:B------:R-:W-:Y:S01]  /*2b50*/  @P2 SEL R95, R176, R75, P1 ;  /* 0x0000004bb05f2207 */ /* 0x000fe20000800000 */
[----:B------:R-:W-:Y:S01]  /*2b60*/  @P2 IMAD.WIDE.U32 R112, R182, R201, c[0x0][0x258] ;  /* 0x00009600b6702625 */ /* 0x000fe200078e00c9 */
[----:B------:R-:W-:Y:S02]  /*2b70*/  @P2 SEL R94, R175, R74, P1 ;  /* 0x0000004aaf5e2207 */ /* 0x000fe40000800000 */
[-C--:B------:R-:W-:Y:S01]  /*2b80*/  @P2 SEL R93, R172, R73.reuse, P1 ;  /* 0x00000049ac5d2207 */ /* 0x080fe20000800000 */
[----:B------:R-:W-:Y:S01]  /*2b90*/  FMUL.FTZ R78, R125, R180 ;  /* 0x000000b47d4e7220 */ /* 0x000fe20000410000 */
[----:B------:R-:W-:Y:S01]  /*2ba0*/  @P2 SEL R92, R177, R72, P1 ;  /* 0x00000048b15c2207 */ /* 0x000fe20000800000 */
[C---:B------:R-:W-:Y:S01]  /*2bb0*/  FMUL.FTZ R76, R123.reuse, R180 ;  /* 0x000000b47b4c7220 */ /* 0x040fe20000410000 */
[----:B-1----:R-:W-:Y:S01]  /*2bc0*/  @P2 SEL R100, R123, R72, P1 ;  /* 0x000000487b642207 */ /* 0x002fe20000800000 */
[----:B------:R-:W-:Y:S01]  /*2bd0*/  FMUL.FTZ R79, R122, R180 ;  /* 0x000000b47a4f7220 */ /* 0x000fe20000410000 */
[----:B------:R-:W-:Y:S01]  /*2be0*/  @P2 SEL R101, R192, R73, P1 ;  /* 0x00000049c0652207 */ /* 0x000fe20000800000 */
[----:B------:R-:W-:Y:S01]  /*2bf0*/  IMAD.WIDE.U32 R114, R201, R114, c[0x0][0x248] ;  /* 0x00009200c9727625 */ /* 0x000fe200078e0072 */
[-C--:B------:R-:W-:Y:S01]  /*2c00*/  @P2 SEL R102, R125, R74.reuse, P1 ;  /* 0x0000004a7d662207 */ /* 0x080fe20000800000 */
[----:B------:R-:W-:Y:S01]  /*2c10*/  @P2 STG.E.128 [R112.64], R104 ;  /* 0x0000006870002986 */ /* 0x000fe2000c101d04 */
[----:B------:R-:W-:Y:S01]  /*2c20*/  IADD3 R108, R164, 0x400, RZ ;  /* 0x00000400a46c7810 */ /* 0x000fe20007ffe0ff */
[----:B------:R-:W-:Y:S01]  /*2c30*/  @P0 FADD.FTZ R190, R71, R190 ;  /* 0x000000be47be0221 */ /* 0x000fe20000010000 */
[----:B0-----:R-:W-:Y:S01]  /*2c40*/  @P2 SEL R98, R197, R74, P1 ;  /* 0x0000004ac5622207 */ /* 0x001fe20000800000 */
[----:B------:R-:W-:Y:S01]  /*2c50*/  @P2 IMAD.WIDE.U32 R118, R184, R201, c[0x0][0x258] ;  /* 0x00009600b8762625 */ /* 0x000fe200078e00c9 */
[----:B------:R-:W-:Y:S01]  /*2c60*/  @P2 SEL R97, R178, R73, P1 ;  /* 0x00000049b2612207 */ /* 0x000fe20000800000 */
[----:B------:R0:W-:Y:S01]  /*2c70*/  STG.E.128 [R114.64], R88 ;  /* 0x0000005872007986 */ /* 0x0001e2000c101d04 */
[----:B------:R-:W-:Y:S01]  /*2c80*/  @P2 SEL R96, R179, R72, P1 ;  /* 0x00000048b3602207 */ /* 0x000fe20000800000 */
[----:B------:R-:W-:Y:S01]  /*2c90*/  IMAD.WIDE.U32 R116, R201, R116, c[0x0][0x248] ;  /* 0x00009200c9747625 */ /* 0x000fe200078e0074 */
[----:B------:R-:W-:Y:S01]  /*2ca0*/  @P2 SEL R99, R194, R75, P1 ;  /* 0x0000004bc2632207 */ /* 0x000fe20000800000 */
[----:B------:R-:W-:Y:S01]  /*2cb0*/  @P2 STG.E.128 [R118.64], R92 ;  /* 0x0000005c76002986 */ /* 0x000fe2000c101d04 */
[----:B------:R-:W-:Y:S01]  /*2cc0*/  SEL R72, R129, R72, P1 ;  /* 0x0000004881487207 */ /* 0x000fe20000800000 */
[----:B------:R-:W-:Y:S01]  /*2cd0*/  @P2 IMAD.WIDE.U32 R120, R186, R201, c[0x0][0x258] ;  /* 0x00009600ba782625 */ /* 0x000fe200078e00c9 */
[----:B------:R-:W-:Y:S01]  /*2ce0*/  SEL R73, R124, R73, P1 ;  /* 0x000000497c497207 */ /* 0x000fe20000800000 */
[----:B------:R1:W-:Y:S01]  /*2cf0*/  STG.E.128 [R116.64], R84 ;  /* 0x0000005474007986 */ /* 0x0003e2000c101d04 */
[----:B------:R-:W-:Y:S01]  /*2d00*/  SEL R74, R199, R74, P1 ;  /* 0x0000004ac74a7207 */ /* 0x000fe20000800000 */
[----:B------:R-:W-:Y:S01]  /*2d10*/  FMUL.FTZ R78, R78, c[0x0][0x1e8] ;  /* 0x00007a004e4e7a20 */ /* 0x000fe20000410000 */
[----:B------:R-:W-:Y:S01]  /*2d20*/  IADD3 R110, R164, 0x500, RZ ;  /* 0x00000500a46e7810 */ /* 0x000fe20007ffe0ff */
[----:B------:R-:W-:Y:S01]  /*2d30*/  FMUL.FTZ R79, R79, c[0x0][0x1e8] ;  /* 0x00007a004f4f7a20 */ /* 0x000fe20000410000 */
[----:B------:R2:W-:Y:S01]  /*2d40*/  @P2 STG.E.128 [R120.64], R96 ;  /* 0x0000006078002986 */ /* 0x0005e2000c101d04 */
[----:B------:R-:W-:Y:S01]  /*2d50*/  FMUL.FTZ R76, R76, c[0x0][0x1e8] ;  /* 0x00007a004c4c7a20 */ /* 0x000fe20000410000 */
[----:B------:R-:W-:Y:S01]  /*2d60*/  SEL R78, R78, RZ, P5 ;  /* 0x000000ff4e4e7207 */ /* 0x000fe20002800000 */
[-C--:B------:R-:W-:Y:S01]  /*2d70*/  FMUL.FTZ R129, R129, R180.reuse ;  /* 0x000000b481817220 */ /* 0x080fe20000410000 */
[----:B------:R-:W-:Y:S01]  /*2d80*/  SEL R79, R79, RZ, P6 ;  /* 0x000000ff4f4f7207 */ /* 0x000fe20003000000 */
[-C--:B------:R-:W-:Y:S01]  /*2d90*/  FMUL.FTZ R124, R124, R180.reuse ;  /* 0x000000b47c7c7220 */ /* 0x080fe20000410000 */
[----:B------:R-:W-:Y:S01]  /*2da0*/  SEL R76, R76, RZ, P4 ;  /* 0x000000ff4c4c7207 */ /* 0x000fe20002000000 */
[-C--:B------:R-:W-:Y:S01]  /*2db0*/  FMUL.FTZ R199, R199, R180.reuse ;  /* 0x000000b4c7c77220 */ /* 0x080fe20000410000 */
[----:B------:R-:W-:Y:S01]  /*2dc0*/  LOP3.LUT P5, RZ, R196, 0xff, RZ, 0xc0, !PT ;  /* 0x000000ffc4ff7812 */ /* 0x000fe200078ac0ff */
[----:B------:R-:W-:Y:S01]  /*2dd0*/  FMUL.FTZ R180, R190, R180 ;  /* 0x000000b4beb47220 */ /* 0x000fe20000410000 */
[C---:B------:R-:W-:Y:S01]  /*2de0*/  LOP3.LUT P6, RZ, R196.reuse, 0xff00, RZ, 0xc0, !PT ;  /* 0x0000ff00c4ff7812 */ /* 0x040fe200078cc0ff */
[----:B0-----:R-:W-:Y:S01]  /*2df0*/  IMAD.WIDE.U32 R88, R201, R108, c[0x0][0x248] ;  /* 0x00009200c9587625 */ /* 0x001fe200078e006c */
[----:B------:R-:W-:-:S02]  /*2e00*/  LOP3.LUT P4, RZ, R196, 0xff0000, RZ, 0xc0, !PT ;  /* 0x00ff0000c4ff7812 */ /* 0x000fc4000788c0ff */
[----:B------:R-:W-:Y:S01]  /*2e10*/  LOP3.LUT P0, RZ, R196, 0xff000000, RZ, 0xc0, !PT ;  /* 0xff000000c4ff7812 */ /* 0x000fe2000780c0ff */
[----:B-1----:R-:W-:Y:S01]  /*2e20*/  FMUL.FTZ R84, R129, c[0x0][0x1e8] ;  /* 0x00007a0081547a20 */ /* 0x002fe20000410000 */
[-C--:B------:R-:W-:Y:S01]  /*2e30*/  @P2 SEL R103, R122, R75.reuse, P1 ;  /* 0x0000004b7a672207 */ /* 0x080fe20000800000 */
[----:B------:R-:W-:Y:S01]  /*2e40*/  FMUL.FTZ R85, R124, c[0x0][0x1e8] ;  /* 0x00007a007c557a20 */ /* 0x000fe20000410000 */
[----:B--2---:R-:W-:Y:S01]  /*2e50*/  IADD3 R96, R164, 0x600, RZ ;  /* 0x00000600a4607810 */ /* 0x004fe20007ffe0ff */
[----:B------:R-:W-:Y:S01]  /*2e60*/  FMUL.FTZ R86, R199, c[0x0][0x1e8] ;  /* 0x00007a00c7567a20 */ /* 0x000fe20000410000 */
[----:B------:R-:W-:Y:S01]  /*2e70*/  SEL R75, R190, R75, P1 ;  /* 0x0000004bbe4b7207 */ /* 0x000fe20000800000 */
[----:B------:R-:W-:Y:S01]  /*2e80*/  FMUL.FTZ R87, R180, c[0x0][0x1e8] ;  /* 0x00007a00b4577a20 */ /* 0x000fe20000410000 */
[----:B------:R-:W-:Y:S01]  /*2e90*/  SEL R84, R84, RZ, P5 ;  /* 0x000000ff54547207 */ /* 0x000fe20002800000 */
[-C--:B------:R-:W-:Y:S01]  /*2ea0*/  @P2 IMAD.WIDE.U32 R90, R166, R201.reuse, c[0x0][0x258] ;  /* 0x00009600a65a2625 */ /* 0x080fe200078e00c9 */
[----:B------:R-:W-:Y:S01]  /*2eb0*/  SEL R85, R85, RZ, P6 ;  /* 0x000000ff55557207 */ /* 0x000fe20003000000 */
[----:B------:R0:W-:Y:S01]  /*2ec0*/  STG.E.128 [R88.64], R80 ;  /* 0x0000005058007986 */ /* 0x0001e2000c101d04 */
[----:B------:R-:W-:Y:S01]  /*2ed0*/  SEL R86, R86, RZ, P4 ;  /* 0x000000ff56567207 */ /* 0x000fe20002000000 */
[----:B------:R-:W-:Y:S01]  /*2ee0*/  IMAD.WIDE.U32 R92, R201, R110, c[0x0][0x248] ;  /* 0x00009200c95c7625 */ /* 0x000fe200078e006e */
[----:B------:R-:W-:Y:S01]  /*2ef0*/  SEL R87, R87, RZ, P0 ;  /* 0x000000ff57577207 */ /* 0x000fe20000000000 */
[----:B------:R0:W-:Y:S01]  /*2f00*/  @P2 STG.E.128 [R90.64], R100 ;  /* 0x000000645a002986 */ /* 0x0001e2000c101d04 */
[----:B------:R-:W-:Y:S01]  /*2f10*/  ISETP.GE.AND P0, PT, R160, c[0x0][0x164], PT ;  /* 0x00005900a0007a0c */ /* 0x000fe20003f06270 */
[----:B------:R-:W-:-:S02]  /*2f20*/  @P2 IMAD.WIDE.U32 R94, R168, R201, c[0x0][0x258] ;  /* 0x00009600a85e2625 */ /* 0x000fc400078e00c9 */
[----:B------:R0:W-:Y:S02]  /*2f30*/  STG.E.128 [R92.64], R76 ;  /* 0x0000004c5c007986 */ /* 0x0001e4000c101d04 */
[----:B------:R-:W-:Y:S02]  /*2f40*/  IMAD.WIDE.U32 R96, R201, R96, c[0x0][0x248] ;  /* 0x00009200c9607625 */ /* 0x000fe400078e0060 */
[----:B------:R0:W-:Y:S04]  /*2f50*/  @P2 STG.E.128 [R94.64], R72 ;  /* 0x000000485e002986 */ /* 0x0001e8000c101d04 */
[----:B------:R0:W-:Y:S02]  /*2f60*/  STG.E.128 [R96.64], R84 ;  /* 0x0000005460007986 */ /* 0x0001e4000c101d04 */
[----:B0-----:R-:W-:Y:S01]  /*2f70*/  @P0 CALL.REL.NOINC `(.L_x_11338) ;  /* 0x0000001000000944 */ /* 0x001fe20003c00000 */
[----:B------:R-:W-:Y:S05]  /*2f80*/  BRA `(.L_x_11339) ;  /* 0xffffd7e000007947 */ /* 0x000fea000383ffff */
.L_x_11338:
        /* <DEDUP_REMOVED lines=56> */
.L_x_11334:
        /* <DEDUP_REMOVED lines=23> */
.L_x_11335:
[----:B------:R-:W-:Y:S01]  /*3480*/  HFMA2.MMA R80, -RZ, RZ, 0, 9.5367431640625e-07 ;  /* 0x00000010ff507435 */ /* 0x000fe200000001ff */
[----:B------:R-:W-:-:S02]  /*3490*/  MOV R79, R81 ;  /* 0x00000051004f7202 */ /* 0x000fc40000000f00 */
[----:B------:R-:W-:Y:S02]  /*34a0*/  MOV R82, 0x1f ;  /* 0x0000001f00527802 */ /* 0x000fe40000000f00 */
[----:B------:R-:W-:Y:S02]  /*34b0*/  MOV R85, 0xffffffff ;  /* 0xffffffff00557802 */ /* 0x000fe40000000f00 */
[----:B------:R-:W-:Y:S02]  /*34c0*/  MOV R76, 0x34e0 ;  /* 0x000034e0004c7802 */ /* 0x000fe40000000f00 */
[----:B-----5:R-:W-:Y:S05]  /*34d0*/  CALL.REL.NOINC `($__internal_169_$__cuda_sm70_shflsync_down_p) ;  /* 0x0000046000007944 */ /* 0x020fea0003c00000 */
[----:B-1----:R-:W-:Y:S01]  /*34e0*/  MOV R78, R79 ;  /* 0x0000004f004e7202 */ /* 0x002fe20000000f00 */
[----:B0-----:R-:W-:Y:S05]  /*34f0*/  BRA `(.L_x_11340) ;  /* 0xffffe43000007947 */ /* 0x001fea000383ffff */
.L_x_11336:
[----:B------:R-:W-:Y:S01]  /*3500*/  HFMA2.MMA R80, -RZ, RZ, 0, 9.5367431640625e-07 ;  /* 0x00000010ff507435 */ /* 0x000fe200000001ff */
[----:B------:R-:W-:Y:S02]  /*3510*/  MOV R79, R83 ;  /* 0x00000053004f7202 */ /* 0x000fe40000000f00 */
[----:B------:R-:W-:Y:S02]  /*3520*/  MOV R82, 0x1f ;  /* 0x0000001f00527802 */ /* 0x000fe40000000f00 */
[----:B------:R-:W-:-:S02]  /*3530*/  MOV R85, 0xffffffff ;  /* 0xffffffff00557802 */ /* 0x000fc40000000f00 */
[----:B------:R-:W-:Y:S02]  /*3540*/  MOV R76, 0x3560 ;  /* 0x00003560004c7802 */ /* 0x000fe40000000f00 */
[----:B01---5:R-:W-:Y:S05]  /*3550*/  CALL.REL.NOINC `($__internal_169_$__cuda_sm70_shflsync_down_p) ;  /* 0x000003e000007944 */ /* 0x023fea0003c00000 */
[----:B------:R-:W-:Y:S01]  /*3560*/  FADD.FTZ R81, R81, R78 ;  /* 0x0000004e51517221 */ /* 0x000fe20000010000 */
[----:B0-----:R-:W-:Y:S01]  /*3570*/  HFMA2.MMA R80, -RZ, RZ, 0, 4.76837158203125e-07 ;  /* 0x00000008ff507435 */ /* 0x001fe200000001ff */
[----:B-1----:R-:W-:Y:S01]  /*3580*/  FADD.FTZ R84, R83, R79 ;  /* 0x0000004f53547221 */ /* 0x002fe20000010000 */
[----:B------:R-:W-:Y:S02]  /*3590*/  MOV R82, 0x1f ;  /* 0x0000001f00527802 */ /* 0x000fe40000000f00 */
[----:B------:R-:W-:Y:S02]  /*35a0*/  MOV R85, 0xffffffff ;  /* 0xffffffff00557802 */ /* 0x000fe40000000f00 */
[----:B------:R-:W-:Y:S02]  /*35b0*/  MOV R79, R81 ;  /* 0x00000051004f7202 */ /* 0x000fe40000000f00 */
[----:B------:R-:W-:Y:S02]  /*35c0*/  MOV R76, 0x35e0 ;  /* 0x000035e0004c7802 */ /* 0x000fe40000000f00 */
[----:B------:R-:W-:Y:S05]  /*35d0*/  CALL.REL.NOINC `($__internal_169_$__cuda_sm70_shflsync_down_p) ;  /* 0x0000036000007944 */ /* 0x000fea0003c00000 */
[----:B0-----:R-:W-:Y:S01]  /*35e0*/  HFMA2.MMA R80, -RZ, RZ, 0, 4.76837158203125e-07 ;  /* 0x00000008ff507435 */ /* 0x001fe200000001ff */
[----:B-1----:R-:W-:-:S02]  /*35f0*/  MOV R78, R79 ;  /* 0x0000004f004e7202 */ /* 0x002fc40000000f00 */
[----:B------:R-:W-:Y:S02]  /*3600*/  MOV R79, R84 ;  /* 0x00000054004f7202 */ /* 0x000fe40000000f00 */
[----:B------:R-:W-:Y:S02]  /*3610*/  MOV R82, 0x1f ;  /* 0x0000001f00527802 */ /* 0x000fe40000000f00 */
[----:B------:R-:W-:Y:S02]  /*3620*/  MOV R85, 0xffffffff ;  /* 0xffffffff00557802 */ /* 0x000fe40000000f00 */
[----:B------:R-:W-:Y:S02]  /*3630*/  MOV R76, 0x3650 ;  /* 0x00003650004c7802 */ /* 0x000fe40000000f00 */
[----:B------:R-:W-:Y:S05]  /*3640*/  CALL.REL.NOINC `($__internal_169_$__cuda_sm70_shflsync_down_p) ;  /* 0x000002f000007944 */ /* 0x000fea0003c00000 */
[----:B------:R-:W-:Y:S01]  /*3650*/  FADD.FTZ R81, R78, R81 ;  /* 0x000000514e517221 */ /* 0x000fe20000010000 */
[----:B0-----:R-:W-:Y:S01]  /*3660*/  HFMA2.MMA R80, -RZ, RZ, 0, 2.384185791015625e-07 ;  /* 0x00000004ff507435 */ /* 0x001fe200000001ff */
[----:B-1----:R-:W-:Y:S01]  /*3670*/  FADD.FTZ R84, R84, R79 ;  /* 0x0000004f54547221 */ /* 0x002fe20000010000 */
[----:B------:R-:W-:Y:S02]  /*3680*/  MOV R82, 0x1f ;  /* 0x0000001f00527802 */ /* 0x000fe40000000f00 */
[----:B------:R-:W-:-:S02]  /*3690*/  MOV R85, 0xffffffff ;  /* 0xffffffff00557802 */ /* 0x000fc40000000f00 */
[----:B------:R-:W-:Y:S02]  /*36a0*/  MOV R79, R81 ;  /* 0x00000051004f7202 */ /* 0x000fe40000000f00 */
[----:B------:R-:W-:Y:S02]  /*36b0*/  MOV R76, 0x36d0 ;  /* 0x000036d0004c7802 */ /* 0x000fe40000000f00 */
[----:B------:R-:W-:Y:S05]  /*36c0*/  CALL.REL.NOINC `($__internal_169_$__cuda_sm70_shflsync_down_p) ;  /* 0x0000027000007944 */ /* 0x000fea0003c00000 */
[----:B0-----:R-:W-:Y:S01]  /*36d0*/  HFMA2.MMA R80, -RZ, RZ, 0, 2.384185791015625e-07 ;  /* 0x00000004ff507435 */ /* 0x001fe200000001ff */
[----:B-1----:R-:W-:Y:S02]  /*36e0*/  MOV R78, R79 ;  /* 0x0000004f004e7202 */ /* 0x002fe40000000f00 */
[----:B------:R-:W-:Y:S02]  /*36f0*/  MOV R79, R84 ;  /* 0x00000054004f7202 */ /* 0x000fe40000000f00 */
[----:B------:R-:W-:Y:S02]  /*3700*/  MOV R82, 0x1f ;  /* 0x0000001f00527802 */ /* 0x000fe40000000f00 */
[----:B------:R-:W-:Y:S02]  /*3710*/  MOV R85, 0xffffffff ;  /* 0xffffffff00557802 */ /* 0x000fe40000000f00 */
[----:B------:R-:W-:-:S02]  /*3720*/  MOV R76, 0x3740 ;  /* 0x00003740004c7802 */ /* 0x000fc40000000f00 */
[----:B------:R-:W-:Y:S05]  /*3730*/  CALL.REL.NOINC `($__internal_169_$__cuda_sm70_shflsync_down_p) ;  /* 0x0000020000007944 */ /* 0x000fea0003c00000 */
[----:B------:R-:W-:Y:S01]  /*3740*/  FADD.FTZ R81, R78, R81 ;  /* 0x000000514e517221 */ /* 0x000fe20000010000 */
[----:B0-----:R-:W-:Y:S01]  /*3750*/  HFMA2.MMA R80, -RZ, RZ, 0, 1.1920928955078125e-07 ;  /* 0x00000002ff507435 */ /* 0x001fe200000001ff */
[----:B-1----:R-:W-:Y:S01]  /*3760*/  FADD.FTZ R84, R84, R79 ;  /* 0x0000004f54547221 */ /* 0x002fe20000010000 */
[----:B------:R-:W-:-:S02]  /*3770*/  MOV R82, 0x1f ;  /* 0x0000001f00527802 */ /* 0x000fc40000000f00 */
[----:B------:R-:W-:Y:S02]  /*3780*/  MOV R85, 0xffffffff ;  /* 0xffffffff00557802 */ /* 0x000fe40000000f00 */
[----:B------:R-:W-:Y:S02]  /*3790*/  MOV R79, R81 ;  /* 0x00000051004f7202 */ /* 0x000fe40000000f00 */
[----:B------:R-:W-:Y:S02]  /*37a0*/  MOV R76, 0x37c0 ;  /* 0x000037c0004c7802 */ /* 0x000fe40000000f00 */
[----:B------:R-:W-:Y:S05]  /*37b0*/  CALL.REL.NOINC `($__internal_169_$__cuda_sm70_shflsync_down_p) ;  /* 0x0000018000007944 */ /* 0x000fea0003c00000 */
[----:B0-----:R-:W-:Y:S01]  /*37c0*/  HFMA2.MMA R80, -RZ, RZ, 0, 1.1920928955078125e-07 ;  /* 0x00000002ff507435 */ /* 0x001fe200000001ff */
[----:B-1----:R-:W-:Y:S02]  /*37d0*/  MOV R78, R79 ;  /* 0x0000004f004e7202 */ /* 0x002fe40000000f00 */
[----:B------:R-:W-:Y:S02]  /*37e0*/  MOV R79, R84 ;  /* 0x00000054004f7202 */ /* 0x000fe40000000f00 */
[----:B------:R-:W-:Y:S02]  /*37f0*/  MOV R82, 0x1f ;  /* 0x0000001f00527802 */ /* 0x000fe40000000f00 */
[----:B------:R-:W-:-:S02]  /*3800*/  MOV R85, 0xffffffff ;  /* 0xffffffff00557802 */ /* 0x000fc40000000f00 */
[----:B------:R-:W-:Y:S02]  /*3810*/  MOV R76, 0x3830 ;  /* 0x00003830004c7802 */ /* 0x000fe40000000f00 */
[----:B------:R-:W-:Y:S05]  /*3820*/  CALL.REL.NOINC `($__internal_169_$__cuda_sm70_shflsync_down_p) ;  /* 0x0000011000007944 */ /* 0x000fea0003c00000 */
[----:B------:R-:W-:Y:S01]  /*3830*/  FADD.FTZ R81, R78, R81 ;  /* 0x000000514e517221 */ /* 0x000fe20000010000 */
[----:B0-----:R-:W-:Y:S01]  /*3840*/  HFMA2.MMA R80, -RZ, RZ, 0, 5.9604644775390625e-08 ;  /* 0x00000001ff507435 */ /* 0x001fe200000001ff */
[----:B-1----:R-:W-:Y:S01]  /*3850*/  FADD.FTZ R83, R84, R79 ;  /* 0x0000004f54537221 */ /* 0x002fe20000010000 */
[----:B------:R-:W-:Y:S02]  /*3860*/  MOV R82, 0x1f ;  /* 0x0000001f00527802 */ /* 0x000fe40000000f00 */
[----:B------:R-:W-:Y:S02]  /*3870*/  MOV R85, 0xffffffff ;  /* 0xffffffff00557802 */ /* 0x000fe40000000f00 */
[----:B------:R-:W-:Y:S02]  /*3880*/  MOV R79, R81 ;  /* 0x00000051004f7202 */ /* 0x000fe40000000f00 */
[----:B------:R-:W-:Y:S02]  /*3890*/  MOV R76, 0x38b0 ;  /* 0x000038b0004c7802 */ /* 0x000fe40000000f00 */
[----:B------:R-:W-:Y:S05]  /*38a0*/  CALL.REL.NOINC `($__internal_169_$__cuda_sm70_shflsync_down_p) ;  /* 0x0000009000007944 */ /* 0x000fea0003c00000 */
[----:B0-----:R-:W-:Y:S01]  /*38b0*/  HFMA2.MMA R80, -RZ, RZ, 0, 5.9604644775390625e-08 ;  /* 0x00000001ff507435 */ /* 0x001fe200000001ff */
[----:B-1----:R-:W-:-:S02]  /*38c0*/  MOV R92, R79 ;  /* 0x0000004f005c7202 */ /* 0x002fc40000000f00 */
[----:B------:R-:W-:Y:S02]  /*38d0*/  MOV R79, R83 ;  /* 0x00000053004f7202 */ /* 0x000fe40000000f00 */
[----:B------:R-:W-:Y:S02]  /*38e0*/  MOV R82, 0x1f ;  /* 0x0000001f00527802 */ /* 0x000fe40000000f00 */
[----:B------:R-:W-:Y:S02]  /*38f0*/  MOV R85, 0xffffffff ;  /* 0xffffffff00557802 */ /* 0x000fe40000000f00 */
[----:B------:R-:W-:Y:S02]  /*3900*/  MOV R76, 0x3920 ;  /* 0x00003920004c7802 */ /* 0x000fe40000000f00 */
[----:B------:R-:W-:Y:S05]  /*3910*/  CALL.REL.NOINC `($__internal_169_$__cuda_sm70_shflsync_down_p) ;  /* 0x0000002000007944 */ /* 0x000fea0003c00000 */
[----:B-1----:R-:W-:Y:S01]  /*3920*/  MOV R76, R79 ;  /* 0x0000004f004c7202 */ /* 0x002fe20000000f00 */
[----:B0-----:R-:W-:Y:S05]  /*3930*/  BRA `(.L_x_11341) ;  /* 0xffffe11000007947 */ /* 0x001fea000383ffff */
        .weak           $__internal_169_$__cuda_sm70_shflsync_down_p
        .type           $__internal_169_$__cuda_sm70_shflsync_down_p,@function
        .size           $__internal_169_$__cuda_sm70_shflsync_down_p,(.L_x_13045 - $__internal_169_$__cuda_sm70_shflsync_down_p)
$__internal_169_$__cuda_sm70_shflsync_down_p:
[----:B------:R-:W-:Y:S01]  /*3940*/  HFMA2.MMA R77, -RZ, RZ, 0, 0 ;  /* 0x00000000ff4d7435 */ /* 0x000fe200000001ff */
[----:B------:R-:W-:Y:S04]  /*3950*/  WARPSYNC R85 ;  /* 0x0000005500007348 */ /* 0x000fe80003800000 */
[----:B------:R0:W1:Y:S01]  /*3960*/  SHFL.DOWN PT, R79, R79, R80, R82 ;  /* 0x080000504f4f7389 */ /* 0x00006200000e0052 */
[----:B------:R-:W-:Y:S05]  /*3970*/  RET.REL.NODEC R76 `(_ZN10layer_norm13ln_bwd_kernelINS_13Kernel_traitsI6__halfffffjLj7168ELj1ELj1ELj8ELj16ENS_18Kernel_traits_baseILj7168ES2_ffffjLj256EEEEELb1ELb0ELb0ELb1EEEvNS_9BwdParamsE) ;  /* 0xffffc6804c007950 */ /* 0x000fea0003c3ffff */
.L_x_11342:
        /* <DEDUP_REMOVED lines=16> */
.L_x_13045:


//--------------------- .text._ZN10layer_norm22ln_bwd_finalize_kernelINS_22Kernel_traits_finalizeILj7168E6__halfffffjLb0ELj1024ELj4ENS_18Kernel_traits_baseILj7168ES2_ffffjLj1024EEEEELb0ELb0EEEvNS_9BwdParamsE --------------------------
	.section	.text._ZN10layer_norm22ln_bwd_finalize_kernelINS_22Kernel_traits_finalizeILj7168E6__halfffffjLb0ELj1024ELj4ENS_18Kernel_traits_baseILj7168ES2_ffffjLj1024EEEEELb0ELb0EEEvNS_9BwdParamsE,"ax",@progbits
	.sectioninfo	@"SHI_REGISTERS=30"
	.align	128
        .global         _ZN10layer_norm22ln_bwd_finalize_kernelINS_22Kernel_traits_finalizeILj7168E6__halfffffjLb0ELj1024ELj4ENS_18Kernel_traits_baseILj7168ES2_ffffjLj1024EEEEELb0ELb0EEEvNS_9BwdParamsE
        .type           _ZN10layer_norm22ln_bwd_finalize_kernelINS_22Kernel_traits_finalizeILj7168E6__halfffffjLb0ELj1024ELj4ENS_18Kernel_traits_baseILj7168ES2_ffffjLj1024EEEEELb0ELb0EEEvNS_9BwdParamsE,@function
        .size           _ZN10layer_norm22ln_bwd_finalize_kernelINS_22Kernel_traits_finalizeILj7168E6__halfffffjLb0ELj1024ELj4ENS_18Kernel_traits_baseILj7168ES2_ffffjLj1024EEEEELb0ELb0EEEvNS_9BwdParamsE,(.L_x_13046 - _ZN10layer_norm22ln_bwd_finalize_kernelINS_22Kernel_traits_finalizeILj7168E6__halfffffjLb0ELj1024ELj4ENS_18Kernel_traits_baseILj7168ES2_ffffjLj1024EEEEELb0ELb0EEEvNS_9BwdParamsE)
        .other          _ZN10layer_norm22ln_bwd_finalize_kernelINS_22Kernel_traits_finalizeILj7168E6__halfffffjLb0ELj1024ELj4ENS_18Kernel_traits_baseILj7168ES2_ffffjLj1024EEEEELb0ELb0EEEvNS_9BwdParamsE,@"STO_CUDA_ENTRY STV_DEFAULT"
_ZN10layer_norm22ln_bwd_finalize_kernelINS_22Kernel_traits_finalizeILj7168E6__halfffffjLb0ELj1024ELj4ENS_18Kernel_traits_baseILj7168ES2_ffffjLj1024EEEEELb0ELb0EEEvNS_9BwdParamsE:
.text._ZN10layer_norm22ln_bwd_finalize_kernelINS_22Kernel_traits_finalizeILj7168E6__halfffffjLb0ELj1024ELj4ENS_18Kernel_traits_baseILj7168ES2_ffffjLj1024EEEEELb0ELb0EEEvNS_9BwdParamsE:
        /* <DEDUP_REMOVED lines=19> */
.L_x_11356:
        /* <DEDUP_REMOVED lines=28> */
.L_x_11347:
        /* <DEDUP_REMOVED lines=35> */
.L_x_11346:
[----:B------:R-:W-:Y:S05]  /*0520*/  BSYNC B1 ;  /* 0x0000000000017941 */ /* 0x000fea0003800000 */
.L_x_11345:
        /* <DEDUP_REMOVED lines=23> */
.L_x_11349:
[----:B------:R-:W-:Y:S05]  /*06a0*/  BSYNC B1 ;  /* 0x0000000000017941 */ /* 0x000fea0003800000 */
.L_x_11348:
        /* <DEDUP_REMOVED lines=11> */
.L_x_11350:
[----:B------:R-:W-:Y:S05]  /*0760*/  BSYNC B1 ;  /* 0x0000000000017941 */ /* 0x000fea0003800000 */
.L_x_11344:
[----:B------:R-:W-:Y:S05]  /*0770*/  BSYNC B0 ;  /* 0x0000000000007941 */ /* 0x000fea0003800000 */
.L_x_11343:
        /* <DEDUP_REMOVED lines=11> */
.L_x_11357:
        /* <DEDUP_REMOVED lines=18> */
.L_x_11358:
[----:B---3--:R-:W-:Y:S02]  /*0950*/  FADD.FTZ R4, R4, R9 ;  /* 0x0000000904047221 */ /* 0x008fe40000010000 */
[----:B-12---:R-:W-:-:S03]  /*0960*/  FADD.FTZ R6, R5, R6 ;  /* 0x0000000605067221 */ /* 0x006fc60000010000 */
[----:B------:R1:W-:Y:S04]  /*0970*/  @!P1 STS [R17.X4+0x2000], R4 ;  /* 0x0020000411009388 */ /* 0x0003e80000004800 */
[----:B------:R1:W-:Y:S02]  /*0980*/  @!P1 STS [R17.X4+0x2080], R6 ;  /* 0x0020800611009388 */ /* 0x0003e40000004800 */
.L_x_11351:
        /* <DEDUP_REMOVED lines=17> */
.L_x_11355:
[----:B------:R-:W-:Y:S05]  /*0aa0*/  BSYNC B0 ;  /* 0x0000000000007941 */ /* 0x000fea0003800000 */
.L_x_11354:
[C---:B------:R-:W-:Y:S02]  /*0ab0*/  ISETP.GT.U32.AND P1, PT, R18.reuse, -0x1c01, PT ;  /* 0xffffe3ff1200780c */ /* 0x040fe40003f24070 */
[----:B------:R-:W-:Y:S02]  /*0ac0*/  IADD3 R18, R18, 0x1c00, RZ ;  /* 0x00001c0012127810 */ /* 0x000fe40007ffe0ff */
[----:B------:R-:W-:-:S09]  /*0ad0*/  IADD3 R19, R19, 0xe00, RZ ;  /* 0x00000e0013137810 */ /* 0x000fd20007ffe0ff */
[----:B01----:R-:W-:Y:S05]  /*0ae0*/  @P1 BRA `(.L_x_11356) ;  /* 0xfffff64000001947 */ /* 0x003fea000383ffff */
[----:B------:R-:W-:Y:S05]  /*0af0*/  EXIT ;  /* 0x000000000000794d */ /* 0x000fea0003800000 */
.L_x_11352:
[----:B--2---:R-:W-:Y:S01]  /*0b00*/  IMAD.MOV.U32 R9, RZ, RZ, R5 ;  /* 0x000000ffff097224 */ /* 0x004fe200078e0005 */
[----:B------:R-:W-:Y:S01]  /*0b10*/  MOV R8, 0x1 ;  /* 0x0000000100087802 */ /* 0x000fe20000000f00 */
[----:B------:R-:W-:Y:S01]  /*0b20*/  IMAD.MOV.U32 R7, RZ, RZ, 0x1f ;  /* 0x0000001fff077424 */ /* 0x000fe200078e00ff */
[----:B------:R-:W-:Y:S02]  /*0b30*/  MOV R10, 0xffffffff ;  /* 0xffffffff000a7802 */ /* 0x000fe40000000f00 */
[----:B------:R-:W-:Y:S02]  /*0b40*/  MOV R2, 0xb60 ;  /* 0x00000b6000027802 */ /* 0x000fe40000000f00 */
[----:B01----:R-:W-:Y:S05]  /*0b50*/  CALL.REL.NOINC `($__internal_170_$__cuda_sm70_shflsync_bfly_p) ;  /* 0x000003b000007944 */ /* 0x003fea0003c00000 */
[----:B-1----:R-:W-:Y:S01]  /*0b60*/  IMAD.MOV.U32 R2, RZ, RZ, R7 ;  /* 0x000000ffff027224 */ /* 0x002fe200078e0007 */
[----:B0-----:R-:W-:Y:S05]  /*0b70*/  BRA `(.L_x_11357) ;  /* 0xfffffcb000007947 */ /* 0x001fea000383ffff */
.L_x_11353:
[----:B------:R-:W-:Y:S01]  /*0b80*/  HFMA2.MMA R8, -RZ, RZ, 0, 1.1920928955078125e-07 ;  /* 0x00000002ff087435 */ /* 0x000fe200000001ff */
[----:B------:R-:W-:Y:S01]  /*0b90*/  IMAD.MOV.U32 R7, RZ, RZ, 0x1f ;  /* 0x0000001fff077424 */ /* 0x000fe200078e00ff */
[----:B------:R-:W-:Y:S02]  /*0ba0*/  MOV R10, 0xffffffff ;  /* 0xffffffff000a7802 */ /* 0x000fe40000000f00 */
[----:B------:R-:W-:-:S02]  /*0bb0*/  MOV R2, 0xbd0 ;  /* 0x00000bd000027802 */ /* 0x000fc40000000f00 */
[----:B012---:R-:W-:Y:S05]  /*0bc0*/  CALL.REL.NOINC `($__internal_170_$__cuda_sm70_shflsync_bfly_p) ;  /* 0x0000034000007944 */ /* 0x007fea0003c00000 */
[----:B01----:R-:W-:Y:S01]  /*0bd0*/  FADD.FTZ R9, R9, R7 ;  /* 0x0000000709097221 */ /* 0x003fe20000010000 */
[----:B------:R-:W-:Y:S01]  /*0be0*/  HFMA2.MMA R7, -RZ, RZ, 0, 1.847743988037109375e-06 ;  /* 0x0000001fff077435 */ /* 0x000fe200000001ff */
[----:B------:R-:W-:Y:S01]  /*0bf0*/  IMAD.MOV.U32 R8, RZ, RZ, 0x4 ;  /* 0x00000004ff087424 */ /* 0x000fe200078e00ff */
[----:B------:R-:W-:Y:S01]  /*0c00*/  MOV R2, 0xc30 ;  /* 0x00000c3000027802 */ /* 0x000fe20000000f00 */
[----:B------:R-:W-:-:S03]  /*0c10*/  IMAD.MOV.U32 R10, RZ, RZ, -0x1 ;  /* 0xffffffffff0a7424 */ /* 0x000fc600078e00ff */
[----:B------:R-:W-:Y:S05]  /*0c20*/  CALL.REL.NOINC `($__internal_170_$__cuda_sm70_shflsync_bfly_p) ;  /* 0x000002e000007944 */ /* 0x000fea0003c00000 */
[----:B01----:R-:W-:Y:S01]  /*0c30*/  FADD.FTZ R9, R9, R7 ;  /* 0x0000000709097221 */ /* 0x003fe20000010000 */
[----:B------:R-:W-:Y:S01]  /*0c40*/  HFMA2.MMA R7, -RZ, RZ, 0, 1.847743988037109375e-06 ;  /* 0x0000001fff077435 */ /* 0x000fe200000001ff */
[----:B------:R-:W-:Y:S01]  /*0c50*/  MOV R8, 0x8 ;  /* 0x0000000800087802 */ /* 0x000fe20000000f00 */
[----:B------:R-:W-:Y:S01]  /*0c60*/  IMAD.MOV.U32 R10, RZ, RZ, -0x1 ;  /* 0xffffffffff0a7424 */ /* 0x000fe200078e00ff */
[----:B------:R-:W-:-:S03]  /*0c70*/  MOV R2, 0xc90 ;  /* 0x00000c9000027802 */ /* 0x000fc60000000f00 */
[----:B------:R-:W-:Y:S05]  /*0c80*/  CALL.REL.NOINC `($__internal_170_$__cuda_sm70_shflsync_bfly_p) ;  /* 0x0000028000007944 */ /* 0x000fea0003c00000 */
[----:B-1----:R-:W-:Y:S01]  /*0c90*/  FADD.FTZ R6, R9, R7 ;  /* 0x0000000709067221 */ /* 0x002fe20000010000 */
[----:B------:R-:W-:Y:S01]  /*0ca0*/  HFMA2.MMA R7, -RZ, RZ, 0, 1.847743988037109375e-06 ;  /* 0x0000001fff077435 */ /* 0x000fe200000001ff */
[----:B0-----:R-:W-:Y:S01]  /*0cb0*/  MOV R8, 0x10 ;  /* 0x0000001000087802 */ /* 0x001fe20000000f00 */
[----:B------:R-:W-:Y:S01]  /*0cc0*/  IMAD.MOV.U32 R10, RZ, RZ, -0x1 ;  /* 0xffffffffff0a7424 */ /* 0x000fe200078e00ff */
[----:B------:R-:W-:-:S02]  /*0cd0*/  MOV R2, 0xd00 ;  /* 0x00000d0000027802 */ /* 0x000fc40000000f00 */
[----:B------:R-:W-:Y:S02]  /*0ce0*/  MOV R9, R6 ;  /* 0x0000000600097202 */ /* 0x000fe40000000f00 */
[----:B------:R-:W-:Y:S05]  /*0cf0*/  CALL.REL.NOINC `($__internal_170_$__cuda_sm70_shflsync_bfly_p) ;  /* 0x0000021000007944 */ /* 0x000fea0003c00000 */
[----:B0-----:R-:W-:Y:S01]  /*0d00*/  HFMA2.MMA R8, -RZ, RZ, 0, 5.9604644775390625e-08 ;  /* 0x00000001ff087435 */ /* 0x001fe200000001ff */
[----:B-1----:R-:W-:Y:S01]  /*0d10*/  MOV R5, R7 ;  /* 0x0000000700057202 */ /* 0x002fe20000000f00 */
[----:B------:R-:W-:Y:S01]  /*0d20*/  IMAD.MOV.U32 R9, RZ, RZ, R4 ;  /* 0x000000ffff097224 */ /* 0x000fe200078e0004 */
[----:B------:R-:W-:Y:S01]  /*0d30*/  MOV R7, 0x1f ;  /* 0x0000001f00077802 */ /* 0x000fe20000000f00 */
[----:B------:R-:W-:Y:S01]  /*0d40*/  IMAD.MOV.U32 R10, RZ, RZ, -0x1 ;  /* 0xffffffffff0a7424 */ /* 0x000fe200078e00ff */
[----:B------:R-:W-:Y:S02]  /*0d50*/  MOV R2, 0xd70 ;  /* 0x00000d7000027802 */ /* 0x000fe40000000f00 */
[----:B------:R-:W-:Y:S05]  /*0d60*/  CALL.REL.NOINC `($__internal_170_$__cuda_sm70_shflsync_bfly_p) ;  /* 0x000001a000007944 */ /* 0x000fea0003c00000 */
[----:B0-----:R-:W-:Y:S01]  /*0d70*/  HFMA2.MMA R8, -RZ, RZ, 0, 1.1920928955078125e-07 ;  /* 0x00000002ff087435 */ /* 0x001fe200000001ff */
[----:B-1----:R-:W-:Y:S01]  /*0d80*/  FADD.FTZ R9, R4, R7 ;  /* 0x0000000704097221 */ /* 0x002fe20000010000 */
[----:B------:R-:W-:Y:S01]  /*0d90*/  MOV R7, 0x1f ;  /* 0x0000001f00077802 */ /* 0x000fe20000000f00 */
[----:B------:R-:W-:Y:S01]  /*0da0*/  IMAD.MOV.U32 R10, RZ, RZ, -0x1 ;  /* 0xffffffffff0a7424 */ /* 0x000fe200078e00ff */
[----:B------:R-:W-:Y:S02]  /*0db0*/  MOV R2, 0xdd0 ;  /* 0x00000dd000027802 */ /* 0x000fe40000000f00 */
[----:B------:R-:W-:Y:S05]  /*0dc0*/  CALL.REL.NOINC `($__internal_170_$__cuda_sm70_shflsync_bfly_p) ;  /* 0x0000014000007944 */ /* 0x000fea0003c00000 */
[----:B0-----:R-:W-:Y:S01]  /*0dd0*/  HFMA2.MMA R8, -RZ, RZ, 0, 2.384185791015625e-07 ;  /* 0x00000004ff087435 */ /* 0x001fe200000001ff */
[----:B-1----:R-:W-:Y:S01]  /*0de0*/  FADD.FTZ R9, R9, R7 ;  /* 0x0000000709097221 */ /* 0x002fe20000010000 */
[----:B------:R-:W-:Y:S01]  /*0df0*/  MOV R7, 0x1f ;  /* 0x0000001f00077802 */ /* 0x000fe20000000f00 */
[----:B------:R-:W-:Y:S01]  /*0e00*/  IMAD.MOV.U32 R10, RZ, RZ, -0x1 ;  /* 0xffffffffff0a7424 */ /* 0x000fe200078e00ff */
[----:B------:R-:W-:-:S02]  /*0e10*/  MOV R2, 0xe30 ;  /* 0x00000e3000027802 */ /* 0x000fc40000000f00 */
[----:B------:R-:W-:Y:S05]  /*0e20*/  CALL.REL.NOINC `($__internal_170_$__cuda_sm70_shflsync_bfly_p) ;  /* 0x000000e000007944 */ /* 0x000fea0003c00000 */
[----:B0-----:R-:W-:Y:S01]  /*0e30*/  HFMA2.MMA R8, -RZ, RZ, 0, 4.76837158203125e-07 ;  /* 0x00000008ff087435 */ /* 0x001fe200000001ff */
[----:B-1----:R-:W-:Y:S01]  /*0e40*/  FADD.FTZ R9, R9, R7 ;  /* 0x0000000709097221 */ /* 0x002fe20000010000 */
[----:B------:R-:W-:Y:S01]  /*0e50*/  MOV R7, 0x1f ;  /* 0x0000001f00077802 */ /* 0x000fe20000000f00 */
[----:B------:R-:W-:Y:S01]  /*0e60*/  IMAD.MOV.U32 R10, RZ, RZ, -0x1 ;  /* 0xffffffffff0a7424 */ /* 0x000fe200078e00ff */
[----:B------:R-:W-:-:S02]  /*0e70*/  MOV R2, 0xe90 ;  /* 0x00000e9000027802 */ /* 0x000fc40000000f00 */
[----:B------:R-:W-:Y:S05]  /*0e80*/  CALL.REL.NOINC `($__internal_170_$__cuda_sm70_shflsync_bfly_p) ;  /* 0x0000008000007944 */ /* 0x000fea0003c00000 */
[----:B0-----:R-:W-:Y:S01]  /*0e90*/  HFMA2.MMA R8, -RZ, RZ, 0, 9.5367431640625e-07 ;  /* 0x00000010ff087435 */ /* 0x001fe200000001ff */
[----:B-1----:R-:W-:Y:S01]  /*0ea0*/  FADD.FTZ R9, R9, R7 ;  /* 0x0000000709097221 */ /* 0x002fe20000010000 */
[----:B------:R-:W-:Y:S01]  /*0eb0*/  MOV R7, 0x1f ;  /* 0x0000001f00077802 */ /* 0x000fe20000000f00 */
[----:B------:R-:W-:Y:S01]  /*0ec0*/  IMAD.MOV.U32 R10, RZ, RZ, -0x1 ;  /* 0xffffffffff0a7424 */ /* 0x000fe200078e00ff */
[----:B------:R-:W-:-:S02]  /*0ed0*/  MOV R2, 0xef0 ;  /* 0x00000ef000027802 */ /* 0x000fc40000000f00 */
[----:B------:R-:W-:Y:S05]  /*0ee0*/  CALL.REL.NOINC `($__internal_170_$__cuda_sm70_shflsync_bfly_p) ;  /* 0x0000002000007944 */ /* 0x000fea0003c00000 */
[----:B-1----:R-:W-:Y:S01]  /*0ef0*/  MOV R4, R7 ;  /* 0x0000000700047202 */ /* 0x002fe20000000f00 */
[----:B0-----:R-:W-:Y:S05]  /*0f00*/  BRA `(.L_x_11358) ;  /* 0xfffffa4000007947 */ /* 0x001fea000383ffff */
        .weak           $__internal_170_$__cuda_sm70_shflsync_bfly_p
        .type           $__internal_170_$__cuda_sm70_shflsync_bfly_p,@function
        .size           $__internal_170_$__cuda_sm70_shflsync_bfly_p,(.L_x_13046 - $__internal_170_$__cuda_sm70_shflsync_bfly_p)
$__internal_170_$__cuda_sm70_shflsync_bfly_p:
[----:B------:R-:W-:Y:S01]  /*0f10*/  HFMA2.MMA R3, -RZ, RZ, 0, 0 ;  /* 0x00000000ff037435 */ /* 0x000fe200000001ff */
[----:B------:R-:W-:Y:S04]  /*0f20*/  WARPSYNC R10 ;  /* 0x0000000a00007348 */ /* 0x000fe80003800000 */
[----:B------:R0:W1:Y:S01]  /*0f30*/  SHFL.BFLY PT, R7, R9, R8, R7 ;  /* 0x0c00000809077389 */ /* 0x00006200000e0007 */
[----:B------:R-:W-:Y:S05]  /*0f40*/  RET.REL.NODEC R2 `(_ZN10layer_norm22ln_bwd_finalize_kernelINS_22Kernel_traits_finalizeILj7168E6__halfffffjLb0ELj1024ELj4ENS_18Kernel_traits_baseILj7168ES2_ffffjLj1024EEEEELb0ELb0EEEvNS_9BwdParamsE) ;  /* 0xfffff0b002007950 */ /* 0x000fea0003c3ffff */
.L_x_11359:
        /* <DEDUP_REMOVED lines=11> */
.L_x_13046:


//--------------------- .text._ZN10layer_norm13ln_bwd_kernelINS_13Kernel_traitsI6__halfffffjLj7168ELj1ELj1ELj8ELj16ENS_18Kernel_traits_baseILj7168ES2_ffffjLj256EEEEELb1ELb0ELb1ELb0EEEvNS_9BwdParamsE --------------------------
	.section	.text._ZN10layer_norm13ln_bwd_kernelINS_13Kernel_traitsI6__halfffffjLj7168ELj1ELj1ELj8ELj16ENS_18Kernel_traits_baseILj7168ES2_ffffjLj256EEEEELb1ELb0ELb1ELb0EEEvNS_9BwdParamsE,"ax",@progbits
	.sectioninfo	@"SHI_REGISTERS=216"
	.align	128
        .global         _ZN10layer_norm13ln_bwd_kernelINS_13Kernel_traitsI6__halfffffjLj7168ELj1ELj1ELj8ELj16ENS_18Kernel_traits_baseILj7168ES2_ffffjLj256EEEEELb1ELb0ELb1ELb0EEEvNS_9BwdParamsE
        .type           _ZN10layer_norm13ln_bwd_kernelINS_13Kernel_traitsI6__halfffffjLj7168ELj1ELj1ELj8ELj16ENS_18Kernel_traits_baseILj7168ES2_ffffjLj256EEEEELb1ELb0ELb1ELb0EEEvNS_9BwdParamsE,@function
        .size           _ZN10layer_norm13ln_bwd_kernelINS_13Kernel_traitsI6__halfffffjLj7168ELj1ELj1ELj8ELj16ENS_18Kernel_traits_baseILj7168ES2_ffffjLj256EEEEELb1ELb0ELb1ELb0EEEvNS_9BwdParamsE,(.L_x_13047 - _ZN10layer_norm13ln_bwd_kernelINS_13Kernel_traitsI6__halfffffjLj7168ELj1ELj1ELj8ELj16ENS_18Kernel_traits_baseILj7168ES2_ffffjLj256EEEEELb1ELb0ELb1ELb0EEEvNS_9BwdParamsE)
        .other          _ZN10layer_norm13ln_bwd_kernelINS_13Kernel_traitsI6__halfffffjLj7168ELj1ELj1ELj8ELj16ENS_18Kernel_traits_baseILj7168ES2_ffffjLj256EEEEELb1ELb0ELb1ELb0EEEvNS_9BwdParamsE,@"STO_CUDA_ENTRY STV_DEFAULT"
_ZN10layer_norm13ln_bwd_kernelINS_13Kernel_traitsI6__halfffffjLj7168ELj1ELj1ELj8ELj16ENS_18Kernel_traits_baseILj7168ES2_ffffjLj256EEEEELb1ELb0ELb1ELb0EEEvNS_9BwdParamsE:
.text._ZN10layer_norm13ln_bwd_kernelINS_13Kernel_traitsI6__halfffffjLj7168ELj1ELj1ELj8ELj16ENS_18Kernel_traits_baseILj7168ES2_ffffjLj256EEEEELb1ELb0ELb1ELb0EEEvNS_9BwdParamsE:
        /* <DEDUP_REMOVED lines=138> */
.L_x_11460:
        /* <DEDUP_REMOVED lines=9> */
[----:B------:R-:W-:-:S05]  /*0930*/  IMAD R134, R149, c[0x0][0x168], RZ ;  /* 0x00005a0095867a24 */ /* 0x000fca00078e02ff */
[----:B------:R-:W-:-:S04]  /*0940*/  SHF.R.S32.HI R135, RZ, 0x1f, R134 ;  /* 0x0000001fff877819 */ /* 0x000fc80000011486 */
[----:B------:R-:W-:Y:S02]  /*0950*/  LEA.HI R135, R135, R134, RZ, 0x2 ;  /* 0x0000008687877211 */ /* 0x000fe400078f10ff */
[----:B------:R-:W-:Y:S02]  /*0960*/  LOP3.LUT R134, R150, 0xff, RZ, 0xc0, !PT ;  /* 0x000000ff96867812 */ /* 0x000fe400078ec0ff */
[----:B------:R-:W-:Y:S02]  /*0970*/  MOV R140, 0x10 ;  /* 0x00000010008c7802 */ /* 0x000fe40000000f00 */
[----:B------:R-:W-:Y:S01]  /*0980*/  LEA.HI.SX32 R151, R135, R134, 0x1e ;  /* 0x0000008687977211 */ /* 0x000fe200078ff2ff */
[----:B------:R-:W-:Y:S04]  /*0990*/  BSSY B0, `(.L_x_11361) ;  /* 0x00001a9000007945 */ /* 0x000fe80003800000 */
        /* <DEDUP_REMOVED lines=21> */
.L_x_11364:
[----:B------:R-:W-:Y:S05]  /*0af0*/  BSYNC B1 ;  /* 0x0000000000017941 */ /* 0x000fea0003800000 */
.L_x_11363:
        /* <DEDUP_REMOVED lines=11> */
.L_x_11366:
[----:B------:R-:W-:Y:S05]  /*0bb0*/  BSYNC B1 ;  /* 0x0000000000017941 */ /* 0x000fea0003800000 */
.L_x_11365:
        /* <DEDUP_REMOVED lines=11> */
.L_x_11368:
[----:B------:R-:W-:Y:S05]  /*0c70*/  BSYNC B1 ;  /* 0x0000000000017941 */ /* 0x000fea0003800000 */
.L_x_11367:
        /* <DEDUP_REMOVED lines=10> */
.L_x_11370:
[----:B------:R-:W-:Y:S05]  /*0d20*/  BSYNC B1 ;  /* 0x0000000000017941 */ /* 0x000fea0003800000 */
.L_x_11369:
        /* <DEDUP_REMOVED lines=10> */
.L_x_11372:
[----:B------:R-:W-:Y:S05]  /*0dd0*/  BSYNC B1 ;  /* 0x0000000000017941 */ /* 0x000fea0003800000 */
.L_x_11371:
        /* <DEDUP_REMOVED lines=10> */
.L_x_11374:
[----:B------:R-:W-:Y:S05]  /*0e80*/  BSYNC B1 ;  /* 0x0000000000017941 */ /* 0x000fea0003800000 */
.L_x_11373:
[----:B------:R-:W-:Y:S01]  /*0e90*/  ISETP.GE.U32.AND P4, PT, R8, 0x700, PT ;  /* 0x000007000800780c */ /* 0x000fe20003f86070 */
[----:B------:R-:W-:-:S12]  /*0ea0*/  CS2R R142, SRZ ;  /* 0x00000000008e7805 */ /* 0x000fd8000001ff00 */
[----:B------:R-:W-:Y:S05]  /*0eb0*/  @!P4 BRA `(.L_x_11375) ;  /* 0x000015600000c947 */ /* 0x000fea0003800000 */
[----:B------:R-:W-:-:S04]  /*0ec0*/  ISETP.NE.U32.AND P4, PT, RZ, c[0x0][0x218], PT ;  /* 0x00008600ff007a0c */ /* 0x000fc80003f85070 */
[----:B------:R-:W-:Y:S01]  /*0ed0*/  ISETP.NE.AND.EX P4, PT, RZ, c[0x0][0x21c], PT, P4 ;  /* 0x00008700ff007a0c */ /* 0x000fe20003f85340 */
[----:B------:R-:W-:-:S05]  /*0ee0*/  IMAD.WIDE.U32 R138, R139, R138, c[0x0][0x190] ;  /* 0x000064008b8a7625 */ /* 0x000fca00078e008a */
[----:B------:R1:W5:Y:S07]  /*0ef0*/  LDG.E R0, [R138.64] ;  /* 0x000000048a007981 */ /* 0x00036e000c1e1900 */
[----:B------:R-:W-:-:S05]  /*0f00*/  @P4 IMAD.WIDE.U32 R140, R133, R140, c[0x0][0x218] ;  /* 0x00008600858c4625 */ /* 0x000fca00078e008c */
[----:B------:R1:W5:Y:S01]  /*0f10*/  @P4 LDG.E.128 R116, [R140.64] ;  /* 0x000000048c744981 */ /* 0x000362000c1e1d00 */
[----:B------:R-:W-:Y:S01]  /*0f20*/  IMAD.MOV.U32 R142, RZ, RZ, RZ ;  /* 0x000000ffff8e7224 */ /* 0x000fe200078e00ff */
[----:B------:R-:W-:Y:S05]  /*0f30*/  BRA `(.L_x_11375) ;  /* 0x000014e000007947 */ /* 0x000fea0003800000 */
.L_x_11362:
[----:B0----5:R-:W-:Y:S01]  /*0f40*/  ISETP.GE.AND P4, PT, R9, 0x1, PT ;  /* 0x000000010900780c */ /* 0x021fe20003f86270 */
[----:B------:R-:W-:Y:S01]  /*0f50*/  HFMA2.MMA R139, -RZ, RZ, 0, 0 ;  /* 0x00000000ff8b7435 */ /* 0x000fe200000001ff */
        /* <DEDUP_REMOVED lines=18> */
[----:B------:R-:W-:Y:S01]  /*1080*/  FSEL R164, R192, RZ, !P4 ;  /* 0x000000ffc0a47208 */ /* 0x000fe20006000000 */
[----:B------:R-:W2:Y:S01]  /*1090*/  LDG.E.128 R128, [R128.64] ;  /* 0x0000000480807981 */ /* 0x000ea2000c1e1d00 */
[----:B------:R-:W-:-:S03]  /*10a0*/  ISETP.NE.U32.AND P4, PT, RZ, c[0x0][0x218], PT ;  /* 0x00008600ff007a0c */ /* 0x000fc60003f85070 */
[----:B------:R-:W3:Y:S01]  /*10b0*/  LDG.E.128 R132, [R132.64] ;  /* 0x0000000484847981 */ /* 0x000ee2000c1e1d00 */
[----:B------:R-:W-:-:S13]  /*10c0*/  ISETP.NE.AND.EX P4, PT, RZ, c[0x0][0x21c], PT, P4 ;  /* 0x00008700ff007a0c */ /* 0x000fda0003f85340 */
[----:B------:R0:W5:Y:S01]  /*10d0*/  @P4 LDG.E.128 R92, [R136.64] ;  /* 0x00000004885c4981 */ /* 0x000162000c1e1d00 */
[C---:B------:R-:W-:Y:S01]  /*10e0*/  IMAD.WIDE.U32 R142, R139.reuse, R138, c[0x0][0x190] ;  /* 0x000064008b8e7625 */ /* 0x040fe200078e008a */
[----:B------:R-:W-:Y:S02]  /*10f0*/  IADD3 R139, R139, 0x100, RZ ;  /* 0x000001008b8b7810 */ /* 0x000fe40007ffe0ff */
[----:B------:R-:W-:Y:S02]  /*1100*/  IADD3 R141, R141, 0x100, RZ ;  /* 0x000001008d8d7810 */ /* 0x000fe40007ffe0ff */
[----:B------:R1:W5:Y:S01]  /*1110*/  LDG.E R7, [R142.64] ;  /* 0x000000048e077981 */ /* 0x000362000c1e1900 */
[C---:B--2---:R-:W-:Y:S02]  /*1120*/  FADD.FTZ R163, -R164.reuse, R128 ;  /* 0x00000080a4a37221 */ /* 0x044fe40000010100 */
[----:B------:R-:W-:Y:S02]  /*1130*/  FADD.FTZ R177, -R164, R129 ;  /* 0x00000081a4b17221 */ /* 0x000fe40000010100 */
[----:B------:R-:W-:-:S02]  /*1140*/  FMUL.FTZ R163, R10, R163 ;  /* 0x000000a30aa37220 */ /* 0x000fc40000410000 */
[----:B---3--:R-:W-:Y:S02]  /*1150*/  FMUL.FTZ R178, R147, R132 ;  /* 0x0000008493b27220 */ /* 0x008fe40000410000 */
[C---:B------:R-:W-:Y:S02]  /*1160*/  FADD.FTZ R193, -R164.reuse, R130 ;  /* 0x00000082a4c17221 */ /* 0x040fe40000010100 */
[----:B------:R-:W-:Y:S02]  /*1170*/  FADD.FTZ R131, -R164, R131 ;  /* 0x00000083a4837221 */ /* 0x000fe40000010100 */
[----:B------:R-:W-:Y:S02]  /*1180*/  FMUL.FTZ R164, R10, R177 ;  /* 0x000000b10aa47220 */ /* 0x000fe40000410000 */
[----:B------:R-:W-:Y:S02]  /*1190*/  FMUL.FTZ R195, R146, R133 ;  /* 0x0000008592c37220 */ /* 0x000fe40000410000 */
[----:B------:R-:W-:-:S02]  /*11a0*/  FADD.FTZ R128, RZ, R178 ;  /* 0x000000b2ff807221 */ /* 0x000fc40000010000 */
[----:B------:R-:W-:Y:S02]  /*11b0*/  FFMA.FTZ R129, R163, R178, RZ ;  /* 0x000000b2a3817223 */ /* 0x000fe400000100ff */
[C---:B------:R-:W-:Y:S02]  /*11c0*/  FMUL.FTZ R180, R10.reuse, R131 ;  /* 0x000000830ab47220 */ /* 0x040fe40000410000 */
[----:B------:R-:W-:Y:S02]  /*11d0*/  FMUL.FTZ R177, R10, R193 ;  /* 0x000000c10ab17220 */ /* 0x000fe40000410000 */
[----:B------:R-:W-:Y:S02]  /*11e0*/  FMUL.FTZ R208, R145, R134 ;  /* 0x0000008691d07220 */ /* 0x000fe40000410000 */
        /* <DEDUP_REMOVED lines=14> */
[----:B-1----:R-:W-:-:S02]  /*12d0*/  FADD.FTZ R143, R128, R209 ;  /* 0x000000d1808f7221 */ /* 0x002fc40000010000 */
[----:B------:R-:W-:Y:S02]  /*12e0*/  FFMA.FTZ R142, R180, R209, R129 ;  /* 0x000000d1b48e7223 */ /* 0x000fe40000010081 */
.L_x_11377:
[----:B0-----:R-:W-:Y:S05]  /*12f0*/  BSYNC B1 ;  /* 0x0000000000017941 */ /* 0x001fea0003800000 */
.L_x_11376:
[----:B------:R-:W-:Y:S01]  /*1300*/  ISETP.GE.U32.AND P4, PT, R8, 0x200, PT ;  /* 0x000002000800780c */ /* 0x000fe20003f86070 */
[----:B------:R-:W-:-:S12]  /*1310*/  BSSY B1, `(.L_x_11378) ;  /* 0x000002d000017945 */ /* 0x000fd80003800000 */
        /* <DEDUP_REMOVED lines=8> */
[----:B------:R-:W-:Y:S01]  /*13a0*/  ISETP.NE.AND.EX P4, PT, RZ, c[0x0][0x21c], PT, P4 ;  /* 0x00008700ff007a0c */ /* 0x000fe20003f85340 */
[----:B------:R-:W-:-:S05]  /*13b0*/  IMAD.WIDE.U32 R136, R139, R138, c[0x0][0x190] ;  /* 0x000064008b887625 */ /* 0x000fca00078e008a */
[----:B------:R0:W5:Y:S07]  /*13c0*/  LDG.E R6, [R136.64] ;  /* 0x0000000488067981 */ /* 0x00016e000c1e1900 */
        /* <DEDUP_REMOVED lines=8> */
[----:B------:R-:W-:Y:S02]  /*1450*/  FMUL.FTZ R161, R10, R161 ;  /* 0x000000a10aa17220 */ /* 0x000fe40000410000 */
[----:B---3--:R-:W-:Y:S02]  /*1460*/  FMUL.FTZ R176, R35, R132 ;  /* 0x0000008423b07220 */ /* 0x008fe40000410000 */
[----:B------:R-:W-:Y:S02]  /*1470*/  FADD.FTZ R131, -R162, R131 ;  /* 0x00000083a2837221 */ /* 0x000fe40000010100 */
[C---:B------:R-:W-:Y:S02]  /*1480*/  FMUL.FTZ R162, R10.reuse, R175 ;  /* 0x000000af0aa27220 */ /* 0x040fe40000410000 */
        /* <DEDUP_REMOVED lines=21> */
.L_x_11379:
[----:B0-----:R-:W-:Y:S05]  /*15e0*/  BSYNC B1 ;  /* 0x0000000000017941 */ /* 0x001fea0003800000 */
.L_x_11378:
        /* <DEDUP_REMOVED lines=10> */
[----:B------:R-:W-:Y:S01]  /*1690*/  IMAD.WIDE.U32 R136, R139, R138, c[0x0][0x190] ;  /* 0x000064008b887625 */ /* 0x000fe200078e008a */
[----:B------:R-:W-:-:S04]  /*16a0*/  ISETP.NE.AND.EX P4, PT, RZ, c[0x0][0x21c], PT, P4 ;  /* 0x00008700ff007a0c */ /* 0x000fc80003f85340 */
[----:B------:R0:W5:Y:S09]  /*16b0*/  LDG.E R5, [R136.64] ;  /* 0x0000000488057981 */ /* 0x000172000c1e1900 */
[----:B------:R-:W-:-:S05]  /*16c0*/  @P4 IMAD.WIDE.U32 R188, R193, R140, c[0x0][0x218] ;  /* 0x00008600c1bc4625 */ /* 0x000fca00078e008c */
[----:B------:R1:W5:Y:S01]  /*16d0*/  @P4 LDG.E.128 R100, [R188.64] ;  /* 0x00000004bc644981 */ /* 0x000362000c1e1d00 */
[----:B------:R-:W-:Y:S02]  /*16e0*/  IADD3 R139, R139, 0x100, RZ ;  /* 0x000001008b8b7810 */ /* 0x000fe40007ffe0ff */
[----:B------:R-:W-:Y:S02]  /*16f0*/  IADD3 R141, R141, 0x100, RZ ;  /* 0x000001008d8d7810 */ /* 0x000fe40007ffe0ff */
[----:B------:R-:W-:Y:S01]  /*1700*/  IADD3 R193, R193, 0x100, RZ ;  /* 0x00000100c1c17810 */ /* 0x000fe20007ffe0ff */
[C---:B--2---:R-:W-:Y:S02]  /*1710*/  FADD.FTZ R159, -R160.reuse, R128 ;  /* 0x00000080a09f7221 */ /* 0x044fe40000010100 */
[----:B------:R-:W-:Y:S02]  /*1720*/  FADD.FTZ R173, -R160, R129 ;  /* 0x00000081a0ad7221 */ /* 0x000fe40000010100 */
[----:B------:R-:W-:-:S02]  /*1730*/  FMUL.FTZ R159, R10, R159 ;  /* 0x0000009f0a9f7220 */ /* 0x000fc40000410000 */
[----:B---3--:R-:W-:Y:S02]  /*1740*/  FMUL.FTZ R174, R31, R132 ;  /* 0x000000841fae7220 */ /* 0x008fe40000410000 */
[C---:B------:R-:W-:Y:S02]  /*1750*/  FADD.FTZ R205, -R160.reuse, R130 ;  /* 0x00000082a0cd7221 */ /* 0x040fe40000010100 */
[----:B------:R-:W-:Y:S02]  /*1760*/  FADD.FTZ R131, -R160, R131 ;  /* 0x00000083a0837221 */ /* 0x000fe40000010100 */
[----:B------:R-:W-:Y:S02]  /*1770*/  FMUL.FTZ R160, R10, R173 ;  /* 0x000000ad0aa07220 */ /* 0x000fe40000410000 */
[----:B-1----:R-:W-:Y:S02]  /*1780*/  FMUL.FTZ R189, R30, R133 ;  /* 0x000000851ebd7220 */ /* 0x002fe40000410000 */
        /* <DEDUP_REMOVED lines=20> */
.L_x_11381:
[----:B0-----:R-:W-:Y:S05]  /*18d0*/  BSYNC B1 ;  /* 0x0000000000017941 */ /* 0x001fea0003800000 */
.L_x_11380:
[----:B------:R-:W-:Y:S01]  /*18e0*/  BSSY B1, `(.L_x_11382) ;  /* 0x000002d000017945 */ /* 0x000fe20003800000 */
        /* <DEDUP_REMOVED lines=44> */
.L_x_11383:
[----:B0-----:R-:W-:Y:S05]  /*1bb0*/  BSYNC B1 ;  /* 0x0000000000017941 */ /* 0x001fea0003800000 */
.L_x_11382:
        /* <DEDUP_REMOVED lines=45> */
.L_x_11385:
[----:B0-----:R-:W-:Y:S05]  /*1e90*/  BSYNC B1 ;  /* 0x0000000000017941 */ /* 0x001fea0003800000 */
.L_x_11384:
        /* <DEDUP_REMOVED lines=45> */
.L_x_11387:
[----:B0-----:R-:W-:Y:S05]  /*2170*/  BSYNC B1 ;  /* 0x0000000000017941 */ /* 0x001fea0003800000 */
.L_x_11386:
[----:B------:R-:W-:-:S13]  /*2180*/  ISETP.GE.U32.AND P4, PT, R8, 0x700, PT ;  /* 0x000007000800780c */ /* 0x000fda0003f86070 */
        /* <DEDUP_REMOVED lines=41> */
.L_x_11375:
[----:B0-----:R-:W-:Y:S05]  /*2420*/  BSYNC B0 ;  /* 0x0000000000007941 */ /* 0x001fea0003800000 */
.L_x_11361:
[----:B------:R-:W-:Y:S02]  /*2430*/  LOP3.LUT P4, RZ, R11, 0xff, RZ, 0xc0, !PT ;  /* 0x000000ff0bff7812 */ /* 0x000fe4000788c0ff */
[----:B------:R-:W-:-:S04]  /*2440*/  SHF.R.U32.HI R130, RZ, 0x5, R150 ;  /* 0x00000005ff827819 */ /* 0x000fc80000011696 */
[----:B------:R-:W-:-:S07]  /*2450*/  LOP3.LUT R210, R130, 0x7fffff8, RZ, 0xc0, !PT ;  /* 0x07fffff882d27812 */ /* 0x000fce00078ec0ff */
[----:B------:R-:W-:Y:S02]  /*2460*/  @!P4 IADD3 R210, R210, 0x8, RZ ;  /* 0x00000008d2d2c810 */ /* 0x000fe40007ffe0ff */
[----:B------:R-:W-:Y:S01]  /*2470*/  LOP3.LUT P4, RZ, R150, 0x1f, RZ, 0xc0, !PT ;  /* 0x0000001f96ff7812 */ /* 0x000fe2000788c0ff */
[----:B------:R-:W-:Y:S10]  /*2480*/  BRA.DIV ~URZ, `(.L_x_11388) ;  /* 0x00002ce27f007947 */ /* 0x000ff4000b800000 */
[----:B------:R0:W2:Y:S02]  /*2490*/  SHFL.DOWN PT, R132, R143, 0x10, 0x1f ;  /* 0x0a001f008f847f89 */ /* 0x0000a400000e0000 */
.L_x_11461:
[----:B------:R-:W-:Y:S05]  /*24a0*/  BRA.DIV ~URZ, `(.L_x_11389) ;  /* 0x00002d427f007947 */ /* 0x000fea000b800000 */
[----:B------:R-:W3:Y:S01]  /*24b0*/  SHFL.DOWN PT, R129, R142, 0x10, 0x1f ;  /* 0x0a001f008e817f89 */ /* 0x000ee200000e0000 */
[----:B0-2---:R-:W-:-:S05]  /*24c0*/  FADD.FTZ R143, R132, R143 ;  /* 0x0000008f848f7221 */ /* 0x005fca0000010000 */
[----:B------:R-:W0:Y:S01]  /*24d0*/  SHFL.DOWN PT, R128, R143, 0x8, 0x1f ;  /* 0x09001f008f807f89 */ /* 0x000e2200000e0000 */
[----:B---3--:R-:W-:-:S05]  /*24e0*/  FADD.FTZ R129, R129, R142 ;  /* 0x0000008e81817221 */ /* 0x008fca0000010000 */
[----:B------:R-:W2:Y:S01]  /*24f0*/  SHFL.DOWN PT, R132, R129, 0x8, 0x1f ;  /* 0x09001f0081847f89 */ /* 0x000ea200000e0000 */
[----:B0-----:R-:W-:-:S05]  /*2500*/  FADD.FTZ R128, R128, R143 ;  /* 0x0000008f80807221 */ /* 0x001fca0000010000 */
[----:B------:R-:W0:Y:S01]  /*2510*/  SHFL.DOWN PT, R131, R128, 0x4, 0x1f ;  /* 0x08801f0080837f89 */ /* 0x000e2200000e0000 */
[----:B--2---:R-:W-:-:S05]  /*2520*/  FADD.FTZ R132, R129, R132 ;  /* 0x0000008481847221 */ /* 0x004fca0000010000 */
[----:B------:R-:W2:Y:S01]  /*2530*/  SHFL.DOWN PT, R133, R132, 0x4, 0x1f ;  /* 0x08801f0084857f89 */ /* 0x000ea200000e0000 */
[----:B0-----:R-:W-:-:S05]  /*2540*/  FADD.FTZ R131, R128, R131 ;  /* 0x0000008380837221 */ /* 0x001fca0000010000 */
[----:B------:R-:W0:Y:S01]  /*2550*/  SHFL.DOWN PT, R134, R131, 0x2, 0x1f ;  /* 0x08401f0083867f89 */ /* 0x000e2200000e0000 */
[----:B--2---:R-:W-:-:S05]  /*2560*/  FADD.FTZ R133, R132, R133 ;  /* 0x0000008584857221 */ /* 0x004fca0000010000 */
[----:B------:R-:W2:Y:S01]  /*2570*/  SHFL.DOWN PT, R136, R133, 0x2, 0x1f ;  /* 0x08401f0085887f89 */ /* 0x000ea200000e0000 */
[----:B0-----:R-:W-:-:S05]  /*2580*/  FADD.FTZ R134, R131, R134 ;  /* 0x0000008683867221 */ /* 0x001fca0000010000 */
[----:B------:R0:W3:Y:S01]  /*2590*/  SHFL.DOWN PT, R135, R134, 0x1, 0x1f ;  /* 0x08201f0086877f89 */ /* 0x0000e200000e0000 */
[----:B--2---:R-:W-:-:S05]  /*25a0*/  FADD.FTZ R136, R133, R136 ;  /* 0x0000008885887221 */ /* 0x004fca0000010000 */
[----:B------:R0:W2:Y:S02]  /*25b0*/  SHFL.DOWN PT, R193, R136, 0x1, 0x1f ;  /* 0x08201f0088c17f89 */ /* 0x0000a400000e0000 */
.L_x_11462:
        /* <DEDUP_REMOVED lines=13> */
[----:B0-----:R-:W0:Y:S04]  /*2690*/  LDS.128 R132, [R210.X8+0x7010] ;  /* 0x00701000d2847984 */ /* 0x001e280000008c00 */
[----:B-1----:R-:W1:Y:S04]  /*26a0*/  LDS.128 R136, [R210.X8+0x7020] ;  /* 0x00702000d2887984 */ /* 0x002e680000008c00 */
[----:B------:R-:W3:Y:S01]  /*26b0*/  LDS.128 R140, [R210.X8+0x7030] ;  /* 0x00703000d28c7984 */ /* 0x000ee20000008c00 */
[----:B--2---:R-:W-:-:S02]  /*26c0*/  FADD.FTZ R213, RZ, R128 ;  /* 0x00000080ffd57221 */ /* 0x004fc40000010000 */
        /* <DEDUP_REMOVED lines=26> */
[----:B-----5:R-:W-:Y:S01]  /*2870*/  @!P3 FSEL R129, R92, RZ, P5 ;  /* 0x000000ff5c81b208 */ /* 0x020fe20002800000 */
        /* <DEDUP_REMOVED lines=9> */
.L_x_11393:
[----:B------:R-:W-:Y:S05]  /*2910*/  BSYNC B1 ;  /* 0x0000000000017941 */ /* 0x000fea0003800000 */
.L_x_11392:
[----:B------:R-:W-:Y:S01]  /*2920*/  @P4 FMUL.FTZ R128, R129, c[0x0][0x1ec] ;  /* 0x00007b0081804a20 */ /* 0x000fe20000410000 */
[----:B------:R-:W-:Y:S01]  /*2930*/  @P4 LOP3.LUT P5, RZ, R7, 0xff, RZ, 0xc0, !PT ;  /* 0x000000ff07ff4812 */ /* 0x000fe200078ac0ff */
[----:B------:R-:W-:Y:S02]  /*2940*/  BSSY B1, `(.L_x_11394) ;  /* 0x000000f000017945 */ /* 0x000fe40003800000 */
[----:B------:R-:W-:-:S05]  /*2950*/  @P4 FMUL.FTZ R128, R128, c[0x0][0x1e8] ;  /* 0x00007a0080804a20 */ /* 0x000fca0000410000 */
[----:B------:R-:W-:Y:S02]  /*2960*/  @P4 SEL R124, R128, RZ, P5 ;  /* 0x000000ff807c4207 */ /* 0x000fe40002800000 */
        /* <DEDUP_REMOVED lines=12> */
.L_x_11395:
[----:B------:R-:W-:Y:S05]  /*2a30*/  BSYNC B1 ;  /* 0x0000000000017941 */ /* 0x000fea0003800000 */
.L_x_11394:
        /* <DEDUP_REMOVED lines=17> */
.L_x_11397:
[----:B------:R-:W-:Y:S05]  /*2b50*/  BSYNC B1 ;  /* 0x0000000000017941 */ /* 0x000fea0003800000 */
.L_x_11396:
[----:B------:R-:W-:Y:S01]  /*2b60*/  @P4 FMUL.FTZ R130, R131, c[0x0][0x1ec] ;  /* 0x00007b0083824a20 */ /* 0x000fe20000410000 */
[----:B------:R-:W-:Y:S01]  /*2b70*/  @P4 LOP3.LUT P5, RZ, R7, 0xff0000, RZ, 0xc0, !PT ;  /* 0x00ff000007ff4812 */ /* 0x000fe200078ac0ff */
[----:B------:R-:W-:Y:S02]  /*2b80*/  BSSY B1, `(.L_x_11398) ;  /* 0x0000014000017945 */ /* 0x000fe40003800000 */
[----:B------:R-:W-:-:S05]  /*2b90*/  @P4 FMUL.FTZ R130, R130, c[0x0][0x1e8] ;  /* 0x00007a0082824a20 */ /* 0x000fca0000410000 */
[----:B------:R-:W-:Y:S02]  /*2ba0*/  @P4 SEL R126, R130, RZ, P5 ;  /* 0x000000ff827e4207 */ /* 0x000fe40002800000 */
[----:B------:R-:W-:-:S04]  /*2bb0*/  @!P3 ISETP.NE.U32.AND P5, PT, RZ, c[0x0][0x218], PT ;  /* 0x00008600ff00ba0c */ /* 0x000fc80003fa5070 */
[----:B------:R-:W-:-:S04]  /*2bc0*/  @!P3 ISETP.NE.AND.EX P5, PT, RZ, c[0x0][0x21c], PT, P5 ;  /* 0x00008700ff00ba0c */ /* 0x000fc80003fa5350 */
[----:B------:R-:W-:Y:S02]  /*2bd0*/  @!P3 FSEL R134, R95, RZ, P5 ;  /* 0x000000ff5f86b208 */ /* 0x000fe40002800000 */
        /* <DEDUP_REMOVED lines=14> */
.L_x_11399:
[----:B------:R-:W-:Y:S05]  /*2cc0*/  BSYNC B1 ;  /* 0x0000000000017941 */ /* 0x000fea0003800000 */
.L_x_11398:
[C---:B------:R-:W-:Y:S01]  /*2cd0*/  SEL R123, R134.reuse, R123, P5 ;  /* 0x0000007b867b7207 */ /* 0x040fe20002800000 */
[----:B------:R-:W-:Y:S01]  /*2ce0*/  @P4 FMUL.FTZ R134, R134, c[0x0][0x1ec] ;  /* 0x00007b0086864a20 */ /* 0x000fe20000410000 */
[----:B------:R-:W-:Y:S01]  /*2cf0*/  ISETP.NE.U32.AND P5, PT, RZ, c[0x0][0x258], PT ;  /* 0x00009600ff007a0c */ /* 0x000fe20003fa5070 */
[----:B------:R-:W-:Y:S02]  /*2d00*/  @P4 IMAD.MOV.U32 R128, RZ, RZ, 0x10 ;  /* 0x00000010ff804424 */ /* 0x000fe400078e00ff */
[----:B------:R-:W-:Y:S01]  /*2d10*/  @P4 FMUL.FTZ R134, R134, c[0x0][0x1e8] ;  /* 0x00007a0086864a20 */ /* 0x000fe20000410000 */
[----:B------:R-:W-:Y:S01]  /*2d20*/  ISETP.NE.AND.EX P5, PT, RZ, c[0x0][0x25c], PT, P5 ;  /* 0x00009700ff007a0c */ /* 0x000fe20003fa5350 */
[C---:B------:R-:W-:Y:S01]  /*2d30*/  @P4 IMAD.WIDE.U32 R128, R9.reuse, R128, c[0x0][0x248] ;  /* 0x0000920009804625 */ /* 0x040fe200078e0080 */
[----:B------:R-:W-:-:S11]  /*2d40*/  IADD3 R9, R9, 0x100, RZ ;  /* 0x0000010009097810 */ /* 0x000fd60007ffe0ff */
[----:B------:R-:W-:-:S05]  /*2d50*/  @P5 MOV R130, 0x10 ;  /* 0x0000001000825802 */ /* 0x000fca0000000f00 */
[C---:B------:R-:W-:Y:S01]  /*2d60*/  @P5 IMAD.WIDE.U32 R130, R151.reuse, R130, c[0x0][0x258] ;  /* 0x0000960097825625 */ /* 0x040fe200078e0082 */
[----:B------:R-:W-:-:S04]  /*2d70*/  IADD3 R151, R151, 0x100, RZ ;  /* 0x0000010097977810 */ /* 0x000fc80007ffe0ff */
[----:B------:R0:W-:Y:S01]  /*2d80*/  @P5 STG.E.128 [R130.64], R120 ;  /* 0x0000007882005986 */ /* 0x0001e2000c101d04 */
[----:B------:R-:W-:-:S04]  /*2d90*/  @P4 LOP3.LUT P5, RZ, R7, 0xff000000, RZ, 0xc0, !PT ;  /* 0xff00000007ff4812 */ /* 0x000fc800078ac0ff */
[----:B------:R-:W-:-:S05]  /*2da0*/  @P4 SEL R127, R134, RZ, P5 ;  /* 0x000000ff867f4207 */ /* 0x000fca0002800000 */
[----:B------:R0:W-:Y:S04]  /*2db0*/  @P4 STG.E.128 [R128.64], R124 ;  /* 0x0000007c80004986 */ /* 0x0001e8000c101d04 */
.L_x_11391:
[----:B------:R-:W-:Y:S05]  /*2dc0*/  BSYNC B0 ;  /* 0x0000000000007941 */ /* 0x000fea0003800000 */
.L_x_11390:
        /* <DEDUP_REMOVED lines=8> */
[----:B0----5:R-:W-:Y:S01]  /*2e50*/  @!P3 FSEL R129, R96, RZ, P5 ;  /* 0x000000ff6081b208 */ /* 0x021fe20002800000 */
[----:B------:R-:W-:Y:S05]  /*2e60*/  @!P3 BRA `(.L_x_11403) ;  /* 0x000000600000b947 */ /* 0x000fea0003800000 */
[----:B------:R-:W-:Y:S01]  /*2e70*/  ISETP.NE.U32.AND P5, PT, RZ, c[0x0][0x218], PT ;  /* 0x00008600ff007a0c */ /* 0x000fe20003fa5070 */
[----:B------:R-:W-:-:S03]  /*2e80*/  FFMA.FTZ R129, R161, R133, R136 ;  /* 0x00000085a1817223 */ /* 0x000fc60000010088 */
[----:B------:R-:W-:Y:S01]  /*2e90*/  ISETP.NE.AND.EX P5, PT, RZ, c[0x0][0x21c], PT, P5 ;  /* 0x00008700ff007a0c */ /* 0x000fe20003fa5350 */
[----:B------:R-:W-:-:S04]  /*2ea0*/  FADD.FTZ R129, R176, -R129 ;  /* 0x80000081b0817221 */ /* 0x000fc80000010000 */
[----:B------:R-:W-:-:S08]  /*2eb0*/  FMUL.FTZ R129, R10, R129 ;  /* 0x000000810a817220 */ /* 0x000fd00000410000 */
[----:B------:R-:W-:Y:S02]  /*2ec0*/  @P5 FADD.FTZ R129, R96, R129 ;  /* 0x0000008160815221 */ /* 0x000fe40000010000 */
.L_x_11403:
[----:B------:R-:W-:Y:S05]  /*2ed0*/  BSYNC B1 ;  /* 0x0000000000017941 */ /* 0x000fea0003800000 */
.L_x_11402:
        /* <DEDUP_REMOVED lines=15> */
.L_x_11405:
[----:B------:R-:W-:Y:S05]  /*2fd0*/  BSYNC B1 ;  /* 0x0000000000017941 */ /* 0x000fea0003800000 */
.L_x_11404:
        /* <DEDUP_REMOVED lines=15> */
.L_x_11407:
[----:B------:R-:W-:Y:S05]  /*30d0*/  BSYNC B1 ;  /* 0x0000000000017941 */ /* 0x000fea0003800000 */
.L_x_11406:
        /* <DEDUP_REMOVED lines=17> */
.L_x_11409:
[----:B------:R-:W-:Y:S05]  /*31f0*/  BSYNC B1 ;  /* 0x0000000000017941 */ /* 0x000fea0003800000 */
.L_x_11408:
[----:B------:R-:W-:Y:S02]  /*3200*/  SEL R120, R129, R120, P5 ;  /* 0x0000007881787207 */ /* 0x000fe40002800000 */
[----:B------:R-:W-:Y:S02]  /*3210*/  SEL R121, R128, R121, P5 ;  /* 0x0000007980797207 */ /* 0x000fe40002800000 */
[----:B------:R-:W-:Y:S02]  /*3220*/  SEL R122, R131, R122, P5 ;  /* 0x0000007a837a7207 */ /* 0x000fe40002800000 */
[C---:B------:R-:W-:Y:S01]  /*3230*/  SEL R123, R134.reuse, R123, P5 ;  /* 0x0000007b867b7207 */ /* 0x040fe20002800000 */
[----:B------:R-:W-:Y:S01]  /*3240*/  @P4 FMUL.FTZ R134, R134, c[0x0][0x1ec] ;  /* 0x00007b0086864a20 */ /* 0x000fe20000410000 */
[----:B------:R-:W-:Y:S02]  /*3250*/  ISETP.NE.U32.AND P5, PT, RZ, c[0x0][0x258], PT ;  /* 0x00009600ff007a0c */ /* 0x000fe40003fa5070 */
[----:B------:R-:W-:Y:S01]  /*3260*/  @P4 MOV R128, 0x10 ;  /* 0x0000001000804802 */ /* 0x000fe20000000f00 */
[----:B------:R-:W-:Y:S01]  /*3270*/  @P4 FMUL.FTZ R134, R134, c[0x0][0x1e8] ;  /* 0x00007a0086864a20 */ /* 0x000fe20000410000 */
[----:B------:R-:W-:-:S03]  /*3280*/  ISETP.NE.AND.EX P5, PT, RZ, c[0x0][0x25c], PT, P5 ;  /* 0x00009700ff007a0c */ /* 0x000fc60003fa5350 */
[C---:B------:R-:W-:Y:S01]  /*3290*/  @P4 IMAD.WIDE.U32 R128, R9.reuse, R128, c[0x0][0x248] ;  /* 0x0000920009804625 */ /* 0x040fe200078e0080 */
[----:B------:R-:W-:-:S09]  /*32a0*/  IADD3 R9, R9, 0x100, RZ ;  /* 0x0000010009097810 */ /* 0x000fd20007ffe0ff */
[----:B------:R-:W-:-:S05]  /*32b0*/  @P5 MOV R130, 0x10 ;  /* 0x0000001000825802 */ /* 0x000fca0000000f00 */
[C---:B------:R-:W-:Y:S01]  /*32c0*/  @P5 IMAD.WIDE.U32 R130, R151.reuse, R130, c[0x0][0x258] ;  /* 0x0000960097825625 */ /* 0x040fe200078e0082 */
[----:B------:R-:W-:-:S04]  /*32d0*/  IADD3 R151, R151, 0x100, RZ ;  /* 0x0000010097977810 */ /* 0x000fc80007ffe0ff */
[----:B------:R0:W-:Y:S01]  /*32e0*/  @P5 STG.E.128 [R130.64], R120 ;  /* 0x0000007882005986 */ /* 0x0001e2000c101d04 */
[----:B------:R-:W-:-:S04]  /*32f0*/  @P4 LOP3.LUT P5, RZ, R6, 0xff000000, RZ, 0xc0, !PT ;  /* 0xff00000006ff4812 */ /* 0x000fc800078ac0ff */
[----:B------:R-:W-:-:S05]  /*3300*/  @P4 SEL R127, R134, RZ, P5 ;  /* 0x000000ff867f4207 */ /* 0x000fca0002800000 */
[----:B------:R0:W-:Y:S04]  /*3310*/  @P4 STG.E.128 [R128.64], R124 ;  /* 0x0000007c80004986 */ /* 0x0001e8000c101d04 */
.L_x_11401:
[----:B------:R-:W-:Y:S05]  /*3320*/  BSYNC B0 ;  /* 0x0000000000007941 */ /* 0x000fea0003800000 */
.L_x_11400:
        /* <DEDUP_REMOVED lines=16> */
.L_x_11413:
[----:B------:R-:W-:Y:S05]  /*3430*/  BSYNC B1 ;  /* 0x0000000000017941 */ /* 0x000fea0003800000 */
.L_x_11412:
        /* <DEDUP_REMOVED lines=15> */
.L_x_11415:
[----:B------:R-:W-:Y:S05]  /*3530*/  BSYNC B1 ;  /* 0x0000000000017941 */ /* 0x000fea0003800000 */
.L_x_11414:
        /* <DEDUP_REMOVED lines=15> */
.L_x_11417:
[----:B------:R-:W-:Y:S05]  /*3630*/  BSYNC B1 ;  /* 0x0000000000017941 */ /* 0x000fea0003800000 */
.L_x_11416:
        /* <DEDUP_REMOVED lines=17> */
.L_x_11419:
[----:B------:R-:W-:Y:S05]  /*3750*/  BSYNC B1 ;  /* 0x0000000000017941 */ /* 0x000fea0003800000 */
.L_x_11418:
        /* <DEDUP_REMOVED lines=11> */
[----:B------:R-:W-:-:S04]  /*3810*/  @P5 IMAD.MOV.U32 R130, RZ, RZ, 0x10 ;  /* 0x00000010ff825424 */ /* 0x000fc800078e00ff */
[C---:B------:R-:W-:Y:S01]  /*3820*/  @P5 IMAD.WIDE.U32 R130, R151.reuse, R130, c[0x0][0x258] ;  /* 0x0000960097825625 */ /* 0x040fe200078e0082 */
[----:B------:R-:W-:-:S04]  /*3830*/  IADD3 R151, R151, 0x100, RZ ;  /* 0x0000010097977810 */ /* 0x000fc80007ffe0ff */
[----:B------:R0:W-:Y:S01]  /*3840*/  @P5 STG.E.128 [R130.64], R120 ;  /* 0x0000007882005986 */ /* 0x0001e2000c101d04 */
[----:B------:R-:W-:-:S04]  /*3850*/  @P4 LOP3.LUT P5, RZ, R5, 0xff000000, RZ, 0xc0, !PT ;  /* 0xff00000005ff4812 */ /* 0x000fc800078ac0ff */
[----:B------:R-:W-:-:S05]  /*3860*/  @P4 SEL R127, R134, RZ, P5 ;  /* 0x000000ff867f4207 */ /* 0x000fca0002800000 */
[----:B------:R0:W-:Y:S04]  /*3870*/  @P4 STG.E.128 [R128.64], R124 ;  /* 0x0000007c80004986 */ /* 0x0001e8000c101d04 */
.L_x_11411:
[----:B------:R-:W-:Y:S05]  /*3880*/  BSYNC B0 ;  /* 0x0000000000007941 */ /* 0x000fea0003800000 */
.L_x_11410:
[----:B------:R-:W-:Y:S01]  /*3890*/  BSSY B0, `(.L_x_11420) ;  /* 0x0000054000007945 */ /* 0x000fe20003800000 */
        /* <DEDUP_REMOVED lines=14> */
.L_x_11423:
[----:B------:R-:W-:Y:S05]  /*3980*/  BSYNC B1 ;  /* 0x0000000000017941 */ /* 0x000fea0003800000 */
.L_x_11422:
        /* <DEDUP_REMOVED lines=15> */
.L_x_11425:
[----:B------:R-:W-:Y:S05]  /*3a80*/  BSYNC B1 ;  /* 0x0000000000017941 */ /* 0x000fea0003800000 */
.L_x_11424:
        /* <DEDUP_REMOVED lines=15> */
.L_x_11427:
[----:B------:R-:W-:Y:S05]  /*3b80*/  BSYNC B1 ;  /* 0x0000000000017941 */ /* 0x000fea0003800000 */
.L_x_11426:
        /* <DEDUP_REMOVED lines=17> */
.L_x_11429:
[----:B------:R-:W-:Y:S05]  /*3ca0*/  BSYNC B1 ;  /* 0x0000000000017941 */ /* 0x000fea0003800000 */
.L_x_11428:
[----:B------:R-:W-:Y:S02]  /*3cb0*/  SEL R120, R129, R120, P5 ;  /* 0x0000007881787207 */ /* 0x000fe40002800000 */
[----:B------:R-:W-:Y:S01]  /*3cc0*/  SEL R121, R128, R121, P5 ;  /* 0x0000007980797207 */ /* 0x000fe20002800000 */
[----:B------:R-:W-:Y:S01]  /*3cd0*/  @P4 IMAD.MOV.U32 R128, RZ, RZ, 0x10 ;  /* 0x00000010ff804424 */ /* 0x000fe200078e00ff */
[----:B------:R-:W-:Y:S02]  /*3ce0*/  SEL R122, R131, R122, P5 ;  /* 0x0000007a837a7207 */ /* 0x000fe40002800000 */
[C---:B------:R-:W-:Y:S01]  /*3cf0*/  SEL R123, R134.reuse, R123, P5 ;  /* 0x0000007b867b7207 */ /* 0x040fe20002800000 */
[----:B------:R-:W-:Y:S01]  /*3d00*/  @P4 FMUL.FTZ R134, R134, c[0x0][0x1ec] ;  /* 0x00007b0086864a20 */ /* 0x000fe20000410000 */
[----:B------:R-:W-:Y:S01]  /*3d10*/  ISETP.NE.U32.AND P5, PT, RZ, c[0x0][0x258], PT ;  /* 0x00009600ff007a0c */ /* 0x000fe20003fa5070 */
[C---:B------:R-:W-:Y:S01]  /*3d20*/  @P4 IMAD.WIDE.U32 R128, R9.reuse, R128, c[0x0][0x248] ;  /* 0x0000920009804625 */ /* 0x040fe200078e0080 */
[----:B------:R-:W-:-:S02]  /*3d30*/  IADD3 R9, R9, 0x100, RZ ;  /* 0x0000010009097810 */ /* 0x000fc40007ffe0ff */
[----:B------:R-:W-:Y:S01]  /*3d40*/  ISETP.NE.AND.EX P5, PT, RZ, c[0x0][0x25c], PT, P5 ;  /* 0x00009700ff007a0c */ /* 0x000fe20003fa5350 */
[----:B------:R-:W-:-:S12]  /*3d50*/  @P4 FMUL.FTZ R134, R134, c[0x0][0x1e8] ;  /* 0x00007a0086864a20 */ /* 0x000fd80000410000 */
[----:B------:R-:W-:-:S05]  /*3d60*/  @P5 MOV R130, 0x10 ;  /* 0x0000001000825802 */ /* 0x000fca0000000f00 */
[C---:B------:R-:W-:Y:S01]  /*3d70*/  @P5 IMAD.WIDE.U32 R130, R151.reuse, R130, c[0x0][0x258] ;  /* 0x0000960097825625 */ /* 0x040fe200078e0082 */
[----:B------:R-:W-:-:S04]  /*3d80*/  IADD3 R151, R151, 0x100, RZ ;  /* 0x0000010097977810 */ /* 0x000fc80007ffe0ff */
[----:B------:R0:W-:Y:S01]  /*3d90*/  @P5 STG.E.128 [R130.64], R120 ;  /* 0x0000007882005986 */ /* 0x0001e2000c101d04 */
[----:B------:R-:W-:-:S04]  /*3da0*/  @P4 LOP3.LUT P5, RZ, R4, 0xff000000, RZ, 0xc0, !PT ;  /* 0xff00000004ff4812 */ /* 0x000fc800078ac0ff */
[----:B------:R-:W-:-:S05]  /*3db0*/  @P4 SEL R127, R134, RZ, P5 ;  /* 0x000000ff867f4207 */ /* 0x000fca0002800000 */
[----:B------:R0:W-:Y:S04]  /*3dc0*/  @P4 STG.E.128 [R128.64], R124 ;  /* 0x0000007c80004986 */ /* 0x0001e8000c101d04 */
.L_x_11421:
[----:B------:R-:W-:Y:S05]  /*3dd0*/  BSYNC B0 ;  /* 0x0000000000007941 */ /* 0x000fea0003800000 */
.L_x_11420:
        /* <DEDUP_REMOVED lines=15> */
.L_x_11433:
[----:B------:R-:W-:Y:S05]  /*3ed0*/  BSYNC B1 ;  /* 0x0000000000017941 */ /* 0x000fea0003800000 */
.L_x_11432:
        /* <DEDUP_REMOVED lines=15> */
.L_x_11435:
[----:B------:R-:W-:Y:S05]  /*3fd0*/  BSYNC B1 ;  /* 0x0000000000017941 */ /* 0x000fea0003800000 */
.L_x_11434:
        /* <DEDUP_REMOVED lines=15> */
.L_x_11437:
[----:B------:R-:W-:Y:S05]  /*40d0*/  BSYNC B1 ;  /* 0x0000000000017941 */ /* 0x000fea0003800000 */
.L_x_11436:
        /* <DEDUP_REMOVED lines=17> */
.L_x_11439:
[----:B------:R-:W-:Y:S05]  /*41f0*/  BSYNC B1 ;  /* 0x0000000000017941 */ /* 0x000fea0003800000 */
.L_x_11438:
        /* <DEDUP_REMOVED lines=18> */
.L_x_11431:
[----:B------:R-:W-:Y:S05]  /*4320*/  BSYNC B0 ;  /* 0x0000000000007941 */ /* 0x000fea0003800000 */
.L_x_11430:
        /* <DEDUP_REMOVED lines=15> */
.L_x_11443:
[----:B------:R-:W-:Y:S05]  /*4420*/  BSYNC B1 ;  /* 0x0000000000017941 */ /* 0x000fea0003800000 */
.L_x_11442:
        /* <DEDUP_REMOVED lines=15> */
.L_x_11445:
[----:B------:R-:W-:Y:S05]  /*4520*/  BSYNC B1 ;  /* 0x0000000000017941 */ /* 0x000fea0003800000 */
.L_x_11444:
        /* <DEDUP_REMOVED lines=15> */
.L_x_11447:
[----:B------:R-:W-:Y:S05]  /*4620*/  BSYNC B1 ;  /* 0x0000000000017941 */ /* 0x000fea0003800000 */
.L_x_11446:
        /* <DEDUP_REMOVED lines=17> */
.L_x_11449:
[----:B------:R-:W-:Y:S05]  /*4740*/  BSYNC B1 ;  /* 0x0000000000017941 */ /* 0x000fea0003800000 */
.L_x_11448:
        /* <DEDUP_REMOVED lines=18> */
.L_x_11441:
[----:B------:R-:W-:Y:S05]  /*4870*/  BSYNC B0 ;  /* 0x0000000000007941 */ /* 0x000fea0003800000 */
.L_x_11440:
        /* <DEDUP_REMOVED lines=16> */
.L_x_11453:
[----:B------:R-:W-:Y:S05]  /*4980*/  BSYNC B1 ;  /* 0x0000000000017941 */ /* 0x000fea0003800000 */
.L_x_11452:
        /* <DEDUP_REMOVED lines=15> */
.L_x_11455:
[----:B------:R-:W-:Y:S05]  /*4a80*/  BSYNC B1 ;  /* 0x0000000000017941 */ /* 0x000fea0003800000 */
.L_x_11454:
        /* <DEDUP_REMOVED lines=15> */
.L_x_11457:
[----:B------:R-:W-:Y:S05]  /*4b80*/  BSYNC B1 ;  /* 0x0000000000017941 */ /* 0x000fea0003800000 */
.L_x_11456:
        /* <DEDUP_REMOVED lines=17> */
.L_x_11459:
[----:B------:R-:W-:Y:S05]  /*4ca0*/  BSYNC B1 ;  /* 0x0000000000017941 */ /* 0x000fea0003800000 */
.L_x_11458:
[----:B------:R-:W-:Y:S02]  /*4cb0*/  ISETP.NE.U32.AND P3, PT, RZ, c[0x0][0x258], PT ;  /* 0x00009600ff007a0c */ /* 0x000fe40003f65070 */
[----:B------:R-:W-:Y:S02]  /*4cc0*/  SEL R122, R131, R122, P5 ;  /* 0x0000007a837a7207 */ /* 0x000fe40002800000 */
[----:B------:R-:W-:Y:S02]  /*4cd0*/  ISETP.NE.AND.EX P3, PT, RZ, c[0x0][0x25c], PT, P3 ;  /* 0x00009700ff007a0c */ /* 0x000fe40003f65330 */
[----:B------:R-:W-:Y:S02]  /*4ce0*/  SEL R120, R129, R120, P5 ;  /* 0x0000007881787207 */ /* 0x000fe40002800000 */
[----:B------:R-:W-:Y:S01]  /*4cf0*/  SEL R121, R128, R121, P5 ;  /* 0x0000007980797207 */ /* 0x000fe20002800000 */
[----:B------:R-:W-:Y:S01]  /*4d00*/  @P4 IMAD.MOV.U32 R128, RZ, RZ, 0x10 ;  /* 0x00000010ff804424 */ /* 0x000fe200078e00ff */
[C---:B------:R-:W-:Y:S01]  /*4d10*/  SEL R123, R132.reuse, R123, P5 ;  /* 0x0000007b847b7207 */ /* 0x040fe20002800000 */
[----:B------:R-:W-:-:S02]  /*4d20*/  @P4 FMUL.FTZ R132, R132, c[0x0][0x1ec] ;  /* 0x00007b0084844a20 */ /* 0x000fc40000410000 */
[----:B------:R-:W-:-:S04]  /*4d30*/  @P4 IMAD.WIDE.U32 R128, R9, R128, c[0x0][0x248] ;  /* 0x0000920009804625 */ /* 0x000fc800078e0080 */
[----:B------:R-:W-:Y:S01]  /*4d40*/  @P3 MOV R130, 0x10 ;  /* 0x0000001000823802 */ /* 0x000fe20000000f00 */
[----:B------:R-:W-:-:S04]  /*4d50*/  @P4 FMUL.FTZ R132, R132, c[0x0][0x1e8] ;  /* 0x00007a0084844a20 */ /* 0x000fc80000410000 */
[----:B------:R-:W-:-:S05]  /*4d60*/  @P3 IMAD.WIDE.U32 R130, R151, R130, c[0x0][0x258] ;  /* 0x0000960097823625 */ /* 0x000fca00078e0082 */
[----:B------:R0:W-:Y:S01]  /*4d70*/  @P3 STG.E.128 [R130.64], R120 ;  /* 0x0000007882003986 */ /* 0x0001e2000c101d04 */
[----:B------:R-:W-:-:S04]  /*4d80*/  @P4 LOP3.LUT P3, RZ, R0, 0xff000000, RZ, 0xc0, !PT ;  /* 0xff00000000ff4812 */ /* 0x000fc8000786c0ff */
[----:B------:R-:W-:-:S05]  /*4d90*/  @P4 SEL R127, R132, RZ, P3 ;  /* 0x000000ff847f4207 */ /* 0x000fca0001800000 */
[----:B------:R0:W-:Y:S04]  /*4da0*/  @P4 STG.E.128 [R128.64], R124 ;  /* 0x0000007c80004986 */ /* 0x0001e8000c101d04 */
.L_x_11451:
[----:B------:R-:W-:Y:S05]  /*4db0*/  BSYNC B0 ;  /* 0x0000000000007941 */ /* 0x000fea0003800000 */
.L_x_11450:
[----:B------:R-:W-:Y:S02]  /*4dc0*/  LOP3.LUT P3, RZ, R11, 0xff, RZ, 0xc0, !PT ;  /* 0x000000ff0bff7812 */ /* 0x000fe4000786c0ff */
[----:B------:R-:W-:Y:S02]  /*4dd0*/  IADD3 R149, R149, c[0x0][0x160], RZ ;  /* 0x0000580095957a10 */ /* 0x000fe40007ffe0ff */
[----:B------:R-:W-:Y:S02]  /*4de0*/  SEL R11, RZ, 0x1, P3 ;  /* 0x00000001ff0b7807 */ /* 0x000fe40001800000 */
[----:B------:R-:W-:-:S13]  /*4df0*/  ISETP.GE.AND P3, PT, R149, c[0x0][0x164], PT ;  /* 0x0000590095007a0c */ /* 0x000fda0003f66270 */
[----:B0----5:R-:W-:Y:S01]  /*4e00*/  @P3 CALL.REL.NOINC `(.L_x_11360) ;  /* 0x0000001000003944 */ /* 0x021fe20003c00000 */
[----:B------:R-:W-:Y:S05]  /*4e10*/  BRA `(.L_x_11460) ;  /* 0xffffba8000007947 */ /* 0x000fea000383ffff */
.L_x_11360:
        /* <DEDUP_REMOVED lines=53> */
.L_x_11388:
[----:B------:R-:W-:Y:S01]  /*5170*/  HFMA2.MMA R193, -RZ, RZ, 0, 1.847743988037109375e-06 ;  /* 0x0000001fffc17435 */ /* 0x000fe200000001ff */
[----:B------:R-:W-:Y:S01]  /*5180*/  MOV R133, R143 ;  /* 0x0000008f00857202 */ /* 0x000fe20000000f00 */
[----:B-1----:R-:W-:Y:S01]  /*5190*/  IMAD.MOV.U32 R138, RZ, RZ, 0x10 ;  /* 0x00000010ff8a7424 */ /* 0x002fe200078e00ff */
[----:B------:R-:W-:Y:S02]  /*51a0*/  MOV R140, 0xffffffff ;  /* 0xffffffff008c7802 */ /* 0x000fe40000000f00 */
[----:B------:R-:W-:-:S02]  /*51b0*/  MOV R128, 0x51d0 ;  /* 0x000051d000807802 */ /* 0x000fc40000000f00 */
[----:B-----5:R-:W-:Y:S05]  /*51c0*/  CALL.REL.NOINC `($__internal_171_$__cuda_sm70_shflsync_down_p) ;  /* 0x0000045000007944 */ /* 0x020fea0003c00000 */
[----:B-1----:R-:W-:Y:S01]  /*51d0*/  IMAD.MOV.U32 R132, RZ, RZ, R193 ;  /* 0x000000ffff847224 */ /* 0x002fe200078e00c1 */
[----:B0-----:R-:W-:Y:S05]  /*51e0*/  BRA `(.L_x_11461) ;  /* 0xffffd2b000007947 */ /* 0x001fea000383ffff */
.L_x_11389:
[----:B-1----:R-:W-:Y:S01]  /*51f0*/  HFMA2.MMA R138, -RZ, RZ, 0, 9.5367431640625e-07 ;  /* 0x00000010ff8a7435 */ /* 0x002fe200000001ff */
[----:B------:R-:W-:Y:S01]  /*5200*/  MOV R133, R142 ;  /* 0x0000008e00857202 */ /* 0x000fe20000000f00 */
[----:B------:R-:W-:Y:S01]  /*5210*/  IMAD.MOV.U32 R193, RZ, RZ, 0x1f ;  /* 0x0000001fffc17424 */ /* 0x000fe200078e00ff */
[----:B------:R-:W-:-:S02]  /*5220*/  MOV R140, 0xffffffff ;  /* 0xffffffff008c7802 */ /* 0x000fc40000000f00 */
[----:B------:R-:W-:Y:S02]  /*5230*/  MOV R128, 0x5250 ;  /* 0x0000525000807802 */ /* 0x000fe40000000f00 */
[----:B0-2--5:R-:W-:Y:S05]  /*5240*/  CALL.REL.NOINC `($__internal_171_$__cuda_sm70_shflsync_down_p) ;  /* 0x000003d000007944 */ /* 0x025fea0003c00000 */
[----:B------:R-:W-:Y:S01]  /*5250*/  FADD.FTZ R132, R132, R143 ;  /* 0x0000008f84847221 */ /* 0x000fe20000010000 */
[----:B0-----:R-:W-:Y:S01]  /*5260*/  HFMA2.MMA R138, -RZ, RZ, 0, 4.76837158203125e-07 ;  /* 0x00000008ff8a7435 */ /* 0x001fe200000001ff */
[----:B-1----:R-:W-:Y:S01]  /*5270*/  FADD.FTZ R142, R142, R193 ;  /* 0x000000c18e8e7221 */ /* 0x002fe20000010000 */
[----:B------:R-:W-:Y:S01]  /*5280*/  MOV R140, 0xffffffff ;  /* 0xffffffff008c7802 */ /* 0x000fe20000000f00 */
[----:B------:R-:W-:Y:S01]  /*5290*/  IMAD.MOV.U32 R193, RZ, RZ, 0x1f ;  /* 0x0000001fffc17424 */ /* 0x000fe200078e00ff */
[----:B------:R-:W-:Y:S02]  /*52a0*/  MOV R133, R132 ;  /* 0x0000008400857202 */ /* 0x000fe40000000f00 */
[----:B------:R-:W-:Y:S02]  /*52b0*/  MOV R128, 0x52d0 ;  /* 0x000052d000807802 */ /* 0x000fe40000000f00 */
[----:B------:R-:W-:Y:S05]  /*52c0*/  CALL.REL.NOINC `($__internal_171_$__cuda_sm70_shflsync_down_p) ;  /* 0x0000035000007944 */ /* 0x000fea0003c00000 */
[----:B0-----:R-:W-:Y:S01]  /*52d0*/  HFMA2.MMA R138, -RZ, RZ, 0, 4.76837158203125e-07 ;  /* 0x00000008ff8a7435 */ /* 0x001fe200000001ff */
[----:B-1----:R-:W-:Y:S01]  /*52e0*/  IMAD.MOV.U32 R131, RZ, RZ, R193 ;  /* 0x000000ffff837224 */ /* 0x002fe200078e00c1 */
[----:B------:R-:W-:Y:S01]  /*52f0*/  MOV R133, R142 ;  /* 0x0000008e00857202 */ /* 0x000fe20000000f00 */
[----:B------:R-:W-:Y:S01]  /*5300*/  IMAD.MOV.U32 R193, RZ, RZ, 0x1f ;  /* 0x0000001fffc17424 */ /* 0x000fe200078e00ff */
[----:B------:R-:W-:-:S02]  /*5310*/  MOV R140, 0xffffffff ;  /* 0xffffffff008c7802 */ /* 0x000fc40000000f00 */
[----:B------:R-:W-:Y:S02]  /*5320*/  MOV R128, 0x5340 ;  /* 0x0000534000807802 */ /* 0x000fe40000000f00 */
[----:B------:R-:W-:Y:S05]  /*5330*/  CALL.REL.NOINC `($__internal_171_$__cuda_sm70_shflsync_down_p) ;  /* 0x000002e000007944 */ /* 0x000fea0003c00000 */
[----:B------:R-:W-:Y:S01]  /*5340*/  FADD.FTZ R132, R131, R132 ;  /* 0x0000008483847221 */ /* 0x000fe20000010000 */
[----:B0-----:R-:W-:Y:S01]  /*5350*/  HFMA2.MMA R138, -RZ, RZ, 0, 2.384185791015625e-07 ;  /* 0x00000004ff8a7435 */ /* 0x001fe200000001ff */
[----:B-1----:R-:W-:Y:S01]  /*5360*/  FADD.FTZ R142, R142, R193 ;  /* 0x000000c18e8e7221 */ /* 0x002fe20000010000 */
[----:B------:R-:W-:Y:S01]  /*5370*/  MOV R140, 0xffffffff ;  /* 0xffffffff008c7802 */ /* 0x000fe20000000f00 */
[----:B------:R-:W-:Y:S01]  /*5380*/  IMAD.MOV.U32 R193, RZ, RZ, 0x1f ;  /* 0x0000001fffc17424 */ /* 0x000fe200078e00ff */
[----:B------:R-:W-:Y:S02]  /*5390*/  MOV R133, R132 ;  /* 0x0000008400857202 */ /* 0x000fe40000000f00 */
[----:B------:R-:W-:Y:S02]  /*53a0*/  MOV R128, 0x53c0 ;  /* 0x000053c000807802 */ /* 0x000fe40000000f00 */
[----:B------:R-:W-:Y:S05]  /*53b0*/  CALL.REL.NOINC `($__internal_171_$__cuda_sm70_shflsync_down_p) ;  /* 0x0000026000007944 */ /* 0x000fea0003c00000 */
[----:B0-----:R-:W-:Y:S01]  /*53c0*/  HFMA2.MMA R138, -RZ, RZ, 0, 2.384185791015625e-07 ;  /* 0x00000004ff8a7435 */ /* 0x001fe200000001ff */
[----:B-1----:R-:W-:Y:S01]  /*53d0*/  IMAD.MOV.U32 R131, RZ, RZ, R193 ;  /* 0x000000ffff837224 */ /* 0x002fe200078e00c1 */
[----:B------:R-:W-:Y:S01]  /*53e0*/  MOV R133, R142 ;  /* 0x0000008e00857202 */ /* 0x000fe20000000f00 */
[----:B------:R-:W-:Y:S01]  /*53f0*/  IMAD.MOV.U32 R193, RZ, RZ, 0x1f ;  /* 0x0000001fffc17424 */ /* 0x000fe200078e00ff */
[----:B------:R-:W-:-:S02]  /*5400*/  MOV R140, 0xffffffff ;  /* 0xffffffff008c7802 */ /* 0x000fc40000000f00 */
[----:B------:R-:W-:Y:S02]  /*5410*/  MOV R128, 0x5430 ;  /* 0x0000543000807802 */ /* 0x000fe40000000f00 */
[----:B------:R-:W-:Y:S05]  /*5420*/  CALL.REL.NOINC `($__internal_171_$__cuda_sm70_shflsync_down_p) ;  /* 0x000001f000007944 */ /* 0x000fea0003c00000 */
[----:B------:R-:W-:Y:S01]  /*5430*/  FADD.FTZ R132, R131, R132 ;  /* 0x0000008483847221 */ /* 0x000fe20000010000 */
[----:B0-----:R-:W-:Y:S01]  /*5440*/  HFMA2.MMA R138, -RZ, RZ, 0, 1.1920928955078125e-07 ;  /* 0x00000002ff8a7435 */ /* 0x001fe200000001ff */
[----:B-1----:R-:W-:Y:S01]  /*5450*/  FADD.FTZ R136, R142, R193 ;  /* 0x000000c18e887221 */ /* 0x002fe20000010000 */
[----:B------:R-:W-:Y:S01]  /*5460*/  MOV R140, 0xffffffff ;  /* 0xffffffff008c7802 */ /* 0x000fe20000000f00 */
[----:B------:R-:W-:Y:S01]  /*5470*/  IMAD.MOV.U32 R193, RZ, RZ, 0x1f ;  /* 0x0000001fffc17424 */ /* 0x000fe200078e00ff */
[----:B------:R-:W-:Y:S02]  /*5480*/  MOV R133, R132 ;  /* 0x0000008400857202 */ /* 0x000fe40000000f00 */
[----:B------:R-:W-:Y:S02]  /*5490*/  MOV R128, 0x54b0 ;  /* 0x000054b000807802 */ /* 0x000fe40000000f00 */
[----:B------:R-:W-:Y:S05]  /*54a0*/  CALL.REL.NOINC `($__internal_171_$__cuda_sm70_shflsync_down_p) ;  /* 0x0000017000007944 */ /* 0x000fea0003c00000 */
[----:B0-----:R-:W-:Y:S01]  /*54b0*/  HFMA2.MMA R138, -RZ, RZ, 0, 1.1920928955078125e-07 ;  /* 0x00000002ff8a7435 */ /* 0x001fe200000001ff */
[----:B-1----:R-:W-:Y:S01]  /*54c0*/  IMAD.MOV.U32 R131, RZ, RZ, R193 ;  /* 0x000000ffff837224 */ /* 0x002fe200078e00c1 */
[----:B------:R-:W-:Y:S01]  /*54d0*/  MOV R133, R136 ;  /* 0x0000008800857202 */ /* 0x000fe20000000f00 */
[----:B------:R-:W-:Y:S01]  /*54e0*/  IMAD.MOV.U32 R193, RZ, RZ, 0x1f ;  /* 0x0000001fffc17424 */ /* 0x000fe200078e00ff */
[----:B------:R-:W-:-:S02]  /*54f0*/  MOV R140, 0xffffffff ;  /* 0xffffffff008c7802 */ /* 0x000fc40000000f00 */
[----:B------:R-:W-:Y:S02]  /*5500*/  MOV R128, 0x5520 ;  /* 0x0000552000807802 */ /* 0x000fe40000000f00 */
[----:B------:R-:W-:Y:S05]  /*5510*/  CALL.REL.NOINC `($__internal_171_$__cuda_sm70_shflsync_down_p) ;  /* 0x0000010000007944 */ /* 0x000fea0003c00000 */
[----:B------:R-:W-:Y:S01]  /*5520*/  FADD.FTZ R134, R131, R132 ;  /* 0x0000008483867221 */ /* 0x000fe20000010000 */
[----:B0-----:R-:W-:Y:S01]  /*5530*/  HFMA2.MMA R138, -RZ, RZ, 0, 5.9604644775390625e-08 ;  /* 0x00000001ff8a7435 */ /* 0x001fe200000001ff */
[----:B-1----:R-:W-:Y:S01]  /*5540*/  FADD.FTZ R136, R136, R193 ;  /* 0x000000c188887221 */ /* 0x002fe20000010000 */
[----:B------:R-:W-:Y:S01]  /*5550*/  MOV R140, 0xffffffff ;  /* 0xffffffff008c7802 */ /* 0x000fe20000000f00 */
[----:B------:R-:W-:Y:S01]  /*5560*/  IMAD.MOV.U32 R193, RZ, RZ, 0x1f ;  /* 0x0000001fffc17424 */ /* 0x000fe200078e00ff */
[----:B------:R-:W-:Y:S02]  /*5570*/  MOV R133, R134 ;  /* 0x0000008600857202 */ /* 0x000fe40000000f00 */
[----:B------:R-:W-:Y:S02]  /*5580*/  MOV R128, 0x55a0 ;  /* 0x000055a000807802 */ /* 0x000fe40000000f00 */
[----:B------:R-:W-:Y:S05]  /*5590*/  CALL.REL.NOINC `($__internal_171_$__cuda_sm70_shflsync_down_p) ;  /* 0x0000008000007944 */ /* 0x000fea0003c00000 */
[----:B0-----:R-:W-:Y:S01]  /*55a0*/  HFMA2.MMA R138, -RZ, RZ, 0, 5.9604644775390625e-08 ;  /* 0x00000001ff8a7435 */ /* 0x001fe200000001ff */
[----:B-1----:R-:W-:Y:S01]  /*55b0*/  IMAD.MOV.U32 R135, RZ, RZ, R193 ;  /* 0x000000ffff877224 */ /* 0x002fe200078e00c1 */
[----:B------:R-:W-:Y:S01]  /*55c0*/  MOV R133, R136 ;  /* 0x0000008800857202 */ /* 0x000fe20000000f00 */
[----:B------:R-:W-:Y:S01]  /*55d0*/  IMAD.MOV.U32 R193, RZ, RZ, 0x1f ;  /* 0x0000001fffc17424 */ /* 0x000fe200078e00ff */
[----:B------:R-:W-:-:S02]  /*55e0*/  MOV R140, 0xffffffff ;  /* 0xffffffff008c7802 */ /* 0x000fc40000000f00 */
[----:B------:R-:W-:Y:S02]  /*55f0*/  MOV R128, 0x5610 ;  /* 0x0000561000807802 */ /* 0x000fe40000000f00 */
[----:B------:R-:W-:Y:S05]  /*5600*/  CALL.REL.NOINC `($__internal_171_$__cuda_sm70_shflsync_down_p) ;  /* 0x0000001000007944 */ /* 0x000fea0003c00000 */
[----:B01----:R-:W-:Y:S05]  /*5610*/  BRA `(.L_x_11462) ;  /* 0xffffcfa000007947 */ /* 0x003fea000383ffff */
        .weak           $__internal_171_$__cuda_sm70_shflsync_down_p
        .type           $__internal_171_$__cuda_sm70_shflsync_down_p,@function
        .size           $__internal_171_$__cuda_sm70_shflsync_down_p,(.L_x_13047 - $__internal_171_$__cuda_sm70_shflsync_down_p)
$__internal_171_$__cuda_sm70_shflsync_down_p:
[----:B------:R-:W-:Y:S01]  /*5620*/  HFMA2.MMA R129, -RZ, RZ, 0, 0 ;  /* 0x00000000ff817435 */ /* 0x000fe200000001ff */
[----:B------:R-:W-:Y:S04]  /*5630*/  WARPSYNC R140 ;  /* 0x0000008c00007348 */ /* 0x000fe80003800000 */
[----:B------:R0:W1:Y:S01]  /*5640*/  SHFL.DOWN PT, R193, R133, R138, R193 ;  /* 0x0800008a85c17389 */ /* 0x00006200000e00c1 */
[----:B------:R-:W-:Y:S05]  /*5650*/  RET.REL.NODEC R128 `(_ZN10layer_norm13ln_bwd_kernelINS_13Kernel_traitsI6__halfffffjLj7168ELj1ELj1ELj8ELj16ENS_18Kernel_traits_baseILj7168ES2_ffffjLj256EEEEELb1ELb0ELb1ELb0EEEvNS_9BwdParamsE) ;  /* 0xffffa9a080007950 */ /* 0x000fea0003c3ffff */
.L_x_11463:
        /* <DEDUP_REMOVED lines=10> */
.L_x_13047:


//--------------------- .text._ZN10layer_norm22ln_bwd_finalize_kernelINS_22Kernel_traits_finalizeILj7168E6__halfffffjLb0ELj1024ELj4ENS_18Kernel_traits_baseILj7168ES2_ffffjLj1024EEEEELb0ELb1EEEvNS_9BwdParamsE --------------------------
	.section	.text._ZN10layer_norm22ln_bwd_finalize_kernelINS_22Kernel_traits_finalizeILj7168E6__halfffffjLb0ELj1024ELj4ENS_18Kernel_traits_baseILj7168ES2_ffffjLj1024EEEEELb0ELb1EEEvNS_9BwdParamsE,"ax",@progbits
	.sectioninfo	@"SHI_REGISTERS=32"
	.align	128
        .global         _ZN10layer_norm22ln_bwd_finalize_kernelINS_22Kernel_traits_finalizeILj7168E6__halfffffjLb0ELj1024ELj4ENS_18Kernel_traits_baseILj7168ES2_ffffjLj1024EEEEELb0ELb1EEEvNS_9BwdParamsE
        .type           _ZN10layer_norm22ln_bwd_finalize_kernelINS_22Kernel_traits_finalizeILj7168E6__halfffffjLb0ELj1024ELj4ENS_18Kernel_traits_baseILj7168ES2_ffffjLj1024EEEEELb0ELb1EEEvNS_9BwdParamsE,@function
        .size           _ZN10layer_norm22ln_bwd_finalize_kernelINS_22Kernel_traits_finalizeILj7168E6__halfffffjLb0ELj1024ELj4ENS_18Kernel_traits_baseILj7168ES2_ffffjLj1024EEEEELb0ELb1EEEvNS_9BwdParamsE,(.L_x_13048 - _ZN10layer_norm22ln_bwd_finalize_kernelINS_22Kernel_traits_finalizeILj7168E6__halfffffjLb0ELj1024ELj4ENS_18Kernel_traits_baseILj7168ES2_ffffjLj1024EEEEELb0ELb1EEEvNS_9BwdParamsE)
        .other          _ZN10layer_norm22ln_bwd_finalize_kernelINS_22Kernel_traits_finalizeILj7168E6__halfffffjLb0ELj1024ELj4ENS_18Kernel_traits_baseILj7168ES2_ffffjLj1024EEEEELb0ELb1EEEvNS_9BwdParamsE,@"STO_CUDA_ENTRY STV_DEFAULT"
_ZN10layer_norm22ln_bwd_finalize_kernelINS_22Kernel_traits_finalizeILj7168E6__halfffffjLb0ELj1024ELj4ENS_18Kernel_traits_baseILj7168ES2_ffffjLj1024EEEEELb0ELb1EEEvNS_9BwdParamsE:
.text._ZN10layer_norm22ln_bwd_finalize_kernelINS_22Kernel_traits_finalizeILj7168E6__halfffffjLb0ELj1024ELj4ENS_18Kernel_traits_baseILj7168ES2_ffffjLj1024EEEEELb0ELb1EEEvNS_9BwdParamsE:
        /* <DEDUP_REMOVED lines=19> */
.L_x_11476:
        /* <DEDUP_REMOVED lines=27> */
.L_x_11468:
        /* <DEDUP_REMOVED lines=35> */
.L_x_11467:
[----:B------:R-:W-:Y:S05]  /*0510*/  BSYNC B1 ;  /* 0x0000000000017941 */ /* 0x000fea0003800000 */
.L_x_11466:
        /* <DEDUP_REMOVED lines=23> */
.L_x_11470:
[----:B------:R-:W-:Y:S05]  /*0690*/  BSYNC B1 ;  /* 0x0000000000017941 */ /* 0x000fea0003800000 */
.L_x_11469:
        /* <DEDUP_REMOVED lines=10> */
.L_x_11465:
[----:B------:R-:W-:Y:S05]  /*0740*/  BSYNC B0 ;  /* 0x0000000000007941 */ /* 0x000fea0003800000 */
.L_x_11464:
        /* <DEDUP_REMOVED lines=11> */
.L_x_11477:
        /* <DEDUP_REMOVED lines=18> */
.L_x_11478:
[----:B------:R-:W-:Y:S01]  /*0920*/  @!P1 SHF.R.U32.HI R2, RZ, 0x3, R0 ;  /* 0x00000003ff029819 */ /* 0x000fe20000011600 */
[----:B---3--:R-:W-:Y:S02]  /*0930*/  FADD.FTZ R5, R5, R10 ;  /* 0x0000000a05057221 */ /* 0x008fe40000010000 */
[----:B--2---:R-:W-:Y:S01]  /*0940*/  FADD.FTZ R7, R7, R4 ;  /* 0x0000000407077221 */ /* 0x004fe20000010000 */
[----:B------:R-:W-:-:S05]  /*0950*/  @!P1 LOP3.LUT R2, R2, 0x1ffffffc, RZ, 0xc0, !PT ;  /* 0x1ffffffc02029812 */ /* 0x000fca00078ec0ff */
[----:B------:R2:W-:Y:S04]  /*0960*/  @!P1 STS [R2+0x2000], R5 ;  /* 0x0020000502009388 */ /* 0x0005e80000000800 */
[----:B------:R2:W-:Y:S02]  /*0970*/  @!P1 STS [R2+0x2080], R7 ;  /* 0x0020800702009388 */ /* 0x0005e40000000800 */
.L_x_11471:
        /* <DEDUP_REMOVED lines=13> */
.L_x_11475:
[----:B------:R-:W-:Y:S05]  /*0a50*/  BSYNC B0 ;  /* 0x0000000000007941 */ /* 0x000fea0003800000 */
.L_x_11474:
[C---:B------:R-:W-:Y:S02]  /*0a60*/  ISETP.GT.U32.AND P1, PT, R18.reuse, -0x1c01, PT ;  /* 0xffffe3ff1200780c */ /* 0x040fe40003f24070 */
[----:B------:R-:W-:Y:S02]  /*0a70*/  IADD3 R18, R18, 0x1c00, RZ ;  /* 0x00001c0012127810 */ /* 0x000fe40007ffe0ff */
[----:B------:R-:W-:-:S09]  /*0a80*/  IADD3 R19, R19, 0xe00, RZ ;  /* 0x00000e0013137810 */ /* 0x000fd20007ffe0ff */
[----:B012---:R-:W-:Y:S05]  /*0a90*/  @P1 BRA `(.L_x_11476) ;  /* 0xfffff69000001947 */ /* 0x007fea000383ffff */
[----:B------:R-:W-:Y:S05]  /*0aa0*/  EXIT ;  /* 0x000000000000794d */ /* 0x000fea0003800000 */
.L_x_11472:
[----:B--2---:R-:W-:Y:S01]  /*0ab0*/  IMAD.MOV.U32 R10, RZ, RZ, R4 ;  /* 0x000000ffff0a7224 */ /* 0x004fe200078e0004 */
[----:B------:R-:W-:Y:S01]  /*0ac0*/  MOV R9, 0x1 ;  /* 0x0000000100097802 */ /* 0x000fe20000000f00 */
[----:B------:R-:W-:Y:S01]  /*0ad0*/  IMAD.MOV.U32 R6, RZ, RZ, 0x1f ;  /* 0x0000001fff067424 */ /* 0x000fe200078e00ff */
[----:B------:R-:W-:Y:S02]  /*0ae0*/  MOV R11, 0xffffffff ;  /* 0xffffffff000b7802 */ /* 0x000fe40000000f00 */
[----:B------:R-:W-:Y:S02]  /*0af0*/  MOV R2, 0xb10 ;  /* 0x00000b1000027802 */ /* 0x000fe40000000f00 */
[----:B01----:R-:W-:Y:S05]  /*0b00*/  CALL.REL.NOINC `($__internal_172_$__cuda_sm70_shflsync_bfly_p) ;  /* 0x000003c000007944 */ /* 0x003fea0003c00000 */
[----:B-1----:R-:W-:Y:S01]  /*0b10*/  IMAD.MOV.U32 R3, RZ, RZ, R6 ;  /* 0x000000ffff037224 */ /* 0x002fe200078e0006 */
[----:B0-----:R-:W-:Y:S05]  /*0b20*/  BRA `(.L_x_11477) ;  /* 0xfffffcd000007947 */ /* 0x001fea000383ffff */
.L_x_11473:
[----:B------:R-:W-:Y:S01]  /*0b30*/  HFMA2.MMA R6, -RZ, RZ, 0, 1.847743988037109375e-06 ;  /* 0x0000001fff067435 */ /* 0x000fe200000001ff */
[----:B------:R-:W-:Y:S01]  /*0b40*/  MOV R10, R13 ;  /* 0x0000000d000a7202 */ /* 0x000fe20000000f00 */
[----:B------:R-:W-:Y:S01]  /*0b50*/  IMAD.MOV.U32 R9, RZ, RZ, 0x2 ;  /* 0x00000002ff097424 */ /* 0x000fe200078e00ff */
[----:B------:R-:W-:Y:S01]  /*0b60*/  MOV R2, 0xb90 ;  /* 0x00000b9000027802 */ /* 0x000fe20000000f00 */
[----:B------:R-:W-:-:S02]  /*0b70*/  IMAD.MOV.U32 R11, RZ, RZ, -0x1 ;  /* 0xffffffffff0b7424 */ /* 0x000fc400078e00ff */
[----:B012---:R-:W-:Y:S05]  /*0b80*/  CALL.REL.NOINC `($__internal_172_$__cuda_sm70_shflsync_bfly_p) ;  /* 0x0000034000007944 */ /* 0x007fea0003c00000 */
[----:B01----:R-:W-:Y:S01]  /*0b90*/  FADD.FTZ R10, R13, R6 ;  /* 0x000000060d0a7221 */ /* 0x003fe20000010000 */
[----:B------:R-:W-:Y:S01]  /*0ba0*/  HFMA2.MMA R6, -RZ, RZ, 0, 1.847743988037109375e-06 ;  /* 0x0000001fff067435 */ /* 0x000fe200000001ff */
[----:B------:R-:W-:Y:S01]  /*0bb0*/  MOV R9, 0x4 ;  /* 0x0000000400097802 */ /* 0x000fe20000000f00 */
[----:B------:R-:W-:Y:S01]  /*0bc0*/  IMAD.MOV.U32 R11, RZ, RZ, -0x1 ;  /* 0xffffffffff0b7424 */ /* 0x000fe200078e00ff */
[----:B------:R-:W-:-:S03]  /*0bd0*/  MOV R2, 0xbf0 ;  /* 0x00000bf000027802 */ /* 0x000fc60000000f00 */
[----:B------:R-:W-:Y:S05]  /*0be0*/  CALL.REL.NOINC `($__internal_172_$__cuda_sm70_shflsync_bfly_p) ;  /* 0x000002e000007944 */ /* 0x000fea0003c00000 */
[----:B01----:R-:W-:Y:S01]  /*0bf0*/  FADD.FTZ R10, R10, R6 ;  /* 0x000000060a0a7221 */ /* 0x003fe20000010000 */
[----:B------:R-:W-:Y:S01]  /*0c00*/  HFMA2.MMA R6, -RZ, RZ, 0, 1.847743988037109375e-06 ;  /* 0x0000001fff067435 */ /* 0x000fe200000001ff */
[----:B------:R-:W-:Y:S01]  /*0c10*/  MOV R9, 0x8 ;  /* 0x0000000800097802 */ /* 0x000fe20000000f00 */
[----:B------:R-:W-:Y:S01]  /*0c20*/  IMAD.MOV.U32 R11, RZ, RZ, -0x1 ;  /* 0xffffffffff0b7424 */ /* 0x000fe200078e00ff */
[----:B------:R-:W-:-:S03]  /*0c30*/  MOV R2, 0xc50 ;  /* 0x00000c5000027802 */ /* 0x000fc60000000f00 */
[----:B------:R-:W-:Y:S05]  /*0c40*/  CALL.REL.NOINC `($__internal_172_$__cuda_sm70_shflsync_bfly_p) ;  /* 0x0000028000007944 */ /* 0x000fea0003c00000 */
[----:B-1----:R-:W-:Y:S01]  /*0c50*/  FADD.FTZ R4, R10, R6 ;  /* 0x000000060a047221 */ /* 0x002fe20000010000 */
[----:B------:R-:W-:Y:S01]  /*0c60*/  HFMA2.MMA R6, -RZ, RZ, 0, 1.847743988037109375e-06 ;  /* 0x0000001fff067435 */ /* 0x000fe200000001ff */
[----:B0-----:R-:W-:Y:S01]  /*0c70*/  MOV R9, 0x10 ;  /* 0x0000001000097802 */ /* 0x001fe20000000f00 */
[----:B------:R-:W-:Y:S01]  /*0c80*/  IMAD.MOV.U32 R11, RZ, RZ, -0x1 ;  /* 0xffffffffff0b7424 */ /* 0x000fe200078e00ff */
[----:B------:R-:W-:-:S02]  /*0c90*/  MOV R2, 0xcc0 ;  /* 0x00000cc000027802 */ /* 0x000fc40000000f00 */
[----:B------:R-:W-:Y:S02]  /*0ca0*/  MOV R10, R4 ;  /* 0x00000004000a7202 */ /* 0x000fe40000000f00 */
[----:B------:R-:W-:Y:S05]  /*0cb0*/  CALL.REL.NOINC `($__internal_172_$__cuda_sm70_shflsync_bfly_p) ;  /* 0x0000021000007944 */ /* 0x000fea0003c00000 */
[----:B0-----:R-:W-:Y:S01]  /*0cc0*/  HFMA2.MMA R9, -RZ, RZ, 0, 5.9604644775390625e-08 ;  /* 0x00000001ff097435 */ /* 0x001fe200000001ff */
[----:B-1----:R-:W-:Y:S01]  /*0cd0*/  MOV R7, R6 ;  /* 0x0000000600077202 */ /* 0x002fe20000000f00 */
[----:B------:R-:W-:Y:S01]  /*0ce0*/  IMAD.MOV.U32 R10, RZ, RZ, R5 ;  /* 0x000000ffff0a7224 */ /* 0x000fe200078e0005 */
[----:B------:R-:W-:Y:S01]  /*0cf0*/  MOV R6, 0x1f ;  /* 0x0000001f00067802 */ /* 0x000fe20000000f00 */
[----:B------:R-:W-:Y:S01]  /*0d00*/  IMAD.MOV.U32 R11, RZ, RZ, -0x1 ;  /* 0xffffffffff0b7424 */ /* 0x000fe200078e00ff */
[----:B------:R-:W-:Y:S02]  /*0d10*/  MOV R2, 0xd30 ;  /* 0x00000d3000027802 */ /* 0x000fe40000000f00 */
[----:B------:R-:W-:Y:S05]  /*0d20*/  CALL.REL.NOINC `($__internal_172_$__cuda_sm70_shflsync_bfly_p) ;  /* 0x000001a000007944 */ /* 0x000fea0003c00000 */
[----:B0-----:R-:W-:Y:S01]  /*0d30*/  HFMA2.MMA R9, -RZ, RZ, 0, 1.1920928955078125e-07 ;  /* 0x00000002ff097435 */ /* 0x001fe200000001ff */
[----:B-1----:R-:W-:Y:S01]  /*0d40*/  FADD.FTZ R10, R5, R6 ;  /* 0x00000006050a7221 */ /* 0x002fe20000010000 */
[----:B------:R-:W-:Y:S01]  /*0d50*/  MOV R6, 0x1f ;  /* 0x0000001f00067802 */ /* 0x000fe20000000f00 */
[----:B------:R-:W-:Y:S01]  /*0d60*/  IMAD.MOV.U32 R11, RZ, RZ, -0x1 ;  /* 0xffffffffff0b7424 */ /* 0x000fe200078e00ff */
[----:B------:R-:W-:Y:S02]  /*0d70*/  MOV R2, 0xd90 ;  /* 0x00000d9000027802 */ /* 0x000fe40000000f00 */
[----:B------:R-:W-:Y:S05]  /*0d80*/  CALL.REL.NOINC `($__internal_172_$__cuda_sm70_shflsync_bfly_p) ;  /* 0x0000014000007944 */ /* 0x000fea0003c00000 */
[----:B0-----:R-:W-:Y:S01]  /*0d90*/  HFMA2.MMA R9, -RZ, RZ, 0, 2.384185791015625e-07 ;  /* 0x00000004ff097435 */ /* 0x001fe200000001ff */
[----:B-1----:R-:W-:Y:S01]  /*0da0*/  FADD.FTZ R10, R10, R6 ;  /* 0x000000060a0a7221 */ /* 0x002fe20000010000 */
[----:B------:R-:W-:Y:S01]  /*0db0*/  MOV R6, 0x1f ;  /* 0x0000001f00067802 */ /* 0x000fe20000000f00 */
[----:B------:R-:W-:Y:S01]  /*0dc0*/  IMAD.MOV.U32 R11, RZ, RZ, -0x1 ;  /* 0xffffffffff0b7424 */ /* 0x000fe200078e00ff */
[----:B------:R-:W-:-:S02]  /*0dd0*/  MOV R2, 0xdf0 ;  /* 0x00000df000027802 */ /* 0x000fc40000000f00 */
[----:B------:R-:W-:Y:S05]  /*0de0*/  CALL.REL.NOINC `($__internal_172_$__cuda_sm70_shflsync_bfly_p) ;  /* 0x000000e000007944 */ /* 0x000fea0003c00000 */
[----:B0-----:R-:W-:Y:S01]  /*0df0*/  HFMA2.MMA R9, -RZ, RZ, 0, 4.76837158203125e-07 ;  /* 0x00000008ff097435 */ /* 0x001fe200000001ff */
[----:B-1----:R-:W-:Y:S01]  /*0e00*/  FADD.FTZ R10, R10, R6 ;  /* 0x000000060a0a7221 */ /* 0x002fe20000010000 */
[----:B------:R-:W-:Y:S01]  /*0e10*/  MOV R6, 0x1f ;  /* 0x0000001f00067802 */ /* 0x000fe20000000f00 */
[----:B------:R-:W-:Y:S01]  /*0e20*/  IMAD.MOV.U32 R11, RZ, RZ, -0x1 ;  /* 0xffffffffff0b7424 */ /* 0x000fe200078e00ff */
[----:B------:R-:W-:-:S02]  /*0e30*/  MOV R2, 0xe50 ;  /* 0x00000e5000027802 */ /* 0x000fc40000000f00 */
[----:B------:R-:W-:Y:S05]  /*0e40*/  CALL.REL.NOINC `($__internal_172_$__cuda_sm70_shflsync_bfly_p) ;  /* 0x0000008000007944 */ /* 0x000fea0003c00000 */
[----:B0-----:R-:W-:Y:S01]  /*0e50*/  HFMA2.MMA R9, -RZ, RZ, 0, 9.5367431640625e-07 ;  /* 0x00000010ff097435 */ /* 0x001fe200000001ff */
[----:B-1----:R-:W-:Y:S01]  /*0e60*/  FADD.FTZ R10, R10, R6 ;  /* 0x000000060a0a7221 */ /* 0x002fe20000010000 */
[----:B------:R-:W-:Y:S01]  /*0e70*/  MOV R6, 0x1f ;  /* 0x0000001f00067802 */ /* 0x000fe20000000f00 */
[----:B------:R-:W-:Y:S01]  /*0e80*/  IMAD.MOV.U32 R11, RZ, RZ, -0x1 ;  /* 0xffffffffff0b7424 */ /* 0x000fe200078e00ff */
[----:B------:R-:W-:-:S02]  /*0e90*/  MOV R2, 0xeb0 ;  /* 0x00000eb000027802 */ /* 0x000fc40000000f00 */
[----:B------:R-:W-:Y:S05]  /*0ea0*/  CALL.REL.NOINC `($__internal_172_$__cuda_sm70_shflsync_bfly_p) ;  /* 0x0000002000007944 */ /* 0x000fea0003c00000 */
[----:B-1----:R-:W-:Y:S01]  /*0eb0*/  MOV R5, R6 ;  /* 0x0000000600057202 */ /* 0x002fe20000000f00 */
[----:B0-----:R-:W-:Y:S05]  /*0ec0*/  BRA `(.L_x_11478) ;  /* 0xfffffa5000007947 */ /* 0x001fea000383ffff */
        .weak           $__internal_172_$__cuda_sm70_shflsync_bfly_p
        .type           $__internal_172_$__cuda_sm70_shflsync_bfly_p,@function
        .size           $__internal_172_$__cuda_sm70_shflsync_bfly_p,(.L_x_13048 - $__internal_172_$__cuda_sm70_shflsync_bfly_p)
$__internal_172_$__cuda_sm70_shflsync_bfly_p:
[----:B------:R-:W-:Y:S01]  /*0ed0*/  HFMA2.MMA R3, -RZ, RZ, 0, 0 ;  /* 0x00000000ff037435 */ /* 0x000fe200000001ff */
[----:B------:R-:W-:Y:S04]  /*0ee0*/  WARPSYNC R11 ;  /* 0x0000000b00007348 */ /* 0x000fe80003800000 */
[----:B------:R0:W1:Y:S01]  /*0ef0*/  SHFL.BFLY PT, R6, R10, R9, R6 ;  /* 0x0c0000090a067389 */ /* 0x00006200000e0006 */
[----:B------:R-:W-:Y:S05]  /*0f00*/  RET.REL.NODEC R2 `(_ZN10layer_norm22ln_bwd_finalize_kernelINS_22Kernel_traits_finalizeILj7168E6__halfffffjLb0ELj1024ELj4ENS_18Kernel_traits_baseILj7168ES2_ffffjLj1024EEEEELb0ELb1EEEvNS_9BwdParamsE) ;  /* 0xfffff0f002007950 */ /* 0x000fea0003c3ffff */
.L_x_11479:
        /* <DEDUP_REMOVED lines=15> */
.L_x_13048:


//--------------------- .text._ZN10layer_norm13ln_bwd_kernelINS_13Kernel_traitsI6__halfffffjLj7168ELj1ELj1ELj8ELj16ENS_18Kernel_traits_baseILj7168ES2_ffffjLj256EEEEELb1ELb0ELb1ELb1EEEvNS_9BwdParamsE --------------------------
	.section	.text._ZN10layer_norm13ln_bwd_kernelINS_13Kernel_traitsI6__halfffffjLj7168ELj1ELj1ELj8ELj16ENS_18Kernel_traits_baseILj7168ES2_ffffjLj256EEEEELb1ELb0ELb1ELb1EEEvNS_9BwdParamsE,"ax",@progbits
	.sectioninfo	@"SHI_REGISTERS=228"
	.align	128
        .global         _ZN10layer_norm13ln_bwd_kernelINS_13Kernel_traitsI6__halfffffjLj7168ELj1ELj1ELj8ELj16ENS_18Kernel_traits_baseILj7168ES2_ffffjLj256EEEEELb1ELb0ELb1ELb1EEEvNS_9BwdParamsE
        .type           _ZN10layer_norm13ln_bwd_kernelINS_13Kernel_traitsI6__halfffffjLj7168ELj1ELj1ELj8ELj16ENS_18Kernel_traits_baseILj7168ES2_ffffjLj256EEEEELb1ELb0ELb1ELb1EEEvNS_9BwdParamsE,@function
        .size           _ZN10layer_norm13ln_bwd_kernelINS_13Kernel_traitsI6__halfffffjLj7168ELj1ELj1ELj8ELj16ENS_18Kernel_traits_baseILj7168ES2_ffffjLj256EEEEELb1ELb0ELb1ELb1EEEvNS_9BwdParamsE,(.L_x_13049 - _ZN10layer_norm13ln_bwd_kernelINS_13Kernel_traitsI6__halfffffjLj7168ELj1ELj1ELj8ELj16ENS_18Kernel_traits_baseILj7168ES2_ffffjLj256EEEEELb1ELb0ELb1ELb1EEEvNS_9BwdParamsE)
        .other          _ZN10layer_norm13ln_bwd_kernelINS_13Kernel_traitsI6__halfffffjLj7168ELj1ELj1ELj8ELj16ENS_18Kernel_traits_baseILj7168ES2_ffffjLj256EEEEELb1ELb0ELb1ELb1EEEvNS_9BwdParamsE,@"STO_CUDA_ENTRY STV_DEFAULT"
_ZN10layer_norm13ln_bwd_kernelINS_13Kernel_traitsI6__halfffffjLj7168ELj1ELj1ELj8ELj16ENS_18Kernel_traits_baseILj7168ES2_ffffjLj256EEEEELb1ELb0ELb1ELb1EEEvNS_9BwdParamsE:
.text._ZN10layer_norm13ln_bwd_kernelINS_13Kernel_traitsI6__halfffffjLj7168ELj1ELj1ELj8ELj16ENS_18Kernel_traits_baseILj7168ES2_ffffjLj256EEEEELb1ELb0ELb1ELb1EEEvNS_9BwdParamsE:
        /* <DEDUP_REMOVED lines=36> */
.L_x_11480:
        /* <DEDUP_REMOVED lines=83> */
.L_x_11543:
[----:B------:R-:W-:-:S05]  /*0770*/  MOV R223, 0x4 ;  /* 0x0000000400df7802 */ /* 0x000fca0000000f00 */
[----:B------:R-:W-:-:S06]  /*0780*/  IMAD.WIDE R122, R26, R223, c[0x0][0x1d8] ;  /* 0x000076001a7a7625 */ /* 0x000fcc00078e02df */
[----:B------:R-:W2:Y:S01]  /*0790*/  LDG.E R122, [R122.64] ;  /* 0x000000047a7a7981 */ /* 0x000ea2000c1e1900 */
[----:B------:R-:W-:-:S04]  /*07a0*/  IMAD.WIDE R216, R26, R223, c[0x0][0x1d0] ;  /* 0x000074001ad87625 */ /* 0x000fc800078e02df */
[C---:B------:R-:W-:Y:S02]  /*07b0*/  IMAD.WIDE R120, R26.reuse, R223, c[0x0][0x1a8] ;  /* 0x00006a001a787625 */ /* 0x040fe400078e02df */
[----:B------:R0:W5:Y:S04]  /*07c0*/  LDG.E R216, [R216.64] ;  /* 0x00000004d8d87981 */ /* 0x000168000c1e1900 */
[----:B------:R0:W5:Y:S01]  /*07d0*/  LDG.E R2, [R120.64] ;  /* 0x0000000478027981 */ /* 0x000162000c1e1900 */
[----:B------:R-:W-:Y:S01]  /*07e0*/  IMAD R0, R26, c[0x0][0x168], RZ ;  /* 0x00005a001a007a24 */ /* 0x000fe200078e02ff */
[----:B------:R-:W-:-:S04]  /*07f0*/  LOP3.LUT R175, R176, 0xff, RZ, 0xc0, !PT ;  /* 0x000000ffb0af7812 */ /* 0x000fc800078ec0ff */
[----:B------:R-:W-:-:S04]  /*0800*/  SHF.R.S32.HI R125, RZ, 0x1f, R0 ;  /* 0x0000001fff7d7819 */ /* 0x000fc80000011400 */
[----:B------:R-:W-:-:S04]  /*0810*/  LEA.HI R0, R125, R0, RZ, 0x2 ;  /* 0x000000007d007211 */ /* 0x000fc800078f10ff */
[----:B------:R-:W-:Y:S02]  /*0820*/  LEA.HI.SX32 R0, R0, R175, 0x1e ;  /* 0x000000af00007211 */ /* 0x000fe400078ff2ff */
        /* <DEDUP_REMOVED lines=31> */
[----:B------:R2:W5:Y:S02]  /*0a20*/  @P0 LDG.E.128 R84, [R204.64] ;  /* 0x00000004cc540981 */ /* 0x000564000c1e1d00 */
[-C--:B------:R-:W-:Y:S02]  /*0a30*/  IMAD.WIDE.U32 R126, R126, R223.reuse, c[0x0][0x190] ;  /* 0x000064007e7e7625 */ /* 0x080fe400078e00df */
[----:B------:R3:W5:Y:S02]  /*0a40*/  LDG.E R212, [R128.64] ;  /* 0x0000000480d47981 */ /* 0x000764000c1e1900 */
[-C--:B------:R-:W-:Y:S01]  /*0a50*/  IMAD.WIDE.U32 R122, R132, R223.reuse, c[0x0][0x190] ;  /* 0x00006400847a7625 */ /* 0x080fe200078e00df */
[C---:B-1----:R-:W-:Y:S01]  /*0a60*/  @P0 IADD3 R130, R0.reuse, 0x400, RZ ;  /* 0x0000040000820810 */ /* 0x042fe20007ffe0ff */
[----:B------:R1:W5:Y:S01]  /*0a70*/  LDG.E R196, [R126.64] ;  /* 0x000000047ec47981 */ /* 0x000362000c1e1900 */
[----:B------:R-:W-:Y:S01]  /*0a80*/  @P0 IADD3 R132, R0, 0x500, RZ ;  /* 0x0000050000840810 */ /* 0x000fe20007ffe0ff */
[-C--:B0-----:R-:W-:Y:S01]  /*0a90*/  IMAD.WIDE.U32 R120, R134, R223.reuse, c[0x0][0x190] ;  /* 0x0000640086787625 */ /* 0x081fe200078e00df */
[----:B------:R-:W-:Y:S01]  /*0aa0*/  @P0 IADD3 R134, R0, 0x600, RZ ;  /* 0x0000060000860810 */ /* 0x000fe20007ffe0ff */
[----:B------:R2:W5:Y:S02]  /*0ab0*/  @P0 LDG.E.128 R88, [R202.64] ;  /* 0x00000004ca580981 */ /* 0x000564000c1e1d00 */
[----:B------:R-:W-:-:S02]  /*0ac0*/  IMAD.WIDE.U32 R124, R124, R223, c[0x0][0x190] ;  /* 0x000064007c7c7625 */ /* 0x000fc400078e00df */
[----:B------:R2:W5:Y:S02]  /*0ad0*/  LDG.E R178, [R120.64] ;  /* 0x0000000478b27981 */ /* 0x000564000c1e1900 */
[-C--:B------:R-:W-:Y:S02]  /*0ae0*/  @P0 IMAD.WIDE.U32 R130, R130, R221.reuse, c[0x0][0x218] ;  /* 0x0000860082820625 */ /* 0x080fe400078e00dd */
[----:B------:R2:W5:Y:S02]  /*0af0*/  LDG.E R190, [R124.64] ;  /* 0x000000047cbe7981 */ /* 0x000564000c1e1900 */
[-C--:B---3--:R-:W-:Y:S02]  /*0b00*/  @P0 IMAD.WIDE.U32 R128, R132, R221.reuse, c[0x0][0x218] ;  /* 0x0000860084800625 */ /* 0x088fe400078e00dd */
[----:B------:R2:W5:Y:S02]  /*0b10*/  @P0 LDG.E.128 R92, [R200.64] ;  /* 0x00000004c85c0981 */ /* 0x000564000c1e1d00 */
[----:B-1----:R-:W-:-:S02]  /*0b20*/  @P0 IMAD.WIDE.U32 R126, R134, R221, c[0x0][0x218] ;  /* 0x00008600867e0625 */ /* 0x002fc400078e00dd */
[----:B------:R2:W5:Y:S04]  /*0b30*/  @P0 LDG.E.128 R96, [R198.64] ;  /* 0x00000004c6600981 */ /* 0x000568000c1e1d00 */
[----:B------:R2:W5:Y:S04]  /*0b40*/  @P0 LDG.E.128 R100, [R130.64] ;  /* 0x0000000482640981 */ /* 0x000568000c1e1d00 */
[----:B------:R2:W5:Y:S04]  /*0b50*/  @P0 LDG.E.128 R104, [R128.64] ;  /* 0x0000000480680981 */ /* 0x000568000c1e1d00 */
[----:B------:R2:W5:Y:S04]  /*0b60*/  @P0 LDG.E.128 R108, [R126.64] ;  /* 0x000000047e6c0981 */ /* 0x000568000c1e1d00 */
[----:B------:R0:W5:Y:S02]  /*0b70*/  LDG.E R184, [R122.64] ;  /* 0x000000047ab87981 */ /* 0x000164000c1e1900 */
[----:B0-----:R-:W-:Y:S01]  /*0b80*/  CS2R R122, SRZ ;  /* 0x00000000007a7805 */ /* 0x001fe2000001ff00 */
[----:B------:R-:W-:Y:S05]  /*0b90*/  BRA `(.L_x_11484) ;  /* 0x0000119000007947 */ /* 0x000fea0003800000 */
.L_x_11483:
        /* <DEDUP_REMOVED lines=9> */
[----:B------:R-:W3:Y:S01]  /*0c30*/  LDG.E.128 R120, [R120.64] ;  /* 0x0000000478787981 */ /* 0x000ee2000c1e1d00 */
[----:B------:R-:W-:Y:S01]  /*0c40*/  IADD3 R210, R0, 0x400, RZ ;  /* 0x0000040000d27810 */ /* 0x000fe20007ffe0ff */
[-C--:B------:R-:W-:Y:S02]  /*0c50*/  IMAD.WIDE.U32 R144, R206, R221.reuse, c[0x0][0x188] ;  /* 0x00006200ce907625 */ /* 0x080fe400078e00dd */
[----:B0-----:R-:W4:Y:S02]  /*0c60*/  LDG.E.128 R136, [R138.64] ;  /* 0x000000048a887981 */ /* 0x001f24000c1e1d00 */
[-C--:B------:R-:W-:Y:S02]  /*0c70*/  IMAD.WIDE.U32 R124, R172, R221.reuse, c[0x0][0x208] ;  /* 0x00008200ac7c7625 */ /* 0x080fe400078e00dd */
[----:B------:R-:W4:Y:S02]  /*0c80*/  LDG.E.128 R144, [R144.64] ;  /* 0x0000000490907981 */ /* 0x000f24000c1e1d00 */
[----:B------:R-:W-:-:S02]  /*0c90*/  IMAD.WIDE.U32 R152, R210, R221, c[0x0][0x188] ;  /* 0x00006200d2987625 */ /* 0x000fc400078e00dd */
[----:B------:R-:W4:Y:S01]  /*0ca0*/  LDG.E.128 R124, [R124.64] ;  /* 0x000000047c7c7981 */ /* 0x000f22000c1e1d00 */
[----:B------:R-:W-:-:S03]  /*0cb0*/  IADD3 R132, R172, 0x100, RZ ;  /* 0x00000100ac847810 */ /* 0x000fc60007ffe0ff */
[----:B------:R-:W4:Y:S01]  /*0cc0*/  LDG.E.128 R152, [R152.64] ;  /* 0x0000000498987981 */ /* 0x000f22000c1e1d00 */
        /* <DEDUP_REMOVED lines=12> */
[----:B-----5:R-:W-:Y:S02]  /*0d90*/  ISETP.GE.AND P0, PT, R216, 0x1, PT ;  /* 0x00000001d800780c */ /* 0x020fe40003f06270 */
[----:B------:R-:W-:-:S03]  /*0da0*/  IADD3 R208, R0, 0x500, RZ ;  /* 0x0000050000d07810 */ /* 0x000fc60007ffe0ff */
[----:B------:R-:W4:Y:S02]  /*0db0*/  LDG.E.128 R156, [R156.64] ;  /* 0x000000049c9c7981 */ /* 0x000f24000c1e1d00 */
[----:B------:R-:W-:Y:S01]  /*0dc0*/  IMAD.WIDE.U32 R160, R208, R221, c[0x0][0x188] ;  /* 0x00006200d0a07625 */ /* 0x000fe200078e00dd */
[----:B------:R-:W-:Y:S02]  /*0dd0*/  IADD3 R164, R172, 0x500, RZ ;  /* 0x00000500aca47810 */ /* 0x000fe40007ffe0ff */
[----:B------:R-:W-:-:S03]  /*0de0*/  IADD3 R218, R0, 0x600, RZ ;  /* 0x0000060000da7810 */ /* 0x000fc60007ffe0ff */
[----:B------:R-:W-:Y:S01]  /*0df0*/  @P0 IADD3 R168, R216, -0x1, RZ ;  /* 0xffffffffd8a80810 */ /* 0x000fe20007ffe0ff */
[----:B------:R-:W4:Y:S01]  /*0e00*/  LDG.E.128 R160, [R160.64] ;  /* 0x00000004a0a07981 */ /* 0x000f22000c1e1d00 */
[----:B------:R-:W-:-:S04]  /*0e10*/  IMAD.WIDE.U32 R164, R164, R221, c[0x0][0x208] ;  /* 0x00008200a4a47625 */ /* 0x000fc800078e00dd */
[----:B------:R-:W-:Y:S02]  /*0e20*/  @P0 IMAD R173, R168, c[0x0][0x168], RZ ;  /* 0x00005a00a8ad0a24 */ /* 0x000fe400078e02ff */
[----:B------:R-:W-:Y:S01]  /*0e30*/  IMAD.WIDE.U32 R168, R218, R221, c[0x0][0x188] ;  /* 0x00006200daa87625 */ /* 0x000fe200078e00dd */
[----:B------:R-:W4:Y:S01]  /*0e40*/  LDG.E.128 R164, [R164.64] ;  /* 0x00000004a4a47981 */ /* 0x000f22000c1e1d00 */
[----:B------:R-:W-:Y:S02]  /*0e50*/  IADD3 R172, R172, 0x600, RZ ;  /* 0x00000600acac7810 */ /* 0x000fe40007ffe0ff */
[----:B------:R-:W-:Y:S02]  /*0e60*/  @P0 SHF.R.S32.HI R174, RZ, 0x1f, R173 ;  /* 0x0000001fffae0819 */ /* 0x000fe400000114ad */
[----:B------:R-:W4:Y:S02]  /*0e70*/  LDG.E.128 R168, [R168.64] ;  /* 0x00000004a8a87981 */ /* 0x000f24000c1e1d00 */
[----:B------:R-:W-:Y:S01]  /*0e80*/  @P0 LEA.HI R174, R174, R173, RZ, 0x2 ;  /* 0x000000adaeae0211 */ /* 0x000fe200078f10ff */
[----:B------:R-:W-:Y:S01]  /*0e90*/  IMAD.WIDE.U32 R172, R172, R221, c[0x0][0x208] ;  /* 0x00008200acac7625 */ /* 0x000fe200078e00dd */
[----:B------:R-:W-:-:S02]  /*0ea0*/  MOV R178, RZ ;  /* 0x000000ff00b27202 */ /* 0x000fc40000000f00 */
[----:B------:R-:W-:-:S03]  /*0eb0*/  @P0 LEA.HI.SX32 R178, R174, R175, 0x1e ;  /* 0x000000afaeb20211 */ /* 0x000fc600078ff2ff */
[----:B------:R-:W4:Y:S01]  /*0ec0*/  LDG.E.128 R172, [R172.64] ;  /* 0x00000004acac7981 */ /* 0x000f22000c1e1d00 */
        /* <DEDUP_REMOVED lines=14> */
[C---:B------:R-:W-:Y:S01]  /*0fb0*/  IMAD.WIDE.U32 R188, R178.reuse, R223, c[0x0][0x190] ;  /* 0x00006400b2bc7625 */ /* 0x040fe200078e00df */
[----:B------:R-:W-:-:S02]  /*0fc0*/  IADD3 R192, R178, 0x100, RZ ;  /* 0x00000100b2c07810 */ /* 0x000fc40007ffe0ff */
[----:B------:R-:W-:Y:S01]  /*0fd0*/  IADD3 R182, R178, 0x500, RZ ;  /* 0x00000500b2b67810 */ /* 0x000fe20007ffe0ff */
[-C--:B------:R-:W-:Y:S01]  /*0fe0*/  IMAD.WIDE.U32 R190, R190, R223.reuse, c[0x0][0x190] ;  /* 0x00006400bebe7625 */ /* 0x080fe200078e00df */
[----:B------:R0:W5:Y:S01]  /*0ff0*/  LDG.E R217, [R188.64] ;  /* 0x00000004bcd97981 */ /* 0x000162000c1e1900 */
[----:B------:R-:W-:Y:S02]  /*1000*/  IADD3 R194, R178, 0x200, RZ ;  /* 0x00000200b2c27810 */ /* 0x000fe40007ffe0ff */
[----:B------:R-:W-:Y:S01]  /*1010*/  IMAD.WIDE.U32 R192, R192, R223, c[0x0][0x190] ;  /* 0x00006400c0c07625 */ /* 0x000fe200078e00df */
[C---:B------:R-:W-:Y:S01]  /*1020*/  IADD3 R196, R178.reuse, 0x300, RZ ;  /* 0x00000300b2c47810 */ /* 0x040fe20007ffe0ff */
[----:B------:R1:W5:Y:S01]  /*1030*/  LDG.E R190, [R190.64] ;  /* 0x00000004bebe7981 */ /* 0x000362000c1e1900 */
[----:B------:R-:W-:-:S03]  /*1040*/  IADD3 R178, R178, 0x600, RZ ;  /* 0x00000600b2b27810 */ /* 0x000fc60007ffe0ff */
[----:B------:R1:W5:Y:S01]  /*1050*/  LDG.E R215, [R192.64] ;  /* 0x00000004c0d77981 */ /* 0x000362000c1e1900 */
[----:B0-----:R-:W-:-:S05]  /*1060*/  IMAD.WIDE.U32 R188, R182, R223, c[0x0][0x190] ;  /* 0x00006400b6bc7625 */ /* 0x001fca00078e00df */
[----:B------:R0:W5:Y:S01]  /*1070*/  LDG.E R184, [R188.64] ;  /* 0x00000004bcb87981 */ /* 0x000162000c1e1900 */
[----:B-1----:R-:W-:-:S05]  /*1080*/  IMAD.WIDE.U32 R192, R178, R223, c[0x0][0x190] ;  /* 0x00006400b2c07625 */ /* 0x002fca00078e00df */
[----:B------:R1:W5:Y:S01]  /*1090*/  LDG.E R178, [R192.64] ;  /* 0x00000004c0b27981 */ /* 0x000362000c1e1900 */
[----:B------:R-:W-:-:S05]  /*10a0*/  IMAD.WIDE.U32 R194, R194, R223, c[0x0][0x190] ;  /* 0x00006400c2c27625 */ /* 0x000fca00078e00df */
[----:B------:R0:W5:Y:S01]  /*10b0*/  LDG.E R212, [R194.64] ;  /* 0x00000004c2d47981 */ /* 0x000162000c1e1900 */
[----:B------:R-:W-:-:S06]  /*10c0*/  IMAD.WIDE.U32 R196, R196, R223, c[0x0][0x190] ;  /* 0x00006400c4c47625 */ /* 0x000fcc00078e00df */
[----:B------:R0:W5:Y:S01]  /*10d0*/  LDG.E R196, [R196.64] ;  /* 0x00000004c4c47981 */ /* 0x000162000c1e1900 */
[----:B--2---:R-:W-:-:S05]  /*10e0*/  FSEL R204, R180, RZ, !P0 ;  /* 0x000000ffb4cc7208 */ /* 0x004fca0004000000 */
[C---:B---3--:R-:W-:Y:S02]  /*10f0*/  FADD.FTZ R123, -R204.reuse, R123 ;  /* 0x0000007bcc7b7221 */ /* 0x048fe40000010100 */
[----:B------:R-:W-:Y:S02]  /*1100*/  FADD.FTZ R121, -R204, R121 ;  /* 0x00000079cc797221 */ /* 0x000fe40000010100 */
[C---:B------:R-:W-:Y:S02]  /*1110*/  FMUL.FTZ R180, R2.reuse, R123 ;  /* 0x0000007b02b47220 */ /* 0x040fe40000410000 */
[----:B------:R-:W-:Y:S02]  /*1120*/  FMUL.FTZ R182, R2, R121 ;  /* 0x0000007902b67220 */ /* 0x000fe40000410000 */
[C---:B----4-:R-:W-:Y:S02]  /*1130*/  FADD.FTZ R123, -R204.reuse, R137 ;  /* 0x00000089cc7b7221 */ /* 0x050fe40000010100 */
[----:B------:R-:W-:-:S02]  /*1140*/  FADD.FTZ R121, -R204, R136 ;  /* 0x00000088cc797221 */ /* 0x000fc40000010100 */
[----:B------:R-:W-:Y:S02]  /*1150*/  FADD.FTZ R191, -R204, R120 ;  /* 0x00000078ccbf7221 */ /* 0x000fe40000010100 */
[C---:B------:R-:W-:Y:S02]  /*1160*/  FMUL.FTZ R136, R2.reuse, R123 ;  /* 0x0000007b02887220 */ /* 0x040fe40000410000 */
[----:B------:R-:W-:Y:S02]  /*1170*/  FMUL.FTZ R137, R2, R121 ;  /* 0x0000007902897220 */ /* 0x000fe40000410000 */
[C---:B------:R-:W-:Y:S02]  /*1180*/  FADD.FTZ R123, -R204.reuse, R145 ;  /* 0x00000091cc7b7221 */ /* 0x040fe40000010100 */
[----:B------:R-:W-:Y:S02]  /*1190*/  FADD.FTZ R121, -R204, R144 ;  /* 0x00000090cc797221 */ /* 0x000fe40000010100 */
[----:B------:R-:W-:-:S02]  /*11a0*/  FMUL.FTZ R191, R2, R191 ;  /* 0x000000bf02bf7220 */ /* 0x000fc40000410000 */
[----:B------:R-:W-:Y:S02]  /*11b0*/  FMUL.FTZ R186, R187, R124 ;  /* 0x0000007cbbba7220 */ /* 0x000fe40000410000 */
[----:B------:R-:W-:Y:S02]  /*11c0*/  FMUL.FTZ R144, R2, R123 ;  /* 0x0000007b02907220 */ /* 0x000fe40000410000 */
[----:B------:R-:W-:Y:S02]  /*11d0*/  FADD.FTZ R153, -R204, R153 ;  /* 0x00000099cc997221 */ /* 0x000fe40000010100 */
[----:B------:R-:W-:Y:S02]  /*11e0*/  FMUL.FTZ R145, R2, R121 ;  /* 0x0000007902917220 */ /* 0x000fe40000410000 */
[C---:B------:R-:W-:Y:S02]  /*11f0*/  FADD.FTZ R123, -R204.reuse, R154 ;  /* 0x0000009acc7b7221 */ /* 0x040fe40000010100 */
[----:B0-----:R-:W-:-:S02]  /*1200*/  FADD.FTZ R189, -R204, R122 ;  /* 0x0000007accbd7221 */ /* 0x001fc40000010100 */
[----:B-1----:R-:W-:Y:S02]  /*1210*/  FMUL.FTZ R193, R16, R125 ;  /* 0x0000007d10c17220 */ /* 0x002fe40000410000 */
[----:B------:R-:W-:Y:S02]  /*1220*/  FADD.FTZ R120, RZ, R186 ;  /* 0x000000baff787221 */ /* 0x000fe40000010000 */
[----:B------:R-:W-:Y:S02]  /*1230*/  FFMA.FTZ R121, R191, R186, RZ ;  /* 0x000000babf797223 */ /* 0x000fe400000100ff */
[C---:B------:R-:W-:Y:S02]  /*1240*/  FMUL.FTZ R218, R2.reuse, R153 ;  /* 0x0000009902da7220 */ /* 0x040fe40000410000 */
[C---:B------:R-:W-:Y:S02]  /*1250*/  FMUL.FTZ R153, R2.reuse, R123 ;  /* 0x0000007b02997220 */ /* 0x040fe40000410000 */
[----:B------:R-:W-:-:S02]  /*1260*/  FMUL.FTZ R189, R2, R189 ;  /* 0x000000bd02bd7220 */ /* 0x000fc40000410000 */
[----:B------:R-:W-:Y:S02]  /*1270*/  FMUL.FTZ R188, R185, R126 ;  /* 0x0000007eb9bc7220 */ /* 0x000fe40000410000 */
[----:B------:R-:W-:Y:S02]  /*1280*/  FADD.FTZ R123, R120, R193 ;  /* 0x000000c1787b7221 */ /* 0x000fe40000010000 */
[----:B------:R-:W-:Y:S02]  /*1290*/  FFMA.FTZ R121, R182, R193, R121 ;  /* 0x000000c1b6797223 */ /* 0x000fe40000010079 */
[----:B------:R-:W-:Y:S02]  /*12a0*/  FMUL.FTZ R195, R15, R127 ;  /* 0x0000007f0fc37220 */ /* 0x000fe40000410000 */
[----:B------:R-:W-:Y:S02]  /*12b0*/  FADD.FTZ R207, -R204, R128 ;  /* 0x00000080cccf7221 */ /* 0x000fe40000010100 */
[----:B------:R-:W-:-:S02]  /*12c0*/  FADD.FTZ R120, R123, R188 ;  /* 0x000000bc7b787221 */ /* 0x000fc40000010000 */
[----:B------:R-:W-:Y:S02]  /*12d0*/  FFMA.FTZ R121, R189, R188, R121 ;  /* 0x000000bcbd797223 */ /* 0x000fe40000010079 */
[----:B------:R-:W-:Y:S02]  /*12e0*/  FADD.FTZ R129, -R204, R129 ;  /* 0x00000081cc817221 */ /* 0x000fe40000010100 */
        /* <DEDUP_REMOVED lines=18> */
[----:B------:R-:W-:Y:S02]  /*1410*/  FFMA.FTZ R29, R125, R182, R29 ;  /* 0x000000b67d1d7223 */ /* 0x000fe4000001001d */
[----:B------:R-:W-:Y:S02]  /*1420*/  FADD.FTZ R57, R57, R125 ;  /* 0x0000007d39397221 */ /* 0x000fe40000010000 */
[----:B------:R-:W-:Y:S02]  /*1430*/  FADD.FTZ R125, -R204, R138 ;  /* 0x0000008acc7d7221 */ /* 0x000fe40000010100 */
[----:B------:R-:W-:-:S02]  /*1440*/  FFMA.FTZ R76, R140, R137, R76 ;  /* 0x000000898c4c7223 */ /* 0x000fc4000001004c */
[----:B------:R-:W-:Y:S02]  /*1450*/  FADD.FTZ R48, R48, R140 ;  /* 0x0000008c30307221 */ /* 0x000fe40000010000 */
[----:B------:R-:W-:Y:S02]  /*1460*/  FMUL.FTZ R140, R179, R140 ;  /* 0x0000008cb38c7220 */ /* 0x000fe40000410000 */
[----:B------:R-:W-:Y:S02]  /*1470*/  FADD.FTZ R123, R120, R211 ;  /* 0x000000d3787b7221 */ /* 0x000fe40000010000 */
[----:B------:R-:W-:Y:S02]  /*1480*/  FFMA.FTZ R121, R192, R211, R121 ;  /* 0x000000d3c0797223 */ /* 0x000fe40000010079 */
[----:B------:R-:W-:Y:S02]  /*1490*/  FFMA.FTZ R31, R127, R180, R31 ;  /* 0x000000b47f1f7223 */ /* 0x000fe4000001001f */
[----:B------:R-:W-:-:S02]  /*14a0*/  FADD.FTZ R59, R59, R127 ;  /* 0x0000007f3b3b7221 */ /* 0x000fc40000010000 */
[----:B------:R-:W-:Y:S02]  /*14b0*/  FADD.FTZ R127, -R204, R139 ;  /* 0x0000008bcc7f7221 */ /* 0x000fe40000010100 */
[----:B------:R-:W-:Y:S02]  /*14c0*/  FMUL.FTZ R139, R2, R125 ;  /* 0x0000007d028b7220 */ /* 0x000fe40000410000 */
        /* <DEDUP_REMOVED lines=16> */
[----:B------:R-:W-:Y:S02]  /*15d0*/  FADD.FTZ R125, -R204, R146 ;  /* 0x00000092cc7d7221 */ /* 0x000fe40000010100 */
[----:B------:R-:W-:Y:S02]  /*15e0*/  FFMA.FTZ R72, R148, R145, R72 ;  /* 0x0000009194487223 */ /* 0x000fe40000010048 */
[----:B------:R-:W-:Y:S02]  /*15f0*/  FADD.FTZ R44, R44, R148 ;  /* 0x000000942c2c7221 */ /* 0x000fe40000010000 */
[----:B------:R-:W-:Y:S02]  /*1600*/  FMUL.FTZ R148, R27, R148 ;  /* 0x000000941b947220 */ /* 0x000fe40000410000 */
[----:B------:R-:W-:Y:S02]  /*1610*/  FADD.FTZ R123, R120, R143 ;  /* 0x0000008f787b7221 */ /* 0x000fe40000010000 */
[----:B------:R-:W-:-:S02]  /*1620*/  FFMA.FTZ R121, R138, R143, R121 ;  /* 0x0000008f8a797223 */ /* 0x000fc40000010079 */
        /* <DEDUP_REMOVED lines=16> */
[----:B------:R-:W-:Y:S02]  /*1730*/  FMUL.FTZ R219, R2, R219 ;  /* 0x000000db02db7220 */ /* 0x000fe40000410000 */
        /* <DEDUP_REMOVED lines=8> */
[----:B------:R-:W-:Y:S02]  /*17c0*/  FADD.FTZ R155, -R204, R155 ;  /* 0x0000009bcc9b7221 */ /* 0x000fe40000010100 */
        /* <DEDUP_REMOVED lines=12> */
[C---:B------:R-:W-:Y:S02]  /*1890*/  FADD.FTZ R129, -R204.reuse, R163 ;  /* 0x000000a3cc817221 */ /* 0x040fe40000010100 */
[----:B------:R-:W-:Y:S02]  /*18a0*/  FFMA.FTZ R71, R159, R152, R71 ;  /* 0x000000989f477223 */ /* 0x000fe40000010047 */
[----:B------:R-:W-:Y:S02]  /*18b0*/  FADD.FTZ R43, R43, R159 ;  /* 0x0000009f2b2b7221 */ /* 0x000fe40000010000 */
[----:B------:R-:W-:-:S02]  /*18c0*/  FADD.FTZ R161, -R204, R161 ;  /* 0x000000a1cca17221 */ /* 0x000fc40000010100 */
[----:B------:R-:W-:Y:S02]  /*18d0*/  FMUL.FTZ R163, R2, R125 ;  /* 0x0000007d02a37220 */ /* 0x000fe40000410000 */
[----:B------:R-:W-:Y:S02]  /*18e0*/  FMUL.FTZ R159, R7, R159 ;  /* 0x0000009f079f7220 */ /* 0x000fe40000410000 */
[----:B------:R-:W-:Y:S02]  /*18f0*/  FADD.FTZ R120, R123, R158 ;  /* 0x0000009e7b787221 */ /* 0x000fe40000010000 */
[----:B------:R-:W-:Y:S02]  /*1900*/  FFMA.FTZ R121, R153, R158, R121 ;  /* 0x0000009e99797223 */ /* 0x000fe40000010079 */
[----:B------:R-:W-:Y:S02]  /*1910*/  FADD.FTZ R127, -R204, R162 ;  /* 0x000000a2cc7f7221 */ /* 0x000fe40000010100 */
[----:B------:R-:W-:-:S02]  /*1920*/  FMUL.FTZ R162, R2, R161 ;  /* 0x000000a102a27220 */ /* 0x000fc40000410000 */
[----:B------:R-:W-:Y:S02]  /*1930*/  FMUL.FTZ R160, R2, R129 ;  /* 0x0000008102a07220 */ /* 0x000fe40000410000 */
        /* <DEDUP_REMOVED lines=9> */
[----:B------:R-:W-:Y:S02]  /*19d0*/  FADD.FTZ R123, -R204, R170 ;  /* 0x000000aacc7b7221 */ /* 0x000fe40000010100 */
[----:B------:R-:W-:-:S02]  /*19e0*/  FMUL.FTZ R165, R6, R165 ;  /* 0x000000a506a57220 */ /* 0x000fc40000410000 */
[----:B------:R-:W-:Y:S02]  /*19f0*/  FADD.FTZ R120, R129, R164 ;  /* 0x000000a481787221 */ /* 0x000fe40000010000 */
[----:B------:R-:W-:Y:S02]  /*1a00*/  FFMA.FTZ R121, R163, R164, R121 ;  /* 0x000000a4a3797223 */ /* 0x000fe40000010079 */
[----:B------:R-:W-:Y:S02]  /*1a10*/  FADD.FTZ R125, -R204, R168 ;  /* 0x000000a8cc7d7221 */ /* 0x000fe40000010100 */
        /* <DEDUP_REMOVED lines=49> */
.L_x_11484:
[----:B--2---:R-:W-:Y:S05]  /*1d30*/  BSYNC B0 ;  /* 0x0000000000007941 */ /* 0x004fea0003800000 */
.L_x_11482:
[----:B------:R-:W-:Y:S02]  /*1d40*/  LOP3.LUT P1, RZ, R17, 0xff, RZ, 0xc0, !PT ;  /* 0x000000ff11ff7812 */ /* 0x000fe4000782c0ff */
[----:B------:R-:W-:Y:S02]  /*1d50*/  SHF.R.U32.HI R124, RZ, 0x5, R176 ;  /* 0x00000005ff7c7819 */ /* 0x000fe400000116b0 */
[----:B------:R-:W-:-:S02]  /*1d60*/  LOP3.LUT P0, RZ, R176, 0x1f, RZ, 0xc0, !PT ;  /* 0x0000001fb0ff7812 */ /* 0x000fc4000780c0ff */
[----:B------:R-:W-:-:S07]  /*1d70*/  LOP3.LUT R175, R124, 0x7fffff8, RZ, 0xc0, !PT ;  /* 0x07fffff87caf7812 */ /* 0x000fce00078ec0ff */
[----:B------:R-:W-:Y:S01]  /*1d80*/  @!P1 IADD3 R175, R175, 0x8, RZ ;  /* 0x00000008afaf9810 */ /* 0x000fe20007ffe0ff */
[----:B------:R-:W-:Y:S05]  /*1d90*/  BRA.DIV ~URZ, `(.L_x_11485) ;  /* 0x000026a27f007947 */ /* 0x000fea000b800000 */
[----:B------:R0:W1:Y:S02]  /*1da0*/  SHFL.DOWN PT, R125, R122, 0x10, 0x1f ;  /* 0x0a001f007a7d7f89 */ /* 0x00006400000e0000 */
.L_x_11544:
        /* <DEDUP_REMOVED lines=18> */
.L_x_11545:
[----:B------:R-:W-:Y:S01]  /*1ed0*/  @!P0 LOP3.LUT R124, R124, 0x7, RZ, 0xc0, !PT ;  /* 0x000000077c7c8812 */ /* 0x000fe200078ec0ff */
[----:B--2---:R-:W-:Y:S01]  /*1ee0*/  FADD.FTZ R154, R154, R123 ;  /* 0x0000007b9a9a7221 */ /* 0x004fe20000010000 */
[----:B------:R-:W-:Y:S01]  /*1ef0*/  WARPSYNC 0xffffffff ;  /* 0xffffffff00007948 */ /* 0x000fe20003800000 */
[----:B-1----:R-:W-:Y:S01]  /*1f00*/  FADD.FTZ R155, R120, R127 ;  /* 0x0000007f789b7221 */ /* 0x002fe20000010000 */
[----:B------:R-:W-:Y:S01]  /*1f10*/  @!P0 IADD3 R198, R175, R124, RZ ;  /* 0x0000007cafc68210 */ /* 0x000fe20007ffe0ff */
[----:B------:R-:W-:Y:S01]  /*1f20*/  BSSY B0, `(.L_x_11487) ;  /* 0x0000036000007945 */ /* 0x000fe20003800000 */
[----:B------:R-:W-:Y:S02]  /*1f30*/  ISETP.GE.AND P5, PT, R216, 0x1, PT ;  /* 0x00000001d800780c */ /* 0x000fe40003fa6270 */
[----:B------:R-:W-:Y:S01]  /*1f40*/  @!P6 ISETP.NE.U32.AND P4, PT, RZ, c[0x0][0x218], PT ;  /* 0x00008600ff00ea0c */ /* 0x000fe20003f85070 */
[----:B------:R-:W-:Y:S04]  /*1f50*/  @!P0 STS.64 [R198.X8+0x7000], R154 ;  /* 0x0070009ac6008388 */ /* 0x000fe80000008a00 */
[----:B------:R-:W-:Y:S01]  /*1f60*/  BAR.SYNC.DEFER_BLOCKING 0x0 ;  /* 0x0000000000007b1d */ /* 0x000fe20000010000 */
[----:B------:R-:W-:-:S02]  /*1f70*/  @!P6 ISETP.NE.U32.AND P3, PT, RZ, c[0x0][0x218], PT ;  /* 0x00008600ff00ea0c */ /* 0x000fc40003f65070 */
[----:B------:R-:W-:Y:S02]  /*1f80*/  @!P6 ISETP.NE.U32.AND P2, PT, RZ, c[0x0][0x218], PT ;  /* 0x00008600ff00ea0c */ /* 0x000fe40003f45070 */
[----:B------:R-:W-:Y:S02]  /*1f90*/  @!P6 ISETP.NE.U32.AND P1, PT, RZ, c[0x0][0x218], PT ;  /* 0x00008600ff00ea0c */ /* 0x000fe40003f25070 */
[----:B------:R-:W-:Y:S02]  /*1fa0*/  @P5 IADD3 R216, R216, -0x1, RZ ;  /* 0xffffffffd8d85810 */ /* 0x000fe40007ffe0ff */
[----:B------:R-:W-:Y:S02]  /*1fb0*/  ISETP.NE.AND P0, PT, R18, RZ, PT ;  /* 0x000000ff1200720c */ /* 0x000fe40003f05270 */
[----:B------:R-:W-:Y:S01]  /*1fc0*/  @!P6 ISETP.NE.AND.EX P4, PT, RZ, c[0x0][0x21c], PT, P4 ;  /* 0x00008700ff00ea0c */ /* 0x000fe20003f85340 */
[----:B------:R-:W-:Y:S01]  /*1fd0*/  @P5 IMAD R216, R216, c[0x0][0x168], RZ ;  /* 0x00005a00d8d85a24 */ /* 0x000fe200078e02ff */
[----:B------:R-:W-:-:S02]  /*1fe0*/  @!P6 ISETP.NE.AND.EX P3, PT, RZ, c[0x0][0x21c], PT, P3 ;  /* 0x00008700ff00ea0c */ /* 0x000fc40003f65330 */
[----:B------:R-:W-:Y:S02]  /*1ff0*/  @!P6 ISETP.NE.AND.EX P2, PT, RZ, c[0x0][0x21c], PT, P2 ;  /* 0x00008700ff00ea0c */ /* 0x000fe40003f45320 */
[----:B------:R-:W-:Y:S01]  /*2000*/  @!P6 ISETP.NE.AND.EX P1, PT, RZ, c[0x0][0x21c], PT, P1 ;  /* 0x00008700ff00ea0c */ /* 0x000fe20003f25310 */
[----:B0-----:R-:W0:Y:S04]  /*2010*/  LDS.128 R120, [R175.X8+0x7000] ;  /* 0x00700000af787984 */ /* 0x001e280000008c00 */
[----:B------:R-:W1:Y:S04]  /*2020*/  LDS.128 R124, [R175.X8+0x7010] ;  /* 0x00701000af7c7984 */ /* 0x000e680000008c00 */
[----:B------:R-:W2:Y:S04]  /*2030*/  LDS.128 R128, [R175.X8+0x7020] ;  /* 0x00702000af807984 */ /* 0x000ea80000008c00 */
[----:B------:R-:W3:Y:S01]  /*2040*/  LDS.128 R132, [R175.X8+0x7030] ;  /* 0x00703000af847984 */ /* 0x000ee20000008c00 */
[----:B0-----:R-:W-:-:S02]  /*2050*/  FADD.FTZ R199, RZ, R120 ;  /* 0x00000078ffc77221 */ /* 0x001fc40000010000 */
[----:B------:R-:W-:Y:S01]  /*2060*/  FADD.FTZ R120, RZ, R121 ;  /* 0x00000079ff787221 */ /* 0x000fe20000010000 */
[----:B-----5:R-:W-:Y:S01]  /*2070*/  @!P6 FSEL R121, R84, RZ, P4 ;  /* 0x000000ff5479e208 */ /* 0x020fe20002000000 */
[----:B------:R-:W-:Y:S01]  /*2080*/  FADD.FTZ R199, R122, R199 ;  /* 0x000000c77ac77221 */ /* 0x000fe20000010000 */
[----:B------:R-:W-:Y:S01]  /*2090*/  @!P6 FSEL R122, R85, RZ, P3 ;  /* 0x000000ff557ae208 */ /* 0x000fe20001800000 */
[----:B------:R-:W-:Y:S01]  /*20a0*/  FADD.FTZ R120, R123, R120 ;  /* 0x000000787b787221 */ /* 0x000fe20000010000 */
[----:B------:R-:W-:Y:S01]  /*20b0*/  @P5 LOP3.LUT P4, RZ, R217, 0xff, RZ, 0xc0, !PT ;  /* 0x000000ffd9ff5812 */ /* 0x000fe2000788c0ff */
[----:B-1----:R-:W-:Y:S01]  /*20c0*/  FADD.FTZ R199, R199, R124 ;  /* 0x0000007cc7c77221 */ /* 0x002fe20000010000 */
[C---:B------:R-:W-:Y:S01]  /*20d0*/  @P5 LOP3.LUT P3, RZ, R217.reuse, 0xff00, RZ, 0xc0, !PT ;  /* 0x0000ff00d9ff5812 */ /* 0x040fe2000786c0ff */
[----:B------:R-:W-:Y:S01]  /*20e0*/  FADD.FTZ R120, R120, R125 ;  /* 0x0000007d78787221 */ /* 0x000fe20000010000 */
[----:B------:R-:W-:Y:S01]  /*20f0*/  @!P6 FSEL R125, R86, RZ, P2 ;  /* 0x000000ff567de208 */ /* 0x000fe20001000000 */
[----:B------:R-:W-:Y:S01]  /*2100*/  FADD.FTZ R199, R126, R199 ;  /* 0x000000c77ec77221 */ /* 0x000fe20000010000 */
[----:B------:R-:W-:Y:S01]  /*2110*/  @P5 LOP3.LUT P2, RZ, R217, 0xff0000, RZ, 0xc0, !PT ;  /* 0x00ff0000d9ff5812 */ /* 0x000fe2000784c0ff */
[----:B------:R-:W-:Y:S01]  /*2120*/  FADD.FTZ R120, R127, R120 ;  /* 0x000000787f787221 */ /* 0x000fe20000010000 */
[----:B------:R-:W-:Y:S01]  /*2130*/  @P5 SHF.R.S32.HI R127, RZ, 0x1f, R216 ;  /* 0x0000001fff7f5819 */ /* 0x000fe200000114d8 */
[----:B--2---:R-:W-:-:S02]  /*2140*/  FADD.FTZ R199, R199, R128 ;  /* 0x00000080c7c77221 */ /* 0x004fc40000010000 */
[----:B------:R-:W-:Y:S02]  /*2150*/  FADD.FTZ R120, R120, R129 ;  /* 0x0000008178787221 */ /* 0x000fe40000010000 */
[----:B------:R-:W-:Y:S02]  /*2160*/  FADD.FTZ R199, R130, R199 ;  /* 0x000000c782c77221 */ /* 0x000fe40000010000 */
[----:B------:R-:W-:Y:S02]  /*2170*/  FADD.FTZ R120, R131, R120 ;  /* 0x0000007883787221 */ /* 0x000fe40000010000 */
[----:B---3--:R-:W-:Y:S01]  /*2180*/  FADD.FTZ R199, R199, R132 ;  /* 0x00000084c7c77221 */ /* 0x008fe20000010000 */
[----:B------:R-:W-:Y:S01]  /*2190*/  @!P6 FSEL R132, R87, RZ, P1 ;  /* 0x000000ff5784e208 */ /* 0x000fe20000800000 */
[----:B------:R-:W-:Y:S02]  /*21a0*/  FADD.FTZ R120, R120, R133 ;  /* 0x0000008578787221 */ /* 0x000fe40000010000 */
[----:B------:R-:W-:-:S02]  /*21b0*/  FADD.FTZ R134, R134, R199 ;  /* 0x000000c786867221 */ /* 0x000fc40000010000 */
[----:B------:R-:W-:Y:S02]  /*21c0*/  FADD.FTZ R120, R135, R120 ;  /* 0x0000007887787221 */ /* 0x000fe40000010000 */
[----:B------:R-:W-:Y:S02]  /*21d0*/  FMUL.FTZ R128, R134, c[0x0][0x1e0] ;  /* 0x0000780086807a20 */ /* 0x000fe40000410000 */
[----:B------:R-:W-:-:S03]  /*21e0*/  FMUL.FTZ R129, R120, c[0x0][0x1e0] ;  /* 0x0000780078817a20 */ /* 0x000fc60000410000 */
[----:B------:R-:W-:Y:S02]  /*21f0*/  FSEL R128, R128, RZ, !P0 ;  /* 0x000000ff80807208 */ /* 0x000fe40004000000 */
[----:B------:R-:W-:Y:S01]  /*2200*/  ISETP.NE.U32.AND P0, PT, RZ, c[0x0][0x258], PT ;  /* 0x00009600ff007a0c */ /* 0x000fe20003f05070 */
[----:B------:R-:W-:Y:S07]  /*2210*/  @!P6 BRA `(.L_x_11488) ;  /* 0x000000600000e947 */ /* 0x000fee0003800000 */
[----:B------:R-:W-:Y:S01]  /*2220*/  ISETP.NE.U32.AND P1, PT, RZ, c[0x0][0x218], PT ;  /* 0x00008600ff007a0c */ /* 0x000fe20003f25070 */
[----:B------:R-:W-:-:S03]  /*2230*/  FFMA.FTZ R121, R191, R129, R128 ;  /* 0x00000081bf797223 */ /* 0x000fc60000010080 */
[----:B------:R-:W-:Y:S01]  /*2240*/  ISETP.NE.AND.EX P1, PT, RZ, c[0x0][0x21c], PT, P1 ;  /* 0x00008700ff007a0c */ /* 0x000fe20003f25310 */
[----:B------:R-:W-:-:S04]  /*2250*/  FADD.FTZ R121, R186, -R121 ;  /* 0x80000079ba797221 */ /* 0x000fc80000010000 */
[----:B------:R-:W-:-:S08]  /*2260*/  FMUL.FTZ R121, R2, R121 ;  /* 0x0000007902797220 */ /* 0x000fd00000410000 */
[----:B------:R-:W-:Y:S02]  /*2270*/  @P1 FADD.FTZ R121, R84, R121 ;  /* 0x0000007954791221 */ /* 0x000fe40000010000 */
.L_x_11488:
[----:B------:R-:W-:Y:S05]  /*2280*/  BSYNC B0 ;  /* 0x0000000000007941 */ /* 0x000fea0003800000 */
.L_x_11487:
        /* <DEDUP_REMOVED lines=8> */
.L_x_11490:
[----:B------:R-:W-:Y:S05]  /*2310*/  BSYNC B0 ;  /* 0x0000000000007941 */ /* 0x000fea0003800000 */
.L_x_11489:
        /* <DEDUP_REMOVED lines=8> */
.L_x_11492:
[----:B------:R-:W-:Y:S05]  /*23a0*/  BSYNC B0 ;  /* 0x0000000000007941 */ /* 0x000fea0003800000 */
.L_x_11491:
        /* <DEDUP_REMOVED lines=8> */
.L_x_11494:
[----:B------:R-:W-:Y:S05]  /*2430*/  BSYNC B0 ;  /* 0x0000000000007941 */ /* 0x000fea0003800000 */
.L_x_11493:
[----:B------:R-:W-:Y:S01]  /*2440*/  @P5 FMUL.FTZ R124, R125, c[0x0][0x1ec] ;  /* 0x00007b007d7c5a20 */ /* 0x000fe20000410000 */
[----:B------:R-:W-:Y:S01]  /*2450*/  ISETP.NE.AND.EX P0, PT, RZ, c[0x0][0x25c], PT, P0 ;  /* 0x00009700ff007a0c */ /* 0x000fe20003f05300 */
[----:B------:R-:W-:Y:S01]  /*2460*/  @P5 FMUL.FTZ R123, R122, c[0x0][0x1ec] ;  /* 0x00007b007a7b5a20 */ /* 0x000fe20000410000 */
[----:B------:R-:W-:Y:S01]  /*2470*/  HFMA2.MMA R130, -RZ, RZ, 0, 0 ;  /* 0x00000000ff827435 */ /* 0x000fe200000001ff */
[----:B------:R-:W-:Y:S01]  /*2480*/  @P5 FMUL.FTZ R124, R124, c[0x0][0x1e8] ;  /* 0x00007a007c7c5a20 */ /* 0x000fe20000410000 */
[----:B------:R-:W-:Y:S01]  /*2490*/  @P5 LOP3.LUT P1, RZ, R217, 0xff000000, RZ, 0xc0, !PT ;  /* 0xff000000d9ff5812 */ /* 0x000fe2000782c0ff */
[----:B------:R-:W-:Y:S01]  /*24a0*/  @P5 FMUL.FTZ R126, R132, c[0x0][0x1ec] ;  /* 0x00007b00847e5a20 */ /* 0x000fe20000410000 */
[----:B------:R-:W-:Y:S01]  /*24b0*/  @P5 LEA.HI R216, R127, R216, RZ, 0x2 ;  /* 0x000000d87fd85211 */ /* 0x000fe200078f10ff */
[----:B------:R-:W-:Y:S01]  /*24c0*/  @P5 FMUL.FTZ R123, R123, c[0x0][0x1e8] ;  /* 0x00007a007b7b5a20 */ /* 0x000fe20000410000 */
[----:B------:R-:W-:Y:S01]  /*24d0*/  @P5 SEL R114, R124, RZ, P2 ;  /* 0x000000ff7c725207 */ /* 0x000fe20001000000 */
[----:B------:R-:W-:Y:S01]  /*24e0*/  @P5 FMUL.FTZ R120, R121, c[0x0][0x1ec] ;  /* 0x00007b0079785a20 */ /* 0x000fe20000410000 */
[----:B------:R-:W-:Y:S01]  /*24f0*/  @P5 LOP3.LUT R127, R176, 0xff, RZ, 0xc0, !PT ;  /* 0x000000ffb07f5812 */ /* 0x000fe200078ec0ff */
[----:B------:R-:W-:Y:S01]  /*2500*/  @P5 FMUL.FTZ R126, R126, c[0x0][0x1e8] ;  /* 0x00007a007e7e5a20 */ /* 0x000fe20000410000 */
[----:B------:R-:W-:Y:S01]  /*2510*/  ISETP.NE.U32.AND P2, PT, RZ, c[0x0][0x258], PT ;  /* 0x00009600ff007a0c */ /* 0x000fe20003f45070 */
[----:B------:R-:W-:Y:S01]  /*2520*/  @P5 FMUL.FTZ R120, R120, c[0x0][0x1e8] ;  /* 0x00007a0078785a20 */ /* 0x000fe20000410000 */
[----:B------:R-:W-:Y:S01]  /*2530*/  @P5 SEL R113, R123, RZ, P3 ;  /* 0x000000ff7b715207 */ /* 0x000fe20001800000 */
[----:B------:R-:W-:Y:S01]  /*2540*/  BSSY B0, `(.L_x_11495) ;  /* 0x0000016000007945 */ /* 0x000fe20003800000 */
[----:B------:R-:W-:-:S02]  /*2550*/  @!P6 ISETP.NE.U32.AND P3, PT, RZ, c[0x0][0x218], PT ;  /* 0x00008600ff00ea0c */ /* 0x000fc40003f65070 */
[----:B------:R-:W-:Y:S02]  /*2560*/  @P5 SEL R115, R126, RZ, P1 ;  /* 0x000000ff7e735207 */ /* 0x000fe40000800000 */
[----:B------:R-:W-:Y:S02]  /*2570*/  @P5 LEA.HI.SX32 R130, R216, R127, 0x1e ;  /* 0x0000007fd8825211 */ /* 0x000fe400078ff2ff */
[----:B------:R-:W-:Y:S02]  /*2580*/  ISETP.NE.AND.EX P1, PT, RZ, c[0x0][0x25c], PT, P2 ;  /* 0x00009700ff007a0c */ /* 0x000fe40003f25320 */
[----:B------:R-:W-:Y:S02]  /*2590*/  @P0 MOV R127, 0x10 ;  /* 0x00000010007f0802 */ /* 0x000fe40000000f00 */
[----:B------:R-:W-:Y:S02]  /*25a0*/  @!P6 ISETP.NE.AND.EX P3, PT, RZ, c[0x0][0x21c], PT, P3 ;  /* 0x00008700ff00ea0c */ /* 0x000fe40003f65330 */
[----:B------:R-:W-:Y:S01]  /*25b0*/  @P5 SEL R112, R120, RZ, P4 ;  /* 0x000000ff78705207 */ /* 0x000fe20002000000 */
[----:B------:R-:W-:Y:S01]  /*25c0*/  @P0 IMAD.WIDE.U32 R126, R0, R127, c[0x0][0x258] ;  /* 0x00009600007e0625 */ /* 0x000fe200078e007f */
[----:B------:R-:W-:-:S02]  /*25d0*/  SEL R120, R121, R116, P1 ;  /* 0x0000007479787207 */ /* 0x000fc40000800000 */
[----:B------:R-:W-:Y:S02]  /*25e0*/  SEL R121, R122, R117, P1 ;  /* 0x000000757a797207 */ /* 0x000fe40000800000 */
[----:B------:R-:W-:Y:S02]  /*25f0*/  @P5 MOV R133, 0x10 ;  /* 0x0000001000855802 */ /* 0x000fe40000000f00 */
[----:B------:R-:W-:Y:S02]  /*2600*/  SEL R122, R125, R118, P1 ;  /* 0x000000767d7a7207 */ /* 0x000fe40000800000 */
        /* <DEDUP_REMOVED lines=9> */
.L_x_11496:
[----:B------:R-:W-:Y:S05]  /*26a0*/  BSYNC B0 ;  /* 0x0000000000007941 */ /* 0x000fea0003800000 */
.L_x_11495:
[----:B------:R-:W-:Y:S01]  /*26b0*/  @P5 FMUL.FTZ R132, R131, c[0x0][0x1ec] ;  /* 0x00007b0083845a20 */ /* 0x000fe20000410000 */
[----:B------:R-:W-:Y:S01]  /*26c0*/  @!P6 ISETP.NE.U32.AND P4, PT, RZ, c[0x0][0x218], PT ;  /* 0x00008600ff00ea0c */ /* 0x000fe20003f85070 */
[----:B------:R-:W-:Y:S01]  /*26d0*/  @P5 IMAD.WIDE.U32 R124, R130, R133, c[0x0][0x248] ;  /* 0x00009200827c5625 */ /* 0x000fe200078e0085 */
[----:B------:R-:W-:Y:S01]  /*26e0*/  @P5 LOP3.LUT P3, RZ, R215, 0xff, RZ, 0xc0, !PT ;  /* 0x000000ffd7ff5812 */ /* 0x000fe2000786c0ff */
[----:B------:R-:W-:Y:S01]  /*26f0*/  @P0 STG.E.128 [R126.64], R120 ;  /* 0x000000787e000986 */ /* 0x000fe2000c101d04 */
[----:B------:R-:W-:Y:S01]  /*2700*/  @!P6 ISETP.NE.AND.EX P4, PT, RZ, c[0x0][0x21c], PT, P4 ;  /* 0x00008700ff00ea0c */ /* 0x000fe20003f85340 */
[----:B------:R-:W-:Y:S01]  /*2710*/  @P5 FMUL.FTZ R132, R132, c[0x0][0x1e8] ;  /* 0x00007a0084845a20 */ /* 0x000fe20000410000 */
[----:B------:R-:W-:Y:S01]  /*2720*/  BSSY B0, `(.L_x_11497) ;  /* 0x000000d000007945 */ /* 0x000fe20003800000 */
[----:B------:R0:W-:Y:S01]  /*2730*/  @P5 STG.E.128 [R124.64], R112 ;  /* 0x000000707c005986 */ /* 0x0001e2000c101d04 */
[----:B------:R-:W-:Y:S02]  /*2740*/  @!P6 ISETP.NE.U32.AND P2, PT, RZ, c[0x0][0x218], PT ;  /* 0x00008600ff00ea0c */ /* 0x000fe40003f45070 */
[----:B0-----:R-:W-:-:S02]  /*2750*/  @P5 SEL R112, R132, RZ, P3 ;  /* 0x000000ff84705207 */ /* 0x001fc40001800000 */
[----:B------:R-:W-:Y:S02]  /*2760*/  @!P6 ISETP.NE.U32.AND P3, PT, RZ, c[0x0][0x218], PT ;  /* 0x00008600ff00ea0c */ /* 0x000fe40003f65070 */
        /* <DEDUP_REMOVED lines=8> */
.L_x_11498:
[----:B------:R-:W-:Y:S05]  /*27f0*/  BSYNC B0 ;  /* 0x0000000000007941 */ /* 0x000fea0003800000 */
.L_x_11497:
[----:B------:R-:W-:Y:S01]  /*2800*/  @P5 FMUL.FTZ R120, R132, c[0x0][0x1ec] ;  /* 0x00007b0084785a20 */ /* 0x000fe20000410000 */
[----:B------:R-:W-:Y:S01]  /*2810*/  @!P6 ISETP.NE.AND.EX P2, PT, RZ, c[0x0][0x21c], PT, P2 ;  /* 0x00008700ff00ea0c */ /* 0x000fe20003f45320 */
[----:B------:R-:W-:Y:S01]  /*2820*/  BSSY B0, `(.L_x_11499) ;  /* 0x000000c000007945 */ /* 0x000fe20003800000 */
[----:B------:R-:W-:Y:S01]  /*2830*/  @P5 LOP3.LUT P4, RZ, R215, 0xff00, RZ, 0xc0, !PT ;  /* 0x0000ff00d7ff5812 */ /* 0x000fe2000788c0ff */
[----:B------:R-:W-:Y:S01]  /*2840*/  @P5 FMUL.FTZ R120, R120, c[0x0][0x1e8] ;  /* 0x00007a0078785a20 */ /* 0x000fe20000410000 */
        /* <DEDUP_REMOVED lines=9> */
.L_x_11500:
[----:B------:R-:W-:Y:S05]  /*28e0*/  BSYNC B0 ;  /* 0x0000000000007941 */ /* 0x000fea0003800000 */
.L_x_11499:
        /* <DEDUP_REMOVED lines=10> */
.L_x_11502:
[----:B------:R-:W-:Y:S05]  /*2990*/  BSYNC B0 ;  /* 0x0000000000007941 */ /* 0x000fea0003800000 */
.L_x_11501:
[----:B------:R-:W-:Y:S01]  /*29a0*/  @P5 FMUL.FTZ R122, R124, c[0x0][0x1ec] ;  /* 0x00007b007c7a5a20 */ /* 0x000fe20000410000 */
[----:B------:R-:W-:Y:S01]  /*29b0*/  @P5 SEL R113, R120, RZ, P4 ;  /* 0x000000ff78715207 */ /* 0x000fe20002000000 */
[----:B------:R-:W-:Y:S01]  /*29c0*/  @P5 FMUL.FTZ R121, R121, c[0x0][0x1e8] ;  /* 0x00007a0079795a20 */ /* 0x000fe20000410000 */
[----:B------:R-:W-:Y:S01]  /*29d0*/  @!P6 ISETP.NE.U32.AND P4, PT, RZ, c[0x0][0x218], PT ;  /* 0x00008600ff00ea0c */ /* 0x000fe20003f85070 */
[----:B------:R-:W-:Y:S01]  /*29e0*/  @P5 FMUL.FTZ R122, R122, c[0x0][0x1e8] ;  /* 0x00007a007a7a5a20 */ /* 0x000fe20000410000 */
[C---:B------:R-:W-:Y:S01]  /*29f0*/  @P5 LOP3.LUT P3, RZ, R215.reuse, 0xff0000, RZ, 0xc0, !PT ;  /* 0x00ff0000d7ff5812 */ /* 0x040fe2000786c0ff */
[----:B------:R-:W-:Y:S01]  /*2a00*/  BSSY B0, `(.L_x_11503) ;  /* 0x0000015000007945 */ /* 0x000fe20003800000 */
[----:B------:R-:W-:Y:S02]  /*2a10*/  @P5 LOP3.LUT P2, RZ, R215, 0xff000000, RZ, 0xc0, !PT ;  /* 0xff000000d7ff5812 */ /* 0x000fe4000784c0ff */
[----:B------:R-:W-:Y:S02]  /*2a20*/  @P0 MOV R215, 0x10 ;  /* 0x0000001000d70802 */ /* 0x000fe40000000f00 */
[----:B------:R-:W-:-:S02]  /*2a30*/  @!P6 ISETP.NE.AND.EX P4, PT, RZ, c[0x0][0x21c], PT, P4 ;  /* 0x00008700ff00ea0c */ /* 0x000fc40003f85340 */
[----:B------:R-:W-:Y:S01]  /*2a40*/  @P5 SEL R115, R122, RZ, P2 ;  /* 0x000000ff7a735207 */ /* 0x000fe20001000000 */
[----:B------:R-:W-:Y:S01]  /*2a50*/  @P0 IMAD.WIDE.U32 R214, R214, R215, c[0x0][0x258] ;  /* 0x00009600d6d60625 */ /* 0x000fe200078e00d7 */
[----:B------:R-:W-:Y:S02]  /*2a60*/  @P5 SEL R114, R121, RZ, P3 ;  /* 0x000000ff79725207 */ /* 0x000fe40001800000 */
[----:B------:R-:W-:Y:S02]  /*2a70*/  SEL R120, R131, R116, P1 ;  /* 0x0000007483787207 */ /* 0x000fe40000800000 */
[----:B------:R-:W-:Y:S02]  /*2a80*/  SEL R122, R123, R118, P1 ;  /* 0x000000767b7a7207 */ /* 0x000fe40000800000 */
[----:B------:R-:W-:Y:S02]  /*2a90*/  @P5 MOV R134, 0x10 ;  /* 0x0000001000865802 */ /* 0x000fe40000000f00 */
[----:B------:R-:W-:-:S02]  /*2aa0*/  @P5 IADD3 R125, R130, 0x100, RZ ;  /* 0x00000100827d5810 */ /* 0x000fc40007ffe0ff */
        /* <DEDUP_REMOVED lines=10> */
.L_x_11504:
[----:B------:R-:W-:Y:S05]  /*2b50*/  BSYNC B0 ;  /* 0x0000000000007941 */ /* 0x000fea0003800000 */
.L_x_11503:
        /* <DEDUP_REMOVED lines=10> */
[----:B------:R-:W-:-:S02]  /*2c00*/  @!P6 FSEL R132, R93, RZ, P4 ;  /* 0x000000ff5d84e208 */ /* 0x000fc40002000000 */
[----:B0-----:R-:W-:Y:S02]  /*2c10*/  @P5 SEL R112, R126, RZ, P3 ;  /* 0x000000ff7e705207 */ /* 0x001fe40001800000 */
        /* <DEDUP_REMOVED lines=8> */
.L_x_11506:
[----:B------:R-:W-:Y:S05]  /*2ca0*/  BSYNC B0 ;  /* 0x0000000000007941 */ /* 0x000fea0003800000 */
.L_x_11505:
        /* <DEDUP_REMOVED lines=14> */
.L_x_11508:
[----:B------:R-:W-:Y:S05]  /*2d90*/  BSYNC B0 ;  /* 0x0000000000007941 */ /* 0x000fea0003800000 */
.L_x_11507:
        /* <DEDUP_REMOVED lines=10> */
.L_x_11510:
[----:B------:R-:W-:Y:S05]  /*2e40*/  BSYNC B0 ;  /* 0x0000000000007941 */ /* 0x000fea0003800000 */
.L_x_11509:
        /* <DEDUP_REMOVED lines=27> */
.L_x_11512:
[----:B------:R-:W-:Y:S05]  /*3000*/  BSYNC B0 ;  /* 0x0000000000007941 */ /* 0x000fea0003800000 */
.L_x_11511:
        /* <DEDUP_REMOVED lines=20> */
.L_x_11514:
[----:B------:R-:W-:Y:S05]  /*3150*/  BSYNC B0 ;  /* 0x0000000000007941 */ /* 0x000fea0003800000 */
.L_x_11513:
        /* <DEDUP_REMOVED lines=14> */
.L_x_11516:
[----:B------:R-:W-:Y:S05]  /*3240*/  BSYNC B0 ;  /* 0x0000000000007941 */ /* 0x000fea0003800000 */
.L_x_11515:
        /* <DEDUP_REMOVED lines=10> */
.L_x_11518:
[----:B------:R-:W-:Y:S05]  /*32f0*/  BSYNC B0 ;  /* 0x0000000000007941 */ /* 0x000fea0003800000 */
.L_x_11517:
        /* <DEDUP_REMOVED lines=27> */
.L_x_11520:
[----:B------:R-:W-:Y:S05]  /*34b0*/  BSYNC B0 ;  /* 0x0000000000007941 */ /* 0x000fea0003800000 */
.L_x_11519:
[----:B------:R-:W-:Y:S01]  /*34c0*/  @P5 FMUL.FTZ R132, R131, c[0x0][0x1ec] ;  /* 0x00007b0083845a20 */ /* 0x000fe20000410000 */
[----:B------:R-:W-:Y:S01]  /*34d0*/  @!P6 ISETP.NE.U32.AND P2, PT, RZ, c[0x0][0x218], PT ;  /* 0x00008600ff00ea0c */ /* 0x000fe20003f45070 */
[----:B------:R-:W-:Y:S01]  /*34e0*/  @P5 IMAD.WIDE.U32 R124, R125, R134, c[0x0][0x248] ;  /* 0x000092007d7c5625 */ /* 0x000fe200078e0086 */
[----:B------:R-:W-:Y:S01]  /*34f0*/  @!P6 ISETP.NE.U32.AND P3, PT, RZ, c[0x0][0x218], PT ;  /* 0x00008600ff00ea0c */ /* 0x000fe20003f65070 */
[----:B------:R0:W-:Y:S01]  /*3500*/  @P0 STG.E.128 [R126.64], R120 ;  /* 0x000000787e000986 */ /* 0x0001e2000c101d04 */
[----:B------:R-:W-:Y:S01]  /*3510*/  @P5 LOP3.LUT P4, RZ, R190, 0xff, RZ, 0xc0, !PT ;  /* 0x000000ffbeff5812 */ /* 0x000fe2000788c0ff */
[----:B------:R-:W-:Y:S01]  /*3520*/  @P5 FMUL.FTZ R132, R132, c[0x0][0x1e8] ;  /* 0x00007a0084845a20 */ /* 0x000fe20000410000 */
[----:B------:R-:W-:Y:S01]  /*3530*/  @!P6 ISETP.NE.AND.EX P2, PT, RZ, c[0x0][0x21c], PT, P2 ;  /* 0x00008700ff00ea0c */ /* 0x000fe20003f45320 */
[----:B------:R1:W-:Y:S01]  /*3540*/  @P5 STG.E.128 [R124.64], R112 ;  /* 0x000000707c005986 */ /* 0x0003e2000c101d04 */
[----:B------:R-:W-:Y:S01]  /*3550*/  @!P6 ISETP.NE.AND.EX P3, PT, RZ, c[0x0][0x21c], PT, P3 ;  /* 0x00008700ff00ea0c */ /* 0x000fe20003f65330 */
[----:B------:R-:W-:Y:S03]  /*3560*/  BSSY B0, `(.L_x_11521) ;  /* 0x000000d000007945 */ /* 0x000fe60003800000 */
[----:B0-----:R-:W-:-:S02]  /*3570*/  @!P6 FSEL R123, R102, RZ, P3 ;  /* 0x000000ff667be208 */ /* 0x001fc40001800000 */
[----:B-1----:R-:W-:Y:S02]  /*3580*/  @P5 SEL R112, R132, RZ, P4 ;  /* 0x000000ff84705207 */ /* 0x002fe40002000000 */
[----:B------:R-:W-:Y:S02]  /*3590*/  @!P6 FSEL R132, R101, RZ, P2 ;  /* 0x000000ff6584e208 */ /* 0x000fe40001000000 */
[----:B------:R-:W-:Y:S02]  /*35a0*/  @!P6 ISETP.NE.U32.AND P4, PT, RZ, c[0x0][0x218], PT ;  /* 0x00008600ff00ea0c */ /* 0x000fe40003f85070 */
        /* <DEDUP_REMOVED lines=8> */
.L_x_11522:
[----:B------:R-:W-:Y:S05]  /*3630*/  BSYNC B0 ;  /* 0x0000000000007941 */ /* 0x000fea0003800000 */
.L_x_11521:
        /* <DEDUP_REMOVED lines=8> */
.L_x_11524:
[----:B------:R-:W-:Y:S05]  /*36c0*/  BSYNC B0 ;  /* 0x0000000000007941 */ /* 0x000fea0003800000 */
.L_x_11523:
[----:B------:R-:W-:Y:S01]  /*36d0*/  @P5 FMUL.FTZ R120, R132, c[0x0][0x1ec] ;  /* 0x00007b0084785a20 */ /* 0x000fe20000410000 */
[----:B------:R-:W-:Y:S01]  /*36e0*/  @!P6 ISETP.NE.AND.EX P4, PT, RZ, c[0x0][0x21c], PT, P4 ;  /* 0x00008700ff00ea0c */ /* 0x000fe20003f85340 */
[----:B------:R-:W-:Y:S01]  /*36f0*/  BSSY B0, `(.L_x_11525) ;  /* 0x000000c000007945 */ /* 0x000fe20003800000 */
[----:B------:R-:W-:Y:S01]  /*3700*/  @P5 LOP3.LUT P3, RZ, R190, 0xff0000, RZ, 0xc0, !PT ;  /* 0x00ff0000beff5812 */ /* 0x000fe2000786c0ff */
[----:B------:R-:W-:Y:S01]  /*3710*/  @P5 FMUL.FTZ R120, R120, c[0x0][0x1e8] ;  /* 0x00007a0078785a20 */ /* 0x000fe20000410000 */
[----:B------:R-:W-:Y:S01]  /*3720*/  @!P6 FSEL R124, R103, RZ, P4 ;  /* 0x000000ff677ce208 */ /* 0x000fe20002000000 */
        /* <DEDUP_REMOVED lines=8> */
.L_x_11526:
[----:B------:R-:W-:Y:S05]  /*37b0*/  BSYNC B0 ;  /* 0x0000000000007941 */ /* 0x000fea0003800000 */
.L_x_11525:
[----:B------:R-:W-:Y:S01]  /*37c0*/  @P5 FMUL.FTZ R122, R124, c[0x0][0x1ec] ;  /* 0x00007b007c7a5a20 */ /* 0x000fe20000410000 */
[----:B------:R-:W-:Y:S01]  /*37d0*/  @P5 SEL R113, R120, RZ, P2 ;  /* 0x000000ff78715207 */ /* 0x000fe20001000000 */
[----:B------:R-:W-:Y:S01]  /*37e0*/  @P5 FMUL.FTZ R121, R121, c[0x0][0x1e8] ;  /* 0x00007a0079795a20 */ /* 0x000fe20000410000 */
[----:B------:R-:W-:Y:S01]  /*37f0*/  @!P6 ISETP.NE.U32.AND P2, PT, RZ, c[0x0][0x218], PT ;  /* 0x00008600ff00ea0c */ /* 0x000fe20003f45070 */
[----:B------:R-:W-:Y:S01]  /*3800*/  @P5 FMUL.FTZ R122, R122, c[0x0][0x1e8] ;  /* 0x00007a007a7a5a20 */ /* 0x000fe20000410000 */
[----:B------:R-:W-:Y:S01]  /*3810*/  @P5 LOP3.LUT P4, RZ, R190, 0xff000000, RZ, 0xc0, !PT ;  /* 0xff000000beff5812 */ /* 0x000fe2000788c0ff */
[----:B------:R-:W-:Y:S01]  /*3820*/  BSSY B0, `(.L_x_11527) ;  /* 0x0000015000007945 */ /* 0x000fe20003800000 */
[----:B------:R-:W-:Y:S02]  /*3830*/  @P0 IADD3 R126, R0, 0x400, RZ ;  /* 0x00000400007e0810 */ /* 0x000fe40007ffe0ff */
        /* <DEDUP_REMOVED lines=19> */
.L_x_11528:
[----:B------:R-:W-:Y:S05]  /*3970*/  BSYNC B0 ;  /* 0x0000000000007941 */ /* 0x000fea0003800000 */
.L_x_11527:
        /* <DEDUP_REMOVED lines=23> */
.L_x_11530:
[----:B------:R-:W-:Y:S05]  /*3af0*/  BSYNC B0 ;  /* 0x0000000000007941 */ /* 0x000fea0003800000 */
.L_x_11529:
        /* <DEDUP_REMOVED lines=8> */
.L_x_11532:
[----:B------:R-:W-:Y:S05]  /*3b80*/  BSYNC B0 ;  /* 0x0000000000007941 */ /* 0x000fea0003800000 */
.L_x_11531:
        /* <DEDUP_REMOVED lines=14> */
.L_x_11534:
[----:B------:R-:W-:Y:S05]  /*3c70*/  BSYNC B0 ;  /* 0x0000000000007941 */ /* 0x000fea0003800000 */
.L_x_11533:
        /* <DEDUP_REMOVED lines=27> */
.L_x_11536:
[----:B------:R-:W-:Y:S05]  /*3e30*/  BSYNC B0 ;  /* 0x0000000000007941 */ /* 0x000fea0003800000 */
.L_x_11535:
        /* <DEDUP_REMOVED lines=20> */
.L_x_11538:
[----:B------:R-:W-:Y:S05]  /*3f80*/  BSYNC B0 ;  /* 0x0000000000007941 */ /* 0x000fea0003800000 */
.L_x_11537:
[----:B------:R-:W-:Y:S01]  /*3f90*/  @!P6 ISETP.NE.AND.EX P2, PT, RZ, c[0x0][0x21c], PT, P2 ;  /* 0x00008700ff00ea0c */ /* 0x000fe20003f45320 */
[----:B------:R-:W-:Y:S01]  /*3fa0*/  BSSY B0, `(.L_x_11539) ;  /* 0x000000b000007945 */ /* 0x000fe20003800000 */
[----:B------:R-:W-:Y:S01]  /*3fb0*/  @P5 LOP3.LUT P4, RZ, R178, 0xff00, RZ, 0xc0, !PT ;  /* 0x0000ff00b2ff5812 */ /* 0x000fe2000788c0ff */
        /* <DEDUP_REMOVED lines=9> */
.L_x_11540:
[----:B------:R-:W-:Y:S05]  /*4050*/  BSYNC B0 ;  /* 0x0000000000007941 */ /* 0x000fea0003800000 */
.L_x_11539:
[----:B------:R-:W-:Y:S01]  /*4060*/  @P5 FMUL.FTZ R122, R121, c[0x0][0x1ec] ;  /* 0x00007b00797a5a20 */ /* 0x000fe20000410000 */
[----:B------:R-:W-:Y:S01]  /*4070*/  @P5 LOP3.LUT P2, RZ, R178, 0xff0000, RZ, 0xc0, !PT ;  /* 0x00ff0000b2ff5812 */ /* 0x000fe2000784c0ff */
[----:B------:R-:W-:Y:S01]  /*4080*/  @P5 FMUL.FTZ R120, R120, c[0x0][0x1e8] ;  /* 0x00007a0078785a20 */ /* 0x000fe20000410000 */
[----:B------:R-:W-:Y:S01]  /*4090*/  @!P6 ISETP.NE.AND.EX P3, PT, RZ, c[0x0][0x21c], PT, P3 ;  /* 0x00008700ff00ea0c */ /* 0x000fe20003f65330 */
[----:B------:R-:W-:Y:S01]  /*40a0*/  @P5 FMUL.FTZ R122, R122, c[0x0][0x1e8] ;  /* 0x00007a007a7a5a20 */ /* 0x000fe20000410000 */
[----:B------:R-:W-:Y:S01]  /*40b0*/  BSSY B0, `(.L_x_11541) ;  /* 0x000000e000007945 */ /* 0x000fe20003800000 */
[----:B------:R-:W-:Y:S02]  /*40c0*/  SEL R116, R131, R116, P1 ;  /* 0x0000007483747207 */ /* 0x000fe40000800000 */
[----:B------:R-:W-:Y:S02]  /*40d0*/  @P5 SEL R113, R120, RZ, P4 ;  /* 0x000000ff78715207 */ /* 0x000fe40002000000 */
[----:B------:R-:W-:-:S02]  /*40e0*/  SEL R117, R132, R117, P1 ;  /* 0x0000007584757207 */ /* 0x000fc40000800000 */
[----:B------:R-:W-:Y:S02]  /*40f0*/  SEL R118, R121, R118, P1 ;  /* 0x0000007679767207 */ /* 0x000fe40000800000 */
[----:B------:R-:W-:Y:S02]  /*4100*/  @P5 SEL R114, R122, RZ, P2 ;  /* 0x000000ff7a725207 */ /* 0x000fe40001000000 */
        /* <DEDUP_REMOVED lines=8> */
.L_x_11542:
[----:B------:R-:W-:Y:S05]  /*4190*/  BSYNC B0 ;  /* 0x0000000000007941 */ /* 0x000fea0003800000 */
.L_x_11541:
[----:B------:R-:W-:Y:S01]  /*41a0*/  @P5 FMUL.FTZ R2, R120, c[0x0][0x1ec] ;  /* 0x00007b0078025a20 */ /* 0x000fe20000410000 */
[----:B------:R-:W-:Y:S02]  /*41b0*/  @P0 IADD3 R122, R0, 0x600, RZ ;  /* 0x00000600007a0810 */ /* 0x000fe40007ffe0ff */
[----:B------:R-:W-:Y:S01]  /*41c0*/  @P0 MOV R123, 0x10 ;  /* 0x00000010007b0802 */ /* 0x000fe20000000f00 */
[----:B------:R-:W-:Y:S01]  /*41d0*/  @P5 FMUL.FTZ R2, R2, c[0x0][0x1e8] ;  /* 0x00007a0002025a20 */ /* 0x000fe20000410000 */
[----:B------:R-:W-:Y:S02]  /*41e0*/  @P5 IADD3 R121, R130, 0x600, RZ ;  /* 0x0000060082795810 */ /* 0x000fe40007ffe0ff */
[----:B------:R-:W-:Y:S01]  /*41f0*/  @P5 MOV R0, 0x10 ;  /* 0x0000001000005802 */ /* 0x000fe20000000f00 */
[----:B------:R-:W-:Y:S01]  /*4200*/  @P0 IMAD.WIDE.U32 R122, R122, R123, c[0x0][0x258] ;  /* 0x000096007a7a0625 */ /* 0x000fe200078e007b */
[----:B------:R-:W-:Y:S02]  /*4210*/  @P5 LOP3.LUT P2, RZ, R178, 0xff000000, RZ, 0xc0, !PT ;  /* 0xff000000b2ff5812 */ /* 0x000fe4000784c0ff */
[----:B------:R-:W-:Y:S01]  /*4220*/  SEL R119, R120, R119, P1 ;  /* 0x0000007778777207 */ /* 0x000fe20000800000 */
[----:B------:R-:W-:Y:S01]  /*4230*/  @P5 IMAD.WIDE.U32 R120, R121, R0, c[0x0][0x248] ;  /* 0x0000920079785625 */ /* 0x000fe200078e0000 */
[----:B------:R-:W-:-:S02]  /*4240*/  @P5 SEL R115, R2, RZ, P2 ;  /* 0x000000ff02735207 */ /* 0x000fc40001000000 */
[----:B------:R-:W-:Y:S01]  /*4250*/  IADD3 R26, R26, c[0x0][0x160], RZ ;  /* 0x000058001a1a7a10 */ /* 0x000fe20007ffe0ff */
[----:B------:R0:W-:Y:S01]  /*4260*/  @P0 STG.E.128 [R122.64], R116 ;  /* 0x000000747a000986 */ /* 0x0001e2000c101d04 */
[----:B------:R-:W-:Y:S02]  /*4270*/  LOP3.LUT P1, RZ, R17, 0xff, RZ, 0xc0, !PT ;  /* 0x000000ff11ff7812 */ /* 0x000fe4000782c0ff */
[----:B------:R-:W-:Y:S01]  /*4280*/  ISETP.GE.AND P0, PT, R26, c[0x0][0x164], PT ;  /* 0x000059001a007a0c */ /* 0x000fe20003f06270 */
[----:B------:R0:W-:Y:S01]  /*4290*/  @P5 STG.E.128 [R120.64], R112 ;  /* 0x0000007078005986 */ /* 0x0001e2000c101d04 */
[----:B------:R-:W-:-:S11]  /*42a0*/  SEL R17, RZ, 0x1, P1 ;  /* 0x00000001ff117807 */ /* 0x000fd60000800000 */
[----:B0-----:R-:W-:Y:S01]  /*42b0*/  @P0 CALL.REL.NOINC `(.L_x_11481) ;  /* 0x0000001000000944 */ /* 0x001fe20003c00000 */
[----:B------:R-:W-:Y:S05]  /*42c0*/  BRA `(.L_x_11543) ;  /* 0xffffc4a000007947 */ /* 0x000fea000383ffff */
.L_x_11481:
        /* <DEDUP_REMOVED lines=23> */
.L_x_11485:
[----:B------:R-:W-:Y:S01]  /*4440*/  HFMA2.MMA R129, -RZ, RZ, 0, 9.5367431640625e-07 ;  /* 0x00000010ff817435 */ /* 0x000fe200000001ff */
[----:B------:R-:W-:-:S02]  /*4450*/  MOV R126, R122 ;  /* 0x0000007a007e7202 */ /* 0x000fc40000000f00 */
[----:B------:R-:W-:Y:S02]  /*4460*/  MOV R128, 0x1f ;  /* 0x0000001f00807802 */ /* 0x000fe40000000f00 */
[----:B------:R-:W-:Y:S02]  /*4470*/  MOV R131, 0xffffffff ;  /* 0xffffffff00837802 */ /* 0x000fe40000000f00 */
[----:B------:R-:W-:Y:S02]  /*4480*/  MOV R120, 0x44a0 ;  /* 0x000044a000787802 */ /* 0x000fe40000000f00 */
[----:B-----5:R-:W-:Y:S05]  /*4490*/  CALL.REL.NOINC `($__internal_173_$__cuda_sm70_shflsync_down_p) ;  /* 0x0000046000007944 */ /* 0x020fea0003c00000 */
[----:B-1----:R-:W-:Y:S01]  /*44a0*/  MOV R125, R126 ;  /* 0x0000007e007d7202 */ /* 0x002fe20000000f00 */
[----:B0-----:R-:W-:Y:S05]  /*44b0*/  BRA `(.L_x_11544) ;  /* 0xffffd8f000007947 */ /* 0x001fea000383ffff */
.L_x_11486:
[----:B------:R-:W-:Y:S01]  /*44c0*/  HFMA2.MMA R129, -RZ, RZ, 0, 9.5367431640625e-07 ;  /* 0x00000010ff817435 */ /* 0x000fe200000001ff */
[----:B------:R-:W-:Y:S02]  /*44d0*/  MOV R126, R123 ;  /* 0x0000007b007e7202 */ /* 0x000fe40000000f00 */
[----:B------:R-:W-:Y:S02]  /*44e0*/  MOV R128, 0x1f ;  /* 0x0000001f00807802 */ /* 0x000fe40000000f00 */
[----:B------:R-:W-:-:S02]  /*44f0*/  MOV R131, 0xffffffff ;  /* 0xffffffff00837802 */ /* 0x000fc40000000f00 */
[----:B------:R-:W-:Y:S02]  /*4500*/  MOV R120, 0x4520 ;  /* 0x0000452000787802 */ /* 0x000fe40000000f00 */
[----:B01---5:R-:W-:Y:S05]  /*4510*/  CALL.REL.NOINC `($__internal_173_$__cuda_sm70_shflsync_down_p) ;  /* 0x000003e000007944 */ /* 0x023fea0003c00000 */
[----:B------:R-:W-:Y:S01]  /*4520*/  FADD.FTZ R125, R125, R122 ;  /* 0x0000007a7d7d7221 */ /* 0x000fe20000010000 */
[----:B0-----:R-:W-:Y:S01]  /*4530*/  HFMA2.MMA R129, -RZ, RZ, 0, 4.76837158203125e-07 ;  /* 0x00000008ff817435 */ /* 0x001fe200000001ff */
[----:B-1----:R-:W-:Y:S01]  /*4540*/  FADD.FTZ R123, R123, R126 ;  /* 0x0000007e7b7b7221 */ /* 0x002fe20000010000 */
[----:B------:R-:W-:Y:S02]  /*4550*/  MOV R128, 0x1f ;  /* 0x0000001f00807802 */ /* 0x000fe40000000f00 */
[----:B------:R-:W-:Y:S02]  /*4560*/  MOV R131, 0xffffffff ;  /* 0xffffffff00837802 */ /* 0x000fe40000000f00 */
[----:B------:R-:W-:Y:S02]  /*4570*/  MOV R126, R125 ;  /* 0x0000007d007e7202 */ /* 0x000fe40000000f00 */
[----:B------:R-:W-:Y:S02]  /*4580*/  MOV R120, 0x45a0 ;  /* 0x000045a000787802 */ /* 0x000fe40000000f00 */
[----:B------:R-:W-:Y:S05]  /*4590*/  CALL.REL.NOINC `($__internal_173_$__cuda_sm70_shflsync_down_p) ;  /* 0x0000036000007944 */ /* 0x000fea0003c00000 */
[----:B0-----:R-:W-:Y:S01]  /*45a0*/  HFMA2.MMA R129, -RZ, RZ, 0, 4.76837158203125e-07 ;  /* 0x00000008ff817435 */ /* 0x001fe200000001ff */
[----:B-1----:R-:W-:-:S02]  /*45b0*/  MOV R122, R126 ;  /* 0x0000007e007a7202 */ /* 0x002fc40000000f00 */
[----:B------:R-:W-:Y:S02]  /*45c0*/  MOV R126, R123 ;  /* 0x0000007b007e7202 */ /* 0x000fe40000000f00 */
[----:B------:R-:W-:Y:S02]  /*45d0*/  MOV R128, 0x1f ;  /* 0x0000001f00807802 */ /* 0x000fe40000000f00 */
[----:B------:R-:W-:Y:S02]  /*45e0*/  MOV R131, 0xffffffff ;  /* 0xffffffff00837802 */ /* 0x000fe40000000f00 */
[----:B------:R-:W-:Y:S02]  /*45f0*/  MOV R120, 0x4610 ;  /* 0x0000461000787802 */ /* 0x000fe40000000f00 */
[----:B------:R-:W-:Y:S05]  /*4600*/  CALL.REL.NOINC `($__internal_173_$__cuda_sm70_shflsync_down_p) ;  /* 0x000002f000007944 */ /* 0x000fea0003c00000 */
[----:B------:R-:W-:Y:S01]  /*4610*/  FADD.FTZ R125, R122, R125 ;  /* 0x0000007d7a7d7221 */ /* 0x000fe20000010000 */
[----:B0-----:R-:W-:Y:S01]  /*4620*/  HFMA2.MMA R129, -RZ, RZ, 0, 2.384185791015625e-07 ;  /* 0x00000004ff817435 */ /* 0x001fe200000001ff */
[----:B-1----:R-:W-:Y:S01]  /*4630*/  FADD.FTZ R123, R123, R126 ;  /* 0x0000007e7b7b7221 */ /* 0x002fe20000010000 */
[----:B------:R-:W-:Y:S02]  /*4640*/  MOV R128, 0x1f ;  /* 0x0000001f00807802 */ /* 0x000fe40000000f00 */
[----:B------:R-:W-:-:S02]  /*4650*/  MOV R131, 0xffffffff ;  /* 0xffffffff00837802 */ /* 0x000fc40000000f00 */
[----:B------:R-:W-:Y:S02]  /*4660*/  MOV R126, R125 ;  /* 0x0000007d007e7202 */ /* 0x000fe40000000f00 */
[----:B------:R-:W-:Y:S02]  /*4670*/  MOV R120, 0x4690 ;  /* 0x0000469000787802 */ /* 0x000fe40000000f00 */
[----:B------:R-:W-:Y:S05]  /*4680*/  CALL.REL.NOINC `($__internal_173_$__cuda_sm70_shflsync_down_p) ;  /* 0x0000027000007944 */ /* 0x000fea0003c00000 */
[----:B0-----:R-:W-:Y:S01]  /*4690*/  HFMA2.MMA R129, -RZ, RZ, 0, 2.384185791015625e-07 ;  /* 0x00000004ff817435 */ /* 0x001fe200000001ff */
[----:B-1----:R-:W-:Y:S02]  /*46a0*/  MOV R122, R126 ;  /* 0x0000007e007a7202 */ /* 0x002fe40000000f00 */
[----:B------:R-:W-:Y:S02]  /*46b0*/  MOV R126, R123 ;  /* 0x0000007b007e7202 */ /* 0x000fe40000000f00 */
[----:B------:R-:W-:Y:S02]  /*46c0*/  MOV R128, 0x1f ;  /* 0x0000001f00807802 */ /* 0x000fe40000000f00 */
[----:B------:R-:W-:Y:S02]  /*46d0*/  MOV R131, 0xffffffff ;  /* 0xffffffff00837802 */ /* 0x000fe40000000f00 */
[----:B------:R-:W-:-:S02]  /*46e0*/  MOV R120, 0x4700 ;  /* 0x0000470000787802 */ /* 0x000fc40000000f00 */
[----:B------:R-:W-:Y:S05]  /*46f0*/  CALL.REL.NOINC `($__internal_173_$__cuda_sm70_shflsync_down_p) ;  /* 0x0000020000007944 */ /* 0x000fea0003c00000 */
[----:B------:R-:W-:Y:S01]  /*4700*/  FADD.FTZ R125, R122, R125 ;  /* 0x0000007d7a7d7221 */ /* 0x000fe20000010000 */
[----:B0-----:R-:W-:Y:S01]  /*4710*/  HFMA2.MMA R129, -RZ, RZ, 0, 1.1920928955078125e-07 ;  /* 0x00000002ff817435 */ /* 0x001fe200000001ff */
[----:B-1----:R-:W-:Y:S01]  /*4720*/  FADD.FTZ R127, R123, R126 ;  /* 0x0000007e7b7f7221 */ /* 0x002fe20000010000 */
[----:B------:R-:W-:-:S02]  /*4730*/  MOV R128, 0x1f ;  /* 0x0000001f00807802 */ /* 0x000fc40000000f00 */
[----:B------:R-:W-:Y:S02]  /*4740*/  MOV R131, 0xffffffff ;  /* 0xffffffff00837802 */ /* 0x000fe40000000f00 */
[----:B------:R-:W-:Y:S02]  /*4750*/  MOV R126, R125 ;  /* 0x0000007d007e7202 */ /* 0x000fe40000000f00 */
[----:B------:R-:W-:Y:S02]  /*4760*/  MOV R120, 0x4780 ;  /* 0x0000478000787802 */ /* 0x000fe40000000f00 */
[----:B------:R-:W-:Y:S05]  /*4770*/  CALL.REL.NOINC `($__internal_173_$__cuda_sm70_shflsync_down_p) ;  /* 0x0000018000007944 */ /* 0x000fea0003c00000 */
[----:B0-----:R-:W-:Y:S01]  /*4780*/  HFMA2.MMA R129, -RZ, RZ, 0, 1.1920928955078125e-07 ;  /* 0x00000002ff817435 */ /* 0x001fe200000001ff */
[----:B-1----:R-:W-:Y:S02]  /*4790*/  MOV R122, R126 ;  /* 0x0000007e007a7202 */ /* 0x002fe40000000f00 */
[----:B------:R-:W-:Y:S02]  /*47a0*/  MOV R126, R127 ;  /* 0x0000007f007e7202 */ /* 0x000fe40000000f00 */
[----:B------:R-:W-:Y:S02]  /*47b0*/  MOV R128, 0x1f ;  /* 0x0000001f00807802 */ /* 0x000fe40000000f00 */
[----:B------:R-:W-:-:S02]  /*47c0*/  MOV R131, 0xffffffff ;  /* 0xffffffff00837802 */ /* 0x000fc40000000f00 */
[----:B------:R-:W-:Y:S02]  /*47d0*/  MOV R120, 0x47f0 ;  /* 0x000047f000787802 */ /* 0x000fe40000000f00 */
[----:B------:R-:W-:Y:S05]  /*47e0*/  CALL.REL.NOINC `($__internal_173_$__cuda_sm70_shflsync_down_p) ;  /* 0x0000011000007944 */ /* 0x000fea0003c00000 */
[----:B------:R-:W-:Y:S01]  /*47f0*/  FADD.FTZ R123, R122, R125 ;  /* 0x0000007d7a7b7221 */ /* 0x000fe20000010000 */
[----:B0-----:R-:W-:Y:S01]  /*4800*/  HFMA2.MMA R129, -RZ, RZ, 0, 5.9604644775390625e-08 ;  /* 0x00000001ff817435 */ /* 0x001fe200000001ff */
[----:B-1----:R-:W-:Y:S01]  /*4810*/  FADD.FTZ R127, R127, R126 ;  /* 0x0000007e7f7f7221 */ /* 0x002fe20000010000 */
[----:B------:R-:W-:Y:S02]  /*4820*/  MOV R128, 0x1f ;  /* 0x0000001f00807802 */ /* 0x000fe40000000f00 */
[----:B------:R-:W-:Y:S02]  /*4830*/  MOV R131, 0xffffffff ;  /* 0xffffffff00837802 */ /* 0x000fe40000000f00 */
[----:B------:R-:W-:Y:S02]  /*4840*/  MOV R126, R123 ;  /* 0x0000007b007e7202 */ /* 0x000fe40000000f00 */
[----:B------:R-:W-:Y:S02]  /*4850*/  MOV R120, 0x4870 ;  /* 0x0000487000787802 */ /* 0x000fe40000000f00 */
[----:B------:R-:W-:Y:S05]  /*4860*/  CALL.REL.NOINC `($__internal_173_$__cuda_sm70_shflsync_down_p) ;  /* 0x0000009000007944 */ /* 0x000fea0003c00000 */
[----:B0-----:R-:W-:Y:S01]  /*4870*/  HFMA2.MMA R129, -RZ, RZ, 0, 5.9604644775390625e-08 ;  /* 0x00000001ff817435 */ /* 0x001fe200000001ff */
[----:B-1----:R-:W-:-:S02]  /*4880*/  MOV R154, R126 ;  /* 0x0000007e009a7202 */ /* 0x002fc40000000f00 */
[----:B------:R-:W-:Y:S02]  /*4890*/  MOV R126, R127 ;  /* 0x0000007f007e7202 */ /* 0x000fe40000000f00 */
[----:B------:R-:W-:Y:S02]  /*48a0*/  MOV R128, 0x1f ;  /* 0x0000001f00807802 */ /* 0x000fe40000000f00 */
[----:B------:R-:W-:Y:S02]  /*48b0*/  MOV R131, 0xffffffff ;  /* 0xffffffff00837802 */ /* 0x000fe40000000f00 */
[----:B------:R-:W-:Y:S02]  /*48c0*/  MOV R120, 0x48e0 ;  /* 0x000048e000787802 */ /* 0x000fe40000000f00 */
[----:B------:R-:W-:Y:S05]  /*48d0*/  CALL.REL.NOINC `($__internal_173_$__cuda_sm70_shflsync_down_p) ;  /* 0x0000002000007944 */ /* 0x000fea0003c00000 */
[----:B-1----:R-:W-:Y:S01]  /*48e0*/  MOV R120, R126 ;  /* 0x0000007e00787202 */ /* 0x002fe20000000f00 */
[----:B0-----:R-:W-:Y:S05]  /*48f0*/  BRA `(.L_x_11545) ;  /* 0xffffd5d000007947 */ /* 0x001fea000383ffff */
        .weak           $__internal_173_$__cuda_sm70_shflsync_down_p
        .type           $__internal_173_$__cuda_sm70_shflsync_down_p,@function
        .size           $__internal_173_$__cuda_sm70_shflsync_down_p,(.L_x_13049 - $__internal_173_$__cuda_sm70_shflsync_down_p)
$__internal_173_$__cuda_sm70_shflsync_down_p:
[----:B------:R-:W-:Y:S01]  /*4900*/  HFMA2.MMA R121, -RZ, RZ, 0, 0 ;  /* 0x00000000ff797435 */ /* 0x000fe200000001ff */
[----:B------:R-:W-:Y:S04]  /*4910*/  WARPSYNC R131 ;  /* 0x0000008300007348 */ /* 0x000fe80003800000 */
[----:B------:R0:W1:Y:S01]  /*4920*/  SHFL.DOWN PT, R126, R126, R129, R128 ;  /* 0x080000817e7e7389 */ /* 0x00006200000e0080 */
[----:B------:R-:W-:Y:S05]  /*4930*/  RET.REL.NODEC R120 `(_ZN10layer_norm13ln_bwd_kernelINS_13Kernel_traitsI6__halfffffjLj7168ELj1ELj1ELj8ELj16ENS_18Kernel_traits_baseILj7168ES2_ffffjLj256EEEEELb1ELb0ELb1ELb1EEEvNS_9BwdParamsE) ;  /* 0xffffb6c078007950 */ /* 0x000fea0003c3ffff */
.L_x_11546:
        /* <DEDUP_REMOVED lines=12> */
.L_x_13049:


//--------------------- .text._ZN10layer_norm13ln_bwd_kernelINS_13Kernel_traitsI6__halfffffjLj7168ELj1ELj1ELj8ELj16ENS_18Kernel_traits_baseILj7168ES2_ffffjLj256EEEEELb1ELb1ELb0ELb0EEEvNS_9BwdParamsE --------------------------
	.section	.text._ZN10layer_norm13ln_bwd_kernelINS_13Kernel_traitsI6__halfffffjLj7168ELj1ELj1ELj8ELj16ENS_18Kernel_traits_baseILj7168ES2_ffffjLj256EEEEELb1ELb1ELb0ELb0EEEvNS_9BwdParamsE,"ax",@progbits
	.sectioninfo	@"SHI_REGISTERS=255"
	.align	128
        .global         _ZN10layer_norm13ln_bwd_kernelINS_13Kernel_traitsI6__halfffffjLj7168ELj1ELj1ELj8ELj16ENS_18Kernel_traits_baseILj7168ES2_ffffjLj256EEEEELb1ELb1ELb0ELb0EEEvNS_9BwdParamsE
        .type           _ZN10layer_norm13ln_bwd_kernelINS_13Kernel_traitsI6__halfffffjLj7168ELj1ELj1ELj8ELj16ENS_18Kernel_traits_baseILj7168ES2_ffffjLj256EEEEELb1ELb1ELb0ELb0EEEvNS_9BwdParamsE,@function
        .size           _ZN10layer_norm13ln_bwd_kernelINS_13Kernel_traitsI6__halfffffjLj7168ELj1ELj1ELj8ELj16ENS_18Kernel_traits_baseILj7168ES2_ffffjLj256EEEEELb1ELb1ELb0ELb0EEEvNS_9BwdParamsE,(.L_x_13050 - _ZN10layer_norm13ln_bwd_kernelINS_13Kernel_traitsI6__halfffffjLj7168ELj1ELj1ELj8ELj16ENS_18Kernel_traits_baseILj7168ES2_ffffjLj256EEEEELb1ELb1ELb0ELb0EEEvNS_9BwdParamsE)
        .other          _ZN10layer_norm13ln_bwd_kernelINS_13Kernel_traitsI6__halfffffjLj7168ELj1ELj1ELj8ELj16ENS_18Kernel_traits_baseILj7168ES2_ffffjLj256EEEEELb1ELb1ELb0ELb0EEEvNS_9BwdParamsE,@"STO_CUDA_ENTRY STV_DEFAULT"
_ZN10layer_norm13ln_bwd_kernelINS_13Kernel_traitsI6__halfffffjLj7168ELj1ELj1ELj8ELj16ENS_18Kernel_traits_baseILj7168ES2_ffffjLj256EEEEELb1ELb1ELb0ELb0EEEvNS_9BwdParamsE:
.text._ZN10layer_norm13ln_bwd_kernelINS_13Kernel_traitsI6__halfffffjLj7168ELj1ELj1ELj8ELj16ENS_18Kernel_traits_baseILj7168ES2_ffffjLj256EEEEELb1ELb1ELb0ELb0EEEvNS_9BwdParamsE:
[----:B------:R-:W-:Y:S02]  /*0000*/  MOV R1, c[0x0][0x28] ;  /* 0x00000a0000017a02 */ /* 0x000fe40000000f00 */
[----:B------:R-:W0:Y:S01]  /*0010*/  S2R R124, SR_TID.X ;  /* 0x00000000007c7919 */ /* 0x000e220000002100 */
[----:B------:R-:W-:Y:S01]  /*0020*/  MOV R0, c[0x0][0x168] ;  /* 0x00005a0000007a02 */ /* 0x000fe20000000f00 */
[----:B------:R-:W-:Y:S01]  /*0030*/  ULDC.64 UR4, c[0x0][0x118] ;  /* 0x0000460000047ab9 */ /* 0x000fe20000000a00 */
[----:B------:R-:W-:Y:S02]  /*0040*/  LOP3.LUT R5, R5, 0xfffffff7, RZ, 0xc0, !PT ;  /* 0xfffffff705057812 */ /* 0x000fe400078ec0ff */
[----:B------:R-:W-:Y:S02]  /*0050*/  SHF.R.S32.HI R0, RZ, 0x1f, R0 ;  /* 0x0000001fff007819 */ /* 0x000fe40000011400 */
[----:B------:R-:W-:Y:S02]  /*0060*/  IADD3 R1, R1, -0x10, RZ ;  /* 0xfffffff001017810 */ /* 0x000fe40007ffe0ff */
        /* <DEDUP_REMOVED lines=20> */
[----:B------:R1:W5:Y:S01]  /*01b0*/  @P6 LDG.E.64 R14, [R12.64] ;  /* 0x000000040c0e6981 */ /* 0x000362000c1e1b00 */
[----:B------:R-:W-:-:S03]  /*01c0*/  @P6 LOP3.LUT R5, R5, 0x8, RZ, 0xfc, !PT ;  /* 0x0000000805056812 */ /* 0x000fc600078efcff */
[CC--:B------:R-:W-:Y:S01]  /*01d0*/  @P5 IMAD.WIDE.U32 R36, R0.reuse, R39.reuse, c[0x0][0x1b0] ;  /* 0x00006c0000245625 */ /* 0x0c0fe200078e0027 */
[----:B------:R-:W-:Y:S01]  /*01e0*/  @P3 MOV R55, 0x8 ;  /* 0x0000000800373802 */ /* 0x000fe20000000f00 */
[----:B------:R2:W5:Y:S01]  /*01f0*/  @P6 LDG.E.64 R18, [R16.64] ;  /* 0x0000000410126981 */ /* 0x000562000c1e1b00 */
[----:B------:R-:W-:Y:S01]  /*0200*/  LOP3.LUT R5, R5, 0xfffffffb, RZ, 0xc0, !PT ;  /* 0xfffffffb05057812 */ /* 0x000fe200078ec0ff */
[C---:B------:R-:W-:Y:S01]  /*0210*/  @P5 IMAD.WIDE.U32 R38, R0.reuse, R39, c[0x0][0x1c8] ;  /* 0x0000720000265625 */ /* 0x040fe200078e0027 */
[----:B------:R-:W-:Y:S01]  /*0220*/  @P5 IADD3 R0, R0, 0x100, RZ ;  /* 0x0000010000005810 */ /* 0x000fe20007ffe0ff */
[----:B------:R3:W5:Y:S01]  /*0230*/  @P5 LDG.E.64 R20, [R36.64] ;  /* 0x0000000424145981 */ /* 0x000762000c1e1b00 */
[----:B------:R-:W-:Y:S02]  /*0240*/  @P4 MOV R57, 0x8 ;  /* 0x0000000800394802 */ /* 0x000fe40000000f00 */
[----:B------:R-:W-:Y:S01]  /*0250*/  @P5 LOP3.LUT R5, R5, 0x4, RZ, 0xfc, !PT ;  /* 0x0000000405055812 */ /* 0x000fe200078efcff */
[----:B------:R3:W5:Y:S01]  /*0260*/  @P5 LDG.E.64 R22, [R38.64] ;  /* 0x0000000426165981 */ /* 0x000762000c1e1b00 */
[----:B------:R-:W-:-:S02]  /*0270*/  @P0 IMAD.WIDE.U32 R40, R0, R43, c[0x0][0x1b0] ;  /* 0x00006c0000280625 */ /* 0x000fc400078e002b */
[----:B------:R-:W-:Y:S02]  /*0280*/  LOP3.LUT R5, R5, 0xffffffef, RZ, 0xc0, !PT ;  /* 0xffffffef05057812 */ /* 0x000fe400078ec0ff */
        /* <DEDUP_REMOVED lines=69> */
[----:B0----5:R-:W-:Y:S01]  /*06e0*/  MOV R12, R14 ;  /* 0x0000000e000c7202 */ /* 0x021fe20000000f00 */
[----:B------:R-:W-:Y:S01]  /*06f0*/  HFMA2.MMA R200, -RZ, RZ, 0, 5.9604644775390625e-08 ;  /* 0x00000001ffc87435 */ /* 0x000fe200000001ff */
[----:B------:R-:W-:-:S02]  /*0700*/  MOV R204, R2 ;  /* 0x0000000200cc7202 */ /* 0x000fc40000000f00 */
[----:B------:R-:W-:Y:S02]  /*0710*/  SHF.R.U64 R203, R2, 0x10, R3 ;  /* 0x0000001002cb7819 */ /* 0x000fe40000001203 */
[--C-:B------:R-:W-:Y:S01]  /*0720*/  SHF.R.U64 R16, R14, 0x10, R15.reuse ;  /* 0x000000100e107819 */ /* 0x100fe2000000120f */
[----:B------:R-:W-:Y:S01]  /*0730*/  HADD2.F32 R204, -RZ, R204.H0_H0 ;  /* 0x200000ccffcc7230 */ /* 0x000fe20000004100 */
[----:B------:R-:W-:Y:S01]  /*0740*/  MOV R2, R0 ;  /* 0x0000000000027202 */ /* 0x000fe20000000f00 */
[----:B------:R-:W-:Y:S01]  /*0750*/  HADD2.F32 R0, -RZ, R12.H0_H0 ;  /* 0x2000000cff007230 */ /* 0x000fe20000004100 */
[----:B------:R-:W-:Y:S01]  /*0760*/  MOV R13, R15 ;  /* 0x0000000f000d7202 */ /* 0x000fe20000000f00 */
[----:B------:R-:W-:Y:S01]  /*0770*/  HADD2.F32 R203, -RZ, R203.H0_H0 ;  /* 0x200000cbffcb7230 */ /* 0x000fe20000004100 */
[----:B------:R-:W-:Y:S02]  /*0780*/  SHF.R.U32.HI R14, RZ, 0x10, R15 ;  /* 0x00000010ff0e7819 */ /* 0x000fe4000001160f */
[----:B------:R-:W-:Y:S01]  /*0790*/  MOV R208, R6 ;  /* 0x0000000600d07202 */ /* 0x000fe20000000f00 */
[----:B------:R0:W-:Y:S01]  /*07a0*/  STL [R1+0xc], R0 ;  /* 0x00000c0001007387 */ /* 0x0001e20000100800 */
[----:B------:R-:W-:Y:S01]  /*07b0*/  SHF.R.U64 R207, R6, 0x10, R7 ;  /* 0x0000001006cf7819 */ /* 0x000fe20000001207 */
[----:B------:R-:W-:Y:S01]  /*07c0*/  HADD2.F32 R6, -RZ, R16.H0_H0 ;  /* 0x20000010ff067230 */ /* 0x000fe20000004100 */
[----:B------:R-:W-:Y:S01]  /*07d0*/  MOV R202, R3 ;  /* 0x0000000300ca7202 */ /* 0x000fe20000000f00 */
[----:B------:R-:W-:Y:S01]  /*07e0*/  HADD2.F32 R208, -RZ, R208.H0_H0 ;  /* 0x200000d0ffd07230 */ /* 0x000fe20000004100 */
[----:B------:R-:W-:Y:S01]  /*07f0*/  SHF.R.U32.HI R201, RZ, 0x10, R3 ;  /* 0x00000010ffc97819 */ /* 0x000fe20000011603 */
[----:B------:R-:W-:Y:S01]  /*0800*/  HADD2.F32 R3, -RZ, R13.H0_H0 ;  /* 0x2000000dff037230 */ /* 0x000fe20000004100 */
[----:B------:R1:W-:Y:S01]  /*0810*/  STL [R1+0x8], R6 ;  /* 0x0000080601007387 */ /* 0x0003e20000100800 */
[----:B------:R-:W-:Y:S01]  /*0820*/  MOV R252, R20 ;  /* 0x0000001400fc7202 */ /* 0x000fe20000000f00 */
[----:B------:R-:W-:Y:S01]  /*0830*/  HADD2.F32 R207, -RZ, R207.H0_H0 ;  /* 0x200000cfffcf7230 */ /* 0x000fe20000004100 */
[--C-:B------:R-:W-:Y:S01]  /*0840*/  SHF.R.U64 R251, R20, 0x10, R21.reuse ;  /* 0x0000001014fb7819 */ /* 0x100fe20000001215 */
[----:B0-----:R-:W-:Y:S01]  /*0850*/  HADD2.F32 R0, -RZ, R14.H0_H0 ;  /* 0x2000000eff007230 */ /* 0x001fe20000004100 */
[----:B------:R1:W-:Y:S01]  /*0860*/  STL [R1+0x4], R3 ;  /* 0x0000040301007387 */ /* 0x0003e20000100800 */
[----:B------:R-:W-:Y:S01]  /*0870*/  MOV R250, R21 ;  /* 0x0000001500fa7202 */ /* 0x000fe20000000f00 */
[----:B------:R-:W-:Y:S01]  /*0880*/  HADD2.F32 R252, -RZ, R252.H0_H0 ;  /* 0x200000fcfffc7230 */ /* 0x000fe20000004100 */
[----:B------:R-:W-:Y:S01]  /*0890*/  SHF.R.U32.HI R249, RZ, 0x10, R21 ;  /* 0x00000010fff97819 */ /* 0x000fe20000011615 */
[----:B------:R1:W-:Y:S01]  /*08a0*/  STL [R1], R0 ;  /* 0x0000000001007387 */ /* 0x0003e20000100800 */
        /* <DEDUP_REMOVED lines=89> */
[----:B-1----:R-:W-:Y:S02]  /*0e40*/  HADD2.F32 R201, -RZ, R201.H0_H0 ;  /* 0x200000c9ffc97230 */ /* 0x002fe40000004100 */
.L_x_11578:
[----:B------:R-:W-:Y:S02]  /*0e50*/  ISETP.NE.U32.AND P4, PT, RZ, c[0x0][0x1c0], PT ;  /* 0x00007000ff007a0c */ /* 0x000fe40003f85070 */
[----:B------:R-:W-:Y:S02]  /*0e60*/  SHF.R.S32.HI R3, RZ, 0x1f, R2 ;  /* 0x0000001fff037819 */ /* 0x000fe40000011402 */
[----:B------:R-:W-:-:S02]  /*0e70*/  ISETP.NE.AND.EX P4, PT, RZ, c[0x0][0x1c4], PT, P4 ;  /* 0x00007100ff007a0c */ /* 0x000fc40003f85340 */
[----:B------:R-:W-:Y:S02]  /*0e80*/  MOV R23, 0x3f800000 ;  /* 0x3f80000000177802 */ /* 0x000fe40000000f00 */
[----:B------:R-:W-:-:S09]  /*0e90*/  MOV R151, 0x4 ;  /* 0x0000000400977802 */ /* 0x000fd20000000f00 */
[----:B------:R-:W-:-:S04]  /*0ea0*/  @P4 LEA R148, P5, R2, c[0x0][0x1c0], 0x2 ;  /* 0x0000700002944a11 */ /* 0x000fc800078a10ff */
[----:B------:R-:W-:-:S05]  /*0eb0*/  @P4 LEA.HI.X R149, R2, c[0x0][0x1c4], R3, 0x2, P5 ;  /* 0x0000710002954a11 */ /* 0x000fca00028f1403 */
[----:B------:R0:W5:Y:S02]  /*0ec0*/  @P4 LDG.E R23, [R148.64] ;  /* 0x0000000494174981 */ /* 0x000164000c1e1900 */
[----:B0-----:R-:W-:-:S04]  /*0ed0*/  IMAD.WIDE R148, R2, R151, c[0x0][0x1a0] ;  /* 0x0000680002947625 */ /* 0x001fc800078e0297 */
[C---:B------:R-:W-:Y:S01]  /*0ee0*/  IMAD.WIDE R150, R2.reuse, R151, c[0x0][0x1a8] ;  /* 0x00006a0002967625 */ /* 0x040fe200078e0297 */
[----:B------:R0:W5:Y:S04]  /*0ef0*/  LDG.E R198, [R148.64] ;  /* 0x0000000494c67981 */ /* 0x000168000c1e1900 */
[----:B------:R0:W5:Y:S01]  /*0f00*/  LDG.E R24, [R150.64] ;  /* 0x0000000496187981 */ /* 0x000162000c1e1900 */
[----:B------:R-:W-:Y:S01]  /*0f10*/  IMAD R3, R2, c[0x0][0x168], RZ ;  /* 0x00005a0002037a24 */ /* 0x000fe200078e02ff */
[----:B------:R-:W-:Y:S01]  /*0f20*/  LOP3.LUT P6, RZ, R4, 0xffffff00, RZ, 0xc0, !PT ;  /* 0xffffff0004ff7812 */ /* 0x000fe200078cc0ff */
[----:B------:R-:W-:Y:S01]  /*0f30*/  BSSY B0, `(.L_x_11548) ;  /* 0x000003b000007945 */ /* 0x000fe20003800000 */
[----:B------:R-:W1:Y:S01]  /*0f40*/  S2R R153, SR_TID.X ;  /* 0x0000000000997919 */ /* 0x000e620000002100 */
[----:B------:R-:W-:Y:S01]  /*0f50*/  CS2R R194, SRZ ;  /* 0x0000000000c27805 */ /* 0x000fe2000001ff00 */
[----:B------:R-:W-:-:S04]  /*0f60*/  SHF.R.S32.HI R152, RZ, 0x1f, R3 ;  /* 0x0000001fff987819 */ /* 0x000fc80000011403 */
[----:B------:R-:W-:Y:S02]  /*0f70*/  LEA.HI R3, R152, R3, RZ, 0x2 ;  /* 0x0000000398037211 */ /* 0x000fe400078f10ff */
[----:B-1----:R-:W-:-:S04]  /*0f80*/  LOP3.LUT R152, R153, 0xff, RZ, 0xc0, !PT ;  /* 0x000000ff99987812 */ /* 0x002fc800078ec0ff */
[----:B------:R-:W-:-:S04]  /*0f90*/  LEA.HI.SX32 R3, R3, R152, 0x1e ;  /* 0x0000009803037211 */ /* 0x000fc800078ff2ff */
[----:B------:R-:W-:Y:S01]  /*0fa0*/  MOV R199, R3 ;  /* 0x0000000300c77202 */ /* 0x000fe20000000f00 */
[----:B------:R-:W-:Y:S05]  /*0fb0*/  @!P6 BRA `(.L_x_11549) ;  /* 0x000003200000e947 */ /* 0x000fea0003800000 */
[----:B0-----:R-:W-:Y:S01]  /*0fc0*/  ISETP.NE.U32.AND P4, PT, RZ, c[0x0][0x218], PT ;  /* 0x00008600ff007a0c */ /* 0x001fe20003f85070 */
[----:B------:R-:W2:Y:S03]  /*0fd0*/  LDL R180, [R1+0xc] ;  /* 0x00000c0001b47983 */ /* 0x000ea60000100800 */
[----:B------:R-:W-:Y:S01]  /*0fe0*/  ISETP.NE.AND.EX P4, PT, RZ, c[0x0][0x21c], PT, P4 ;  /* 0x00008700ff007a0c */ /* 0x000fe20003f85340 */
[----:B------:R-:W0:Y:S01]  /*0ff0*/  LDC.U8 R154, c[0x0][0x1f0] ;  /* 0x00007c00ff9a7b82 */ /* 0x000e220000000000 */
[----:B------:R-:W3:Y:S04]  /*1000*/  LDL R197, [R1+0x4] ;  /* 0x0000040001c57983 */ /* 0x000ee80000100800 */
[----:B------:R-:W4:Y:S04]  /*1010*/  LDL R166, [R1+0x8] ;  /* 0x0000080001a67983 */ /* 0x000f280000100800 */
[----:B------:R-:W2:Y:S03]  /*1020*/  LDL R196, [R1] ;  /* 0x0000000001c47983 */ /* 0x000ea60000100800 */
[----:B------:R-:W-:-:S04]  /*1030*/  @P4 LEA R6, P5, R3, c[0x0][0x218], 0x4 ;  /* 0x0000860003064a11 */ /* 0x000fc800078a20ff */
[----:B------:R-:W-:-:S05]  /*1040*/  @P4 LEA.HI.X R7, R3, c[0x0][0x21c], RZ, 0x4, P5 ;  /* 0x0000870003074a11 */ /* 0x000fca00028f24ff */
[----:B------:R1:W5:Y:S01]  /*1050*/  @P4 LDG.E.128 R36, [R6.64] ;  /* 0x0000000406244981 */ /* 0x000362000c1e1d00 */
[----:B------:R-:W-:Y:S01]  /*1060*/  HFMA2.MMA R148, -RZ, RZ, 0, 9.5367431640625e-07 ;  /* 0x00000010ff947435 */ /* 0x000fe200000001ff */
[----:B-1----:R-:W-:-:S04]  /*1070*/  LEA R6, P4, R3, c[0x0][0x190], 0x2 ;  /* 0x0000640003067a11 */ /* 0x002fc800078810ff */
[C---:B------:R-:W-:Y:S02]  /*1080*/  LEA.HI.X R7, R3.reuse, c[0x0][0x194], RZ, 0x2, P4 ;  /* 0x0000650003077a11 */ /* 0x040fe400020f14ff */
[----:B------:R-:W-:-:S03]  /*1090*/  LEA R152, P4, R3, c[0x0][0x188], 0x4 ;  /* 0x0000620003987a11 */ /* 0x000fc600078820ff */
[C---:B------:R-:W-:Y:S01]  /*10a0*/  IMAD.WIDE.U32 R148, R3.reuse, R148, c[0x0][0x208] ;  /* 0x0000820003947625 */ /* 0x040fe200078e0094 */
[----:B------:R1:W5:Y:S01]  /*10b0*/  LDG.E R6, [R6.64] ;  /* 0x0000000406067981 */ /* 0x000362000c1e1900 */
[----:B------:R-:W-:Y:S02]  /*10c0*/  LEA.HI.X R153, R3, c[0x0][0x18c], RZ, 0x4, P4 ;  /* 0x0000630003997a11 */ /* 0x000fe400020f24ff */
[----:B0-----:R-:W-:Y:S02]  /*10d0*/  ISETP.NE.AND P4, PT, R154, RZ, PT ;  /* 0x000000ff9a00720c */ /* 0x001fe40003f85270 */
[----:B------:R-:W2:Y:S04]  /*10e0*/  LDG.E.128 R148, [R148.64] ;  /* 0x0000000494947981 */ /* 0x000ea8000c1e1d00 */
[----:B------:R-:W2:Y:S01]  /*10f0*/  LDG.E.128 R152, [R152.64] ;  /* 0x0000000498987981 */ /* 0x000ea2000c1e1d00 */
[----:B-----5:R-:W-:-:S02]  /*1100*/  FSEL R25, R198, RZ, !P4 ;  /* 0x000000ffc6197208 */ /* 0x020fc40006000000 */
[----:B------:R-:W-:-:S03]  /*1110*/  IADD3 R199, R3, 0x100, RZ ;  /* 0x0000010003c77810 */ /* 0x000fc60007ffe0ff */
[C---:B--2---:R-:W-:Y:S02]  /*1120*/  FADD.FTZ R159, -R25.reuse, R152 ;  /* 0x00000098199f7221 */ /* 0x044fe40000010100 */
[C---:B------:R-:W-:Y:S02]  /*1130*/  FADD.FTZ R187, -R25.reuse, R154 ;  /* 0x0000009a19bb7221 */ /* 0x040fe40000010100 */
[C---:B------:R-:W-:Y:S02]  /*1140*/  FADD.FTZ R179, -R25.reuse, R153 ;  /* 0x0000009919b37221 */ /* 0x040fe40000010100 */
[----:B------:R-:W-:Y:S02]  /*1150*/  FADD.FTZ R155, -R25, R155 ;  /* 0x0000009b199b7221 */ /* 0x000fe40000010100 */
[C---:B-1----:R-:W-:Y:S02]  /*1160*/  FMUL.FTZ R7, R24.reuse, R159 ;  /* 0x0000009f18077220 */ /* 0x042fe40000410000 */
[----:B------:R-:W-:-:S02]  /*1170*/  FMUL.FTZ R26, R24, R187 ;  /* 0x000000bb181a7220 */ /* 0x000fc40000410000 */
[----:B------:R-:W-:Y:S02]  /*1180*/  FMUL.FTZ R25, R180, R148 ;  /* 0x00000094b4197220 */ /* 0x000fe40000410000 */
[----:B------:R-:W-:Y:S02]  /*1190*/  FADD.FTZ R92, R92, R148 ;  /* 0x000000945c5c7221 */ /* 0x000fe40000010000 */
[----:B------:R-:W-:Y:S02]  /*11a0*/  FMUL.FTZ R159, R24, R179 ;  /* 0x000000b3189f7220 */ /* 0x000fe40000410000 */
[----:B------:R-:W-:Y:S02]  /*11b0*/  FFMA.FTZ R120, R148, R7, R120 ;  /* 0x0000000794787223 */ /* 0x000fe40000010078 */
[----:B------:R-:W-:Y:S02]  /*11c0*/  FADD.FTZ R94, R94, R150 ;  /* 0x000000965e5e7221 */ /* 0x000fe40000010000 */
[----:B------:R-:W-:-:S02]  /*11d0*/  FFMA.FTZ R122, R150, R26, R122 ;  /* 0x0000001a967a7223 */ /* 0x000fc4000001007a */
[----:B---3--:R-:W-:Y:S02]  /*11e0*/  FMUL.FTZ R180, R197, R150 ;  /* 0x00000096c5b47220 */ /* 0x008fe40000410000 */
[----:B----4-:R-:W-:Y:S02]  /*11f0*/  FMUL.FTZ R187, R166, R149 ;  /* 0x00000095a6bb7220 */ /* 0x010fe40000410000 */
[----:B------:R-:W-:Y:S02]  /*1200*/  FADD.FTZ R148, RZ, R25 ;  /* 0x00000019ff947221 */ /* 0x000fe40000010000 */
[----:B------:R-:W-:Y:S02]  /*1210*/  FFMA.FTZ R150, R7, R25, RZ ;  /* 0x0000001907967223 */ /* 0x000fe400000100ff */
        /* <DEDUP_REMOVED lines=12> */
.L_x_11549:
[----:B0-----:R-:W-:Y:S05]  /*12e0*/  BSYNC B0 ;  /* 0x0000000000007941 */ /* 0x001fea0003800000 */
.L_x_11548:
[----:B------:R-:W-:Y:S01]  /*12f0*/  ISETP.GE.U32.AND P4, PT, R4, 0x200, PT ;  /* 0x000002000400780c */ /* 0x000fe20003f86070 */
[----:B------:R-:W-:-:S12]  /*1300*/  BSSY B0, `(.L_x_11550) ;  /* 0x0000030000007945 */ /* 0x000fd80003800000 */
[----:B------:R-:W-:Y:S05]  /*1310*/  @!P4 BRA `(.L_x_11551) ;  /* 0x000002e00000c947 */ /* 0x000fea0003800000 */
[----:B------:R-:W-:-:S04]  /*1320*/  ISETP.NE.U32.AND P4, PT, RZ, c[0x0][0x218], PT ;  /* 0x00008600ff007a0c */ /* 0x000fc80003f85070 */
[----:B------:R-:W-:Y:S01]  /*1330*/  ISETP.NE.AND.EX P4, PT, RZ, c[0x0][0x21c], PT, P4 ;  /* 0x00008700ff007a0c */ /* 0x000fe20003f85340 */
[----:B------:R-:W0:-:S12]  /*1340*/  LDC.U8 R150, c[0x0][0x1f0] ;  /* 0x00007c00ff967b82 */ /* 0x000e180000000000 */
[----:B------:R-:W-:-:S04]  /*1350*/  @P4 LEA R148, P5, R199, c[0x0][0x218], 0x4 ;  /* 0x00008600c7944a11 */ /* 0x000fc800078a20ff */
[----:B------:R-:W-:-:S05]  /*1360*/  @P4 LEA.HI.X R149, R199, c[0x0][0x21c], RZ, 0x4, P5 ;  /* 0x00008700c7954a11 */ /* 0x000fca00028f24ff */
[----:B------:R1:W5:Y:S01]  /*1370*/  @P4 LDG.E.128 R32, [R148.64] ;  /* 0x0000000494204981 */ /* 0x000362000c1e1d00 */
[----:B------:R-:W-:Y:S01]  /*1380*/  LEA R196, P4, R199, c[0x0][0x190], 0x2 ;  /* 0x00006400c7c47a11 */ /* 0x000fe200078810ff */
[----:B------:R-:W-:-:S03]  /*1390*/  HFMA2.MMA R0, -RZ, RZ, 0, 9.5367431640625e-07 ;  /* 0x00000010ff007435 */ /* 0x000fc600000001ff */
[C---:B------:R-:W-:Y:S02]  /*13a0*/  LEA.HI.X R197, R199.reuse, c[0x0][0x194], RZ, 0x2, P4 ;  /* 0x00006500c7c57a11 */ /* 0x040fe400020f14ff */
[----:B------:R-:W-:-:S04]  /*13b0*/  LEA R152, P4, R199, c[0x0][0x188], 0x4 ;  /* 0x00006200c7987a11 */ /* 0x000fc800078820ff */
[C---:B------:R-:W-:Y:S01]  /*13c0*/  LEA.HI.X R153, R199.reuse, c[0x0][0x18c], RZ, 0x4, P4 ;  /* 0x00006300c7997a11 */ /* 0x040fe200020f24ff */
[C---:B-1----:R-:W-:Y:S01]  /*13d0*/  IMAD.WIDE.U32 R148, R199.reuse, R0, c[0x0][0x208] ;  /* 0x00008200c7947625 */ /* 0x042fe200078e0000 */
[----:B0-----:R-:W-:Y:S01]  /*13e0*/  ISETP.NE.AND P4, PT, R150, RZ, PT ;  /* 0x000000ff9600720c */ /* 0x001fe20003f85270 */
[----:B------:R0:W5:Y:S03]  /*13f0*/  LDG.E R0, [R196.64] ;  /* 0x00000004c4007981 */ /* 0x000166000c1e1900 */
[----:B-----5:R-:W-:Y:S01]  /*1400*/  FSEL R31, R198, RZ, !P4 ;  /* 0x000000ffc61f7208 */ /* 0x020fe20006000000 */
[----:B------:R-:W2:Y:S04]  /*1410*/  LDG.E.128 R152, [R152.64] ;  /* 0x0000000498987981 */ /* 0x000ea8000c1e1d00 */
[----:B------:R-:W3:Y:S01]  /*1420*/  LDG.E.128 R148, [R148.64] ;  /* 0x0000000494947981 */ /* 0x000ee2000c1e1d00 */
[----:B------:R-:W-:Y:S01]  /*1430*/  IADD3 R199, R199, 0x100, RZ ;  /* 0x00000100c7c77810 */ /* 0x000fe20007ffe0ff */
[----:B--2---:R-:W-:-:S02]  /*1440*/  FADD.FTZ R193, -R31, R153 ;  /* 0x000000991fc17221 */ /* 0x004fc40000010100 */
[C---:B------:R-:W-:Y:S02]  /*1450*/  FADD.FTZ R177, -R31.reuse, R152 ;  /* 0x000000981fb17221 */ /* 0x040fe40000010100 */
[C---:B------:R-:W-:Y:S02]  /*1460*/  FADD.FTZ R165, -R31.reuse, R154 ;  /* 0x0000009a1fa57221 */ /* 0x040fe40000010100 */
[----:B------:R-:W-:Y:S02]  /*1470*/  FADD.FTZ R155, -R31, R155 ;  /* 0x0000009b1f9b7221 */ /* 0x000fe40000010100 */
[C---:B------:R-:W-:Y:S02]  /*1480*/  FMUL.FTZ R156, R24.reuse, R193 ;  /* 0x000000c1189c7220 */ /* 0x040fe40000410000 */
[----:B------:R-:W-:Y:S02]  /*1490*/  FMUL.FTZ R31, R24, R177 ;  /* 0x000000b1181f7220 */ /* 0x000fe40000410000 */
[----:B---3--:R-:W-:-:S02]  /*14a0*/  FMUL.FTZ R193, R252, R148 ;  /* 0x00000094fcc17220 */ /* 0x008fc40000410000 */
        /* <DEDUP_REMOVED lines=21> */
.L_x_11551:
[----:B0-----:R-:W-:Y:S05]  /*1600*/  BSYNC B0 ;  /* 0x0000000000007941 */ /* 0x001fea0003800000 */
.L_x_11550:
[----:B------:R-:W-:Y:S01]  /*1610*/  BSSY B0, `(.L_x_11552) ;  /* 0x0000030000007945 */ /* 0x000fe20003800000 */
[----:B------:R-:W-:Y:S05]  /*1620*/  @!P0 BRA `(.L_x_11553) ;  /* 0x000002e000008947 */ /* 0x000fea0003800000 */
[----:B------:R-:W-:-:S04]  /*1630*/  ISETP.NE.U32.AND P4, PT, RZ, c[0x0][0x218], PT ;  /* 0x00008600ff007a0c */ /* 0x000fc80003f85070 */
[----:B------:R-:W-:Y:S01]  /*1640*/  ISETP.NE.AND.EX P4, PT, RZ, c[0x0][0x21c], PT, P4 ;  /* 0x00008700ff007a0c */ /* 0x000fe20003f85340 */
[----:B------:R-:W0:-:S12]  /*1650*/  LDC.U8 R148, c[0x0][0x1f0] ;  /* 0x00007c00ff947b82 */ /* 0x000e180000000000 */
[----:B------:R-:W-:-:S04]  /*1660*/  @P4 LEA R8, P5, R199, c[0x0][0x218], 0x4 ;  /* 0x00008600c7084a11 */ /* 0x000fc800078a20ff */
[----:B------:R-:W-:-:S05]  /*1670*/  @P4 LEA.HI.X R9, R199, c[0x0][0x21c], RZ, 0x4, P5 ;  /* 0x00008700c7094a11 */ /* 0x000fca00028f24ff */
[----:B------:R1:W5:Y:S02]  /*1680*/  @P4 LDG.E.128 R124, [R8.64] ;  /* 0x00000004087c4981 */ /* 0x000364000c1e1d00 */
[----:B-1----:R-:W-:-:S04]  /*1690*/  LEA R8, P4, R199, c[0x0][0x190], 0x2 ;  /* 0x00006400c7087a11 */ /* 0x002fc800078810ff */
[C---:B------:R-:W-:Y:S02]  /*16a0*/  LEA.HI.X R9, R199.reuse, c[0x0][0x194], RZ, 0x2, P4 ;  /* 0x00006500c7097a11 */ /* 0x040fe400020f14ff */
[----:B------:R-:W-:-:S03]  /*16b0*/  LEA R152, P4, R199, c[0x0][0x188], 0x4 ;  /* 0x00006200c7987a11 */ /* 0x000fc600078820ff */
[----:B------:R1:W5:Y:S01]  /*16c0*/  LDG.E R8, [R8.64] ;  /* 0x0000000408087981 */ /* 0x000362000c1e1900 */
[----:B------:R-:W-:Y:S02]  /*16d0*/  LEA.HI.X R153, R199, c[0x0][0x18c], RZ, 0x4, P4 ;  /* 0x00006300c7997a11 */ /* 0x000fe400020f24ff */
[----:B0-----:R-:W-:Y:S01]  /*16e0*/  ISETP.NE.AND P4, PT, R148, RZ, PT ;  /* 0x000000ff9400720c */ /* 0x001fe20003f85270 */
[----:B------:R-:W-:-:S03]  /*16f0*/  HFMA2.MMA R148, -RZ, RZ, 0, 9.5367431640625e-07 ;  /* 0x00000010ff947435 */ /* 0x000fc600000001ff */
[----:B------:R-:W2:Y:S01]  /*1700*/  LDG.E.128 R152, [R152.64] ;  /* 0x0000000498987981 */ /* 0x000ea2000c1e1d00 */
[----:B-----5:R-:W-:-:S06]  /*1710*/  FSEL R10, R198, RZ, !P4 ;  /* 0x000000ffc60a7208 */ /* 0x020fcc0006000000 */
[----:B------:R-:W-:-:S06]  /*1720*/  IMAD.WIDE.U32 R148, R199, R148, c[0x0][0x208] ;  /* 0x00008200c7947625 */ /* 0x000fcc00078e0094 */
[----:B------:R-:W3:Y:S01]  /*1730*/  LDG.E.128 R148, [R148.64] ;  /* 0x0000000494947981 */ /* 0x000ee2000c1e1d00 */
[----:B------:R-:W-:Y:S01]  /*1740*/  IADD3 R199, R199, 0x100, RZ ;  /* 0x00000100c7c77810 */ /* 0x000fe20007ffe0ff */
[C---:B--2---:R-:W-:Y:S02]  /*1750*/  FADD.FTZ R175, -R10.reuse, R152 ;  /* 0x000000980aaf7221 */ /* 0x044fe40000010100 */
[----:B------:R-:W-:Y:S02]  /*1760*/  FADD.FTZ R185, -R10, R153 ;  /* 0x000000990ab97221 */ /* 0x000fe40000010100 */
[----:B-1----:R-:W-:Y:S02]  /*1770*/  FMUL.FTZ R9, R24, R175 ;  /* 0x000000af18097220 */ /* 0x002fe40000410000 */
[C---:B------:R-:W-:Y:S02]  /*1780*/  FADD.FTZ R27, -R10.reuse, R154 ;  /* 0x0000009a0a1b7221 */ /* 0x040fe40000010100 */
[----:B------:R-:W-:-:S02]  /*1790*/  FADD.FTZ R155, -R10, R155 ;  /* 0x0000009b0a9b7221 */ /* 0x000fc40000010100 */
[----:B------:R-:W-:Y:S02]  /*17a0*/  FMUL.FTZ R10, R24, R185 ;  /* 0x000000b9180a7220 */ /* 0x000fe40000410000 */
[----:B---3--:R-:W-:Y:S02]  /*17b0*/  FMUL.FTZ R192, R248, R148 ;  /* 0x00000094f8c07220 */ /* 0x008fe40000410000 */
        /* <DEDUP_REMOVED lines=21> */
.L_x_11553:
[----:B------:R-:W-:Y:S05]  /*1910*/  BSYNC B0 ;  /* 0x0000000000007941 */ /* 0x000fea0003800000 */
.L_x_11552:
        /* <DEDUP_REMOVED lines=22> */
[C---:B-1----:R-:W-:Y:S02]  /*1a80*/  FMUL.FTZ R13, R24.reuse, R191 ;  /* 0x000000bf180d7220 */ /* 0x042fe40000410000 */
[----:B------:R-:W-:Y:S02]  /*1a90*/  FMUL.FTZ R12, R24, R173 ;  /* 0x000000ad180c7220 */ /* 0x000fe40000410000 */
[----:B------:R-:W-:-:S02]  /*1aa0*/  FADD.FTZ R163, -R28, R154 ;  /* 0x0000009a1ca37221 */ /* 0x000fc40000010100 */
[----:B---3--:R-:W-:Y:S02]  /*1ab0*/  FMUL.FTZ R191, R244, R148 ;  /* 0x00000094f4bf7220 */ /* 0x008fe40000410000 */
        /* <DEDUP_REMOVED lines=22> */
.L_x_11555:
[----:B------:R-:W-:Y:S05]  /*1c20*/  BSYNC B0 ;  /* 0x0000000000007941 */ /* 0x000fea0003800000 */
.L_x_11554:
        /* <DEDUP_REMOVED lines=48> */
.L_x_11557:
[----:B------:R-:W-:Y:S05]  /*1f30*/  BSYNC B0 ;  /* 0x0000000000007941 */ /* 0x000fea0003800000 */
.L_x_11556:
        /* <DEDUP_REMOVED lines=48> */
.L_x_11559:
[----:B------:R-:W-:Y:S05]  /*2240*/  BSYNC B0 ;  /* 0x0000000000007941 */ /* 0x000fea0003800000 */
.L_x_11558:
[----:B------:R-:W-:Y:S01]  /*2250*/  ISETP.GE.U32.AND P4, PT, R4, 0x700, PT ;  /* 0x000007000400780c */ /* 0x000fe20003f86070 */
[----:B------:R-:W-:-:S12]  /*2260*/  BSSY B0, `(.L_x_11560) ;  /* 0x000002f000007945 */ /* 0x000fd80003800000 */
[----:B------:R-:W-:Y:S05]  /*2270*/  @!P4 BRA `(.L_x_11561) ;  /* 0x000002d00000c947 */ /* 0x000fea0003800000 */
[----:B------:R-:W-:Y:S01]  /*2280*/  ISETP.NE.U32.AND P4, PT, RZ, c[0x0][0x218], PT ;  /* 0x00008600ff007a0c */ /* 0x000fe20003f85070 */
[----:B------:R-:W0:Y:S03]  /*2290*/  LDC.U8 R148, c[0x0][0x1f0] ;  /* 0x00007c00ff947b82 */ /* 0x000e260000000000 */
[----:B------:R-:W-:-:S13]  /*22a0*/  ISETP.NE.AND.EX P4, PT, RZ, c[0x0][0x21c], PT, P4 ;  /* 0x00008700ff007a0c */ /* 0x000fda0003f85340 */
[----:B------:R-:W-:-:S04]  /*22b0*/  @P4 LEA R20, P5, R199, c[0x0][0x218], 0x4 ;  /* 0x00008600c7144a11 */ /* 0x000fc800078a20ff */
[----:B------:R-:W-:-:S05]  /*22c0*/  @P4 LEA.HI.X R21, R199, c[0x0][0x21c], RZ, 0x4, P5 ;  /* 0x00008700c7154a11 */ /* 0x000fca00028f24ff */
[----:B------:R1:W5:Y:S01]  /*22d0*/  @P4 LDG.E.128 R140, [R20.64] ;  /* 0x00000004148c4981 */ /* 0x000362000c1e1d00 */
[----:B0-----:R-:W-:Y:S01]  /*22e0*/  ISETP.NE.AND P4, PT, R148, RZ, PT ;  /* 0x000000ff9400720c */ /* 0x001fe20003f85270 */
[----:B------:R-:W-:-:S03]  /*22f0*/  HFMA2.MMA R148, -RZ, RZ, 0, 9.5367431640625e-07 ;  /* 0x00000010ff947435 */ /* 0x000fc600000001ff */
[----:B-----5:R-:W-:Y:S02]  /*2300*/  FSEL R198, R198, RZ, !P4 ;  /* 0x000000ffc6c67208 */ /* 0x020fe40006000000 */
[----:B-1----:R-:W-:-:S05]  /*2310*/  LEA R20, P4, R199, c[0x0][0x190], 0x2 ;  /* 0x00006400c7147a11 */ /* 0x002fca00078810ff */
[C---:B------:R-:W-:Y:S01]  /*2320*/  IMAD.WIDE.U32 R148, R199.reuse, R148, c[0x0][0x208] ;  /* 0x00008200c7947625 */ /* 0x040fe200078e0094 */
[C---:B------:R-:W-:Y:S02]  /*2330*/  LEA.HI.X R21, R199.reuse, c[0x0][0x194], RZ, 0x2, P4 ;  /* 0x00006500c7157a11 */ /* 0x040fe400020f14ff */
[----:B------:R-:W-:-:S03]  /*2340*/  LEA R152, P4, R199, c[0x0][0x188], 0x4 ;  /* 0x00006200c7987a11 */ /* 0x000fc600078820ff */
[----:B------:R-:W2:Y:S01]  /*2350*/  LDG.E.128 R148, [R148.64] ;  /* 0x0000000494947981 */ /* 0x000ea2000c1e1d00 */
[----:B------:R-:W-:-:S03]  /*2360*/  LEA.HI.X R153, R199, c[0x0][0x18c], RZ, 0x4, P4 ;  /* 0x00006300c7997a11 */ /* 0x000fc600020f24ff */
[----:B------:R0:W5:Y:S04]  /*2370*/  LDG.E R20, [R20.64] ;  /* 0x0000000414147981 */ /* 0x000168000c1e1900 */
[----:B------:R-:W3:Y:S01]  /*2380*/  LDG.E.128 R152, [R152.64] ;  /* 0x0000000498987981 */ /* 0x000ee2000c1e1d00 */
[----:B--2---:R-:W-:Y:S02]  /*2390*/  FMUL.FTZ R188, R232, R148 ;  /* 0x00000094e8bc7220 */ /* 0x004fe40000410000 */
[C---:B---3--:R-:W-:Y:S02]  /*23a0*/  FADD.FTZ R157, -R198.reuse, R152 ;  /* 0x00000098c69d7221 */ /* 0x048fe40000010100 */
[C---:B------:R-:W-:Y:S02]  /*23b0*/  FADD.FTZ R167, -R198.reuse, R153 ;  /* 0x00000099c6a77221 */ /* 0x040fe40000010100 */
[----:B------:R-:W-:-:S02]  /*23c0*/  FADD.FTZ R181, -R198, R154 ;  /* 0x0000009ac6b57221 */ /* 0x000fc40000010100 */
[----:B0-----:R-:W-:Y:S02]  /*23d0*/  FMUL.FTZ R21, R24, R157 ;  /* 0x0000009d18157220 */ /* 0x001fe40000410000 */
        /* <DEDUP_REMOVED lines=23> */
.L_x_11561:
[----:B------:R-:W-:Y:S05]  /*2550*/  BSYNC B0 ;  /* 0x0000000000007941 */ /* 0x000fea0003800000 */
.L_x_11560:
        /* <DEDUP_REMOVED lines=8> */
.L_x_11579:
        /* <DEDUP_REMOVED lines=18> */
.L_x_11580:
[----:B------:R-:W-:Y:S01]  /*2700*/  @!P4 LOP3.LUT R153, R153, 0x7, RZ, 0xc0, !PT ;  /* 0x000000079999c812 */ /* 0x000fe200078ec0ff */
[----:B--2---:R-:W-:Y:S01]  /*2710*/  FADD.FTZ R148, R151, R195 ;  /* 0x000000c397947221 */ /* 0x004fe20000010000 */
[----:B------:R-:W-:Y:S01]  /*2720*/  WARPSYNC 0xffffffff ;  /* 0xffffffff00007948 */ /* 0x000fe20003800000 */
[----:B-1----:R-:W-:Y:S01]  /*2730*/  FADD.FTZ R149, R149, R194 ;  /* 0x000000c295957221 */ /* 0x002fe20000010000 */
[----:B------:R-:W-:Y:S01]  /*2740*/  @!P4 IADD3 R154, R152, R153, RZ ;  /* 0x00000099989ac210 */ /* 0x000fe20007ffe0ff */
[----:B------:R-:W1:Y:S01]  /*2750*/  LDC.U8 R197, c[0x0][0x1f0] ;  /* 0x00007c00ffc57b82 */ /* 0x000e620000000000 */
[----:B------:R-:W-:Y:S01]  /*2760*/  LOP3.LUT P5, RZ, R4, 0xffffff00, RZ, 0xc0, !PT ;  /* 0xffffff0004ff7812 */ /* 0x000fe200078ac0ff */
[----:B------:R-:W-:Y:S02]  /*2770*/  BSSY B0, `(.L_x_11564) ;  /* 0x000005e000007945 */ /* 0x000fe40003800000 */
[----:B------:R-:W-:Y:S04]  /*2780*/  @!P4 STS.64 [R154.X8+0x7000], R148 ;  /* 0x007000949a00c388 */ /* 0x000fe80000008a00 */
[----:B------:R-:W-:Y:S06]  /*2790*/  BAR.SYNC.DEFER_BLOCKING 0x0 ;  /* 0x0000000000007b1d */ /* 0x000fec0000010000 */
[----:B------:R-:W2:Y:S02]  /*27a0*/  LDS.128 R148, [R152.X8+0x7000] ;  /* 0x0070000098947984 */ /* 0x000ea40000008c00 */
[----:B--2---:R-:W-:-:S02]  /*27b0*/  FADD.FTZ R153, RZ, R148 ;  /* 0x00000094ff997221 */ /* 0x004fc40000010000 */
[----:B0-----:R-:W-:Y:S02]  /*27c0*/  FADD.FTZ R194, RZ, R149 ;  /* 0x00000095ffc27221 */ /* 0x001fe40000010000 */
        /* <DEDUP_REMOVED lines=20> */
[----:B-1----:R-:W-:Y:S01]  /*2910*/  HFMA2.MMA R194, -RZ, RZ, 0, 9.5367431640625e-07 ;  /* 0x00000010ffc27435 */ /* 0x002fe200000001ff */
[----:B------:R-:W-:Y:S02]  /*2920*/  ISETP.NE.AND P4, PT, R197, RZ, PT ;  /* 0x000000ffc500720c */ /* 0x000fe40003f85270 */
[----:B------:R-:W-:Y:S02]  /*2930*/  ISETP.NE.U32.AND P5, PT, RZ, c[0x0][0x218], PT ;  /* 0x00008600ff007a0c */ /* 0x000fe40003fa5070 */
[----:B------:R-:W-:-:S05]  /*2940*/  FSEL R154, R153, RZ, !P4 ;  /* 0x000000ff999a7208 */ /* 0x000fca0006000000 */
[----:B------:R-:W-:-:S06]  /*2950*/  IMAD.WIDE.U32 R148, R3, R194, c[0x0][0x170] ;  /* 0x00005c0003947625 */ /* 0x000fcc00078e00c2 */
[----:B------:R-:W2:Y:S01]  /*2960*/  LDG.E.128 R148, [R148.64] ;  /* 0x0000000494947981 */ /* 0x000ea2000c1e1d00 */
[----:B------:R-:W-:Y:S01]  /*2970*/  ISETP.NE.AND.EX P5, PT, RZ, c[0x0][0x21c], PT, P5 ;  /* 0x00008700ff007a0c */ /* 0x000fe20003fa5350 */
[----:B------:R-:W-:Y:S01]  /*2980*/  FFMA.FTZ R155, R7, R152, R154 ;  /* 0x00000098079b7223 */ /* 0x000fe2000001009a */
[----:B------:R-:W-:Y:S02]  /*2990*/  ISETP.NE.U32.AND P4, PT, RZ, c[0x0][0x258], PT ;  /* 0x00009600ff007a0c */ /* 0x000fe40003f85070 */
[----:B------:R-:W-:Y:S01]  /*29a0*/  LOP3.LUT P6, RZ, R6, 0xff, RZ, 0xc0, !PT ;  /* 0x000000ff06ff7812 */ /* 0x000fe200078cc0ff */
[----:B------:R-:W-:Y:S01]  /*29b0*/  FADD.FTZ R155, R25, -R155 ;  /* 0x8000009b199b7221 */ /* 0x000fe20000010000 */
[----:B------:R-:W-:-:S03]  /*29c0*/  ISETP.NE.AND.EX P4, PT, RZ, c[0x0][0x25c], PT, P4 ;  /* 0x00009700ff007a0c */ /* 0x000fc60003f85340 */
[----:B-----5:R-:W-:-:S04]  /*29d0*/  FMUL.FTZ R155, R24, R155 ;  /* 0x0000009b189b7220 */ /* 0x020fc80000410000 */
[----:B------:R-:W-:-:S05]  /*29e0*/  @P5 FADD.FTZ R155, R36, R155 ;  /* 0x0000009b249b5221 */ /* 0x000fca0000010000 */
[C---:B------:R-:W-:Y:S01]  /*29f0*/  SEL R144, R155.reuse, R144, P4 ;  /* 0x000000909b907207 */ /* 0x040fe20002000000 */
[----:B------:R-:W-:-:S04]  /*2a00*/  FMUL.FTZ R155, R155, R23 ;  /* 0x000000179b9b7220 */ /* 0x000fc80000410000 */
[----:B------:R-:W-:-:S04]  /*2a10*/  FMUL.FTZ R155, R155, c[0x0][0x1e8] ;  /* 0x00007a009b9b7a20 */ /* 0x000fc80000410000 */
[----:B--2---:R-:W-:-:S05]  /*2a20*/  FMUL.FTZ R148, R155, R148 ;  /* 0x000000949b947220 */ /* 0x004fca0000410000 */
[----:B------:R-:W-:-:S05]  /*2a30*/  FSEL R148, R148, RZ, P6 ;  /* 0x000000ff94947208 */ /* 0x000fca0003000000 */
[----:B------:R-:W-:Y:S01]  /*2a40*/  FADD.FTZ R64, R64, R148 ;  /* 0x0000009440407221 */ /* 0x000fe20000010000 */
[----:B------:R-:W-:Y:S01]  /*2a50*/  MOV R148, RZ ;  /* 0x000000ff00947202 */ /* 0x000fe20000000f00 */
[----:B------:R-:W-:Y:S01]  /*2a60*/  @P6 FMUL.FTZ R148, R228, R155 ;  /* 0x0000009be4946220 */ /* 0x000fe20000410000 */
[----:B------:R-:W-:Y:S01]  /*2a70*/  LOP3.LUT P6, RZ, R6, 0xff00, RZ, 0xc0, !PT ;  /* 0x0000ff0006ff7812 */ /* 0x000fe200078cc0ff */
[----:B------:R-:W-:-:S04]  /*2a80*/  FFMA.FTZ R155, R159, R152, R154 ;  /* 0x000000989f9b7223 */ /* 0x000fc8000001009a */
[----:B------:R-:W-:-:S04]  /*2a90*/  FADD.FTZ R155, R187, -R155 ;  /* 0x8000009bbb9b7221 */ /* 0x000fc80000010000 */
[----:B------:R-:W-:-:S04]  /*2aa0*/  FMUL.FTZ R155, R24, R155 ;  /* 0x0000009b189b7220 */ /* 0x000fc80000410000 */
[----:B------:R-:W-:-:S05]  /*2ab0*/  @P5 FADD.FTZ R155, R37, R155 ;  /* 0x0000009b259b5221 */ /* 0x000fca0000010000 */
[C---:B------:R-:W-:Y:S01]  /*2ac0*/  SEL R145, R155.reuse, R145, P4 ;  /* 0x000000919b917207 */ /* 0x040fe20002000000 */
[----:B------:R-:W-:-:S04]  /*2ad0*/  FMUL.FTZ R155, R155, R23 ;  /* 0x000000179b9b7220 */ /* 0x000fc80000410000 */
[----:B------:R-:W-:-:S04]  /*2ae0*/  FMUL.FTZ R155, R155, c[0x0][0x1e8] ;  /* 0x00007a009b9b7a20 */ /* 0x000fc80000410000 */
[----:B------:R-:W-:-:S05]  /*2af0*/  FMUL.FTZ R149, R149, R155 ;  /* 0x0000009b95957220 */ /* 0x000fca0000410000 */
[----:B------:R-:W-:-:S05]  /*2b00*/  FSEL R149, R149, RZ, P6 ;  /* 0x000000ff95957208 */ /* 0x000fca0003000000 */
[----:B------:R-:W-:Y:S01]  /*2b10*/  FADD.FTZ R65, R65, R149 ;  /* 0x0000009541417221 */ /* 0x000fe20000010000 */
[----:B------:R-:W-:-:S06]  /*2b20*/  HFMA2.MMA R149, -RZ, RZ, 0, 0 ;  /* 0x00000000ff957435 */ /* 0x000fcc00000001ff */
        /* <DEDUP_REMOVED lines=12> */
[----:B------:R-:W-:Y:S01]  /*2bf0*/  MOV R150, RZ ;  /* 0x000000ff00967202 */ /* 0x000fe20000000f00 */
[----:B------:R-:W-:Y:S02]  /*2c00*/  @P6 FMUL.FTZ R150, R226, R155 ;  /* 0x0000009be2966220 */ /* 0x000fe40000410000 */
[----:B------:R-:W-:-:S04]  /*2c10*/  FFMA.FTZ R155, R179, R152, R154 ;  /* 0x00000098b39b7223 */ /* 0x000fc8000001009a */
[----:B------:R-:W-:-:S04]  /*2c20*/  FADD.FTZ R155, R166, -R155 ;  /* 0x8000009ba69b7221 */ /* 0x000fc80000010000 */
[----:B------:R-:W-:-:S04]  /*2c30*/  FMUL.FTZ R154, R24, R155 ;  /* 0x0000009b189a7220 */ /* 0x000fc80000410000 */
[----:B------:R-:W-:-:S05]  /*2c40*/  @P5 FADD.FTZ R154, R39, R154 ;  /* 0x0000009a279a5221 */ /* 0x000fca0000010000 */
[C---:B------:R-:W-:Y:S01]  /*2c50*/  SEL R147, R154.reuse, R147, P4 ;  /* 0x000000939a937207 */ /* 0x040fe20002000000 */
[----:B------:R-:W-:Y:S01]  /*2c60*/  FMUL.FTZ R154, R154, R23 ;  /* 0x000000179a9a7220 */ /* 0x000fe20000410000 */
[----:B------:R-:W-:-:S03]  /*2c70*/  LOP3.LUT P4, RZ, R6, 0xff000000, RZ, 0xc0, !PT ;  /* 0xff00000006ff7812 */ /* 0x000fc6000788c0ff */
[----:B------:R-:W-:-:S04]  /*2c80*/  FMUL.FTZ R154, R154, c[0x0][0x1e8] ;  /* 0x00007a009a9a7a20 */ /* 0x000fc80000410000 */
[----:B------:R-:W-:-:S05]  /*2c90*/  FMUL.FTZ R151, R151, R154 ;  /* 0x0000009a97977220 */ /* 0x000fca0000410000 */
[----:B------:R-:W-:Y:S01]  /*2ca0*/  FSEL R196, R151, RZ, P4 ;  /* 0x000000ff97c47208 */ /* 0x000fe20002000000 */
[----:B------:R-:W-:-:S04]  /*2cb0*/  HFMA2.MMA R151, -RZ, RZ, 0, 0 ;  /* 0x00000000ff977435 */ /* 0x000fc800000001ff */
[----:B------:R-:W-:Y:S02]  /*2cc0*/  FADD.FTZ R67, R67, R196 ;  /* 0x000000c443437221 */ /* 0x000fe40000010000 */
[----:B------:R-:W-:Y:S01]  /*2cd0*/  @P4 FMUL.FTZ R151, R225, R154 ;  /* 0x0000009ae1974220 */ /* 0x000fe20000410000 */
[----:B------:R-:W-:-:S04]  /*2ce0*/  ISETP.NE.U32.AND P4, PT, RZ, c[0x0][0x258], PT ;  /* 0x00009600ff007a0c */ /* 0x000fc80003f85070 */
[----:B------:R-:W-:-:S13]  /*2cf0*/  ISETP.NE.AND.EX P4, PT, RZ, c[0x0][0x25c], PT, P4 ;  /* 0x00009700ff007a0c */ /* 0x000fda0003f85340 */
[----:B------:R-:W-:-:S05]  /*2d00*/  @P4 IMAD.WIDE.U32 R154, R3, R194, c[0x0][0x258] ;  /* 0x00009600039a4625 */ /* 0x000fca00078e00c2 */
[----:B------:R0:W-:Y:S02]  /*2d10*/  @P4 STG.E.128 [R154.64], R144 ;  /* 0x000000909a004986 */ /* 0x0001e4000c101d04 */
[C---:B0-----:R-:W-:Y:S01]  /*2d20*/  IMAD.WIDE.U32 R154, R3.reuse, R194, c[0x0][0x248] ;  /* 0x00009200039a7625 */ /* 0x041fe200078e00c2 */
[----:B------:R-:W-:-:S04]  /*2d30*/  IADD3 R3, R3, 0x100, RZ ;  /* 0x0000010003037810 */ /* 0x000fc80007ffe0ff */
[----:B------:R0:W-:Y:S03]  /*2d40*/  STG.E.128 [R154.64], R148 ;  /* 0x000000949a007986 */ /* 0x0001e6000c101d04 */
.L_x_11565:
[----:B-1----:R-:W-:Y:S05]  /*2d50*/  BSYNC B0 ;  /* 0x0000000000007941 */ /* 0x002fea0003800000 */
.L_x_11564:
[----:B------:R-:W-:Y:S01]  /*2d60*/  ISETP.GE.U32.AND P4, PT, R4, 0x200, PT ;  /* 0x000002000400780c */ /* 0x000fe20003f86070 */
[----:B------:R-:W-:-:S12]  /*2d70*/  BSSY B0, `(.L_x_11566) ;  /* 0x0000048000007945 */ /* 0x000fd80003800000 */
[----:B------:R-:W-:Y:S05]  /*2d80*/  @!P4 BRA `(.L_x_11567) ;  /* 0x000004600000c947 */ /* 0x000fea0003800000 */
[----:B0-----:R-:W-:Y:S02]  /*2d90*/  MOV R148, 0x10 ;  /* 0x0000001000947802 */ /* 0x001fe40000000f00 */
[----:B------:R-:W-:-:S03]  /*2da0*/  ISETP.NE.AND P4, PT, R197, RZ, PT ;  /* 0x000000ffc500720c */ /* 0x000fc60003f85270 */
[----:B------:R-:W-:Y:S01]  /*2db0*/  IMAD.WIDE.U32 R148, R3, R148, c[0x0][0x170] ;  /* 0x00005c0003947625 */ /* 0x000fe200078e0094 */
[----:B------:R-:W-:-:S05]  /*2dc0*/  FSEL R154, R153, RZ, !P4 ;  /* 0x000000ff999a7208 */ /* 0x000fca0006000000 */
[----:B------:R-:W2:Y:S01]  /*2dd0*/  LDG.E.128 R148, [R148.64] ;  /* 0x0000000494947981 */ /* 0x000ea2000c1e1d00 */
[----:B------:R-:W-:Y:S01]  /*2de0*/  ISETP.NE.U32.AND P5, PT, RZ, c[0x0][0x218], PT ;  /* 0x00008600ff007a0c */ /* 0x000fe20003fa5070 */
[----:B------:R-:W-:Y:S01]  /*2df0*/  FFMA.FTZ R194, R31, R152, R154 ;  /* 0x000000981fc27223 */ /* 0x000fe2000001009a */
[----:B------:R-:W-:Y:S02]  /*2e00*/  ISETP.NE.U32.AND P4, PT, RZ, c[0x0][0x258], PT ;  /* 0x00009600ff007a0c */ /* 0x000fe40003f85070 */
[----:B------:R-:W-:Y:S01]  /*2e10*/  ISETP.NE.AND.EX P5, PT, RZ, c[0x0][0x21c], PT, P5 ;  /* 0x00008700ff007a0c */ /* 0x000fe20003fa5350 */
[----:B------:R-:W-:Y:S01]  /*2e20*/  FADD.FTZ R155, R193, -R194 ;  /* 0x800000c2c19b7221 */ /* 0x000fe20000010000 */
[----:B------:R-:W-:Y:S02]  /*2e30*/  ISETP.NE.AND.EX P4, PT, RZ, c[0x0][0x25c], PT, P4 ;  /* 0x00009700ff007a0c */ /* 0x000fe40003f85340 */
[----:B------:R-:W-:Y:S01]  /*2e40*/  LOP3.LUT P6, RZ, R0, 0xff, RZ, 0xc0, !PT ;  /* 0x000000ff00ff7812 */ /* 0x000fe200078cc0ff */
[----:B-----5:R-:W-:-:S08]  /*2e50*/  FMUL.FTZ R155, R24, R155 ;  /* 0x0000009b189b7220 */ /* 0x020fd00000410000 */
[----:B------:R-:W-:-:S05]  /*2e60*/  @P5 FADD.FTZ R155, R32, R155 ;  /* 0x0000009b209b5221 */ /* 0x000fca0000010000 */
[C---:B------:R-:W-:Y:S01]  /*2e70*/  SEL R144, R155.reuse, R144, P4 ;  /* 0x000000909b907207 */ /* 0x040fe20002000000 */
[----:B------:R-:W-:-:S04]  /*2e80*/  FMUL.FTZ R155, R155, R23 ;  /* 0x000000179b9b7220 */ /* 0x000fc80000410000 */
[----:B------:R-:W-:-:S04]  /*2e90*/  FMUL.FTZ R155, R155, c[0x0][0x1e8] ;  /* 0x00007a009b9b7a20 */ /* 0x000fc80000410000 */
[----:B--2---:R-:W-:-:S05]  /*2ea0*/  FMUL.FTZ R148, R155, R148 ;  /* 0x000000949b947220 */ /* 0x004fca0000410000 */
[----:B------:R-:W-:Y:S01]  /*2eb0*/  FSEL R195, R148, RZ, P6 ;  /* 0x000000ff94c37208 */ /* 0x000fe20003000000 */
[----:B------:R-:W-:-:S04]  /*2ec0*/  HFMA2.MMA R148, -RZ, RZ, 0, 0 ;  /* 0x00000000ff947435 */ /* 0x000fc800000001ff */
[----:B------:R-:W-:Y:S02]  /*2ed0*/  FADD.FTZ R60, R60, R195 ;  /* 0x000000c33c3c7221 */ /* 0x000fe40000010000 */
[----:B------:R-:W-:Y:S01]  /*2ee0*/  @P6 FMUL.FTZ R148, R224, R155 ;  /* 0x0000009be0946220 */ /* 0x000fe20000410000 */
[----:B------:R-:W-:Y:S01]  /*2ef0*/  LOP3.LUT P6, RZ, R0, 0xff00, RZ, 0xc0, !PT ;  /* 0x0000ff0000ff7812 */ /* 0x000fe200078cc0ff */
[----:B------:R-:W-:-:S04]  /*2f00*/  FFMA.FTZ R155, R156, R152, R154 ;  /* 0x000000989c9b7223 */ /* 0x000fc8000001009a */
[----:B------:R-:W-:-:S04]  /*2f10*/  FADD.FTZ R155, R186, -R155 ;  /* 0x8000009bba9b7221 */ /* 0x000fc80000010000 */
[----:B------:R-:W-:-:S04]  /*2f20*/  FMUL.FTZ R194, R24, R155 ;  /* 0x0000009b18c27220 */ /* 0x000fc80000410000 */
[----:B------:R-:W-:-:S04]  /*2f30*/  @P5 FADD.FTZ R194, R33, R194 ;  /* 0x000000c221c25221 */ /* 0x000fc80000010000 */
[C---:B------:R-:W-:Y:S01]  /*2f40*/  FMUL.FTZ R155, R194.reuse, R23 ;  /* 0x00000017c29b7220 */ /* 0x040fe20000410000 */
[----:B------:R-:W-:-:S03]  /*2f50*/  SEL R145, R194, R145, P4 ;  /* 0x00000091c2917207 */ /* 0x000fc60002000000 */
[----:B------:R-:W-:-:S04]  /*2f60*/  FMUL.FTZ R155, R155, c[0x0][0x1e8] ;  /* 0x00007a009b9b7a20 */ /* 0x000fc80000410000 */
[----:B------:R-:W-:-:S05]  /*2f70*/  FMUL.FTZ R149, R149, R155 ;  /* 0x0000009b95957220 */ /* 0x000fca0000410000 */
[----:B------:R-:W-:Y:S02]  /*2f80*/  FSEL R194, R149, RZ, P6 ;  /* 0x000000ff95c27208 */ /* 0x000fe40003000000 */
[----:B------:R-:W-:Y:S01]  /*2f90*/  MOV R149, RZ ;  /* 0x000000ff00957202 */ /* 0x000fe20000000f00 */
[----:B------:R-:W-:Y:S01]  /*2fa0*/  @P6 FMUL.FTZ R149, R223, R155 ;  /* 0x0000009bdf956220 */ /* 0x000fe20000410000 */
[----:B------:R-:W-:Y:S01]  /*2fb0*/  LOP3.LUT P6, RZ, R0, 0xff0000, RZ, 0xc0, !PT ;  /* 0x00ff000000ff7812 */ /* 0x000fe200078cc0ff */
[-CC-:B------:R-:W-:Y:S02]  /*2fc0*/  FFMA.FTZ R155, R158, R152.reuse, R154.reuse ;  /* 0x000000989e9b7223 */ /* 0x180fe4000001009a */
[----:B------:R-:W-:Y:S02]  /*2fd0*/  FFMA.FTZ R154, R177, R152, R154 ;  /* 0x00000098b19a7223 */ /* 0x000fe4000001009a */
[----:B------:R-:W-:Y:S02]  /*2fe0*/  FADD.FTZ R155, R178, -R155 ;  /* 0x8000009bb29b7221 */ /* 0x000fe40000010000 */
[----:B------:R-:W-:-:S02]  /*2ff0*/  FADD.FTZ R61, R61, R194 ;  /* 0x000000c23d3d7221 */ /* 0x000fc40000010000 */
[----:B------:R-:W-:-:S04]  /*3000*/  FMUL.FTZ R155, R24, R155 ;  /* 0x0000009b189b7220 */ /* 0x000fc80000410000 */
[----:B------:R-:W-:-:S05]  /*3010*/  @P5 FADD.FTZ R155, R34, R155 ;  /* 0x0000009b229b5221 */ /* 0x000fca0000010000 */
[C---:B------:R-:W-:Y:S01]  /*3020*/  SEL R146, R155.reuse, R146, P4 ;  /* 0x000000929b927207 */ /* 0x040fe20002000000 */
[----:B------:R-:W-:-:S04]  /*3030*/  FMUL.FTZ R155, R155, R23 ;  /* 0x000000179b9b7220 */ /* 0x000fc80000410000 */
[----:B------:R-:W-:-:S04]  /*3040*/  FMUL.FTZ R155, R155, c[0x0][0x1e8] ;  /* 0x00007a009b9b7a20 */ /* 0x000fc80000410000 */
[----:B------:R-:W-:-:S05]  /*3050*/  FMUL.FTZ R150, R150, R155 ;  /* 0x0000009b96967220 */ /* 0x000fca0000410000 */
[----:B------:R-:W-:Y:S01]  /*3060*/  FSEL R195, R150, RZ, P6 ;  /* 0x000000ff96c37208 */ /* 0x000fe20003000000 */
[----:B------:R-:W-:-:S04]  /*3070*/  HFMA2.MMA R150, -RZ, RZ, 0, 0 ;  /* 0x00000000ff967435 */ /* 0x000fc800000001ff */
[----:B------:R-:W-:Y:S02]  /*3080*/  FADD.FTZ R62, R62, R195 ;  /* 0x000000c33e3e7221 */ /* 0x000fe40000010000 */
[----:B------:R-:W-:Y:S02]  /*3090*/  @P6 FMUL.FTZ R150, R222, R155 ;  /* 0x0000009bde966220 */ /* 0x000fe40000410000 */
[----:B------:R-:W-:-:S04]  /*30a0*/  FADD.FTZ R155, R165, -R154 ;  /* 0x8000009aa59b7221 */ /* 0x000fc80000010000 */
[----:B------:R-:W-:-:S04]  /*30b0*/  FMUL.FTZ R154, R24, R155 ;  /* 0x0000009b189a7220 */ /* 0x000fc80000410000 */
[----:B------:R-:W-:Y:S01]  /*30c0*/  @P5 FADD.FTZ R154, R35, R154 ;  /* 0x0000009a239a5221 */ /* 0x000fe20000010000 */
[----:B------:R-:W-:-:S04]  /*30d0*/  ISETP.NE.U32.AND P5, PT, RZ, c[0x0][0x258], PT ;  /* 0x00009600ff007a0c */ /* 0x000fc80003fa5070 */
[C---:B------:R-:W-:Y:S01]  /*30e0*/  SEL R147, R154.reuse, R147, P4 ;  /* 0x000000939a937207 */ /* 0x040fe20002000000 */
[----:B------:R-:W-:Y:S01]  /*30f0*/  FMUL.FTZ R154, R154, R23 ;  /* 0x000000179a9a7220 */ /* 0x000fe20000410000 */
[----:B------:R-:W-:Y:S02]  /*3100*/  LOP3.LUT P4, RZ, R0, 0xff000000, RZ, 0xc0, !PT ;  /* 0xff00000000ff7812 */ /* 0x000fe4000788c0ff */
[----:B------:R-:W-:Y:S01]  /*3110*/  ISETP.NE.AND.EX P5, PT, RZ, c[0x0][0x25c], PT, P5 ;  /* 0x00009700ff007a0c */ /* 0x000fe20003fa5350 */
[----:B------:R-:W-:-:S04]  /*3120*/  FMUL.FTZ R154, R154, c[0x0][0x1e8] ;  /* 0x00007a009a9a7a20 */ /* 0x000fc80000410000 */
[----:B------:R-:W-:Y:S01]  /*3130*/  FMUL.FTZ R194, R151, R154 ;  /* 0x0000009a97c27220 */ /* 0x000fe20000410000 */
[----:B------:R-:W-:-:S04]  /*3140*/  MOV R151, RZ ;  /* 0x000000ff00977202 */ /* 0x000fc80000000f00 */
[----:B------:R-:W-:Y:S01]  /*3150*/  FSEL R194, R194, RZ, P4 ;  /* 0x000000ffc2c27208 */ /* 0x000fe20002000000 */
[----:B------:R-:W-:Y:S02]  /*3160*/  @P4 FMUL.FTZ R151, R221, R154 ;  /* 0x0000009add974220 */ /* 0x000fe40000410000 */
[----:B------:R-:W-:Y:S02]  /*3170*/  @P5 LEA R154, P6, R3, c[0x0][0x258], 0x4 ;  /* 0x00009600039a5a11 */ /* 0x000fe400078c20ff */
[----:B------:R-:W-:Y:S02]  /*3180*/  FADD.FTZ R63, R63, R194 ;  /* 0x000000c23f3f7221 */ /* 0x000fe40000010000 */
[----:B------:R-:W-:-:S05]  /*3190*/  @P5 LEA.HI.X R155, R3, c[0x0][0x25c], RZ, 0x4, P6 ;  /* 0x00009700039b5a11 */ /* 0x000fca00030f24ff */
[----:B------:R0:W-:Y:S02]  /*31a0*/  @P5 STG.E.128 [R154.64], R144 ;  /* 0x000000909a005986 */ /* 0x0001e4000c101d04 */
[----:B0-----:R-:W-:-:S04]  /*31b0*/  LEA R154, P4, R3, c[0x0][0x248], 0x4 ;  /* 0x00009200039a7a11 */ /* 0x001fc800078820ff */
[C---:B------:R-:W-:Y:S02]  /*31c0*/  LEA.HI.X R155, R3.reuse, c[0x0][0x24c], RZ, 0x4, P4 ;  /* 0x00009300039b7a11 */ /* 0x040fe400020f24ff */
[----:B------:R-:W-:-:S03]  /*31d0*/  IADD3 R3, R3, 0x100, RZ ;  /* 0x0000010003037810 */ /* 0x000fc60007ffe0ff */
[----:B------:R0:W-:Y:S04]  /*31e0*/  STG.E.128 [R154.64], R148 ;  /* 0x000000949a007986 */ /* 0x0001e8000c101d04 */
.L_x_11567:
[----:B------:R-:W-:Y:S05]  /*31f0*/  BSYNC B0 ;  /* 0x0000000000007941 */ /* 0x000fea0003800000 */
.L_x_11566:
[----:B------:R-:W-:Y:S01]  /*3200*/  BSSY B0, `(.L_x_11568) ;  /* 0x0000048000007945 */ /* 0x000fe20003800000 */
[----:B------:R-:W-:Y:S05]  /*3210*/  @!P0 BRA `(.L_x_11569) ;  /* 0x0000046000008947 */ /* 0x000fea0003800000 */
[----:B0-----:R-:W-:Y:S01]  /*3220*/  HFMA2.MMA R148, -RZ, RZ, 0, 9.5367431640625e-07 ;  /* 0x00000010ff947435 */ /* 0x001fe200000001ff */
[----:B------:R-:W-:Y:S02]  /*3230*/  ISETP.NE.AND P4, PT, R197, RZ, PT ;  /* 0x000000ffc500720c */ /* 0x000fe40003f85270 */
[----:B------:R-:W-:Y:S02]  /*3240*/  ISETP.NE.U32.AND P5, PT, RZ, c[0x0][0x218], PT ;  /* 0x00008600ff007a0c */ /* 0x000fe40003fa5070 */
[----:B------:R-:W-:-:S05]  /*3250*/  FSEL R154, R153, RZ, !P4 ;  /* 0x000000ff999a7208 */ /* 0x000fca0006000000 */
[----:B------:R-:W-:-:S06]  /*3260*/  IMAD.WIDE.U32 R148, R3, R148, c[0x0][0x170] ;  /* 0x00005c0003947625 */ /* 0x000fcc00078e0094 */
[----:B------:R-:W2:Y:S01]  /*3270*/  LDG.E.128 R148, [R148.64] ;  /* 0x0000000494947981 */ /* 0x000ea2000c1e1d00 */
[----:B------:R-:W-:Y:S01]  /*3280*/  ISETP.NE.AND.EX P5, PT, RZ, c[0x0][0x21c], PT, P5 ;  /* 0x00008700ff007a0c */ /* 0x000fe20003fa5350 */
[-CC-:B------:R-:W-:Y:S01]  /*3290*/  FFMA.FTZ R155, R9, R152.reuse, R154.reuse ;  /* 0x00000098099b7223 */ /* 0x180fe2000001009a */
[----:B------:R-:W-:Y:S01]  /*32a0*/  ISETP.NE.U32.AND P4, PT, RZ, c[0x0][0x258], PT ;  /* 0x00009600ff007a0c */ /* 0x000fe20003f85070 */
[----:B------:R-:W-:Y:S01]  /*32b0*/  FFMA.FTZ R194, R10, R152, R154 ;  /* 0x000000980ac27223 */ /* 0x000fe2000001009a */
        /* <DEDUP_REMOVED lines=9> */
[----:B------:R-:W-:Y:S02]  /*3350*/  FSEL R195, R148, RZ, P6 ;  /* 0x000000ff94c37208 */ /* 0x000fe40003000000 */
[----:B------:R-:W-:Y:S01]  /*3360*/  MOV R148, RZ ;  /* 0x000000ff00947202 */ /* 0x000fe20000000f00 */
[----:B------:R-:W-:Y:S01]  /*3370*/  @P6 FMUL.FTZ R148, R220, R155 ;  /* 0x0000009bdc946220 */ /* 0x000fe20000410000 */
[----:B------:R-:W-:Y:S01]  /*3380*/  LOP3.LUT P6, RZ, R8, 0xff00, RZ, 0xc0, !PT ;  /* 0x0000ff0008ff7812 */ /* 0x000fe200078cc0ff */
[----:B------:R-:W-:Y:S02]  /*3390*/  FADD.FTZ R155, R185, -R194 ;  /* 0x800000c2b99b7221 */ /* 0x000fe40000010000 */
[----:B------:R-:W-:Y:S02]  /*33a0*/  FADD.FTZ R56, R56, R195 ;  /* 0x000000c338387221 */ /* 0x000fe40000010000 */
[----:B------:R-:W-:-:S04]  /*33b0*/  FMUL.FTZ R194, R24, R155 ;  /* 0x0000009b18c27220 */ /* 0x000fc80000410000 */
[----:B------:R-:W-:-:S04]  /*33c0*/  @P5 FADD.FTZ R194, R125, R194 ;  /* 0x000000c27dc25221 */ /* 0x000fc80000010000 */
[C---:B------:R-:W-:Y:S01]  /*33d0*/  FMUL.FTZ R155, R194.reuse, R23 ;  /* 0x00000017c29b7220 */ /* 0x040fe20000410000 */
[----:B------:R-:W-:-:S03]  /*33e0*/  SEL R145, R194, R145, P4 ;  /* 0x00000091c2917207 */ /* 0x000fc60002000000 */
[----:B------:R-:W-:-:S04]  /*33f0*/  FMUL.FTZ R155, R155, c[0x0][0x1e8] ;  /* 0x00007a009b9b7a20 */ /* 0x000fc80000410000 */
[----:B------:R-:W-:-:S05]  /*3400*/  FMUL.FTZ R149, R149, R155 ;  /* 0x0000009b95957220 */ /* 0x000fca0000410000 */
        /* <DEDUP_REMOVED lines=13> */
[----:B------:R-:W-:Y:S02]  /*34e0*/  FSEL R195, R150, RZ, P6 ;  /* 0x000000ff96c37208 */ /* 0x000fe40003000000 */
[----:B------:R-:W-:Y:S01]  /*34f0*/  MOV R150, RZ ;  /* 0x000000ff00967202 */ /* 0x000fe20000000f00 */
[----:B------:R-:W-:Y:S02]  /*3500*/  @P6 FMUL.FTZ R150, R218, R155 ;  /* 0x0000009bda966220 */ /* 0x000fe40000410000 */
[----:B------:R-:W-:Y:S02]  /*3510*/  FFMA.FTZ R155, R175, R152, R154 ;  /* 0x00000098af9b7223 */ /* 0x000fe4000001009a */
[----:B------:R-:W-:Y:S02]  /*3520*/  FADD.FTZ R58, R58, R195 ;  /* 0x000000c33a3a7221 */ /* 0x000fe40000010000 */
        /* <DEDUP_REMOVED lines=10> */
[----:B------:R-:W-:-:S04]  /*35d0*/  HFMA2.MMA R151, -RZ, RZ, 0, 0 ;  /* 0x00000000ff977435 */ /* 0x000fc800000001ff */
[----:B------:R-:W-:Y:S02]  /*35e0*/  FSEL R194, R194, RZ, P4 ;  /* 0x000000ffc2c27208 */ /* 0x000fe40002000000 */
[----:B------:R-:W-:Y:S01]  /*35f0*/  @P4 FMUL.FTZ R151, R217, R154 ;  /* 0x0000009ad9974220 */ /* 0x000fe20000410000 */
        /* <DEDUP_REMOVED lines=8> */
.L_x_11569:
[----:B------:R-:W-:Y:S05]  /*3680*/  BSYNC B0 ;  /* 0x0000000000007941 */ /* 0x000fea0003800000 */
.L_x_11568:
[----:B------:R-:W-:Y:S01]  /*3690*/  BSSY B0, `(.L_x_11570) ;  /* 0x0000048000007945 */ /* 0x000fe20003800000 */
        /* <DEDUP_REMOVED lines=71> */
.L_x_11571:
[----:B------:R-:W-:Y:S05]  /*3b10*/  BSYNC B0 ;  /* 0x0000000000007941 */ /* 0x000fea0003800000 */
.L_x_11570:
        /* <DEDUP_REMOVED lines=72> */
.L_x_11573:
[----:B------:R-:W-:Y:S05]  /*3fa0*/  BSYNC B0 ;  /* 0x0000000000007941 */ /* 0x000fea0003800000 */
.L_x_11572:
        /* <DEDUP_REMOVED lines=72> */
.L_x_11575:
[----:B------:R-:W-:Y:S05]  /*4430*/  BSYNC B0 ;  /* 0x0000000000007941 */ /* 0x000fea0003800000 */
.L_x_11574:
[----:B------:R-:W-:Y:S01]  /*4440*/  ISETP.GE.U32.AND P4, PT, R4, 0x700, PT ;  /* 0x000007000400780c */ /* 0x000fe20003f86070 */
[----:B------:R-:W-:-:S12]  /*4450*/  BSSY B0, `(.L_x_11576) ;  /* 0x000004d000007945 */ /* 0x000fd80003800000 */
[----:B------:R-:W-:Y:S05]  /*4460*/  @!P4 BRA `(.L_x_11577) ;  /* 0x000004b00000c947 */ /* 0x000fea0003800000 */
[----:B0-----:R-:W-:Y:S01]  /*4470*/  HFMA2.MMA R148, -RZ, RZ, 0, 9.5367431640625e-07 ;  /* 0x00000010ff947435 */ /* 0x001fe200000001ff */
[----:B------:R-:W-:Y:S02]  /*4480*/  LOP3.LUT R5, R5, 0xffffffbf, RZ, 0xc0, !PT ;  /* 0xffffffbf05057812 */ /* 0x000fe400078ec0ff */
[----:B------:R-:W-:Y:S02]  /*4490*/  ISETP.NE.AND P4, PT, R197, RZ, PT ;  /* 0x000000ffc500720c */ /* 0x000fe40003f85270 */
[----:B------:R-:W-:Y:S02]  /*44a0*/  @P1 LOP3.LUT R5, R5, 0x40, RZ, 0xfc, !PT ;  /* 0x0000004005051812 */ /* 0x000fe400078efcff */
[----:B------:R-:W-:Y:S02]  /*44b0*/  FSEL R153, R153, RZ, !P4 ;  /* 0x000000ff99997208 */ /* 0x000fe40006000000 */
[----:B------:R-:W-:Y:S01]  /*44c0*/  LOP3.LUT R5, R5, 0xffffffdf, RZ, 0xc0, !PT ;  /* 0xffffffdf05057812 */ /* 0x000fe200078ec0ff */
[----:B------:R-:W-:Y:S01]  /*44d0*/  IMAD.WIDE.U32 R148, R3, R148, c[0x0][0x170] ;  /* 0x00005c0003947625 */ /* 0x000fe200078e0094 */
[----:B------:R-:W-:-:S02]  /*44e0*/  ISETP.NE.U32.AND P4, PT, RZ, c[0x0][0x218], PT ;  /* 0x00008600ff007a0c */ /* 0x000fc40003f85070 */
[----:B------:R-:W-:-:S03]  /*44f0*/  @P0 LOP3.LUT R5, R5, 0x20, RZ, 0xfc, !PT ;  /* 0x0000002005050812 */ /* 0x000fc600078efcff */
[----:B------:R-:W2:Y:S01]  /*4500*/  LDG.E.128 R148, [R148.64] ;  /* 0x0000000494947981 */ /* 0x000ea2000c1e1d00 */
[----:B------:R-:W-:Y:S01]  /*4510*/  ISETP.NE.AND.EX P0, PT, RZ, c[0x0][0x21c], PT, P4 ;  /* 0x00008700ff007a0c */ /* 0x000fe20003f05340 */
[-CC-:B------:R-:W-:Y:S01]  /*4520*/  FFMA.FTZ R155, R21, R152.reuse, R153.reuse ;  /* 0x00000098159b7223 */ /* 0x180fe20000010099 */
[----:B------:R-:W-:Y:S01]  /*4530*/  ISETP.NE.U32.AND P4, PT, RZ, c[0x0][0x258], PT ;  /* 0x00009600ff007a0c */ /* 0x000fe20003f85070 */
[----:B------:R-:W-:Y:S01]  /*4540*/  FFMA.FTZ R194, R22, R152, R153 ;  /* 0x0000009816c27223 */ /* 0x000fe20000010099 */
[----:B-----5:R-:W-:Y:S01]  /*4550*/  LOP3.LUT P5, RZ, R20, 0xff00, RZ, 0xc0, !PT ;  /* 0x0000ff0014ff7812 */ /* 0x020fe200078ac0ff */
[----:B------:R-:W-:Y:S01]  /*4560*/  FADD.FTZ R155, R188, -R155 ;  /* 0x8000009bbc9b7221 */ /* 0x000fe20000010000 */
[----:B------:R-:W-:Y:S02]  /*4570*/  ISETP.NE.AND.EX P1, PT, RZ, c[0x0][0x25c], PT, P4 ;  /* 0x00009700ff007a0c */ /* 0x000fe40003f25340 */
[----:B------:R-:W-:Y:S01]  /*4580*/  LOP3.LUT P4, RZ, R20, 0xff, RZ, 0xc0, !PT ;  /* 0x000000ff14ff7812 */ /* 0x000fe2000788c0ff */
[----:B------:R-:W-:Y:S01]  /*4590*/  FMUL.FTZ R155, R24, R155 ;  /* 0x0000009b189b7220 */ /* 0x000fe20000410000 */
[----:B------:R-:W-:-:S03]  /*45a0*/  LOP3.LUT P6, RZ, R20, 0xff0000, RZ, 0xc0, !PT ;  /* 0x00ff000014ff7812 */ /* 0x000fc600078cc0ff */
[----:B------:R-:W-:-:S05]  /*45b0*/  @P0 FADD.FTZ R155, R140, R155 ;  /* 0x0000009b8c9b0221 */ /* 0x000fca0000010000 */
[C---:B------:R-:W-:Y:S01]  /*45c0*/  SEL R144, R155.reuse, R144, P1 ;  /* 0x000000909b907207 */ /* 0x040fe20000800000 */
[----:B------:R-:W-:-:S04]  /*45d0*/  FMUL.FTZ R155, R155, R23 ;  /* 0x000000179b9b7220 */ /* 0x000fc80000410000 */
[----:B------:R-:W-:-:S04]  /*45e0*/  FMUL.FTZ R155, R155, c[0x0][0x1e8] ;  /* 0x00007a009b9b7a20 */ /* 0x000fc80000410000 */
[----:B--2---:R-:W-:Y:S01]  /*45f0*/  FMUL.FTZ R154, R155, R148 ;  /* 0x000000949b9a7220 */ /* 0x004fe20000410000 */
[----:B------:R-:W-:Y:S01]  /*4600*/  MOV R148, RZ ;  /* 0x000000ff00947202 */ /* 0x000fe20000000f00 */
[----:B------:R-:W-:Y:S02]  /*4610*/  @P4 FMUL.FTZ R148, R204, R155 ;  /* 0x0000009bcc944220 */ /* 0x000fe40000410000 */
[----:B------:R-:W-:Y:S01]  /*4620*/  FADD.FTZ R155, R181, -R194 ;  /* 0x800000c2b59b7221 */ /* 0x000fe20000010000 */
[----:B------:R-:W-:Y:S02]  /*4630*/  FSEL R154, R154, RZ, P4 ;  /* 0x000000ff9a9a7208 */ /* 0x000fe40002000000 */
[----:B------:R-:W-:Y:S01]  /*4640*/  LOP3.LUT P4, RZ, R20, 0xff000000, RZ, 0xc0, !PT ;  /* 0xff00000014ff7812 */ /* 0x000fe2000788c0ff */
[----:B------:R-:W-:Y:S02]  /*4650*/  FMUL.FTZ R194, R24, R155 ;  /* 0x0000009b18c27220 */ /* 0x000fe40000410000 */
[----:B------:R-:W-:-:S02]  /*4660*/  FADD.FTZ R40, R40, R154 ;  /* 0x0000009a28287221 */ /* 0x000fc40000010000 */
[----:B------:R-:W-:-:S05]  /*4670*/  @P0 FADD.FTZ R194, R141, R194 ;  /* 0x000000c28dc20221 */ /* 0x000fca0000010000 */
[C---:B------:R-:W-:Y:S01]  /*4680*/  SEL R145, R194.reuse, R145, P1 ;  /* 0x00000091c2917207 */ /* 0x040fe20000800000 */
[----:B------:R-:W-:-:S04]  /*4690*/  FMUL.FTZ R194, R194, R23 ;  /* 0x00000017c2c27220 */ /* 0x000fc80000410000 */
[----:B------:R-:W-:-:S04]  /*46a0*/  FMUL.FTZ R194, R194, c[0x0][0x1e8] ;  /* 0x00007a00c2c27a20 */ /* 0x000fc80000410000 */
[----:B------:R-:W-:Y:S01]  /*46b0*/  FMUL.FTZ R155, R149, R194 ;  /* 0x000000c2959b7220 */ /* 0x000fe20000410000 */
[----:B------:R-:W-:-:S04]  /*46c0*/  HFMA2.MMA R149, -RZ, RZ, 0, 0 ;  /* 0x00000000ff957435 */ /* 0x000fc800000001ff */
[----:B------:R-:W-:Y:S02]  /*46d0*/  FSEL R155, R155, RZ, P5 ;  /* 0x000000ff9b9b7208 */ /* 0x000fe40002800000 */
[----:B------:R-:W-:Y:S02]  /*46e0*/  @P5 FMUL.FTZ R149, R203, R194 ;  /* 0x000000c2cb955220 */ /* 0x000fe40000410000 */
[-CC-:B------:R-:W-:Y:S02]  /*46f0*/  FFMA.FTZ R194, R157, R152.reuse, R153.reuse ;  /* 0x000000989dc27223 */ /* 0x180fe40000010099 */
[----:B------:R-:W-:Y:S02]  /*4700*/  FFMA.FTZ R153, R167, R152, R153 ;  /* 0x00000098a7997223 */ /* 0x000fe40000010099 */
[----:B------:R-:W-:Y:S02]  /*4710*/  FADD.FTZ R194, R168, -R194 ;  /* 0x800000c2a8c27221 */ /* 0x000fe40000010000 */
[----:B------:R-:W-:-:S02]  /*4720*/  FADD.FTZ R153, R160, -R153 ;  /* 0x80000099a0997221 */ /* 0x000fc40000010000 */
[C---:B------:R-:W-:Y:S02]  /*4730*/  FMUL.FTZ R194, R24.reuse, R194 ;  /* 0x000000c218c27220 */ /* 0x040fe40000410000 */
[----:B------:R-:W-:Y:S02]  /*4740*/  FMUL.FTZ R24, R24, R153 ;  /* 0x0000009918187220 */ /* 0x000fe40000410000 */
[----:B------:R-:W-:Y:S02]  /*4750*/  @P0 FADD.FTZ R194, R142, R194 ;  /* 0x000000c28ec20221 */ /* 0x000fe40000010000 */
[----:B------:R-:W-:Y:S01]  /*4760*/  @P0 FADD.FTZ R24, R143, R24 ;  /* 0x000000188f180221 */ /* 0x000fe20000010000 */
[----:B------:R-:W-:Y:S01]  /*4770*/  ISETP.NE.U32.AND P0, PT, RZ, c[0x0][0x258], PT ;  /* 0x00009600ff007a0c */ /* 0x000fe20003f05070 */
[CC--:B------:R-:W-:Y:S01]  /*4780*/  FMUL.FTZ R195, R194.reuse, R23.reuse ;  /* 0x00000017c2c37220 */ /* 0x0c0fe20000410000 */
[----:B------:R-:W-:Y:S01]  /*4790*/  SEL R146, R194, R146, P1 ;  /* 0x00000092c2927207 */ /* 0x000fe20000800000 */
[C---:B------:R-:W-:Y:S01]  /*47a0*/  FMUL.FTZ R23, R24.reuse, R23 ;  /* 0x0000001718177220 */ /* 0x040fe20000410000 */
[----:B------:R-:W-:Y:S01]  /*47b0*/  ISETP.NE.AND.EX P0, PT, RZ, c[0x0][0x25c], PT, P0 ;  /* 0x00009700ff007a0c */ /* 0x000fe20003f05300 */
[----:B------:R-:W-:Y:S01]  /*47c0*/  FMUL.FTZ R195, R195, c[0x0][0x1e8] ;  /* 0x00007a00c3c37a20 */ /* 0x000fe20000410000 */
[----:B------:R-:W-:Y:S01]  /*47d0*/  SEL R147, R24, R147, P1 ;  /* 0x0000009318937207 */ /* 0x000fe20000800000 */
[----:B------:R-:W-:-:S02]  /*47e0*/  FMUL.FTZ R24, R23, c[0x0][0x1e8] ;  /* 0x00007a0017187a20 */ /* 0x000fc40000410000 */
[-C--:B------:R-:W-:Y:S01]  /*47f0*/  FMUL.FTZ R194, R150, R195.reuse ;  /* 0x000000c396c27220 */ /* 0x080fe20000410000 */
[----:B------:R-:W-:Y:S01]  /*4800*/  MOV R150, RZ ;  /* 0x000000ff00967202 */ /* 0x000fe20000000f00 */
[-C--:B------:R-:W-:Y:S01]  /*4810*/  FMUL.FTZ R23, R151, R24.reuse ;  /* 0x0000001897177220 */ /* 0x080fe20000410000 */
[----:B------:R-:W-:Y:S01]  /*4820*/  HFMA2.MMA R151, -RZ, RZ, 0, 0 ;  /* 0x00000000ff977435 */ /* 0x000fe200000001ff */
[----:B------:R-:W-:Y:S01]  /*4830*/  @P6 FMUL.FTZ R150, R202, R195 ;  /* 0x000000c3ca966220 */ /* 0x000fe20000410000 */
[----:B------:R-:W-:Y:S01]  /*4840*/  FSEL R194, R194, RZ, P6 ;  /* 0x000000ffc2c27208 */ /* 0x000fe20003000000 */
[----:B------:R-:W-:Y:S02]  /*4850*/  FADD.FTZ R41, R41, R155 ;  /* 0x0000009b29297221 */ /* 0x000fe40000010000 */
[----:B------:R-:W-:Y:S01]  /*4860*/  @P0 LEA R152, P1, R3, c[0x0][0x258], 0x4 ;  /* 0x0000960003980a11 */ /* 0x000fe200078220ff */
[----:B------:R-:W-:Y:S01]  /*4870*/  @P4 FMUL.FTZ R151, R201, R24 ;  /* 0x00000018c9974220 */ /* 0x000fe20000410000 */
[----:B------:R-:W-:Y:S01]  /*4880*/  FSEL R24, R23, RZ, P4 ;  /* 0x000000ff17187208 */ /* 0x000fe20002000000 */
[----:B------:R-:W-:Y:S01]  /*4890*/  FADD.FTZ R42, R42, R194 ;  /* 0x000000c22a2a7221 */ /* 0x000fe20000010000 */
[----:B------:R-:W-:-:S02]  /*48a0*/  @P0 LEA.HI.X R153, R3, c[0x0][0x25c], RZ, 0x4, P1 ;  /* 0x0000970003990a11 */ /* 0x000fc400008f24ff */
[----:B------:R-:W-:Y:S01]  /*48b0*/  LOP3.LUT P1, RZ, R5, 0x40, RZ, 0xc0, !PT ;  /* 0x0000004005ff7812 */ /* 0x000fe2000782c0ff */
[----:B------:R-:W-:Y:S02]  /*48c0*/  FADD.FTZ R43, R43, R24 ;  /* 0x000000182b2b7221 */ /* 0x000fe40000010000 */
[----:B------:R0:W-:Y:S01]  /*48d0*/  @P0 STG.E.128 [R152.64], R144 ;  /* 0x0000009098000986 */ /* 0x0001e2000c101d04 */
[----:B------:R-:W-:Y:S02]  /*48e0*/  LOP3.LUT P0, RZ, R5, 0x20, RZ, 0xc0, !PT ;  /* 0x0000002005ff7812 */ /* 0x000fe4000780c0ff */
[----:B0-----:R-:W-:-:S04]  /*48f0*/  LEA R152, P5, R3, c[0x0][0x248], 0x4 ;  /* 0x0000920003987a11 */ /* 0x001fc800078a20ff */
[----:B------:R-:W-:-:S05]  /*4900*/  LEA.HI.X R153, R3, c[0x0][0x24c], RZ, 0x4, P5 ;  /* 0x0000930003997a11 */ /* 0x000fca00028f24ff */
[----:B------:R0:W-:Y:S04]  /*4910*/  STG.E.128 [R152.64], R148 ;  /* 0x0000009498007986 */ /* 0x0001e8000c101d04 */
.L_x_11577:
[----:B------:R-:W-:Y:S05]  /*4920*/  BSYNC B0 ;  /* 0x0000000000007941 */ /* 0x000fea0003800000 */
.L_x_11576:
[----:B------:R-:W-:Y:S02]  /*4930*/  LOP3.LUT P4, RZ, R200, 0xff, RZ, 0xc0, !PT ;  /* 0x000000ffc8ff7812 */ /* 0x000fe4000788c0ff */
[----:B------:R-:W-:Y:S02]  /*4940*/  IADD3 R2, R2, c[0x0][0x160], RZ ;  /* 0x0000580002027a10 */ /* 0x000fe40007ffe0ff */
[----:B------:R-:W-:Y:S02]  /*4950*/  SEL R200, RZ, 0x1, P4 ;  /* 0x00000001ffc87807 */ /* 0x000fe40002000000 */
[----:B------:R-:W-:-:S13]  /*4960*/  ISETP.GE.AND P4, PT, R2, c[0x0][0x164], PT ;  /* 0x0000590002007a0c */ /* 0x000fda0003f86270 */
[----:B0----5:R-:W-:Y:S01]  /*4970*/  @P4 CALL.REL.NOINC `(.L_x_11547) ;  /* 0x0000001000004944 */ /* 0x021fe20003c00000 */
[----:B------:R-:W-:Y:S05]  /*4980*/  BRA `(.L_x_11578) ;  /* 0xffffc4c000007947 */ /* 0x000fea000383ffff */
.L_x_11547:
        /* <DEDUP_REMOVED lines=66> */
.L_x_11562:
[----:B------:R-:W-:Y:S01]  /*4db0*/  HFMA2.MMA R150, -RZ, RZ, 0, 9.5367431640625e-07 ;  /* 0x00000010ff967435 */ /* 0x000fe200000001ff */
[----:B------:R-:W-:-:S02]  /*4dc0*/  MOV R149, R195 ;  /* 0x000000c300957202 */ /* 0x000fc40000000f00 */
[----:B------:R-:W-:Y:S02]  /*4dd0*/  MOV R155, 0x1f ;  /* 0x0000001f009b7802 */ /* 0x000fe40000000f00 */
[----:B------:R-:W-:Y:S02]  /*4de0*/  MOV R154, 0xffffffff ;  /* 0xffffffff009a7802 */ /* 0x000fe40000000f00 */
[----:B------:R-:W-:Y:S02]  /*4df0*/  MOV R148, 0x4e10 ;  /* 0x00004e1000947802 */ /* 0x000fe40000000f00 */
[----:B-----5:R-:W-:Y:S05]  /*4e00*/  CALL.REL.NOINC `($__internal_174_$__cuda_sm70_shflsync_down_p) ;  /* 0x0000046000007944 */ /* 0x020fea0003c00000 */
[----:B-1----:R-:W-:Y:S01]  /*4e10*/  MOV R151, R150 ;  /* 0x0000009600977202 */ /* 0x002fe20000000f00 */
[----:B------:R-:W-:Y:S05]  /*4e20*/  BRA `(.L_x_11579) ;  /* 0xffffd7b000007947 */ /* 0x000fea000383ffff */
.L_x_11563:
[----:B------:R-:W-:Y:S01]  /*4e30*/  HFMA2.MMA R150, -RZ, RZ, 0, 9.5367431640625e-07 ;  /* 0x00000010ff967435 */ /* 0x000fe200000001ff */
[----:B------:R-:W-:Y:S02]  /*4e40*/  MOV R149, R194 ;  /* 0x000000c200957202 */ /* 0x000fe40000000f00 */
[----:B------:R-:W-:Y:S02]  /*4e50*/  MOV R155, 0x1f ;  /* 0x0000001f009b7802 */ /* 0x000fe40000000f00 */
[----:B------:R-:W-:-:S02]  /*4e60*/  MOV R154, 0xffffffff ;  /* 0xffffffff009a7802 */ /* 0x000fc40000000f00 */
[----:B------:R-:W-:Y:S02]  /*4e70*/  MOV R148, 0x4e90 ;  /* 0x00004e9000947802 */ /* 0x000fe40000000f00 */
[----:B01---5:R-:W-:Y:S05]  /*4e80*/  CALL.REL.NOINC `($__internal_174_$__cuda_sm70_shflsync_down_p) ;  /* 0x000003e000007944 */ /* 0x023fea0003c00000 */
[----:B------:R-:W-:Y:S01]  /*4e90*/  FADD.FTZ R195, R151, R195 ;  /* 0x000000c397c37221 */ /* 0x000fe20000010000 */
[----:B------:R-:W-:Y:S01]  /*4ea0*/  MOV R155, 0x1f ;  /* 0x0000001f009b7802 */ /* 0x000fe20000000f00 */
[----:B-1----:R-:W-:Y:S01]  /*4eb0*/  FADD.FTZ R194, R194, R150 ;  /* 0x00000096c2c27221 */ /* 0x002fe20000010000 */
[----:B------:R-:W-:Y:S01]  /*4ec0*/  HFMA2.MMA R150, -RZ, RZ, 0, 4.76837158203125e-07 ;  /* 0x00000008ff967435 */ /* 0x000fe200000001ff */
[----:B------:R-:W-:Y:S02]  /*4ed0*/  MOV R154, 0xffffffff ;  /* 0xffffffff009a7802 */ /* 0x000fe40000000f00 */
[----:B------:R-:W-:Y:S02]  /*4ee0*/  MOV R149, R195 ;  /* 0x000000c300957202 */ /* 0x000fe40000000f00 */
[----:B------:R-:W-:Y:S02]  /*4ef0*/  MOV R148, 0x4f10 ;  /* 0x00004f1000947802 */ /* 0x000fe40000000f00 */
[----:B------:R-:W-:Y:S05]  /*4f00*/  CALL.REL.NOINC `($__internal_174_$__cuda_sm70_shflsync_down_p) ;  /* 0x0000036000007944 */ /* 0x000fea0003c00000 */
[----:B-1----:R-:W-:Y:S01]  /*4f10*/  MOV R151, R150 ;  /* 0x0000009600977202 */ /* 0x002fe20000000f00 */
[----:B------:R-:W-:Y:S01]  /*4f20*/  HFMA2.MMA R150, -RZ, RZ, 0, 4.76837158203125e-07 ;  /* 0x00000008ff967435 */ /* 0x000fe200000001ff */
[----:B------:R-:W-:-:S02]  /*4f30*/  MOV R149, R194 ;  /* 0x000000c200957202 */ /* 0x000fc40000000f00 */
[----:B------:R-:W-:Y:S02]  /*4f40*/  MOV R155, 0x1f ;  /* 0x0000001f009b7802 */ /* 0x000fe40000000f00 */
[----:B------:R-:W-:Y:S02]  /*4f50*/  MOV R154, 0xffffffff ;  /* 0xffffffff009a7802 */ /* 0x000fe40000000f00 */
[----:B------:R-:W-:Y:S02]  /*4f60*/  MOV R148, 0x4f80 ;  /* 0x00004f8000947802 */ /* 0x000fe40000000f00 */
[----:B------:R-:W-:Y:S05]  /*4f70*/  CALL.REL.NOINC `($__internal_174_$__cuda_sm70_shflsync_down_p) ;  /* 0x000002f000007944 */ /* 0x000fea0003c00000 */
[----:B------:R-:W-:Y:S01]  /*4f80*/  FADD.FTZ R195, R151, R195 ;  /* 0x000000c397c37221 */ /* 0x000fe20000010000 */
[----:B------:R-:W-:Y:S01]  /*4f90*/  MOV R155, 0x1f ;  /* 0x0000001f009b7802 */ /* 0x000fe20000000f00 */
[----:B-1----:R-:W-:Y:S01]  /*4fa0*/  FADD.FTZ R194, R194, R150 ;  /* 0x00000096c2c27221 */ /* 0x002fe20000010000 */
[----:B------:R-:W-:Y:S01]  /*4fb0*/  HFMA2.MMA R150, -RZ, RZ, 0, 2.384185791015625e-07 ;  /* 0x00000004ff967435 */ /* 0x000fe200000001ff */
[----:B------:R-:W-:Y:S02]  /*4fc0*/  MOV R154, 0xffffffff ;  /* 0xffffffff009a7802 */ /* 0x000fe40000000f00 */
[----:B------:R-:W-:-:S02]  /*4fd0*/  MOV R149, R195 ;  /* 0x000000c300957202 */ /* 0x000fc40000000f00 */
[----:B------:R-:W-:Y:S02]  /*4fe0*/  MOV R148, 0x5000 ;  /* 0x0000500000947802 */ /* 0x000fe40000000f00 */
[----:B------:R-:W-:Y:S05]  /*4ff0*/  CALL.REL.NOINC `($__internal_174_$__cuda_sm70_shflsync_down_p) ;  /* 0x0000027000007944 */ /* 0x000fea0003c00000 */
[----:B-1----:R-:W-:Y:S01]  /*5000*/  MOV R151, R150 ;  /* 0x0000009600977202 */ /* 0x002fe20000000f00 */
[----:B------:R-:W-:Y:S01]  /*5010*/  HFMA2.MMA R150, -RZ, RZ, 0, 2.384185791015625e-07 ;  /* 0x00000004ff967435 */ /* 0x000fe200000001ff */
[----:B------:R-:W-:Y:S02]  /*5020*/  MOV R149, R194 ;  /* 0x000000c200957202 */ /* 0x000fe40000000f00 */
[----:B------:R-:W-:Y:S02]  /*5030*/  MOV R155, 0x1f ;  /* 0x0000001f009b7802 */ /* 0x000fe40000000f00 */
[----:B------:R-:W-:Y:S02]  /*5040*/  MOV R154, 0xffffffff ;  /* 0xffffffff009a7802 */ /* 0x000fe40000000f00 */
[----:B------:R-:W-:Y:S02]  /*5050*/  MOV R148, 0x5070 ;  /* 0x0000507000947802 */ /* 0x000fe40000000f00 */
[----:B------:R-:W-:Y:S05]  /*5060*/  CALL.REL.NOINC `($__internal_174_$__cuda_sm70_shflsync_down_p) ;  /* 0x0000020000007944 */ /* 0x000fea0003c00000 */
[----:B------:R-:W-:Y:S01]  /*5070*/  FADD.FTZ R195, R151, R195 ;  /* 0x000000c397c37221 */ /* 0x000fe20000010000 */
[----:B------:R-:W-:Y:S01]  /*5080*/  MOV R155, 0x1f ;  /* 0x0000001f009b7802 */ /* 0x000fe20000000f00 */
[----:B-1----:R-:W-:Y:S01]  /*5090*/  FADD.FTZ R194, R194, R150 ;  /* 0x00000096c2c27221 */ /* 0x002fe20000010000 */
[----:B------:R-:W-:Y:S01]  /*50a0*/  HFMA2.MMA R150, -RZ, RZ, 0, 1.1920928955078125e-07 ;  /* 0x00000002ff967435 */ /* 0x000fe200000001ff */
[----:B------:R-:W-:-:S02]  /*50b0*/  MOV R154, 0xffffffff ;  /* 0xffffffff009a7802 */ /* 0x000fc40000000f00 */
[----:B------:R-:W-:Y:S02]  /*50c0*/  MOV R149, R195 ;  /* 0x000000c300957202 */ /* 0x000fe40000000f00 */
[----:B------:R-:W-:Y:S02]  /*50d0*/  MOV R148, 0x50f0 ;  /* 0x000050f000947802 */ /* 0x000fe40000000f00 */
[----:B------:R-:W-:Y:S05]  /*50e0*/  CALL.REL.NOINC `($__internal_174_$__cuda_sm70_shflsync_down_p) ;  /* 0x0000018000007944 */ /* 0x000fea0003c00000 */
[----:B-1----:R-:W-:Y:S01]  /*50f0*/  MOV R151, R150 ;  /* 0x0000009600977202 */ /* 0x002fe20000000f00 */
[----:B------:R-:W-:Y:S01]  /*5100*/  HFMA2.MMA R150, -RZ, RZ, 0, 1.1920928955078125e-07 ;  /* 0x00000002ff967435 */ /* 0x000fe200000001ff */
[----:B------:R-:W-:Y:S02]  /*5110*/  MOV R149, R194 ;  /* 0x000000c200957202 */ /* 0x000fe40000000f00 */
[----:B------:R-:W-:Y:S02]  /*5120*/  MOV R155, 0x1f ;  /* 0x0000001f009b7802 */ /* 0x000fe40000000f00 */
[----:B------:R-:W-:Y:S02]  /*5130*/  MOV R154, 0xffffffff ;  /* 0xffffffff009a7802 */ /* 0x000fe40000000f00 */
[----:B------:R-:W-:-:S02]  /*5140*/  MOV R148, 0x5160 ;  /* 0x0000516000947802 */ /* 0x000fc40000000f00 */
[----:B------:R-:W-:Y:S05]  /*5150*/  CALL.REL.NOINC `($__internal_174_$__cuda_sm70_shflsync_down_p) ;  /* 0x0000011000007944 */ /* 0x000fea0003c00000 */
[----:B------:R-:W-:Y:S01]  /*5160*/  FADD.FTZ R195, R151, R195 ;  /* 0x000000c397c37221 */ /* 0x000fe20000010000 */
[----:B------:R-:W-:Y:S01]  /*5170*/  MOV R155, 0x1f ;  /* 0x0000001f009b7802 */ /* 0x000fe20000000f00 */
[----:B-1----:R-:W-:Y:S01]  /*5180*/  FADD.FTZ R194, R194, R150 ;  /* 0x00000096c2c27221 */ /* 0x002fe20000010000 */
[----:B------:R-:W-:Y:S01]  /*5190*/  HFMA2.MMA R150, -RZ, RZ, 0, 5.9604644775390625e-08 ;  /* 0x00000001ff967435 */ /* 0x000fe200000001ff */
[----:B------:R-:W-:-:S02]  /*51a0*/  MOV R154, 0xffffffff ;  /* 0xffffffff009a7802 */ /* 0x000fc40000000f00 */
[----:B------:R-:W-:Y:S02]  /*51b0*/  MOV R149, R195 ;  /* 0x000000c300957202 */ /* 0x000fe40000000f00 */
[----:B------:R-:W-:Y:S02]  /*51c0*/  MOV R148, 0x51e0 ;  /* 0x000051e000947802 */ /* 0x000fe40000000f00 */
[----:B------:R-:W-:Y:S05]  /*51d0*/  CALL.REL.NOINC `($__internal_174_$__cuda_sm70_shflsync_down_p) ;  /* 0x0000009000007944 */ /* 0x000fea0003c00000 */
[----:B-1----:R-:W-:Y:S01]  /*51e0*/  MOV R151, R150 ;  /* 0x0000009600977202 */ /* 0x002fe20000000f00 */
[----:B------:R-:W-:Y:S01]  /*51f0*/  HFMA2.MMA R150, -RZ, RZ, 0, 5.9604644775390625e-08 ;  /* 0x00000001ff967435 */ /* 0x000fe200000001ff */
[----:B------:R-:W-:Y:S02]  /*5200*/  MOV R149, R194 ;  /* 0x000000c200957202 */ /* 0x000fe40000000f00 */
[----:B------:R-:W-:Y:S02]  /*5210*/  MOV R155, 0x1f ;  /* 0x0000001f009b7802 */ /* 0x000fe40000000f00 */
[----:B------:R-:W-:Y:S02]  /*5220*/  MOV R154, 0xffffffff ;  /* 0xffffffff009a7802 */ /* 0x000fe40000000f00 */
[----:B------:R-:W-:-:S02]  /*5230*/  MOV R148, 0x5250 ;  /* 0x0000525000947802 */ /* 0x000fc40000000f00 */
[----:B------:R-:W-:Y:S05]  /*5240*/  CALL.REL.NOINC `($__internal_174_$__cuda_sm70_shflsync_down_p) ;  /* 0x0000002000007944 */ /* 0x000fea0003c00000 */
[----:B-1----:R-:W-:Y:S01]  /*5250*/  MOV R149, R150 ;  /* 0x0000009600957202 */ /* 0x002fe20000000f00 */
[----:B------:R-:W-:Y:S05]  /*5260*/  BRA `(.L_x_11580) ;  /* 0xffffd49000007947 */ /* 0x000fea000383ffff */
        .weak           $__internal_174_$__cuda_sm70_shflsync_down_p
        .type           $__internal_174_$__cuda_sm70_shflsync_down_p,@function
        .size           $__internal_174_$__cuda_sm70_shflsync_down_p,(.L_x_13050 - $__internal_174_$__cuda_sm70_shflsync_down_p)
$__internal_174_$__cuda_sm70_shflsync_down_p:
[----:B------:R-:W-:Y:S04]  /*5270*/  WARPSYNC R154 ;  /* 0x0000009a00007348 */ /* 0x000fe80003800000 */
[----:B------:R0:W1:Y:S02]  /*5280*/  SHFL.DOWN PT, R150, R149, R150, R155 ;  /* 0x0800009695967389 */ /* 0x00006400000e009b */
[----:B0-----:R-:W-:-:S06]  /*5290*/  HFMA2.MMA R149, -RZ, RZ, 0, 0 ;  /* 0x00000000ff957435 */ /* 0x001fcc00000001ff */
[----:B------:R-:W-:Y:S05]  /*52a0*/  RET.REL.NODEC R148 `(_ZN10layer_norm13ln_bwd_kernelINS_13Kernel_traitsI6__halfffffjLj7168ELj1ELj1ELj8ELj16ENS_18Kernel_traits_baseILj7168ES2_ffffjLj256EEEEELb1ELb1ELb0ELb0EEEvNS_9BwdParamsE) ;  /* 0xffffad5094007950 */ /* 0x000fea0003c3ffff */
.L_x_11581:
        /* <DEDUP_REMOVED lines=13> */
.L_x_13050:


//--------------------- .text._ZN10layer_norm13ln_bwd_kernelINS_13Kernel_traitsI6__halfffffjLj7168ELj1ELj1ELj8ELj16ENS_18Kernel_traits_baseILj7168ES2_ffffjLj256EEEEELb1ELb1ELb0ELb1EEEvNS_9BwdParamsE --------------------------
	.section	.text._ZN10layer_norm13ln_bwd_kernelINS_13Kernel_traitsI6__halfffffjLj7168ELj1ELj1ELj8ELj16ENS_18Kernel_traits_baseILj7168ES2_ffffjLj256EEEEELb1ELb1ELb0ELb1EEEvNS_9BwdParamsE,"ax",@progbits
	.sectioninfo	@"SHI_REGISTERS=255"
	.align	128
        .global         _ZN10layer_norm13ln_bwd_kernelINS_13Kernel_traitsI6__halfffffjLj7168ELj1ELj1ELj8ELj16ENS_18Kernel_traits_baseILj7168ES2_ffffjLj256EEEEELb1ELb1ELb0ELb1EEEvNS_9BwdParamsE
        .type           _ZN10layer_norm13ln_bwd_kernelINS_13Kernel_traitsI6__halfffffjLj7168ELj1ELj1ELj8ELj16ENS_18Kernel_traits_baseILj7168ES2_ffffjLj256EEEEELb1ELb1ELb0ELb1EEEvNS_9BwdParamsE,@function
        .size           _ZN10layer_norm13ln_bwd_kernelINS_13Kernel_traitsI6__halfffffjLj7168ELj1ELj1ELj8ELj16ENS_18Kernel_traits_baseILj7168ES2_ffffjLj256EEEEELb1ELb1ELb0ELb1EEEvNS_9BwdParamsE,(.L_x_13051 - _ZN10layer_norm13ln_bwd_kernelINS_13Kernel_traitsI6__halfffffjLj7168ELj1ELj1ELj8ELj16ENS_18Kernel_traits_baseILj7168ES2_ffffjLj256EEEEELb1ELb1ELb0ELb1EEEvNS_9BwdParamsE)
        .other          _ZN10layer_norm13ln_bwd_kernelINS_13Kernel_traitsI6__halfffffjLj7168ELj1ELj1ELj8ELj16ENS_18Kernel_traits_baseILj7168ES2_ffffjLj256EEEEELb1ELb1ELb0ELb1EEEvNS_9BwdParamsE,@"STO_CUDA_ENTRY STV_DEFAULT"
_ZN10layer_norm13ln_bwd_kernelINS_13Kernel_traitsI6__halfffffjLj7168ELj1ELj1ELj8ELj16ENS_18Kernel_traits_baseILj7168ES2_ffffjLj256EEEEELb1ELb1ELb0ELb1EEEvNS_9BwdParamsE:
.text._ZN10layer_norm13ln_bwd_kernelINS_13Kernel_traitsI6__halfffffjLj7168ELj1ELj1ELj8ELj16ENS_18Kernel_traits_baseILj7168ES2_ffffjLj256EEEEELb1ELb1ELb0ELb1EEEvNS_9BwdParamsE:
        /* <DEDUP_REMOVED lines=51> */
.L_x_11582:
[----:B------:R-:W-:-:S04]  /*0330*/  SHF.L.U32 R0, R0, 0x3, RZ ;  /* 0x0000000300007819 */ /* 0x000fc800000006ff */
[----:B------:R-:W-:-:S04]  /*0340*/  LOP3.LUT R0, R0, 0x7f8, RZ, 0xc0, !PT ;  /* 0x000007f800007812 */ /* 0x000fc800078ec0ff */
[----:B------:R-:W-:-:S04]  /*0350*/  IADD3 R2, P0, R0, c[0x0][0x1b0], RZ ;  /* 0x00006c0000027a10 */ /* 0x000fc80007f1e0ff */
[----:B------:R-:W-:-:S05]  /*0360*/  IADD3.X R3, RZ, c[0x0][0x1b4], RZ, P0, !PT ;  /* 0x00006d00ff037a10 */ /* 0x000fca00007fe4ff */
[----:B------:R-:W2:Y:S04]  /*0370*/  LDG.E.64 R6, [R2.64] ;  /* 0x0000000402067981 */ /* 0x000ea8000c1e1b00 */
[----:B------:R2:W3:Y:S04]  /*0380*/  LDG.E.64 R8, [R2.64+0x800] ;  /* 0x0008000402087981 */ /* 0x0004e8000c1e1b00 */
[----:B------:R2:W4:Y:S04]  /*0390*/  LDG.E.64 R10, [R2.64+0x1000] ;  /* 0x00100004020a7981 */ /* 0x000528000c1e1b00 */
[----:B------:R2:W5:Y:S01]  /*03a0*/  LDG.E.64 R12, [R2.64+0x1800] ;  /* 0x00180004020c7981 */ /* 0x000562000c1e1b00 */
[----:B------:R-:W-:-:S03]  /*03b0*/  IADD3 R4, P0, R0, c[0x0][0x1c8], RZ ;  /* 0x0000720000047a10 */ /* 0x000fc60007f1e0ff */
[----:B------:R2:W5:Y:S01]  /*03c0*/  LDG.E.64 R248, [R2.64+0x2000] ;  /* 0x0020000402f87981 */ /* 0x000562000c1e1b00 */
[----:B------:R-:W-:-:S03]  /*03d0*/  IADD3.X R5, RZ, c[0x0][0x1cc], RZ, P0, !PT ;  /* 0x00007300ff057a10 */ /* 0x000fc600007fe4ff */
        /* <DEDUP_REMOVED lines=10> */
[----:B------:R-:W-:Y:S01]  /*0480*/  CS2R R204, SRZ ;  /* 0x0000000000cc7805 */ /* 0x000fe2000001ff00 */
[----:B------:R-:W-:Y:S01]  /*0490*/  HFMA2.MMA R196, -RZ, RZ, 0, 0 ;  /* 0x00000000ffc47435 */ /* 0x000fe200000001ff */
        /* <DEDUP_REMOVED lines=36> */
[----:B--2---:R-:W-:Y:S01]  /*06e0*/  HADD2.F32 R2, -RZ, R6.H0_H0 ;  /* 0x20000006ff027230 */ /* 0x004fe20000004100 */
[--C-:B------:R-:W-:Y:S01]  /*06f0*/  SHF.R.U64 R50, R6, 0x10, R7.reuse ;  /* 0x0000001006327819 */ /* 0x100fe20000001207 */
[----:B------:R-:W-:Y:S01]  /*0700*/  HADD2.F32 R0, -RZ, R7.H0_H0 ;  /* 0x20000007ff007230 */ /* 0x000fe20000004100 */
        /* <DEDUP_REMOVED lines=10> */
[----:B-----5:R-:W-:Y:S01]  /*07b0*/  SHF.R.U64 R44, R12, 0x10, R13 ;  /* 0x000000100c2c7819 */ /* 0x020fe2000000120d */
[----:B0-----:R-:W-:Y:S01]  /*07c0*/  HADD2.F32 R2, -RZ, R8.H0_H0 ;  /* 0x20000008ff027230 */ /* 0x001fe20000004100 */
[----:B------:R-:W-:Y:S01]  /*07d0*/  SHF.R.U64 R250, R248, 0x10, R249 ;  /* 0x00000010f8fa7819 */ /* 0x000fe200000012f9 */
[----:B------:R-:W-:Y:S01]  /*07e0*/  HADD2.F32 R47, -RZ, R47.H0_H0 ;  /* 0x2000002fff2f7230 */ /* 0x000fe20000004100 */
[----:B------:R-:W-:Y:S01]  /*07f0*/  SHF.R.U32.HI R252, RZ, 0x10, R13 ;  /* 0x00000010fffc7819 */ /* 0x000fe2000001160d */
[----:B-1----:R-:W-:Y:S01]  /*0800*/  HADD2.F32 R0, -RZ, R9.H0_H0 ;  /* 0x20000009ff007230 */ /* 0x002fe20000004100 */
[----:B------:R0:W-:Y:S01]  /*0810*/  STL [R1+0x28], R2 ;  /* 0x0000280201007387 */ /* 0x0001e20000100800 */
[----:B------:R-:W-:Y:S01]  /*0820*/  HADD2.F32 R46, -RZ, R46.H0_H0 ;  /* 0x2000002eff2e7230 */ /* 0x000fe20000004100 */
[----:B------:R-:W-:Y:S01]  /*0830*/  SHF.R.U64 R246, R244, 0x10, R245 ;  /* 0x00000010f4f67819 */ /* 0x000fe200000012f5 */
[----:B------:R-:W-:Y:S01]  /*0840*/  HADD2.F32 R45, -RZ, R45.H0_H0 ;  /* 0x2000002dff2d7230 */ /* 0x000fe20000004100 */
[----:B------:R1:W-:Y:S01]  /*0850*/  STL [R1+0x20], R0 ;  /* 0x0000200001007387 */ /* 0x0003e20000100800 */
[----:B------:R-:W-:Y:S01]  /*0860*/  HADD2.F32 R44, -RZ, R44.H0_H0 ;  /* 0x2000002cff2c7230 */ /* 0x000fe20000004100 */
[----:B------:R-:W-:Y:S01]  /*0870*/  SHF.R.U64 R242, R240, 0x10, R241 ;  /* 0x00000010f0f27819 */ /* 0x000fe200000012f1 */
[----:B------:R-:W-:Y:S01]  /*0880*/  HADD2.F32 R251, -RZ, R248.H0_H0 ;  /* 0x200000f8fffb7230 */ /* 0x000fe20000004100 */
[----:B------:R-:W-:Y:S01]  /*0890*/  SHF.R.U64 R238, R236, 0x10, R237 ;  /* 0x00000010ecee7819 */ /* 0x000fe200000012ed */
[----:B------:R-:W-:Y:S01]  /*08a0*/  HADD2.F32 R247, -RZ, R244.H0_H0 ;  /* 0x200000f4fff77230 */ /* 0x000fe20000004100 */
[----:B------:R-:W-:Y:S01]  /*08b0*/  SHF.R.U32.HI R248, RZ, 0x10, R249 ;  /* 0x00000010fff87819 */ /* 0x000fe200000116f9 */
        /* <DEDUP_REMOVED lines=21> */
[----:B------:R-:W-:Y:S01]  /*0a10*/  STL [R1+0x8], R2 ;  /* 0x0000080201007387 */ /* 0x000fe20000100800 */
[----:B------:R-:W-:Y:S01]  /*0a20*/  SHF.R.U32.HI R232, RZ, 0x10, R233 ;  /* 0x00000010ffe87819 */ /* 0x000fe200000116e9 */
[----:B------:R-:W-:Y:S01]  /*0a30*/  HADD2.F32 R249, -RZ, R249.H0_H0 ;  /* 0x200000f9fff97230 */ /* 0x000fe20000004100 */
[----:B------:R-:W-:Y:S01]  /*0a40*/  SHF.R.U32.HI R228, RZ, 0x10, R229 ;  /* 0x00000010ffe47819 */ /* 0x000fe200000116e5 */
[----:B------:R0:W-:Y:S01]  /*0a50*/  STL [R1], R0 ;  /* 0x0000000001007387 */ /* 0x0001e20000100800 */
[----:B------:R-:W-:Y:S01]  /*0a60*/  SHF.R.U32.HI R224, RZ, 0x10, R225 ;  /* 0x00000010ffe07819 */ /* 0x000fe200000116e1 */
[----:B------:R-:W-:Y:S01]  /*0a70*/  HADD2.F32 R245, -RZ, R245.H0_H0 ;  /* 0x200000f5fff57230 */ /* 0x000fe20000004100 */
[----:B------:R-:W-:Y:S01]  /*0a80*/  SHF.R.U32.HI R220, RZ, 0x10, R221 ;  /* 0x00000010ffdc7819 */ /* 0x000fe200000116dd */
[----:B------:R1:W-:Y:S01]  /*0a90*/  STL [R1+0x34], R50 ;  /* 0x0000343201007387 */ /* 0x0003e20000100800 */
[----:B------:R-:W-:Y:S01]  /*0aa0*/  SHF.R.U32.HI R216, RZ, 0x10, R217 ;  /* 0x00000010ffd87819 */ /* 0x000fe200000116d9 */
[----:B------:R-:W-:Y:S01]  /*0ab0*/  HADD2.F32 R241, -RZ, R241.H0_H0 ;  /* 0x200000f1fff17230 */ /* 0x000fe20000004100 */
[--C-:B------:R-:W-:Y:S01]  /*0ac0*/  SHF.R.U64 R214, R212, 0x10, R213.reuse ;  /* 0x00000010d4d67819 */ /* 0x100fe200000012d5 */
[----:B------:R1:W-:Y:S01]  /*0ad0*/  STL [R1+0x2c], R49 ;  /* 0x00002c3101007387 */ /* 0x0003e20000100800 */
[----:B------:R-:W-:Y:S01]  /*0ae0*/  SHF.R.U32.HI R206, RZ, 0x10, R213 ;  /* 0x00000010ffce7819 */ /* 0x000fe200000116d5 */
[----:B0-----:R-:W-:Y:S01]  /*0af0*/  HFMA2.MMA R0, -RZ, RZ, 0, 0 ;  /* 0x00000000ff007435 */ /* 0x001fe200000001ff */
[----:B------:R-:W-:Y:S01]  /*0b00*/  HADD2.F32 R237, -RZ, R237.H0_H0 ;  /* 0x200000edffed7230 */ /* 0x000fe20000004100 */
[----:B------:R1:W-:Y:S01]  /*0b10*/  STL [R1+0x24], R48 ;  /* 0x0000243001007387 */ /* 0x0003e20000100800 */
[----:B------:R-:W-:Y:S01]  /*0b20*/  HADD2.F32 R233, -RZ, R233.H0_H0 ;  /* 0x200000e9ffe97230 */ /* 0x000fe20000004100 */
[----:B------:R-:W-:Y:S01]  /*0b30*/  CS2R R12, SRZ ;  /* 0x00000000000c7805 */ /* 0x000fe2000001ff00 */
        /* <DEDUP_REMOVED lines=12> */
[----:B------:R-:W-:Y:S01]  /*0c00*/  CS2R R2, SRZ ;  /* 0x0000000000027805 */ /* 0x000fe2000001ff00 */
[----:B------:R1:W-:Y:S01]  /*0c10*/  STL [R1+0x4], R44 ;  /* 0x0000042c01007387 */ /* 0x0003e20000100800 */
        /* <DEDUP_REMOVED lines=21> */
.L_x_11587:
[----:B------:R-:W0:Y:S01]  /*0d70*/  S2R R78, SR_TID.X ;  /* 0x00000000004e7919 */ /* 0x000e220000002100 */
[C---:B------:R-:W-:Y:S01]  /*0d80*/  IMAD R76, R150.reuse, c[0x0][0x168], RZ ;  /* 0x00005a00964c7a24 */ /* 0x040fe200078e02ff */
[----:B------:R-:W-:Y:S02]  /*0d90*/  MOV R155, 0x4 ;  /* 0x00000004009b7802 */ /* 0x000fe40000000f00 */
[----:B------:R-:W2:Y:S02]  /*0da0*/  LDL R210, [R1+0x34] ;  /* 0x0000340001d27983 */ /* 0x000ea40000100800 */
[----:B------:R-:W-:Y:S02]  /*0db0*/  SHF.R.S32.HI R77, RZ, 0x1f, R76 ;  /* 0x0000001fff4d7819 */ /* 0x000fe4000001144c */
[----:B------:R-:W3:Y:S02]  /*0dc0*/  LDL R208, [R1+0x38] ;  /* 0x0000380001d07983 */ /* 0x000ee40000100800 */
[----:B------:R-:W-:Y:S01]  /*0dd0*/  LEA.HI R171, R77, R76, RZ, 0x2 ;  /* 0x0000004c4dab7211 */ /* 0x000fe200078f10ff */
[----:B------:R-:W-:Y:S01]  /*0de0*/  IMAD.WIDE R76, R150, R155, c[0x0][0x1a0] ;  /* 0x00006800964c7625 */ /* 0x000fe200078e029b */
[----:B------:R-:W3:Y:S04]  /*0df0*/  LDL R212, [R1+0x2c] ;  /* 0x00002c0001d47983 */ /* 0x000ee80000100800 */
[----:B------:R1:W2:Y:S04]  /*0e00*/  LDG.E R197, [R76.64] ;  /* 0x000000044cc57981 */ /* 0x0002a8000c1e1900 */
[----:B------:R-:W3:Y:S01]  /*0e10*/  LDL R211, [R1+0x30] ;  /* 0x0000300001d37983 */ /* 0x000ee20000100800 */
[----:B0-----:R-:W-:-:S03]  /*0e20*/  LOP3.LUT R78, R78, 0xff, RZ, 0xc0, !PT ;  /* 0x000000ff4e4e7812 */ /* 0x001fc600078ec0ff */
[----:B------:R-:W3:Y:S01]  /*0e30*/  LDL R200, [R1+0x24] ;  /* 0x0000240001c87983 */ /* 0x000ee20000100800 */
[----:B------:R-:W-:-:S04]  /*0e40*/  LEA.HI.SX32 R171, R171, R78, 0x1e ;  /* 0x0000004eabab7211 */ /* 0x000fc800078ff2ff */
[C---:B------:R-:W-:Y:S02]  /*0e50*/  SHF.L.U32 R178, R171.reuse, 0x4, RZ ;  /* 0x00000004abb27819 */ /* 0x040fe400000006ff */
[C---:B------:R-:W-:Y:S02]  /*0e60*/  IADD3 R167, R171.reuse, 0x100, RZ ;  /* 0x00000100aba77810 */ /* 0x040fe40007ffe0ff */
[----:B------:R-:W-:Y:S02]  /*0e70*/  SHF.R.U32.HI R177, RZ, 0x1c, R171 ;  /* 0x0000001cffb17819 */ /* 0x000fe400000116ab */
[----:B-1----:R-:W-:Y:S02]  /*0e80*/  IADD3 R76, P0, R178, c[0x0][0x188], RZ ;  /* 0x00006200b24c7a10 */ /* 0x002fe40007f1e0ff */
[----:B------:R-:W-:Y:S02]  /*0e90*/  IADD3 R169, R171, 0x200, RZ ;  /* 0x00000200aba97810 */ /* 0x000fe40007ffe0ff */
[----:B------:R-:W-:-:S02]  /*0ea0*/  SHF.L.U32 R175, R167, 0x4, RZ ;  /* 0x00000004a7af7819 */ /* 0x000fc400000006ff */
[----:B------:R-:W-:Y:S02]  /*0eb0*/  IADD3 R160, R171, 0x300, RZ ;  /* 0x00000300aba07810 */ /* 0x000fe40007ffe0ff */
[----:B------:R-:W-:Y:S02]  /*0ec0*/  IADD3.X R77, R177, c[0x0][0x18c], RZ, P0, !PT ;  /* 0x00006300b14d7a10 */ /* 0x000fe400007fe4ff */
[----:B------:R-:W-:Y:S02]  /*0ed0*/  SHF.R.U32.HI R174, RZ, 0x1c, R167 ;  /* 0x0000001cffae7819 */ /* 0x000fe400000116a7 */
[----:B------:R-:W-:Y:S02]  /*0ee0*/  SHF.L.U32 R168, R169, 0x4, RZ ;  /* 0x00000004a9a87819 */ /* 0x000fe400000006ff */
[----:B------:R-:W-:Y:S01]  /*0ef0*/  IADD3 R80, P0, R175, c[0x0][0x188], RZ ;  /* 0x00006200af507a10 */ /* 0x000fe20007f1e0ff */
[----:B------:R-:W3:Y:S01]  /*0f00*/  LDG.E.128 R76, [R76.64] ;  /* 0x000000044c4c7981 */ /* 0x000ee2000c1e1d00 */
[----:B------:R-:W-:-:S02]  /*0f10*/  IADD3 R163, R171, 0x400, RZ ;  /* 0x00000400aba37810 */ /* 0x000fc40007ffe0ff */
[----:B------:R-:W-:Y:S02]  /*0f20*/  SHF.L.U32 R164, R160, 0x4, RZ ;  /* 0x00000004a0a47819 */ /* 0x000fe400000006ff */
[----:B------:R-:W-:Y:S02]  /*0f30*/  IADD3 R159, R171, 0x500, RZ ;  /* 0x00000500ab9f7810 */ /* 0x000fe40007ffe0ff */
[----:B------:R-:W-:Y:S02]  /*0f40*/  SHF.R.U32.HI R166, RZ, 0x1c, R169 ;  /* 0x0000001cffa67819 */ /* 0x000fe400000116a9 */
[----:B------:R-:W-:Y:S02]  /*0f50*/  IADD3 R84, P1, R168, c[0x0][0x188], RZ ;  /* 0x00006200a8547a10 */ /* 0x000fe40007f3e0ff */
[----:B------:R-:W-:Y:S02]  /*0f60*/  IADD3.X R81, R174, c[0x0][0x18c], RZ, P0, !PT ;  /* 0x00006300ae517a10 */ /* 0x000fe400007fe4ff */
[----:B------:R-:W-:-:S02]  /*0f70*/  SHF.R.U32.HI R165, RZ, 0x1c, R160 ;  /* 0x0000001cffa57819 */ /* 0x000fc400000116a0 */
[----:B------:R-:W-:Y:S02]  /*0f80*/  SHF.L.U32 R162, R163, 0x4, RZ ;  /* 0x00000004a3a27819 */ /* 0x000fe400000006ff */
[----:B------:R-:W-:Y:S01]  /*0f90*/  IADD3 R88, P0, R164, c[0x0][0x188], RZ ;  /* 0x00006200a4587a10 */ /* 0x000fe20007f1e0ff */
[----:B------:R-:W-:Y:S01]  /*0fa0*/  IMAD.WIDE R154, R150, R155, c[0x0][0x1a8] ;  /* 0x00006a00969a7625 */ /* 0x000fe200078e029b */
[----:B------:R-:W-:Y:S02]  /*0fb0*/  SHF.L.U32 R157, R159, 0x4, RZ ;  /* 0x000000049f9d7819 */ /* 0x000fe400000006ff */
[----:B------:R-:W-:Y:S02]  /*0fc0*/  SHF.R.S32.HI R121, RZ, 0x1f, R150 ;  /* 0x0000001fff797819 */ /* 0x000fe40000011496 */
[----:B------:R-:W-:Y:S01]  /*0fd0*/  MOV R130, 0x10 ;  /* 0x0000001000827802 */ /* 0x000fe20000000f00 */
[----:B------:R0:W3:Y:S01]  /*0fe0*/  LDG.E R154, [R154.64] ;  /* 0x000000049a9a7981 */ /* 0x0000e2000c1e1900 */
[----:B------:R-:W-:-:S02]  /*0ff0*/  IADD3.X R85, R166, c[0x0][0x18c], RZ, P1, !PT ;  /* 0x00006300a6557a10 */ /* 0x000fc40000ffe4ff */
[----:B------:R-:W-:Y:S01]  /*1000*/  SHF.R.U32.HI R161, RZ, 0x1c, R163 ;  /* 0x0000001cffa17819 */ /* 0x000fe200000116a3 */
[----:B------:R-:W-:Y:S01]  /*1010*/  ULDC.U8 UR6, c[0x0][0x1f0] ;  /* 0x00007c0000067ab9 */ /* 0x000fe20000000000 */
[----:B------:R-:W-:Y:S01]  /*1020*/  IADD3 R92, P1, R162, c[0x0][0x188], RZ ;  /* 0x00006200a25c7a10 */ /* 0x000fe20007f3e0ff */
[----:B------:R-:W3:Y:S01]  /*1030*/  LDG.E.128 R80, [R80.64] ;  /* 0x0000000450507981 */ /* 0x000ee2000c1e1d00 */
[----:B------:R-:W-:Y:S02]  /*1040*/  IADD3.X R89, R165, c[0x0][0x18c], RZ, P0, !PT ;  /* 0x00006300a5597a10 */ /* 0x000fe400007fe4ff */
[----:B------:R-:W-:Y:S02]  /*1050*/  SHF.R.U32.HI R158, RZ, 0x1c, R159 ;  /* 0x0000001cff9e7819 */ /* 0x000fe4000001169f */
[C---:B------:R-:W-:Y:S01]  /*1060*/  IADD3 R156, R171.reuse, 0x600, RZ ;  /* 0x00000600ab9c7810 */ /* 0x040fe20007ffe0ff */
[----:B------:R-:W-:Y:S01]  /*1070*/  IMAD.WIDE.U32 R104, R171, R130, c[0x0][0x208] ;  /* 0x00008200ab687625 */ /* 0x000fe200078e0082 */
[----:B------:R-:W-:Y:S01]  /*1080*/  IADD3 R96, P0, R157, c[0x0][0x188], RZ ;  /* 0x000062009d607a10 */ /* 0x000fe20007f1e0ff */
[----:B------:R-:W3:Y:S01]  /*1090*/  LDG.E.128 R88, [R88.64] ;  /* 0x0000000458587981 */ /* 0x000ee2000c1e1d00 */
[----:B------:R-:W-:-:S02]  /*10a0*/  IADD3.X R93, R161, c[0x0][0x18c], RZ, P1, !PT ;  /* 0x00006300a15d7a10 */ /* 0x000fc40000ffe4ff */
[----:B------:R-:W-:Y:S01]  /*10b0*/  IADD3.X R97, R158, c[0x0][0x18c], RZ, P0, !PT ;  /* 0x000063009e617a10 */ /* 0x000fe200007fe4ff */
[----:B------:R-:W-:Y:S01]  /*10c0*/  IMAD.WIDE.U32 R112, R169, R130, c[0x0][0x208] ;  /* 0x00008200a9707625 */ /* 0x000fe200078e0082 */
[----:B------:R-:W-:Y:S01]  /*10d0*/  SHF.L.U32 R153, R156, 0x4, RZ ;  /* 0x000000049c997819 */ /* 0x000fe200000006ff */
[----:B------:R-:W3:Y:S04]  /*10e0*/  LDG.E.128 R104, [R104.64] ;  /* 0x0000000468687981 */ /* 0x000ee8000c1e1d00 */
[----:B------:R-:W3:Y:S04]  /*10f0*/  LDG.E.128 R92, [R92.64] ;  /* 0x000000045c5c7981 */ /* 0x000ee8000c1e1d00 */
[----:B------:R-:W3:Y:S01]  /*1100*/  LDG.E.128 R96, [R96.64] ;  /* 0x0000000460607981 */ /* 0x000ee2000c1e1d00 */
[----:B------:R-:W-:-:S02]  /*1110*/  SHF.R.U32.HI R151, RZ, 0x1c, R156 ;  /* 0x0000001cff977819 */ /* 0x000fc4000001169c */
[----:B------:R-:W-:Y:S01]  /*1120*/  IADD3 R100, P1, R153, c[0x0][0x188], RZ ;  /* 0x0000620099647a10 */ /* 0x000fe20007f3e0ff */
[-C--:B------:R-:W-:Y:S01]  /*1130*/  IMAD.WIDE.U32 R108, R167, R130.reuse, c[0x0][0x208] ;  /* 0x00008200a76c7625 */ /* 0x080fe200078e0082 */
[----:B------:R-:W-:Y:S01]  /*1140*/  ISETP.NE.U32.AND P0, PT, RZ, c[0x0][0x218], PT ;  /* 0x00008600ff007a0c */ /* 0x000fe20003f05070 */
[----:B------:R-:W3:Y:S01]  /*1150*/  LDG.E.128 R84, [R84.64] ;  /* 0x0000000454547981 */ /* 0x000ee2000c1e1d00 */
[----:B------:R-:W-:Y:S02]  /*1160*/  IADD3.X R101, R151, c[0x0][0x18c], RZ, P1, !PT ;  /* 0x0000630097657a10 */ /* 0x000fe40000ffe4ff */
[----:B------:R-:W-:Y:S01]  /*1170*/  ISETP.NE.U32.AND P1, PT, RZ, c[0x0][0x1c0], PT ;  /* 0x00007000ff007a0c */ /* 0x000fe20003f25070 */
[----:B------:R-:W3:Y:S01]  /*1180*/  LDG.E.128 R108, [R108.64] ;  /* 0x000000046c6c7981 */ /* 0x000ee2000c1e1d00 */
[----:B------:R-:W-:Y:S02]  /*1190*/  ISETP.NE.AND.EX P0, PT, RZ, c[0x0][0x21c], PT, P0 ;  /* 0x00008700ff007a0c */ /* 0x000fe40003f05300 */
[----:B------:R-:W-:Y:S01]  /*11a0*/  ISETP.NE.AND.EX P1, PT, RZ, c[0x0][0x1c4], PT, P1 ;  /* 0x00007100ff007a0c */ /* 0x000fe20003f25310 */
[----:B------:R-:W3:Y:S01]  /*11b0*/  LDG.E.128 R100, [R100.64] ;  /* 0x0000000464647981 */ /* 0x000ee2000c1e1d00 */
[----:B0-----:R-:W-:Y:S01]  /*11c0*/  MOV R155, 0x3f800000 ;  /* 0x3f800000009b7802 */ /* 0x001fe20000000f00 */
[----:B------:R-:W-:-:S02]  /*11d0*/  IMAD.WIDE.U32 R116, R160, R130, c[0x0][0x208] ;  /* 0x00008200a0747625 */ /* 0x000fc400078e0082 */
[----:B------:R-:W3:Y:S04]  /*11e0*/  LDG.E.128 R112, [R112.64] ;  /* 0x0000000470707981 */ /* 0x000ee8000c1e1d00 */
[----:B------:R-:W3:Y:S02]  /*11f0*/  LDG.E.128 R116, [R116.64] ;  /* 0x0000000474747981 */ /* 0x000ee4000c1e1d00 */
[C---:B------:R-:W-:Y:S02]  /*1200*/  @P0 LEA R124, P3, R171.reuse, c[0x0][0x218], 0x4 ;  /* 0x00008600ab7c0a11 */ /* 0x040fe400078620ff */
[----:B------:R-:W-:Y:S02]  /*1210*/  @P1 LEA R122, P2, R150, c[0x0][0x1c0], 0x2 ;  /* 0x00007000967a1a11 */ /* 0x000fe400078410ff */
[----:B------:R-:W-:-:S02]  /*1220*/  @P0 LEA.HI.X R125, R171, c[0x0][0x21c], RZ, 0x4, P3 ;  /* 0x00008700ab7d0a11 */ /* 0x000fc400018f24ff */
[----:B------:R-:W-:-:S03]  /*1230*/  @P1 LEA.HI.X R123, R150, c[0x0][0x1c4], R121, 0x2, P2 ;  /* 0x00007100967b1a11 */ /* 0x000fc600010f1479 */
[----:B------:R0:W5:Y:S04]  /*1240*/  @P0 LDG.E.128 R44, [R124.64] ;  /* 0x000000047c2c0981 */ /* 0x000168000c1e1d00 */
[----:B------:R1:W5:Y:S01]  /*1250*/  @P1 LDG.E R155, [R122.64] ;  /* 0x000000047a9b1981 */ /* 0x000362000c1e1900 */
[----:B0-----:R-:W-:-:S04]  /*1260*/  @P0 LEA R124, P1, R169, c[0x0][0x218], 0x4 ;  /* 0x00008600a97c0a11 */ /* 0x001fc800078220ff */
[----:B------:R-:W-:-:S05]  /*1270*/  @P0 LEA.HI.X R125, R169, c[0x0][0x21c], RZ, 0x4, P1 ;  /* 0x00008700a97d0a11 */ /* 0x000fca00008f24ff */
[----:B------:R0:W5:Y:S02]  /*1280*/  @P0 LDG.E.128 R52, [R124.64] ;  /* 0x000000047c340981 */ /* 0x000164000c1e1d00 */
[----:B0-----:R-:W-:-:S04]  /*1290*/  @P0 LEA R124, P1, R160, c[0x0][0x218], 0x4 ;  /* 0x00008600a07c0a11 */ /* 0x001fc800078220ff */
[----:B------:R-:W-:-:S05]  /*12a0*/  @P0 LEA.HI.X R125, R160, c[0x0][0x21c], RZ, 0x4, P1 ;  /* 0x00008700a07d0a11 */ /* 0x000fca00008f24ff */
[----:B------:R0:W5:Y:S02]  /*12b0*/  @P0 LDG.E.128 R56, [R124.64] ;  /* 0x000000047c380981 */ /* 0x000164000c1e1d00 */
[----:B0-----:R-:W-:-:S04]  /*12c0*/  @P0 LEA R124, P1, R163, c[0x0][0x218], 0x4 ;  /* 0x00008600a37c0a11 */ /* 0x001fc800078220ff */
[----:B------:R-:W-:Y:S02]  /*12d0*/  @P0 LEA.HI.X R125, R163, c[0x0][0x21c], RZ, 0x4, P1 ;  /* 0x00008700a37d0a11 */ /* 0x000fe400008f24ff */
[----:B------:R-:W-:Y:S02]  /*12e0*/  @P0 LEA R128, P1, R159, c[0x0][0x218], 0x4 ;  /* 0x000086009f800a11 */ /* 0x000fe400078220ff */
[----:B------:R-:W-:Y:S01]  /*12f0*/  @P0 LEA R120, P2, R167, c[0x0][0x218], 0x4 ;  /* 0x00008600a7780a11 */ /* 0x000fe200078420ff */
[----:B------:R0:W5:Y:S01]  /*1300*/  @P0 LDG.E.128 R60, [R124.64] ;  /* 0x000000047c3c0981 */ /* 0x000162000c1e1d00 */
[----:B------:R-:W-:-:S05]  /*1310*/  @P0 LEA.HI.X R129, R159, c[0x0][0x21c], RZ, 0x4, P1 ;  /* 0x000087009f810a11 */ /* 0x000fca00008f24ff */
[----:B------:R0:W5:Y:S01]  /*1320*/  @P0 LDG.E.128 R64, [R128.64] ;  /* 0x0000000480400981 */ /* 0x000162000c1e1d00 */
[----:B------:R-:W-:-:S05]  /*1330*/  @P0 LEA.HI.X R121, R167, c[0x0][0x21c], RZ, 0x4, P2 ;  /* 0x00008700a7790a11 */ /* 0x000fca00010f24ff */
[----:B------:R1:W5:Y:S01]  /*1340*/  @P0 LDG.E.128 R48, [R120.64] ;  /* 0x0000000478300981 */ /* 0x000362000c1e1d00 */
[----:B0-----:R-:W-:-:S04]  /*1350*/  @P0 LEA R128, P1, R156, c[0x0][0x218], 0x4 ;  /* 0x000086009c800a11 */ /* 0x001fc800078220ff */
[----:B------:R-:W-:-:S05]  /*1360*/  @P0 LEA.HI.X R129, R156, c[0x0][0x21c], RZ, 0x4, P1 ;  /* 0x000087009c810a11 */ /* 0x000fca00008f24ff */
[----:B------:R0:W5:Y:S01]  /*1370*/  @P0 LDG.E.128 R68, [R128.64] ;  /* 0x0000000480440981 */ /* 0x000162000c1e1d00 */
[----:B------:R-:W-:-:S04]  /*1380*/  LEA R170, P0, R171, c[0x0][0x190], 0x2 ;  /* 0x00006400abaa7a11 */ /* 0x000fc800078010ff */
[----:B------:R-:W-:Y:S02]  /*1390*/  LEA.HI.X R171, R171, c[0x0][0x194], RZ, 0x2, P0 ;  /* 0x00006500abab7a11 */ /* 0x000fe400000f14ff */
[----:B------:R-:W-:-:S03]  /*13a0*/  LEA R172, P0, R167, c[0x0][0x190], 0x2 ;  /* 0x00006400a7ac7a11 */ /* 0x000fc600078010ff */
[----:B------:R0:W5:Y:S01]  /*13b0*/  LDG.E R176, [R170.64] ;  /* 0x00000004aab07981 */ /* 0x000162000c1e1900 */
[----:B------:R-:W-:Y:S02]  /*13c0*/  LEA.HI.X R173, R167, c[0x0][0x194], RZ, 0x2, P0 ;  /* 0x00006500a7ad7a11 */ /* 0x000fe400000f14ff */
[----:B0-----:R-:W-:-:S04]  /*13d0*/  LEA R170, P1, R169, c[0x0][0x190], 0x2 ;  /* 0x00006400a9aa7a11 */ /* 0x001fc800078210ff */
[----:B------:R-:W-:Y:S02]  /*13e0*/  LEA.HI.X R171, R169, c[0x0][0x194], RZ, 0x2, P1 ;  /* 0x00006500a9ab7a11 */ /* 0x000fe400008f14ff */
[----:B------:R0:W5:Y:S04]  /*13f0*/  LDG.E R169, [R172.64] ;  /* 0x00000004aca97981 */ /* 0x000168000c1e1900 */
[----:B------:R1:W5:Y:S01]  /*1400*/  LDG.E R167, [R170.64] ;  /* 0x00000004aaa77981 */ /* 0x000362000c1e1900 */
[C---:B0-----:R-:W-:Y:S02]  /*1410*/  LEA R172, P0, R160.reuse, c[0x0][0x190], 0x2 ;  /* 0x00006400a0ac7a11 */ /* 0x041fe400078010ff */
[C---:B-1----:R-:W-:Y:S02]  /*1420*/  LEA R170, P1, R163.reuse, c[0x0][0x190], 0x2 ;  /* 0x00006400a3aa7a11 */ /* 0x042fe400078210ff */
[----:B------:R-:W-:Y:S01]  /*1430*/  LEA.HI.X R173, R160, c[0x0][0x194], RZ, 0x2, P0 ;  /* 0x00006500a0ad7a11 */ /* 0x000fe200000f14ff */
[C---:B------:R-:W-:Y:S01]  /*1440*/  IMAD.WIDE.U32 R122, R163.reuse, R130, c[0x0][0x208] ;  /* 0x00008200a37a7625 */ /* 0x040fe200078e0082 */
[----:B------:R-:W-:-:S03]  /*1450*/  LEA.HI.X R171, R163, c[0x0][0x194], RZ, 0x2, P1 ;  /* 0x00006500a3ab7a11 */ /* 0x000fc600008f14ff */
[----:B------:R0:W5:Y:S01]  /*1460*/  LDG.E R163, [R172.64] ;  /* 0x00000004aca37981 */ /* 0x000162000c1e1900 */
[----:B------:R-:W-:-:S03]  /*1470*/  IMAD.WIDE.U32 R124, R159, R130, c[0x0][0x208] ;  /* 0x000082009f7c7625 */ /* 0x000fc600078e0082 */
[----:B------:R1:W5:Y:S01]  /*1480*/  LDG.E R160, [R170.64] ;  /* 0x00000004aaa07981 */ /* 0x000362000c1e1900 */
[----:B------:R-:W-:-:S03]  /*1490*/  IMAD.WIDE.U32 R128, R156, R130, c[0x0][0x208] ;  /* 0x000082009c807625 */ /* 0x000fc600078e0082 */
[----:B------:R-:W4:Y:S01]  /*14a0*/  LDG.E.128 R120, [R122.64] ;  /* 0x000000047a787981 */ /* 0x000f22000c1e1d00 */
[----:B0-----:R-:W-:-:S03]  /*14b0*/  LEA R172, P0, R159, c[0x0][0x190], 0x2 ;  /* 0x000064009fac7a11 */ /* 0x001fc600078010ff */
[----:B------:R-:W4:Y:S01]  /*14c0*/  LDG.E.128 R124, [R124.64] ;  /* 0x000000047c7c7981 */ /* 0x000f22000c1e1d00 */
[----:B------:R-:W-:Y:S02]  /*14d0*/  LEA.HI.X R173, R159, c[0x0][0x194], RZ, 0x2, P0 ;  /* 0x000065009fad7a11 */ /* 0x000fe400000f14ff */
[----:B------:R-:W-:Y:S01]  /*14e0*/  ISETP.NE.AND P0, PT, RZ, UR6, PT ;  /* 0x00000006ff007c0c */ /* 0x000fe2000bf05270 */
[----:B------:R-:W4:Y:S04]  /*14f0*/  LDG.E.128 R128, [R128.64] ;  /* 0x0000000480807981 */ /* 0x000f28000c1e1d00 */
[----:B------:R2:W5:Y:S02]  /*1500*/  LDG.E R159, [R172.64] ;  /* 0x00000004ac9f7981 */ /* 0x000564000c1e1900 */
[----:B--2---:R-:W-:-:S05]  /*1510*/  FSEL R172, R197, RZ, !P0 ;  /* 0x000000ffc5ac7208 */ /* 0x004fca0004000000 */
[C---:B---3--:R-:W-:Y:S02]  /*1520*/  FADD.FTZ R209, -R172.reuse, R79 ;  /* 0x0000004facd17221 */ /* 0x048fe40000010100 */
[C---:B------:R-:W-:Y:S02]  /*1530*/  FADD.FTZ R207, -R172.reuse, R78 ;  /* 0x0000004eaccf7221 */ /* 0x040fe40000010100 */
[C---:B------:R-:W-:Y:S02]  /*1540*/  FADD.FTZ R79, -R172.reuse, R92 ;  /* 0x0000005cac4f7221 */ /* 0x040fe40000010100 */
[C---:B------:R-:W-:Y:S02]  /*1550*/  FADD.FTZ R92, -R172.reuse, R96 ;  /* 0x00000060ac5c7221 */ /* 0x040fe40000010100 */
[----:B------:R-:W2:Y:S01]  /*1560*/  LDL R96, [R1+0x20] ;  /* 0x0000200001607983 */ /* 0x000ea20000100800 */
[C---:B------:R-:W-:Y:S02]  /*1570*/  FADD.FTZ R78, -R172.reuse, R93 ;  /* 0x0000005dac4e7221 */ /* 0x040fe40000010100 */
[----:B------:R-:W-:-:S02]  /*1580*/  FADD.FTZ R93, -R172, R97 ;  /* 0x00000061ac5d7221 */ /* 0x000fc40000010100 */
[----:B------:R-:W3:Y:S01]  /*1590*/  LDL R97, [R1+0x28] ;  /* 0x0000280001617983 */ /* 0x000ee20000100800 */
[----:B------:R-:W-:Y:S01]  /*15a0*/  FADD.FTZ R199, -R172, R77 ;  /* 0x0000004dacc77221 */ /* 0x000fe20000010100 */
[----:B-1----:R-:W-:Y:S01]  /*15b0*/  LEA R170, P1, R156, c[0x0][0x190], 0x2 ;  /* 0x000064009caa7a11 */ /* 0x002fe200078210ff */
[C---:B------:R-:W-:Y:S02]  /*15c0*/  FADD.FTZ R77, -R172.reuse, R94 ;  /* 0x0000005eac4d7221 */ /* 0x040fe40000010100 */
[----:B------:R-:W-:Y:S01]  /*15d0*/  FADD.FTZ R94, -R172, R98 ;  /* 0x00000062ac5e7221 */ /* 0x000fe20000010100 */
[----:B------:R-:W-:Y:S01]  /*15e0*/  LEA.HI.X R171, R156, c[0x0][0x194], RZ, 0x2, P1 ;  /* 0x000065009cab7a11 */ /* 0x000fe200008f14ff */
[----:B------:R-:W-:Y:S02]  /*15f0*/  FMUL.FTZ R98, R154, R199 ;  /* 0x000000c79a627220 */ /* 0x000fe40000410000 */
[C---:B------:R-:W-:Y:S02]  /*1600*/  FADD.FTZ R29, R105.reuse, R29 ;  /* 0x0000001d691d7221 */ /* 0x040fe40000010000 */
[----:B------:R-:W-:Y:S01]  /*1610*/  FFMA.FTZ R0, R105, R98, R0 ;  /* 0x0000006269007223 */ /* 0x000fe20000010000 */
[----:B------:R0:W5:Y:S01]  /*1620*/  LDG.E R156, [R170.64] ;  /* 0x00000004aa9c7981 */ /* 0x000162000c1e1900 */
[----:B------:R-:W-:-:S02]  /*1630*/  FMUL.FTZ R210, R210, R105 ;  /* 0x00000069d2d27220 */ /* 0x000fc40000410000 */
[C---:B------:R-:W-:Y:S01]  /*1640*/  FADD.FTZ R198, -R172.reuse, R76 ;  /* 0x0000004cacc67221 */ /* 0x040fe20000010100 */
[----:B------:R-:W4:Y:S01]  /*1650*/  LDL R105, [R1+0x18] ;  /* 0x0000180001697983 */ /* 0x000f220000100800 */
[C---:B------:R-:W-:Y:S02]  /*1660*/  FADD.FTZ R173, -R172.reuse, R80 ;  /* 0x00000050acad7221 */ /* 0x040fe40000010100 */
[C---:B------:R-:W-:Y:S02]  /*1670*/  FADD.FTZ R80, -R172.reuse, R91 ;  /* 0x0000005bac507221 */ /* 0x040fe40000010100 */
[C---:B------:R-:W-:Y:S02]  /*1680*/  FADD.FTZ R197, -R172.reuse, R81 ;  /* 0x00000051acc57221 */ /* 0x040fe40000010100 */
[C---:B0-----:R-:W-:Y:S02]  /*1690*/  FADD.FTZ R170, -R172.reuse, R82 ;  /* 0x00000052acaa7221 */ /* 0x041fe40000010100 */
[----:B------:R-:W-:-:S02]  /*16a0*/  FADD.FTZ R171, -R172, R83 ;  /* 0x00000053acab7221 */ /* 0x000fc40000010100 */
[C---:B------:R-:W-:Y:S02]  /*16b0*/  FADD.FTZ R76, -R172.reuse, R95 ;  /* 0x0000005fac4c7221 */ /* 0x040fe40000010100 */
[C---:B------:R-:W-:Y:S02]  /*16c0*/  FADD.FTZ R91, -R172.reuse, R103 ;  /* 0x00000067ac5b7221 */ /* 0x040fe40000010100 */
[C---:B------:R-:W-:Y:S01]  /*16d0*/  FADD.FTZ R83, -R172.reuse, R88 ;  /* 0x00000058ac537221 */ /* 0x040fe20000010100 */
[----:B------:R-:W4:Y:S01]  /*16e0*/  LDL R103, [R1+0x1c] ;  /* 0x00001c0001677983 */ /* 0x000f220000100800 */
        /* <DEDUP_REMOVED lines=9> */
[----:B------:R-:W4:Y:S01]  /*1780*/  LDL R100, [R1+0xc] ;  /* 0x00000c0001647983 */ /* 0x000f220000100800 */
[----:B------:R-:W-:-:S02]  /*1790*/  FADD.FTZ R90, -R172, R102 ;  /* 0x00000066ac5a7221 */ /* 0x000fc40000010100 */
[----:B------:R-:W-:Y:S01]  /*17a0*/  FMUL.FTZ R99, R154, R198 ;  /* 0x000000c69a637220 */ /* 0x000fe20000410000 */
[----:B------:R-:W4:Y:S01]  /*17b0*/  LDL R101, [R1+0x10] ;  /* 0x0000100001657983 */ /* 0x000f220000100800 */
[C---:B------:R-:W-:Y:S02]  /*17c0*/  FADD.FTZ R30, R104.reuse, R30 ;  /* 0x0000001e681e7221 */ /* 0x040fe40000010000 */
[----:B------:R-:W-:Y:S02]  /*17d0*/  FFMA.FTZ R2, R104, R99, R2 ;  /* 0x0000006368027223 */ /* 0x000fe40000010002 */
[----:B------:R-:W-:Y:S02]  /*17e0*/  FMUL.FTZ R208, R208, R104 ;  /* 0x00000068d0d07220 */ /* 0x000fe40000410000 */
[----:B------:R-:W4:Y:S01]  /*17f0*/  LDL R104, [R1+0x14] ;  /* 0x0000140001687983 */ /* 0x000f220000100800 */
[----:B------:R-:W-:-:S03]  /*1800*/  FMUL.FTZ R102, R154, R84 ;  /* 0x000000549a667220 */ /* 0x000fc60000410000 */
[----:B------:R-:W4:Y:S01]  /*1810*/  LDL R84, [R1] ;  /* 0x0000000001547983 */ /* 0x000f220000100800 */
[----:B--2---:R-:W-:-:S03]  /*1820*/  FMUL.FTZ R172, R96, R110 ;  /* 0x0000006e60ac7220 */ /* 0x004fc60000410000 */
[----:B------:R-:W2:Y:S01]  /*1830*/  LDL R96, [R1+0x4] ;  /* 0x0000040001607983 */ /* 0x000ea20000100800 */
[----:B---3--:R-:W-:-:S03]  /*1840*/  FMUL.FTZ R199, R97, R108 ;  /* 0x0000006c61c77220 */ /* 0x008fc60000410000 */
[----:B------:R-:W3:Y:S01]  /*1850*/  LDL R97, [R1+0x8] ;  /* 0x0000080001617983 */ /* 0x000ee20000100800 */
[----:B------:R-:W-:Y:S02]  /*1860*/  FMUL.FTZ R209, R154, R209 ;  /* 0x000000d19ad17220 */ /* 0x000fe40000410000 */
[C---:B------:R-:W-:Y:S02]  /*1870*/  FADD.FTZ R38, R112.reuse, R38 ;  /* 0x0000002670267221 */ /* 0x040fe40000010000 */
[----:B------:R-:W-:Y:S02]  /*1880*/  FFMA.FTZ R10, R112, R102, R10 ;  /* 0x00000066700a7223 */ /* 0x000fe4000001000a */
[C---:B------:R-:W-:Y:S02]  /*1890*/  FADD.FTZ R31, R107.reuse, R31 ;  /* 0x0000001f6b1f7221 */ /* 0x040fe40000010000 */
[----:B------:R-:W-:Y:S02]  /*18a0*/  FFMA.FTZ R3, R107, R209, R3 ;  /* 0x000000d16b037223 */ /* 0x000fe40000010003 */
[----:B------:R-:W-:-:S02]  /*18b0*/  FMUL.FTZ R212, R212, R107 ;  /* 0x0000006bd4d47220 */ /* 0x000fc40000410000 */
[----:B----4-:R-:W-:Y:S02]  /*18c0*/  FMUL.FTZ R112, R105, R112 ;  /* 0x0000007069707220 */ /* 0x010fe40000410000 */
[C---:B------:R-:W-:Y:S02]  /*18d0*/  FMUL.FTZ R105, R154.reuse, R82 ;  /* 0x000000529a697220 */ /* 0x040fe40000410000 */
[----:B------:R-:W-:Y:S02]  /*18e0*/  FMUL.FTZ R107, R154, R80 ;  /* 0x000000509a6b7220 */ /* 0x000fe40000410000 */
[----:B------:R-:W-:Y:S02]  /*18f0*/  FADD.FTZ R80, RZ, R208 ;  /* 0x000000d0ff507221 */ /* 0x000fe40000010000 */
[C---:B------:R-:W-:Y:S02]  /*1900*/  FADD.FTZ R41, R117.reuse, R41 ;  /* 0x0000002975297221 */ /* 0x040fe40000010000 */
[----:B------:R-:W-:-:S02]  /*1910*/  FFMA.FTZ R13, R117, R105, R13 ;  /* 0x00000069750d7223 */ /* 0x000fc4000001000d */
[----:B------:R-:W-:Y:S02]  /*1920*/  FMUL.FTZ R198, R103, R111 ;  /* 0x0000006f67c67220 */ /* 0x000fe40000410000 */
[C---:B------:R-:W-:Y:S02]  /*1930*/  FMUL.FTZ R103, R154.reuse, R85 ;  /* 0x000000559a677220 */ /* 0x040fe40000410000 */
[C---:B------:R-:W-:Y:S02]  /*1940*/  FADD.FTZ R37, R113.reuse, R37 ;  /* 0x0000002571257221 */ /* 0x040fe40000010000 */
[----:B------:R-:W-:Y:S02]  /*1950*/  FFMA.FTZ R9, R113, R103, R9 ;  /* 0x0000006771097223 */ /* 0x000fe40000010009 */
[----:B------:R-:W-:Y:S02]  /*1960*/  FMUL.FTZ R207, R154, R207 ;  /* 0x000000cf9acf7220 */ /* 0x000fe40000410000 */
[----:B------:R-:W-:-:S02]  /*1970*/  FMUL.FTZ R211, R211, R106 ;  /* 0x0000006ad3d37220 */ /* 0x000fc40000410000 */
[----:B------:R-:W-:Y:S02]  /*1980*/  FADD.FTZ R42, R116, R42 ;  /* 0x0000002a742a7221 */ /* 0x000fe40000010000 */
[C---:B------:R-:W-:Y:S02]  /*1990*/  FMUL.FTZ R171, R154.reuse, R171 ;  /* 0x000000ab9aab7220 */ /* 0x040fe40000410000 */
[----:B------:R-:W-:Y:S02]  /*19a0*/  FMUL.FTZ R173, R154, R173 ;  /* 0x000000ad9aad7220 */ /* 0x000fe40000410000 */
[----:B------:R-:W-:Y:S02]  /*19b0*/  FMUL.FTZ R113, R104, R113 ;  /* 0x0000007168717220 */ /* 0x000fe40000410000 */
[----:B------:R-:W-:-:S04]  /*19c0*/  FMUL.FTZ R104, R154, R83 ;  /* 0x000000539a687220 */ /* 0x000fc80000410000 */
[----:B------:R-:W-:Y:S02]  /*19d0*/  FFMA.FTZ R14, R116, R104, R14 ;  /* 0x00000068740e7223 */ /* 0x000fe4000001000e */
[C---:B------:R-:W-:Y:S02]  /*19e0*/  FMUL.FTZ R170, R154.reuse, R170 ;  /* 0x000000aa9aaa7220 */ /* 0x040fe40000410000 */
[C---:B------:R-:W-:Y:S02]  /*19f0*/  FADD.FTZ R35, R111.reuse, R35 ;  /* 0x000000236f237221 */ /* 0x040fe40000010000 */
[----:B------:R-:W-:Y:S02]  /*1a00*/  FFMA.FTZ R7, R111, R171, R7 ;  /* 0x000000ab6f077223 */ /* 0x000fe40000010007 */
[C---:B------:R-:W-:Y:S02]  /*1a10*/  FMUL.FTZ R111, R154.reuse, R87 ;  /* 0x000000579a6f7220 */ /* 0x040fe40000410000 */
        /* <DEDUP_REMOVED lines=8> */
[----:B------:R-:W-:Y:S02]  /*1aa0*/  FMUL.FTZ R100, R154, R77 ;  /* 0x0000004d9a647220 */ /* 0x000fe40000410000 */
[C---:B------:R-:W-:Y:S02]  /*1ab0*/  FADD.FTZ R40, R114.reuse, R40 ;  /* 0x0000002872287221 */ /* 0x040fe40000010000 */
[----:B------:R-:W-:Y:S02]  /*1ac0*/  FFMA.FTZ R12, R114, R110, R12 ;  /* 0x0000006e720c7223 */ /* 0x000fe4000001000c */
[----:B------:R-:W-:Y:S02]  /*1ad0*/  FMUL.FTZ R114, R101, R114 ;  /* 0x0000007265727220 */ /* 0x000fe40000410000 */
[----:B------:R-:W-:-:S02]  /*1ae0*/  FMUL.FTZ R101, R154, R76 ;  /* 0x0000004c9a657220 */ /* 0x000fc40000410000 */
[C---:B------:R-:W-:Y:S02]  /*1af0*/  FADD.FTZ R32, R106.reuse, R32 ;  /* 0x000000206a207221 */ /* 0x040fe40000010000 */
[----:B------:R-:W-:Y:S02]  /*1b00*/  FFMA.FTZ R4, R106, R207, R4 ;  /* 0x000000cf6a047223 */ /* 0x000fe40000010004 */
[----:B------:R-:W-:Y:S02]  /*1b10*/  FMUL.FTZ R106, R154, R81 ;  /* 0x000000519a6a7220 */ /* 0x000fe40000410000 */
[C---:B------:R-:W-:Y:S02]  /*1b20*/  FADD.FTZ R132, R118.reuse, R132 ;  /* 0x0000008476847221 */ /* 0x040fe40000010000 */
[----:B------:R-:W-:Y:S02]  /*1b30*/  FFMA.FTZ R16, R118, R106, R16 ;  /* 0x0000006a76107223 */ /* 0x000fe40000010010 */
[----:B------:R-:W-:-:S02]  /*1b40*/  FMUL.FTZ R118, R84, R118 ;  /* 0x0000007654767220 */ /* 0x000fc40000410000 */
[C---:B------:R-:W-:Y:S02]  /*1b50*/  FADD.FTZ R43, R119.reuse, R43 ;  /* 0x0000002b772b7221 */ /* 0x040fe40000010000 */
[----:B------:R-:W-:Y:S02]  /*1b60*/  FFMA.FTZ R15, R119, R107, R15 ;  /* 0x0000006b770f7223 */ /* 0x000fe4000001000f */
[----:B------:R-:W-:Y:S02]  /*1b70*/  FMUL.FTZ R119, R252, R119 ;  /* 0x00000077fc777220 */ /* 0x000fe40000410000 */
[----:B------:R-:W-:Y:S02]  /*1b80*/  FADD.FTZ R134, R120, R134 ;  /* 0x0000008678867221 */ /* 0x000fe40000010000 */
[----:B------:R-:W-:Y:S02]  /*1b90*/  FADD.FTZ R133, R121, R133 ;  /* 0x0000008579857221 */ /* 0x000fe40000010000 */
[----:B------:R-:W-:-:S02]  /*1ba0*/  FADD.FTZ R136, R122, R136 ;  /* 0x000000887a887221 */ /* 0x000fc40000010000 */
[----:B------:R-:W-:Y:S02]  /*1bb0*/  FFMA.FTZ R20, R122, R100, R20 ;  /* 0x000000647a147223 */ /* 0x000fe40000010014 */
[----:B------:R-:W-:Y:S02]  /*1bc0*/  FMUL.FTZ R122, R249, R122 ;  /* 0x0000007af97a7220 */ /* 0x000fe40000410000 */
[C---:B------:R-:W-:Y:S02]  /*1bd0*/  FADD.FTZ R135, R123.reuse, R135 ;  /* 0x000000877b877221 */ /* 0x040fe40000010000 */
[----:B------:R-:W-:Y:S02]  /*1be0*/  FFMA.FTZ R19, R123, R101, R19 ;  /* 0x000000657b137223 */ /* 0x000fe40000010013 */
[----:B------:R-:W-:Y:S02]  /*1bf0*/  FMUL.FTZ R92, R154, R92 ;  /* 0x0000005c9a5c7220 */ /* 0x000fe40000410000 */
[----:B------:R-:W-:-:S02]  /*1c00*/  FMUL.FTZ R123, R248, R123 ;  /* 0x0000007bf87b7220 */ /* 0x000fc40000410000 */
[C---:B------:R-:W-:Y:S02]  /*1c10*/  FADD.FTZ R34, R108.reuse, R34 ;  /* 0x000000226c227221 */ /* 0x040fe40000010000 */
[----:B------:R-:W-:Y:S02]  /*1c20*/  FFMA.FTZ R6, R108, R173, R6 ;  /* 0x000000ad6c067223 */ /* 0x000fe40000010006 */
[C---:B------:R-:W-:Y:S01]  /*1c30*/  FADD.FTZ R138, R124.reuse, R138 ;  /* 0x0000008a7c8a7221 */ /* 0x040fe20000010000 */
[----:B------:R-:W0:Y:S01]  /*1c40*/  S2R R108, SR_TID.X ;  /* 0x00000000006c7919 */ /* 0x000e220000002100 */
[----:B------:R-:W-:Y:S02]  /*1c50*/  FFMA.FTZ R22, R124, R92, R22 ;  /* 0x0000005c7c167223 */ /* 0x000fe40000010016 */
[----:B------:R-:W-:Y:S02]  /*1c60*/  FMUL.FTZ R93, R154, R93 ;  /* 0x0000005d9a5d7220 */ /* 0x000fe40000410000 */
[----:B------:R-:W-:-:S02]  /*1c70*/  FMUL.FTZ R124, R247, R124 ;  /* 0x0000007cf77c7220 */ /* 0x000fc40000410000 */
[C---:B------:R-:W-:Y:S02]  /*1c80*/  FADD.FTZ R137, R125.reuse, R137 ;  /* 0x000000897d897221 */ /* 0x040fe40000010000 */
[----:B------:R-:W-:Y:S02]  /*1c90*/  FFMA.FTZ R21, R125, R93, R21 ;  /* 0x0000005d7d157223 */ /* 0x000fe40000010015 */
[----:B------:R-:W-:Y:S02]  /*1ca0*/  FMUL.FTZ R94, R154, R94 ;  /* 0x0000005e9a5e7220 */ /* 0x000fe40000410000 */
[----:B------:R-:W-:Y:S02]  /*1cb0*/  FMUL.FTZ R125, R246, R125 ;  /* 0x0000007df67d7220 */ /* 0x000fe40000410000 */
[C---:B------:R-:W-:Y:S02]  /*1cc0*/  FADD.FTZ R140, R126.reuse, R140 ;  /* 0x0000008c7e8c7221 */ /* 0x040fe40000010000 */
[----:B------:R-:W-:-:S02]  /*1cd0*/  FFMA.FTZ R24, R126, R94, R24 ;  /* 0x0000005e7e187223 */ /* 0x000fc40000010018 */
[C---:B------:R-:W-:Y:S02]  /*1ce0*/  FMUL.FTZ R95, R154.reuse, R95 ;  /* 0x0000005f9a5f7220 */ /* 0x040fe40000410000 */
        /* <DEDUP_REMOVED lines=8> */
[----:B------:R-:W-:Y:S01]  /*1d70*/  FMUL.FTZ R128, R243, R128 ;  /* 0x00000080f3807220 */ /* 0x000fe20000410000 */
[----:B------:R-:W-:Y:S01]  /*1d80*/  LOP3.LUT P1, RZ, R152, 0xff, RZ, 0xc0, !PT ;  /* 0x000000ff98ff7812 */ /* 0x000fe2000782c0ff */
[C---:B------:R-:W-:Y:S02]  /*1d90*/  FADD.FTZ R141, R129.reuse, R141 ;  /* 0x0000008d818d7221 */ /* 0x040fe40000010000 */
[----:B------:R-:W-:-:S02]  /*1da0*/  FFMA.FTZ R25, R129, R89, R25 ;  /* 0x0000005981197223 */ /* 0x000fc40000010019 */
[----:B------:R-:W-:Y:S02]  /*1db0*/  FMUL.FTZ R90, R154, R90 ;  /* 0x0000005a9a5a7220 */ /* 0x000fe40000410000 */
[----:B------:R-:W-:Y:S01]  /*1dc0*/  FMUL.FTZ R129, R242, R129 ;  /* 0x00000081f2817220 */ /* 0x000fe20000410000 */
[----:B0-----:R-:W-:Y:S01]  /*1dd0*/  SHF.R.U32.HI R82, RZ, 0x5, R108 ;  /* 0x00000005ff527819 */ /* 0x001fe2000001166c */
[C---:B------:R-:W-:Y:S02]  /*1de0*/  FADD.FTZ R144, R130.reuse, R144 ;  /* 0x0000009082907221 */ /* 0x040fe40000010000 */
[----:B------:R-:W-:Y:S02]  /*1df0*/  FFMA.FTZ R28, R130, R90, R28 ;  /* 0x0000005a821c7223 */ /* 0x000fe4000001001c */
[----:B------:R-:W-:Y:S02]  /*1e00*/  FMUL.FTZ R91, R154, R91 ;  /* 0x0000005b9a5b7220 */ /* 0x000fe40000410000 */
[----:B--2---:R-:W-:-:S02]  /*1e10*/  FMUL.FTZ R117, R96, R117 ;  /* 0x0000007560757220 */ /* 0x004fc40000410000 */
[----:B------:R-:W-:Y:S02]  /*1e20*/  FMUL.FTZ R96, R154, R79 ;  /* 0x0000004f9a607220 */ /* 0x000fe40000410000 */
[----:B------:R-:W-:Y:S02]  /*1e30*/  FADD.FTZ R79, R80, R210 ;  /* 0x000000d2504f7221 */ /* 0x000fe40000010000 */
[----:B------:R-:W-:Y:S02]  /*1e40*/  FFMA.FTZ R80, R99, R208, RZ ;  /* 0x000000d063507223 */ /* 0x000fe400000100ff */
[----:B---3--:R-:W-:Y:S02]  /*1e50*/  FMUL.FTZ R116, R97, R116 ;  /* 0x0000007461747220 */ /* 0x008fe40000410000 */
        /* <DEDUP_REMOVED lines=54> */
[----:B------:R-:W-:Y:S01]  /*21c0*/  FFMA.FTZ R78, R89, R129, R76 ;  /* 0x00000081594e7223 */ /* 0x000fe2000001004c */
[----:B------:R-:W-:Y:S01]  /*21d0*/  LOP3.LUT R84, R82, 0x7fffff8, RZ, 0xc0, !PT ;  /* 0x07fffff852547812 */ /* 0x000fe200078ec0ff */
[----:B------:R-:W-:-:S02]  /*21e0*/  FADD.FTZ R143, R131, R143 ;  /* 0x0000008f838f7221 */ /* 0x000fc40000010000 */
[----:B------:R-:W-:Y:S02]  /*21f0*/  FFMA.FTZ R27, R131, R91, R27 ;  /* 0x0000005b831b7223 */ /* 0x000fe4000001001b */
[----:B------:R-:W-:Y:S02]  /*2200*/  FMUL.FTZ R131, R240, R131 ;  /* 0x00000083f0837220 */ /* 0x000fe40000410000 */
[----:B------:R-:W-:Y:S02]  /*2210*/  FADD.FTZ R80, R77, R130 ;  /* 0x000000824d507221 */ /* 0x000fe40000010000 */
[----:B------:R-:W-:Y:S01]  /*2220*/  FFMA.FTZ R78, R90, R130, R78 ;  /* 0x000000825a4e7223 */ /* 0x000fe2000001004e */
[----:B------:R-:W-:Y:S01]  /*2230*/  LOP3.LUT P0, RZ, R108, 0x1f, RZ, 0xc0, !PT ;  /* 0x0000001f6cff7812 */ /* 0x000fe2000780c0ff */
[C---:B------:R-:W-:Y:S01]  /*2240*/  FADD.FTZ R33, R109.reuse, R33 ;  /* 0x000000216d217221 */ /* 0x040fe20000010000 */
[----:B------:R-:W-:Y:S01]  /*2250*/  @!P1 IADD3 R84, R84, 0x8, RZ ;  /* 0x0000000854549810 */ /* 0x000fe20007ffe0ff */
[----:B------:R-:W-:-:S02]  /*2260*/  FFMA.FTZ R5, R109, R197, R5 ;  /* 0x000000c56d057223 */ /* 0x000fc40000010005 */
[----:B------:R-:W-:Y:S02]  /*2270*/  FADD.FTZ R80, R80, R131 ;  /* 0x0000008350507221 */ /* 0x000fe40000010000 */
[----:B------:R-:W-:Y:S01]  /*2280*/  FFMA.FTZ R78, R91, R131, R78 ;  /* 0x000000835b4e7223 */ /* 0x000fe2000001004e */
[----:B------:R-:W-:Y:S05]  /*2290*/  BRA.DIV ~URZ, `(.L_x_11584) ;  /* 0x000023527f007947 */ /* 0x000fea000b800000 */
[----:B------:R0:W1:Y:S02]  /*22a0*/  SHFL.DOWN PT, R81, R80, 0x10, 0x1f ;  /* 0x0a001f0050517f89 */ /* 0x00006400000e0000 */
.L_x_11588:
        /* <DEDUP_REMOVED lines=18> */
.L_x_11589:
[----:B--2---:R-:W-:Y:S01]  /*23d0*/  @!P0 LOP3.LUT R79, R82, 0x7, RZ, 0xc0, !PT ;  /* 0x00000007524f8812 */ /* 0x004fe200078ec0ff */
[----:B------:R-:W-:Y:S01]  /*23e0*/  FADD.FTZ R76, R81, R80 ;  /* 0x00000050514c7221 */ /* 0x000fe20000010000 */
[----:B------:R-:W-:Y:S01]  /*23f0*/  ULDC.U8 UR6, c[0x0][0x1f0] ;  /* 0x00007c0000067ab9 */ /* 0x000fe20000000000 */
[----:B0-----:R-:W-:Y:S01]  /*2400*/  FADD.FTZ R77, R77, R78 ;  /* 0x0000004e4d4d7221 */ /* 0x001fe20000010000 */
[----:B------:R-:W-:Y:S02]  /*2410*/  @!P0 IADD3 R79, R84, R79, RZ ;  /* 0x0000004f544f8210 */ /* 0x000fe40007ffe0ff */
[----:B------:R-:W-:Y:S01]  /*2420*/  ISETP.NE.AND P1, PT, RZ, UR6, PT ;  /* 0x00000006ff007c0c */ /* 0x000fe2000bf25270 */
[----:B------:R-:W-:Y:S02]  /*2430*/  WARPSYNC 0xffffffff ;  /* 0xffffffff00007948 */ /* 0x000fe40003800000 */
[----:B------:R0:W-:Y:S04]  /*2440*/  @!P0 STS.64 [R79.X8+0x7000], R76 ;  /* 0x0070004c4f008388 */ /* 0x0001e80000008a00 */
[----:B------:R-:W-:Y:S01]  /*2450*/  BAR.SYNC.DEFER_BLOCKING 0x0 ;  /* 0x0000000000007b1d */ /* 0x000fe20000010000 */
[----:B0-----:R-:W-:-:S04]  /*2460*/  IADD3 R76, P0, R178, c[0x0][0x170], RZ ;  /* 0x00005c00b24c7a10 */ /* 0x001fc80007f1e0ff */
[----:B------:R-:W-:-:S06]  /*2470*/  IADD3.X R77, R177, c[0x0][0x174], RZ, P0, !PT ;  /* 0x00005d00b14d7a10 */ /* 0x000fcc00007fe4ff */
[----:B-1----:R-:W2:Y:S04]  /*2480*/  LDG.E.128 R76, [R76.64] ;  /* 0x000000044c4c7981 */ /* 0x002ea8000c1e1d00 */
[----:B------:R-:W0:Y:S02]  /*2490*/  LDS.128 R80, [R84.X8+0x7000] ;  /* 0x0070000054507984 */ /* 0x000e240000008c00 */
[----:B0-----:R-:W-:Y:S02]  /*24a0*/  FADD.FTZ R80, RZ, R80 ;  /* 0x00000050ff507221 */ /* 0x001fe40000010000 */
[----:B------:R-:W-:Y:S02]  /*24b0*/  FADD.FTZ R81, RZ, R81 ;  /* 0x00000051ff517221 */ /* 0x000fe40000010000 */
        /* <DEDUP_REMOVED lines=10> */
[----:B------:R-:W0:Y:S01]  /*2560*/  LDS.128 R84, [R84.X8+0x7030] ;  /* 0x0070300054547984 */ /* 0x000e220000008c00 */
[----:B------:R-:W-:Y:S02]  /*2570*/  FADD.FTZ R82, R82, R80 ;  /* 0x0000005052527221 */ /* 0x000fe40000010000 */
[----:B------:R-:W-:Y:S01]  /*2580*/  FADD.FTZ R81, R83, R81 ;  /* 0x0000005153517221 */ /* 0x000fe20000010000 */
[----:B------:R-:W-:-:S04]  /*2590*/  ISETP.NE.U32.AND P0, PT, RZ, c[0x0][0x218], PT ;  /* 0x00008600ff007a0c */ /* 0x000fc80003f05070 */
[----:B------:R-:W-:Y:S01]  /*25a0*/  ISETP.NE.AND.EX P0, PT, RZ, c[0x0][0x21c], PT, P0 ;  /* 0x00008700ff007a0c */ /* 0x000fe20003f05300 */
[----:B0-----:R-:W-:Y:S02]  /*25b0*/  FADD.FTZ R82, R82, R84 ;  /* 0x0000005452527221 */ /* 0x001fe40000010000 */
        /* <DEDUP_REMOVED lines=9> */
[-C--:B------:R-:W-:Y:S02]  /*2650*/  FFMA.FTZ R99, R99, R109.reuse, R108 ;  /* 0x0000006d63637223 */ /* 0x080fe4000001006c */
[----:B------:R-:W-:Y:S02]  /*2660*/  FADD.FTZ R98, R210, -R98 ;  /* 0x80000062d2627221 */ /* 0x000fe40000010000 */
[-CC-:B------:R-:W-:Y:S02]  /*2670*/  FFMA.FTZ R207, R207, R109.reuse, R108.reuse ;  /* 0x0000006dcfcf7223 */ /* 0x180fe4000001006c */
[----:B------:R-:W-:Y:S02]  /*2680*/  FFMA.FTZ R210, R209, R109, R108 ;  /* 0x0000006dd1d27223 */ /* 0x000fe4000001006c */
[----:B------:R-:W-:-:S02]  /*2690*/  FADD.FTZ R99, R208, -R99 ;  /* 0x80000063d0637221 */ /* 0x000fc40000010000 */
[----:B------:R-:W-:Y:S02]  /*26a0*/  FADD.FTZ R211, R211, -R207 ;  /* 0x800000cfd3d37221 */ /* 0x000fe40000010000 */
[----:B------:R-:W-:Y:S01]  /*26b0*/  FADD.FTZ R210, R212, -R210 ;  /* 0x800000d2d4d27221 */ /* 0x000fe20000010000 */
[----:B------:R-:W-:Y:S01]  /*26c0*/  ISETP.NE.U32.AND P2, PT, RZ, c[0x0][0x258], PT ;  /* 0x00009600ff007a0c */ /* 0x000fe20003f45070 */
[C---:B------:R-:W-:Y:S02]  /*26d0*/  FMUL.FTZ R207, R154.reuse, R99 ;  /* 0x000000639acf7220 */ /* 0x040fe40000410000 */
[C---:B------:R-:W-:Y:S02]  /*26e0*/  FMUL.FTZ R208, R154.reuse, R98 ;  /* 0x000000629ad07220 */ /* 0x040fe40000410000 */
[C---:B------:R-:W-:Y:S02]  /*26f0*/  FMUL.FTZ R209, R154.reuse, R211 ;  /* 0x000000d39ad17220 */ /* 0x040fe40000410000 */
[----:B------:R-:W-:Y:S01]  /*2700*/  FMUL.FTZ R210, R154, R210 ;  /* 0x000000d29ad27220 */ /* 0x000fe20000410000 */
[----:B------:R-:W-:Y:S01]  /*2710*/  ISETP.NE.AND.EX P2, PT, RZ, c[0x0][0x25c], PT, P2 ;  /* 0x00009700ff007a0c */ /* 0x000fe20003f45320 */
[----:B-----5:R-:W-:Y:S01]  /*2720*/  @P0 FADD.FTZ R207, R44, R207 ;  /* 0x000000cf2ccf0221 */ /* 0x020fe20000010000 */
[----:B------:R-:W-:Y:S01]  /*2730*/  @P1 IADD3 R84, P3, R178, c[0x0][0x258], RZ ;  /* 0x00009600b2541a10 */ /* 0x000fe20007f7e0ff */
[----:B------:R-:W-:-:S02]  /*2740*/  @P0 FADD.FTZ R208, R45, R208 ;  /* 0x000000d02dd00221 */ /* 0x000fc40000010000 */
[----:B------:R-:W-:Y:S02]  /*2750*/  @P0 FADD.FTZ R209, R46, R209 ;  /* 0x000000d12ed10221 */ /* 0x000fe40000010000 */
[----:B------:R-:W-:Y:S01]  /*2760*/  @P0 FADD.FTZ R210, R47, R210 ;  /* 0x000000d22fd20221 */ /* 0x000fe20000010000 */
[----:B------:R-:W-:Y:S02]  /*2770*/  @P1 IADD3.X R85, R177, c[0x0][0x25c], RZ, P3, !PT ;  /* 0x00009700b1551a10 */ /* 0x000fe40001ffe4ff */
[----:B------:R-:W-:Y:S02]  /*2780*/  SEL R80, R207, R72, P2 ;  /* 0x00000048cf507207 */ /* 0x000fe40001000000 */
[----:B------:R-:W-:Y:S02]  /*2790*/  SEL R81, R208, R73, P2 ;  /* 0x00000049d0517207 */ /* 0x000fe40001000000 */
[----:B------:R-:W-:Y:S02]  /*27a0*/  SEL R82, R209, R74, P2 ;  /* 0x0000004ad1527207 */ /* 0x000fe40001000000 */
[----:B------:R-:W-:-:S05]  /*27b0*/  SEL R83, R210, R75, P2 ;  /* 0x0000004bd2537207 */ /* 0x000fca0001000000 */
[----:B------:R0:W-:Y:S01]  /*27c0*/  @P1 STG.E.128 [R84.64], R80 ;  /* 0x0000005054001986 */ /* 0x0001e2000c101d04 */
[----:B------:R-:W-:Y:S02]  /*27d0*/  IADD3 R86, P4, R175, c[0x0][0x170], RZ ;  /* 0x00005c00af567a10 */ /* 0x000fe40007f9e0ff */
[----:B------:R-:W-:Y:S02]  /*27e0*/  LOP3.LUT P5, RZ, R176, 0xff, RZ, 0xc0, !PT ;  /* 0x000000ffb0ff7812 */ /* 0x000fe400078ac0ff */
[----:B------:R-:W-:Y:S02]  /*27f0*/  IADD3.X R87, R174, c[0x0][0x174], RZ, P4, !PT ;  /* 0x00005d00ae577a10 */ /* 0x000fe400027fe4ff */
[----:B------:R-:W-:Y:S02]  /*2800*/  LOP3.LUT P6, RZ, R176, 0xff00, RZ, 0xc0, !PT ;  /* 0x0000ff00b0ff7812 */ /* 0x000fe400078cc0ff */
[----:B0-----:R-:W-:-:S04]  /*2810*/  IADD3 R84, P3, R178, c[0x0][0x248], RZ ;  /* 0x00009200b2547a10 */ /* 0x001fc80007f7e0ff */
[----:B------:R-:W-:Y:S02]  /*2820*/  IADD3.X R85, R177, c[0x0][0x24c], RZ, P3, !PT ;  /* 0x00009300b1557a10 */ /* 0x000fe40001ffe4ff */
[----:B------:R-:W-:Y:S02]  /*2830*/  @P1 IADD3 R98, P3, R175, c[0x0][0x258], RZ ;  /* 0x00009600af621a10 */ /* 0x000fe40007f7e0ff */
[----:B------:R-:W-:Y:S02]  /*2840*/  LOP3.LUT P4, RZ, R176, 0xff0000, RZ, 0xc0, !PT ;  /* 0x00ff0000b0ff7812 */ /* 0x000fe4000788c0ff */
[----:B------:R-:W-:Y:S02]  /*2850*/  @P1 IADD3.X R99, R174, c[0x0][0x25c], RZ, P3, !PT ;  /* 0x00009700ae631a10 */ /* 0x000fe40001ffe4ff */
[----:B------:R-:W-:Y:S01]  /*2860*/  LOP3.LUT P3, RZ, R176, 0xff000000, RZ, 0xc0, !PT ;  /* 0xff000000b0ff7812 */ /* 0x000fe2000786c0ff */
[-C--:B------:R-:W-:Y:S02]  /*2870*/  FMUL.FTZ R176, R207, R155.reuse ;  /* 0x0000009bcfb07220 */ /* 0x080fe40000410000 */
[----:B------:R-:W-:-:S02]  /*2880*/  FMUL.FTZ R177, R208, R155 ;  /* 0x0000009bd0b17220 */ /* 0x000fc40000410000 */
[-C--:B------:R-:W-:Y:S02]  /*2890*/  FMUL.FTZ R178, R209, R155.reuse ;  /* 0x0000009bd1b27220 */ /* 0x080fe40000410000 */
[----:B------:R-:W-:Y:S02]  /*28a0*/  FMUL.FTZ R207, R210, R155 ;  /* 0x0000009bd2cf7220 */ /* 0x000fe40000410000 */
[----:B------:R-:W-:Y:S02]  /*28b0*/  FMUL.FTZ R176, R176, c[0x0][0x1e8] ;  /* 0x00007a00b0b07a20 */ /* 0x000fe40000410000 */
[----:B------:R-:W-:Y:S02]  /*28c0*/  FMUL.FTZ R177, R177, c[0x0][0x1e8] ;  /* 0x00007a00b1b17a20 */ /* 0x000fe40000410000 */
[----:B------:R-:W-:Y:S02]  /*28d0*/  FMUL.FTZ R178, R178, c[0x0][0x1e8] ;  /* 0x00007a00b2b27a20 */ /* 0x000fe40000410000 */
[----:B------:R-:W-:Y:S01]  /*28e0*/  FMUL.FTZ R207, R207, c[0x0][0x1e8] ;  /* 0x00007a00cfcf7a20 */ /* 0x000fe20000410000 */
[----:B------:R-:W-:Y:S01]  /*28f0*/  CS2R R80, SRZ ;  /* 0x0000000000507805 */ /* 0x000fe2000001ff00 */
[----:B------:R-:W-:Y:S01]  /*2900*/  CS2R R82, SRZ ;  /* 0x0000000000527805 */ /* 0x000fe2000001ff00 */
[----:B------:R-:W-:-:S02]  /*2910*/  @P5 FMUL.FTZ R80, R239, R176 ;  /* 0x000000b0ef505220 */ /* 0x000fc40000410000 */
[----:B------:R-:W-:Y:S02]  /*2920*/  @P6 FMUL.FTZ R81, R238, R177 ;  /* 0x000000b1ee516220 */ /* 0x000fe40000410000 */
[----:B------:R-:W-:Y:S02]  /*2930*/  @P4 FMUL.FTZ R82, R237, R178 ;  /* 0x000000b2ed524220 */ /* 0x000fe40000410000 */
[----:B------:R-:W-:Y:S02]  /*2940*/  @P3 FMUL.FTZ R83, R236, R207 ;  /* 0x000000cfec533220 */ /* 0x000fe40000410000 */
[----:B------:R-:W-:-:S03]  /*2950*/  FFMA.FTZ R173, R173, R109, R108 ;  /* 0x0000006dadad7223 */ /* 0x000fc6000001006c */
[----:B------:R0:W-:Y:S01]  /*2960*/  STG.E.128 [R84.64], R80 ;  /* 0x0000005054007986 */ /* 0x0001e2000c101d04 */
[-CC-:B------:R-:W-:Y:S02]  /*2970*/  FFMA.FTZ R170, R170, R109.reuse, R108.reuse ;  /* 0x0000006daaaa7223 */ /* 0x180fe4000001006c */
[-C--:B------:R-:W-:Y:S02]  /*2980*/  FFMA.FTZ R171, R171, R109.reuse, R108 ;  /* 0x0000006dabab7223 */ /* 0x080fe4000001006c */
[----:B------:R-:W-:Y:S02]  /*2990*/  FADD.FTZ R172, R172, -R170 ;  /* 0x800000aaacac7221 */ /* 0x000fe40000010000 */
[----:B------:R-:W-:Y:S02]  /*29a0*/  FADD.FTZ R171, R198, -R171 ;  /* 0x800000abc6ab7221 */ /* 0x000fe40000010000 */
[----:B0-----:R-:W-:Y:S02]  /*29b0*/  FFMA.FTZ R80, R197, R109, R108 ;  /* 0x0000006dc5507223 */ /* 0x001fe4000001006c */
[----:B------:R-:W-:-:S02]  /*29c0*/  FADD.FTZ R197, R199, -R173 ;  /* 0x800000adc7c57221 */ /* 0x000fc40000010000 */
[----:B------:R-:W-:Y:S02]  /*29d0*/  FADD.FTZ R200, R200, -R80 ;  /* 0x80000050c8c87221 */ /* 0x000fe40000010000 */
[C---:B------:R-:W-:Y:S01]  /*29e0*/  FMUL.FTZ R197, R154.reuse, R197 ;  /* 0x000000c59ac57220 */ /* 0x040fe20000410000 */
[----:B------:R0:W3:Y:S01]  /*29f0*/  LDG.E.128 R80, [R86.64] ;  /* 0x0000000456507981 */ /* 0x0000e2000c1e1d00 */
[C---:B------:R-:W-:Y:S02]  /*2a00*/  FMUL.FTZ R198, R154.reuse, R200 ;  /* 0x000000c89ac67220 */ /* 0x040fe40000410000 */
[C---:B------:R-:W-:Y:S02]  /*2a10*/  FMUL.FTZ R199, R154.reuse, R172 ;  /* 0x000000ac9ac77220 */ /* 0x040fe40000410000 */
[----:B------:R-:W-:Y:S02]  /*2a20*/  FMUL.FTZ R200, R154, R171 ;  /* 0x000000ab9ac87220 */ /* 0x000fe40000410000 */
[----:B------:R-:W-:-:S02]  /*2a30*/  @P0 FADD.FTZ R197, R48, R197 ;  /* 0x000000c530c50221 */ /* 0x000fc40000010000 */
[----:B------:R-:W-:Y:S02]  /*2a40*/  @P0 FADD.FTZ R198, R49, R198 ;  /* 0x000000c631c60221 */ /* 0x000fe40000010000 */
[----:B------:R-:W-:Y:S02]  /*2a50*/  @P0 FADD.FTZ R199, R50, R199 ;  /* 0x000000c732c70221 */ /* 0x000fe40000010000 */
[----:B------:R-:W-:Y:S01]  /*2a60*/  @P0 FADD.FTZ R200, R51, R200 ;  /* 0x000000c833c80221 */ /* 0x000fe20000010000 */
[----:B------:R-:W-:Y:S01]  /*2a70*/  SEL R84, R197, R72, P2 ;  /* 0x00000048c5547207 */ /* 0x000fe20001000000 */
[----:B--2---:R-:W-:Y:S01]  /*2a80*/  FMUL.FTZ R76, R176, R76 ;  /* 0x0000004cb04c7220 */ /* 0x004fe20000410000 */
[----:B------:R-:W-:Y:S02]  /*2a90*/  SEL R85, R198, R73, P2 ;  /* 0x00000049c6557207 */ /* 0x000fe40001000000 */
[----:B0-----:R-:W-:Y:S02]  /*2aa0*/  SEL R86, R199, R74, P2 ;  /* 0x0000004ac7567207 */ /* 0x001fe40001000000 */
[----:B------:R-:W-:Y:S01]  /*2ab0*/  SEL R87, R200, R75, P2 ;  /* 0x0000004bc8577207 */ /* 0x000fe20001000000 */
[----:B------:R-:W-:Y:S01]  /*2ac0*/  FMUL.FTZ R79, R79, R207 ;  /* 0x000000cf4f4f7220 */ /* 0x000fe20000410000 */
[----:B------:R-:W-:-:S03]  /*2ad0*/  FSEL R170, R76, RZ, P5 ;  /* 0x000000ff4caa7208 */ /* 0x000fc60002800000 */
[----:B------:R0:W-:Y:S01]  /*2ae0*/  @P1 STG.E.128 [R98.64], R84 ;  /* 0x0000005462001986 */ /* 0x0001e2000c101d04 */
[----:B------:R-:W-:Y:S01]  /*2af0*/  FMUL.FTZ R77, R77, R177 ;  /* 0x000000b14d4d7220 */ /* 0x000fe20000410000 */
[----:B------:R-:W-:Y:S01]  /*2b00*/  FSEL R173, R79, RZ, P3 ;  /* 0x000000ff4fad7208 */ /* 0x000fe20001800000 */
[----:B------:R-:W-:-:S03]  /*2b10*/  FMUL.FTZ R78, R78, R178 ;  /* 0x000000b24e4e7220 */ /* 0x000fc60000410000 */
[----:B------:R-:W-:Y:S02]  /*2b20*/  FSEL R172, R77, RZ, P6 ;  /* 0x000000ff4dac7208 */ /* 0x000fe40003000000 */
[----:B------:R-:W-:Y:S02]  /*2b30*/  FSEL R171, R78, RZ, P4 ;  /* 0x000000ff4eab7208 */ /* 0x000fe40002000000 */
[----:B0-----:R-:W-:Y:S02]  /*2b40*/  IADD3 R84, P5, R175, c[0x0][0x248], RZ ;  /* 0x00009200af547a10 */ /* 0x001fe40007fbe0ff */
[----:B------:R-:W-:Y:S02]  /*2b50*/  @P1 IADD3 R98, P3, R168, c[0x0][0x258], RZ ;  /* 0x00009600a8621a10 */ /* 0x000fe40007f7e0ff */
[----:B------:R-:W-:Y:S02]  /*2b60*/  IADD3.X R85, R174, c[0x0][0x24c], RZ, P5, !PT ;  /* 0x00009300ae557a10 */ /* 0x000fe40002ffe4ff */
[----:B------:R-:W-:-:S02]  /*2b70*/  IADD3 R86, P5, R168, c[0x0][0x170], RZ ;  /* 0x00005c00a8567a10 */ /* 0x000fc40007fbe0ff */
[C---:B------:R-:W-:Y:S02]  /*2b80*/  @P1 IADD3.X R99, R166.reuse, c[0x0][0x25c], RZ, P3, !PT ;  /* 0x00009700a6631a10 */ /* 0x040fe40001ffe4ff */
[----:B------:R-:W-:Y:S02]  /*2b90*/  IADD3.X R87, R166, c[0x0][0x174], RZ, P5, !PT ;  /* 0x00005d00a6577a10 */ /* 0x000fe40002ffe4ff */
[C---:B------:R-:W-:Y:S02]  /*2ba0*/  LOP3.LUT P6, RZ, R169.reuse, 0xff, RZ, 0xc0, !PT ;  /* 0x000000ffa9ff7812 */ /* 0x040fe400078cc0ff */
[C---:B------:R-:W-:Y:S02]  /*2bb0*/  LOP3.LUT P4, RZ, R169.reuse, 0xff00, RZ, 0xc0, !PT ;  /* 0x0000ff00a9ff7812 */ /* 0x040fe4000788c0ff */
[C---:B------:R-:W-:Y:S02]  /*2bc0*/  LOP3.LUT P5, RZ, R169.reuse, 0xff0000, RZ, 0xc0, !PT ;  /* 0x00ff0000a9ff7812 */ /* 0x040fe400078ac0ff */
[----:B------:R-:W-:Y:S01]  /*2bd0*/  LOP3.LUT P3, RZ, R169, 0xff000000, RZ, 0xc0, !PT ;  /* 0xff000000a9ff7812 */ /* 0x000fe2000786c0ff */
[----:B------:R-:W-:-:S02]  /*2be0*/  FMUL.FTZ R175, R197, R155 ;  /* 0x0000009bc5af7220 */ /* 0x000fc40000410000 */
[-C--:B------:R-:W-:Y:S02]  /*2bf0*/  FMUL.FTZ R176, R198, R155.reuse ;  /* 0x0000009bc6b07220 */ /* 0x080fe40000410000 */
[-C--:B------:R-:W-:Y:S02]  /*2c00*/  FMUL.FTZ R174, R199, R155.reuse ;  /* 0x0000009bc7ae7220 */ /* 0x080fe40000410000 */
[----:B------:R-:W-:Y:S02]  /*2c10*/  FMUL.FTZ R169, R200, R155 ;  /* 0x0000009bc8a97220 */ /* 0x000fe40000410000 */
[----:B------:R-:W-:Y:S02]  /*2c20*/  FMUL.FTZ R175, R175, c[0x0][0x1e8] ;  /* 0x00007a00afaf7a20 */ /* 0x000fe40000410000 */
[----:B------:R-:W-:Y:S02]  /*2c30*/  FMUL.FTZ R176, R176, c[0x0][0x1e8] ;  /* 0x00007a00b0b07a20 */ /* 0x000fe40000410000 */
[----:B------:R-:W-:-:S02]  /*2c40*/  FMUL.FTZ R174, R174, c[0x0][0x1e8] ;  /* 0x00007a00aeae7a20 */ /* 0x000fc40000410000 */
[----:B------:R-:W-:Y:S01]  /*2c50*/  FMUL.FTZ R169, R169, c[0x0][0x1e8] ;  /* 0x00007a00a9a97a20 */ /* 0x000fe20000410000 */
[----:B------:R-:W-:Y:S01]  /*2c60*/  CS2R R76, SRZ ;  /* 0x00000000004c7805 */ /* 0x000fe2000001ff00 */
[----:B------:R-:W-:Y:S01]  /*2c70*/  CS2R R78, SRZ ;  /* 0x00000000004e7805 */ /* 0x000fe2000001ff00 */
[----:B------:R-:W-:Y:S02]  /*2c80*/  @P6 FMUL.FTZ R76, R235, R175 ;  /* 0x000000afeb4c6220 */ /* 0x000fe40000410000 */
[----:B------:R-:W-:Y:S02]  /*2c90*/  @P4 FMUL.FTZ R77, R234, R176 ;  /* 0x000000b0ea4d4220 */ /* 0x000fe40000410000 */
[----:B------:R-:W-:Y:S02]  /*2ca0*/  @P5 FMUL.FTZ R78, R233, R174 ;  /* 0x000000aee94e5220 */ /* 0x000fe40000410000 */
[----:B------:R-:W-:-:S05]  /*2cb0*/  @P3 FMUL.FTZ R79, R232, R169 ;  /* 0x000000a9e84f3220 */ /* 0x000fca0000410000 */
[----:B------:R0:W-:Y:S04]  /*2cc0*/  STG.E.128 [R84.64], R76 ;  /* 0x0000004c54007986 */ /* 0x0001e8000c101d04 */
[----:B0-----:R0:W2:Y:S01]  /*2cd0*/  LDG.E.128 R76, [R86.64] ;  /* 0x00000004564c7981 */ /* 0x0010a2000c1e1d00 */
[-CC-:B------:R-:W-:Y:S02]  /*2ce0*/  FFMA.FTZ R103, R103, R109.reuse, R108.reuse ;  /* 0x0000006d67677223 */ /* 0x180fe4000001006c */
[-CC-:B------:R-:W-:Y:S02]  /*2cf0*/  FFMA.FTZ R102, R102, R109.reuse, R108.reuse ;  /* 0x0000006d66667223 */ /* 0x180fe4000001006c */
[----:B------:R-:W-:Y:S02]  /*2d00*/  FADD.FTZ R103, R113, -R103 ;  /* 0x8000006771677221 */ /* 0x000fe40000010000 */
[----:B------:R-:W-:-:S02]  /*2d10*/  FFMA.FTZ R113, R110, R109, R108 ;  /* 0x0000006d6e717223 */ /* 0x000fc4000001006c */
[----:B------:R-:W-:Y:S02]  /*2d20*/  FFMA.FTZ R110, R111, R109, R108 ;  /* 0x0000006d6f6e7223 */ /* 0x000fe4000001006c */
        /* <DEDUP_REMOVED lines=14> */
[----:B------:R-:W-:-:S05]  /*2e10*/  SEL R87, R115, R75, P2 ;  /* 0x0000004b73577207 */ /* 0x000fca0001000000 */
[----:B------:R0:W-:Y:S02]  /*2e20*/  @P1 STG.E.128 [R98.64], R84 ;  /* 0x0000005462001986 */ /* 0x0001e4000c101d04 */
[-C--:B0-----:R-:W-:Y:S02]  /*2e30*/  FMUL.FTZ R98, R102, R155.reuse ;  /* 0x0000009b66627220 */ /* 0x081fe40000410000 */
[-C--:B------:R-:W-:Y:S02]  /*2e40*/  FMUL.FTZ R99, R103, R155.reuse ;  /* 0x0000009b67637220 */ /* 0x080fe40000410000 */
[-C--:B------:R-:W-:Y:S02]  /*2e50*/  FMUL.FTZ R87, R114, R155.reuse ;  /* 0x0000009b72577220 */ /* 0x080fe40000410000 */
[----:B------:R-:W-:Y:S02]  /*2e60*/  FMUL.FTZ R86, R115, R155 ;  /* 0x0000009b73567220 */ /* 0x000fe40000410000 */
[----:B------:R-:W-:-:S02]  /*2e70*/  FMUL.FTZ R98, R98, c[0x0][0x1e8] ;  /* 0x00007a0062627a20 */ /* 0x000fc40000410000 */
[----:B------:R-:W-:Y:S02]  /*2e80*/  FMUL.FTZ R99, R99, c[0x0][0x1e8] ;  /* 0x00007a0063637a20 */ /* 0x000fe40000410000 */
[----:B------:R-:W-:Y:S02]  /*2e90*/  FMUL.FTZ R87, R87, c[0x0][0x1e8] ;  /* 0x00007a0057577a20 */ /* 0x000fe40000410000 */
[----:B------:R-:W-:Y:S02]  /*2ea0*/  FMUL.FTZ R86, R86, c[0x0][0x1e8] ;  /* 0x00007a0056567a20 */ /* 0x000fe40000410000 */
[----:B---3--:R-:W-:Y:S02]  /*2eb0*/  FMUL.FTZ R81, R81, R176 ;  /* 0x000000b051517220 */ /* 0x008fe40000410000 */
[----:B------:R-:W-:Y:S02]  /*2ec0*/  FMUL.FTZ R82, R82, R174 ;  /* 0x000000ae52527220 */ /* 0x000fe40000410000 */
[----:B------:R-:W-:Y:S01]  /*2ed0*/  FMUL.FTZ R80, R175, R80 ;  /* 0x00000050af507220 */ /* 0x000fe20000410000 */
[----:B------:R-:W-:Y:S01]  /*2ee0*/  FSEL R110, R81, RZ, P4 ;  /* 0x000000ff516e7208 */ /* 0x000fe20002000000 */
[----:B------:R-:W-:Y:S01]  /*2ef0*/  FMUL.FTZ R83, R83, R169 ;  /* 0x000000a953537220 */ /* 0x000fe20000410000 */
[----:B------:R-:W-:-:S02]  /*2f00*/  FSEL R112, R82, RZ, P5 ;  /* 0x000000ff52707208 */ /* 0x000fc40002800000 */
[----:B------:R-:W-:Y:S02]  /*2f10*/  IADD3 R168, P4, R168, c[0x0][0x248], RZ ;  /* 0x00009200a8a87a10 */ /* 0x000fe40007f9e0ff */
[----:B------:R-:W-:Y:S02]  /*2f20*/  IADD3 R84, P5, R164, c[0x0][0x170], RZ ;  /* 0x00005c00a4547a10 */ /* 0x000fe40007fbe0ff */
[----:B------:R-:W-:Y:S02]  /*2f30*/  FSEL R111, R80, RZ, P6 ;  /* 0x000000ff506f7208 */ /* 0x000fe40003000000 */
[----:B------:R-:W-:Y:S02]  /*2f40*/  FSEL R113, R83, RZ, P3 ;  /* 0x000000ff53717208 */ /* 0x000fe40001800000 */
[----:B------:R-:W-:Y:S02]  /*2f50*/  IADD3.X R169, R166, c[0x0][0x24c], RZ, P4, !PT ;  /* 0x00009300a6a97a10 */ /* 0x000fe400027fe4ff */
[----:B------:R-:W-:-:S02]  /*2f60*/  IADD3.X R85, R165, c[0x0][0x174], RZ, P5, !PT ;  /* 0x00005d00a5557a10 */ /* 0x000fc40002ffe4ff */
[C---:B------:R-:W-:Y:S02]  /*2f70*/  LOP3.LUT P6, RZ, R167.reuse, 0xff, RZ, 0xc0, !PT ;  /* 0x000000ffa7ff7812 */ /* 0x040fe400078cc0ff */
[C---:B------:R-:W-:Y:S02]  /*2f80*/  LOP3.LUT P3, RZ, R167.reuse, 0xff00, RZ, 0xc0, !PT ;  /* 0x0000ff00a7ff7812 */ /* 0x040fe4000786c0ff */
[C---:B------:R-:W-:Y:S02]  /*2f90*/  LOP3.LUT P4, RZ, R167.reuse, 0xff0000, RZ, 0xc0, !PT ;  /* 0x00ff0000a7ff7812 */ /* 0x040fe4000788c0ff */
[----:B------:R-:W-:Y:S01]  /*2fa0*/  LOP3.LUT P5, RZ, R167, 0xff000000, RZ, 0xc0, !PT ;  /* 0xff000000a7ff7812 */ /* 0x000fe200078ac0ff */
[----:B------:R-:W-:Y:S01]  /*2fb0*/  CS2R R80, SRZ ;  /* 0x0000000000507805 */ /* 0x000fe2000001ff00 */
[----:B------:R-:W-:-:S05]  /*2fc0*/  CS2R R82, SRZ ;  /* 0x0000000000527805 */ /* 0x000fca000001ff00 */
[----:B------:R-:W-:Y:S02]  /*2fd0*/  @P6 FMUL.FTZ R80, R231, R98 ;  /* 0x00000062e7506220 */ /* 0x000fe40000410000 */
[----:B------:R-:W-:Y:S02]  /*2fe0*/  @P3 FMUL.FTZ R81, R230, R99 ;  /* 0x00000063e6513220 */ /* 0x000fe40000410000 */
[----:B------:R-:W-:Y:S02]  /*2ff0*/  @P4 FMUL.FTZ R82, R229, R87 ;  /* 0x00000057e5524220 */ /* 0x000fe40000410000 */
[----:B------:R-:W-:-:S05]  /*3000*/  @P5 FMUL.FTZ R83, R228, R86 ;  /* 0x00000056e4535220 */ /* 0x000fca0000410000 */
[----:B------:R0:W-:Y:S04]  /*3010*/  STG.E.128 [R168.64], R80 ;  /* 0x00000050a8007986 */ /* 0x0001e8000c101d04 */
[----:B0-----:R0:W3:Y:S01]  /*3020*/  LDG.E.128 R80, [R84.64] ;  /* 0x0000000454507981 */ /* 0x0010e2000c1e1d00 */
[----:B--2---:R-:W-:Y:S02]  /*3030*/  FMUL.FTZ R76, R98, R76 ;  /* 0x0000004c624c7220 */ /* 0x004fe40000410000 */
[----:B------:R-:W-:Y:S02]  /*3040*/  FMUL.FTZ R77, R77, R99 ;  /* 0x000000634d4d7220 */ /* 0x000fe40000410000 */
[----:B------:R-:W-:Y:S02]  /*3050*/  FMUL.FTZ R78, R78, R87 ;  /* 0x000000574e4e7220 */ /* 0x000fe40000410000 */
[----:B------:R-:W-:Y:S01]  /*3060*/  FMUL.FTZ R79, R79, R86 ;  /* 0x000000564f4f7220 */ /* 0x000fe20000410000 */
[----:B------:R-:W-:Y:S01]  /*3070*/  FSEL R166, R76, RZ, P6 ;  /* 0x000000ff4ca67208 */ /* 0x000fe20003000000 */
[-CC-:B------:R-:W-:Y:S01]  /*3080*/  FFMA.FTZ R76, R105, R109.reuse, R108.reuse ;  /* 0x0000006d694c7223 */ /* 0x180fe2000001006c */
[----:B------:R-:W-:Y:S01]  /*3090*/  FSEL R115, R77, RZ, P3 ;  /* 0x000000ff4d737208 */ /* 0x000fe20001800000 */
[-CC-:B------:R-:W-:Y:S01]  /*30a0*/  FFMA.FTZ R77, R104, R109.reuse, R108.reuse ;  /* 0x0000006d684d7223 */ /* 0x180fe2000001006c */
[----:B------:R-:W-:Y:S01]  /*30b0*/  FSEL R114, R78, RZ, P4 ;  /* 0x000000ff4e727208 */ /* 0x000fe20002000000 */
[-CC-:B------:R-:W-:Y:S01]  /*30c0*/  FFMA.FTZ R78, R107, R109.reuse, R108.reuse ;  /* 0x0000006d6b4e7223 */ /* 0x180fe2000001006c */
[----:B------:R-:W-:Y:S01]  /*30d0*/  FSEL R167, R79, RZ, P5 ;  /* 0x000000ff4fa77208 */ /* 0x000fe20002800000 */
[----:B------:R-:W-:Y:S01]  /*30e0*/  FFMA.FTZ R79, R106, R109, R108 ;  /* 0x0000006d6a4f7223 */ /* 0x000fe2000001006c */
[----:B------:R-:W-:Y:S01]  /*30f0*/  @P1 IADD3 R98, P3, R164, c[0x0][0x258], RZ ;  /* 0x00009600a4621a10 */ /* 0x000fe20007f7e0ff */
[----:B0-----:R-:W-:-:S02]  /*3100*/  FADD.FTZ R85, R116, -R77 ;  /* 0x8000004d74557221 */ /* 0x001fc40000010000 */
[----:B------:R-:W-:Y:S02]  /*3110*/  FADD.FTZ R117, R117, -R76 ;  /* 0x8000004c75757221 */ /* 0x000fe40000010000 */
[----:B------:R-:W-:Y:S02]  /*3120*/  FADD.FTZ R87, R118, -R79 ;  /* 0x8000004f76577221 */ /* 0x000fe40000010000 */
[----:B------:R-:W-:Y:S01]  /*3130*/  FADD.FTZ R119, R119, -R78 ;  /* 0x8000004e77777221 */ /* 0x000fe20000010000 */
[----:B------:R-:W-:Y:S02]  /*3140*/  IADD3 R164, P4, R164, c[0x0][0x248], RZ ;  /* 0x00009200a4a47a10 */ /* 0x000fe40007f9e0ff */
[----:B------:R-:W-:Y:S01]  /*3150*/  IADD3 R102, P5, R162, c[0x0][0x170], RZ ;  /* 0x00005c00a2667a10 */ /* 0x000fe20007fbe0ff */
[C---:B------:R-:W-:Y:S01]  /*3160*/  FMUL.FTZ R85, R154.reuse, R85 ;  /* 0x000000559a557220 */ /* 0x040fe20000410000 */
[----:B------:R-:W-:Y:S01]  /*3170*/  @P1 IADD3.X R99, R165, c[0x0][0x25c], RZ, P3, !PT ;  /* 0x00009700a5631a10 */ /* 0x000fe20001ffe4ff */
[----:B------:R-:W-:-:S02]  /*3180*/  FMUL.FTZ R86, R154, R117 ;  /* 0x000000759a567220 */ /* 0x000fc40000410000 */
[C---:B------:R-:W-:Y:S02]  /*3190*/  FMUL.FTZ R87, R154.reuse, R87 ;  /* 0x000000579a577220 */ /* 0x040fe40000410000 */
[----:B------:R-:W-:Y:S01]  /*31a0*/  FMUL.FTZ R116, R154, R119 ;  /* 0x000000779a747220 */ /* 0x000fe20000410000 */
[----:B------:R-:W-:Y:S02]  /*31b0*/  IADD3.X R165, R165, c[0x0][0x24c], RZ, P4, !PT ;  /* 0x00009300a5a57a10 */ /* 0x000fe400027fe4ff */
[----:B------:R-:W-:Y:S01]  /*31c0*/  IADD3.X R103, R161, c[0x0][0x174], RZ, P5, !PT ;  /* 0x00005d00a1677a10 */ /* 0x000fe20002ffe4ff */
[----:B------:R-:W-:Y:S01]  /*31d0*/  @P0 FADD.FTZ R85, R56, R85 ;  /* 0x0000005538550221 */ /* 0x000fe20000010000 */
[----:B------:R-:W-:Y:S01]  /*31e0*/  LOP3.LUT P6, RZ, R163, 0xff, RZ, 0xc0, !PT ;  /* 0x000000ffa3ff7812 */ /* 0x000fe200078cc0ff */
[----:B------:R-:W-:Y:S01]  /*31f0*/  @P0 FADD.FTZ R86, R57, R86 ;  /* 0x0000005639560221 */ /* 0x000fe20000010000 */
[C---:B------:R-:W-:Y:S01]  /*3200*/  LOP3.LUT P3, RZ, R163.reuse, 0xff00, RZ, 0xc0, !PT ;  /* 0x0000ff00a3ff7812 */ /* 0x040fe2000786c0ff */
[----:B------:R-:W-:Y:S01]  /*3210*/  @P0 FADD.FTZ R87, R58, R87 ;  /* 0x000000573a570221 */ /* 0x000fe20000010000 */
[----:B------:R-:W-:Y:S01]  /*3220*/  LOP3.LUT P4, RZ, R163, 0xff0000, RZ, 0xc0, !PT ;  /* 0x00ff0000a3ff7812 */ /* 0x000fe2000788c0ff */
[----:B------:R-:W-:Y:S01]  /*3230*/  @P0 FADD.FTZ R116, R59, R116 ;  /* 0x000000743b740221 */ /* 0x000fe20000010000 */
[----:B------:R-:W-:Y:S01]  /*3240*/  LOP3.LUT P5, RZ, R163, 0xff000000, RZ, 0xc0, !PT ;  /* 0xff000000a3ff7812 */ /* 0x000fe200078ac0ff */
[----:B------:R-:W-:-:S02]  /*3250*/  FMUL.FTZ R105, R85, R155 ;  /* 0x0000009b55697220 */ /* 0x000fc40000410000 */
[-C--:B------:R-:W-:Y:S02]  /*3260*/  FMUL.FTZ R106, R86, R155.reuse ;  /* 0x0000009b566a7220 */ /* 0x080fe40000410000 */
[-C--:B------:R-:W-:Y:S02]  /*3270*/  FMUL.FTZ R104, R87, R155.reuse ;  /* 0x0000009b57687220 */ /* 0x080fe40000410000 */
[----:B------:R-:W-:Y:S01]  /*3280*/  FMUL.FTZ R107, R116, R155 ;  /* 0x0000009b746b7220 */ /* 0x000fe20000410000 */
[----:B------:R-:W-:Y:S01]  /*3290*/  SEL R84, R85, R72, P2 ;  /* 0x0000004855547207 */ /* 0x000fe20001000000 */
[----:B------:R-:W-:Y:S01]  /*32a0*/  FMUL.FTZ R105, R105, c[0x0][0x1e8] ;  /* 0x00007a0069697a20 */ /* 0x000fe20000410000 */
[----:B------:R-:W-:Y:S01]  /*32b0*/  SEL R85, R86, R73, P2 ;  /* 0x0000004956557207 */ /* 0x000fe20001000000 */
[----:B------:R-:W-:Y:S02]  /*32c0*/  FMUL.FTZ R106, R106, c[0x0][0x1e8] ;  /* 0x00007a006a6a7a20 */ /* 0x000fe40000410000 */
[----:B------:R-:W-:-:S02]  /*32d0*/  FMUL.FTZ R104, R104, c[0x0][0x1e8] ;  /* 0x00007a0068687a20 */ /* 0x000fc40000410000 */
[----:B------:R-:W-:Y:S01]  /*32e0*/  FMUL.FTZ R107, R107, c[0x0][0x1e8] ;  /* 0x00007a006b6b7a20 */ /* 0x000fe20000410000 */
[----:B------:R-:W-:Y:S01]  /*32f0*/  CS2R R76, SRZ ;  /* 0x00000000004c7805 */ /* 0x000fe2000001ff00 */
[----:B------:R-:W-:Y:S01]  /*3300*/  CS2R R78, SRZ ;  /* 0x00000000004e7805 */ /* 0x000fe2000001ff00 */
[----:B------:R-:W-:Y:S01]  /*3310*/  SEL R86, R87, R74, P2 ;  /* 0x0000004a57567207 */ /* 0x000fe20001000000 */
[----:B------:R-:W-:Y:S01]  /*3320*/  @P6 FMUL.FTZ R76, R227, R105 ;  /* 0x00000069e34c6220 */ /* 0x000fe20000410000 */
[----:B------:R-:W-:Y:S01]  /*3330*/  SEL R87, R116, R75, P2 ;  /* 0x0000004b74577207 */ /* 0x000fe20001000000 */
[----:B------:R-:W-:Y:S02]  /*3340*/  @P3 FMUL.FTZ R77, R226, R106 ;  /* 0x0000006ae24d3220 */ /* 0x000fe40000410000 */
[----:B------:R-:W-:Y:S02]  /*3350*/  @P4 FMUL.FTZ R78, R225, R104 ;  /* 0x00000068e14e4220 */ /* 0x000fe40000410000 */
[----:B------:R-:W-:Y:S01]  /*3360*/  @P5 FMUL.FTZ R79, R224, R107 ;  /* 0x0000006be04f5220 */ /* 0x000fe20000410000 */
[----:B------:R-:W-:Y:S04]  /*3370*/  @P1 STG.E.128 [R98.64], R84 ;  /* 0x0000005462001986 */ /* 0x000fe8000c101d04 */
[----:B------:R0:W-:Y:S04]  /*3380*/  STG.E.128 [R164.64], R76 ;  /* 0x0000004ca4007986 */ /* 0x0001e8000c101d04 */
[----:B0-----:R0:W2:Y:S01]  /*3390*/  LDG.E.128 R76, [R102.64] ;  /* 0x00000004664c7981 */ /* 0x0010a2000c1e1d00 */
[----:B---3--:R-:W-:-:S02]  /*33a0*/  FMUL.FTZ R80, R105, R80 ;  /* 0x0000005069507220 */ /* 0x008fc40000410000 */
[----:B------:R-:W-:Y:S02]  /*33b0*/  FMUL.FTZ R81, R81, R106 ;  /* 0x0000006a51517220 */ /* 0x000fe40000410000 */
[----:B------:R-:W-:Y:S01]  /*33c0*/  FMUL.FTZ R104, R82, R104 ;  /* 0x0000006852687220 */ /* 0x000fe20000410000 */
[----:B------:R-:W-:Y:S01]  /*33d0*/  FSEL R106, R80, RZ, P6 ;  /* 0x000000ff506a7208 */ /* 0x000fe20003000000 */
[----:B------:R-:W-:Y:S01]  /*33e0*/  FMUL.FTZ R107, R83, R107 ;  /* 0x0000006b536b7220 */ /* 0x000fe20000410000 */
[----:B------:R-:W-:Y:S01]  /*33f0*/  FSEL R105, R81, RZ, P3 ;  /* 0x000000ff51697208 */ /* 0x000fe20001800000 */
[-CC-:B------:R-:W-:Y:S02]  /*3400*/  FFMA.FTZ R81, R96, R109.reuse, R108.reuse ;  /* 0x0000006d60517223 */ /* 0x180fe4000001006c */
[-CC-:B------:R-:W-:Y:S02]  /*3410*/  FFMA.FTZ R80, R97, R109.reuse, R108.reuse ;  /* 0x0000006d61507223 */ /* 0x180fe4000001006c */
[----:B------:R-:W-:-:S02]  /*3420*/  FFMA.FTZ R83, R100, R109, R108 ;  /* 0x0000006d64537223 */ /* 0x000fc4000001006c */
[----:B------:R-:W-:Y:S01]  /*3430*/  FFMA.FTZ R82, R101, R109, R108 ;  /* 0x0000006d65527223 */ /* 0x000fe2000001006c */
[----:B------:R-:W-:Y:S01]  /*3440*/  @P1 IADD3 R98, P3, R162, c[0x0][0x258], RZ ;  /* 0x00009600a2621a10 */ /* 0x000fe20007f7e0ff */
[----:B------:R-:W-:Y:S01]  /*3450*/  FADD.FTZ R85, R120, -R81 ;  /* 0x8000005178557221 */ /* 0x000fe20000010000 */
[----:B------:R-:W-:Y:S01]  /*3460*/  FSEL R104, R104, RZ, P4 ;  /* 0x000000ff68687208 */ /* 0x000fe20002000000 */
[----:B------:R-:W-:Y:S01]  /*3470*/  FADD.FTZ R121, R121, -R80 ;  /* 0x8000005079797221 */ /* 0x000fe20000010000 */
[----:B------:R-:W-:Y:S01]  /*3480*/  FSEL R107, R107, RZ, P5 ;  /* 0x000000ff6b6b7208 */ /* 0x000fe20002800000 */
[----:B------:R-:W-:Y:S02]  /*3490*/  FADD.FTZ R87, R122, -R83 ;  /* 0x800000537a577221 */ /* 0x000fe40000010000 */
[----:B------:R-:W-:Y:S01]  /*34a0*/  FADD.FTZ R123, R123, -R82 ;  /* 0x800000527b7b7221 */ /* 0x000fe20000010000 */
[----:B------:R-:W-:Y:S02]  /*34b0*/  IADD3 R162, P4, R162, c[0x0][0x248], RZ ;  /* 0x00009200a2a27a10 */ /* 0x000fe40007f9e0ff */
[----:B0-----:R-:W-:Y:S01]  /*34c0*/  IADD3 R102, P5, R157, c[0x0][0x170], RZ ;  /* 0x00005c009d667a10 */ /* 0x001fe20007fbe0ff */
[----:B------:R-:W-:-:S02]  /*34d0*/  FMUL.FTZ R85, R154, R85 ;  /* 0x000000559a557220 */ /* 0x000fc40000410000 */
[C---:B------:R-:W-:Y:S02]  /*34e0*/  FMUL.FTZ R86, R154.reuse, R121 ;  /* 0x000000799a567220 */ /* 0x040fe40000410000 */
[C---:B------:R-:W-:Y:S02]  /*34f0*/  FMUL.FTZ R87, R154.reuse, R87 ;  /* 0x000000579a577220 */ /* 0x040fe40000410000 */
[----:B------:R-:W-:Y:S01]  /*3500*/  FMUL.FTZ R116, R154, R123 ;  /* 0x0000007b9a747220 */ /* 0x000fe20000410000 */
[C---:B------:R-:W-:Y:S02]  /*3510*/  @P1 IADD3.X R99, R161.reuse, c[0x0][0x25c], RZ, P3, !PT ;  /* 0x00009700a1631a10 */ /* 0x040fe40001ffe4ff */
[----:B------:R-:W-:Y:S02]  /*3520*/  IADD3.X R163, R161, c[0x0][0x24c], RZ, P4, !PT ;  /* 0x00009300a1a37a10 */ /* 0x000fe400027fe4ff */
[----:B------:R-:W-:Y:S01]  /*3530*/  IADD3.X R103, R158, c[0x0][0x174], RZ, P5, !PT ;  /* 0x00005d009e677a10 */ /* 0x000fe20002ffe4ff */
[----:B------:R-:W-:Y:S01]  /*3540*/  @P0 FADD.FTZ R85, R60, R85 ;  /* 0x000000553c550221 */ /* 0x000fe20000010000 */
[C---:B------:R-:W-:Y:S01]  /*3550*/  LOP3.LUT P6, RZ, R160.reuse, 0xff, RZ, 0xc0, !PT ;  /* 0x000000ffa0ff7812 */ /* 0x040fe200078cc0ff */
[----:B------:R-:W-:Y:S01]  /*3560*/  @P0 FADD.FTZ R86, R61, R86 ;  /* 0x000000563d560221 */ /* 0x000fe20000010000 */
[----:B------:R-:W-:Y:S01]  /*3570*/  LOP3.LUT P3, RZ, R160, 0xff00, RZ, 0xc0, !PT ;  /* 0x0000ff00a0ff7812 */ /* 0x000fe2000786c0ff */
[----:B------:R-:W-:Y:S01]  /*3580*/  @P0 FADD.FTZ R87, R62, R87 ;  /* 0x000000573e570221 */ /* 0x000fe20000010000 */
[C---:B------:R-:W-:Y:S01]  /*3590*/  LOP3.LUT P4, RZ, R160.reuse, 0xff0000, RZ, 0xc0, !PT ;  /* 0x00ff0000a0ff7812 */ /* 0x040fe2000788c0ff */
        /* <DEDUP_REMOVED lines=22> */
[----:B0-----:R0:W3:Y:S01]  /*3700*/  LDG.E.128 R80, [R102.64] ;  /* 0x0000000466507981 */ /* 0x0010e2000c1e1d00 */
[----:B--2---:R-:W-:-:S02]  /*3710*/  FMUL.FTZ R76, R96, R76 ;  /* 0x0000004c604c7220 */ /* 0x004fc40000410000 */
        /* <DEDUP_REMOVED lines=9> */
[----:B0-----:R-:W-:Y:S01]  /*37b0*/  FSEL R103, R79, RZ, P5 ;  /* 0x000000ff4f677208 */ /* 0x001fe20002800000 */
[----:B------:R-:W-:-:S02]  /*37c0*/  FFMA.FTZ R79, R94, R109, R108 ;  /* 0x0000006d5e4f7223 */ /* 0x000fc4000001006c */
[----:B------:R-:W-:Y:S02]  /*37d0*/  FADD.FTZ R85, R124, -R77 ;  /* 0x8000004d7c557221 */ /* 0x000fe40000010000 */
[----:B------:R-:W-:Y:S02]  /*37e0*/  FADD.FTZ R125, R125, -R76 ;  /* 0x8000004c7d7d7221 */ /* 0x000fe40000010000 */
[----:B------:R-:W-:Y:S02]  /*37f0*/  FADD.FTZ R87, R126, -R79 ;  /* 0x8000004f7e577221 */ /* 0x000fe40000010000 */
[----:B------:R-:W-:Y:S01]  /*3800*/  FADD.FTZ R127, R127, -R78 ;  /* 0x8000004e7f7f7221 */ /* 0x000fe20000010000 */
[C---:B------:R-:W-:Y:S02]  /*3810*/  @P1 IADD3 R96, P3, R157.reuse, c[0x0][0x258], RZ ;  /* 0x000096009d601a10 */ /* 0x040fe40007f7e0ff */
[----:B------:R-:W-:Y:S02]  /*3820*/  IADD3 R98, P4, R157, c[0x0][0x248], RZ ;  /* 0x000092009d627a10 */ /* 0x000fe40007f9e0ff */
[----:B------:R-:W-:Y:S01]  /*3830*/  IADD3 R100, P5, R153, c[0x0][0x170], RZ ;  /* 0x00005c0099647a10 */ /* 0x000fe20007fbe0ff */
        /* <DEDUP_REMOVED lines=35> */
[----:B0-----:R-:W2:Y:S01]  /*3a70*/  LDG.E.128 R76, [R100.64] ;  /* 0x00000004644c7981 */ /* 0x001ea2000c1e1d00 */
[----:B------:R-:W-:-:S04]  /*3a80*/  FFMA.FTZ R85, R90, R109, R108 ;  /* 0x0000006d5a557223 */ /* 0x000fc8000001006c */
[----:B------:R-:W-:-:S04]  /*3a90*/  FADD.FTZ R85, R130, -R85 ;  /* 0x8000005582557221 */ /* 0x000fc80000010000 */
[----:B------:R-:W-:-:S04]  /*3aa0*/  FMUL.FTZ R85, R154, R85 ;  /* 0x000000559a557220 */ /* 0x000fc80000410000 */
[----:B------:R-:W-:-:S04]  /*3ab0*/  @P0 FADD.FTZ R85, R70, R85 ;  /* 0x0000005546550221 */ /* 0x000fc80000010000 */
[C---:B------:R-:W-:Y:S01]  /*3ac0*/  FMUL.FTZ R90, R85.reuse, R155 ;  /* 0x0000009b555a7220 */ /* 0x040fe20000410000 */
[----:B------:R-:W-:-:S03]  /*3ad0*/  SEL R74, R85, R74, P2 ;  /* 0x0000004a554a7207 */ /* 0x000fc60001000000 */
[----:B------:R-:W-:Y:S01]  /*3ae0*/  FMUL.FTZ R90, R90, c[0x0][0x1e8] ;  /* 0x00007a005a5a7a20 */ /* 0x000fe20000410000 */
[----:B------:R-:W-:Y:S01]  /*3af0*/  IADD3 R150, R150, c[0x0][0x160], RZ ;  /* 0x0000580096967a10 */ /* 0x000fe20007ffe0ff */
        /* <DEDUP_REMOVED lines=20> */
[----:B---3--:R-:W-:Y:S02]  /*3c40*/  FMUL.FTZ R82, R82, R94 ;  /* 0x0000005e52527220 */ /* 0x008fe40000410000 */
[----:B------:R-:W-:Y:S02]  /*3c50*/  FMUL.FTZ R83, R83, R95 ;  /* 0x0000005f53537220 */ /* 0x000fe40000410000 */
[----:B------:R-:W-:Y:S01]  /*3c60*/  FMUL.FTZ R80, R92, R80 ;  /* 0x000000505c507220 */ /* 0x000fe20000410000 */
[----:B------:R-:W-:Y:S01]  /*3c70*/  FSEL R92, R82, RZ, P4 ;  /* 0x000000ff525c7208 */ /* 0x000fe20002000000 */
[----:B------:R-:W-:Y:S01]  /*3c80*/  FMUL.FTZ R81, R81, R93 ;  /* 0x0000005d51517220 */ /* 0x000fe20000410000 */
[----:B------:R-:W-:Y:S01]  /*3c90*/  FSEL R93, R83, RZ, P5 ;  /* 0x000000ff535d7208 */ /* 0x000fe20002800000 */
[----:B------:R-:W-:-:S02]  /*3ca0*/  FFMA.FTZ R83, R88, R109, R108 ;  /* 0x0000006d58537223 */ /* 0x000fc4000001006c */
[-CC-:B------:R-:W-:Y:S02]  /*3cb0*/  FFMA.FTZ R82, R89, R109.reuse, R108.reuse ;  /* 0x0000006d59527223 */ /* 0x180fe4000001006c */
[----:B------:R-:W-:Y:S02]  /*3cc0*/  FFMA.FTZ R108, R91, R109, R108 ;  /* 0x0000006d5b6c7223 */ /* 0x000fe4000001006c */
[----:B------:R-:W-:Y:S02]  /*3cd0*/  FADD.FTZ R83, R128, -R83 ;  /* 0x8000005380537221 */ /* 0x000fe40000010000 */
[----:B------:R-:W-:Y:S02]  /*3ce0*/  FADD.FTZ R129, R129, -R82 ;  /* 0x8000005281817221 */ /* 0x000fe40000010000 */
[----:B------:R-:W-:Y:S02]  /*3cf0*/  FADD.FTZ R131, R131, -R108 ;  /* 0x8000006c83837221 */ /* 0x000fe40000010000 */
[----:B------:R-:W-:-:S02]  /*3d00*/  FMUL.FTZ R83, R154, R83 ;  /* 0x000000539a537220 */ /* 0x000fc40000410000 */
[C---:B------:R-:W-:Y:S02]  /*3d10*/  FMUL.FTZ R82, R154.reuse, R129 ;  /* 0x000000819a527220 */ /* 0x040fe40000410000 */
[----:B------:R-:W-:Y:S01]  /*3d20*/  FMUL.FTZ R154, R154, R131 ;  /* 0x000000839a9a7220 */ /* 0x000fe20000410000 */
[----:B------:R-:W-:Y:S01]  /*3d30*/  FSEL R80, R80, RZ, P6 ;  /* 0x000000ff50507208 */ /* 0x000fe20003000000 */
[----:B------:R-:W-:Y:S01]  /*3d40*/  @P0 FADD.FTZ R83, R68, R83 ;  /* 0x0000005344530221 */ /* 0x000fe20000010000 */
[----:B------:R-:W-:Y:S01]  /*3d50*/  FSEL R81, R81, RZ, P3 ;  /* 0x000000ff51517208 */ /* 0x000fe20001800000 */
[----:B------:R-:W-:Y:S02]  /*3d60*/  @P0 FADD.FTZ R82, R69, R82 ;  /* 0x0000005245520221 */ /* 0x000fe40000010000 */
[----:B------:R-:W-:Y:S01]  /*3d70*/  @P0 FADD.FTZ R154, R71, R154 ;  /* 0x0000009a479a0221 */ /* 0x000fe20000010000 */
[C---:B------:R-:W-:Y:S02]  /*3d80*/  LOP3.LUT P6, RZ, R156.reuse, 0xff, RZ, 0xc0, !PT ;  /* 0x000000ff9cff7812 */ /* 0x040fe400078cc0ff */
[----:B------:R-:W-:-:S02]  /*3d90*/  LOP3.LUT P3, RZ, R156, 0xff00, RZ, 0xc0, !PT ;  /* 0x0000ff009cff7812 */ /* 0x000fc4000786c0ff */
[C---:B------:R-:W-:Y:S02]  /*3da0*/  LOP3.LUT P4, RZ, R156.reuse, 0xff0000, RZ, 0xc0, !PT ;  /* 0x00ff00009cff7812 */ /* 0x040fe4000788c0ff */
[----:B------:R-:W-:Y:S01]  /*3db0*/  LOP3.LUT P5, RZ, R156, 0xff000000, RZ, 0xc0, !PT ;  /* 0xff0000009cff7812 */ /* 0x000fe200078ac0ff */
[CC--:B------:R-:W-:Y:S01]  /*3dc0*/  FMUL.FTZ R88, R83.reuse, R155.reuse ;  /* 0x0000009b53587220 */ /* 0x0c0fe20000410000 */
[----:B------:R-:W-:Y:S01]  /*3dd0*/  SEL R72, R83, R72, P2 ;  /* 0x0000004853487207 */ /* 0x000fe20001000000 */
[C---:B------:R-:W-:Y:S01]  /*3de0*/  FMUL.FTZ R89, R82.reuse, R155 ;  /* 0x0000009b52597220 */ /* 0x040fe20000410000 */
[----:B------:R-:W-:Y:S02]  /*3df0*/  SEL R73, R82, R73, P2 ;  /* 0x0000004952497207 */ /* 0x000fe40001000000 */
[C---:B------:R-:W-:Y:S01]  /*3e00*/  SEL R75, R154.reuse, R75, P2 ;  /* 0x0000004b9a4b7207 */ /* 0x040fe20001000000 */
[----:B------:R-:W-:Y:S01]  /*3e10*/  FMUL.FTZ R155, R154, R155 ;  /* 0x0000009b9a9b7220 */ /* 0x000fe20000410000 */
[----:B------:R-:W-:Y:S01]  /*3e20*/  @P1 IADD3 R84, P2, R153, c[0x0][0x258], RZ ;  /* 0x0000960099541a10 */ /* 0x000fe20007f5e0ff */
[----:B------:R-:W-:-:S02]  /*3e30*/  FMUL.FTZ R88, R88, c[0x0][0x1e8] ;  /* 0x00007a0058587a20 */ /* 0x000fc40000410000 */
[----:B------:R-:W-:Y:S01]  /*3e40*/  FMUL.FTZ R89, R89, c[0x0][0x1e8] ;  /* 0x00007a0059597a20 */ /* 0x000fe20000410000 */
[----:B------:R-:W-:Y:S01]  /*3e50*/  @P1 IADD3.X R85, R151, c[0x0][0x25c], RZ, P2, !PT ;  /* 0x0000970097551a10 */ /* 0x000fe200017fe4ff */
[----:B------:R-:W-:Y:S01]  /*3e60*/  FMUL.FTZ R155, R155, c[0x0][0x1e8] ;  /* 0x00007a009b9b7a20 */ /* 0x000fe20000410000 */
[----:B------:R-:W-:Y:S01]  /*3e70*/  IADD3 R86, P2, R153, c[0x0][0x248], RZ ;  /* 0x0000920099567a10 */ /* 0x000fe20007f5e0ff */
[----:B------:R-:W-:Y:S01]  /*3e80*/  FADD.FTZ R205, R80, R205 ;  /* 0x000000cd50cd7221 */ /* 0x000fe20000010000 */
[----:B------:R-:W-:Y:S01]  /*3e90*/  CS2R R82, SRZ ;  /* 0x0000000000527805 */ /* 0x000fe2000001ff00 */
[----:B------:R-:W-:Y:S02]  /*3ea0*/  FADD.FTZ R194, R81, R194 ;  /* 0x000000c251c27221 */ /* 0x000fe40000010000 */
[----:B------:R-:W-:Y:S01]  /*3eb0*/  CS2R R80, SRZ ;  /* 0x0000000000507805 */ /* 0x000fe2000001ff00 */
[----:B------:R-:W-:Y:S01]  /*3ec0*/  IADD3.X R87, R151, c[0x0][0x24c], RZ, P2, !PT ;  /* 0x0000930097577a10 */ /* 0x000fe200017fe4ff */
[----:B------:R-:W-:-:S02]  /*3ed0*/  @P6 FMUL.FTZ R80, R215, R88 ;  /* 0x00000058d7506220 */ /* 0x000fc40000410000 */
[----:B------:R-:W-:Y:S02]  /*3ee0*/  @P3 FMUL.FTZ R81, R214, R89 ;  /* 0x00000059d6513220 */ /* 0x000fe40000410000 */
[----:B------:R-:W-:Y:S02]  /*3ef0*/  @P4 FMUL.FTZ R82, R213, R90 ;  /* 0x0000005ad5524220 */ /* 0x000fe40000410000 */
[----:B------:R-:W-:Y:S01]  /*3f00*/  @P5 FMUL.FTZ R83, R206, R155 ;  /* 0x0000009bce535220 */ /* 0x000fe20000410000 */
[----:B------:R0:W-:Y:S04]  /*3f10*/  @P1 STG.E.128 [R84.64], R72 ;  /* 0x0000004854001986 */ /* 0x0001e8000c101d04 */
[----:B------:R0:W-:Y:S01]  /*3f20*/  STG.E.128 [R86.64], R80 ;  /* 0x0000005056007986 */ /* 0x0001e2000c101d04 */
[----:B------:R-:W-:-:S02]  /*3f30*/  ISETP.GE.AND P1, PT, R150, c[0x0][0x164], PT ;  /* 0x0000590096007a0c */ /* 0x000fc40003f26270 */
[----:B------:R-:W-:Y:S01]  /*3f40*/  LOP3.LUT P0, RZ, R152, 0xff, RZ, 0xc0, !PT ;  /* 0x000000ff98ff7812 */ /* 0x000fe2000780c0ff */
[----:B------:R-:W-:Y:S02]  /*3f50*/  FADD.FTZ R203, R92, R203 ;  /* 0x000000cb5ccb7221 */ /* 0x000fe40000010000 */
[----:B------:R-:W-:Y:S01]  /*3f60*/  FADD.FTZ R204, R93, R204 ;  /* 0x000000cc5dcc7221 */ /* 0x000fe20000010000 */
[----:B------:R-:W-:Y:S01]  /*3f70*/  SEL R152, RZ, 0x1, P0 ;  /* 0x00000001ff987807 */ /* 0x000fe20000000000 */
[----:B--2---:R-:W-:Y:S02]  /*3f80*/  FMUL.FTZ R76, R88, R76 ;  /* 0x0000004c584c7220 */ /* 0x004fe40000410000 */
[----:B------:R-:W-:Y:S02]  /*3f90*/  FMUL.FTZ R77, R77, R89 ;  /* 0x000000594d4d7220 */ /* 0x000fe40000410000 */
[----:B------:R-:W-:Y:S02]  /*3fa0*/  FMUL.FTZ R78, R78, R90 ;  /* 0x0000005a4e4e7220 */ /* 0x000fe40000410000 */
[----:B------:R-:W-:Y:S01]  /*3fb0*/  FMUL.FTZ R79, R79, R155 ;  /* 0x0000009b4f4f7220 */ /* 0x000fe20000410000 */
[----:B------:R-:W-:-:S02]  /*3fc0*/  FSEL R76, R76, RZ, P6 ;  /* 0x000000ff4c4c7208 */ /* 0x000fc40003000000 */
[----:B------:R-:W-:Y:S02]  /*3fd0*/  FSEL R77, R77, RZ, P3 ;  /* 0x000000ff4d4d7208 */ /* 0x000fe40001800000 */
[----:B------:R-:W-:Y:S02]  /*3fe0*/  FSEL R78, R78, RZ, P4 ;  /* 0x000000ff4e4e7208 */ /* 0x000fe40002000000 */
[----:B------:R-:W-:Y:S01]  /*3ff0*/  FSEL R79, R79, RZ, P5 ;  /* 0x000000ff4f4f7208 */ /* 0x000fe20002800000 */
[----:B------:R-:W-:Y:S02]  /*4000*/  FADD.FTZ R201, R76, R201 ;  /* 0x000000c94cc97221 */ /* 0x000fe40000010000 */
[----:B------:R-:W-:Y:S02]  /*4010*/  FADD.FTZ R202, R77, R202 ;  /* 0x000000ca4dca7221 */ /* 0x000fe40000010000 */
[----:B------:R-:W-:Y:S02]  /*4020*/  FADD.FTZ R195, R78, R195 ;  /* 0x000000c34ec37221 */ /* 0x000fe40000010000 */
[----:B------:R-:W-:Y:S01]  /*4030*/  FADD.FTZ R196, R79, R196 ;  /* 0x000000c44fc47221 */ /* 0x000fe20000010000 */
[----:B0-----:R-:W-:Y:S01]  /*4040*/  @P1 CALL.REL.NOINC `(.L_x_11586) ;  /* 0x0000001000001944 */ /* 0x001fe20003c00000 */
[----:B------:R-:W-:Y:S05]  /*4050*/  BRA `(.L_x_11587) ;  /* 0xffffcd1000007947 */ /* 0x000fea000383ffff */
.L_x_11586:
        /* <DEDUP_REMOVED lines=57> */
.L_x_11583:
        /* <DEDUP_REMOVED lines=32> */
.L_x_11584:
[----:B------:R-:W-:Y:S01]  /*45f0*/  HFMA2.MMA R79, -RZ, RZ, 0, 9.5367431640625e-07 ;  /* 0x00000010ff4f7435 */ /* 0x000fe200000001ff */
[----:B------:R-:W-:-:S02]  /*4600*/  MOV R77, R80 ;  /* 0x00000050004d7202 */ /* 0x000fc40000000f00 */
[----:B------:R-:W-:Y:S02]  /*4610*/  MOV R86, 0x1f ;  /* 0x0000001f00567802 */ /* 0x000fe40000000f00 */
[----:B------:R-:W-:Y:S02]  /*4620*/  MOV R83, 0xffffffff ;  /* 0xffffffff00537802 */ /* 0x000fe40000000f00 */
[----:B------:R-:W-:Y:S02]  /*4630*/  MOV R76, 0x4650 ;  /* 0x00004650004c7802 */ /* 0x000fe40000000f00 */
[----:B-----5:R-:W-:Y:S05]  /*4640*/  CALL.REL.NOINC `($__internal_175_$__cuda_sm70_shflsync_down_p) ;  /* 0x0000046000007944 */ /* 0x020fea0003c00000 */
[----:B-1----:R-:W-:Y:S01]  /*4650*/  MOV R81, R79 ;  /* 0x0000004f00517202 */ /* 0x002fe20000000f00 */
[----:B------:R-:W-:Y:S05]  /*4660*/  BRA `(.L_x_11588) ;  /* 0xffffdc4000007947 */ /* 0x000fea000383ffff */
.L_x_11585:
[----:B------:R-:W-:Y:S01]  /*4670*/  HFMA2.MMA R79, -RZ, RZ, 0, 9.5367431640625e-07 ;  /* 0x00000010ff4f7435 */ /* 0x000fe200000001ff */
[----:B------:R-:W-:Y:S02]  /*4680*/  MOV R77, R78 ;  /* 0x0000004e004d7202 */ /* 0x000fe40000000f00 */
[----:B------:R-:W-:Y:S02]  /*4690*/  MOV R86, 0x1f ;  /* 0x0000001f00567802 */ /* 0x000fe40000000f00 */
[----:B------:R-:W-:-:S02]  /*46a0*/  MOV R83, 0xffffffff ;  /* 0xffffffff00537802 */ /* 0x000fc40000000f00 */
[----:B------:R-:W-:Y:S02]  /*46b0*/  MOV R76, 0x46d0 ;  /* 0x000046d0004c7802 */ /* 0x000fe40000000f00 */
[----:B01---5:R-:W-:Y:S05]  /*46c0*/  CALL.REL.NOINC `($__internal_175_$__cuda_sm70_shflsync_down_p) ;  /* 0x000003e000007944 */ /* 0x023fea0003c00000 */
[----:B------:R-:W-:Y:S01]  /*46d0*/  FADD.FTZ R80, R80, R81 ;  /* 0x0000005150507221 */ /* 0x000fe20000010000 */
[----:B------:R-:W-:Y:S01]  /*46e0*/  MOV R86, 0x1f ;  /* 0x0000001f00567802 */ /* 0x000fe20000000f00 */
[----:B-1----:R-:W-:Y:S01]  /*46f0*/  FADD.FTZ R78, R78, R79 ;  /* 0x0000004f4e4e7221 */ /* 0x002fe20000010000 */
[----:B------:R-:W-:Y:S01]  /*4700*/  HFMA2.MMA R79, -RZ, RZ, 0, 4.76837158203125e-07 ;  /* 0x00000008ff4f7435 */ /* 0x000fe200000001ff */
[----:B------:R-:W-:Y:S02]  /*4710*/  MOV R83, 0xffffffff ;  /* 0xffffffff00537802 */ /* 0x000fe40000000f00 */
[----:B------:R-:W-:Y:S02]  /*4720*/  MOV R77, R80 ;  /* 0x00000050004d7202 */ /* 0x000fe40000000f00 */
[----:B------:R-:W-:Y:S02]  /*4730*/  MOV R76, 0x4750 ;  /* 0x00004750004c7802 */ /* 0x000fe40000000f00 */
[----:B------:R-:W-:Y:S05]  /*4740*/  CALL.REL.NOINC `($__internal_175_$__cuda_sm70_shflsync_down_p) ;  /* 0x0000036000007944 */ /* 0x000fea0003c00000 */
[----:B-1----:R-:W-:Y:S01]  /*4750*/  MOV R81, R79 ;  /* 0x0000004f00517202 */ /* 0x002fe20000000f00 */
[----:B------:R-:W-:Y:S01]  /*4760*/  HFMA2.MMA R79, -RZ, RZ, 0, 4.76837158203125e-07 ;  /* 0x00000008ff4f7435 */ /* 0x000fe200000001ff */
[----:B------:R-:W-:-:S02]  /*4770*/  MOV R77, R78 ;  /* 0x0000004e004d7202 */ /* 0x000fc40000000f00 */
[----:B------:R-:W-:Y:S02]  /*4780*/  MOV R86, 0x1f ;  /* 0x0000001f00567802 */ /* 0x000fe40000000f00 */
[----:B------:R-:W-:Y:S02]  /*4790*/  MOV R83, 0xffffffff ;  /* 0xffffffff00537802 */ /* 0x000fe40000000f00 */
[----:B------:R-:W-:Y:S02]  /*47a0*/  MOV R76, 0x47c0 ;  /* 0x000047c0004c7802 */ /* 0x000fe40000000f00 */
[----:B------:R-:W-:Y:S05]  /*47b0*/  CALL.REL.NOINC `($__internal_175_$__cuda_sm70_shflsync_down_p) ;  /* 0x000002f000007944 */ /* 0x000fea0003c00000 */
[----:B------:R-:W-:Y:S01]  /*47c0*/  FADD.FTZ R80, R81, R80 ;  /* 0x0000005051507221 */ /* 0x000fe20000010000 */
[----:B------:R-:W-:Y:S01]  /*47d0*/  MOV R86, 0x1f ;  /* 0x0000001f00567802 */ /* 0x000fe20000000f00 */
[----:B-1----:R-:W-:Y:S01]  /*47e0*/  FADD.FTZ R78, R78, R79 ;  /* 0x0000004f4e4e7221 */ /* 0x002fe20000010000 */
[----:B------:R-:W-:Y:S01]  /*47f0*/  HFMA2.MMA R79, -RZ, RZ, 0, 2.384185791015625e-07 ;  /* 0x00000004ff4f7435 */ /* 0x000fe200000001ff */
[----:B------:R-:W-:Y:S02]  /*4800*/  MOV R83, 0xffffffff ;  /* 0xffffffff00537802 */ /* 0x000fe40000000f00 */
[----:B------:R-:W-:-:S02]  /*4810*/  MOV R77, R80 ;  /* 0x00000050004d7202 */ /* 0x000fc40000000f00 */
[----:B------:R-:W-:Y:S02]  /*4820*/  MOV R76, 0x4840 ;  /* 0x00004840004c7802 */ /* 0x000fe40000000f00 */
[----:B------:R-:W-:Y:S05]  /*4830*/  CALL.REL.NOINC `($__internal_175_$__cuda_sm70_shflsync_down_p) ;  /* 0x0000027000007944 */ /* 0x000fea0003c00000 */
[----:B-1----:R-:W-:Y:S01]  /*4840*/  MOV R81, R79 ;  /* 0x0000004f00517202 */ /* 0x002fe20000000f00 */
[----:B------:R-:W-:Y:S01]  /*4850*/  HFMA2.MMA R79, -RZ, RZ, 0, 2.384185791015625e-07 ;  /* 0x00000004ff4f7435 */ /* 0x000fe200000001ff */
[----:B------:R-:W-:Y:S02]  /*4860*/  MOV R77, R78 ;  /* 0x0000004e004d7202 */ /* 0x000fe40000000f00 */
[----:B------:R-:W-:Y:S02]  /*4870*/  MOV R86, 0x1f ;  /* 0x0000001f00567802 */ /* 0x000fe40000000f00 */
[----:B------:R-:W-:Y:S02]  /*4880*/  MOV R83, 0xffffffff ;  /* 0xffffffff00537802 */ /* 0x000fe40000000f00 */
[----:B------:R-:W-:Y:S02]  /*4890*/  MOV R76, 0x48b0 ;  /* 0x000048b0004c7802 */ /* 0x000fe40000000f00 */
[----:B------:R-:W-:Y:S05]  /*48a0*/  CALL.REL.NOINC `($__internal_175_$__cuda_sm70_shflsync_down_p) ;  /* 0x0000020000007944 */ /* 0x000fea0003c00000 */
[----:B------:R-:W-:Y:S01]  /*48b0*/  FADD.FTZ R80, R81, R80 ;  /* 0x0000005051507221 */ /* 0x000fe20000010000 */
[----:B------:R-:W-:Y:S01]  /*48c0*/  MOV R86, 0x1f ;  /* 0x0000001f00567802 */ /* 0x000fe20000000f00 */
[----:B-1----:R-:W-:Y:S01]  /*48d0*/  FADD.FTZ R78, R78, R79 ;  /* 0x0000004f4e4e7221 */ /* 0x002fe20000010000 */
[----:B------:R-:W-:Y:S01]  /*48e0*/  HFMA2.MMA R79, -RZ, RZ, 0, 1.1920928955078125e-07 ;  /* 0x00000002ff4f7435 */ /* 0x000fe200000001ff */
[----:B------:R-:W-:-:S02]  /*48f0*/  MOV R83, 0xffffffff ;  /* 0xffffffff00537802 */ /* 0x000fc40000000f00 */
[----:B------:R-:W-:Y:S02]  /*4900*/  MOV R77, R80 ;  /* 0x00000050004d7202 */ /* 0x000fe40000000f00 */
[----:B------:R-:W-:Y:S02]  /*4910*/  MOV R76, 0x4930 ;  /* 0x00004930004c7802 */ /* 0x000fe40000000f00 */
[----:B------:R-:W-:Y:S05]  /*4920*/  CALL.REL.NOINC `($__internal_175_$__cuda_sm70_shflsync_down_p) ;  /* 0x0000018000007944 */ /* 0x000fea0003c00000 */
[----:B-1----:R-:W-:Y:S01]  /*4930*/  MOV R81, R79 ;  /* 0x0000004f00517202 */ /* 0x002fe20000000f00 */
[----:B------:R-:W-:Y:S01]  /*4940*/  HFMA2.MMA R79, -RZ, RZ, 0, 1.1920928955078125e-07 ;  /* 0x00000002ff4f7435 */ /* 0x000fe200000001ff */
[----:B------:R-:W-:Y:S02]  /*4950*/  MOV R77, R78 ;  /* 0x0000004e004d7202 */ /* 0x000fe40000000f00 */
[----:B------:R-:W-:Y:S02]  /*4960*/  MOV R86, 0x1f ;  /* 0x0000001f00567802 */ /* 0x000fe40000000f00 */
[----:B------:R-:W-:Y:S02]  /*4970*/  MOV R83, 0xffffffff ;  /* 0xffffffff00537802 */ /* 0x000fe40000000f00 */
[----:B------:R-:W-:-:S02]  /*4980*/  MOV R76, 0x49a0 ;  /* 0x000049a0004c7802 */ /* 0x000fc40000000f00 */
[----:B------:R-:W-:Y:S05]  /*4990*/  CALL.REL.NOINC `($__internal_175_$__cuda_sm70_shflsync_down_p) ;  /* 0x0000011000007944 */ /* 0x000fea0003c00000 */
[----:B------:R-:W-:Y:S01]  /*49a0*/  FADD.FTZ R80, R81, R80 ;  /* 0x0000005051507221 */ /* 0x000fe20000010000 */
[----:B------:R-:W-:Y:S01]  /*49b0*/  MOV R86, 0x1f ;  /* 0x0000001f00567802 */ /* 0x000fe20000000f00 */
[----:B-1----:R-:W-:Y:S01]  /*49c0*/  FADD.FTZ R78, R78, R79 ;  /* 0x0000004f4e4e7221 */ /* 0x002fe20000010000 */
[----:B------:R-:W-:Y:S01]  /*49d0*/  HFMA2.MMA R79, -RZ, RZ, 0, 5.9604644775390625e-08 ;  /* 0x00000001ff4f7435 */ /* 0x000fe200000001ff */
[----:B------:R-:W-:-:S02]  /*49e0*/  MOV R83, 0xffffffff ;  /* 0xffffffff00537802 */ /* 0x000fc40000000f00 */
[----:B------:R-:W-:Y:S02]  /*49f0*/  MOV R77, R80 ;  /* 0x00000050004d7202 */ /* 0x000fe40000000f00 */
[----:B------:R-:W-:Y:S02]  /*4a00*/  MOV R76, 0x4a20 ;  /* 0x00004a20004c7802 */ /* 0x000fe40000000f00 */
[----:B------:R-:W-:Y:S05]  /*4a10*/  CALL.REL.NOINC `($__internal_175_$__cuda_sm70_shflsync_down_p) ;  /* 0x0000009000007944 */ /* 0x000fea0003c00000 */
[----:B-1----:R-:W-:Y:S01]  /*4a20*/  MOV R81, R79 ;  /* 0x0000004f00517202 */ /* 0x002fe20000000f00 */
[----:B------:R-:W-:Y:S01]  /*4a30*/  HFMA2.MMA R79, -RZ, RZ, 0, 5.9604644775390625e-08 ;  /* 0x00000001ff4f7435 */ /* 0x000fe200000001ff */
[----:B------:R-:W-:Y:S02]  /*4a40*/  MOV R77, R78 ;  /* 0x0000004e004d7202 */ /* 0x000fe40000000f00 */
[----:B------:R-:W-:Y:S02]  /*4a50*/  MOV R86, 0x1f ;  /* 0x0000001f00567802 */ /* 0x000fe40000000f00 */
[----:B------:R-:W-:Y:S02]  /*4a60*/  MOV R83, 0xffffffff ;  /* 0xffffffff00537802 */ /* 0x000fe40000000f00 */
[----:B------:R-:W-:-:S02]  /*4a70*/  MOV R76, 0x4a90 ;  /* 0x00004a90004c7802 */ /* 0x000fc40000000f00 */
[----:B------:R-:W-:Y:S05]  /*4a80*/  CALL.REL.NOINC `($__internal_175_$__cuda_sm70_shflsync_down_p) ;  /* 0x0000002000007944 */ /* 0x000fea0003c00000 */
[----:B-1----:R-:W-:Y:S01]  /*4a90*/  MOV R77, R79 ;  /* 0x0000004f004d7202 */ /* 0x002fe20000000f00 */
[----:B------:R-:W-:Y:S05]  /*4aa0*/  BRA `(.L_x_11589) ;  /* 0xffffd92000007947 */ /* 0x000fea000383ffff */
        .weak           $__internal_175_$__cuda_sm70_shflsync_down_p
        .type           $__internal_175_$__cuda_sm70_shflsync_down_p,@function
        .size           $__internal_175_$__cuda_sm70_shflsync_down_p,(.L_x_13051 - $__internal_175_$__cuda_sm70_shflsync_down_p)
$__internal_175_$__cuda_sm70_shflsync_down_p:
[----:B------:R-:W-:Y:S04]  /*4ab0*/  WARPSYNC R83 ;  /* 0x0000005300007348 */ /* 0x000fe80003800000 */
[----:B------:R0:W1:Y:S02]  /*4ac0*/  SHFL.DOWN PT, R79, R77, R79, R86 ;  /* 0x0800004f4d4f7389 */ /* 0x00006400000e0056 */
[----:B0-----:R-:W-:-:S06]  /*4ad0*/  HFMA2.MMA R77, -RZ, RZ, 0, 0 ;  /* 0x00000000ff4d7435 */ /* 0x001fcc00000001ff */
[----:B------:R-:W-:Y:S05]  /*4ae0*/  RET.REL.NODEC R76 `(_ZN10layer_norm13ln_bwd_kernelINS_13Kernel_traitsI6__halfffffjLj7168ELj1ELj1ELj8ELj16ENS_18Kernel_traits_baseILj7168ES2_ffffjLj256EEEEELb1ELb1ELb0ELb1EEEvNS_9BwdParamsE) ;  /* 0xffffb5104c007950 */ /* 0x000fea0003c3ffff */
.L_x_11590:
        /* <DEDUP_REMOVED lines=9> */
.L_x_13051:


//--------------------- .text._ZN10layer_norm22ln_bwd_finalize_kernelINS_22Kernel_traits_finalizeILj7168E6__halfffffjLb1ELj1024ELj4ENS_18Kernel_traits_baseILj7168ES2_ffffjLj1024EEEEELb1ELb0EEEvNS_9BwdParamsE --------------------------
	.section	.text._ZN10layer_norm22ln_bwd_finalize_kernelINS_22Kernel_traits_finalizeILj7168E6__halfffffjLb1ELj1024ELj4ENS_18Kernel_traits_baseILj7168ES2_ffffjLj1024EEEEELb1ELb0EEEvNS_9BwdParamsE,"ax",@progbits
	.sectioninfo	@"SHI_REGISTERS=32"
	.align	128
        .global         _ZN10layer_norm22ln_bwd_finalize_kernelINS_22Kernel_traits_finalizeILj7168E6__halfffffjLb1ELj1024ELj4ENS_18Kernel_traits_baseILj7168ES2_ffffjLj1024EEEEELb1ELb0EEEvNS_9BwdParamsE
        .type           _ZN10layer_norm22ln_bwd_finalize_kernelINS_22Kernel_traits_finalizeILj7168E6__halfffffjLb1ELj1024ELj4ENS_18Kernel_traits_baseILj7168ES2_ffffjLj1024EEEEELb1ELb0EEEvNS_9BwdParamsE,@function
        .size           _ZN10layer_norm22ln_bwd_finalize_kernelINS_22Kernel_traits_finalizeILj7168E6__halfffffjLb1ELj1024ELj4ENS_18Kernel_traits_baseILj7168ES2_ffffjLj1024EEEEELb1ELb0EEEvNS_9BwdParamsE,(.L_x_13052 - _ZN10layer_norm22ln_bwd_finalize_kernelINS_22Kernel_traits_finalizeILj7168E6__halfffffjLb1ELj1024ELj4ENS_18Kernel_traits_baseILj7168ES2_ffffjLj1024EEEEELb1ELb0EEEvNS_9BwdParamsE)
        .other          _ZN10layer_norm22ln_bwd_finalize_kernelINS_22Kernel_traits_finalizeILj7168E6__halfffffjLb1ELj1024ELj4ENS_18Kernel_traits_baseILj7168ES2_ffffjLj1024EEEEELb1ELb0EEEvNS_9BwdParamsE,@"STO_CUDA_ENTRY STV_DEFAULT"
_ZN10layer_norm22ln_bwd_finalize_kernelINS_22Kernel_traits_finalizeILj7168E6__halfffffjLb1ELj1024ELj4ENS_18Kernel_traits_baseILj7168ES2_ffffjLj1024EEEEELb1ELb0EEEvNS_9BwdParamsE:
.text._ZN10layer_norm22ln_bwd_finalize_kernelINS_22Kernel_traits_finalizeILj7168E6__halfffffjLb1ELj1024ELj4ENS_18Kernel_traits_baseILj7168ES2_ffffjLj1024EEEEELb1ELb0EEEvNS_9BwdParamsE:
        /* <DEDUP_REMOVED lines=19> */
.L_x_11604:
        /* <DEDUP_REMOVED lines=33> */
.L_x_11595:
        /* <DEDUP_REMOVED lines=47> */
.L_x_11594:
[----:B------:R-:W-:Y:S05]  /*0630*/  BSYNC B1 ;  /* 0x0000000000017941 */ /* 0x000fea0003800000 */
.L_x_11593:
        /* <DEDUP_REMOVED lines=29> */
.L_x_11597:
[----:B------:R-:W-:Y:S05]  /*0810*/  BSYNC B1 ;  /* 0x0000000000017941 */ /* 0x000fea0003800000 */
.L_x_11596:
        /* <DEDUP_REMOVED lines=14> */
.L_x_11598:
[----:B------:R-:W-:Y:S05]  /*0900*/  BSYNC B1 ;  /* 0x0000000000017941 */ /* 0x000fea0003800000 */
.L_x_11592:
[----:B------:R-:W-:Y:S05]  /*0910*/  BSYNC B0 ;  /* 0x0000000000007941 */ /* 0x000fea0003800000 */
.L_x_11591:
        /* <DEDUP_REMOVED lines=12> */
.L_x_11605:
        /* <DEDUP_REMOVED lines=27> */
.L_x_11606:
        /* <DEDUP_REMOVED lines=9> */
.L_x_11599:
        /* <DEDUP_REMOVED lines=21> */
.L_x_11603:
[----:B------:R-:W-:Y:S05]  /*0d70*/  BSYNC B0 ;  /* 0x0000000000007941 */ /* 0x000fea0003800000 */
.L_x_11602:
[C---:B------:R-:W-:Y:S02]  /*0d80*/  ISETP.GT.U32.AND P1, PT, R4.reuse, -0x1c01, PT ;  /* 0xffffe3ff0400780c */ /* 0x040fe40003f24070 */
[----:B------:R-:W-:-:S02]  /*0d90*/  IADD3 R4, R4, 0x1c00, RZ ;  /* 0x00001c0004047810 */ /* 0x000fc40007ffe0ff */
[----:B------:R-:W-:-:S09]  /*0da0*/  IADD3 R5, R5, 0xe00, RZ ;  /* 0x00000e0005057810 */ /* 0x000fd20007ffe0ff */
[----:B01----:R-:W-:Y:S05]  /*0db0*/  @P1 BRA `(.L_x_11604) ;  /* 0xfffff37000001947 */ /* 0x003fea000383ffff */
[----:B------:R-:W-:Y:S05]  /*0dc0*/  EXIT ;  /* 0x000000000000794d */ /* 0x000fea0003800000 */
.L_x_11600:
[----:B------:R-:W-:Y:S01]  /*0dd0*/  HFMA2.MMA R17, -RZ, RZ, 0, 5.9604644775390625e-08 ;  /* 0x00000001ff117435 */ /* 0x000fe200000001ff */
[----:B---3--:R-:W-:Y:S01]  /*0de0*/  MOV R18, R10 ;  /* 0x0000000a00127202 */ /* 0x008fe20000000f00 */
[----:B------:R-:W-:Y:S01]  /*0df0*/  IMAD.MOV.U32 R14, RZ, RZ, 0x1f ;  /* 0x0000001fff0e7424 */ /* 0x000fe200078e00ff */
[----:B------:R-:W-:Y:S02]  /*0e00*/  MOV R19, 0xffffffff ;  /* 0xffffffff00137802 */ /* 0x000fe40000000f00 */
[----:B------:R-:W-:Y:S02]  /*0e10*/  MOV R8, 0xe30 ;  /* 0x00000e3000087802 */ /* 0x000fe40000000f00 */
[----:B012---:R-:W-:Y:S05]  /*0e20*/  CALL.REL.NOINC `($__internal_176_$__cuda_sm70_shflsync_bfly_p) ;  /* 0x0000059000007944 */ /* 0x007fea0003c00000 */
[----:B01----:R-:W-:Y:S05]  /*0e30*/  BRA `(.L_x_11605) ;  /* 0xfffffba000007947 */ /* 0x003fea000383ffff */
.L_x_11601:
[----:B------:R-:W-:Y:S01]  /*0e40*/  HFMA2.MMA R17, -RZ, RZ, 0, 1.1920928955078125e-07 ;  /* 0x00000002ff117435 */ /* 0x000fe200000001ff */
[----:B------:R-:W-:Y:S01]  /*0e50*/  IMAD.MOV.U32 R14, RZ, RZ, 0x1f ;  /* 0x0000001fff0e7424 */ /* 0x000fe200078e00ff */
[----:B------:R-:W-:Y:S02]  /*0e60*/  MOV R19, 0xffffffff ;  /* 0xffffffff00137802 */ /* 0x000fe40000000f00 */
[----:B------:R-:W-:Y:S02]  /*0e70*/  MOV R8, 0xe90 ;  /* 0x00000e9000087802 */ /* 0x000fe40000000f00 */
[----:B0123--:R-:W-:Y:S05]  /*0e80*/  CALL.REL.NOINC `($__internal_176_$__cuda_sm70_shflsync_bfly_p) ;  /* 0x0000053000007944 */ /* 0x00ffea0003c00000 */
[----:B0-----:R-:W-:Y:S01]  /*0e90*/  HFMA2.MMA R17, -RZ, RZ, 0, 2.384185791015625e-07 ;  /* 0x00000004ff117435 */ /* 0x001fe200000001ff */
[----:B-1----:R-:W-:Y:S01]  /*0ea0*/  FADD.FTZ R18, R18, R14 ;  /* 0x0000000e12127221 */ /* 0x002fe20000010000 */
[----:B------:R-:W-:Y:S01]  /*0eb0*/  MOV R19, 0xffffffff ;  /* 0xffffffff00137802 */ /* 0x000fe20000000f00 */
[----:B------:R-:W-:Y:S01]  /*0ec0*/  IMAD.MOV.U32 R14, RZ, RZ, 0x1f ;  /* 0x0000001fff0e7424 */ /* 0x000fe200078e00ff */
[----:B------:R-:W-:-:S02]  /*0ed0*/  MOV R8, 0xef0 ;  /* 0x00000ef000087802 */ /* 0x000fc40000000f00 */
[----:B------:R-:W-:Y:S05]  /*0ee0*/  CALL.REL.NOINC `($__internal_176_$__cuda_sm70_shflsync_bfly_p) ;  /* 0x000004d000007944 */ /* 0x000fea0003c00000 */
[----:B0-----:R-:W-:Y:S01]  /*0ef0*/  HFMA2.MMA R17, -RZ, RZ, 0, 4.76837158203125e-07 ;  /* 0x00000008ff117435 */ /* 0x001fe200000001ff */
[----:B-1----:R-:W-:Y:S01]  /*0f00*/  FADD.FTZ R18, R18, R14 ;  /* 0x0000000e12127221 */ /* 0x002fe20000010000 */
[----:B------:R-:W-:Y:S01]  /*0f10*/  MOV R19, 0xffffffff ;  /* 0xffffffff00137802 */ /* 0x000fe20000000f00 */
[----:B------:R-:W-:Y:S01]  /*0f20*/  IMAD.MOV.U32 R14, RZ, RZ, 0x1f ;  /* 0x0000001fff0e7424 */ /* 0x000fe200078e00ff */
[----:B------:R-:W-:-:S02]  /*0f30*/  MOV R8, 0xf50 ;  /* 0x00000f5000087802 */ /* 0x000fc40000000f00 */
[----:B------:R-:W-:Y:S05]  /*0f40*/  CALL.REL.NOINC `($__internal_176_$__cuda_sm70_shflsync_bfly_p) ;  /* 0x0000047000007944 */ /* 0x000fea0003c00000 */
[----:B-1----:R-:W-:Y:S01]  /*0f50*/  FADD.FTZ R10, R18, R14 ;  /* 0x0000000e120a7221 */ /* 0x002fe20000010000 */
[----:B0-----:R-:W-:Y:S01]  /*0f60*/  HFMA2.MMA R17, -RZ, RZ, 0, 9.5367431640625e-07 ;  /* 0x00000010ff117435 */ /* 0x001fe200000001ff */
[----:B------:R-:W-:Y:S01]  /*0f70*/  IMAD.MOV.U32 R14, RZ, RZ, 0x1f ;  /* 0x0000001fff0e7424 */ /* 0x000fe200078e00ff */
[----:B------:R-:W-:-:S02]  /*0f80*/  MOV R19, 0xffffffff ;  /* 0xffffffff00137802 */ /* 0x000fc40000000f00 */
[----:B------:R-:W-:Y:S02]  /*0f90*/  MOV R18, R10 ;  /* 0x0000000a00127202 */ /* 0x000fe40000000f00 */
[----:B------:R-:W-:Y:S02]  /*0fa0*/  MOV R8, 0xfc0 ;  /* 0x00000fc000087802 */ /* 0x000fe40000000f00 */
[----:B------:R-:W-:Y:S05]  /*0fb0*/  CALL.REL.NOINC `($__internal_176_$__cuda_sm70_shflsync_bfly_p) ;  /* 0x0000040000007944 */ /* 0x000fea0003c00000 */
[----:B0-----:R-:W-:Y:S01]  /*0fc0*/  HFMA2.MMA R17, -RZ, RZ, 0, 5.9604644775390625e-08 ;  /* 0x00000001ff117435 */ /* 0x001fe200000001ff */
[----:B-1----:R-:W-:Y:S01]  /*0fd0*/  IMAD.MOV.U32 R13, RZ, RZ, R14 ;  /* 0x000000ffff0d7224 */ /* 0x002fe200078e000e */
[----:B------:R-:W-:Y:S01]  /*0fe0*/  MOV R18, R15 ;  /* 0x0000000f00127202 */ /* 0x000fe20000000f00 */
[----:B------:R-:W-:Y:S01]  /*0ff0*/  IMAD.MOV.U32 R14, RZ, RZ, 0x1f ;  /* 0x0000001fff0e7424 */ /* 0x000fe200078e00ff */
[----:B------:R-:W-:Y:S02]  /*1000*/  MOV R19, 0xffffffff ;  /* 0xffffffff00137802 */ /* 0x000fe40000000f00 */
[----:B------:R-:W-:Y:S02]  /*1010*/  MOV R8, 0x1030 ;  /* 0x0000103000087802 */ /* 0x000fe40000000f00 */
[----:B------:R-:W-:Y:S05]  /*1020*/  CALL.REL.NOINC `($__internal_176_$__cuda_sm70_shflsync_bfly_p) ;  /* 0x0000039000007944 */ /* 0x000fea0003c00000 */
[----:B0-----:R-:W-:Y:S01]  /*1030*/  HFMA2.MMA R17, -RZ, RZ, 0, 1.1920928955078125e-07 ;  /* 0x00000002ff117435 */ /* 0x001fe200000001ff */
[----:B-1----:R-:W-:Y:S01]  /*1040*/  FADD.FTZ R18, R15, R14 ;  /* 0x0000000e0f127221 */ /* 0x002fe20000010000 */
[----:B------:R-:W-:Y:S01]  /*1050*/  MOV R19, 0xffffffff ;  /* 0xffffffff00137802 */ /* 0x000fe20000000f00 */
[----:B------:R-:W-:Y:S01]  /*1060*/  IMAD.MOV.U32 R14, RZ, RZ, 0x1f ;  /* 0x0000001fff0e7424 */ /* 0x000fe200078e00ff */
[----:B------:R-:W-:-:S02]  /*1070*/  MOV R8, 0x1090 ;  /* 0x0000109000087802 */ /* 0x000fc40000000f00 */
[----:B------:R-:W-:Y:S05]  /*1080*/  CALL.REL.NOINC `($__internal_176_$__cuda_sm70_shflsync_bfly_p) ;  /* 0x0000033000007944 */ /* 0x000fea0003c00000 */
        /* <DEDUP_REMOVED lines=35> */
[----:B------:R-:W-:Y:S01]  /*12c0*/  IMAD.MOV.U32 R19, RZ, RZ, -0x1 ;  /* 0xffffffffff137424 */ /* 0x000fe200078e00ff */
[----:B------:R-:W-:-:S02]  /*12d0*/  MOV R8, 0x12f0 ;  /* 0x000012f000087802 */ /* 0x000fc40000000f00 */
[----:B------:R-:W-:Y:S05]  /*12e0*/  CALL.REL.NOINC `($__internal_176_$__cuda_sm70_shflsync_bfly_p) ;  /* 0x000000d000007944 */ /* 0x000fea0003c00000 */
[----:B0-----:R-:W-:Y:S01]  /*12f0*/  HFMA2.MMA R17, -RZ, RZ, 0, 4.76837158203125e-07 ;  /* 0x00000008ff117435 */ /* 0x001fe200000001ff */
[----:B-1----:R-:W-:Y:S01]  /*1300*/  FADD.FTZ R18, R18, R14 ;  /* 0x0000000e12127221 */ /* 0x002fe20000010000 */
[----:B------:R-:W-:-:S02]  /*1310*/  MOV R14, 0x1f ;  /* 0x0000001f000e7802 */ /* 0x000fc40000000f00 */
[----:B------:R-:W-:Y:S02]  /*1320*/  MOV R19, 0xffffffff ;  /* 0xffffffff00137802 */ /* 0x000fe40000000f00 */
[----:B------:R-:W-:Y:S02]  /*1330*/  MOV R8, 0x1350 ;  /* 0x0000135000087802 */ /* 0x000fe40000000f00 */
[----:B------:R-:W-:Y:S05]  /*1340*/  CALL.REL.NOINC `($__internal_176_$__cuda_sm70_shflsync_bfly_p) ;  /* 0x0000007000007944 */ /* 0x000fea0003c00000 */
[----:B01----:R-:W-:Y:S01]  /*1350*/  FADD.FTZ R18, R18, R14 ;  /* 0x0000000e12127221 */ /* 0x003fe20000010000 */
[----:B------:R-:W-:Y:S01]  /*1360*/  HFMA2.MMA R14, -RZ, RZ, 0, 1.847743988037109375e-06 ;  /* 0x0000001fff0e7435 */ /* 0x000fe200000001ff */
[----:B------:R-:W-:Y:S01]  /*1370*/  IMAD.MOV.U32 R17, RZ, RZ, 0x10 ;  /* 0x00000010ff117424 */ /* 0x000fe200078e00ff */
[----:B------:R-:W-:Y:S02]  /*1380*/  MOV R19, 0xffffffff ;  /* 0xffffffff00137802 */ /* 0x000fe40000000f00 */
[----:B------:R-:W-:Y:S02]  /*1390*/  MOV R8, 0x13b0 ;  /* 0x000013b000087802 */ /* 0x000fe40000000f00 */
[----:B------:R-:W-:Y:S05]  /*13a0*/  CALL.REL.NOINC `($__internal_176_$__cuda_sm70_shflsync_bfly_p) ;  /* 0x0000001000007944 */ /* 0x000fea0003c00000 */
[----:B01----:R-:W-:Y:S05]  /*13b0*/  BRA `(.L_x_11606) ;  /* 0xfffff7d000007947 */ /* 0x003fea000383ffff */
        .weak           $__internal_176_$__cuda_sm70_shflsync_bfly_p
        .type           $__internal_176_$__cuda_sm70_shflsync_bfly_p,@function
        .size           $__internal_176_$__cuda_sm70_shflsync_bfly_p,(.L_x_13052 - $__internal_176_$__cuda_sm70_shflsync_bfly_p)
$__internal_176_$__cuda_sm70_shflsync_bfly_p:
[----:B------:R-:W-:Y:S01]  /*13c0*/  HFMA2.MMA R9, -RZ, RZ, 0, 0 ;  /* 0x00000000ff097435 */ /* 0x000fe200000001ff */
[----:B------:R-:W-:Y:S04]  /*13d0*/  WARPSYNC R19 ;  /* 0x0000001300007348 */ /* 0x000fe80003800000 */
[----:B------:R0:W1:Y:S01]  /*13e0*/  SHFL.BFLY PT, R14, R18, R17, R14 ;  /* 0x0c000011120e7389 */ /* 0x00006200000e000e */
[----:B------:R-:W-:Y:S05]  /*13f0*/  RET.REL.NODEC R8 `(_ZN10layer_norm22ln_bwd_finalize_kernelINS_22Kernel_traits_finalizeILj7168E6__halfffffjLb1ELj1024ELj4ENS_18Kernel_traits_baseILj7168ES2_ffffjLj1024EEEEELb1ELb0EEEvNS_9BwdParamsE) ;  /* 0xffffec0008007950 */ /* 0x000fea0003c3ffff */
.L_x_11607:
        /* <DEDUP_REMOVED lines=16> */
.L_x_13052:


//--------------------- .text._ZN10layer_norm13ln_bwd_kernelINS_13Kernel_traitsI6__halfffffjLj7168ELj1ELj1ELj8ELj16ENS_18Kernel_traits_baseILj7168ES2_ffffjLj256EEEEELb1ELb1ELb1ELb0EEEvNS_9BwdParamsE --------------------------
	.section	.text._ZN10layer_norm13ln_bwd_kernelINS_13Kernel_traitsI6__halfffffjLj7168ELj1ELj1ELj8ELj16ENS_18Kernel_traits_baseILj7168ES2_ffffjLj256EEEEELb1ELb1ELb1ELb0EEEvNS_9BwdParamsE,"ax",@progbits
	.sectioninfo	@"SHI_REGISTERS=255"
	.align	128
        .global         _ZN10layer_norm13ln_bwd_kernelINS_13Kernel_traitsI6__halfffffjLj7168ELj1ELj1ELj8ELj16ENS_18Kernel_traits_baseILj7168ES2_ffffjLj256EEEEELb1ELb1ELb1ELb0EEEvNS_9BwdParamsE
        .type           _ZN10layer_norm13ln_bwd_kernelINS_13Kernel_traitsI6__halfffffjLj7168ELj1ELj1ELj8ELj16ENS_18Kernel_traits_baseILj7168ES2_ffffjLj256EEEEELb1ELb1ELb1ELb0EEEvNS_9BwdParamsE,@function
        .size           _ZN10layer_norm13ln_bwd_kernelINS_13Kernel_traitsI6__halfffffjLj7168ELj1ELj1ELj8ELj16ENS_18Kernel_traits_baseILj7168ES2_ffffjLj256EEEEELb1ELb1ELb1ELb0EEEvNS_9BwdParamsE,(.L_x_13053 - _ZN10layer_norm13ln_bwd_kernelINS_13Kernel_traitsI6__halfffffjLj7168ELj1ELj1ELj8ELj16ENS_18Kernel_traits_baseILj7168ES2_ffffjLj256EEEEELb1ELb1ELb1ELb0EEEvNS_9BwdParamsE)
        .other          _ZN10layer_norm13ln_bwd_kernelINS_13Kernel_traitsI6__halfffffjLj7168ELj1ELj1ELj8ELj16ENS_18Kernel_traits_baseILj7168ES2_ffffjLj256EEEEELb1ELb1ELb1ELb0EEEvNS_9BwdParamsE,@"STO_CUDA_ENTRY STV_DEFAULT"
_ZN10layer_norm13ln_bwd_kernelINS_13Kernel_traitsI6__halfffffjLj7168ELj1ELj1ELj8ELj16ENS_18Kernel_traits_baseILj7168ES2_ffffjLj256EEEEELb1ELb1ELb1ELb0EEEvNS_9BwdParamsE:
.text._ZN10layer_norm13ln_bwd_kernelINS_13Kernel_traitsI6__halfffffjLj7168ELj1ELj1ELj8ELj16ENS_18Kernel_traits_baseILj7168ES2_ffffjLj256EEEEELb1ELb1ELb1ELb0EEEvNS_9BwdParamsE:
        /* <DEDUP_REMOVED lines=22> */
[----:B------:R-:W-:-:S03]  /*0160*/  @P0 MOV R43, 0x8 ;  /* 0x00000008002b0802 */ /* 0x000fc60000000f00 */
[C---:B------:R-:W-:Y:S01]  /*0170*/  @P6 IMAD.WIDE.U32 R16, R0.reuse, R17, c[0x0][0x1c8] ;  /* 0x0000720000106625 */ /* 0x040fe200078e0011 */
[----:B------:R-:W-:Y:S01]  /*0180*/  @P6 LOP3.LUT R0, R0, 0x100, RZ, 0xfc, !PT ;  /* 0x0000010000006812 */ /* 0x000fe200078efcff */
[----:B------:R1:W5:Y:S02]  /*0190*/  @P6 LDG.E.64 R14, [R12.64] ;  /* 0x000000040c0e6981 */ /* 0x000364000c1e1b00 */
        /* <DEDUP_REMOVED lines=78> */
[----:B0----5:R-:W-:Y:S01]  /*0680*/  MOV R9, R14 ;  /* 0x0000000e00097202 */ /* 0x021fe20000000f00 */
[----:B------:R-:W-:Y:S01]  /*0690*/  IMAD.MOV.U32 R242, RZ, RZ, R117 ;  /* 0x000000fffff27224 */ /* 0x000fe200078e0075 */
[----:B------:R-:W-:Y:S01]  /*06a0*/  SHF.R.U64 R122, R14, 0x10, R15 ;  /* 0x000000100e7a7819 */ /* 0x000fe2000000120f */
[----:B------:R-:W-:Y:S01]  /*06b0*/  IMAD.MOV.U32 R228, RZ, RZ, R26 ;  /* 0x000000ffffe47224 */ /* 0x000fe200078e001a */
[----:B------:R-:W-:Y:S01]  /*06c0*/  MOV R12, R15 ;  /* 0x0000000f000c7202 */ /* 0x000fe20000000f00 */
[----:B------:R-:W-:Y:S01]  /*06d0*/  IMAD.MOV.U32 R214, RZ, RZ, R5 ;  /* 0x000000ffffd67224 */ /* 0x000fe200078e0005 */
[--C-:B------:R-:W-:Y:S01]  /*06e0*/  SHF.R.U64 R211, R2, 0x10, R3.reuse ;  /* 0x0000001002d37819 */ /* 0x100fe20000001203 */
[----:B------:R-:W-:Y:S01]  /*06f0*/  HFMA2.MMA R207, -RZ, RZ, 0, 5.9604644775390625e-08 ;  /* 0x00000001ffcf7435 */ /* 0x000fe200000001ff */
        /* <DEDUP_REMOVED lines=10> */
[----:B------:R-:W-:Y:S01]  /*07a0*/  SHF.R.U32.HI R121, RZ, 0x10, R15 ;  /* 0x00000010ff797819 */ /* 0x000fe2000001160f */
[----:B------:R0:W-:Y:S01]  /*07b0*/  STL [R1+0x2c], R3 ;  /* 0x00002c0301007387 */ /* 0x0001e20000100800 */
[----:B------:R-:W-:Y:S01]  /*07c0*/  MOV R10, R0 ;  /* 0x00000000000a7202 */ /* 0x000fe20000000f00 */
[----:B------:R-:W-:Y:S01]  /*07d0*/  HADD2.F32 R0, -RZ, R12.H0_H0 ;  /* 0x2000000cff007230 */ /* 0x000fe20000004100 */
[----:B------:R-:W-:Y:S01]  /*07e0*/  MOV R13, R20 ;  /* 0x00000014000d7202 */ /* 0x000fe20000000f00 */
[----:B------:R1:W-:Y:S01]  /*07f0*/  STL [R1+0x28], R2 ;  /* 0x0000280201007387 */ /* 0x0003e20000100800 */
[--C-:B------:R-:W-:Y:S01]  /*0800*/  SHF.R.U64 R120, R20, 0x10, R21.reuse ;  /* 0x0000001014787819 */ /* 0x100fe20000001215 */
[----:B------:R-:W-:Y:S01]  /*0810*/  IMAD.MOV.U32 R15, RZ, RZ, R24 ;  /* 0x000000ffff0f7224 */ /* 0x000fe200078e0018 */
[----:B------:R-:W-:Y:S01]  /*0820*/  MOV R14, R21 ;  /* 0x00000015000e7202 */ /* 0x000fe20000000f00 */
[----:B------:R2:W-:Y:S01]  /*0830*/  STL [R1+0x24], R0 ;  /* 0x0000240001007387 */ /* 0x0005e20000100800 */
[----:B------:R-:W-:Y:S01]  /*0840*/  SHF.R.U32.HI R21, RZ, 0x10, R21 ;  /* 0x00000010ff157819 */ /* 0x000fe20000011615 */
[----:B0-----:R-:W-:Y:S01]  /*0850*/  HADD2.F32 R3, -RZ, R121.H0_H0 ;  /* 0x20000079ff037230 */ /* 0x001fe20000004100 */
[--C-:B------:R-:W-:Y:S01]  /*0860*/  SHF.R.U64 R20, R24, 0x10, R25.reuse ;  /* 0x0000001018147819 */ /* 0x100fe20000001219 */
[----:B------:R-:W-:Y:S01]  /*0870*/  HADD2.F32 R224, -RZ, R224.H0_H0 ;  /* 0x200000e0ffe07230 */ /* 0x000fe20000004100 */
[----:B------:R-:W-:Y:S01]  /*0880*/  MOV R16, R25 ;  /* 0x0000001900107202 */ /* 0x000fe20000000f00 */
[----:B-1----:R-:W-:Y:S01]  /*0890*/  HADD2.F32 R2, -RZ, R13.H0_H0 ;  /* 0x2000000dff027230 */ /* 0x002fe20000004100 */
[----:B------:R0:W-:Y:S01]  /*08a0*/  STL [R1+0x20], R3 ;  /* 0x0000200301007387 */ /* 0x0001e20000100800 */
[----:B------:R-:W-:Y:S01]  /*08b0*/  SHF.R.U32.HI R17, RZ, 0x10, R25 ;  /* 0x00000010ff117819 */ /* 0x000fe20000011619 */
[----:B------:R-:W-:Y:S01]  /*08c0*/  HADD2.F32 R223, -RZ, R223.H0_H0 ;  /* 0x200000dfffdf7230 */ /* 0x000fe20000004100 */
[----:B------:R-:W-:Y:S01]  /*08d0*/  MOV R252, R28 ;  /* 0x0000001c00fc7202 */ /* 0x000fe20000000f00 */
[----:B--2---:R-:W-:Y:S01]  /*08e0*/  HADD2.F32 R0, -RZ, R120.H0_H0 ;  /* 0x20000078ff007230 */ /* 0x004fe20000004100 */
[----:B------:R1:W-:Y:S01]  /*08f0*/  STL [R1+0x1c], R2 ;  /* 0x00001c0201007387 */ /* 0x0003e20000100800 */
[--C-:B------:R-:W-:Y:S01]  /*0900*/  SHF.R.U64 R251, R28, 0x10, R29.reuse ;  /* 0x000000101cfb7819 */ /* 0x100fe2000000121d */
[----:B------:R-:W-:Y:S01]  /*0910*/  HADD2.F32 R212, -RZ, R212.H0_H0 ;  /* 0x200000d4ffd47230 */ /* 0x000fe20000004100 */
[----:B------:R-:W-:Y:S01]  /*0920*/  MOV R250, R29 ;  /* 0x0000001d00fa7202 */ /* 0x000fe20000000f00 */
[----:B------:R2:W-:Y:S01]  /*0930*/  STL [R1+0x18], R0 ;  /* 0x0000180001007387 */ /* 0x0005e20000100800 */
[----:B0-----:R-:W-:Y:S01]  /*0940*/  HADD2.F32 R3, -RZ, R14.H0_H0 ;  /* 0x2000000eff037230 */ /* 0x001fe20000004100 */
[----:B------:R-:W-:Y:S01]  /*0950*/  SHF.R.U32.HI R249, RZ, 0x10, R29 ;  /* 0x00000010fff97819 */ /* 0x000fe2000001161d */
[----:B------:R-:W-:Y:S01]  /*0960*/  HADD2.F32 R252, -RZ, R252.H0_H0 ;  /* 0x200000fcfffc7230 */ /* 0x000fe20000004100 */
[----:B------:R-:W-:Y:S01]  /*0970*/  MOV R248, R30 ;  /* 0x0000001e00f87202 */ /* 0x000fe20000000f00 */
[----:B------:R-:W-:Y:S01]  /*0980*/  HADD2.F32 R251, -RZ, R251.H0_H0 ;  /* 0x200000fbfffb7230 */ /* 0x000fe20000004100 */
[----:B------:R0:W-:Y:S01]  /*0990*/  STL [R1+0x14], R3 ;  /* 0x0000140301007387 */ /* 0x0001e20000100800 */
[----:B-1----:R-:W-:Y:S01]  /*09a0*/  HADD2.F32 R2, -RZ, R21.H0_H0 ;  /* 0x20000015ff027230 */ /* 0x002fe20000004100 */
[--C-:B------:R-:W-:Y:S01]  /*09b0*/  SHF.R.U64 R247, R30, 0x10, R31.reuse ;  /* 0x000000101ef77819 */ /* 0x100fe2000000121f */
[----:B------:R-:W-:Y:S01]  /*09c0*/  HADD2.F32 R250, -RZ, R250.H0_H0 ;  /* 0x200000fafffa7230 */ /* 0x000fe20000004100 */
[----:B------:R-:W-:Y:S01]  /*09d0*/  MOV R246, R31 ;  /* 0x0000001f00f67202 */ /* 0x000fe20000000f00 */
[----:B--2---:R-:W-:Y:S01]  /*09e0*/  HADD2.F32 R0, -RZ, R15.H0_H0 ;  /* 0x2000000fff007230 */ /* 0x004fe20000004100 */
[----:B------:R1:W-:Y:S01]  /*09f0*/  STL [R1+0x10], R2 ;  /* 0x0000100201007387 */ /* 0x0003e20000100800 */
[----:B------:R-:W-:Y:S01]  /*0a00*/  SHF.R.U32.HI R245, RZ, 0x10, R31 ;  /* 0x00000010fff57819 */ /* 0x000fe2000001161f */
[----:B------:R-:W-:Y:S01]  /*0a10*/  HADD2.F32 R249, -RZ, R249.H0_H0 ;  /* 0x200000f9fff97230 */ /* 0x000fe20000004100 */
[----:B------:R-:W-:Y:S01]  /*0a20*/  MOV R244, R116 ;  /* 0x0000007400f47202 */ /* 0x000fe20000000f00 */
[----:B0-----:R-:W-:Y:S01]  /*0a30*/  HADD2.F32 R3, -RZ, R20.H0_H0 ;  /* 0x20000014ff037230 */ /* 0x001fe20000004100 */
[----:B------:R0:W-:Y:S01]  /*0a40*/  STL [R1+0xc], R0 ;  /* 0x00000c0001007387 */ /* 0x0001e20000100800 */
[--C-:B------:R-:W-:Y:S01]  /*0a50*/  SHF.R.U64 R243, R116, 0x10, R117.reuse ;  /* 0x0000001074f37819 */ /* 0x100fe20000001275 */
[----:B------:R-:W-:Y:S01]  /*0a60*/  HADD2.F32 R248, -RZ, R248.H0_H0 ;  /* 0x200000f8fff87230 */ /* 0x000fe20000004100 */
[----:B------:R-:W-:Y:S01]  /*0a70*/  SHF.R.U32.HI R241, RZ, 0x10, R117 ;  /* 0x00000010fff17819 */ /* 0x000fe20000011675 */
[----:B------:R2:W-:Y:S01]  /*0a80*/  STL [R1+0x8], R3 ;  /* 0x0000080301007387 */ /* 0x0005e20000100800 */
[----:B-1----:R-:W-:Y:S01]  /*0a90*/  HADD2.F32 R2, -RZ, R16.H0_H0 ;  /* 0x20000010ff027230 */ /* 0x002fe20000004100 */
[----:B------:R-:W-:Y:S01]  /*0aa0*/  MOV R240, R118 ;  /* 0x0000007600f07202 */ /* 0x000fe20000000f00 */
[----:B------:R-:W-:Y:S01]  /*0ab0*/  HADD2.F32 R247, -RZ, R247.H0_H0 ;  /* 0x200000f7fff77230 */ /* 0x000fe20000004100 */
[--C-:B------:R-:W-:Y:S01]  /*0ac0*/  SHF.R.U64 R239, R118, 0x10, R119.reuse ;  /* 0x0000001076ef7819 */ /* 0x100fe20000001277 */
[----:B------:R-:W-:Y:S01]  /*0ad0*/  HADD2.F32 R246, -RZ, R246.H0_H0 ;  /* 0x200000f6fff67230 */ /* 0x000fe20000004100 */
[----:B------:R2:W-:Y:S01]  /*0ae0*/  STL [R1+0x4], R2 ;  /* 0x0000040201007387 */ /* 0x0005e20000100800 */
[----:B0-----:R-:W-:Y:S01]  /*0af0*/  HADD2.F32 R0, -RZ, R17.H0_H0 ;  /* 0x20000011ff007230 */ /* 0x001fe20000004100 */
[----:B------:R-:W-:Y:S01]  /*0b00*/  MOV R238, R119 ;  /* 0x0000007700ee7202 */ /* 0x000fe20000000f00 */
[----:B------:R-:W-:Y:S01]  /*0b10*/  HADD2.F32 R245, -RZ, R245.H0_H0 ;  /* 0x200000f5fff57230 */ /* 0x000fe20000004100 */
[----:B------:R-:W-:Y:S01]  /*0b20*/  SHF.R.U32.HI R237, RZ, 0x10, R119 ;  /* 0x00000010ffed7819 */ /* 0x000fe20000011677 */
[----:B------:R-:W-:Y:S01]  /*0b30*/  HADD2.F32 R244, -RZ, R244.H0_H0 ;  /* 0x200000f4fff47230 */ /* 0x000fe20000004100 */
        /* <DEDUP_REMOVED lines=50> */
[----:B--2---:R-:W-:Y:S02]  /*0e60*/  HADD2.F32 R209, -RZ, R209.H0_H0 ;  /* 0x200000d1ffd17230 */ /* 0x004fe40000004100 */
.L_x_11766:
[----:B------:R-:W-:-:S05]  /*0e70*/  MOV R161, 0x4 ;  /* 0x0000000400a17802 */ /* 0x000fca0000000f00 */
[----:B------:R-:W-:-:S05]  /*0e80*/  IMAD.WIDE R156, R10, R161, c[0x0][0x1d8] ;  /* 0x000076000a9c7625 */ /* 0x000fca00078e02a1 */
[----:B------:R0:W2:Y:S04]  /*0e90*/  LDG.E R158, [R156.64] ;  /* 0x000000049c9e7981 */ /* 0x0000a8000c1e1900 */
[----:B------:R-:W1:Y:S01]  /*0ea0*/  S2R R159, SR_TID.X ;  /* 0x00000000009f7919 */ /* 0x000e620000002100 */
[----:B0-----:R-:W-:-:S05]  /*0eb0*/  IMAD.WIDE R156, R10, R161, c[0x0][0x1a0] ;  /* 0x000068000a9c7625 */ /* 0x001fca00078e02a1 */
[----:B------:R0:W5:Y:S01]  /*0ec0*/  LDG.E R197, [R156.64] ;  /* 0x000000049cc57981 */ /* 0x000162000c1e1900 */
[C---:B------:R-:W-:Y:S02]  /*0ed0*/  IMAD R11, R10.reuse, c[0x0][0x168], RZ ;  /* 0x00005a000a0b7a24 */ /* 0x040fe400078e02ff */
[----:B0-----:R-:W-:-:S05]  /*0ee0*/  IMAD.WIDE R156, R10, R161, c[0x0][0x1a8] ;  /* 0x00006a000a9c7625 */ /* 0x001fca00078e02a1 */
[----:B------:R0:W5:Y:S02]  /*0ef0*/  LDG.E R9, [R156.64] ;  /* 0x000000049c097981 */ /* 0x000164000c1e1900 */
[----:B0-----:R-:W-:-:S05]  /*0f00*/  IMAD.WIDE R156, R10, R161, c[0x0][0x1d0] ;  /* 0x000074000a9c7625 */ /* 0x001fca00078e02a1 */
[----:B------:R0:W5:Y:S01]  /*0f10*/  LDG.E R193, [R156.64] ;  /* 0x000000049cc17981 */ /* 0x000162000c1e1900 */
[----:B-1----:R-:W-:Y:S01]  /*0f20*/  LOP3.LUT R160, R159, 0xff, RZ, 0xc0, !PT ;  /* 0x000000ff9fa07812 */ /* 0x002fe200078ec0ff */
        /* <DEDUP_REMOVED lines=15> */
[----:B------:R-:W-:-:S06]  /*1020*/  HFMA2.MMA R158, -RZ, RZ, 0, 0 ;  /* 0x00000000ff9e7435 */ /* 0x000fcc00000001ff */
        /* <DEDUP_REMOVED lines=10> */
.L_x_11612:
[----:B------:R-:W-:Y:S05]  /*10d0*/  BSYNC B1 ;  /* 0x0000000000017941 */ /* 0x000fea0003800000 */
.L_x_11611:
        /* <DEDUP_REMOVED lines=11> */
.L_x_11614:
[----:B------:R-:W-:Y:S05]  /*1190*/  BSYNC B1 ;  /* 0x0000000000017941 */ /* 0x000fea0003800000 */
.L_x_11613:
        /* <DEDUP_REMOVED lines=11> */
.L_x_11616:
[----:B------:R-:W-:Y:S05]  /*1250*/  BSYNC B1 ;  /* 0x0000000000017941 */ /* 0x000fea0003800000 */
.L_x_11615:
        /* <DEDUP_REMOVED lines=10> */
.L_x_11618:
[----:B------:R-:W-:Y:S05]  /*1300*/  BSYNC B1 ;  /* 0x0000000000017941 */ /* 0x000fea0003800000 */
.L_x_11617:
        /* <DEDUP_REMOVED lines=10> */
.L_x_11620:
[----:B------:R-:W-:Y:S05]  /*13b0*/  BSYNC B1 ;  /* 0x0000000000017941 */ /* 0x000fea0003800000 */
.L_x_11619:
        /* <DEDUP_REMOVED lines=10> */
.L_x_11622:
[----:B------:R-:W-:Y:S05]  /*1460*/  BSYNC B1 ;  /* 0x0000000000017941 */ /* 0x000fea0003800000 */
.L_x_11621:
[----:B------:R-:W-:Y:S01]  /*1470*/  ISETP.GE.U32.AND P4, PT, R8, 0x700, PT ;  /* 0x000007000800780c */ /* 0x000fe20003f86070 */
[----:B------:R-:W-:Y:S01]  /*1480*/  HFMA2.MMA R195, -RZ, RZ, 0, 0 ;  /* 0x00000000ffc37435 */ /* 0x000fe200000001ff */
[----:B------:R-:W-:-:S11]  /*1490*/  MOV R196, RZ ;  /* 0x000000ff00c47202 */ /* 0x000fd60000000f00 */
        /* <DEDUP_REMOVED lines=9> */
.L_x_11610:
[----:B------:R-:W-:Y:S01]  /*1530*/  IADD3 R198, R158, -0x1, RZ ;  /* 0xffffffff9ec67810 */ /* 0x000fe20007ffe0ff */
[----:B------:R-:W-:Y:S01]  /*1540*/  BSSY B1, `(.L_x_11624) ;  /* 0x0000040000017945 */ /* 0x000fe20003800000 */
[----:B-----5:R-:W-:Y:S01]  /*1550*/  ISETP.GE.AND P4, PT, R193, 0x1, PT ;  /* 0x00000001c100780c */ /* 0x020fe20003f86270 */
[----:B------:R-:W-:Y:S01]  /*1560*/  CS2R R194, SRZ ;  /* 0x0000000000c27805 */ /* 0x000fe2000001ff00 */
[----:B------:R-:W-:Y:S01]  /*1570*/  LOP3.LUT P5, RZ, R8, 0xffffff00, RZ, 0xc0, !PT ;  /* 0xffffff0008ff7812 */ /* 0x000fe200078ac0ff */
[----:B------:R-:W-:Y:S01]  /*1580*/  IMAD R198, R198, c[0x0][0x168], RZ ;  /* 0x00005a00c6c67a24 */ /* 0x000fe200078e02ff */
[----:B------:R-:W-:Y:S01]  /*1590*/  HFMA2.MMA R196, -RZ, RZ, 0, 0 ;  /* 0x00000000ffc47435 */ /* 0x000fe200000001ff */
        /* <DEDUP_REMOVED lines=8> */
[----:B------:R-:W-:Y:S01]  /*1620*/  @P4 LEA.HI.SX32 R194, R158, R160, 0x1e ;  /* 0x000000a09ec24211 */ /* 0x000fe200078ff2ff */
[----:B------:R-:W-:Y:S05]  /*1630*/  @!P5 BRA `(.L_x_11625) ;  /* 0x000003000000d947 */ /* 0x000fea0003800000 */
[----:B------:R-:W0:Y:S01]  /*1640*/  LDC.U8 R161, c[0x0][0x1f0] ;  /* 0x00007c00ffa17b82 */ /* 0x000e220000000000 */
[----:B------:R-:W-:Y:S01]  /*1650*/  ISETP.NE.U32.AND P4, PT, RZ, c[0x0][0x218], PT ;  /* 0x00008600ff007a0c */ /* 0x000fe20003f85070 */
[----:B------:R-:W2:Y:S03]  /*1660*/  LDL R205, [R1+0x2c] ;  /* 0x00002c0001cd7983 */ /* 0x000ea60000100800 */
[----:B------:R-:W-:Y:S01]  /*1670*/  ISETP.NE.AND.EX P4, PT, RZ, c[0x0][0x21c], PT, P4 ;  /* 0x00008700ff007a0c */ /* 0x000fe20003f85340 */
[----:B------:R-:W3:Y:S04]  /*1680*/  LDL R204, [R1+0x28] ;  /* 0x0000280001cc7983 */ /* 0x000ee80000100800 */
[----:B------:R-:W4:Y:S08]  /*1690*/  LDL R173, [R1+0x24] ;  /* 0x0000240001ad7983 */ /* 0x000f300000100800 */
[----:B------:R1:W5:Y:S01]  /*16a0*/  @P4 LDG.E.128 R116, [R156.64] ;  /* 0x000000049c744981 */ /* 0x000362000c1e1d00 */
[----:B0-----:R-:W-:Y:S01]  /*16b0*/  ISETP.NE.AND P4, PT, R161, RZ, PT ;  /* 0x000000ffa100720c */ /* 0x001fe20003f85270 */
[----:B-1----:R-:W-:-:S04]  /*16c0*/  IMAD.WIDE.U32 R156, R11, R208, c[0x0][0x188] ;  /* 0x000062000b9c7625 */ /* 0x002fc800078e00d0 */
[----:B------:R-:W-:Y:S02]  /*16d0*/  IMAD.WIDE.U32 R160, R198, R208, c[0x0][0x208] ;  /* 0x00008200c6a07625 */ /* 0x000fe400078e00d0 */
[----:B------:R-:W2:Y:S04]  /*16e0*/  LDG.E.128 R156, [R156.64] ;  /* 0x000000049c9c7981 */ /* 0x000ea8000c1e1d00 */
[----:B------:R-:W3:Y:S01]  /*16f0*/  LDG.E.128 R160, [R160.64] ;  /* 0x00000004a0a07981 */ /* 0x000ee2000c1e1d00 */
[----:B------:R-:W-:-:S05]  /*1700*/  MOV R186, 0x4 ;  /* 0x0000000400ba7802 */ /* 0x000fca0000000f00 */
[----:B------:R-:W-:Y:S02]  /*1710*/  IMAD.WIDE.U32 R30, R194, R186, c[0x0][0x190] ;  /* 0x00006400c21e7625 */ /* 0x000fe400078e00ba */
[----:B------:R-:W4:Y:S01]  /*1720*/  LDL R186, [R1+0x20] ;  /* 0x0000200001ba7983 */ /* 0x000f220000100800 */
[----:B------:R-:W-:-:S03]  /*1730*/  FSEL R172, R197, RZ, !P4 ;  /* 0x000000ffc5ac7208 */ /* 0x000fc60006000000 */
[----:B------:R2:W5:Y:S01]  /*1740*/  LDG.E R7, [R30.64] ;  /* 0x000000041e077981 */ /* 0x000562000c1e1900 */
[----:B------:R-:W-:Y:S02]  /*1750*/  IADD3 R194, R194, 0x100, RZ ;  /* 0x00000100c2c27810 */ /* 0x000fe40007ffe0ff */
[----:B------:R-:W-:Y:S02]  /*1760*/  IADD3 R198, R198, 0x100, RZ ;  /* 0x00000100c6c67810 */ /* 0x000fe40007ffe0ff */
[----:B------:R-:W-:Y:S01]  /*1770*/  IADD3 R200, R11, 0x100, RZ ;  /* 0x000001000bc87810 */ /* 0x000fe20007ffe0ff */
[C---:B--2---:R-:W-:Y:S02]  /*1780*/  FADD.FTZ R30, -R172.reuse, R156 ;  /* 0x0000009cac1e7221 */ /* 0x044fe40000010100 */
[----:B------:R-:W-:Y:S02]  /*1790*/  FADD.FTZ R157, -R172, R157 ;  /* 0x0000009dac9d7221 */ /* 0x000fe40000010100 */
[----:B------:R-:W-:-:S02]  /*17a0*/  FMUL.FTZ R30, R9, R30 ;  /* 0x0000001e091e7220 */ /* 0x000fc40000410000 */
[----:B---3--:R-:W-:Y:S02]  /*17b0*/  FMUL.FTZ R31, R205, R160 ;  /* 0x000000a0cd1f7220 */ /* 0x008fe40000410000 */
[----:B------:R-:W-:Y:S02]  /*17c0*/  FMUL.FTZ R206, R9, R157 ;  /* 0x0000009d09ce7220 */ /* 0x000fe40000410000 */
[----:B------:R-:W-:Y:S02]  /*17d0*/  FADD.FTZ R158, -R172, R158 ;  /* 0x0000009eac9e7221 */ /* 0x000fe40000010100 */
[----:B------:R-:W-:Y:S02]  /*17e0*/  FMUL.FTZ R204, R204, R161 ;  /* 0x000000a1cccc7220 */ /* 0x000fe40000410000 */
[----:B------:R-:W-:Y:S02]  /*17f0*/  FADD.FTZ R157, RZ, R31 ;  /* 0x0000001fff9d7221 */ /* 0x000fe40000010000 */
[----:B------:R-:W-:-:S02]  /*1800*/  FFMA.FTZ R156, R30, R31, RZ ;  /* 0x0000001f1e9c7223 */ /* 0x000fc400000100ff */
[----:B------:R-:W-:Y:S02]  /*1810*/  FADD.FTZ R159, -R172, R159 ;  /* 0x0000009fac9f7221 */ /* 0x000fe40000010100 */
[----:B------:R-:W-:Y:S02]  /*1820*/  FMUL.FTZ R205, R9, R158 ;  /* 0x0000009e09cd7220 */ /* 0x000fe40000410000 */
[----:B----4-:R-:W-:Y:S02]  /*1830*/  FMUL.FTZ R172, R173, R162 ;  /* 0x000000a2adac7220 */ /* 0x010fe40000410000 */
        /* <DEDUP_REMOVED lines=16> */
.L_x_11625:
[----:B------:R-:W-:Y:S05]  /*1940*/  BSYNC B1 ;  /* 0x0000000000017941 */ /* 0x000fea0003800000 */
.L_x_11624:
[----:B------:R-:W-:Y:S01]  /*1950*/  ISETP.GE.U32.AND P4, PT, R8, 0x200, PT ;  /* 0x000002000800780c */ /* 0x000fe20003f86070 */
[----:B------:R-:W-:-:S12]  /*1960*/  BSSY B1, `(.L_x_11626) ;  /* 0x0000033000017945 */ /* 0x000fd80003800000 */
[----:B------:R-:W-:Y:S05]  /*1970*/  @!P4 BRA `(.L_x_11627) ;  /* 0x000003100000c947 */ /* 0x000fea0003800000 */
[----:B------:R-:W0:Y:S01]  /*1980*/  LDC.U8 R156, c[0x0][0x1f0] ;  /* 0x00007c00ff9c7b82 */ /* 0x000e220000000000 */
[----:B------:R-:W-:Y:S01]  /*1990*/  ISETP.NE.U32.AND P4, PT, RZ, c[0x0][0x218], PT ;  /* 0x00008600ff007a0c */ /* 0x000fe20003f85070 */
[CC--:B------:R-:W-:Y:S01]  /*19a0*/  IMAD.WIDE.U32 R160, R200.reuse, R208.reuse, c[0x0][0x188] ;  /* 0x00006200c8a07625 */ /* 0x0c0fe200078e00d0 */
[----:B------:R-:W2:Y:S02]  /*19b0*/  LDL R175, [R1+0x1c] ;  /* 0x00001c0001af7983 */ /* 0x000ea40000100800 */
[----:B------:R-:W-:Y:S01]  /*19c0*/  ISETP.NE.AND.EX P4, PT, RZ, c[0x0][0x21c], PT, P4 ;  /* 0x00008700ff007a0c */ /* 0x000fe20003f85340 */
[----:B------:R-:W-:Y:S01]  /*19d0*/  HFMA2.MMA R187, -RZ, RZ, 0, 2.384185791015625e-07 ;  /* 0x00000004ffbb7435 */ /* 0x000fe200000001ff */
[----:B------:R-:W3:Y:S04]  /*19e0*/  LDL R167, [R1+0x18] ;  /* 0x0000180001a77983 */ /* 0x000ee80000100800 */
[----:B------:R-:W4:Y:S04]  /*19f0*/  LDG.E.128 R160, [R160.64] ;  /* 0x00000004a0a07981 */ /* 0x000f28000c1e1d00 */
[----:B------:R-:W2:Y:S03]  /*1a00*/  LDL R174, [R1+0x14] ;  /* 0x0000140001ae7983 */ /* 0x000ea60000100800 */
[----:B------:R-:W-:-:S05]  /*1a10*/  @P4 IMAD.WIDE.U32 R22, R200, R208, c[0x0][0x218] ;  /* 0x00008600c8164625 */ /* 0x000fca00078e00d0 */
[----:B------:R1:W5:Y:S01]  /*1a20*/  @P4 LDG.E.128 R120, [R22.64] ;  /* 0x0000000416784981 */ /* 0x000362000c1e1d00 */
[----:B0-----:R-:W-:Y:S01]  /*1a30*/  ISETP.NE.AND P4, PT, R156, RZ, PT ;  /* 0x000000ff9c00720c */ /* 0x001fe20003f85270 */
[----:B------:R-:W-:-:S06]  /*1a40*/  IMAD.WIDE.U32 R156, R198, R208, c[0x0][0x208] ;  /* 0x00008200c69c7625 */ /* 0x000fcc00078e00d0 */
[----:B------:R-:W2:Y:S01]  /*1a50*/  LDG.E.128 R156, [R156.64] ;  /* 0x000000049c9c7981 */ /* 0x000ea2000c1e1d00 */
[----:B-1----:R-:W-:-:S03]  /*1a60*/  IMAD.WIDE.U32 R22, R194, R187, c[0x0][0x190] ;  /* 0x00006400c2167625 */ /* 0x002fc600078e00bb */
[----:B------:R-:W3:Y:S01]  /*1a70*/  LDL R187, [R1+0x10] ;  /* 0x0000100001bb7983 */ /* 0x000ee20000100800 */
[----:B------:R-:W-:-:S03]  /*1a80*/  FSEL R24, R197, RZ, !P4 ;  /* 0x000000ffc5187208 */ /* 0x000fc60006000000 */
[----:B------:R4:W5:Y:S01]  /*1a90*/  LDG.E R6, [R22.64] ;  /* 0x0000000416067981 */ /* 0x000962000c1e1900 */
[----:B------:R-:W-:Y:S02]  /*1aa0*/  IADD3 R194, R194, 0x100, RZ ;  /* 0x00000100c2c27810 */ /* 0x000fe40007ffe0ff */
[----:B------:R-:W-:Y:S02]  /*1ab0*/  IADD3 R198, R198, 0x100, RZ ;  /* 0x00000100c6c67810 */ /* 0x000fe40007ffe0ff */
[----:B------:R-:W-:Y:S01]  /*1ac0*/  IADD3 R200, R200, 0x100, RZ ;  /* 0x00000100c8c87810 */ /* 0x000fe20007ffe0ff */
[C---:B----4-:R-:W-:Y:S02]  /*1ad0*/  FADD.FTZ R23, -R24.reuse, R160 ;  /* 0x000000a018177221 */ /* 0x050fe40000010100 */
[----:B------:R-:W-:Y:S02]  /*1ae0*/  FADD.FTZ R22, -R24, R161 ;  /* 0x000000a118167221 */ /* 0x000fe40000010100 */
[----:B------:R-:W-:-:S02]  /*1af0*/  FMUL.FTZ R23, R9, R23 ;  /* 0x0000001709177220 */ /* 0x000fc40000410000 */
[C---:B------:R-:W-:Y:S02]  /*1b00*/  FADD.FTZ R162, -R24.reuse, R162 ;  /* 0x000000a218a27221 */ /* 0x040fe40000010100 */
[C---:B------:R-:W-:Y:S02]  /*1b10*/  FMUL.FTZ R22, R9.reuse, R22 ;  /* 0x0000001609167220 */ /* 0x040fe40000410000 */
[----:B------:R-:W-:Y:S02]  /*1b20*/  FADD.FTZ R163, -R24, R163 ;  /* 0x000000a318a37221 */ /* 0x000fe40000010100 */
[----:B------:R-:W-:Y:S02]  /*1b30*/  FMUL.FTZ R24, R9, R162 ;  /* 0x000000a209187220 */ /* 0x000fe40000410000 */
[----:B--2---:R-:W-:Y:S02]  /*1b40*/  FMUL.FTZ R202, R175, R156 ;  /* 0x0000009cafca7220 */ /* 0x004fe40000410000 */
[----:B------:R-:W-:-:S02]  /*1b50*/  FADD.FTZ R80, R80, R156 ;  /* 0x0000009c50507221 */ /* 0x000fc40000010000 */
[----:B------:R-:W-:Y:S02]  /*1b60*/  FFMA.FTZ R108, R156, R23, R108 ;  /* 0x000000179c6c7223 */ /* 0x000fe4000001006c */
[----:B---3--:R-:W-:Y:S02]  /*1b70*/  FMUL.FTZ R167, R167, R157 ;  /* 0x0000009da7a77220 */ /* 0x008fe40000410000 */
        /* <DEDUP_REMOVED lines=17> */
.L_x_11627:
[----:B------:R-:W-:Y:S05]  /*1c90*/  BSYNC B1 ;  /* 0x0000000000017941 */ /* 0x000fea0003800000 */
.L_x_11626:
        /* <DEDUP_REMOVED lines=18> */
[----:B------:R-:W3:Y:S01]  /*1dc0*/  LDL R188, [R1] ;  /* 0x0000000001bc7983 */ /* 0x000ee20000100800 */
        /* <DEDUP_REMOVED lines=8> */
[----:B------:R-:W-:Y:S02]  /*1e50*/  FADD.FTZ R162, -R25, R162 ;  /* 0x000000a219a27221 */ /* 0x000fe40000010100 */
[----:B------:R-:W-:Y:S02]  /*1e60*/  FMUL.FTZ R20, R9, R20 ;  /* 0x0000001409147220 */ /* 0x000fe40000410000 */
        /* <DEDUP_REMOVED lines=23> */
.L_x_11629:
[----:B------:R-:W-:Y:S05]  /*1fe0*/  BSYNC B1 ;  /* 0x0000000000017941 */ /* 0x000fea0003800000 */
.L_x_11628:
[----:B------:R-:W-:Y:S01]  /*1ff0*/  BSSY B1, `(.L_x_11630) ;  /* 0x000002f000017945 */ /* 0x000fe20003800000 */
[----:B------:R-:W-:Y:S05]  /*2000*/  @!P0 BRA `(.L_x_11631) ;  /* 0x000002d000008947 */ /* 0x000fea0003800000 */
[----:B------:R-:W0:Y:S01]  /*2010*/  LDC.U8 R156, c[0x0][0x1f0] ;  /* 0x00007c00ff9c7b82 */ /* 0x000e220000000000 */
[----:B------:R-:W-:-:S04]  /*2020*/  ISETP.NE.U32.AND P4, PT, RZ, c[0x0][0x218], PT ;  /* 0x00008600ff007a0c */ /* 0x000fc80003f85070 */
[----:B------:R-:W-:Y:S01]  /*2030*/  ISETP.NE.AND.EX P4, PT, RZ, c[0x0][0x21c], PT, P4 ;  /* 0x00008700ff007a0c */ /* 0x000fe20003f85340 */
[----:B------:R-:W-:-:S06]  /*2040*/  IMAD.WIDE.U32 R160, R200, R208, c[0x0][0x188] ;  /* 0x00006200c8a07625 */ /* 0x000fcc00078e00d0 */
[----:B------:R-:W2:Y:S06]  /*2050*/  LDG.E.128 R160, [R160.64] ;  /* 0x00000004a0a07981 */ /* 0x000eac000c1e1d00 */
[----:B------:R-:W-:-:S05]  /*2060*/  @P4 IMAD.WIDE.U32 R18, R200, R208, c[0x0][0x218] ;  /* 0x00008600c8124625 */ /* 0x000fca00078e00d0 */
[----:B------:R1:W5:Y:S01]  /*2070*/  @P4 LDG.E.128 R128, [R18.64] ;  /* 0x0000000412804981 */ /* 0x000362000c1e1d00 */
[----:B0-----:R-:W-:Y:S01]  /*2080*/  ISETP.NE.AND P4, PT, R156, RZ, PT ;  /* 0x000000ff9c00720c */ /* 0x001fe20003f85270 */
[----:B------:R-:W-:Y:S01]  /*2090*/  IMAD.WIDE.U32 R156, R198, R208, c[0x0][0x208] ;  /* 0x00008200c69c7625 */ /* 0x000fe200078e00d0 */
[----:B------:R-:W-:Y:S02]  /*20a0*/  HFMA2.MMA R189, -RZ, RZ, 0, 2.384185791015625e-07 ;  /* 0x00000004ffbd7435 */ /* 0x000fe400000001ff */
[----:B------:R-:W-:-:S03]  /*20b0*/  FSEL R26, R197, RZ, !P4 ;  /* 0x000000ffc51a7208 */ /* 0x000fc60006000000 */
[----:B------:R-:W3:Y:S05]  /*20c0*/  LDG.E.128 R156, [R156.64] ;  /* 0x000000049c9c7981 */ /* 0x000eea000c1e1d00 */
[----:B-1----:R-:W-:-:S05]  /*20d0*/  IMAD.WIDE.U32 R18, R194, R189, c[0x0][0x190] ;  /* 0x00006400c2127625 */ /* 0x002fca00078e00bd */
[----:B------:R2:W5:Y:S01]  /*20e0*/  LDG.E R4, [R18.64] ;  /* 0x0000000412047981 */ /* 0x000562000c1e1900 */
[----:B------:R-:W-:Y:S02]  /*20f0*/  IADD3 R194, R194, 0x100, RZ ;  /* 0x00000100c2c27810 */ /* 0x000fe40007ffe0ff */
        /* <DEDUP_REMOVED lines=30> */
.L_x_11631:
[----:B------:R-:W-:Y:S05]  /*22e0*/  BSYNC B1 ;  /* 0x0000000000017941 */ /* 0x000fea0003800000 */
.L_x_11630:
        /* <DEDUP_REMOVED lines=47> */
.L_x_11633:
[----:B------:R-:W-:Y:S05]  /*25e0*/  BSYNC B1 ;  /* 0x0000000000017941 */ /* 0x000fea0003800000 */
.L_x_11632:
        /* <DEDUP_REMOVED lines=47> */
.L_x_11635:
[----:B------:R-:W-:Y:S05]  /*28e0*/  BSYNC B1 ;  /* 0x0000000000017941 */ /* 0x000fea0003800000 */
.L_x_11634:
[----:B------:R-:W-:-:S13]  /*28f0*/  ISETP.GE.U32.AND P4, PT, R8, 0x700, PT ;  /* 0x000007000800780c */ /* 0x000fda0003f86070 */
        /* <DEDUP_REMOVED lines=9> */
[----:B------:R-:W-:-:S03]  /*2990*/  IMAD.WIDE.U32 R156, R198, R208, c[0x0][0x208] ;  /* 0x00008200c69c7625 */ /* 0x000fc600078e00d0 */
[----:B------:R-:W-:Y:S01]  /*29a0*/  FSEL R197, R197, RZ, !P4 ;  /* 0x000000ffc5c57208 */ /* 0x000fe20006000000 */
[----:B------:R-:W-:Y:S02]  /*29b0*/  IMAD.MOV.U32 R192, RZ, RZ, 0x4 ;  /* 0x00000004ffc07424 */ /* 0x000fe400078e00ff */
[----:B------:R-:W3:Y:S02]  /*29c0*/  LDG.E.128 R156, [R156.64] ;  /* 0x000000049c9c7981 */ /* 0x000ee4000c1e1d00 */
[----:B-1----:R-:W-:-:S05]  /*29d0*/  IMAD.WIDE.U32 R12, R194, R192, c[0x0][0x190] ;  /* 0x00006400c20c7625 */ /* 0x002fca00078e00c0 */
[----:B------:R2:W5:Y:S02]  /*29e0*/  LDG.E R0, [R12.64] ;  /* 0x000000040c007981 */ /* 0x000564000c1e1900 */
[C---:B--2---:R-:W-:Y:S02]  /*29f0*/  FADD.FTZ R13, -R197.reuse, R160 ;  /* 0x000000a0c50d7221 */ /* 0x044fe40000010100 */
[----:B------:R-:W-:Y:S02]  /*2a00*/  FADD.FTZ R12, -R197, R161 ;  /* 0x000000a1c50c7221 */ /* 0x000fe40000010100 */
[----:B------:R-:W-:Y:S02]  /*2a10*/  FMUL.FTZ R13, R9, R13 ;  /* 0x0000000d090d7220 */ /* 0x000fe40000410000 */
[----:B------:R-:W-:Y:S02]  /*2a20*/  FADD.FTZ R162, -R197, R162 ;  /* 0x000000a2c5a27221 */ /* 0x000fe40000010100 */
[----:B------:R-:W-:-:S02]  /*2a30*/  FMUL.FTZ R12, R9, R12 ;  /* 0x0000000c090c7220 */ /* 0x000fc40000410000 */
[----:B------:R-:W-:Y:S02]  /*2a40*/  FADD.FTZ R163, -R197, R163 ;  /* 0x000000a3c5a37221 */ /* 0x000fe40000010100 */
[----:B---3--:R-:W-:Y:S02]  /*2a50*/  FMUL.FTZ R203, R240, R156 ;  /* 0x0000009cf0cb7220 */ /* 0x008fe40000410000 */
        /* <DEDUP_REMOVED lines=21> */
.L_x_11623:
[----:B------:R-:W-:Y:S05]  /*2bb0*/  BSYNC B0 ;  /* 0x0000000000007941 */ /* 0x000fea0003800000 */
.L_x_11609:
        /* <DEDUP_REMOVED lines=8> */
.L_x_11767:
        /* <DEDUP_REMOVED lines=18> */
.L_x_11768:
[----:B--2---:R-:W-:Y:S01]  /*2d60*/  @!P4 LOP3.LUT R158, R160, 0x7, RZ, 0xc0, !PT ;  /* 0x00000007a09ec812 */ /* 0x004fe200078ec0ff */
[----:B------:R-:W-:Y:S01]  /*2d70*/  FADD.FTZ R156, R159, R195 ;  /* 0x000000c39f9c7221 */ /* 0x000fe20000010000 */
[----:B------:R-:W2:Y:S01]  /*2d80*/  S2R R162, SR_TID.X ;  /* 0x0000000000a27919 */ /* 0x000ea20000002100 */
[----:B0-----:R-:W-:Y:S01]  /*2d90*/  FADD.FTZ R157, R157, R196 ;  /* 0x000000c49d9d7221 */ /* 0x001fe20000010000 */
[----:B------:R-:W-:Y:S01]  /*2da0*/  @!P4 IADD3 R158, R161, R158, RZ ;  /* 0x0000009ea19ec210 */ /* 0x000fe20007ffe0ff */
[----:B------:R-:W-:Y:S01]  /*2db0*/  WARPSYNC 0xffffffff ;  /* 0xffffffff00007948 */ /* 0x000fe20003800000 */
[----:B------:R-:W-:Y:S01]  /*2dc0*/  HFMA2.MMA R160, -RZ, RZ, 0, 0 ;  /* 0x00000000ffa07435 */ /* 0x000fe200000001ff */
[----:B------:R-:W-:Y:S01]  /*2dd0*/  LOP3.LUT P5, RZ, R8, 0xffffff00, RZ, 0xc0, !PT ;  /* 0xffffff0008ff7812 */ /* 0x000fe200078ac0ff */
[----:B------:R-:W-:Y:S01]  /*2de0*/  BSSY B0, `(.L_x_11638) ;  /* 0x000009f000007945 */ /* 0x000fe20003800000 */
[----:B------:R0:W-:Y:S04]  /*2df0*/  @!P4 STS.64 [R158.X8+0x7000], R156 ;  /* 0x0070009c9e00c388 */ /* 0x0001e80000008a00 */
[----:B------:R-:W-:Y:S01]  /*2e00*/  BAR.SYNC.DEFER_BLOCKING 0x0 ;  /* 0x0000000000007b1d */ /* 0x000fe20000010000 */
[----:B------:R-:W-:-:S13]  /*2e10*/  ISETP.GE.AND P4, PT, R193, 0x1, PT ;  /* 0x00000001c100780c */ /* 0x000fda0003f86270 */
[----:B0-----:R-:W-:-:S05]  /*2e20*/  @P4 IADD3 R156, R193, -0x1, RZ ;  /* 0xffffffffc19c4810 */ /* 0x001fca0007ffe0ff */
        /* <DEDUP_REMOVED lines=33> */
.L_x_11641:
[----:B------:R-:W-:Y:S05]  /*3040*/  BSYNC B1 ;  /* 0x0000000000017941 */ /* 0x000fea0003800000 */
.L_x_11640:
        /* <DEDUP_REMOVED lines=14> */
.L_x_11643:
[----:B------:R-:W-:Y:S05]  /*3130*/  BSYNC B1 ;  /* 0x0000000000017941 */ /* 0x000fea0003800000 */
.L_x_11642:
[----:B------:R-:W-:Y:S01]  /*3140*/  ISETP.NE.U32.AND P5, PT, RZ, c[0x0][0x258], PT ;  /* 0x00009600ff007a0c */ /* 0x000fe20003fa5070 */
[----:B------:R-:W-:Y:S03]  /*3150*/  BSSY B1, `(.L_x_11644) ;  /* 0x000000c000017945 */ /* 0x000fe60003800000 */
[----:B------:R-:W-:-:S04]  /*3160*/  ISETP.NE.AND.EX P5, PT, RZ, c[0x0][0x25c], PT, P5 ;  /* 0x00009700ff007a0c */ /* 0x000fc80003fa5350 */
[----:B------:R-:W-:Y:S01]  /*3170*/  SEL R148, R156, R148, P5 ;  /* 0x000000949c947207 */ /* 0x000fe20002800000 */
[----:B------:R-:W-:Y:S05]  /*3180*/  @!P4 BRA `(.L_x_11645) ;  /* 0x000000800000c947 */ /* 0x000fea0003800000 */
[----:B------:R-:W-:Y:S01]  /*3190*/  FMUL.FTZ R156, R156, c[0x0][0x1ec] ;  /* 0x00007b009c9c7a20 */ /* 0x000fe20000410000 */
[----:B------:R-:W-:-:S03]  /*31a0*/  LOP3.LUT P6, RZ, R7, 0xff, RZ, 0xc0, !PT ;  /* 0x000000ff07ff7812 */ /* 0x000fc600078cc0ff */
[----:B------:R-:W-:-:S04]  /*31b0*/  FMUL.FTZ R156, R156, c[0x0][0x1e8] ;  /* 0x00007a009c9c7a20 */ /* 0x000fc80000410000 */
[----:B------:R-:W-:-:S05]  /*31c0*/  FMUL.FTZ R152, R144, R156 ;  /* 0x0000009c90987220 */ /* 0x000fca0000410000 */
[----:B------:R-:W-:-:S05]  /*31d0*/  FSEL R152, R152, RZ, P6 ;  /* 0x000000ff98987208 */ /* 0x000fca0003000000 */
[----:B------:R-:W-:Y:S01]  /*31e0*/  FADD.FTZ R56, R56, R152 ;  /* 0x0000009838387221 */ /* 0x000fe20000010000 */
[----:B------:R-:W-:-:S06]  /*31f0*/  HFMA2.MMA R152, -RZ, RZ, 0, 0 ;  /* 0x00000000ff987435 */ /* 0x000fcc00000001ff */
[----:B------:R-:W-:Y:S02]  /*3200*/  @P6 FMUL.FTZ R152, R236, R156 ;  /* 0x0000009cec986220 */ /* 0x000fe40000410000 */
.L_x_11645:
[----:B------:R-:W-:Y:S05]  /*3210*/  BSYNC B1 ;  /* 0x0000000000017941 */ /* 0x000fea0003800000 */
.L_x_11644:
        /* <DEDUP_REMOVED lines=14> */
.L_x_11647:
[----:B------:R-:W-:Y:S05]  /*3300*/  BSYNC B1 ;  /* 0x0000000000017941 */ /* 0x000fea0003800000 */
.L_x_11646:
[----:B------:R-:W-:Y:S01]  /*3310*/  BSSY B1, `(.L_x_11648) ;  /* 0x000000b000017945 */ /* 0x000fe20003800000 */
        /* <DEDUP_REMOVED lines=10> */
.L_x_11649:
[----:B------:R-:W-:Y:S05]  /*33c0*/  BSYNC B1 ;  /* 0x0000000000017941 */ /* 0x000fea0003800000 */
.L_x_11648:
        /* <DEDUP_REMOVED lines=14> */
.L_x_11651:
[----:B------:R-:W-:Y:S05]  /*34b0*/  BSYNC B1 ;  /* 0x0000000000017941 */ /* 0x000fea0003800000 */
.L_x_11650:
        /* <DEDUP_REMOVED lines=11> */
.L_x_11653:
[----:B------:R-:W-:Y:S05]  /*3570*/  BSYNC B1 ;  /* 0x0000000000017941 */ /* 0x000fea0003800000 */
.L_x_11652:
        /* <DEDUP_REMOVED lines=14> */
.L_x_11655:
[----:B------:R-:W-:Y:S05]  /*3660*/  BSYNC B1 ;  /* 0x0000000000017941 */ /* 0x000fea0003800000 */
.L_x_11654:
        /* <DEDUP_REMOVED lines=8> */
[----:B------:R-:W-:Y:S02]  /*36f0*/  FADD.FTZ R59, R59, R155 ;  /* 0x0000009b3b3b7221 */ /* 0x000fe40000010000 */
[----:B------:R-:W-:Y:S02]  /*3700*/  IMAD.MOV.U32 R155, RZ, RZ, RZ ;  /* 0x000000ffff9b7224 */ /* 0x000fe400078e00ff */
[----:B------:R-:W-:Y:S02]  /*3710*/  @P5 FMUL.FTZ R155, R233, R156 ;  /* 0x0000009ce99b5220 */ /* 0x000fe40000410000 */
.L_x_11657:
[----:B------:R-:W-:Y:S05]  /*3720*/  BSYNC B1 ;  /* 0x0000000000017941 */ /* 0x000fea0003800000 */
.L_x_11656:
[----:B------:R-:W-:-:S04]  /*3730*/  ISETP.NE.U32.AND P5, PT, RZ, c[0x0][0x258], PT ;  /* 0x00009600ff007a0c */ /* 0x000fc80003fa5070 */
[----:B------:R-:W-:-:S13]  /*3740*/  ISETP.NE.AND.EX P5, PT, RZ, c[0x0][0x25c], PT, P5 ;  /* 0x00009700ff007a0c */ /* 0x000fda0003fa5350 */
[----:B------:R-:W-:-:S05]  /*3750*/  @P5 MOV R156, 0x10 ;  /* 0x00000010009c5802 */ /* 0x000fca0000000f00 */
[C---:B------:R-:W-:Y:S01]  /*3760*/  @P5 IMAD.WIDE.U32 R156, R11.reuse, R156, c[0x0][0x258] ;  /* 0x000096000b9c5625 */ /* 0x040fe200078e009c */
[----:B------:R-:W-:-:S04]  /*3770*/  IADD3 R11, R11, 0x100, RZ ;  /* 0x000001000b0b7810 */ /* 0x000fc80007ffe0ff */
[----:B------:R0:W-:Y:S02]  /*3780*/  @P5 STG.E.128 [R156.64], R148 ;  /* 0x000000949c005986 */ /* 0x0001e4000c101d04 */
[----:B0-----:R-:W-:-:S05]  /*3790*/  @P4 MOV R156, 0x10 ;  /* 0x00000010009c4802 */ /* 0x001fca0000000f00 */
[C---:B------:R-:W-:Y:S01]  /*37a0*/  @P4 IMAD.WIDE.U32 R156, R160.reuse, R156, c[0x0][0x248] ;  /* 0x00009200a09c4625 */ /* 0x040fe200078e009c */
[----:B------:R-:W-:-:S04]  /*37b0*/  IADD3 R160, R160, 0x100, RZ ;  /* 0x00000100a0a07810 */ /* 0x000fc80007ffe0ff */
[----:B------:R0:W-:Y:S03]  /*37c0*/  @P4 STG.E.128 [R156.64], R152 ;  /* 0x000000989c004986 */ /* 0x0001e6000c101d04 */
.L_x_11639:
[----:B------:R-:W-:Y:S05]  /*37d0*/  BSYNC B0 ;  /* 0x0000000000007941 */ /* 0x000fea0003800000 */
.L_x_11638:
[----:B------:R-:W-:Y:S01]  /*37e0*/  ISETP.GE.U32.AND P5, PT, R8, 0x200, PT ;  /* 0x000002000800780c */ /* 0x000fe20003fa6070 */
[----:B------:R-:W-:-:S12]  /*37f0*/  BSSY B0, `(.L_x_11658) ;  /* 0x0000074000007945 */ /* 0x000fd80003800000 */
[----:B------:R-:W-:Y:S05]  /*3800*/  @!P5 BRA `(.L_x_11659) ;  /* 0x000007200000d947 */ /* 0x000fea0003800000 */
[----:B------:R-:W2:Y:S01]  /*3810*/  LDC.U8 R161, c[0x0][0x1f0] ;  /* 0x00007c00ffa17b82 */ /* 0x000ea20000000000 */
[----:B0-----:R-:W-:-:S05]  /*3820*/  @P4 MOV R156, 0x10 ;  /* 0x00000010009c4802 */ /* 0x001fca0000000f00 */
[----:B------:R-:W-:-:S05]  /*3830*/  @P4 IMAD.WIDE.U32 R156, R160, R156, c[0x0][0x170] ;  /* 0x00005c00a09c4625 */ /* 0x000fca00078e009c */
[----:B------:R0:W5:Y:S01]  /*3840*/  @P4 LDG.E.128 R144, [R156.64] ;  /* 0x000000049c904981 */ /* 0x000162000c1e1d00 */
[----:B------:R-:W-:Y:S01]  /*3850*/  BSSY B1, `(.L_x_11660) ;  /* 0x000000d000017945 */ /* 0x000fe20003800000 */
[----:B--2---:R-:W-:-:S04]  /*3860*/  ISETP.NE.AND P5, PT, R161, RZ, PT ;  /* 0x000000ffa100720c */ /* 0x004fc80003fa5270 */
[----:B0-----:R-:W-:Y:S02]  /*3870*/  FSEL R156, R159, RZ, !P5 ;  /* 0x000000ff9f9c7208 */ /* 0x001fe40006800000 */
[----:B------:R-:W-:-:S04]  /*3880*/  @!P3 ISETP.NE.U32.AND P5, PT, RZ, c[0x0][0x218], PT ;  /* 0x00008600ff00ba0c */ /* 0x000fc80003fa5070 */
[----:B------:R-:W-:-:S04]  /*3890*/  @!P3 ISETP.NE.AND.EX P5, PT, RZ, c[0x0][0x21c], PT, P5 ;  /* 0x00008700ff00ba0c */ /* 0x000fc80003fa5350 */
        /* <DEDUP_REMOVED lines=8> */
.L_x_11661:
[----:B------:R-:W-:Y:S05]  /*3920*/  BSYNC B1 ;  /* 0x0000000000017941 */ /* 0x000fea0003800000 */
.L_x_11660:
        /* <DEDUP_REMOVED lines=13> */
.L_x_11663:
[----:B------:R-:W-:Y:S05]  /*3a00*/  BSYNC B1 ;  /* 0x0000000000017941 */ /* 0x000fea0003800000 */
.L_x_11662:
        /* <DEDUP_REMOVED lines=11> */
.L_x_11665:
[----:B------:R-:W-:Y:S05]  /*3ac0*/  BSYNC B1 ;  /* 0x0000000000017941 */ /* 0x000fea0003800000 */
.L_x_11664:
        /* <DEDUP_REMOVED lines=9> */
[----:B------:R-:W-:Y:S01]  /*3b60*/  MOV R153, RZ ;  /* 0x000000ff00997202 */ /* 0x000fe20000000f00 */
[----:B------:R-:W-:Y:S02]  /*3b70*/  @P6 FMUL.FTZ R153, R231, R157 ;  /* 0x0000009de7996220 */ /* 0x000fe40000410000 */
.L_x_11667:
[----:B------:R-:W-:Y:S05]  /*3b80*/  BSYNC B1 ;  /* 0x0000000000017941 */ /* 0x000fea0003800000 */
.L_x_11666:
        /* <DEDUP_REMOVED lines=11> */
.L_x_11669:
[----:B------:R-:W-:Y:S05]  /*3c40*/  BSYNC B1 ;  /* 0x0000000000017941 */ /* 0x000fea0003800000 */
.L_x_11668:
        /* <DEDUP_REMOVED lines=11> */
.L_x_11671:
[----:B------:R-:W-:Y:S05]  /*3d00*/  BSYNC B1 ;  /* 0x0000000000017941 */ /* 0x000fea0003800000 */
.L_x_11670:
        /* <DEDUP_REMOVED lines=11> */
.L_x_11673:
[----:B------:R-:W-:Y:S05]  /*3dc0*/  BSYNC B1 ;  /* 0x0000000000017941 */ /* 0x000fea0003800000 */
.L_x_11672:
        /* <DEDUP_REMOVED lines=11> */
.L_x_11675:
[----:B------:R-:W-:Y:S05]  /*3e80*/  BSYNC B1 ;  /* 0x0000000000017941 */ /* 0x000fea0003800000 */
.L_x_11674:
        /* <DEDUP_REMOVED lines=10> */
.L_x_11659:
[----:B------:R-:W-:Y:S05]  /*3f30*/  BSYNC B0 ;  /* 0x0000000000007941 */ /* 0x000fea0003800000 */
.L_x_11658:
        /* <DEDUP_REMOVED lines=20> */
.L_x_11679:
[----:B------:R-:W-:Y:S05]  /*4080*/  BSYNC B1 ;  /* 0x0000000000017941 */ /* 0x000fea0003800000 */
.L_x_11678:
        /* <DEDUP_REMOVED lines=13> */
.L_x_11681:
[----:B------:R-:W-:Y:S05]  /*4160*/  BSYNC B1 ;  /* 0x0000000000017941 */ /* 0x000fea0003800000 */
.L_x_11680:
        /* <DEDUP_REMOVED lines=11> */
.L_x_11683:
[----:B------:R-:W-:Y:S05]  /*4220*/  BSYNC B1 ;  /* 0x0000000000017941 */ /* 0x000fea0003800000 */
.L_x_11682:
        /* <DEDUP_REMOVED lines=11> */
.L_x_11685:
[----:B------:R-:W-:Y:S05]  /*42e0*/  BSYNC B1 ;  /* 0x0000000000017941 */ /* 0x000fea0003800000 */
.L_x_11684:
        /* <DEDUP_REMOVED lines=11> */
.L_x_11687:
[----:B------:R-:W-:Y:S05]  /*43a0*/  BSYNC B1 ;  /* 0x0000000000017941 */ /* 0x000fea0003800000 */
.L_x_11686:
        /* <DEDUP_REMOVED lines=11> */
.L_x_11689:
[----:B------:R-:W-:Y:S05]  /*4460*/  BSYNC B1 ;  /* 0x0000000000017941 */ /* 0x000fea0003800000 */
.L_x_11688:
        /* <DEDUP_REMOVED lines=11> */
.L_x_11691:
[----:B------:R-:W-:Y:S05]  /*4520*/  BSYNC B1 ;  /* 0x0000000000017941 */ /* 0x000fea0003800000 */
.L_x_11690:
        /* <DEDUP_REMOVED lines=11> */
.L_x_11693:
[----:B------:R-:W-:Y:S05]  /*45e0*/  BSYNC B1 ;  /* 0x0000000000017941 */ /* 0x000fea0003800000 */
.L_x_11692:
        /* <DEDUP_REMOVED lines=10> */
.L_x_11677:
[----:B------:R-:W-:Y:S05]  /*4690*/  BSYNC B0 ;  /* 0x0000000000007941 */ /* 0x000fea0003800000 */
.L_x_11676:
[----:B------:R-:W-:Y:S01]  /*46a0*/  BSSY B0, `(.L_x_11694) ;  /* 0x0000074000007945 */ /* 0x000fe20003800000 */
        /* <DEDUP_REMOVED lines=18> */
.L_x_11697:
[----:B------:R-:W-:Y:S05]  /*47d0*/  BSYNC B1 ;  /* 0x0000000000017941 */ /* 0x000fea0003800000 */
.L_x_11696:
        /* <DEDUP_REMOVED lines=13> */
.L_x_11699:
[----:B------:R-:W-:Y:S05]  /*48b0*/  BSYNC B1 ;  /* 0x0000000000017941 */ /* 0x000fea0003800000 */
.L_x_11698:
        /* <DEDUP_REMOVED lines=11> */
.L_x_11701:
[----:B------:R-:W-:Y:S05]  /*4970*/  BSYNC B1 ;  /* 0x0000000000017941 */ /* 0x000fea0003800000 */
.L_x_11700:
        /* <DEDUP_REMOVED lines=11> */
.L_x_11703:
[----:B------:R-:W-:Y:S05]  /*4a30*/  BSYNC B1 ;  /* 0x0000000000017941 */ /* 0x000fea0003800000 */
.L_x_11702:
        /* <DEDUP_REMOVED lines=11> */
.L_x_11705:
[----:B------:R-:W-:Y:S05]  /*4af0*/  BSYNC B1 ;  /* 0x0000000000017941 */ /* 0x000fea0003800000 */
.L_x_11704:
        /* <DEDUP_REMOVED lines=11> */
.L_x_11707:
[----:B------:R-:W-:Y:S05]  /*4bb0*/  BSYNC B1 ;  /* 0x0000000000017941 */ /* 0x000fea0003800000 */
.L_x_11706:
        /* <DEDUP_REMOVED lines=11> */
.L_x_11709:
[----:B------:R-:W-:Y:S05]  /*4c70*/  BSYNC B1 ;  /* 0x0000000000017941 */ /* 0x000fea0003800000 */
.L_x_11708:
        /* <DEDUP_REMOVED lines=11> */
.L_x_11711:
[----:B------:R-:W-:Y:S05]  /*4d30*/  BSYNC B1 ;  /* 0x0000000000017941 */ /* 0x000fea0003800000 */
.L_x_11710:
        /* <DEDUP_REMOVED lines=10> */
.L_x_11695:
[----:B------:R-:W-:Y:S05]  /*4de0*/  BSYNC B0 ;  /* 0x0000000000007941 */ /* 0x000fea0003800000 */
.L_x_11694:
        /* <DEDUP_REMOVED lines=19> */
.L_x_11715:
[----:B------:R-:W-:Y:S05]  /*4f20*/  BSYNC B1 ;  /* 0x0000000000017941 */ /* 0x000fea0003800000 */
.L_x_11714:
        /* <DEDUP_REMOVED lines=13> */
.L_x_11717:
[----:B------:R-:W-:Y:S05]  /*5000*/  BSYNC B1 ;  /* 0x0000000000017941 */ /* 0x000fea0003800000 */
.L_x_11716:
        /* <DEDUP_REMOVED lines=11> */
.L_x_11719:
[----:B------:R-:W-:Y:S05]  /*50c0*/  BSYNC B1 ;  /* 0x0000000000017941 */ /* 0x000fea0003800000 */
.L_x_11718:
        /* <DEDUP_REMOVED lines=11> */
.L_x_11721:
[----:B------:R-:W-:Y:S05]  /*5180*/  BSYNC B1 ;  /* 0x0000000000017941 */ /* 0x000fea0003800000 */
.L_x_11720:
        /* <DEDUP_REMOVED lines=11> */
.L_x_11723:
[----:B------:R-:W-:Y:S05]  /*5240*/  BSYNC B1 ;  /* 0x0000000000017941 */ /* 0x000fea0003800000 */
.L_x_11722:
        /* <DEDUP_REMOVED lines=11> */
.L_x_11725:
[----:B------:R-:W-:Y:S05]  /*5300*/  BSYNC B1 ;  /* 0x0000000000017941 */ /* 0x000fea0003800000 */
.L_x_11724:
        /* <DEDUP_REMOVED lines=11> */
.L_x_11727:
[----:B------:R-:W-:Y:S05]  /*53c0*/  BSYNC B1 ;  /* 0x0000000000017941 */ /* 0x000fea0003800000 */
.L_x_11726:
        /* <DEDUP_REMOVED lines=11> */
.L_x_11729:
[----:B------:R-:W-:Y:S05]  /*5480*/  BSYNC B1 ;  /* 0x0000000000017941 */ /* 0x000fea0003800000 */
.L_x_11728:
        /* <DEDUP_REMOVED lines=10> */
.L_x_11713:
[----:B------:R-:W-:Y:S05]  /*5530*/  BSYNC B0 ;  /* 0x0000000000007941 */ /* 0x000fea0003800000 */
.L_x_11712:
        /* <DEDUP_REMOVED lines=19> */
.L_x_11733:
[----:B------:R-:W-:Y:S05]  /*5670*/  BSYNC B1 ;  /* 0x0000000000017941 */ /* 0x000fea0003800000 */
.L_x_11732:
        /* <DEDUP_REMOVED lines=13> */
.L_x_11735:
[----:B------:R-:W-:Y:S05]  /*5750*/  BSYNC B1 ;  /* 0x0000000000017941 */ /* 0x000fea0003800000 */
.L_x_11734:
        /* <DEDUP_REMOVED lines=11> */
.L_x_11737:
[----:B------:R-:W-:Y:S05]  /*5810*/  BSYNC B1 ;  /* 0x0000000000017941 */ /* 0x000fea0003800000 */
.L_x_11736:
        /* <DEDUP_REMOVED lines=11> */
.L_x_11739:
[----:B------:R-:W-:Y:S05]  /*58d0*/  BSYNC B1 ;  /* 0x0000000000017941 */ /* 0x000fea0003800000 */
.L_x_11738:
        /* <DEDUP_REMOVED lines=11> */
.L_x_11741:
[----:B------:R-:W-:Y:S05]  /*5990*/  BSYNC B1 ;  /* 0x0000000000017941 */ /* 0x000fea0003800000 */
.L_x_11740:
        /* <DEDUP_REMOVED lines=11> */
.L_x_11743:
[----:B------:R-:W-:Y:S05]  /*5a50*/  BSYNC B1 ;  /* 0x0000000000017941 */ /* 0x000fea0003800000 */
.L_x_11742:
        /* <DEDUP_REMOVED lines=11> */
.L_x_11745:
[----:B------:R-:W-:Y:S05]  /*5b10*/  BSYNC B1 ;  /* 0x0000000000017941 */ /* 0x000fea0003800000 */
.L_x_11744:
        /* <DEDUP_REMOVED lines=11> */
.L_x_11747:
[----:B------:R-:W-:Y:S05]  /*5bd0*/  BSYNC B1 ;  /* 0x0000000000017941 */ /* 0x000fea0003800000 */
.L_x_11746:
        /* <DEDUP_REMOVED lines=10> */
.L_x_11731:
[----:B------:R-:W-:Y:S05]  /*5c80*/  BSYNC B0 ;  /* 0x0000000000007941 */ /* 0x000fea0003800000 */
.L_x_11730:
[----:B------:R-:W-:Y:S01]  /*5c90*/  ISETP.GE.U32.AND P5, PT, R8, 0x700, PT ;  /* 0x000007000800780c */ /* 0x000fe20003fa6070 */
[----:B------:R-:W-:-:S12]  /*5ca0*/  BSSY B0, `(.L_x_11748) ;  /* 0x0000072000007945 */ /* 0x000fd80003800000 */
[----:B------:R-:W-:Y:S05]  /*5cb0*/  @!P5 BRA `(.L_x_11749) ;  /* 0x000007000000d947 */ /* 0x000fea0003800000 */
[----:B0-----:R-:W0:Y:S01]  /*5cc0*/  LDC.U8 R156, c[0x0][0x1f0] ;  /* 0x00007c00ff9c7b82 */ /* 0x001e220000000000 */
[----:B------:R-:W-:Y:S01]  /*5cd0*/  BSSY B1, `(.L_x_11750) ;  /* 0x0000010000017945 */ /* 0x000fe20003800000 */
[----:B0-----:R-:W-:Y:S02]  /*5ce0*/  ISETP.NE.AND P5, PT, R156, RZ, PT ;  /* 0x000000ff9c00720c */ /* 0x001fe40003fa5270 */
[----:B------:R-:W-:Y:S02]  /*5cf0*/  @P4 MOV R156, 0x10 ;  /* 0x00000010009c4802 */ /* 0x000fe40000000f00 */
[----:B------:R-:W-:Y:S02]  /*5d00*/  FSEL R161, R159, RZ, !P5 ;  /* 0x000000ff9fa17208 */ /* 0x000fe40006800000 */
[----:B------:R-:W-:Y:S01]  /*5d10*/  @!P3 ISETP.NE.U32.AND P5, PT, RZ, c[0x0][0x218], PT ;  /* 0x00008600ff00ba0c */ /* 0x000fe20003fa5070 */
[----:B------:R-:W-:-:S03]  /*5d20*/  @P4 IMAD.WIDE.U32 R156, R160, R156, c[0x0][0x170] ;  /* 0x00005c00a09c4625 */ /* 0x000fc600078e009c */
[----:B------:R-:W-:Y:S02]  /*5d30*/  @!P3 ISETP.NE.AND.EX P5, PT, RZ, c[0x0][0x21c], PT, P5 ;  /* 0x00008700ff00ba0c */ /* 0x000fe40003fa5350 */
[----:B------:R0:W5:Y:S02]  /*5d40*/  @P4 LDG.E.128 R144, [R156.64] ;  /* 0x000000049c904981 */ /* 0x000164000c1e1d00 */
        /* <DEDUP_REMOVED lines=8> */
.L_x_11751:
[----:B------:R-:W-:Y:S05]  /*5dd0*/  BSYNC B1 ;  /* 0x0000000000017941 */ /* 0x000fea0003800000 */
.L_x_11750:
        /* <DEDUP_REMOVED lines=13> */
.L_x_11753:
[----:B------:R-:W-:Y:S05]  /*5eb0*/  BSYNC B1 ;  /* 0x0000000000017941 */ /* 0x000fea0003800000 */
.L_x_11752:
        /* <DEDUP_REMOVED lines=11> */
.L_x_11755:
[----:B------:R-:W-:Y:S05]  /*5f70*/  BSYNC B1 ;  /* 0x0000000000017941 */ /* 0x000fea0003800000 */
.L_x_11754:
        /* <DEDUP_REMOVED lines=11> */
.L_x_11757:
[----:B------:R-:W-:Y:S05]  /*6030*/  BSYNC B1 ;  /* 0x0000000000017941 */ /* 0x000fea0003800000 */
.L_x_11756:
        /* <DEDUP_REMOVED lines=11> */
.L_x_11759:
[----:B------:R-:W-:Y:S05]  /*60f0*/  BSYNC B1 ;  /* 0x0000000000017941 */ /* 0x000fea0003800000 */
.L_x_11758:
        /* <DEDUP_REMOVED lines=11> */
.L_x_11761:
[----:B------:R-:W-:Y:S05]  /*61b0*/  BSYNC B1 ;  /* 0x0000000000017941 */ /* 0x000fea0003800000 */
.L_x_11760:
        /* <DEDUP_REMOVED lines=11> */
.L_x_11763:
[----:B------:R-:W-:Y:S05]  /*6270*/  BSYNC B1 ;  /* 0x0000000000017941 */ /* 0x000fea0003800000 */
.L_x_11762:
[----:B------:R-:W-:Y:S01]  /*6280*/  ISETP.NE.U32.AND P3, PT, RZ, c[0x0][0x258], PT ;  /* 0x00009600ff007a0c */ /* 0x000fe20003f65070 */
[----:B------:R-:W-:Y:S01]  /*6290*/  BSSY B1, `(.L_x_11764) ;  /* 0x0000011000017945 */ /* 0x000fe20003800000 */
[----:B------:R-:W-:Y:S02]  /*62a0*/  SEL R151, R159, R151, P5 ;  /* 0x000000979f977207 */ /* 0x000fe40002800000 */
[----:B------:R-:W-:Y:S02]  /*62b0*/  ISETP.NE.AND.EX P3, PT, RZ, c[0x0][0x25c], PT, P3 ;  /* 0x00009700ff007a0c */ /* 0x000fe40003f65330 */
[----:B------:R-:W-:-:S11]  /*62c0*/  @P4 MOV R9, 0x10 ;  /* 0x0000001000094802 */ /* 0x000fd60000000f00 */
[----:B------:R-:W-:-:S04]  /*62d0*/  @P3 IMAD.MOV.U32 R156, RZ, RZ, 0x10 ;  /* 0x00000010ff9c3424 */ /* 0x000fc800078e00ff */
[----:B------:R-:W-:-:S05]  /*62e0*/  @P3 IMAD.WIDE.U32 R156, R11, R156, c[0x0][0x258] ;  /* 0x000096000b9c3625 */ /* 0x000fca00078e009c */
[----:B------:R0:W-:Y:S02]  /*62f0*/  @P3 STG.E.128 [R156.64], R148 ;  /* 0x000000949c003986 */ /* 0x0001e4000c101d04 */
[----:B0-----:R-:W-:Y:S01]  /*6300*/  @P4 IMAD.WIDE.U32 R156, R160, R9, c[0x0][0x248] ;  /* 0x00009200a09c4625 */ /* 0x001fe200078e0009 */
[----:B------:R-:W-:Y:S05]  /*6310*/  @!P4 BRA `(.L_x_11765) ;  /* 0x000000800000c947 */ /* 0x000fea0003800000 */
[----:B------:R-:W-:Y:S01]  /*6320*/  FMUL.FTZ R158, R159, c[0x0][0x1ec] ;  /* 0x00007b009f9e7a20 */ /* 0x000fe20000410000 */
[----:B------:R-:W-:Y:S01]  /*6330*/  LOP3.LUT P3, RZ, R0, 0xff000000, RZ, 0xc0, !PT ;  /* 0xff00000000ff7812 */ /* 0x000fe2000786c0ff */
[----:B------:R-:W-:Y:S02]  /*6340*/  HFMA2.MMA R155, -RZ, RZ, 0, 0 ;  /* 0x00000000ff9b7435 */ /* 0x000fe400000001ff */
[----:B------:R-:W-:-:S04]  /*6350*/  FMUL.FTZ R158, R158, c[0x0][0x1e8] ;  /* 0x00007a009e9e7a20 */ /* 0x000fc80000410000 */
[----:B------:R-:W-:-:S05]  /*6360*/  FMUL.FTZ R9, R147, R158 ;  /* 0x0000009e93097220 */ /* 0x000fca0000410000 */
[----:B------:R-:W-:Y:S01]  /*6370*/  FSEL R160, R9, RZ, P3 ;  /* 0x000000ff09a07208 */ /* 0x000fe20001800000 */
[----:B------:R-:W-:-:S04]  /*6380*/  @P3 FMUL.FTZ R155, R209, R158 ;  /* 0x0000009ed19b3220 */ /* 0x000fc80000410000 */
[----:B------:R-:W-:Y:S02]  /*6390*/  FADD.FTZ R35, R35, R160 ;  /* 0x000000a023237221 */ /* 0x000fe40000010000 */
.L_x_11765:
[----:B------:R-:W-:Y:S05]  /*63a0*/  BSYNC B1 ;  /* 0x0000000000017941 */ /* 0x000fea0003800000 */
.L_x_11764:
[----:B------:R0:W-:Y:S02]  /*63b0*/  @P4 STG.E.128 [R156.64], R152 ;  /* 0x000000989c004986 */ /* 0x0001e4000c101d04 */
.L_x_11749:
[----:B------:R-:W-:Y:S05]  /*63c0*/  BSYNC B0 ;  /* 0x0000000000007941 */ /* 0x000fea0003800000 */
.L_x_11748:
[----:B------:R-:W-:Y:S02]  /*63d0*/  LOP3.LUT P3, RZ, R207, 0xff, RZ, 0xc0, !PT ;  /* 0x000000ffcfff7812 */ /* 0x000fe4000786c0ff */
[----:B------:R-:W-:Y:S02]  /*63e0*/  IADD3 R10, R10, c[0x0][0x160], RZ ;  /* 0x000058000a0a7a10 */ /* 0x000fe40007ffe0ff */
[----:B------:R-:W-:Y:S02]  /*63f0*/  SEL R207, RZ, 0x1, P3 ;  /* 0x00000001ffcf7807 */ /* 0x000fe40001800000 */
[----:B------:R-:W-:-:S13]  /*6400*/  ISETP.GE.AND P3, PT, R10, c[0x0][0x164], PT ;  /* 0x000059000a007a0c */ /* 0x000fda0003f66270 */
[----:B01---5:R-:W-:Y:S01]  /*6410*/  @P3 CALL.REL.NOINC `(.L_x_11608) ;  /* 0x0000001000003944 */ /* 0x023fe20003c00000 */
[----:B------:R-:W-:Y:S05]  /*6420*/  BRA `(.L_x_11766) ;  /* 0xffffaa4000007947 */ /* 0x000fea000383ffff */
.L_x_11608:
[----:B0-----:R-:W0:Y:S01]  /*6430*/  S2UR UR6, SR_CTAID.X ;  /* 0x00000000000679c3 */ /* 0x001e220000002500 */
[----:B-----5:R-:W0:Y:S01]  /*6440*/  S2R R2, SR_TID.X ;  /* 0x0000000000027919 */ /* 0x020e220000002100 */
[C---:B------:R-:W-:Y:S01]  /*6450*/  LOP3.LUT P5, RZ, R8.reuse, 0xffffff00, RZ, 0xc0, !PT ;  /* 0xffffff0008ff7812 */ /* 0x040fe200078ac0ff */
[----:B------:R-:W-:Y:S01]  /*6460*/  @P1 IMAD.MOV.U32 R9, RZ, RZ, 0x10 ;  /* 0x00000010ff091424 */ /* 0x000fe200078e00ff */
[C---:B------:R-:W-:Y:S02]  /*6470*/  ISETP.GE.U32.AND P4, PT, R8.reuse, 0x200, PT ;  /* 0x000002000800780c */ /* 0x040fe40003f86070 */
[----:B------:R-:W-:Y:S02]  /*6480*/  ISETP.GE.U32.AND P3, PT, R8, 0x300, PT ;  /* 0x000003000800780c */ /* 0x000fe40003f66070 */
[----:B------:R-:W-:Y:S02]  /*6490*/  @P0 MOV R27, 0x10 ;  /* 0x00000010001b0802 */ /* 0x000fe40000000f00 */
[----:B------:R-:W-:-:S05]  /*64a0*/  @P2 MOV R29, 0x10 ;  /* 0x00000010001d2802 */ /* 0x000fca0000000f00 */
        /* <DEDUP_REMOVED lines=59> */
.L_x_11636:
[----:B------:R-:W-:Y:S01]  /*6860*/  HFMA2.MMA R158, -RZ, RZ, 0, 9.5367431640625e-07 ;  /* 0x00000010ff9e7435 */ /* 0x000fe200000001ff */
[----:B------:R-:W-:-:S02]  /*6870*/  MOV R157, R195 ;  /* 0x000000c3009d7202 */ /* 0x000fc40000000f00 */
[----:B------:R-:W-:Y:S02]  /*6880*/  MOV R163, 0x1f ;  /* 0x0000001f00a37802 */ /* 0x000fe40000000f00 */
[----:B------:R-:W-:Y:S02]  /*6890*/  MOV R162, 0xffffffff ;  /* 0xffffffff00a27802 */ /* 0x000fe40000000f00 */
[----:B------:R-:W-:Y:S02]  /*68a0*/  MOV R156, 0x68c0 ;  /* 0x000068c0009c7802 */ /* 0x000fe40000000f00 */
[----:B-----5:R-:W-:Y:S05]  /*68b0*/  CALL.REL.NOINC `($__internal_177_$__cuda_sm70_shflsync_down_p) ;  /* 0x0000046000007944 */ /* 0x020fea0003c00000 */
[----:B-1----:R-:W-:Y:S01]  /*68c0*/  IMAD.MOV.U32 R159, RZ, RZ, R158 ;  /* 0x000000ffff9f7224 */ /* 0x002fe200078e009e */
[----:B------:R-:W-:Y:S05]  /*68d0*/  BRA `(.L_x_11767) ;  /* 0xffffc36000007947 */ /* 0x000fea000383ffff */
.L_x_11637:
[----:B------:R-:W-:Y:S01]  /*68e0*/  HFMA2.MMA R158, -RZ, RZ, 0, 9.5367431640625e-07 ;  /* 0x00000010ff9e7435 */ /* 0x000fe200000001ff */
[----:B------:R-:W-:Y:S02]  /*68f0*/  MOV R157, R196 ;  /* 0x000000c4009d7202 */ /* 0x000fe40000000f00 */
[----:B------:R-:W-:Y:S02]  /*6900*/  MOV R163, 0x1f ;  /* 0x0000001f00a37802 */ /* 0x000fe40000000f00 */
[----:B------:R-:W-:-:S02]  /*6910*/  MOV R162, 0xffffffff ;  /* 0xffffffff00a27802 */ /* 0x000fc40000000f00 */
[----:B------:R-:W-:Y:S02]  /*6920*/  MOV R156, 0x6940 ;  /* 0x00006940009c7802 */ /* 0x000fe40000000f00 */
[----:B01---5:R-:W-:Y:S05]  /*6930*/  CALL.REL.NOINC `($__internal_177_$__cuda_sm70_shflsync_down_p) ;  /* 0x000003e000007944 */ /* 0x023fea0003c00000 */
[----:B------:R-:W-:Y:S01]  /*6940*/  FADD.FTZ R195, R159, R195 ;  /* 0x000000c39fc37221 */ /* 0x000fe20000010000 */
[----:B------:R-:W-:Y:S01]  /*6950*/  MOV R163, 0x1f ;  /* 0x0000001f00a37802 */ /* 0x000fe20000000f00 */
[----:B-1----:R-:W-:Y:S01]  /*6960*/  FADD.FTZ R196, R196, R158 ;  /* 0x0000009ec4c47221 */ /* 0x002fe20000010000 */
[----:B------:R-:W-:Y:S01]  /*6970*/  HFMA2.MMA R158, -RZ, RZ, 0, 4.76837158203125e-07 ;  /* 0x00000008ff9e7435 */ /* 0x000fe200000001ff */
[----:B------:R-:W-:Y:S01]  /*6980*/  IMAD.MOV.U32 R162, RZ, RZ, -0x1 ;  /* 0xffffffffffa27424 */ /* 0x000fe200078e00ff */
[----:B------:R-:W-:Y:S02]  /*6990*/  MOV R157, R195 ;  /* 0x000000c3009d7202 */ /* 0x000fe40000000f00 */
[----:B------:R-:W-:Y:S02]  /*69a0*/  MOV R156, 0x69c0 ;  /* 0x000069c0009c7802 */ /* 0x000fe40000000f00 */
[----:B------:R-:W-:Y:S05]  /*69b0*/  CALL.REL.NOINC `($__internal_177_$__cuda_sm70_shflsync_down_p) ;  /* 0x0000036000007944 */ /* 0x000fea0003c00000 */
[----:B-1----:R-:W-:Y:S01]  /*69c0*/  MOV R159, R158 ;  /* 0x0000009e009f7202 */ /* 0x002fe20000000f00 */
[----:B------:R-:W-:Y:S01]  /*69d0*/  HFMA2.MMA R158, -RZ, RZ, 0, 4.76837158203125e-07 ;  /* 0x00000008ff9e7435 */ /* 0x000fe200000001ff */
[----:B------:R-:W-:Y:S02]  /*69e0*/  MOV R157, R196 ;  /* 0x000000c4009d7202 */ /* 0x000fe40000000f00 */
[----:B------:R-:W-:-:S02]  /*69f0*/  MOV R163, 0x1f ;  /* 0x0000001f00a37802 */ /* 0x000fc40000000f00 */
[----:B------:R-:W-:Y:S02]  /*6a00*/  MOV R162, 0xffffffff ;  /* 0xffffffff00a27802 */ /* 0x000fe40000000f00 */
[----:B------:R-:W-:Y:S02]  /*6a10*/  MOV R156, 0x6a30 ;  /* 0x00006a30009c7802 */ /* 0x000fe40000000f00 */
[----:B------:R-:W-:Y:S05]  /*6a20*/  CALL.REL.NOINC `($__internal_177_$__cuda_sm70_shflsync_down_p) ;  /* 0x000002f000007944 */ /* 0x000fea0003c00000 */
[----:B------:R-:W-:Y:S01]  /*6a30*/  FADD.FTZ R195, R159, R195 ;  /* 0x000000c39fc37221 */ /* 0x000fe20000010000 */
[----:B------:R-:W-:Y:S01]  /*6a40*/  HFMA2.MMA R163, -RZ, RZ, 0, 1.847743988037109375e-06 ;  /* 0x0000001fffa37435 */ /* 0x000fe200000001ff */
[----:B-1----:R-:W-:Y:S01]  /*6a50*/  FADD.FTZ R196, R196, R158 ;  /* 0x0000009ec4c47221 */ /* 0x002fe20000010000 */
[----:B------:R-:W-:Y:S01]  /*6a60*/  MOV R162, 0xffffffff ;  /* 0xffffffff00a27802 */ /* 0x000fe20000000f00 */
[----:B------:R-:W-:Y:S01]  /*6a70*/  IMAD.MOV.U32 R158, RZ, RZ, 0x4 ;  /* 0x00000004ff9e7424 */ /* 0x000fe200078e00ff */
[----:B------:R-:W-:Y:S02]  /*6a80*/  MOV R157, R195 ;  /* 0x000000c3009d7202 */ /* 0x000fe40000000f00 */
[----:B------:R-:W-:Y:S02]  /*6a90*/  MOV R156, 0x6ab0 ;  /* 0x00006ab0009c7802 */ /* 0x000fe40000000f00 */
[----:B------:R-:W-:Y:S05]  /*6aa0*/  CALL.REL.NOINC `($__internal_177_$__cuda_sm70_shflsync_down_p) ;  /* 0x0000027000007944 */ /* 0x000fea0003c00000 */
[----:B-1----:R-:W-:Y:S01]  /*6ab0*/  MOV R159, R158 ;  /* 0x0000009e009f7202 */ /* 0x002fe20000000f00 */
[----:B------:R-:W-:Y:S01]  /*6ac0*/  HFMA2.MMA R158, -RZ, RZ, 0, 2.384185791015625e-07 ;  /* 0x00000004ff9e7435 */ /* 0x000fe200000001ff */
[----:B------:R-:W-:Y:S01]  /*6ad0*/  MOV R157, R196 ;  /* 0x000000c4009d7202 */ /* 0x000fe20000000f00 */
[----:B------:R-:W-:Y:S01]  /*6ae0*/  IMAD.MOV.U32 R163, RZ, RZ, 0x1f ;  /* 0x0000001fffa37424 */ /* 0x000fe200078e00ff */
[----:B------:R-:W-:-:S02]  /*6af0*/  MOV R162, 0xffffffff ;  /* 0xffffffff00a27802 */ /* 0x000fc40000000f00 */
[----:B------:R-:W-:Y:S02]  /*6b00*/  MOV R156, 0x6b20 ;  /* 0x00006b20009c7802 */ /* 0x000fe40000000f00 */
[----:B------:R-:W-:Y:S05]  /*6b10*/  CALL.REL.NOINC `($__internal_177_$__cuda_sm70_shflsync_down_p) ;  /* 0x0000020000007944 */ /* 0x000fea0003c00000 */
[----:B------:R-:W-:Y:S01]  /*6b20*/  FADD.FTZ R195, R159, R195 ;  /* 0x000000c39fc37221 */ /* 0x000fe20000010000 */
[----:B------:R-:W-:Y:S01]  /*6b30*/  MOV R163, 0x1f ;  /* 0x0000001f00a37802 */ /* 0x000fe20000000f00 */
[----:B-1----:R-:W-:Y:S01]  /*6b40*/  FADD.FTZ R196, R196, R158 ;  /* 0x0000009ec4c47221 */ /* 0x002fe20000010000 */
[----:B------:R-:W-:Y:S01]  /*6b50*/  HFMA2.MMA R158, -RZ, RZ, 0, 1.1920928955078125e-07 ;  /* 0x00000002ff9e7435 */ /* 0x000fe200000001ff */
[----:B------:R-:W-:Y:S02]  /*6b60*/  MOV R162, 0xffffffff ;  /* 0xffffffff00a27802 */ /* 0x000fe40000000f00 */
[----:B------:R-:W-:Y:S02]  /*6b70*/  MOV R157, R195 ;  /* 0x000000c3009d7202 */ /* 0x000fe40000000f00 */
[----:B------:R-:W-:Y:S02]  /*6b80*/  MOV R156, 0x6ba0 ;  /* 0x00006ba0009c7802 */ /* 0x000fe40000000f00 */
[----:B------:R-:W-:Y:S05]  /*6b90*/  CALL.REL.NOINC `($__internal_177_$__cuda_sm70_shflsync_down_p) ;  /* 0x0000018000007944 */ /* 0x000fea0003c00000 */
[----:B-1----:R-:W-:Y:S01]  /*6ba0*/  MOV R159, R158 ;  /* 0x0000009e009f7202 */ /* 0x002fe20000000f00 */
[----:B------:R-:W-:Y:S01]  /*6bb0*/  HFMA2.MMA R158, -RZ, RZ, 0, 1.1920928955078125e-07 ;  /* 0x00000002ff9e7435 */ /* 0x000fe200000001ff */
[----:B------:R-:W-:Y:S01]  /*6bc0*/  IMAD.MOV.U32 R157, RZ, RZ, R196 ;  /* 0x000000ffff9d7224 */ /* 0x000fe200078e00c4 */
[----:B------:R-:W-:-:S02]  /*6bd0*/  MOV R163, 0x1f ;  /* 0x0000001f00a37802 */ /* 0x000fc40000000f00 */
[----:B------:R-:W-:Y:S02]  /*6be0*/  MOV R162, 0xffffffff ;  /* 0xffffffff00a27802 */ /* 0x000fe40000000f00 */
[----:B------:R-:W-:Y:S02]  /*6bf0*/  MOV R156, 0x6c10 ;  /* 0x00006c10009c7802 */ /* 0x000fe40000000f00 */
[----:B------:R-:W-:Y:S05]  /*6c00*/  CALL.REL.NOINC `($__internal_177_$__cuda_sm70_shflsync_down_p) ;  /* 0x0000011000007944 */ /* 0x000fea0003c00000 */
[----:B------:R-:W-:Y:S01]  /*6c10*/  FADD.FTZ R195, R159, R195 ;  /* 0x000000c39fc37221 */ /* 0x000fe20000010000 */
[----:B------:R-:W-:Y:S01]  /*6c20*/  MOV R163, 0x1f ;  /* 0x0000001f00a37802 */ /* 0x000fe20000000f00 */
[----:B-1----:R-:W-:Y:S01]  /*6c30*/  FADD.FTZ R196, R196, R158 ;  /* 0x0000009ec4c47221 */ /* 0x002fe20000010000 */
[----:B------:R-:W-:Y:S01]  /*6c40*/  HFMA2.MMA R158, -RZ, RZ, 0, 5.9604644775390625e-08 ;  /* 0x00000001ff9e7435 */ /* 0x000fe200000001ff */
[----:B------:R-:W-:Y:S01]  /*6c50*/  MOV R162, 0xffffffff ;  /* 0xffffffff00a27802 */ /* 0x000fe20000000f00 */
[----:B------:R-:W-:Y:S01]  /*6c60*/  IMAD.MOV.U32 R157, RZ, RZ, R195 ;  /* 0x000000ffff9d7224 */ /* 0x000fe200078e00c3 */
[----:B------:R-:W-:-:S03]  /*6c70*/  MOV R156, 0x6c90 ;  /* 0x00006c90009c7802 */ /* 0x000fc60000000f00 */
[----:B------:R-:W-:Y:S05]  /*6c80*/  CALL.REL.NOINC `($__internal_177_$__cuda_sm70_shflsync_down_p) ;  /* 0x0000009000007944 */ /* 0x000fea0003c00000 */
[----:B-1----:R-:W-:Y:S01]  /*6c90*/  MOV R159, R158 ;  /* 0x0000009e009f7202 */ /* 0x002fe20000000f00 */
[----:B------:R-:W-:Y:S01]  /*6ca0*/  HFMA2.MMA R158, -RZ, RZ, 0, 5.9604644775390625e-08 ;  /* 0x00000001ff9e7435 */ /* 0x000fe200000001ff */
[----:B------:R-:W-:-:S02]  /*6cb0*/  MOV R157, R196 ;  /* 0x000000c4009d7202 */ /* 0x000fc40000000f00 */
[----:B------:R-:W-:Y:S02]  /*6cc0*/  MOV R163, 0x1f ;  /* 0x0000001f00a37802 */ /* 0x000fe40000000f00 */
[----:B------:R-:W-:Y:S02]  /*6cd0*/  MOV R162, 0xffffffff ;  /* 0xffffffff00a27802 */ /* 0x000fe40000000f00 */
[----:B------:R-:W-:Y:S02]  /*6ce0*/  MOV R156, 0x6d00 ;  /* 0x00006d00009c7802 */ /* 0x000fe40000000f00 */
[----:B------:R-:W-:Y:S05]  /*6cf0*/  CALL.REL.NOINC `($__internal_177_$__cuda_sm70_shflsync_down_p) ;  /* 0x0000002000007944 */ /* 0x000fea0003c00000 */
[----:B-1----:R-:W-:Y:S01]  /*6d00*/  MOV R157, R158 ;  /* 0x0000009e009d7202 */ /* 0x002fe20000000f00 */
[----:B------:R-:W-:Y:S05]  /*6d10*/  BRA `(.L_x_11768) ;  /* 0xffffc04000007947 */ /* 0x000fea000383ffff */
        .weak           $__internal_177_$__cuda_sm70_shflsync_down_p
        .type           $__internal_177_$__cuda_sm70_shflsync_down_p,@function
        .size           $__internal_177_$__cuda_sm70_shflsync_down_p,(.L_x_13053 - $__internal_177_$__cuda_sm70_shflsync_down_p)
$__internal_177_$__cuda_sm70_shflsync_down_p:
[----:B------:R-:W-:Y:S04]  /*6d20*/  WARPSYNC R162 ;  /* 0x000000a200007348 */ /* 0x000fe80003800000 */
[----:B------:R0:W1:Y:S02]  /*6d30*/  SHFL.DOWN PT, R158, R157, R158, R163 ;  /* 0x0800009e9d9e7389 */ /* 0x00006400000e00a3 */
[----:B0-----:R-:W-:-:S06]  /*6d40*/  HFMA2.MMA R157, -RZ, RZ, 0, 0 ;  /* 0x00000000ff9d7435 */ /* 0x001fcc00000001ff */
[----:B------:R-:W-:Y:S05]  /*6d50*/  RET.REL.NODEC R156 `(_ZN10layer_norm13ln_bwd_kernelINS_13Kernel_traitsI6__halfffffjLj7168ELj1ELj1ELj8ELj16ENS_18Kernel_traits_baseILj7168ES2_ffffjLj256EEEEELb1ELb1ELb1ELb0EEEvNS_9BwdParamsE) ;  /* 0xffff92a09c007950 */ /* 0x000fea0003c3ffff */
.L_x_11769:
        /* <DEDUP_REMOVED lines=10> */
.L_x_13053:


//--------------------- .text._ZN10layer_norm22ln_bwd_finalize_kernelINS_22Kernel_traits_finalizeILj7168E6__halfffffjLb1ELj1024ELj4ENS_18Kernel_traits_baseILj7168ES2_ffffjLj1024EEEEELb1ELb1EEEvNS_9BwdParamsE --------------------------
	.section	.text._ZN10layer_norm22ln_bwd_finalize_kernelINS_22Kernel_traits_finalizeILj7168E6__halfffffjLb1ELj1024ELj4ENS_18Kernel_traits_baseILj7168ES2_ffffjLj1024EEEEELb1ELb1EEEvNS_9BwdParamsE,"ax",@progbits
	.sectioninfo	@"SHI_REGISTERS=32"
	.align	128
        .global         _ZN10layer_norm22ln_bwd_finalize_kernelINS_22Kernel_traits_finalizeILj7168E6__halfffffjLb1ELj1024ELj4ENS_18Kernel_traits_baseILj7168ES2_ffffjLj1024EEEEELb1ELb1EEEvNS_9BwdParamsE
        .type           _ZN10layer_norm22ln_bwd_finalize_kernelINS_22Kernel_traits_finalizeILj7168E6__halfffffjLb1ELj1024ELj4ENS_18Kernel_traits_baseILj7168ES2_ffffjLj1024EEEEELb1ELb1EEEvNS_9BwdParamsE,@function
        .size           _ZN10layer_norm22ln_bwd_finalize_kernelINS_22Kernel_traits_finalizeILj7168E6__halfffffjLb1ELj1024ELj4ENS_18Kernel_traits_baseILj7168ES2_ffffjLj1024EEEEELb1ELb1EEEvNS_9BwdParamsE,(.L_x_13054 - _ZN10layer_norm22ln_bwd_finalize_kernelINS_22Kernel_traits_finalizeILj7168E6__halfffffjLb1ELj1024ELj4ENS_18Kernel_traits_baseILj7168ES2_ffffjLj1024EEEEELb1ELb1EEEvNS_9BwdParamsE)
        .other          _ZN10layer_norm22ln_bwd_finalize_kernelINS_22Kernel_traits_finalizeILj7168E6__halfffffjLb1ELj1024ELj4ENS_18Kernel_traits_baseILj7168ES2_ffffjLj1024EEEEELb1ELb1EEEvNS_9BwdParamsE,@"STO_CUDA_ENTRY STV_DEFAULT"
_ZN10layer_norm22ln_bwd_finalize_kernelINS_22Kernel_traits_finalizeILj7168E6__halfffffjLb1ELj1024ELj4ENS_18Kernel_traits_baseILj7168ES2_ffffjLj1024EEEEELb1ELb1EEEvNS_9BwdParamsE:
.text._ZN10layer_norm22ln_bwd_finalize_kernelINS_22Kernel_traits_finalizeILj7168E6__halfffffjLb1ELj1024ELj4ENS_18Kernel_traits_baseILj7168ES2_ffffjLj1024EEEEELb1ELb1EEEvNS_9BwdParamsE:
        /* <DEDUP_REMOVED lines=19> */
.L_x_11782:
        /* <DEDUP_REMOVED lines=32> */
.L_x_11774:
        /* <DEDUP_REMOVED lines=47> */
.L_x_11773:
[----:B------:R-:W-:Y:S05]  /*0620*/  BSYNC B1 ;  /* 0x0000000000017941 */ /* 0x000fea0003800000 */
.L_x_11772:
        /* <DEDUP_REMOVED lines=29> */
.L_x_11776:
[----:B------:R-:W-:Y:S05]  /*0800*/  BSYNC B1 ;  /* 0x0000000000017941 */ /* 0x000fea0003800000 */
.L_x_11775:
        /* <DEDUP_REMOVED lines=13> */
.L_x_11771:
[----:B------:R-:W-:Y:S05]  /*08e0*/  BSYNC B0 ;  /* 0x0000000000007941 */ /* 0x000fea0003800000 */
.L_x_11770:
        /* <DEDUP_REMOVED lines=12> */
.L_x_11783:
        /* <DEDUP_REMOVED lines=27> */
.L_x_11784:
        /* <DEDUP_REMOVED lines=9> */
.L_x_11777:
        /* <DEDUP_REMOVED lines=19> */
.L_x_11781:
[----:B------:R-:W-:Y:S05]  /*0d20*/  BSYNC B0 ;  /* 0x0000000000007941 */ /* 0x000fea0003800000 */
.L_x_11780:
[C---:B------:R-:W-:Y:S02]  /*0d30*/  ISETP.GT.U32.AND P1, PT, R4.reuse, -0x1c01, PT ;  /* 0xffffe3ff0400780c */ /* 0x040fe40003f24070 */
[----:B------:R-:W-:-:S02]  /*0d40*/  IADD3 R4, R4, 0x1c00, RZ ;  /* 0x00001c0004047810 */ /* 0x000fc40007ffe0ff */
[----:B------:R-:W-:-:S09]  /*0d50*/  IADD3 R5, R5, 0xe00, RZ ;  /* 0x00000e0005057810 */ /* 0x000fd20007ffe0ff */
[----:B012---:R-:W-:Y:S05]  /*0d60*/  @P1 BRA `(.L_x_11782) ;  /* 0xfffff3c000001947 */ /* 0x007fea000383ffff */
[----:B------:R-:W-:Y:S05]  /*0d70*/  EXIT ;  /* 0x000000000000794d */ /* 0x000fea0003800000 */
.L_x_11778:
[----:B------:R-:W-:Y:S01]  /*0d80*/  HFMA2.MMA R14, -RZ, RZ, 0, 1.847743988037109375e-06 ;  /* 0x0000001fff0e7435 */ /* 0x000fe200000001ff */
[----:B---3--:R-:W-:Y:S01]  /*0d90*/  IMAD.MOV.U32 R18, RZ, RZ, R10 ;  /* 0x000000ffff127224 */ /* 0x008fe200078e000a */
[----:B------:R-:W-:Y:S01]  /*0da0*/  MOV R17, 0x1 ;  /* 0x0000000100117802 */ /* 0x000fe20000000f00 */
[----:B------:R-:W-:Y:S01]  /*0db0*/  IMAD.MOV.U32 R19, RZ, RZ, -0x1 ;  /* 0xffffffffff137424 */ /* 0x000fe200078e00ff */
[----:B------:R-:W-:Y:S02]  /*0dc0*/  MOV R8, 0xde0 ;  /* 0x00000de000087802 */ /* 0x000fe40000000f00 */
[----:B012---:R-:W-:Y:S05]  /*0dd0*/  CALL.REL.NOINC `($__internal_178_$__cuda_sm70_shflsync_bfly_p) ;  /* 0x0000059000007944 */ /* 0x007fea0003c00000 */
[----:B01----:R-:W-:Y:S05]  /*0de0*/  BRA `(.L_x_11783) ;  /* 0xfffffbc000007947 */ /* 0x003fea000383ffff */
.L_x_11779:
[----:B------:R-:W-:Y:S01]  /*0df0*/  HFMA2.MMA R14, -RZ, RZ, 0, 1.847743988037109375e-06 ;  /* 0x0000001fff0e7435 */ /* 0x000fe200000001ff */
[----:B------:R-:W-:Y:S01]  /*0e00*/  MOV R17, 0x2 ;  /* 0x0000000200117802 */ /* 0x000fe20000000f00 */
[----:B------:R-:W-:Y:S01]  /*0e10*/  IMAD.MOV.U32 R19, RZ, RZ, -0x1 ;  /* 0xffffffffff137424 */ /* 0x000fe200078e00ff */
[----:B------:R-:W-:-:S03]  /*0e20*/  MOV R8, 0xe40 ;  /* 0x00000e4000087802 */ /* 0x000fc60000000f00 */
[----:B0123--:R-:W-:Y:S05]  /*0e30*/  CALL.REL.NOINC `($__internal_178_$__cuda_sm70_shflsync_bfly_p) ;  /* 0x0000053000007944 */ /* 0x00ffea0003c00000 */
[----:B01----:R-:W-:Y:S01]  /*0e40*/  FADD.FTZ R18, R18, R14 ;  /* 0x0000000e12127221 */ /* 0x003fe20000010000 */
[----:B------:R-:W-:Y:S01]  /*0e50*/  HFMA2.MMA R14, -RZ, RZ, 0, 1.847743988037109375e-06 ;  /* 0x0000001fff0e7435 */ /* 0x000fe200000001ff */
[----:B------:R-:W-:Y:S01]  /*0e60*/  MOV R17, 0x4 ;  /* 0x0000000400117802 */ /* 0x000fe20000000f00 */
[----:B------:R-:W-:Y:S01]  /*0e70*/  IMAD.MOV.U32 R19, RZ, RZ, -0x1 ;  /* 0xffffffffff137424 */ /* 0x000fe200078e00ff */
[----:B------:R-:W-:-:S03]  /*0e80*/  MOV R8, 0xea0 ;  /* 0x00000ea000087802 */ /* 0x000fc60000000f00 */
[----:B------:R-:W-:Y:S05]  /*0e90*/  CALL.REL.NOINC `($__internal_178_$__cuda_sm70_shflsync_bfly_p) ;  /* 0x000004d000007944 */ /* 0x000fea0003c00000 */
[----:B01----:R-:W-:Y:S01]  /*0ea0*/  FADD.FTZ R18, R18, R14 ;  /* 0x0000000e12127221 */ /* 0x003fe20000010000 */
[----:B------:R-:W-:Y:S01]  /*0eb0*/  HFMA2.MMA R14, -RZ, RZ, 0, 1.847743988037109375e-06 ;  /* 0x0000001fff0e7435 */ /* 0x000fe200000001ff */
[----:B------:R-:W-:Y:S01]  /*0ec0*/  MOV R17, 0x8 ;  /* 0x0000000800117802 */ /* 0x000fe20000000f00 */
[----:B------:R-:W-:Y:S01]  /*0ed0*/  IMAD.MOV.U32 R19, RZ, RZ, -0x1 ;  /* 0xffffffffff137424 */ /* 0x000fe200078e00ff */
[----:B------:R-:W-:-:S03]  /*0ee0*/  MOV R8, 0xf00 ;  /* 0x00000f0000087802 */ /* 0x000fc60000000f00 */
[----:B------:R-:W-:Y:S05]  /*0ef0*/  CALL.REL.NOINC `($__internal_178_$__cuda_sm70_shflsync_bfly_p) ;  /* 0x0000047000007944 */ /* 0x000fea0003c00000 */
[----:B-1----:R-:W-:Y:S01]  /*0f00*/  FADD.FTZ R10, R18, R14 ;  /* 0x0000000e120a7221 */ /* 0x002fe20000010000 */
[----:B------:R-:W-:Y:S01]  /*0f10*/  HFMA2.MMA R14, -RZ, RZ, 0, 1.847743988037109375e-06 ;  /* 0x0000001fff0e7435 */ /* 0x000fe200000001ff */
[----:B0-----:R-:W-:Y:S01]  /*0f20*/  MOV R17, 0x10 ;  /* 0x0000001000117802 */ /* 0x001fe20000000f00 */
[----:B------:R-:W-:Y:S01]  /*0f30*/  IMAD.MOV.U32 R19, RZ, RZ, -0x1 ;  /* 0xffffffffff137424 */ /* 0x000fe200078e00ff */
[----:B------:R-:W-:-:S02]  /*0f40*/  MOV R8, 0xf70 ;  /* 0x00000f7000087802 */ /* 0x000fc40000000f00 */
[----:B------:R-:W-:Y:S02]  /*0f50*/  MOV R18, R10 ;  /* 0x0000000a00127202 */ /* 0x000fe40000000f00 */
[----:B------:R-:W-:Y:S05]  /*0f60*/  CALL.REL.NOINC `($__internal_178_$__cuda_sm70_shflsync_bfly_p) ;  /* 0x0000040000007944 */ /* 0x000fea0003c00000 */
[----:B0-----:R-:W-:Y:S01]  /*0f70*/  HFMA2.MMA R17, -RZ, RZ, 0, 5.9604644775390625e-08 ;  /* 0x00000001ff117435 */ /* 0x001fe200000001ff */
[----:B-1----:R-:W-:Y:S01]  /*0f80*/  MOV R13, R14 ;  /* 0x0000000e000d7202 */ /* 0x002fe20000000f00 */
[----:B------:R-:W-:Y:S01]  /*0f90*/  IMAD.MOV.U32 R18, RZ, RZ, R15 ;  /* 0x000000ffff127224 */ /* 0x000fe200078e000f */
[----:B------:R-:W-:Y:S01]  /*0fa0*/  MOV R14, 0x1f ;  /* 0x0000001f000e7802 */ /* 0x000fe20000000f00 */
[----:B------:R-:W-:Y:S01]  /*0fb0*/  IMAD.MOV.U32 R19, RZ, RZ, -0x1 ;  /* 0xffffffffff137424 */ /* 0x000fe200078e00ff */
[----:B------:R-:W-:Y:S02]  /*0fc0*/  MOV R8, 0xfe0 ;  /* 0x00000fe000087802 */ /* 0x000fe40000000f00 */
[----:B------:R-:W-:Y:S05]  /*0fd0*/  CALL.REL.NOINC `($__internal_178_$__cuda_sm70_shflsync_bfly_p) ;  /* 0x0000039000007944 */ /* 0x000fea0003c00000 */
[----:B0-----:R-:W-:Y:S01]  /*0fe0*/  HFMA2.MMA R17, -RZ, RZ, 0, 1.1920928955078125e-07 ;  /* 0x00000002ff117435 */ /* 0x001fe200000001ff */
[----:B-1----:R-:W-:Y:S01]  /*0ff0*/  FADD.FTZ R18, R15, R14 ;  /* 0x0000000e0f127221 */ /* 0x002fe20000010000 */
[----:B------:R-:W-:Y:S01]  /*1000*/  MOV R14, 0x1f ;  /* 0x0000001f000e7802 */ /* 0x000fe20000000f00 */
[----:B------:R-:W-:Y:S01]  /*1010*/  IMAD.MOV.U32 R19, RZ, RZ, -0x1 ;  /* 0xffffffffff137424 */ /* 0x000fe200078e00ff */
[----:B------:R-:W-:Y:S02]  /*1020*/  MOV R8, 0x1040 ;  /* 0x0000104000087802 */ /* 0x000fe40000000f00 */
[----:B------:R-:W-:Y:S05]  /*1030*/  CALL.REL.NOINC `($__internal_178_$__cuda_sm70_shflsync_bfly_p) ;  /* 0x0000033000007944 */ /* 0x000fea0003c00000 */
[----:B0-----:R-:W-:Y:S01]  /*1040*/  HFMA2.MMA R17, -RZ, RZ, 0, 2.384185791015625e-07 ;  /* 0x00000004ff117435 */ /* 0x001fe200000001ff */
[----:B-1----:R-:W-:Y:S01]  /*1050*/  FADD.FTZ R18, R18, R14 ;  /* 0x0000000e12127221 */ /* 0x002fe20000010000 */
[----:B------:R-:W-:Y:S01]  /*1060*/  MOV R14, 0x1f ;  /* 0x0000001f000e7802 */ /* 0x000fe20000000f00 */
[----:B------:R-:W-:Y:S01]  /*1070*/  IMAD.MOV.U32 R19, RZ, RZ, -0x1 ;  /* 0xffffffffff137424 */ /* 0x000fe200078e00ff */
[----:B------:R-:W-:-:S02]  /*1080*/  MOV R8, 0x10a0 ;  /* 0x000010a000087802 */ /* 0x000fc40000000f00 */
[----:B------:R-:W-:Y:S05]  /*1090*/  CALL.REL.NOINC `($__internal_178_$__cuda_sm70_shflsync_bfly_p) ;  /* 0x000002d000007944 */ /* 0x000fea0003c00000 */
[----:B0-----:R-:W-:Y:S01]  /*10a0*/  HFMA2.MMA R17, -RZ, RZ, 0, 4.76837158203125e-07 ;  /* 0x00000008ff117435 */ /* 0x001fe200000001ff */
[----:B-1----:R-:W-:Y:S01]  /*10b0*/  FADD.FTZ R18, R18, R14 ;  /* 0x0000000e12127221 */ /* 0x002fe20000010000 */
[----:B------:R-:W-:Y:S01]  /*10c0*/  MOV R14, 0x1f ;  /* 0x0000001f000e7802 */ /* 0x000fe20000000f00 */
[----:B------:R-:W-:Y:S01]  /*10d0*/  IMAD.MOV.U32 R19, RZ, RZ, -0x1 ;  /* 0xffffffffff137424 */ /* 0x000fe200078e00ff */
[----:B------:R-:W-:-:S02]  /*10e0*/  MOV R8, 0x1100 ;  /* 0x0000110000087802 */ /* 0x000fc40000000f00 */
[----:B------:R-:W-:Y:S05]  /*10f0*/  CALL.REL.NOINC `($__internal_178_$__cuda_sm70_shflsync_bfly_p) ;  /* 0x0000027000007944 */ /* 0x000fea0003c00000 */
[----:B-1----:R-:W-:Y:S01]  /*1100*/  FADD.FTZ R12, R18, R14 ;  /* 0x0000000e120c7221 */ /* 0x002fe20000010000 */
[----:B0-----:R-:W-:Y:S01]  /*1110*/  HFMA2.MMA R17, -RZ, RZ, 0, 9.5367431640625e-07 ;  /* 0x00000010ff117435 */ /* 0x001fe200000001ff */
[----:B------:R-:W-:Y:S01]  /*1120*/  MOV R14, 0x1f ;  /* 0x0000001f000e7802 */ /* 0x000fe20000000f00 */
[----:B------:R-:W-:Y:S01]  /*1130*/  IMAD.MOV.U32 R19, RZ, RZ, -0x1 ;  /* 0xffffffffff137424 */ /* 0x000fe200078e00ff */
[----:B------:R-:W-:-:S02]  /*1140*/  MOV R8, 0x1170 ;  /* 0x0000117000087802 */ /* 0x000fc40000000f00 */
[----:B------:R-:W-:Y:S02]  /*1150*/  MOV R18, R12 ;  /* 0x0000000c00127202 */ /* 0x000fe40000000f00 */
[----:B------:R-:W-:Y:S05]  /*1160*/  CALL.REL.NOINC `($__internal_178_$__cuda_sm70_shflsync_bfly_p) ;  /* 0x0000020000007944 */ /* 0x000fea0003c00000 */
[----:B-1----:R-:W-:Y:S01]  /*1170*/  MOV R15, R14 ;  /* 0x0000000e000f7202 */ /* 0x002fe20000000f00 */
[----:B------:R-:W-:Y:S01]  /*1180*/  HFMA2.MMA R14, -RZ, RZ, 0, 1.847743988037109375e-06 ;  /* 0x0000001fff0e7435 */ /* 0x000fe200000001ff */
[----:B0-----:R-:W-:Y:S01]  /*1190*/  MOV R18, R11 ;  /* 0x0000000b00127202 */ /* 0x001fe20000000f00 */
[----:B------:R-:W-:Y:S01]  /*11a0*/  IMAD.MOV.U32 R17, RZ, RZ, 0x1 ;  /* 0x00000001ff117424 */ /* 0x000fe200078e00ff */
[----:B------:R-:W-:Y:S02]  /*11b0*/  MOV R19, 0xffffffff ;  /* 0xffffffff00137802 */ /* 0x000fe40000000f00 */
[----:B------:R-:W-:Y:S02]  /*11c0*/  MOV R8, 0x11e0 ;  /* 0x000011e000087802 */ /* 0x000fe40000000f00 */
[----:B------:R-:W-:Y:S05]  /*11d0*/  CALL.REL.NOINC `($__internal_178_$__cuda_sm70_shflsync_bfly_p) ;  /* 0x0000019000007944 */ /* 0x000fea0003c00000 */
[----:B0-----:R-:W-:Y:S01]  /*11e0*/  HFMA2.MMA R17, -RZ, RZ, 0, 1.1920928955078125e-07 ;  /* 0x00000002ff117435 */ /* 0x001fe200000001ff */
[----:B-1----:R-:W-:Y:S01]  /*11f0*/  FADD.FTZ R18, R11, R14 ;  /* 0x0000000e0b127221 */ /* 0x002fe20000010000 */
[----:B------:R-:W-:Y:S01]  /*1200*/  MOV R19, 0xffffffff ;  /* 0xffffffff00137802 */ /* 0x000fe20000000f00 */
[----:B------:R-:W-:Y:S01]  /*1210*/  IMAD.MOV.U32 R14, RZ, RZ, 0x1f ;  /* 0x0000001fff0e7424 */ /* 0x000fe200078e00ff */
[----:B------:R-:W-:-:S02]  /*1220*/  MOV R8, 0x1240 ;  /* 0x0000124000087802 */ /* 0x000fc40000000f00 */
        /* <DEDUP_REMOVED lines=9> */
[----:B------:R-:W-:-:S02]  /*12c0*/  MOV R14, 0x1f ;  /* 0x0000001f000e7802 */ /* 0x000fc40000000f00 */
[----:B------:R-:W-:Y:S02]  /*12d0*/  MOV R19, 0xffffffff ;  /* 0xffffffff00137802 */ /* 0x000fe40000000f00 */
[----:B------:R-:W-:Y:S02]  /*12e0*/  MOV R8, 0x1300 ;  /* 0x0000130000087802 */ /* 0x000fe40000000f00 */
[----:B------:R-:W-:Y:S05]  /*12f0*/  CALL.REL.NOINC `($__internal_178_$__cuda_sm70_shflsync_bfly_p) ;  /* 0x0000007000007944 */ /* 0x000fea0003c00000 */
[----:B01----:R-:W-:Y:S01]  /*1300*/  FADD.FTZ R18, R18, R14 ;  /* 0x0000000e12127221 */ /* 0x003fe20000010000 */
[----:B------:R-:W-:Y:S01]  /*1310*/  HFMA2.MMA R14, -RZ, RZ, 0, 1.847743988037109375e-06 ;  /* 0x0000001fff0e7435 */ /* 0x000fe200000001ff */
[----:B------:R-:W-:Y:S01]  /*1320*/  IMAD.MOV.U32 R17, RZ, RZ, 0x10 ;  /* 0x00000010ff117424 */ /* 0x000fe200078e00ff */
[----:B------:R-:W-:Y:S02]  /*1330*/  MOV R19, 0xffffffff ;  /* 0xffffffff00137802 */ /* 0x000fe40000000f00 */
[----:B------:R-:W-:Y:S02]  /*1340*/  MOV R8, 0x1360 ;  /* 0x0000136000087802 */ /* 0x000fe40000000f00 */
[----:B------:R-:W-:Y:S05]  /*1350*/  CALL.REL.NOINC `($__internal_178_$__cuda_sm70_shflsync_bfly_p) ;  /* 0x0000001000007944 */ /* 0x000fea0003c00000 */
[----:B01----:R-:W-:Y:S05]  /*1360*/  BRA `(.L_x_11784) ;  /* 0xfffff7f000007947 */ /* 0x003fea000383ffff */
        .weak           $__internal_178_$__cuda_sm70_shflsync_bfly_p
        .type           $__internal_178_$__cuda_sm70_shflsync_bfly_p,@function
        .size           $__internal_178_$__cuda_sm70_shflsync_bfly_p,(.L_x_13054 - $__internal_178_$__cuda_sm70_shflsync_bfly_p)
$__internal_178_$__cuda_sm70_shflsync_bfly_p:
[----:B------:R-:W-:Y:S01]  /*1370*/  HFMA2.MMA R9, -RZ, RZ, 0, 0 ;  /* 0x00000000ff097435 */ /* 0x000fe200000001ff */
[----:B------:R-:W-:Y:S04]  /*1380*/  WARPSYNC R19 ;  /* 0x0000001300007348 */ /* 0x000fe80003800000 */
[----:B------:R0:W1:Y:S01]  /*1390*/  SHFL.BFLY PT, R14, R18, R17, R14 ;  /* 0x0c000011120e7389 */ /* 0x00006200000e000e */
[----:B------:R-:W-:Y:S05]  /*13a0*/  RET.REL.NODEC R8 `(_ZN10layer_norm22ln_bwd_finalize_kernelINS_22Kernel_traits_finalizeILj7168E6__halfffffjLb1ELj1024ELj4ENS_18Kernel_traits_baseILj7168ES2_ffffjLj1024EEEEELb1ELb1EEEvNS_9BwdParamsE) ;  /* 0xffffec5008007950 */ /* 0x000fea0003c3ffff */
.L_x_11785:
        /* <DEDUP_REMOVED lines=13> */
.L_x_13054:


//--------------------- .text._ZN10layer_norm13ln_bwd_kernelINS_13Kernel_traitsI6__halfffffjLj7168ELj1ELj1ELj8ELj16ENS_18Kernel_traits_baseILj7168ES2_ffffjLj256EEEEELb1ELb1ELb1ELb1EEEvNS_9BwdParamsE --------------------------
	.section	.text._ZN10layer_norm13ln_bwd_kernelINS_13Kernel_traitsI6__halfffffjLj7168ELj1ELj1ELj8ELj16ENS_18Kernel_traits_baseILj7168ES2_ffffjLj256EEEEELb1ELb1ELb1ELb1EEEvNS_9BwdParamsE,"ax",@progbits
	.sectioninfo	@"SHI_REGISTERS=255"
	.align	128
        .global         _ZN10layer_norm13ln_bwd_kernelINS_13Kernel_traitsI6__halfffffjLj7168ELj1ELj1ELj8ELj16ENS_18Kernel_traits_baseILj7168ES2_ffffjLj256EEEEELb1ELb1ELb1ELb1EEEvNS_9BwdParamsE
        .type           _ZN10layer_norm13ln_bwd_kernelINS_13Kernel_traitsI6__halfffffjLj7168ELj1ELj1ELj8ELj16ENS_18Kernel_traits_baseILj7168ES2_ffffjLj256EEEEELb1ELb1ELb1ELb1EEEvNS_9BwdParamsE,@function
        .size           _ZN10layer_norm13ln_bwd_kernelINS_13Kernel_traitsI6__halfffffjLj7168ELj1ELj1ELj8ELj16ENS_18Kernel_traits_baseILj7168ES2_ffffjLj256EEEEELb1ELb1ELb1ELb1EEEvNS_9BwdParamsE,(.L_x_13055 - _ZN10layer_norm13ln_bwd_kernelINS_13Kernel_traitsI6__halfffffjLj7168ELj1ELj1ELj8ELj16ENS_18Kernel_traits_baseILj7168ES2_ffffjLj256EEEEELb1ELb1ELb1ELb1EEEvNS_9BwdParamsE)
        .other          _ZN10layer_norm13ln_bwd_kernelINS_13Kernel_traitsI6__halfffffjLj7168ELj1ELj1ELj8ELj16ENS_18Kernel_traits_baseILj7168ES2_ffffjLj256EEEEELb1ELb1ELb1ELb1EEEvNS_9BwdParamsE,@"STO_CUDA_ENTRY STV_DEFAULT"
_ZN10layer_norm13ln_bwd_kernelINS_13Kernel_traitsI6__halfffffjLj7168ELj1ELj1ELj8ELj16ENS_18Kernel_traits_baseILj7168ES2_ffffjLj256EEEEELb1ELb1ELb1ELb1EEEvNS_9BwdParamsE:
.text._ZN10layer_norm13ln_bwd_kernelINS_13Kernel_traitsI6__halfffffjLj7168ELj1ELj1ELj8ELj16ENS_18Kernel_traits_baseILj7168ES2_ffffjLj256EEEEELb1ELb1ELb1ELb1EEEvNS_9BwdParamsE:
        /* <DEDUP_REMOVED lines=51> */
.L_x_11786:
        /* <DEDUP_REMOVED lines=64> */
[--C-:B------:R-:W-:Y:S01]  /*0730*/  SHF.R.U64 R10, R6, 0x10, R7.reuse ;  /* 0x00000010060a7819 */ /* 0x100fe20000001207 */
[----:B------:R-:W-:Y:S01]  /*0740*/  HADD2.F32 R3, -RZ, R7.H0_H0 ;  /* 0x20000007ff037230 */ /* 0x000fe20000004100 */
[----:B------:R-:W-:-:S02]  /*0750*/  SHF.R.U32.HI R9, RZ, 0x10, R7 ;  /* 0x00000010ff097819 */ /* 0x000fc40000011607 */
[----:B------:R0:W-:Y:S01]  /*0760*/  STL [R1+0x38], R2 ;  /* 0x0000380201007387 */ /* 0x0001e20000100800 */
[--C-:B---3--:R-:W-:Y:S01]  /*0770*/  SHF.R.U64 R8, R12, 0x10, R13.reuse ;  /* 0x000000100c087819 */ /* 0x108fe2000000120d */
[----:B----4-:R-:W-:Y:S02]  /*0780*/  HADD2.F32 R4, -RZ, R15.H0_H0 ;  /* 0x2000000fff047230 */ /* 0x010fe40000004100 */
[----:B------:R1:W-:Y:S01]  /*0790*/  STL [R1+0x30], R3 ;  /* 0x0000300301007387 */ /* 0x0003e20000100800 */
[----:B------:R-:W-:Y:S01]  /*07a0*/  SHF.R.U32.HI R7, RZ, 0x10, R13 ;  /* 0x00000010ff077819 */ /* 0x000fe2000001160d */
[----:B------:R-:W-:Y:S01]  /*07b0*/  HADD2.F32 R8, -RZ, R8.H0_H0 ;  /* 0x20000008ff087230 */ /* 0x000fe20000004100 */
[----:B------:R-:W-:Y:S01]  /*07c0*/  SHF.R.U64 R6, R14, 0x10, R15 ;  /* 0x000000100e067819 */ /* 0x000fe2000000120f */
[----:B-----5:R-:W-:Y:S01]  /*07d0*/  HADD2.F32 R5, -RZ, R16.H0_H0 ;  /* 0x20000010ff057230 */ /* 0x020fe20000004100 */
[----:B------:R-:W-:Y:S01]  /*07e0*/  SHF.R.U32.HI R252, RZ, 0x10, R17 ;  /* 0x00000010fffc7819 */ /* 0x000fe20000011611 */
[----:B0-----:R-:W-:Y:S01]  /*07f0*/  HADD2.F32 R2, -RZ, R12.H0_H0 ;  /* 0x2000000cff027230 */ /* 0x001fe20000004100 */
[--C-:B------:R-:W-:Y:S01]  /*0800*/  SHF.R.U64 R250, R248, 0x10, R249.reuse ;  /* 0x00000010f8fa7819 */ /* 0x100fe200000012f9 */
[----:B------:R-:W-:Y:S01]  /*0810*/  HADD2.F32 R251, -RZ, R248.H0_H0 ;  /* 0x200000f8fffb7230 */ /* 0x000fe20000004100 */
[----:B------:R-:W-:Y:S01]  /*0820*/  SHF.R.U32.HI R248, RZ, 0x10, R249 ;  /* 0x00000010fff87819 */ /* 0x000fe200000116f9 */
[----:B-1----:R-:W-:Y:S01]  /*0830*/  HADD2.F32 R3, -RZ, R13.H0_H0 ;  /* 0x2000000dff037230 */ /* 0x002fe20000004100 */
[----:B------:R0:W-:Y:S01]  /*0840*/  STL [R1+0x28], R2 ;  /* 0x0000280201007387 */ /* 0x0001e20000100800 */
[--C-:B------:R-:W-:Y:S01]  /*0850*/  SHF.R.U64 R246, R244, 0x10, R245.reuse ;  /* 0x00000010f4f67819 */ /* 0x100fe200000012f5 */
[----:B------:R-:W-:Y:S01]  /*0860*/  HADD2.F32 R247, -RZ, R244.H0_H0 ;  /* 0x200000f4fff77230 */ /* 0x000fe20000004100 */
[----:B------:R-:W-:Y:S01]  /*0870*/  SHF.R.U32.HI R244, RZ, 0x10, R245 ;  /* 0x00000010fff47819 */ /* 0x000fe200000116f5 */
[----:B------:R1:W-:Y:S01]  /*0880*/  STL [R1+0x20], R3 ;  /* 0x0000200301007387 */ /* 0x0003e20000100800 */
        /* <DEDUP_REMOVED lines=8> */
[----:B------:R-:W-:Y:S01]  /*0910*/  SHF.R.U64 R234, R232, 0x10, R233 ;  /* 0x00000010e8ea7819 */ /* 0x000fe200000012e9 */
[----:B------:R-:W-:Y:S01]  /*0920*/  HADD2.F32 R249, -RZ, R249.H0_H0 ;  /* 0x200000f9fff97230 */ /* 0x000fe20000004100 */
[----:B------:R0:W-:Y:S01]  /*0930*/  STL [R1+0x18], R2 ;  /* 0x0000180201007387 */ /* 0x0001e20000100800 */
[----:B-1----:R-:W-:Y:S01]  /*0940*/  SHF.R.U32.HI R3, RZ, 0x10, R15 ;  /* 0x00000010ff037819 */ /* 0x002fe2000001160f */
[----:B------:R-:W-:Y:S01]  /*0950*/  HADD2.F32 R231, -RZ, R228.H0_H0 ;  /* 0x200000e4ffe77230 */ /* 0x000fe20000004100 */
[----:B------:R-:W-:Y:S01]  /*0960*/  SHF.R.U64 R230, R228, 0x10, R229 ;  /* 0x00000010e4e67819 */ /* 0x000fe200000012e5 */
[----:B------:R1:W-:Y:S01]  /*0970*/  STL [R1+0x10], R4 ;  /* 0x0000100401007387 */ /* 0x0003e20000100800 */
[----:B------:R-:W-:Y:S01]  /*0980*/  SHF.R.U64 R226, R224, 0x10, R225 ;  /* 0x00000010e0e27819 */ /* 0x000fe200000012e1 */
[----:B------:R-:W-:Y:S01]  /*0990*/  HADD2.F32 R3, -RZ, R3.H0_H0 ;  /* 0x20000003ff037230 */ /* 0x000fe20000004100 */
[----:B------:R-:W-:Y:S01]  /*09a0*/  SHF.R.U32.HI R232, RZ, 0x10, R233 ;  /* 0x00000010ffe87819 */ /* 0x000fe200000116e9 */
[----:B------:R2:W-:Y:S01]  /*09b0*/  STL [R1+0x8], R5 ;  /* 0x0000080501007387 */ /* 0x0005e20000100800 */
[----:B------:R-:W-:Y:S01]  /*09c0*/  HADD2.F32 R227, -RZ, R224.H0_H0 ;  /* 0x200000e0ffe37230 */ /* 0x000fe20000004100 */
[----:B0-----:R-:W-:Y:S01]  /*09d0*/  SHF.R.U64 R2, R16, 0x10, R17 ;  /* 0x0000001010027819 */ /* 0x001fe20000001211 */
[----:B------:R-:W-:Y:S01]  /*09e0*/  HADD2.F32 R223, -RZ, R220.H0_H0 ;  /* 0x200000dcffdf7230 */ /* 0x000fe20000004100 */
[----:B------:R-:W-:Y:S01]  /*09f0*/  SHF.R.U64 R222, R220, 0x10, R221 ;  /* 0x00000010dcde7819 */ /* 0x000fe200000012dd */
[----:B------:R-:W-:Y:S01]  /*0a00*/  HADD2.F32 R219, -RZ, R216.H0_H0 ;  /* 0x200000d8ffdb7230 */ /* 0x000fe20000004100 */
[----:B------:R-:W-:Y:S01]  /*0a10*/  SHF.R.U64 R218, R216, 0x10, R217 ;  /* 0x00000010d8da7819 */ /* 0x000fe200000012d9 */
[----:B-1----:R-:W-:Y:S01]  /*0a20*/  HADD2.F32 R4, -RZ, R17.H0_H0 ;  /* 0x20000011ff047230 */ /* 0x002fe20000004100 */
[----:B------:R-:W-:Y:S01]  /*0a30*/  SHF.R.U32.HI R228, RZ, 0x10, R229 ;  /* 0x00000010ffe47819 */ /* 0x000fe200000116e5 */
[----:B------:R-:W-:Y:S01]  /*0a40*/  HADD2.F32 R2, -RZ, R2.H0_H0 ;  /* 0x20000002ff027230 */ /* 0x000fe20000004100 */
[----:B------:R-:W-:Y:S01]  /*0a50*/  SHF.R.U64 R214, R212, 0x10, R213 ;  /* 0x00000010d4d67819 */ /* 0x000fe200000012d5 */
[----:B--2---:R-:W-:Y:S01]  /*0a60*/  HADD2.F32 R5, -RZ, R10.H0_H0 ;  /* 0x2000000aff057230 */ /* 0x004fe20000004100 */
[----:B------:R0:W-:Y:S01]  /*0a70*/  STL [R1], R4 ;  /* 0x0000000401007387 */ /* 0x0001e20000100800 */
[----:B------:R-:W-:Y:S01]  /*0a80*/  HADD2.F32 R215, -RZ, R212.H0_H0 ;  /* 0x200000d4ffd77230 */ /* 0x000fe20000004100 */
[----:B------:R-:W-:Y:S01]  /*0a90*/  SHF.R.U32.HI R224, RZ, 0x10, R225 ;  /* 0x00000010ffe07819 */ /* 0x000fe200000116e1 */
[----:B------:R-:W-:Y:S01]  /*0aa0*/  HADD2.F32 R245, -RZ, R245.H0_H0 ;  /* 0x200000f5fff57230 */ /* 0x000fe20000004100 */
[----:B------:R1:W-:Y:S01]  /*0ab0*/  STL [R1+0x34], R5 ;  /* 0x0000340501007387 */ /* 0x0003e20000100800 */
[----:B------:R-:W-:Y:S01]  /*0ac0*/  SHF.R.U32.HI R220, RZ, 0x10, R221 ;  /* 0x00000010ffdc7819 */ /* 0x000fe200000116dd */
[----:B------:R-:W-:Y:S01]  /*0ad0*/  HADD2.F32 R241, -RZ, R241.H0_H0 ;  /* 0x200000f1fff17230 */ /* 0x000fe20000004100 */
[----:B------:R-:W-:Y:S01]  /*0ae0*/  SHF.R.U32.HI R216, RZ, 0x10, R217 ;  /* 0x00000010ffd87819 */ /* 0x000fe200000116d9 */
[----:B------:R-:W-:Y:S01]  /*0af0*/  HADD2.F32 R237, -RZ, R237.H0_H0 ;  /* 0x200000edffed7230 */ /* 0x000fe20000004100 */
[----:B------:R-:W-:Y:S01]  /*0b00*/  SHF.R.U32.HI R212, RZ, 0x10, R213 ;  /* 0x00000010ffd47819 */ /* 0x000fe200000116d5 */
[----:B0-----:R-:W-:-:S02]  /*0b10*/  HADD2.F32 R4, -RZ, R9.H0_H0 ;  /* 0x20000009ff047230 */ /* 0x001fc40000004100 */
[----:B------:R-:W-:Y:S02]  /*0b20*/  HADD2.F32 R233, -RZ, R233.H0_H0 ;  /* 0x200000e9ffe97230 */ /* 0x000fe40000004100 */
[----:B-1----:R-:W-:Y:S01]  /*0b30*/  HADD2.F32 R5, -RZ, R7.H0_H0 ;  /* 0x20000007ff057230 */ /* 0x002fe20000004100 */
[----:B------:R0:W-:Y:S01]  /*0b40*/  STL [R1+0x2c], R4 ;  /* 0x00002c0401007387 */ /* 0x0001e20000100800 */
[----:B------:R-:W-:Y:S02]  /*0b50*/  HADD2.F32 R229, -RZ, R229.H0_H0 ;  /* 0x200000e5ffe57230 */ /* 0x000fe40000004100 */
[----:B------:R-:W-:Y:S01]  /*0b60*/  HADD2.F32 R225, -RZ, R225.H0_H0 ;  /* 0x200000e1ffe17230 */ /* 0x000fe20000004100 */
[----:B------:R1:W-:Y:S01]  /*0b70*/  STL [R1+0x24], R8 ;  /* 0x0000240801007387 */ /* 0x0003e20000100800 */
[----:B------:R-:W-:Y:S02]  /*0b80*/  HADD2.F32 R221, -RZ, R221.H0_H0 ;  /* 0x200000ddffdd7230 */ /* 0x000fe40000004100 */
[----:B------:R-:W-:Y:S01]  /*0b90*/  HADD2.F32 R217, -RZ, R217.H0_H0 ;  /* 0x200000d9ffd97230 */ /* 0x000fe20000004100 */
[----:B------:R1:W-:Y:S01]  /*0ba0*/  STL [R1+0x1c], R5 ;  /* 0x00001c0501007387 */ /* 0x0003e20000100800 */
[----:B------:R-:W-:-:S02]  /*0bb0*/  HADD2.F32 R213, -RZ, R213.H0_H0 ;  /* 0x200000d5ffd57230 */ /* 0x000fc40000004100 */
[----:B0-----:R-:W-:Y:S02]  /*0bc0*/  HADD2.F32 R4, -RZ, R6.H0_H0 ;  /* 0x20000006ff047230 */ /* 0x001fe40000004100 */
[----:B------:R-:W-:Y:S02]  /*0bd0*/  HADD2.F32 R252, -RZ, R252.H0_H0 ;  /* 0x200000fcfffc7230 */ /* 0x000fe40000004100 */
[----:B------:R-:W-:Y:S01]  /*0be0*/  HADD2.F32 R250, -RZ, R250.H0_H0 ;  /* 0x200000fafffa7230 */ /* 0x000fe20000004100 */
[----:B------:R1:W-:Y:S01]  /*0bf0*/  STL [R1+0x14], R4 ;  /* 0x0000140401007387 */ /* 0x0003e20000100800 */
[----:B------:R-:W-:Y:S02]  /*0c00*/  HADD2.F32 R248, -RZ, R248.H0_H0 ;  /* 0x200000f8fff87230 */ /* 0x000fe40000004100 */
[----:B------:R-:W-:Y:S01]  /*0c10*/  HADD2.F32 R246, -RZ, R246.H0_H0 ;  /* 0x200000f6fff67230 */ /* 0x000fe20000004100 */
[----:B------:R1:W-:Y:S01]  /*0c20*/  STL [R1+0xc], R3 ;  /* 0x00000c0301007387 */ /* 0x0003e20000100800 */
[----:B------:R-:W-:-:S02]  /*0c30*/  HADD2.F32 R244, -RZ, R244.H0_H0 ;  /* 0x200000f4fff47230 */ /* 0x000fc40000004100 */
[----:B------:R-:W-:Y:S01]  /*0c40*/  HADD2.F32 R242, -RZ, R242.H0_H0 ;  /* 0x200000f2fff27230 */ /* 0x000fe20000004100 */
[----:B------:R1:W-:Y:S01]  /*0c50*/  STL [R1+0x4], R2 ;  /* 0x0000040201007387 */ /* 0x0003e20000100800 */
        /* <DEDUP_REMOVED lines=15> */
.L_x_11917:
        /* <DEDUP_REMOVED lines=29> */
[----:B------:R-:W-:Y:S01]  /*0f20*/  MOV R154, RZ ;  /* 0x000000ff009a7202 */ /* 0x000fe20000000f00 */
[----:B------:R0:W5:Y:S03]  /*0f30*/  @P0 LDG.E.128 R52, [R164.64] ;  /* 0x00000004a4340981 */ /* 0x000166000c1e1d00 */
[----:B------:R-:W-:Y:S01]  /*0f40*/  @P1 SHF.R.S32.HI R153, RZ, 0x1f, R152 ;  /* 0x0000001fff991819 */ /* 0x000fe20000011498 */
[----:B------:R1:W5:Y:S03]  /*0f50*/  @P0 LDG.E.128 R40, [R192.64] ;  /* 0x00000004c0280981 */ /* 0x000366000c1e1d00 */
[----:B------:R-:W-:Y:S01]  /*0f60*/  @P1 LEA.HI R153, R153, R152, RZ, 0x2 ;  /* 0x0000009899991211 */ /* 0x000fe200078f10ff */
[----:B------:R2:W5:Y:S03]  /*0f70*/  @P0 LDG.E.128 R44, [R190.64] ;  /* 0x00000004be2c0981 */ /* 0x000566000c1e1d00 */
[----:B------:R-:W-:Y:S01]  /*0f80*/  @P1 LEA.HI.SX32 R154, R153, R180, 0x1e ;  /* 0x000000b4999a1211 */ /* 0x000fe200078ff2ff */
[----:B------:R3:W5:Y:S01]  /*0f90*/  @P0 LDG.E.128 R48, [R166.64] ;  /* 0x00000004a6300981 */ /* 0x000762000c1e1d00 */
[----:B------:R-:W-:-:S02]  /*0fa0*/  @P0 IADD3 R153, R3, 0x400, RZ ;  /* 0x0000040003990810 */ /* 0x000fc40007ffe0ff */
[----:B------:R-:W-:-:S03]  /*0fb0*/  @P0 IADD3 R155, R3, 0x500, RZ ;  /* 0x00000500039b0810 */ /* 0x000fc60007ffe0ff */
[----:B------:R-:W-:-:S05]  /*0fc0*/  @P0 IMAD.WIDE.U32 R152, R153, R170, c[0x0][0x218] ;  /* 0x0000860099980625 */ /* 0x000fca00078e00aa */
[----:B------:R4:W5:Y:S02]  /*0fd0*/  @P0 LDG.E.128 R36, [R152.64] ;  /* 0x0000000498240981 */ /* 0x000964000c1e1d00 */
[----:B----4-:R-:W-:Y:S01]  /*0fe0*/  @P0 IMAD.WIDE.U32 R152, R155, R170, c[0x0][0x218] ;  /* 0x000086009b980625 */ /* 0x010fe200078e00aa */
[----:B------:R-:W-:-:S04]  /*0ff0*/  @P0 IADD3 R155, R3, 0x600, RZ ;  /* 0x00000600039b0810 */ /* 0x000fc80007ffe0ff */
[----:B------:R4:W5:Y:S01]  /*1000*/  @P0 LDG.E.128 R32, [R152.64] ;  /* 0x0000000498200981 */ /* 0x000962000c1e1d00 */
[----:B0-----:R-:W-:Y:S01]  /*1010*/  IADD3 R164, R154, 0x100, RZ ;  /* 0x000001009aa47810 */ /* 0x001fe20007ffe0ff */
[----:B----4-:R-:W-:-:S05]  /*1020*/  @P0 IMAD.WIDE.U32 R152, R155, R170, c[0x0][0x218] ;  /* 0x000086009b980625 */ /* 0x010fca00078e00aa */
[----:B------:R0:W5:Y:S01]  /*1030*/  @P0 LDG.E.128 R28, [R152.64] ;  /* 0x00000004981c0981 */ /* 0x000162000c1e1d00 */
[C---:B------:R-:W-:Y:S01]  /*1040*/  IADD3 R155, R154.reuse, 0x200, RZ ;  /* 0x000002009a9b7810 */ /* 0x040fe20007ffe0ff */
[----:B0-----:R-:W-:-:S05]  /*1050*/  IMAD.WIDE.U32 R152, R154, R179, c[0x0][0x190] ;  /* 0x000064009a987625 */ /* 0x001fca00078e00b3 */
[----:B-1----:R0:W5:Y:S02]  /*1060*/  LDG.E R193, [R152.64] ;  /* 0x0000000498c17981 */ /* 0x002164000c1e1900 */
[----:B0-----:R-:W-:-:S05]  /*1070*/  IMAD.WIDE.U32 R152, R164, R179, c[0x0][0x190] ;  /* 0x00006400a4987625 */ /* 0x001fca00078e00b3 */
[----:B------:R0:W5:Y:S01]  /*1080*/  LDG.E R192, [R152.64] ;  /* 0x0000000498c07981 */ /* 0x000162000c1e1900 */
[C---:B------:R-:W-:Y:S01]  /*1090*/  IADD3 R165, R154.reuse, 0x400, RZ ;  /* 0x000004009aa57810 */ /* 0x040fe20007ffe0ff */
[----:B0-----:R-:W-:Y:S01]  /*10a0*/  IMAD.WIDE.U32 R152, R155, R179, c[0x0][0x190] ;  /* 0x000064009b987625 */ /* 0x001fe200078e00b3 */
[----:B------:R-:W-:-:S04]  /*10b0*/  IADD3 R155, R154, 0x300, RZ ;  /* 0x000003009a9b7810 */ /* 0x000fc80007ffe0ff */
[----:B--2---:R0:W5:Y:S02]  /*10c0*/  LDG.E R191, [R152.64] ;  /* 0x0000000498bf7981 */ /* 0x004164000c1e1900 */
[----:B0-----:R-:W-:-:S05]  /*10d0*/  IMAD.WIDE.U32 R152, R155, R179, c[0x0][0x190] ;  /* 0x000064009b987625 */ /* 0x001fca00078e00b3 */
[----:B------:R0:W5:Y:S02]  /*10e0*/  LDG.E R190, [R152.64] ;  /* 0x0000000498be7981 */ /* 0x000164000c1e1900 */
[----:B0-----:R-:W-:-:S05]  /*10f0*/  IMAD.WIDE.U32 R152, R165, R179, c[0x0][0x190] ;  /* 0x00006400a5987625 */ /* 0x001fca00078e00b3 */
[----:B------:R3:W5:Y:S01]  /*1100*/  LDG.E R180, [R152.64] ;  /* 0x0000000498b47981 */ /* 0x000762000c1e1900 */
[C---:B------:R-:W-:Y:S02]  /*1110*/  IADD3 R164, R154.reuse, 0x600, RZ ;  /* 0x000006009aa47810 */ /* 0x040fe40007ffe0ff */
[----:B------:R-:W-:-:S03]  /*1120*/  IADD3 R155, R154, 0x500, RZ ;  /* 0x000005009a9b7810 */ /* 0x000fc60007ffe0ff */
[----:B------:R-:W-:-:S04]  /*1130*/  IMAD.WIDE.U32 R164, R164, R179, c[0x0][0x190] ;  /* 0x00006400a4a47625 */ /* 0x000fc800078e00b3 */
[----:B------:R-:W-:Y:S01]  /*1140*/  IMAD.WIDE.U32 R154, R155, R179, c[0x0][0x190] ;  /* 0x000064009b9a7625 */ /* 0x000fe200078e00b3 */
[----:B------:R0:W5:Y:S04]  /*1150*/  LDG.E R170, [R164.64] ;  /* 0x00000004a4aa7981 */ /* 0x000168000c1e1900 */
[----:B------:R1:W5:Y:S01]  /*1160*/  LDG.E R179, [R154.64] ;  /* 0x000000049ab37981 */ /* 0x000362000c1e1900 */
[----:B0-----:R-:W-:Y:S01]  /*1170*/  HFMA2.MMA R165, -RZ, RZ, 0, 0 ;  /* 0x00000000ffa57435 */ /* 0x001fe200000001ff */
[----:B-1----:R-:W-:Y:S01]  /*1180*/  MOV R154, RZ ;  /* 0x000000ff009a7202 */ /* 0x002fe20000000f00 */
[----:B------:R-:W-:Y:S05]  /*1190*/  BRA `(.L_x_11790) ;  /* 0x0000129000007947 */ /* 0x000fea0003800000 */
.L_x_11789:
[----:B-1----:R-:W-:-:S04]  /*11a0*/  IMAD.WIDE R176, R0, R179, c[0x0][0x1a0] ;  /* 0x0000680000b07625 */ /* 0x002fc800078e02b3 */
[-C--:B------:R-:W-:Y:S01]  /*11b0*/  IMAD.WIDE.U32 R172, R202, R170.reuse, c[0x0][0x188] ;  /* 0x00006200caac7625 */ /* 0x080fe200078e00aa */
[----:B-----5:R-:W-:Y:S01]  /*11c0*/  ISETP.GE.AND P1, PT, R201, 0x1, PT ;  /* 0x00000001c900780c */ /* 0x020fe20003f26270 */
[----:B------:R0:W2:Y:S02]  /*11d0*/  LDG.E R176, [R176.64] ;  /* 0x00000004b0b07981 */ /* 0x0000a4000c1e1900 */
[C---:B------:R-:W-:Y:S02]  /*11e0*/  IMAD.WIDE.U32 R4, R3.reuse, R170, c[0x0][0x188] ;  /* 0x0000620003047625 */ /* 0x040fe400078e00aa */
[----:B------:R-:W3:Y:S01]  /*11f0*/  LDG.E.128 R172, [R172.64] ;  /* 0x00000004acac7981 */ /* 0x000ee2000c1e1d00 */
[----:B------:R-:W-:Y:S02]  /*1200*/  ISETP.NE.U32.AND P0, PT, RZ, c[0x0][0x218], PT ;  /* 0x00008600ff007a0c */ /* 0x000fe40003f05070 */
[----:B------:R-:W-:Y:S02]  /*1210*/  IADD3 R154, R154, -0x1, RZ ;  /* 0xffffffff9a9a7810 */ /* 0x000fe40007ffe0ff */
[----:B------:R-:W-:Y:S01]  /*1220*/  IADD3 R178, R3, 0x400, RZ ;  /* 0x0000040003b27810 */ /* 0x000fe20007ffe0ff */
[----:B------:R-:W-:Y:S01]  /*1230*/  HFMA2.MMA R171, -RZ, RZ, 0, 0 ;  /* 0x00000000ffab7435 */ /* 0x000fe200000001ff */
[----:B------:R-:W-:-:S02]  /*1240*/  ISETP.NE.AND.EX P0, PT, RZ, c[0x0][0x21c], PT, P0 ;  /* 0x00008700ff007a0c */ /* 0x000fc40003f05300 */
[----:B------:R-:W-:Y:S01]  /*1250*/  IADD3 R169, R3, 0x600, RZ ;  /* 0x0000060003a97810 */ /* 0x000fe20007ffe0ff */
[-C--:B------:R-:W-:Y:S01]  /*1260*/  IMAD.WIDE.U32 R12, R198, R170.reuse, c[0x0][0x188] ;  /* 0x00006200c60c7625 */ /* 0x080fe200078e00aa */
[----:B------:R-:W-:Y:S01]  /*1270*/  @P1 IADD3 R160, R201, -0x1, RZ ;  /* 0xffffffffc9a01810 */ /* 0x000fe20007ffe0ff */
[----:B------:R-:W1:Y:S01]  /*1280*/  LDC.U8 R197, c[0x0][0x1f0] ;  /* 0x00007c00ffc57b82 */ /* 0x000e620000000000 */
[----:B0-----:R-:W-:Y:S01]  /*1290*/  IADD3 R177, R3, 0x500, RZ ;  /* 0x0000050003b17810 */ /* 0x001fe20007ffe0ff */
[----:B------:R-:W-:Y:S01]  /*12a0*/  IMAD R154, R154, c[0x0][0x168], RZ ;  /* 0x00005a009a9a7a24 */ /* 0x000fe200078e02ff */
[----:B------:R-:W4:Y:S01]  /*12b0*/  LDG.E.128 R4, [R4.64] ;  /* 0x0000000404047981 */ /* 0x000f22000c1e1d00 */
[----:B------:R-:W-:Y:S02]  /*12c0*/  @P1 IMAD R160, R160, c[0x0][0x168], RZ ;  /* 0x00005a00a0a01a24 */ /* 0x000fe400078e02ff */
[----:B------:R-:W-:Y:S01]  /*12d0*/  IMAD.WIDE.U32 R20, R189, R170, c[0x0][0x188] ;  /* 0x00006200bd147625 */ /* 0x000fe200078e00aa */
[----:B------:R-:W4:Y:S01]  /*12e0*/  LDL R199, [R1+0x38] ;  /* 0x0000380001c77983 */ /* 0x000f220000100800 */
[----:B------:R-:W-:-:S03]  /*12f0*/  SHF.R.S32.HI R9, RZ, 0x1f, R154 ;  /* 0x0000001fff097819 */ /* 0x000fc6000001149a */
[----:B------:R0:W5:Y:S01]  /*1300*/  @P0 LDG.E.128 R52, [R164.64] ;  /* 0x00000004a4340981 */ /* 0x000162000c1e1d00 */
[----:B------:R-:W-:Y:S02]  /*1310*/  @P1 SHF.R.S32.HI R161, RZ, 0x1f, R160 ;  /* 0x0000001fffa11819 */ /* 0x000fe400000114a0 */
[----:B------:R-:W-:Y:S01]  /*1320*/  LEA.HI R9, R9, R154, RZ, 0x2 ;  /* 0x0000009a09097211 */ /* 0x000fe200078f10ff */
[----:B------:R1:W5:Y:S01]  /*1330*/  @P0 LDG.E.128 R48, [R166.64] ;  /* 0x00000004a6300981 */ /* 0x000362000c1e1d00 */
[----:B------:R-:W-:-:S03]  /*1340*/  IMAD.WIDE.U32 R208, R169, R170, c[0x0][0x188] ;  /* 0x00006200a9d07625 */ /* 0x000fc600078e00aa */
[----:B------:R1:W5:Y:S01]  /*1350*/  @P0 LDG.E.128 R40, [R192.64] ;  /* 0x00000004c0280981 */ /* 0x000362000c1e1d00 */
[C---:B0-----:R-:W-:Y:S01]  /*1360*/  @P0 IMAD.WIDE.U32 R164, R178.reuse, R170, c[0x0][0x218] ;  /* 0x00008600b2a40625 */ /* 0x041fe200078e00aa */
[----:B------:R-:W-:Y:S02]  /*1370*/  @P1 LEA.HI R161, R161, R160, RZ, 0x2 ;  /* 0x000000a0a1a11211 */ /* 0x000fe400078f10ff */
[----:B------:R0:W5:Y:S04]  /*1380*/  @P0 LDG.E.128 R44, [R190.64] ;  /* 0x00000004be2c0981 */ /* 0x000168000c1e1d00 */
[----:B------:R0:W5:Y:S01]  /*1390*/  @P0 LDG.E.128 R36, [R164.64] ;  /* 0x00000004a4240981 */ /* 0x000162000c1e1d00 */
[-C--:B------:R-:W-:Y:S02]  /*13a0*/  LEA.HI.SX32 R168, R9, R180.reuse, 0x1e ;  /* 0x000000b409a87211 */ /* 0x080fe400078ff2ff */
[----:B------:R-:W-:Y:S01]  /*13b0*/  @P1 LEA.HI.SX32 R171, R161, R180, 0x1e ;  /* 0x000000b4a1ab1211 */ /* 0x000fe200078ff2ff */
[-C--:B------:R-:W-:Y:S01]  /*13c0*/  IMAD.WIDE.U32 R184, R178, R170.reuse, c[0x0][0x188] ;  /* 0x00006200b2b87625 */ /* 0x080fe200078e00aa */
[----:B------:R-:W4:Y:S03]  /*13d0*/  LDG.E.128 R12, [R12.64] ;  /* 0x000000040c0c7981 */ /* 0x000f26000c1e1d00 */
[CC--:B------:R-:W-:Y:S01]  /*13e0*/  IMAD.WIDE.U32 R204, R177.reuse, R170.reuse, c[0x0][0x188] ;  /* 0x00006200b1cc7625 */ /* 0x0c0fe200078e00aa */
[----:B------:R-:W4:Y:S03]  /*13f0*/  LDL R196, [R1+0x30] ;  /* 0x0000300001c47983 */ /* 0x000f260000100800 */
[----:B0-----:R-:W-:Y:S01]  /*1400*/  @P0 IMAD.WIDE.U32 R164, R177, R170, c[0x0][0x218] ;  /* 0x00008600b1a40625 */ /* 0x001fe200078e00aa */
[C---:B------:R-:W-:Y:S01]  /*1410*/  IADD3 R17, R168.reuse, 0x100, RZ ;  /* 0x00000100a8117810 */ /* 0x040fe20007ffe0ff */
[----:B------:R-:W4:Y:S01]  /*1420*/  LDG.E.128 R204, [R204.64] ;  /* 0x00000004cccc7981 */ /* 0x000f22000c1e1d00 */
[----:B------:R-:W-:-:S03]  /*1430*/  IADD3 R25, R168, 0x200, RZ ;  /* 0x00000200a8197810 */ /* 0x000fc60007ffe0ff */
[----:B------:R0:W5:Y:S01]  /*1440*/  @P0 LDG.E.128 R32, [R164.64] ;  /* 0x00000004a4200981 */ /* 0x000162000c1e1d00 */
[C---:B------:R-:W-:Y:S02]  /*1450*/  IADD3 R153, R168.reuse, 0x300, RZ ;  /* 0x00000300a8997810 */ /* 0x040fe40007ffe0ff */
[C---:B------:R-:W-:Y:S01]  /*1460*/  IADD3 R157, R168.reuse, 0x400, RZ ;  /* 0x00000400a89d7810 */ /* 0x040fe20007ffe0ff */
[----:B------:R-:W4:Y:S01]  /*1470*/  LDL R195, [R1+0x2c] ;  /* 0x00002c0001c37983 */ /* 0x000f220000100800 */
[C---:B------:R-:W-:Y:S02]  /*1480*/  IADD3 R161, R168.reuse, 0x500, RZ ;  /* 0x00000500a8a17810 */ /* 0x040fe40007ffe0ff */
[C---:B-1----:R-:W-:Y:S01]  /*1490*/  IADD3 R167, R168.reuse, 0x600, RZ ;  /* 0x00000600a8a77810 */ /* 0x042fe20007ffe0ff */
[-C--:B------:R-:W-:Y:S01]  /*14a0*/  IMAD.WIDE.U32 R8, R168, R170.reuse, c[0x0][0x208] ;  /* 0x00008200a8087625 */ /* 0x080fe200078e00aa */
[----:B------:R-:W-:Y:S01]  /*14b0*/  IADD3 R180, R171, 0x400, RZ ;  /* 0x00000400abb47810 */ /* 0x000fe20007ffe0ff */
[----:B------:R-:W4:Y:S02]  /*14c0*/  LDL R194, [R1+0x28] ;  /* 0x0000280001c27983 */ /* 0x000f240000100800 */
[----:B0-----:R-:W-:-:S02]  /*14d0*/  @P0 IMAD.WIDE.U32 R164, R169, R170, c[0x0][0x218] ;  /* 0x00008600a9a40625 */ /* 0x001fc400078e00aa */
[----:B------:R-:W4:Y:S02]  /*14e0*/  LDG.E.128 R8, [R8.64] ;  /* 0x0000000408087981 */ /* 0x000f24000c1e1d00 */
[-C--:B------:R-:W-:Y:S02]  /*14f0*/  IMAD.WIDE.U32 R16, R17, R170.reuse, c[0x0][0x208] ;  /* 0x0000820011107625 */ /* 0x080fe400078e00aa */
[----:B------:R0:W5:Y:S02]  /*1500*/  @P0 LDG.E.128 R28, [R164.64] ;  /* 0x00000004a41c0981 */ /* 0x000164000c1e1d00 */
[-C--:B------:R-:W-:Y:S02]  /*1510*/  IMAD.WIDE.U32 R24, R25, R170.reuse, c[0x0][0x208] ;  /* 0x0000820019187625 */ /* 0x080fe400078e00aa */
[----:B------:R-:W4:Y:S02]  /*1520*/  LDG.E.128 R16, [R16.64] ;  /* 0x0000000410107981 */ /* 0x000f24000c1e1d00 */
[----:B------:R-:W-:-:S02]  /*1530*/  IMAD.WIDE.U32 R152, R153, R170, c[0x0][0x208] ;  /* 0x0000820099987625 */ /* 0x000fc400078e00aa */
[----:B------:R-:W4:Y:S02]  /*1540*/  LDG.E.128 R20, [R20.64] ;  /* 0x0000000414147981 */ /* 0x000f24000c1e1d00 */
[-C--:B------:R-:W-:Y:S02]  /*1550*/  IMAD.WIDE.U32 R156, R157, R170.reuse, c[0x0][0x208] ;  /* 0x000082009d9c7625 */ /* 0x080fe400078e00aa */
[----:B------:R-:W4:Y:S02]  /*1560*/  LDG.E.128 R184, [R184.64] ;  /* 0x00000004b8b87981 */ /* 0x000f24000c1e1d00 */
[-C--:B------:R-:W-:Y:S02]  /*1570*/  IMAD.WIDE.U32 R160, R161, R170.reuse, c[0x0][0x208] ;  /* 0x00008200a1a07625 */ /* 0x080fe400078e00aa */
[----:B------:R-:W4:Y:S02]  /*1580*/  LDG.E.128 R208, [R208.64] ;  /* 0x00000004d0d07981 */ /* 0x000f24000c1e1d00 */
[----:B0-----:R-:W-:Y:S01]  /*1590*/  IMAD.WIDE.U32 R164, R167, R170, c[0x0][0x208] ;  /* 0x00008200a7a47625 */ /* 0x001fe200078e00aa */
[C---:B------:R-:W-:Y:S01]  /*15a0*/  IADD3 R170, R171.reuse, 0x100, RZ ;  /* 0x00000100abaa7810 */ /* 0x040fe20007ffe0ff */
[----:B------:R-:W4:Y:S02]  /*15b0*/  LDG.E.128 R24, [R24.64] ;  /* 0x0000000418187981 */ /* 0x000f24000c1e1d00 */
[-C--:B------:R-:W-:Y:S01]  /*15c0*/  IMAD.WIDE.U32 R168, R171, R179.reuse, c[0x0][0x190] ;  /* 0x00006400aba87625 */ /* 0x080fe200078e00b3 */
[----:B------:R-:W-:Y:S01]  /*15d0*/  ISETP.NE.AND P0, PT, R197, RZ, PT ;  /* 0x000000ffc500720c */ /* 0x000fe20003f05270 */
[----:B------:R-:W4:Y:S04]  /*15e0*/  LDG.E.128 R152, [R152.64] ;  /* 0x0000000498987981 */ /* 0x000f28000c1e1d00 */
[----:B------:R0:W5:Y:S04]  /*15f0*/  LDG.E R193, [R168.64] ;  /* 0x00000004a8c17981 */ /* 0x000168000c1e1900 */
[----:B------:R-:W4:Y:S01]  /*1600*/  LDL R197, [R1+0x34] ;  /* 0x0000340001c57983 */ /* 0x000f220000100800 */
[----:B------:R-:W-:-:S03]  /*1610*/  IMAD.WIDE.U32 R180, R180, R179, c[0x0][0x190] ;  /* 0x00006400b4b47625 */ /* 0x000fc600078e00b3 */
[----:B------:R-:W4:Y:S01]  /*1620*/  LDG.E.128 R156, [R156.64] ;  /* 0x000000049c9c7981 */ /* 0x000f22000c1e1d00 */
[-C--:B0-----:R-:W-:Y:S01]  /*1630*/  IMAD.WIDE.U32 R168, R170, R179.reuse, c[0x0][0x190] ;  /* 0x00006400aaa87625 */ /* 0x081fe200078e00b3 */
[C---:B------:R-:W-:Y:S02]  /*1640*/  IADD3 R170, R171.reuse, 0x200, RZ ;  /* 0x00000200abaa7810 */ /* 0x040fe40007ffe0ff */
[----:B------:R0:W5:Y:S04]  /*1650*/  LDG.E R180, [R180.64] ;  /* 0x00000004b4b47981 */ /* 0x000168000c1e1900 */
[----:B------:R1:W5:Y:S04]  /*1660*/  LDG.E R192, [R168.64] ;  /* 0x00000004a8c07981 */ /* 0x000368000c1e1900 */
[----:B------:R-:W4:Y:S04]  /*1670*/  LDG.E.128 R160, [R160.64] ;  /* 0x00000004a0a07981 */ /* 0x000f28000c1e1d00 */
[----:B------:R-:W4:Y:S01]  /*1680*/  LDG.E.128 R164, [R164.64] ;  /* 0x00000004a4a47981 */ /* 0x000f22000c1e1d00 */
[----:B-1----:R-:W-:Y:S01]  /*1690*/  IMAD.WIDE.U32 R168, R170, R179, c[0x0][0x190] ;  /* 0x00006400aaa87625 */ /* 0x002fe200078e00b3 */
[----:B------:R-:W-:-:S04]  /*16a0*/  IADD3 R170, R171, 0x300, RZ ;  /* 0x00000300abaa7810 */ /* 0x000fc80007ffe0ff */
[----:B------:R1:W5:Y:S02]  /*16b0*/  LDG.E R191, [R168.64] ;  /* 0x00000004a8bf7981 */ /* 0x000364000c1e1900 */
[-C--:B-1----:R-:W-:Y:S01]  /*16c0*/  IMAD.WIDE.U32 R168, R170, R179.reuse, c[0x0][0x190] ;  /* 0x00006400aaa87625 */ /* 0x082fe200078e00b3 */
[C---:B------:R-:W-:Y:S02]  /*16d0*/  IADD3 R170, R171.reuse, 0x500, RZ ;  /* 0x00000500abaa7810 */ /* 0x040fe40007ffe0ff */
[----:B------:R-:W-:Y:S02]  /*16e0*/  IADD3 R171, R171, 0x600, RZ ;  /* 0x00000600abab7810 */ /* 0x000fe40007ffe0ff */
[----:B------:R1:W5:Y:S02]  /*16f0*/  LDG.E R190, [R168.64] ;  /* 0x00000004a8be7981 */ /* 0x000364000c1e1900 */
[----:B-1----:R-:W-:-:S04]  /*1700*/  IMAD.WIDE.U32 R168, R170, R179, c[0x0][0x190] ;  /* 0x00006400aaa87625 */ /* 0x002fc800078e00b3 */
[----:B------:R-:W-:Y:S02]  /*1710*/  IMAD.WIDE.U32 R170, R171, R179, c[0x0][0x190] ;  /* 0x00006400abaa7625 */ /* 0x000fe400078e00b3 */
[----:B------:R3:W5:Y:S04]  /*1720*/  LDG.E R179, [R168.64] ;  /* 0x00000004a8b37981 */ /* 0x000768000c1e1900 */
[----:B------:R1:W5:Y:S04]  /*1730*/  LDG.E R170, [R170.64] ;  /* 0x00000004aaaa7981 */ /* 0x000368000c1e1900 */
[----:B-1----:R-:W4:Y:S01]  /*1740*/  LDL R171, [R1+0x24] ;  /* 0x0000240001ab7983 */ /* 0x002f220000100800 */
[----:B--2---:R-:W-:-:S05]  /*1750*/  FSEL R188, R176, RZ, !P0 ;  /* 0x000000ffb0bc7208 */ /* 0x004fca0004000000 */
[C---:B---3--:R-:W-:Y:S02]  /*1760*/  FADD.FTZ R168, -R188.reuse, R174 ;  /* 0x000000aebca87221 */ /* 0x048fe40000010100 */
[----:B------:R-:W2:Y:S01]  /*1770*/  LDL R174, [R1+0x20] ;  /* 0x0000200001ae7983 */ /* 0x000ea20000100800 */
[C---:B----4-:R-:W-:Y:S02]  /*1780*/  FADD.FTZ R4, -R188.reuse, R4 ;  /* 0x00000004bc047221 */ /* 0x050fe40000010100 */
[C---:B------:R-:W-:Y:S02]  /*1790*/  FADD.FTZ R5, -R188.reuse, R5 ;  /* 0x00000005bc057221 */ /* 0x040fe40000010100 */
[C---:B------:R-:W-:Y:S02]  /*17a0*/  FADD.FTZ R6, -R188.reuse, R6 ;  /* 0x00000006bc067221 */ /* 0x040fe40000010100 */
[----:B------:R-:W-:Y:S02]  /*17b0*/  FADD.FTZ R7, -R188, R7 ;  /* 0x00000007bc077221 */ /* 0x000fe40000010100 */
[----:B------:R-:W-:-:S02]  /*17c0*/  FMUL.FTZ R4, R2, R4 ;  /* 0x0000000402047220 */ /* 0x000fc40000410000 */
[C---:B------:R-:W-:Y:S02]  /*17d0*/  FMUL.FTZ R5, R2.reuse, R5 ;  /* 0x0000000502057220 */ /* 0x040fe40000410000 */
[C---:B------:R-:W-:Y:S02]  /*17e0*/  FMUL.FTZ R6, R2.reuse, R6 ;  /* 0x0000000602067220 */ /* 0x040fe40000410000 */
[----:B------:R-:W-:Y:S02]  /*17f0*/  FMUL.FTZ R7, R2, R7 ;  /* 0x0000000702077220 */ /* 0x000fe40000410000 */
[C---:B------:R-:W-:Y:S02]  /*1800*/  FADD.FTZ R12, -R188.reuse, R12 ;  /* 0x0000000cbc0c7221 */ /* 0x040fe40000010100 */
[C---:B------:R-:W-:Y:S02]  /*1810*/  FADD.FTZ R13, -R188.reuse, R13 ;  /* 0x0000000dbc0d7221 */ /* 0x040fe40000010100 */
[----:B------:R-:W-:-:S02]  /*1820*/  FADD.FTZ R182, -R188, R205 ;  /* 0x000000cdbcb67221 */ /* 0x000fc40000010100 */
[----:B------:R-:W3:Y:S01]  /*1830*/  LDL R205, [R1+0x1c] ;  /* 0x00001c0001cd7983 */ /* 0x000ee20000100800 */
[C---:B0-----:R-:W-:Y:S02]  /*1840*/  FADD.FTZ R181, -R188.reuse, R204 ;  /* 0x000000ccbcb57221 */ /* 0x041fe40000010100 */
[C---:B------:R-:W-:Y:S01]  /*1850*/  FADD.FTZ R14, -R188.reuse, R14 ;  /* 0x0000000ebc0e7221 */ /* 0x040fe20000010100 */
[----:B------:R-:W4:Y:S01]  /*1860*/  LDL R204, [R1+0x18] ;  /* 0x0000180001cc7983 */ /* 0x000f220000100800 */
[----:B------:R-:W-:Y:S02]  /*1870*/  FADD.FTZ R15, -R188, R15 ;  /* 0x0000000fbc0f7221 */ /* 0x000fe40000010100 */
[----:B------:R-:W-:Y:S02]  /*1880*/  FFMA.FTZ R56, R8, R4, R56 ;  /* 0x0000000408387223 */ /* 0x000fe40000010038 */
[----:B------:R-:W-:Y:S02]  /*1890*/  FADD.FTZ R120, R120, R8 ;  /* 0x0000000878787221 */ /* 0x000fe40000010000 */
[----:B------:R-:W-:-:S02]  /*18a0*/  FMUL.FTZ R8, R199, R8 ;  /* 0x00000008c7087220 */ /* 0x000fc40000410000 */
[----:B------:R-:W-:Y:S02]  /*18b0*/  FFMA.FTZ R57, R9, R5, R57 ;  /* 0x0000000509397223 */ /* 0x000fe40000010039 */
[----:B------:R-:W-:Y:S02]  /*18c0*/  FADD.FTZ R121, R121, R9 ;  /* 0x0000000979797221 */ /* 0x000fe40000010000 */
[----:B------:R-:W-:Y:S02]  /*18d0*/  FMUL.FTZ R199, R196, R10 ;  /* 0x0000000ac4c77220 */ /* 0x000fe40000410000 */
[----:B------:R-:W4:Y:S01]  /*18e0*/  LDL R196, [R1+0x10] ;  /* 0x0000100001c47983 */ /* 0x000f220000100800 */
[----:B------:R-:W-:Y:S02]  /*18f0*/  FFMA.FTZ R58, R10, R6, R58 ;  /* 0x000000060a3a7223 */ /* 0x000fe4000001003a */
[----:B------:R-:W-:Y:S02]  /*1900*/  FADD.FTZ R122, R122, R10 ;  /* 0x0000000a7a7a7221 */ /* 0x000fe40000010000 */
[----:B------:R-:W-:-:S02]  /*1910*/  FFMA.FTZ R59, R11, R7, R59 ;  /* 0x000000070b3b7223 */ /* 0x000fc4000001003b */
[----:B------:R-:W-:Y:S02]  /*1920*/  FADD.FTZ R123, R123, R11 ;  /* 0x0000000b7b7b7221 */ /* 0x000fe40000010000 */
[C---:B------:R-:W-:Y:S02]  /*1930*/  FMUL.FTZ R10, R2.reuse, R12 ;  /* 0x0000000c020a7220 */ /* 0x040fe40000410000 */
[----:B------:R-:W-:Y:S02]  /*1940*/  FMUL.FTZ R12, R2, R14 ;  /* 0x0000000e020c7220 */ /* 0x000fe40000410000 */
[----:B------:R-:W-:Y:S02]  /*1950*/  FMUL.FTZ R14, R194, R16 ;  /* 0x00000010c20e7220 */ /* 0x000fe40000410000 */
[----:B------:R-:W4:Y:S01]  /*1960*/  LDL R194, [R1+0x4] ;  /* 0x0000040001c27983 */ /* 0x000f220000100800 */
[----:B------:R-:W-:Y:S02]  /*1970*/  FMUL.FTZ R200, R197, R9 ;  /* 0x00000009c5c87220 */ /* 0x000fe40000410000 */
[----:B------:R-:W-:Y:S01]  /*1980*/  FMUL.FTZ R9, R195, R11 ;  /* 0x0000000bc3097220 */ /* 0x000fe20000410000 */
        /* <DEDUP_REMOVED lines=8> */
[----:B--2---:R-:W-:-:S03]  /*1a10*/  FMUL.FTZ R16, R174, R18 ;  /* 0x00000012ae107220 */ /* 0x004fc60000410000 */
[----:B------:R-:W2:Y:S01]  /*1a20*/  LDL R174, [R1] ;  /* 0x0000000001ae7983 */ /* 0x000ea20000100800 */
[C---:B------:R-:W-:Y:S02]  /*1a30*/  FADD.FTZ R20, -R188.reuse, R20 ;  /* 0x00000014bc147221 */ /* 0x040fe40000010100 */
[C---:B------:R-:W-:Y:S02]  /*1a40*/  FADD.FTZ R21, -R188.reuse, R21 ;  /* 0x00000015bc157221 */ /* 0x040fe40000010100 */
[C---:B------:R-:W-:Y:S02]  /*1a50*/  FADD.FTZ R22, -R188.reuse, R22 ;  /* 0x00000016bc167221 */ /* 0x040fe40000010100 */
[----:B------:R-:W-:Y:S02]  /*1a60*/  FADD.FTZ R23, -R188, R23 ;  /* 0x00000017bc177221 */ /* 0x000fe40000010100 */
[----:B------:R-:W-:Y:S02]  /*1a70*/  FFMA.FTZ R61, R17, R11, R61 ;  /* 0x0000000b113d7223 */ /* 0x000fe4000001003d */
[----:B------:R-:W-:-:S02]  /*1a80*/  FADD.FTZ R117, R117, R17 ;  /* 0x0000001175757221 */ /* 0x000fc40000010000 */
[----:B------:R-:W-:Y:S02]  /*1a90*/  FFMA.FTZ R62, R18, R12, R62 ;  /* 0x0000000c123e7223 */ /* 0x000fe4000001003e */
[----:B------:R-:W-:Y:S02]  /*1aa0*/  FADD.FTZ R118, R118, R18 ;  /* 0x0000001276767221 */ /* 0x000fe40000010000 */
[----:B------:R-:W-:Y:S02]  /*1ab0*/  FFMA.FTZ R63, R19, R13, R63 ;  /* 0x0000000d133f7223 */ /* 0x000fe4000001003f */
[----:B------:R-:W-:Y:S02]  /*1ac0*/  FADD.FTZ R119, R119, R19 ;  /* 0x0000001377777221 */ /* 0x000fe40000010000 */
[C---:B------:R-:W-:Y:S02]  /*1ad0*/  FMUL.FTZ R18, R2.reuse, R20 ;  /* 0x0000001402127220 */ /* 0x040fe40000410000 */
[----:B------:R-:W-:-:S02]  /*1ae0*/  FMUL.FTZ R20, R2, R22 ;  /* 0x0000001602147220 */ /* 0x000fc40000410000 */
[C---:B------:R-:W-:Y:S02]  /*1af0*/  FADD.FTZ R172, -R188.reuse, R172 ;  /* 0x000000acbcac7221 */ /* 0x040fe40000010100 */
[----:B------:R-:W-:Y:S02]  /*1b00*/  FADD.FTZ R173, -R188, R173 ;  /* 0x000000adbcad7221 */ /* 0x000fe40000010100 */
[----:B------:R-:W-:Y:S02]  /*1b10*/  FFMA.FTZ R64, R24, R18, R64 ;  /* 0x0000001218407223 */ /* 0x000fe40000010040 */
[----:B------:R-:W-:Y:S02]  /*1b20*/  FADD.FTZ R112, R112, R24 ;  /* 0x0000001870707221 */ /* 0x000fe40000010000 */
[----:B------:R-:W-:Y:S02]  /*1b30*/  FADD.FTZ R113, R113, R25 ;  /* 0x0000001971717221 */ /* 0x000fe40000010000 */
[----:B------:R-:W-:-:S02]  /*1b40*/  FFMA.FTZ R66, R26, R20, R66 ;  /* 0x000000141a427223 */ /* 0x000fc40000010042 */
[----:B------:R-:W-:Y:S02]  /*1b50*/  FADD.FTZ R114, R114, R26 ;  /* 0x0000001a72727221 */ /* 0x000fe40000010000 */
[----:B------:R-:W-:Y:S02]  /*1b60*/  FADD.FTZ R115, R115, R27 ;  /* 0x0000001b73737221 */ /* 0x000fe40000010000 */
[----:B---3--:R-:W-:Y:S02]  /*1b70*/  FMUL.FTZ R17, R205, R19 ;  /* 0x00000013cd117220 */ /* 0x008fe40000410000 */
[C---:B------:R-:W-:Y:S02]  /*1b80*/  FMUL.FTZ R19, R2.reuse, R21 ;  /* 0x0000001502137220 */ /* 0x040fe40000410000 */
[----:B------:R-:W-:Y:S02]  /*1b90*/  FMUL.FTZ R21, R2, R23 ;  /* 0x0000001702157220 */ /* 0x000fe40000410000 */
[----:B----4-:R-:W-:-:S02]  /*1ba0*/  FMUL.FTZ R22, R204, R24 ;  /* 0x00000018cc167220 */ /* 0x010fc40000410000 */
[----:B------:R-:W-:Y:S02]  /*1bb0*/  FFMA.FTZ R65, R25, R19, R65 ;  /* 0x0000001319417223 */ /* 0x000fe40000010041 */
[----:B------:R-:W-:Y:S02]  /*1bc0*/  FFMA.FTZ R67, R27, R21, R67 ;  /* 0x000000151b437223 */ /* 0x000fe40000010043 */
[----:B------:R-:W-:Y:S02]  /*1bd0*/  FADD.FTZ R108, R108, R152 ;  /* 0x000000986c6c7221 */ /* 0x000fe40000010000 */
[----:B------:R-:W-:Y:S02]  /*1be0*/  FADD.FTZ R109, R109, R153 ;  /* 0x000000996d6d7221 */ /* 0x000fe40000010000 */
[----:B------:R-:W-:Y:S02]  /*1bf0*/  FMUL.FTZ R24, R196, R26 ;  /* 0x0000001ac4187220 */ /* 0x000fe40000410000 */
[----:B------:R-:W-:-:S04]  /*1c00*/  FMUL.FTZ R26, R2, R172 ;  /* 0x000000ac021a7220 */ /* 0x000fc80000410000 */
[----:B------:R-:W-:Y:S02]  /*1c10*/  FFMA.FTZ R136, R152, R26, R136 ;  /* 0x0000001a98887223 */ /* 0x000fe40000010088 */
[----:B------:R-:W-:Y:S02]  /*1c20*/  FMUL.FTZ R172, R194, R153 ;  /* 0x00000099c2ac7220 */ /* 0x000fe40000410000 */
[----:B------:R-:W-:Y:S02]  /*1c30*/  FMUL.FTZ R23, R197, R25 ;  /* 0x00000019c5177220 */ /* 0x000fe40000410000 */
[----:B------:R-:W-:Y:S02]  /*1c40*/  FMUL.FTZ R25, R195, R27 ;  /* 0x0000001bc3197220 */ /* 0x000fe40000410000 */
[----:B------:R-:W-:-:S04]  /*1c50*/  FMUL.FTZ R27, R2, R173 ;  /* 0x000000ad021b7220 */ /* 0x000fc80000410000 */
[----:B------:R-:W-:Y:S02]  /*1c60*/  FFMA.FTZ R137, R153, R27, R137 ;  /* 0x0000001b99897223 */ /* 0x000fe40000010089 */
[----:B------:R-:W-:-:S04]  /*1c70*/  FADD.FTZ R153, RZ, R8 ;  /* 0x00000008ff997221 */ /* 0x000fc80000010000 */
[----:B------:R-:W-:-:S04]  /*1c80*/  FADD.FTZ R153, R153, R200 ;  /* 0x000000c899997221 */ /* 0x000fc80000010000 */
[----:B------:R-:W-:-:S04]  /*1c90*/  FADD.FTZ R153, R153, R199 ;  /* 0x000000c799997221 */ /* 0x000fc80000010000 */
[----:B------:R-:W-:-:S04]  /*1ca0*/  FADD.FTZ R153, R153, R9 ;  /* 0x0000000999997221 */ /* 0x000fc80000010000 */
[----:B------:R-:W-:-:S04]  /*1cb0*/  FADD.FTZ R153, R153, R14 ;  /* 0x0000000e99997221 */ /* 0x000fc80000010000 */
[----:B------:R-:W-:-:S04]  /*1cc0*/  FADD.FTZ R153, R153, R15 ;  /* 0x0000000f99997221 */ /* 0x000fc80000010000 */
[----:B------:R-:W-:-:S04]  /*1cd0*/  FADD.FTZ R153, R153, R16 ;  /* 0x0000001099997221 */ /* 0x000fc80000010000 */
[----:B------:R-:W-:Y:S02]  /*1ce0*/  FADD.FTZ R153, R153, R17 ;  /* 0x0000001199997221 */ /* 0x000fe40000010000 */
[----:B------:R-:W-:Y:S02]  /*1cf0*/  FMUL.FTZ R171, R171, R152 ;  /* 0x00000098abab7220 */ /* 0x000fe40000410000 */
[----:B------:R-:W-:-:S04]  /*1d00*/  FFMA.FTZ R152, R4, R8, RZ ;  /* 0x0000000804987223 */ /* 0x000fc800000100ff */
        /* <DEDUP_REMOVED lines=17> */
[----:B------:R-:W-:-:S02]  /*1e20*/  FADD.FTZ R169, -R188, R175 ;  /* 0x000000afbca97221 */ /* 0x000fc40000010100 */
[----:B------:R-:W-:Y:S02]  /*1e30*/  FADD.FTZ R175, -R188, R184 ;  /* 0x000000b8bcaf7221 */ /* 0x000fe40000010100 */
[----:B------:R-:W-:Y:S02]  /*1e40*/  FMUL.FTZ R168, R2, R168 ;  /* 0x000000a802a87220 */ /* 0x000fe40000410000 */
[----:B------:R-:W-:Y:S02]  /*1e50*/  FADD.FTZ R153, R153, R172 ;  /* 0x000000ac99997221 */ /* 0x000fe40000010000 */
[----:B------:R-:W-:Y:S02]  /*1e60*/  FFMA.FTZ R152, R27, R172, R152 ;  /* 0x000000ac1b987223 */ /* 0x000fe40000010098 */
[----:B------:R-:W-:Y:S02]  /*1e70*/  FADD.FTZ R176, -R188, R185 ;  /* 0x000000b9bcb07221 */ /* 0x000fe40000010100 */
[----:B------:R-:W-:-:S02]  /*1e80*/  FMUL.FTZ R175, R2, R175 ;  /* 0x000000af02af7220 */ /* 0x000fc40000410000 */
[----:B------:R-:W-:Y:S02]  /*1e90*/  FMUL.FTZ R169, R2, R169 ;  /* 0x000000a902a97220 */ /* 0x000fe40000410000 */
[----:B------:R-:W-:Y:S02]  /*1ea0*/  FADD.FTZ R177, -R188, R186 ;  /* 0x000000babcb17221 */ /* 0x000fe40000010100 */
[----:B------:R-:W-:Y:S02]  /*1eb0*/  FMUL.FTZ R176, R2, R176 ;  /* 0x000000b002b07220 */ /* 0x000fe40000410000 */
[----:B------:R-:W-:Y:S02]  /*1ec0*/  FFMA.FTZ R132, R156, R175, R132 ;  /* 0x000000af9c847223 */ /* 0x000fe40000010084 */
[----:B------:R-:W-:Y:S02]  /*1ed0*/  FADD.FTZ R104, R104, R156 ;  /* 0x0000009c68687221 */ /* 0x000fe40000010000 */
        /* <DEDUP_REMOVED lines=12> */
[----:B------:R-:W-:-:S02]  /*1fa0*/  FMUL.FTZ R181, R2, R181 ;  /* 0x000000b502b57220 */ /* 0x000fc40000410000 */
[----:B------:R-:W-:Y:S02]  /*1fb0*/  FMUL.FTZ R159, R248, R159 ;  /* 0x0000009ff89f7220 */ /* 0x000fe40000410000 */
[----:B--2---:R-:W-:Y:S02]  /*1fc0*/  FMUL.FTZ R173, R174, R154 ;  /* 0x0000009aaead7220 */ /* 0x004fe40000410000 */
        /* <DEDUP_REMOVED lines=11> */
[----:B------:R-:W-:Y:S02]  /*2080*/  FADD.FTZ R183, -R188, R206 ;  /* 0x000000cebcb77221 */ /* 0x000fe40000010100 */
[----:B------:R-:W-:Y:S02]  /*2090*/  FMUL.FTZ R182, R2, R182 ;  /* 0x000000b602b67220 */ /* 0x000fe40000410000 */
[----:B------:R-:W-:Y:S02]  /*20a0*/  FFMA.FTZ R128, R160, R181, R128 ;  /* 0x000000b5a0807223 */ /* 0x000fe40000010080 */
[----:B------:R-:W-:Y:S02]  /*20b0*/  FADD.FTZ R100, R100, R160 ;  /* 0x000000a064647221 */ /* 0x000fe40000010000 */
        /* <DEDUP_REMOVED lines=8> */
[----:B------:R-:W-:Y:S02]  /*2140*/  FADD.FTZ R153, R153, R160 ;  /* 0x000000a099997221 */ /* 0x000fe40000010000 */
[----:B------:R-:W-:Y:S02]  /*2150*/  FFMA.FTZ R152, R181, R160, R152 ;  /* 0x000000a0b5987223 */ /* 0x000fe40000010098 */
[----:B------:R-:W-:Y:S02]  /*2160*/  FMUL.FTZ R184, R2, R184 ;  /* 0x000000b802b87220 */ /* 0x000fe40000410000 */
[----:B------:R-:W-:Y:S02]  /*2170*/  FFMA.FTZ R130, R162, R183, R130 ;  /* 0x000000b7a2827223 */ /* 0x000fe40000010082 */
[----:B------:R-:W-:-:S02]  /*2180*/  FADD.FTZ R102, R102, R162 ;  /* 0x000000a266667221 */ /* 0x000fc40000010000 */
[----:B------:R-:W-:Y:S02]  /*2190*/  FMUL.FTZ R162, R245, R162 ;  /* 0x000000a2f5a27220 */ /* 0x000fe40000410000 */
[----:B------:R-:W-:Y:S02]  /*21a0*/  FADD.FTZ R153, R153, R161 ;  /* 0x000000a199997221 */ /* 0x000fe40000010000 */
[----:B------:R-:W-:Y:S02]  /*21b0*/  FFMA.FTZ R152, R182, R161, R152 ;  /* 0x000000a1b6987223 */ /* 0x000fe40000010098 */
[----:B------:R-:W-:Y:S02]  /*21c0*/  FFMA.FTZ R131, R163, R184, R131 ;  /* 0x000000b8a3837223 */ /* 0x000fe40000010083 */
[----:B------:R-:W-:Y:S02]  /*21d0*/  FADD.FTZ R103, R103, R163 ;  /* 0x000000a367677221 */ /* 0x000fe40000010000 */
        /* <DEDUP_REMOVED lines=35> */
[----:B------:R-:W-:Y:S02]  /*2410*/  FADD.FTZ R165, R153, R197 ;  /* 0x000000c599a57221 */ /* 0x000fe40000010000 */
[----:B------:R-:W-:-:S02]  /*2420*/  FFMA.FTZ R154, R188, R197, R152 ;  /* 0x000000c5bc9a7223 */ /* 0x000fc40000010098 */
.L_x_11790:
[----:B---3--:R-:W-:Y:S05]  /*2430*/  BSYNC B0 ;  /* 0x0000000000007941 */ /* 0x008fea0003800000 */
.L_x_11788:
[----:B------:R-:W0:Y:S01]  /*2440*/  S2R R152, SR_TID.X ;  /* 0x0000000000987919 */ /* 0x000e220000002100 */
[----:B------:R-:W-:-:S02]  /*2450*/  LOP3.LUT P1, RZ, R203, 0xff, RZ, 0xc0, !PT ;  /* 0x000000ffcbff7812 */ /* 0x000fc4000782c0ff */
[----:B0-----:R-:W-:Y:S02]  /*2460*/  SHF.R.U32.HI R167, RZ, 0x5, R152 ;  /* 0x00000005ffa77819 */ /* 0x001fe40000011698 */
[----:B------:R-:W-:Y:S02]  /*2470*/  LOP3.LUT P0, RZ, R152, 0x1f, RZ, 0xc0, !PT ;  /* 0x0000001f98ff7812 */ /* 0x000fe4000780c0ff */
[----:B------:R-:W-:-:S07]  /*2480*/  LOP3.LUT R164, R167, 0x7fffff8, RZ, 0xc0, !PT ;  /* 0x07fffff8a7a47812 */ /* 0x000fce00078ec0ff */
[----:B------:R-:W-:Y:S01]  /*2490*/  @!P1 IADD3 R164, R164, 0x8, RZ ;  /* 0x00000008a4a49810 */ /* 0x000fe20007ffe0ff */
[----:B------:R-:W-:Y:S05]  /*24a0*/  BRA.DIV ~URZ, `(.L_x_11791) ;  /* 0x000036127f007947 */ /* 0x000fea000b800000 */
[----:B------:R0:W1:Y:S02]  /*24b0*/  SHFL.DOWN PT, R166, R165, 0x10, 0x1f ;  /* 0x0a001f00a5a67f89 */ /* 0x00006400000e0000 */
.L_x_11918:
        /* <DEDUP_REMOVED lines=18> */
.L_x_11919:
[----:B--2---:R-:W-:Y:S01]  /*25e0*/  ISETP.GE.AND P5, PT, R201, 0x1, PT ;  /* 0x00000001c900780c */ /* 0x004fe20003fa6270 */
[----:B------:R-:W-:Y:S01]  /*25f0*/  FADD.FTZ R152, R166, R165 ;  /* 0x000000a5a6987221 */ /* 0x000fe20000010000 */
[----:B------:R-:W-:Y:S01]  /*2600*/  @!P0 LOP3.LUT R155, R167, 0x7, RZ, 0xc0, !PT ;  /* 0x00000007a79b8812 */ /* 0x000fe200078ec0ff */
[----:B0-----:R-:W-:Y:S01]  /*2610*/  FADD.FTZ R153, R153, R154 ;  /* 0x0000009a99997221 */ /* 0x001fe20000010000 */
[----:B------:R-:W0:Y:S01]  /*2620*/  S2R R204, SR_TID.X ;  /* 0x0000000000cc7919 */ /* 0x000e220000002100 */
[----:B------:R-:W-:Y:S01]  /*2630*/  WARPSYNC 0xffffffff ;  /* 0xffffffff00007948 */ /* 0x000fe20003800000 */
[----:B------:R-:W-:Y:S01]  /*2640*/  @!P0 IADD3 R155, R164, R155, RZ ;  /* 0x0000009ba49b8210 */ /* 0x000fe20007ffe0ff */
[----:B------:R-:W-:-:S04]  /*2650*/  HFMA2.MMA R166, -RZ, RZ, 0, 0 ;  /* 0x00000000ffa67435 */ /* 0x000fc800000001ff */
[----:B------:R2:W-:Y:S02]  /*2660*/  @!P0 STS.64 [R155.X8+0x7000], R152 ;  /* 0x007000989b008388 */ /* 0x0005e40000008a00 */
[----:B--2---:R-:W-:-:S05]  /*2670*/  @P5 IADD3 R152, R201, -0x1, RZ ;  /* 0xffffffffc9985810 */ /* 0x004fca0007ffe0ff */
        /* <DEDUP_REMOVED lines=16> */
[----:B------:R-:W0:Y:S01]  /*2780*/  LDS.128 R152, [R164.X8+0x7020] ;  /* 0x00702000a4987984 */ /* 0x000e220000008c00 */
[----:B------:R-:W1:Y:S01]  /*2790*/  LDC.U8 R201, c[0x0][0x1f0] ;  /* 0x00007c00ffc97b82 */ /* 0x000e620000000000 */
[----:B0-----:R-:W-:Y:S02]  /*27a0*/  FADD.FTZ R165, R165, R152 ;  /* 0x00000098a5a57221 */ /* 0x001fe40000010000 */
[----:B------:R-:W-:Y:S02]  /*27b0*/  FADD.FTZ R167, R167, R153 ;  /* 0x00000099a7a77221 */ /* 0x000fe40000010000 */
[----:B------:R-:W-:Y:S02]  /*27c0*/  FADD.FTZ R165, R154, R165 ;  /* 0x000000a59aa57221 */ /* 0x000fe40000010000 */
[----:B------:R-:W-:-:S02]  /*27d0*/  FADD.FTZ R167, R155, R167 ;  /* 0x000000a79ba77221 */ /* 0x000fc40000010000 */
[----:B------:R-:W0:Y:S01]  /*27e0*/  LDS.128 R152, [R164.X8+0x7030] ;  /* 0x00703000a4987984 */ /* 0x000e220000008c00 */
[----:B------:R-:W-:Y:S01]  /*27f0*/  @!P6 ISETP.NE.U32.AND P2, PT, RZ, c[0x0][0x218], PT ;  /* 0x00008600ff00ea0c */ /* 0x000fe20003f45070 */
[----:B------:R-:W-:Y:S01]  /*2800*/  BSSY B0, `(.L_x_11793) ;  /* 0x000001b000007945 */ /* 0x000fe20003800000 */
[----:B------:R-:W-:Y:S02]  /*2810*/  @!P6 ISETP.NE.U32.AND P0, PT, RZ, c[0x0][0x218], PT ;  /* 0x00008600ff00ea0c */ /* 0x000fe40003f05070 */
[----:B------:R-:W-:Y:S02]  /*2820*/  @!P6 ISETP.NE.U32.AND P1, PT, RZ, c[0x0][0x218], PT ;  /* 0x00008600ff00ea0c */ /* 0x000fe40003f25070 */
[----:B------:R-:W-:Y:S02]  /*2830*/  @!P6 ISETP.NE.U32.AND P3, PT, RZ, c[0x0][0x218], PT ;  /* 0x00008600ff00ea0c */ /* 0x000fe40003f65070 */
[----:B-1----:R-:W-:Y:S02]  /*2840*/  ISETP.NE.AND P4, PT, R201, RZ, PT ;  /* 0x000000ffc900720c */ /* 0x002fe40003f85270 */
[----:B------:R-:W-:-:S02]  /*2850*/  @!P6 ISETP.NE.AND.EX P2, PT, RZ, c[0x0][0x21c], PT, P2 ;  /* 0x00008700ff00ea0c */ /* 0x000fc40003f45320 */
[----:B------:R-:W-:Y:S02]  /*2860*/  @!P6 ISETP.NE.AND.EX P0, PT, RZ, c[0x0][0x21c], PT, P0 ;  /* 0x00008700ff00ea0c */ /* 0x000fe40003f05300 */
[----:B------:R-:W-:Y:S02]  /*2870*/  @!P6 ISETP.NE.AND.EX P1, PT, RZ, c[0x0][0x21c], PT, P1 ;  /* 0x00008700ff00ea0c */ /* 0x000fe40003f25310 */
[----:B------:R-:W-:Y:S01]  /*2880*/  @!P6 ISETP.NE.AND.EX P3, PT, RZ, c[0x0][0x21c], PT, P3 ;  /* 0x00008700ff00ea0c */ /* 0x000fe20003f65330 */
[----:B0-----:R-:W-:Y:S02]  /*2890*/  FADD.FTZ R152, R165, R152 ;  /* 0x00000098a5987221 */ /* 0x001fe40000010000 */
[----:B------:R-:W-:Y:S02]  /*28a0*/  FADD.FTZ R167, R167, R153 ;  /* 0x00000099a7a77221 */ /* 0x000fe40000010000 */
[----:B------:R-:W-:Y:S01]  /*28b0*/  FADD.FTZ R154, R154, R152 ;  /* 0x000000989a9a7221 */ /* 0x000fe20000010000 */
[----:B------:R-:W-:Y:S01]  /*28c0*/  @P5 MOV R152, 0x10 ;  /* 0x0000001000985802 */ /* 0x000fe20000000f00 */
[----:B------:R-:W-:-:S02]  /*28d0*/  FADD.FTZ R167, R155, R167 ;  /* 0x000000a79ba77221 */ /* 0x000fc40000010000 */
[----:B------:R-:W-:Y:S02]  /*28e0*/  FMUL.FTZ R154, R154, c[0x0][0x1e0] ;  /* 0x000078009a9a7a20 */ /* 0x000fe40000410000 */
[----:B------:R-:W-:-:S03]  /*28f0*/  @P5 IMAD.WIDE.U32 R152, R166, R152, c[0x0][0x170] ;  /* 0x00005c00a6985625 */ /* 0x000fc600078e0098 */
[----:B------:R-:W-:Y:S01]  /*2900*/  FSEL R201, R154, RZ, !P4 ;  /* 0x000000ff9ac97208 */ /* 0x000fe20006000000 */
[----:B------:R-:W-:Y:S01]  /*2910*/  FMUL.FTZ R167, R167, c[0x0][0x1e0] ;  /* 0x00007800a7a77a20 */ /* 0x000fe20000410000 */
        /* <DEDUP_REMOVED lines=9> */
.L_x_11794:
[----:B------:R-:W-:Y:S05]  /*29b0*/  BSYNC B0 ;  /* 0x0000000000007941 */ /* 0x000fea0003800000 */
.L_x_11793:
[----:B------:R-:W-:Y:S01]  /*29c0*/  BSSY B0, `(.L_x_11795) ;  /* 0x000000a000007945 */ /* 0x000fe20003800000 */
        /* <DEDUP_REMOVED lines=9> */
.L_x_11796:
[----:B------:R-:W-:Y:S05]  /*2a60*/  BSYNC B0 ;  /* 0x0000000000007941 */ /* 0x000fea0003800000 */
.L_x_11795:
        /* <DEDUP_REMOVED lines=9> */
.L_x_11798:
[----:B------:R-:W-:Y:S05]  /*2b00*/  BSYNC B0 ;  /* 0x0000000000007941 */ /* 0x000fea0003800000 */
.L_x_11797:
        /* <DEDUP_REMOVED lines=10> */
.L_x_11800:
[----:B------:R-:W-:Y:S05]  /*2bb0*/  BSYNC B0 ;  /* 0x0000000000007941 */ /* 0x000fea0003800000 */
.L_x_11799:
        /* <DEDUP_REMOVED lines=9> */
.L_x_11802:
[----:B------:R-:W-:Y:S05]  /*2c50*/  BSYNC B0 ;  /* 0x0000000000007941 */ /* 0x000fea0003800000 */
.L_x_11801:
        /* <DEDUP_REMOVED lines=10> */
.L_x_11804:
[----:B------:R-:W-:Y:S05]  /*2d00*/  BSYNC B0 ;  /* 0x0000000000007941 */ /* 0x000fea0003800000 */
.L_x_11803:
        /* <DEDUP_REMOVED lines=9> */
.L_x_11806:
[----:B------:R-:W-:Y:S05]  /*2da0*/  BSYNC B0 ;  /* 0x0000000000007941 */ /* 0x000fea0003800000 */
.L_x_11805:
        /* <DEDUP_REMOVED lines=10> */
.L_x_11808:
[----:B------:R-:W-:Y:S05]  /*2e50*/  BSYNC B0 ;  /* 0x0000000000007941 */ /* 0x000fea0003800000 */
.L_x_11807:
[----:B------:R-:W-:Y:S01]  /*2e60*/  ISETP.NE.U32.AND P1, PT, RZ, c[0x0][0x258], PT ;  /* 0x00009600ff007a0c */ /* 0x000fe20003f25070 */
[----:B------:R-:W-:Y:S01]  /*2e70*/  BSSY B0, `(.L_x_11809) ;  /* 0x0000017000007945 */ /* 0x000fe20003800000 */
[----:B------:R-:W-:Y:S02]  /*2e80*/  ISETP.NE.U32.AND P0, PT, RZ, c[0x0][0x258], PT ;  /* 0x00009600ff007a0c */ /* 0x000fe40003f05070 */
[----:B------:R-:W-:Y:S02]  /*2e90*/  ISETP.NE.AND.EX P1, PT, RZ, c[0x0][0x25c], PT, P1 ;  /* 0x00009700ff007a0c */ /* 0x000fe40003f25310 */
[----:B------:R-:W-:Y:S02]  /*2ea0*/  ISETP.NE.AND.EX P0, PT, RZ, c[0x0][0x25c], PT, P0 ;  /* 0x00009700ff007a0c */ /* 0x000fe40003f05300 */
[----:B------:R-:W-:-:S02]  /*2eb0*/  @!P6 ISETP.NE.U32.AND P3, PT, RZ, c[0x0][0x218], PT ;  /* 0x00008600ff00ea0c */ /* 0x000fc40003f65070 */
[----:B------:R-:W-:Y:S02]  /*2ec0*/  SEL R152, R152, R148, P0 ;  /* 0x0000009498987207 */ /* 0x000fe40000000000 */
[----:B------:R-:W-:Y:S02]  /*2ed0*/  SEL R153, R153, R149, P0 ;  /* 0x0000009599997207 */ /* 0x000fe40000000000 */
[----:B------:R-:W-:Y:S02]  /*2ee0*/  SEL R154, R154, R150, P0 ;  /* 0x000000969a9a7207 */ /* 0x000fe40000000000 */
[----:B------:R-:W-:Y:S02]  /*2ef0*/  SEL R155, R155, R151, P0 ;  /* 0x000000979b9b7207 */ /* 0x000fe40000000000 */
[----:B------:R-:W-:Y:S02]  /*2f00*/  @P1 MOV R164, 0x10 ;  /* 0x0000001000a41802 */ /* 0x000fe40000000f00 */
[----:B------:R-:W-:-:S02]  /*2f10*/  @!P6 ISETP.NE.U32.AND P4, PT, RZ, c[0x0][0x218], PT ;  /* 0x00008600ff00ea0c */ /* 0x000fc40003f85070 */
[----:B------:R-:W-:Y:S01]  /*2f20*/  @!P6 ISETP.NE.U32.AND P2, PT, RZ, c[0x0][0x218], PT ;  /* 0x00008600ff00ea0c */ /* 0x000fe20003f45070 */
[----:B------:R-:W-:Y:S01]  /*2f30*/  @P1 IMAD.WIDE.U32 R164, R3, R164, c[0x0][0x258] ;  /* 0x0000960003a41625 */ /* 0x000fe200078e00a4 */
[----:B------:R-:W-:-:S04]  /*2f40*/  @!P6 ISETP.NE.AND.EX P3, PT, RZ, c[0x0][0x21c], PT, P3 ;  /* 0x00008700ff00ea0c */ /* 0x000fc80003f65330 */
[----:B------:R0:W-:Y:S02]  /*2f50*/  @P1 STG.E.128 [R164.64], R152 ;  /* 0x00000098a4001986 */ /* 0x0001e4000c101d04 */
[----:B0-----:R-:W-:-:S05]  /*2f60*/  @P5 MOV R152, 0x10 ;  /* 0x0000001000985802 */ /* 0x001fca0000000f00 */
[----:B------:R-:W-:-:S05]  /*2f70*/  @P5 IMAD.WIDE.U32 R152, R166, R152, c[0x0][0x248] ;  /* 0x00009200a6985625 */ /* 0x000fca00078e0098 */
[----:B------:R0:W-:Y:S01]  /*2f80*/  @P5 STG.E.128 [R152.64], R144 ;  /* 0x0000009098005986 */ /* 0x0001e2000c101d04 */
[----:B------:R-:W-:Y:S05]  /*2f90*/  @!P5 BRA `(.L_x_11810) ;  /* 0x000000400000d947 */ /* 0x000fea0003800000 */
[----:B------:R-:W-:Y:S01]  /*2fa0*/  HFMA2.MMA R141, -RZ, RZ, 0, 9.5367431640625e-07 ;  /* 0x00000010ff8d7435 */ /* 0x000fe200000001ff */
[----:B------:R-:W-:-:S09]  /*2fb0*/  IADD3 R140, R166, 0x100, RZ ;  /* 0x00000100a68c7810 */ /* 0x000fd20007ffe0ff */
[----:B------:R-:W-:-:S06]  /*2fc0*/  IMAD.WIDE.U32 R140, R140, R141, c[0x0][0x170] ;  /* 0x00005c008c8c7625 */ /* 0x000fcc00078e008d */
[----:B------:R-:W5:Y:S02]  /*2fd0*/  LDG.E.128 R140, [R140.64] ;  /* 0x000000048c8c7981 */ /* 0x000f64000c1e1d00 */
.L_x_11810:
[----:B------:R-:W-:Y:S05]  /*2fe0*/  BSYNC B0 ;  /* 0x0000000000007941 */ /* 0x000fea0003800000 */
.L_x_11809:
        /* <DEDUP_REMOVED lines=9> */
.L_x_11812:
[----:B------:R-:W-:Y:S05]  /*3080*/  BSYNC B0 ;  /* 0x0000000000007941 */ /* 0x000fea0003800000 */
.L_x_11811:
[----:B------:R-:W-:Y:S01]  /*3090*/  BSSY B0, `(.L_x_11813) ;  /* 0x000000a000007945 */ /* 0x000fe20003800000 */
[----:B------:R-:W-:Y:S05]  /*30a0*/  @!P5 BRA `(.L_x_11814) ;  /* 0x000000800000d947 */ /* 0x000fea0003800000 */
[----:B------:R-:W-:Y:S01]  /*30b0*/  FMUL.FTZ R153, R152, c[0x0][0x1ec] ;  /* 0x00007b0098997a20 */ /* 0x000fe20000410000 */
[----:B------:R-:W-:-:S03]  /*30c0*/  LOP3.LUT P3, RZ, R192, 0xff, RZ, 0xc0, !PT ;  /* 0x000000ffc0ff7812 */ /* 0x000fc6000786c0ff */
[----:B------:R-:W-:-:S04]  /*30d0*/  FMUL.FTZ R153, R153, c[0x0][0x1e8] ;  /* 0x00007a0099997a20 */ /* 0x000fc80000410000 */
[----:B-----5:R-:W-:-:S05]  /*30e0*/  FMUL.FTZ R144, R140, R153 ;  /* 0x000000998c907220 */ /* 0x020fca0000410000 */
[----:B------:R-:W-:-:S05]  /*30f0*/  FSEL R144, R144, RZ, P3 ;  /* 0x000000ff90907208 */ /* 0x000fca0001800000 */
[----:B------:R-:W-:Y:S01]  /*3100*/  FADD.FTZ R88, R88, R144 ;  /* 0x0000009058587221 */ /* 0x000fe20000010000 */
[----:B------:R-:W-:Y:S01]  /*3110*/  MOV R144, RZ ;  /* 0x000000ff00907202 */ /* 0x000fe20000000f00 */
[----:B------:R-:W-:Y:S02]  /*3120*/  @P3 FMUL.FTZ R144, R235, R153 ;  /* 0x00000099eb903220 */ /* 0x000fe40000410000 */
.L_x_11814:
[----:B------:R-:W-:Y:S05]  /*3130*/  BSYNC B0 ;  /* 0x0000000000007941 */ /* 0x000fea0003800000 */
.L_x_11813:
        /* <DEDUP_REMOVED lines=13> */
.L_x_11816:
[----:B------:R-:W-:Y:S05]  /*3210*/  BSYNC B0 ;  /* 0x0000000000007941 */ /* 0x000fea0003800000 */
.L_x_11815:
        /* <DEDUP_REMOVED lines=8> */
[----:B------:R-:W-:-:S06]  /*32a0*/  HFMA2.MMA R145, -RZ, RZ, 0, 0 ;  /* 0x00000000ff917435 */ /* 0x000fcc00000001ff */
[----:B------:R-:W-:Y:S02]  /*32b0*/  @P3 FMUL.FTZ R145, R234, R154 ;  /* 0x0000009aea913220 */ /* 0x000fe40000410000 */
.L_x_11818:
[----:B------:R-:W-:Y:S05]  /*32c0*/  BSYNC B0 ;  /* 0x0000000000007941 */ /* 0x000fea0003800000 */
.L_x_11817:
        /* <DEDUP_REMOVED lines=9> */
.L_x_11820:
[----:B------:R-:W-:Y:S05]  /*3360*/  BSYNC B0 ;  /* 0x0000000000007941 */ /* 0x000fea0003800000 */
.L_x_11819:
        /* <DEDUP_REMOVED lines=10> */
.L_x_11822:
[----:B------:R-:W-:Y:S05]  /*3410*/  BSYNC B0 ;  /* 0x0000000000007941 */ /* 0x000fea0003800000 */
.L_x_11821:
        /* <DEDUP_REMOVED lines=9> */
.L_x_11824:
[----:B------:R-:W-:Y:S05]  /*34b0*/  BSYNC B0 ;  /* 0x0000000000007941 */ /* 0x000fea0003800000 */
.L_x_11823:
        /* <DEDUP_REMOVED lines=10> */
.L_x_11826:
[----:B------:R-:W-:Y:S05]  /*3560*/  BSYNC B0 ;  /* 0x0000000000007941 */ /* 0x000fea0003800000 */
.L_x_11825:
        /* <DEDUP_REMOVED lines=11> */
[----:B------:R-:W-:Y:S02]  /*3620*/  @!P6 ISETP.NE.AND.EX P3, PT, RZ, c[0x0][0x21c], PT, P3 ;  /* 0x00008700ff00ea0c */ /* 0x000fe40003f65330 */
[C---:B------:R-:W-:Y:S02]  /*3630*/  IADD3 R192, R166.reuse, 0x200, RZ ;  /* 0x00000200a6c07810 */ /* 0x040fe40007ffe0ff */
[----:B0-----:R-:W-:Y:S02]  /*3640*/  @P5 MOV R152, 0x10 ;  /* 0x0000001000985802 */ /* 0x001fe40000000f00 */
[----:B------:R-:W-:-:S05]  /*3650*/  @P5 IADD3 R153, R166, 0x100, RZ ;  /* 0x00000100a6995810 */ /* 0x000fca0007ffe0ff */
[----:B------:R-:W-:-:S05]  /*3660*/  @P5 IMAD.WIDE.U32 R152, R153, R152, c[0x0][0x248] ;  /* 0x0000920099985625 */ /* 0x000fca00078e0098 */
[----:B------:R0:W-:Y:S01]  /*3670*/  @P5 STG.E.128 [R152.64], R144 ;  /* 0x0000009098005986 */ /* 0x0001e2000c101d04 */
[----:B------:R-:W-:Y:S05]  /*3680*/  @!P5 BRA `(.L_x_11828) ;  /* 0x000000300000d947 */ /* 0x000fea0003800000 */
[----:B-----5:R-:W-:-:S10]  /*3690*/  HFMA2.MMA R141, -RZ, RZ, 0, 9.5367431640625e-07 ;  /* 0x00000010ff8d7435 */ /* 0x020fd400000001ff */
[----:B------:R-:W-:-:S06]  /*36a0*/  IMAD.WIDE.U32 R140, R192, R141, c[0x0][0x170] ;  /* 0x00005c00c08c7625 */ /* 0x000fcc00078e008d */
[----:B------:R-:W5:Y:S02]  /*36b0*/  LDG.E.128 R140, [R140.64] ;  /* 0x000000048c8c7981 */ /* 0x000f64000c1e1d00 */
.L_x_11828:
[----:B------:R-:W-:Y:S05]  /*36c0*/  BSYNC B0 ;  /* 0x0000000000007941 */ /* 0x000fea0003800000 */
.L_x_11827:
        /* <DEDUP_REMOVED lines=9> */
.L_x_11830:
[----:B------:R-:W-:Y:S05]  /*3760*/  BSYNC B0 ;  /* 0x0000000000007941 */ /* 0x000fea0003800000 */
.L_x_11829:
        /* <DEDUP_REMOVED lines=10> */
.L_x_11832:
[----:B------:R-:W-:Y:S05]  /*3810*/  BSYNC B0 ;  /* 0x0000000000007941 */ /* 0x000fea0003800000 */
.L_x_11831:
        /* <DEDUP_REMOVED lines=13> */
.L_x_11834:
[----:B------:R-:W-:Y:S05]  /*38f0*/  BSYNC B0 ;  /* 0x0000000000007941 */ /* 0x000fea0003800000 */
.L_x_11833:
        /* <DEDUP_REMOVED lines=10> */
.L_x_11836:
[----:B------:R-:W-:Y:S05]  /*39a0*/  BSYNC B0 ;  /* 0x0000000000007941 */ /* 0x000fea0003800000 */
.L_x_11835:
        /* <DEDUP_REMOVED lines=9> */
.L_x_11838:
[----:B------:R-:W-:Y:S05]  /*3a40*/  BSYNC B0 ;  /* 0x0000000000007941 */ /* 0x000fea0003800000 */
.L_x_11837:
        /* <DEDUP_REMOVED lines=10> */
.L_x_11840:
[----:B------:R-:W-:Y:S05]  /*3af0*/  BSYNC B0 ;  /* 0x0000000000007941 */ /* 0x000fea0003800000 */
.L_x_11839:
        /* <DEDUP_REMOVED lines=9> */
.L_x_11842:
[----:B------:R-:W-:Y:S05]  /*3b90*/  BSYNC B0 ;  /* 0x0000000000007941 */ /* 0x000fea0003800000 */
.L_x_11841:
        /* <DEDUP_REMOVED lines=10> */
.L_x_11844:
[----:B------:R-:W-:Y:S05]  /*3c40*/  BSYNC B0 ;  /* 0x0000000000007941 */ /* 0x000fea0003800000 */
.L_x_11843:
[----:B------:R-:W-:Y:S01]  /*3c50*/  @P1 MOV R164, 0x10 ;  /* 0x0000001000a41802 */ /* 0x000fe20000000f00 */
[----:B------:R-:W-:Y:S01]  /*3c60*/  BSSY B0, `(.L_x_11845) ;  /* 0x0000013000007945 */ /* 0x000fe20003800000 */
[----:B------:R-:W-:Y:S02]  /*3c70*/  SEL R152, R152, R148, P0 ;  /* 0x0000009498987207 */ /* 0x000fe40000000000 */
[----:B------:R-:W-:Y:S01]  /*3c80*/  SEL R153, R153, R149, P0 ;  /* 0x0000009599997207 */ /* 0x000fe20000000000 */
[----:B------:R-:W-:Y:S01]  /*3c90*/  @P1 IMAD.WIDE.U32 R164, R189, R164, c[0x0][0x258] ;  /* 0x00009600bda41625 */ /* 0x000fe200078e00a4 */
[----:B------:R-:W-:Y:S02]  /*3ca0*/  SEL R154, R154, R150, P0 ;  /* 0x000000969a9a7207 */ /* 0x000fe40000000000 */
[----:B------:R-:W-:Y:S02]  /*3cb0*/  SEL R155, R155, R151, P0 ;  /* 0x000000979b9b7207 */ /* 0x000fe40000000000 */
[----:B------:R-:W-:-:S02]  /*3cc0*/  @P5 MOV R189, 0x10 ;  /* 0x0000001000bd5802 */ /* 0x000fc40000000f00 */
[----:B------:R-:W-:Y:S01]  /*3cd0*/  @!P6 ISETP.NE.U32.AND P3, PT, RZ, c[0x0][0x218], PT ;  /* 0x00008600ff00ea0c */ /* 0x000fe20003f65070 */
[----:B------:R0:W-:Y:S01]  /*3ce0*/  @P1 STG.E.128 [R164.64], R152 ;  /* 0x00000098a4001986 */ /* 0x0001e2000c101d04 */
[----:B------:R-:W-:Y:S02]  /*3cf0*/  @!P6 ISETP.NE.U32.AND P4, PT, RZ, c[0x0][0x218], PT ;  /* 0x00008600ff00ea0c */ /* 0x000fe40003f85070 */
[----:B------:R-:W-:Y:S02]  /*3d00*/  @!P6 ISETP.NE.U32.AND P2, PT, RZ, c[0x0][0x218], PT ;  /* 0x00008600ff00ea0c */ /* 0x000fe40003f45070 */
[----:B------:R-:W-:Y:S01]  /*3d10*/  @!P6 ISETP.NE.AND.EX P3, PT, RZ, c[0x0][0x21c], PT, P3 ;  /* 0x00008700ff00ea0c */ /* 0x000fe20003f65330 */
[----:B0-----:R-:W-:Y:S01]  /*3d20*/  @P5 IMAD.WIDE.U32 R152, R192, R189, c[0x0][0x248] ;  /* 0x00009200c0985625 */ /* 0x001fe200078e00bd */
[----:B------:R-:W-:-:S04]  /*3d30*/  IADD3 R189, R166, 0x300, RZ ;  /* 0x00000300a6bd7810 */ /* 0x000fc80007ffe0ff */
[----:B------:R0:W-:Y:S01]  /*3d40*/  @P5 STG.E.128 [R152.64], R144 ;  /* 0x0000009098005986 */ /* 0x0001e2000c101d04 */
[----:B------:R-:W-:Y:S05]  /*3d50*/  @!P5 BRA `(.L_x_11846) ;  /* 0x000000300000d947 */ /* 0x000fea0003800000 */
[----:B-----5:R-:W-:-:S10]  /*3d60*/  HFMA2.MMA R140, -RZ, RZ, 0, 9.5367431640625e-07 ;  /* 0x00000010ff8c7435 */ /* 0x020fd400000001ff */
[----:B------:R-:W-:-:S06]  /*3d70*/  IMAD.WIDE.U32 R140, R189, R140, c[0x0][0x170] ;  /* 0x00005c00bd8c7625 */ /* 0x000fcc00078e008c */
[----:B------:R-:W5:Y:S02]  /*3d80*/  LDG.E.128 R140, [R140.64] ;  /* 0x000000048c8c7981 */ /* 0x000f64000c1e1d00 */
.L_x_11846:
[----:B------:R-:W-:Y:S05]  /*3d90*/  BSYNC B0 ;  /* 0x0000000000007941 */ /* 0x000fea0003800000 */
.L_x_11845:
        /* <DEDUP_REMOVED lines=9> */
.L_x_11848:
[----:B------:R-:W-:Y:S05]  /*3e30*/  BSYNC B0 ;  /* 0x0000000000007941 */ /* 0x000fea0003800000 */
.L_x_11847:
        /* <DEDUP_REMOVED lines=10> */
.L_x_11850:
[----:B------:R-:W-:Y:S05]  /*3ee0*/  BSYNC B0 ;  /* 0x0000000000007941 */ /* 0x000fea0003800000 */
.L_x_11849:
        /* <DEDUP_REMOVED lines=13> */
.L_x_11852:
[----:B------:R-:W-:Y:S05]  /*3fc0*/  BSYNC B0 ;  /* 0x0000000000007941 */ /* 0x000fea0003800000 */
.L_x_11851:
        /* <DEDUP_REMOVED lines=10> */
.L_x_11854:
[----:B------:R-:W-:Y:S05]  /*4070*/  BSYNC B0 ;  /* 0x0000000000007941 */ /* 0x000fea0003800000 */
.L_x_11853:
        /* <DEDUP_REMOVED lines=9> */
.L_x_11856:
[----:B------:R-:W-:Y:S05]  /*4110*/  BSYNC B0 ;  /* 0x0000000000007941 */ /* 0x000fea0003800000 */
.L_x_11855:
        /* <DEDUP_REMOVED lines=10> */
.L_x_11858:
[----:B------:R-:W-:Y:S05]  /*41c0*/  BSYNC B0 ;  /* 0x0000000000007941 */ /* 0x000fea0003800000 */
.L_x_11857:
        /* <DEDUP_REMOVED lines=9> */
.L_x_11860:
[----:B------:R-:W-:Y:S05]  /*4260*/  BSYNC B0 ;  /* 0x0000000000007941 */ /* 0x000fea0003800000 */
.L_x_11859:
        /* <DEDUP_REMOVED lines=10> */
.L_x_11862:
[----:B------:R-:W-:Y:S05]  /*4310*/  BSYNC B0 ;  /* 0x0000000000007941 */ /* 0x000fea0003800000 */
.L_x_11861:
        /* <DEDUP_REMOVED lines=20> */
.L_x_11864:
[----:B------:R-:W-:Y:S05]  /*4460*/  BSYNC B0 ;  /* 0x0000000000007941 */ /* 0x000fea0003800000 */
.L_x_11863:
        /* <DEDUP_REMOVED lines=9> */
.L_x_11866:
[----:B------:R-:W-:Y:S05]  /*4500*/  BSYNC B0 ;  /* 0x0000000000007941 */ /* 0x000fea0003800000 */
.L_x_11865:
[----:B------:R-:W-:Y:S01]  /*4510*/  BSSY B0, `(.L_x_11867) ;  /* 0x000000a000007945 */ /* 0x000fe20003800000 */
[----:B------:R-:W-:Y:S05]  /*4520*/  @!P5 BRA `(.L_x_11868) ;  /* 0x000000800000d947 */ /* 0x000fea0003800000 */
[----:B------:R-:W-:Y:S01]  /*4530*/  FMUL.FTZ R153, R152, c[0x0][0x1ec] ;  /* 0x00007b0098997a20 */ /* 0x000fe20000410000 */
[----:B------:R-:W-:-:S03]  /*4540*/  LOP3.LUT P3, RZ, R180, 0xff, RZ, 0xc0, !PT ;  /* 0x000000ffb4ff7812 */ /* 0x000fc6000786c0ff */
[----:B------:R-:W-:-:S04]  /*4550*/  FMUL.FTZ R153, R153, c[0x0][0x1e8] ;  /* 0x00007a0099997a20 */ /* 0x000fc80000410000 */
[----:B-----5:R-:W-:-:S05]  /*4560*/  FMUL.FTZ R144, R140, R153 ;  /* 0x000000998c907220 */ /* 0x020fca0000410000 */
[----:B------:R-:W-:Y:S02]  /*4570*/  FSEL R155, R144, RZ, P3 ;  /* 0x000000ff909b7208 */ /* 0x000fe40001800000 */
[----:B------:R-:W-:Y:S01]  /*4580*/  MOV R144, RZ ;  /* 0x000000ff00907202 */ /* 0x000fe20000000f00 */
[----:B------:R-:W-:Y:S02]  /*4590*/  @P3 FMUL.FTZ R144, R223, R153 ;  /* 0x00000099df903220 */ /* 0x000fe40000410000 */
[----:B------:R-:W-:Y:S02]  /*45a0*/  FADD.FTZ R76, R76, R155 ;  /* 0x0000009b4c4c7221 */ /* 0x000fe40000010000 */
.L_x_11868:
[----:B------:R-:W-:Y:S05]  /*45b0*/  BSYNC B0 ;  /* 0x0000000000007941 */ /* 0x000fea0003800000 */
.L_x_11867:
[----:B------:R-:W-:Y:S01]  /*45c0*/  @!P6 ISETP.NE.U32.AND P3, PT, RZ, c[0x0][0x218], PT ;  /* 0x00008600ff00ea0c */ /* 0x000fe20003f65070 */
[----:B------:R-:W-:Y:S01]  /*45d0*/  BSSY B0, `(.L_x_11869) ;  /* 0x000000c000007945 */ /* 0x000fe20003800000 */
[----:B------:R-:W-:Y:S02]  /*45e0*/  @!P6 ISETP.NE.AND.EX P4, PT, RZ, c[0x0][0x21c], PT, P4 ;  /* 0x00008700ff00ea0c */ /* 0x000fe40003f85340 */
[----:B------:R-:W-:Y:S02]  /*45f0*/  @!P6 ISETP.NE.AND.EX P3, PT, RZ, c[0x0][0x21c], PT, P3 ;  /* 0x00008700ff00ea0c */ /* 0x000fe40003f65330 */
        /* <DEDUP_REMOVED lines=9> */
.L_x_11870:
[----:B------:R-:W-:Y:S05]  /*4690*/  BSYNC B0 ;  /* 0x0000000000007941 */ /* 0x000fea0003800000 */
.L_x_11869:
[----:B------:R-:W-:Y:S01]  /*46a0*/  BSSY B0, `(.L_x_11871) ;  /* 0x000000a000007945 */ /* 0x000fe20003800000 */
[----:B------:R-:W-:Y:S05]  /*46b0*/  @!P5 BRA `(.L_x_11872) ;  /* 0x000000800000d947 */ /* 0x000fea0003800000 */
[----:B------:R-:W-:Y:S01]  /*46c0*/  FMUL.FTZ R154, R153, c[0x0][0x1ec] ;  /* 0x00007b00999a7a20 */ /* 0x000fe20000410000 */
[----:B------:R-:W-:-:S03]  /*46d0*/  LOP3.LUT P3, RZ, R180, 0xff00, RZ, 0xc0, !PT ;  /* 0x0000ff00b4ff7812 */ /* 0x000fc6000786c0ff */
[----:B------:R-:W-:-:S04]  /*46e0*/  FMUL.FTZ R154, R154, c[0x0][0x1e8] ;  /* 0x00007a009a9a7a20 */ /* 0x000fc80000410000 */
[----:B-----5:R-:W-:-:S05]  /*46f0*/  FMUL.FTZ R145, R141, R154 ;  /* 0x0000009a8d917220 */ /* 0x020fca0000410000 */
[----:B------:R-:W-:Y:S01]  /*4700*/  FSEL R164, R145, RZ, P3 ;  /* 0x000000ff91a47208 */ /* 0x000fe20001800000 */
[----:B------:R-:W-:-:S04]  /*4710*/  HFMA2.MMA R145, -RZ, RZ, 0, 0 ;  /* 0x00000000ff917435 */ /* 0x000fc800000001ff */
[----:B------:R-:W-:Y:S02]  /*4720*/  FADD.FTZ R77, R77, R164 ;  /* 0x000000a44d4d7221 */ /* 0x000fe40000010000 */
[----:B------:R-:W-:Y:S02]  /*4730*/  @P3 FMUL.FTZ R145, R222, R154 ;  /* 0x0000009ade913220 */ /* 0x000fe40000410000 */
.L_x_11872:
[----:B------:R-:W-:Y:S05]  /*4740*/  BSYNC B0 ;  /* 0x0000000000007941 */ /* 0x000fea0003800000 */
.L_x_11871:
        /* <DEDUP_REMOVED lines=9> */
.L_x_11874:
[----:B------:R-:W-:Y:S05]  /*47e0*/  BSYNC B0 ;  /* 0x0000000000007941 */ /* 0x000fea0003800000 */
.L_x_11873:
        /* <DEDUP_REMOVED lines=10> */
.L_x_11876:
[----:B------:R-:W-:Y:S05]  /*4890*/  BSYNC B0 ;  /* 0x0000000000007941 */ /* 0x000fea0003800000 */
.L_x_11875:
        /* <DEDUP_REMOVED lines=9> */
.L_x_11878:
[----:B------:R-:W-:Y:S05]  /*4930*/  BSYNC B0 ;  /* 0x0000000000007941 */ /* 0x000fea0003800000 */
.L_x_11877:
        /* <DEDUP_REMOVED lines=10> */
.L_x_11880:
[----:B------:R-:W-:Y:S05]  /*49e0*/  BSYNC B0 ;  /* 0x0000000000007941 */ /* 0x000fea0003800000 */
.L_x_11879:
        /* <DEDUP_REMOVED lines=8> */
[----:B------:R-:W-:Y:S02]  /*4a70*/  @P5 MOV R180, 0x10 ;  /* 0x0000001000b45802 */ /* 0x000fe40000000f00 */
        /* <DEDUP_REMOVED lines=12> */
.L_x_11882:
[----:B------:R-:W-:Y:S05]  /*4b40*/  BSYNC B0 ;  /* 0x0000000000007941 */ /* 0x000fea0003800000 */
.L_x_11881:
        /* <DEDUP_REMOVED lines=9> */
.L_x_11884:
[----:B------:R-:W-:Y:S05]  /*4be0*/  BSYNC B0 ;  /* 0x0000000000007941 */ /* 0x000fea0003800000 */
.L_x_11883:
        /* <DEDUP_REMOVED lines=10> */
.L_x_11886:
[----:B------:R-:W-:Y:S05]  /*4c90*/  BSYNC B0 ;  /* 0x0000000000007941 */ /* 0x000fea0003800000 */
.L_x_11885:
        /* <DEDUP_REMOVED lines=13> */
.L_x_11888:
[----:B------:R-:W-:Y:S05]  /*4d70*/  BSYNC B0 ;  /* 0x0000000000007941 */ /* 0x000fea0003800000 */
.L_x_11887:
        /* <DEDUP_REMOVED lines=10> */
.L_x_11890:
[----:B------:R-:W-:Y:S05]  /*4e20*/  BSYNC B0 ;  /* 0x0000000000007941 */ /* 0x000fea0003800000 */
.L_x_11889:
        /* <DEDUP_REMOVED lines=9> */
.L_x_11892:
[----:B------:R-:W-:Y:S05]  /*4ec0*/  BSYNC B0 ;  /* 0x0000000000007941 */ /* 0x000fea0003800000 */
.L_x_11891:
        /* <DEDUP_REMOVED lines=10> */
.L_x_11894:
[----:B------:R-:W-:Y:S05]  /*4f70*/  BSYNC B0 ;  /* 0x0000000000007941 */ /* 0x000fea0003800000 */
.L_x_11893:
        /* <DEDUP_REMOVED lines=9> */
.L_x_11896:
[----:B------:R-:W-:Y:S05]  /*5010*/  BSYNC B0 ;  /* 0x0000000000007941 */ /* 0x000fea0003800000 */
.L_x_11895:
        /* <DEDUP_REMOVED lines=10> */
.L_x_11898:
[----:B------:R-:W-:Y:S05]  /*50c0*/  BSYNC B0 ;  /* 0x0000000000007941 */ /* 0x000fea0003800000 */
.L_x_11897:
[----:B------:R-:W-:Y:S01]  /*50d0*/  @P1 IADD3 R164, R3, 0x500, RZ ;  /* 0x0000050003a41810 */ /* 0x000fe20007ffe0ff */
[----:B------:R-:W-:Y:S01]  /*50e0*/  BSSY B0, `(.L_x_11899) ;  /* 0x0000014000007945 */ /* 0x000fe20003800000 */
[----:B------:R-:W-:Y:S02]  /*50f0*/  @P1 MOV R165, 0x10 ;  /* 0x0000001000a51802 */ /* 0x000fe40000000f00 */
[----:B------:R-:W-:Y:S02]  /*5100*/  SEL R152, R152, R148, P0 ;  /* 0x0000009498987207 */ /* 0x000fe40000000000 */
[----:B------:R-:W-:Y:S01]  /*5110*/  SEL R153, R153, R149, P0 ;  /* 0x0000009599997207 */ /* 0x000fe20000000000 */
[----:B------:R-:W-:Y:S01]  /*5120*/  @P1 IMAD.WIDE.U32 R164, R164, R165, c[0x0][0x258] ;  /* 0x00009600a4a41625 */ /* 0x000fe200078e00a5 */
[----:B------:R-:W-:-:S02]  /*5130*/  SEL R154, R154, R150, P0 ;  /* 0x000000969a9a7207 */ /* 0x000fc40000000000 */
[----:B------:R-:W-:Y:S02]  /*5140*/  SEL R155, R155, R151, P0 ;  /* 0x000000979b9b7207 */ /* 0x000fe40000000000 */
[----:B------:R-:W-:Y:S02]  /*5150*/  @P5 MOV R179, 0x10 ;  /* 0x0000001000b35802 */ /* 0x000fe40000000f00 */
[----:B------:R-:W-:Y:S01]  /*5160*/  @!P6 ISETP.NE.U32.AND P3, PT, RZ, c[0x0][0x218], PT ;  /* 0x00008600ff00ea0c */ /* 0x000fe20003f65070 */
[----:B------:R0:W-:Y:S01]  /*5170*/  @P1 STG.E.128 [R164.64], R152 ;  /* 0x00000098a4001986 */ /* 0x0001e2000c101d04 */
[----:B------:R-:W-:Y:S02]  /*5180*/  @!P6 ISETP.NE.U32.AND P4, PT, RZ, c[0x0][0x218], PT ;  /* 0x00008600ff00ea0c */ /* 0x000fe40003f85070 */
[----:B------:R-:W-:Y:S02]  /*5190*/  @!P6 ISETP.NE.U32.AND P2, PT, RZ, c[0x0][0x218], PT ;  /* 0x00008600ff00ea0c */ /* 0x000fe40003f45070 */
[----:B------:R-:W-:-:S02]  /*51a0*/  @!P6 ISETP.NE.AND.EX P3, PT, RZ, c[0x0][0x21c], PT, P3 ;  /* 0x00008700ff00ea0c */ /* 0x000fc40003f65330 */
[----:B------:R-:W-:Y:S01]  /*51b0*/  IADD3 R166, R166, 0x600, RZ ;  /* 0x00000600a6a67810 */ /* 0x000fe20007ffe0ff */
[----:B0-----:R-:W-:-:S05]  /*51c0*/  @P5 IMAD.WIDE.U32 R152, R180, R179, c[0x0][0x248] ;  /* 0x00009200b4985625 */ /* 0x001fca00078e00b3 */
[----:B------:R0:W-:Y:S01]  /*51d0*/  @P5 STG.E.128 [R152.64], R144 ;  /* 0x0000009098005986 */ /* 0x0001e2000c101d04 */
[----:B------:R-:W-:Y:S05]  /*51e0*/  @!P5 BRA `(.L_x_11900) ;  /* 0x000000300000d947 */ /* 0x000fea0003800000 */
[----:B-----5:R-:W-:-:S10]  /*51f0*/  HFMA2.MMA R141, -RZ, RZ, 0, 9.5367431640625e-07 ;  /* 0x00000010ff8d7435 */ /* 0x020fd400000001ff */
[----:B------:R-:W-:-:S06]  /*5200*/  IMAD.WIDE.U32 R140, R166, R141, c[0x0][0x170] ;  /* 0x00005c00a68c7625 */ /* 0x000fcc00078e008d */
[----:B------:R-:W5:Y:S02]  /*5210*/  LDG.E.128 R140, [R140.64] ;  /* 0x000000048c8c7981 */ /* 0x000f64000c1e1d00 */
.L_x_11900:
[----:B------:R-:W-:Y:S05]  /*5220*/  BSYNC B0 ;  /* 0x0000000000007941 */ /* 0x000fea0003800000 */
.L_x_11899:
        /* <DEDUP_REMOVED lines=9> */
.L_x_11902:
[----:B------:R-:W-:Y:S05]  /*52c0*/  BSYNC B0 ;  /* 0x0000000000007941 */ /* 0x000fea0003800000 */
.L_x_11901:
        /* <DEDUP_REMOVED lines=10> */
.L_x_11904:
[----:B------:R-:W-:Y:S05]  /*5370*/  BSYNC B0 ;  /* 0x0000000000007941 */ /* 0x000fea0003800000 */
.L_x_11903:
        /* <DEDUP_REMOVED lines=13> */
.L_x_11906:
[----:B------:R-:W-:Y:S05]  /*5450*/  BSYNC B0 ;  /* 0x0000000000007941 */ /* 0x000fea0003800000 */
.L_x_11905:
        /* <DEDUP_REMOVED lines=10> */
.L_x_11908:
[----:B------:R-:W-:Y:S05]  /*5500*/  BSYNC B0 ;  /* 0x0000000000007941 */ /* 0x000fea0003800000 */
.L_x_11907:
        /* <DEDUP_REMOVED lines=9> */
.L_x_11910:
[----:B------:R-:W-:Y:S05]  /*55a0*/  BSYNC B0 ;  /* 0x0000000000007941 */ /* 0x000fea0003800000 */
.L_x_11909:
        /* <DEDUP_REMOVED lines=10> */
.L_x_11912:
[----:B------:R-:W-:Y:S05]  /*5650*/  BSYNC B0 ;  /* 0x0000000000007941 */ /* 0x000fea0003800000 */
.L_x_11911:
        /* <DEDUP_REMOVED lines=9> */
.L_x_11914:
[----:B------:R-:W-:Y:S05]  /*56f0*/  BSYNC B0 ;  /* 0x0000000000007941 */ /* 0x000fea0003800000 */
.L_x_11913:
[----:B------:R-:W-:Y:S01]  /*5700*/  BSSY B0, `(.L_x_11915) ;  /* 0x000000e000007945 */ /* 0x000fe20003800000 */
[----:B------:R-:W-:Y:S02]  /*5710*/  SEL R148, R153, R148, P0 ;  /* 0x0000009499947207 */ /* 0x000fe40000000000 */
[----:B------:R-:W-:Y:S02]  /*5720*/  SEL R149, R152, R149, P0 ;  /* 0x0000009598957207 */ /* 0x000fe40000000000 */
[----:B------:R-:W-:Y:S02]  /*5730*/  SEL R150, R155, R150, P0 ;  /* 0x000000969b967207 */ /* 0x000fe40000000000 */
[----:B------:R-:W-:Y:S01]  /*5740*/  SEL R151, R154, R151, P0 ;  /* 0x000000979a977207 */ /* 0x000fe20000000000 */
[----:B------:R-:W-:Y:S05]  /*5750*/  @!P5 BRA `(.L_x_11916) ;  /* 0x000000800000d947 */ /* 0x000fea0003800000 */
[----:B------:R-:W-:Y:S01]  /*5760*/  FMUL.FTZ R154, R154, c[0x0][0x1ec] ;  /* 0x00007b009a9a7a20 */ /* 0x000fe20000410000 */
[----:B------:R-:W-:Y:S01]  /*5770*/  LOP3.LUT P0, RZ, R170, 0xff000000, RZ, 0xc0, !PT ;  /* 0xff000000aaff7812 */ /* 0x000fe2000780c0ff */
[----:B------:R-:W-:-:S02]  /*5780*/  HFMA2.MMA R147, -RZ, RZ, 0, 0 ;  /* 0x00000000ff937435 */ /* 0x000fc400000001ff */
[----:B------:R-:W-:-:S04]  /*5790*/  FMUL.FTZ R154, R154, c[0x0][0x1e8] ;  /* 0x00007a009a9a7a20 */ /* 0x000fc80000410000 */
[----:B-----5:R-:W-:-:S05]  /*57a0*/  FMUL.FTZ R2, R143, R154 ;  /* 0x0000009a8f027220 */ /* 0x020fca0000410000 */
[----:B------:R-:W-:Y:S01]  /*57b0*/  FSEL R2, R2, RZ, P0 ;  /* 0x000000ff02027208 */ /* 0x000fe20000000000 */
[----:B------:R-:W-:-:S04]  /*57c0*/  @P0 FMUL.FTZ R147, R212, R154 ;  /* 0x0000009ad4930220 */ /* 0x000fc80000410000 */
[----:B------:R-:W-:Y:S02]  /*57d0*/  FADD.FTZ R71, R71, R2 ;  /* 0x0000000247477221 */ /* 0x000fe40000010000 */
.L_x_11916:
[----:B------:R-:W-:Y:S05]  /*57e0*/  BSYNC B0 ;  /* 0x0000000000007941 */ /* 0x000fea0003800000 */
.L_x_11915:
[----:B------:R-:W-:Y:S02]  /*57f0*/  @P1 IADD3 R3, R3, 0x600, RZ ;  /* 0x0000060003031810 */ /* 0x000fe40007ffe0ff */
[----:B------:R-:W-:Y:S02]  /*5800*/  @P1 MOV R2, 0x10 ;  /* 0x0000001000021802 */ /* 0x000fe40000000f00 */
[----:B------:R-:W-:Y:S02]  /*5810*/  @P5 MOV R153, 0x10 ;  /* 0x0000001000995802 */ /* 0x000fe40000000f00 */
[----:B------:R-:W-:Y:S01]  /*5820*/  IADD3 R0, R0, c[0x0][0x160], RZ ;  /* 0x0000580000007a10 */ /* 0x000fe20007ffe0ff */
[----:B------:R-:W-:-:S03]  /*5830*/  @P1 IMAD.WIDE.U32 R2, R3, R2, c[0x0][0x258] ;  /* 0x0000960003021625 */ /* 0x000fc600078e0002 */
[----:B------:R-:W-:Y:S02]  /*5840*/  ISETP.GE.AND P0, PT, R0, c[0x0][0x164], PT ;  /* 0x0000590000007a0c */ /* 0x000fe40003f06270 */
[----:B------:R0:W-:Y:S01]  /*5850*/  @P1 STG.E.128 [R2.64], R148 ;  /* 0x0000009402001986 */ /* 0x0001e2000c101d04 */
[----:B------:R-:W-:-:S04]  /*5860*/  LOP3.LUT P1, RZ, R203, 0xff, RZ, 0xc0, !PT ;  /* 0x000000ffcbff7812 */ /* 0x000fc8000782c0ff */
[----:B------:R-:W-:Y:S01]  /*5870*/  SEL R203, RZ, 0x1, P1 ;  /* 0x00000001ffcb7807 */ /* 0x000fe20000800000 */
[----:B0-----:R-:W-:-:S05]  /*5880*/  @P5 IMAD.WIDE.U32 R2, R166, R153, c[0x0][0x248] ;  /* 0x00009200a6025625 */ /* 0x001fca00078e0099 */
[----:B------:R0:W-:Y:S02]  /*5890*/  @P5 STG.E.128 [R2.64], R144 ;  /* 0x0000009002005986 */ /* 0x0001e4000c101d04 */
[----:B0----5:R-:W-:Y:S01]  /*58a0*/  @P0 CALL.REL.NOINC `(.L_x_11787) ;  /* 0x0000001000000944 */ /* 0x021fe20003c00000 */
[----:B------:R-:W-:Y:S05]  /*58b0*/  BRA `(.L_x_11917) ;  /* 0xffffb49000007947 */ /* 0x000fea000383ffff */
.L_x_11787:
        /* <DEDUP_REMOVED lines=32> */
.L_x_11791:
[----:B------:R-:W-:Y:S01]  /*5ac0*/  HFMA2.MMA R155, -RZ, RZ, 0, 9.5367431640625e-07 ;  /* 0x00000010ff9b7435 */ /* 0x000fe200000001ff */
[----:B------:R-:W-:-:S02]  /*5ad0*/  MOV R153, R165 ;  /* 0x000000a500997202 */ /* 0x000fc40000000f00 */
[----:B------:R-:W-:Y:S02]  /*5ae0*/  MOV R205, 0x1f ;  /* 0x0000001f00cd7802 */ /* 0x000fe40000000f00 */
[----:B------:R-:W-:Y:S02]  /*5af0*/  MOV R204, 0xffffffff ;  /* 0xffffffff00cc7802 */ /* 0x000fe40000000f00 */
[----:B------:R-:W-:Y:S02]  /*5b00*/  MOV R152, 0x5b20 ;  /* 0x00005b2000987802 */ /* 0x000fe40000000f00 */
[----:B-----5:R-:W-:Y:S05]  /*5b10*/  CALL.REL.NOINC `($__internal_179_$__cuda_sm70_shflsync_down_p) ;  /* 0x0000046000007944 */ /* 0x020fea0003c00000 */
[----:B-1----:R-:W-:Y:S01]  /*5b20*/  MOV R166, R155 ;  /* 0x0000009b00a67202 */ /* 0x002fe20000000f00 */
[----:B------:R-:W-:Y:S05]  /*5b30*/  BRA `(.L_x_11918) ;  /* 0xffffc98000007947 */ /* 0x000fea000383ffff */
.L_x_11792:
[----:B------:R-:W-:Y:S01]  /*5b40*/  HFMA2.MMA R155, -RZ, RZ, 0, 9.5367431640625e-07 ;  /* 0x00000010ff9b7435 */ /* 0x000fe200000001ff */
[----:B------:R-:W-:Y:S02]  /*5b50*/  MOV R153, R154 ;  /* 0x0000009a00997202 */ /* 0x000fe40000000f00 */
[----:B------:R-:W-:Y:S02]  /*5b60*/  MOV R205, 0x1f ;  /* 0x0000001f00cd7802 */ /* 0x000fe40000000f00 */
[----:B------:R-:W-:-:S02]  /*5b70*/  MOV R204, 0xffffffff ;  /* 0xffffffff00cc7802 */ /* 0x000fc40000000f00 */
[----:B------:R-:W-:Y:S02]  /*5b80*/  MOV R152, 0x5ba0 ;  /* 0x00005ba000987802 */ /* 0x000fe40000000f00 */
[----:B01---5:R-:W-:Y:S05]  /*5b90*/  CALL.REL.NOINC `($__internal_179_$__cuda_sm70_shflsync_down_p) ;  /* 0x000003e000007944 */ /* 0x023fea0003c00000 */
[----:B------:R-:W-:Y:S01]  /*5ba0*/  FADD.FTZ R165, R166, R165 ;  /* 0x000000a5a6a57221 */ /* 0x000fe20000010000 */
[----:B------:R-:W-:Y:S01]  /*5bb0*/  MOV R205, 0x1f ;  /* 0x0000001f00cd7802 */ /* 0x000fe20000000f00 */
[----:B-1----:R-:W-:Y:S01]  /*5bc0*/  FADD.FTZ R154, R154, R155 ;  /* 0x0000009b9a9a7221 */ /* 0x002fe20000010000 */
[----:B------:R-:W-:Y:S01]  /*5bd0*/  HFMA2.MMA R155, -RZ, RZ, 0, 4.76837158203125e-07 ;  /* 0x00000008ff9b7435 */ /* 0x000fe200000001ff */
[----:B------:R-:W-:Y:S02]  /*5be0*/  MOV R204, 0xffffffff ;  /* 0xffffffff00cc7802 */ /* 0x000fe40000000f00 */
[----:B------:R-:W-:Y:S02]  /*5bf0*/  MOV R153, R165 ;  /* 0x000000a500997202 */ /* 0x000fe40000000f00 */
[----:B------:R-:W-:Y:S02]  /*5c00*/  MOV R152, 0x5c20 ;  /* 0x00005c2000987802 */ /* 0x000fe40000000f00 */
[----:B------:R-:W-:Y:S05]  /*5c10*/  CALL.REL.NOINC `($__internal_179_$__cuda_sm70_shflsync_down_p) ;  /* 0x0000036000007944 */ /* 0x000fea0003c00000 */
[----:B-1----:R-:W-:Y:S01]  /*5c20*/  MOV R166, R155 ;  /* 0x0000009b00a67202 */ /* 0x002fe20000000f00 */
[----:B------:R-:W-:Y:S01]  /*5c30*/  HFMA2.MMA R155, -RZ, RZ, 0, 4.76837158203125e-07 ;  /* 0x00000008ff9b7435 */ /* 0x000fe200000001ff */
[----:B------:R-:W-:-:S02]  /*5c40*/  MOV R153, R154 ;  /* 0x0000009a00997202 */ /* 0x000fc40000000f00 */
[----:B------:R-:W-:Y:S02]  /*5c50*/  MOV R205, 0x1f ;  /* 0x0000001f00cd7802 */ /* 0x000fe40000000f00 */
[----:B------:R-:W-:Y:S02]  /*5c60*/  MOV R204, 0xffffffff ;  /* 0xffffffff00cc7802 */ /* 0x000fe40000000f00 */
[----:B------:R-:W-:Y:S02]  /*5c70*/  MOV R152, 0x5c90 ;  /* 0x00005c9000987802 */ /* 0x000fe40000000f00 */
[----:B------:R-:W-:Y:S05]  /*5c80*/  CALL.REL.NOINC `($__internal_179_$__cuda_sm70_shflsync_down_p) ;  /* 0x000002f000007944 */ /* 0x000fea0003c00000 */
[----:B------:R-:W-:Y:S01]  /*5c90*/  FADD.FTZ R165, R166, R165 ;  /* 0x000000a5a6a57221 */ /* 0x000fe20000010000 */
[----:B------:R-:W-:Y:S01]  /*5ca0*/  MOV R205, 0x1f ;  /* 0x0000001f00cd7802 */ /* 0x000fe20000000f00 */
[----:B-1----:R-:W-:Y:S01]  /*5cb0*/  FADD.FTZ R154, R154, R155 ;  /* 0x0000009b9a9a7221 */ /* 0x002fe20000010000 */
[----:B------:R-:W-:Y:S01]  /*5cc0*/  HFMA2.MMA R155, -RZ, RZ, 0, 2.384185791015625e-07 ;  /* 0x00000004ff9b7435 */ /* 0x000fe200000001ff */
[----:B------:R-:W-:Y:S02]  /*5cd0*/  MOV R204, 0xffffffff ;  /* 0xffffffff00cc7802 */ /* 0x000fe40000000f00 */
[----:B------:R-:W-:-:S02]  /*5ce0*/  MOV R153, R165 ;  /* 0x000000a500997202 */ /* 0x000fc40000000f00 */
[----:B------:R-:W-:Y:S02]  /*5cf0*/  MOV R152, 0x5d10 ;  /* 0x00005d1000987802 */ /* 0x000fe40000000f00 */
[----:B------:R-:W-:Y:S05]  /*5d00*/  CALL.REL.NOINC `($__internal_179_$__cuda_sm70_shflsync_down_p) ;  /* 0x0000027000007944 */ /* 0x000fea0003c00000 */
[----:B-1----:R-:W-:Y:S01]  /*5d10*/  MOV R166, R155 ;  /* 0x0000009b00a67202 */ /* 0x002fe20000000f00 */
[----:B------:R-:W-:Y:S01]  /*5d20*/  HFMA2.MMA R155, -RZ, RZ, 0, 2.384185791015625e-07 ;  /* 0x00000004ff9b7435 */ /* 0x000fe200000001ff */
[----:B------:R-:W-:Y:S02]  /*5d30*/  MOV R153, R154 ;  /* 0x0000009a00997202 */ /* 0x000fe40000000f00 */
[----:B------:R-:W-:Y:S02]  /*5d40*/  MOV R205, 0x1f ;  /* 0x0000001f00cd7802 */ /* 0x000fe40000000f00 */
[----:B------:R-:W-:Y:S02]  /*5d50*/  MOV R204, 0xffffffff ;  /* 0xffffffff00cc7802 */ /* 0x000fe40000000f00 */
[----:B------:R-:W-:Y:S02]  /*5d60*/  MOV R152, 0x5d80 ;  /* 0x00005d8000987802 */ /* 0x000fe40000000f00 */
[----:B------:R-:W-:Y:S05]  /*5d70*/  CALL.REL.NOINC `($__internal_179_$__cuda_sm70_shflsync_down_p) ;  /* 0x0000020000007944 */ /* 0x000fea0003c00000 */
[----:B------:R-:W-:Y:S01]  /*5d80*/  FADD.FTZ R165, R166, R165 ;  /* 0x000000a5a6a57221 */ /* 0x000fe20000010000 */
[----:B------:R-:W-:Y:S01]  /*5d90*/  MOV R205, 0x1f ;  /* 0x0000001f00cd7802 */ /* 0x000fe20000000f00 */
[----:B-1----:R-:W-:Y:S01]  /*5da0*/  FADD.FTZ R154, R154, R155 ;  /* 0x0000009b9a9a7221 */ /* 0x002fe20000010000 */
[----:B------:R-:W-:Y:S01]  /*5db0*/  HFMA2.MMA R155, -RZ, RZ, 0, 1.1920928955078125e-07 ;  /* 0x00000002ff9b7435 */ /* 0x000fe200000001ff */
[----:B------:R-:W-:-:S02]  /*5dc0*/  MOV R204, 0xffffffff ;  /* 0xffffffff00cc7802 */ /* 0x000fc40000000f00 */
[----:B------:R-:W-:Y:S02]  /*5dd0*/  MOV R153, R165 ;  /* 0x000000a500997202 */ /* 0x000fe40000000f00 */
[----:B------:R-:W-:Y:S02]  /*5de0*/  MOV R152, 0x5e00 ;  /* 0x00005e0000987802 */ /* 0x000fe40000000f00 */
[----:B------:R-:W-:Y:S05]  /*5df0*/  CALL.REL.NOINC `($__internal_179_$__cuda_sm70_shflsync_down_p) ;  /* 0x0000018000007944 */ /* 0x000fea0003c00000 */
[----:B-1----:R-:W-:Y:S01]  /*5e00*/  MOV R166, R155 ;  /* 0x0000009b00a67202 */ /* 0x002fe20000000f00 */
[----:B------:R-:W-:Y:S01]  /*5e10*/  HFMA2.MMA R155, -RZ, RZ, 0, 1.1920928955078125e-07 ;  /* 0x00000002ff9b7435 */ /* 0x000fe200000001ff */
[----:B------:R-:W-:Y:S02]  /*5e20*/  MOV R153, R154 ;  /* 0x0000009a00997202 */ /* 0x000fe40000000f00 */
[----:B------:R-:W-:Y:S02]  /*5e30*/  MOV R205, 0x1f ;  /* 0x0000001f00cd7802 */ /* 0x000fe40000000f00 */
[----:B------:R-:W-:Y:S02]  /*5e40*/  MOV R204, 0xffffffff ;  /* 0xffffffff00cc7802 */ /* 0x000fe40000000f00 */
[----:B------:R-:W-:-:S02]  /*5e50*/  MOV R152, 0x5e70 ;  /* 0x00005e7000987802 */ /* 0x000fc40000000f00 */
[----:B------:R-:W-:Y:S05]  /*5e60*/  CALL.REL.NOINC `($__internal_179_$__cuda_sm70_shflsync_down_p) ;  /* 0x0000011000007944 */ /* 0x000fea0003c00000 */
[----:B------:R-:W-:Y:S01]  /*5e70*/  FADD.FTZ R165, R166, R165 ;  /* 0x000000a5a6a57221 */ /* 0x000fe20000010000 */
[----:B------:R-:W-:Y:S01]  /*5e80*/  MOV R205, 0x1f ;  /* 0x0000001f00cd7802 */ /* 0x000fe20000000f00 */
[----:B-1----:R-:W-:Y:S01]  /*5e90*/  FADD.FTZ R154, R154, R155 ;  /* 0x0000009b9a9a7221 */ /* 0x002fe20000010000 */
[----:B------:R-:W-:Y:S01]  /*5ea0*/  HFMA2.MMA R155, -RZ, RZ, 0, 5.9604644775390625e-08 ;  /* 0x00000001ff9b7435 */ /* 0x000fe200000001ff */
[----:B------:R-:W-:-:S02]  /*5eb0*/  MOV R204, 0xffffffff ;  /* 0xffffffff00cc7802 */ /* 0x000fc40000000f00 */
[----:B------:R-:W-:Y:S02]  /*5ec0*/  MOV R153, R165 ;  /* 0x000000a500997202 */ /* 0x000fe40000000f00 */
[----:B------:R-:W-:Y:S02]  /*5ed0*/  MOV R152, 0x5ef0 ;  /* 0x00005ef000987802 */ /* 0x000fe40000000f00 */
[----:B------:R-:W-:Y:S05]  /*5ee0*/  CALL.REL.NOINC `($__internal_179_$__cuda_sm70_shflsync_down_p) ;  /* 0x0000009000007944 */ /* 0x000fea0003c00000 */
[----:B-1----:R-:W-:Y:S01]  /*5ef0*/  MOV R166, R155 ;  /* 0x0000009b00a67202 */ /* 0x002fe20000000f00 */
[----:B------:R-:W-:Y:S01]  /*5f00*/  HFMA2.MMA R155, -RZ, RZ, 0, 5.9604644775390625e-08 ;  /* 0x00000001ff9b7435 */ /* 0x000fe200000001ff */
[----:B------:R-:W-:Y:S02]  /*5f10*/  MOV R153, R154 ;  /* 0x0000009a00997202 */ /* 0x000fe40000000f00 */
[----:B------:R-:W-:Y:S02]  /*5f20*/  MOV R205, 0x1f ;  /* 0x0000001f00cd7802 */ /* 0x000fe40000000f00 */
[----:B------:R-:W-:Y:S02]  /*5f30*/  MOV R204, 0xffffffff ;  /* 0xffffffff00cc7802 */ /* 0x000fe40000000f00 */
[----:B------:R-:W-:-:S02]  /*5f40*/  MOV R152, 0x5f60 ;  /* 0x00005f6000987802 */ /* 0x000fc40000000f00 */
[----:B------:R-:W-:Y:S05]  /*5f50*/  CALL.REL.NOINC `($__internal_179_$__cuda_sm70_shflsync_down_p) ;  /* 0x0000002000007944 */ /* 0x000fea0003c00000 */
[----:B-1----:R-:W-:Y:S01]  /*5f60*/  MOV R153, R155 ;  /* 0x0000009b00997202 */ /* 0x002fe20000000f00 */
[----:B------:R-:W-:Y:S05]  /*5f70*/  BRA `(.L_x_11919) ;  /* 0xffffc66000007947 */ /* 0x000fea000383ffff */
        .weak           $__internal_179_$__cuda_sm70_shflsync_down_p
        .type           $__internal_179_$__cuda_sm70_shflsync_down_p,@function
        .size           $__internal_179_$__cuda_sm70_shflsync_down_p,(.L_x_13055 - $__internal_179_$__cuda_sm70_shflsync_down_p)
$__internal_179_$__cuda_sm70_shflsync_down_p:
[----:B------:R-:W-:Y:S04]  /*5f80*/  WARPSYNC R204 ;  /* 0x000000cc00007348 */ /* 0x000fe80003800000 */
[----:B------:R0:W1:Y:S02]  /*5f90*/  SHFL.DOWN PT, R155, R153, R155, R205 ;  /* 0x0800009b999b7389 */ /* 0x00006400000e00cd */
[----:B0-----:R-:W-:-:S06]  /*5fa0*/  HFMA2.MMA R153, -RZ, RZ, 0, 0 ;  /* 0x00000000ff997435 */ /* 0x001fcc00000001ff */
[----:B------:R-:W-:Y:S05]  /*5fb0*/  RET.REL.NODEC R152 `(_ZN10layer_norm13ln_bwd_kernelINS_13Kernel_traitsI6__halfffffjLj7168ELj1ELj1ELj8ELj16ENS_18Kernel_traits_baseILj7168ES2_ffffjLj256EEEEELb1ELb1ELb1ELb1EEEvNS_9BwdParamsE) ;  /* 0xffffa04098007950 */ /* 0x000fea0003c3ffff */
.L_x_11920:
        /* <DEDUP_REMOVED lines=12> */
.L_x_13055:


//--------------------- .text._ZN10layer_norm13ln_bwd_kernelINS_13Kernel_traitsIfffffjLj7168ELj1ELj1ELj8ELj16ENS_18Kernel_traits_baseILj7168EfffffjLj256EEEEELb0ELb0ELb0ELb0EEEvNS_9BwdParamsE --------------------------
	.section	.text._ZN10layer_norm13ln_bwd_kernelINS_13Kernel_traitsIfffffjLj7168ELj1ELj1ELj8ELj16ENS_18Kernel_traits_baseILj7168EfffffjLj256EEEEELb0ELb0ELb0ELb0EEEvNS_9BwdParamsE,"ax",@progbits
	.sectioninfo	@"SHI_REGISTERS=206"
	.align	128
        .global         _ZN10layer_norm13ln_bwd_kernelINS_13Kernel_traitsIfffffjLj7168ELj1ELj1ELj8ELj16ENS_18Kernel_traits_baseILj7168EfffffjLj256EEEEELb0ELb0ELb0ELb0EEEvNS_9BwdParamsE
        .type           _ZN10layer_norm13ln_bwd_kernelINS_13Kernel_traitsIfffffjLj7168ELj1ELj1ELj8ELj16ENS_18Kernel_traits_baseILj7168EfffffjLj256EEEEELb0ELb0ELb0ELb0EEEvNS_9BwdParamsE,@function
        .size           _ZN10layer_norm13ln_bwd_kernelINS_13Kernel_traitsIfffffjLj7168ELj1ELj1ELj8ELj16ENS_18Kernel_traits_baseILj7168EfffffjLj256EEEEELb0ELb0ELb0ELb0EEEvNS_9BwdParamsE,(.L_x_13056 - _ZN10layer_norm13ln_bwd_kernelINS_13Kernel_traitsIfffffjLj7168ELj1ELj1ELj8ELj16ENS_18Kernel_traits_baseILj7168EfffffjLj256EEEEELb0ELb0ELb0ELb0EEEvNS_9BwdParamsE)
        .other          _ZN10layer_norm13ln_bwd_kernelINS_13Kernel_traitsIfffffjLj7168ELj1ELj1ELj8ELj16ENS_18Kernel_traits_baseILj7168EfffffjLj256EEEEELb0ELb0ELb0ELb0EEEvNS_9BwdParamsE,@"STO_CUDA_ENTRY STV_DEFAULT"
_ZN10layer_norm13ln_bwd_kernelINS_13Kernel_traitsIfffffjLj7168ELj1ELj1ELj8ELj16ENS_18Kernel_traits_baseILj7168EfffffjLj256EEEEELb0ELb0ELb0ELb0EEEvNS_9BwdParamsE:
.text._ZN10layer_norm13ln_bwd_kernelINS_13Kernel_traitsIfffffjLj7168ELj1ELj1ELj8ELj16ENS_18Kernel_traits_baseILj7168EfffffjLj256EEEEELb0ELb0ELb0ELb0EEEvNS_9BwdParamsE:
        /* <DEDUP_REMOVED lines=25> */
[----:B------:R0:W5:Y:S01]  /*0190*/  @P6 LDG.E.128 R124, [R2.64] ;  /* 0x00000004027c6981 */ /* 0x000162000c1e1d00 */
[----:B------:R-:W-:Y:S01]  /*01a0*/  @P4 MOV R17, 0x10 ;  /* 0x0000001000114802 */ /* 0x000fe20000000f00 */
[----:B------:R-:W1:Y:S01]  /*01b0*/  S2UR UR6, SR_CTAID.X ;  /* 0x00000000000679c3 */ /* 0x000e620000002500 */
[----:B------:R-:W-:Y:S01]  /*01c0*/  ISETP.GE.U32.AND P5, PT, R0, 0x700, PT ;  /* 0x000007000000780c */ /* 0x000fe20003fa6070 */
        /* <DEDUP_REMOVED lines=9> */
[----:B------:R0:W5:Y:S01]  /*0260*/  @P2 LDG.E.128 R112, [R12.64] ;  /* 0x000000040c702981 */ /* 0x000162000c1e1d00 */
[----:B------:R-:W-:-:S03]  /*0270*/  @P5 MOV R5, 0x10 ;  /* 0x0000001000055802 */ /* 0x000fc60000000f00 */
[C---:B------:R-:W-:Y:S01]  /*0280*/  @P4 IMAD.WIDE.U32 R16, R4.reuse, R17, c[0x0][0x1b0] ;  /* 0x00006c0004104625 */ /* 0x040fe200078e0011 */
[----:B------:R0:W5:Y:S01]  /*0290*/  @P3 LDG.E.128 R108, [R14.64] ;  /* 0x000000040e6c3981 */ /* 0x000162000c1e1d00 */
[----:B------:R-:W-:-:S03]  /*02a0*/  @P4 IADD3 R4, R4, 0x100, RZ ;  /* 0x0000010004044810 */ /* 0x000fc60007ffe0ff */
[----:B------:R0:W5:Y:S02]  /*02b0*/  @P4 LDG.E.128 R104, [R16.64] ;  /* 0x0000000410684981 */ /* 0x000164000c1e1d00 */
[----:B------:R-:W-:-:S05]  /*02c0*/  @P5 IMAD.WIDE.U32 R4, R4, R5, c[0x0][0x1b0] ;  /* 0x00006c0004045625 */ /* 0x000fca00078e0005 */
[----:B------:R1:W5:Y:S02]  /*02d0*/  @P5 LDG.E.128 R100, [R4.64] ;  /* 0x0000000404645981 */ /* 0x000364000c1e1d00 */
[----:B-1----:R-:W-:-:S04]  /*02e0*/  LEA.HI R4, R6, UR6, RZ, 0x18 ;  /* 0x0000000606047c11 */ /* 0x002fc8000f8fc0ff */
        /* <DEDUP_REMOVED lines=32> */
[----:B------:R-:W-:-:S06]  /*04f0*/  MOV R97, RZ ;  /* 0x000000ff00617202 */ /* 0x000fcc0000000f00 */
.L_x_11952:
[----:B------:R-:W-:Y:S02]  /*0500*/  MOV R151, 0x4 ;  /* 0x0000000400977802 */ /* 0x000fe40000000f00 */
[----:B------:R-:W-:-:S02]  /*0510*/  ISETP.NE.U32.AND P5, PT, RZ, c[0x0][0x1c0], PT ;  /* 0x00007000ff007a0c */ /* 0x000fc40003fa5070 */
[----:B------:R-:W-:Y:S01]  /*0520*/  SHF.R.S32.HI R7, RZ, 0x1f, R4 ;  /* 0x0000001fff077819 */ /* 0x000fe20000011404 */
[----:B------:R-:W-:Y:S01]  /*0530*/  IMAD.WIDE R148, R4, R151, c[0x0][0x1a0] ;  /* 0x0000680004947625 */ /* 0x000fe200078e0297 */
[----:B------:R-:W-:-:S03]  /*0540*/  ISETP.NE.AND.EX P5, PT, RZ, c[0x0][0x1c4], PT, P5 ;  /* 0x00007100ff007a0c */ /* 0x000fc60003fa5350 */
[C---:B------:R-:W-:Y:S01]  /*0550*/  IMAD.WIDE R150, R4.reuse, R151, c[0x0][0x1a8] ;  /* 0x00006a0004967625 */ /* 0x040fe200078e0297 */
[----:B-----5:R1:W5:Y:S04]  /*0560*/  LDG.E R157, [R148.64] ;  /* 0x00000004949d7981 */ /* 0x020368000c1e1900 */
[----:B------:R1:W5:Y:S05]  /*0570*/  LDG.E R20, [R150.64] ;  /* 0x0000000496147981 */ /* 0x00036a000c1e1900 */
[C---:B------:R-:W-:Y:S01]  /*0580*/  @P5 LEA R152, P6, R4.reuse, c[0x0][0x1c0], 0x2 ;  /* 0x0000700004985a11 */ /* 0x040fe200078c10ff */
[----:B------:R-:W-:-:S03]  /*0590*/  IMAD R2, R4, c[0x0][0x168], RZ ;  /* 0x00005a0004027a24 */ /* 0x000fc600078e02ff */
[----:B------:R-:W-:Y:S02]  /*05a0*/  @P5 LEA.HI.X R153, R4, c[0x0][0x1c4], R7, 0x2, P6 ;  /* 0x0000710004995a11 */ /* 0x000fe400030f1407 */
[----:B------:R-:W-:Y:S02]  /*05b0*/  MOV R7, 0x3f800000 ;  /* 0x3f80000000077802 */ /* 0x000fe40000000f00 */
[----:B------:R-:W-:-:S04]  /*05c0*/  LOP3.LUT P6, RZ, R0, 0xffffff00, RZ, 0xc0, !PT ;  /* 0xffffff0000ff7812 */ /* 0x000fc800078cc0ff */
[----:B------:R2:W5:Y:S01]  /*05d0*/  @P5 LDG.E R7, [R152.64] ;  /* 0x0000000498075981 */ /* 0x000562000c1e1900 */
[----:B------:R-:W-:Y:S02]  /*05e0*/  LOP3.LUT P5, RZ, R3, 0xff, RZ, 0xc0, !PT ;  /* 0x000000ff03ff7812 */ /* 0x000fe400078ac0ff */
[----:B------:R-:W-:Y:S01]  /*05f0*/  SHF.R.U32.HI R156, RZ, 0x5, R6 ;  /* 0x00000005ff9c7819 */ /* 0x000fe20000011606 */
[----:B------:R-:W-:Y:S03]  /*0600*/  BSSY B0, `(.L_x_11922) ;  /* 0x0000034000007945 */ /* 0x000fe60003800000 */
[----:B------:R-:W-:Y:S02]  /*0610*/  LOP3.LUT R193, R156, 0x7fffff8, RZ, 0xc0, !PT ;  /* 0x07fffff89cc17812 */ /* 0x000fe400078ec0ff */
[----:B--2---:R-:W-:-:S04]  /*0620*/  SHF.R.S32.HI R153, RZ, 0x1f, R2 ;  /* 0x0000001fff997819 */ /* 0x004fc80000011402 */
[----:B------:R-:W-:Y:S02]  /*0630*/  LEA.HI R2, R153, R2, RZ, 0x2 ;  /* 0x0000000299027211 */ /* 0x000fe400078f10ff */
[----:B------:R-:W-:Y:S01]  /*0640*/  LOP3.LUT R153, R6, 0xff, RZ, 0xc0, !PT ;  /* 0x000000ff06997812 */ /* 0x000fe200078ec0ff */
[----:B------:R-:W-:Y:S01]  /*0650*/  CS2R R158, SRZ ;  /* 0x00000000009e7805 */ /* 0x000fe2000001ff00 */
[----:B------:R-:W-:Y:S02]  /*0660*/  @!P5 IADD3 R193, R193, 0x8, RZ ;  /* 0x00000008c1c1d810 */ /* 0x000fe40007ffe0ff */
[----:B------:R-:W-:-:S04]  /*0670*/  LEA.HI.SX32 R2, R2, R153, 0x1e ;  /* 0x0000009902027211 */ /* 0x000fc800078ff2ff */
[----:B------:R-:W-:Y:S01]  /*0680*/  MOV R160, R2 ;  /* 0x0000000200a07202 */ /* 0x000fe20000000f00 */
[----:B------:R-:W-:Y:S05]  /*0690*/  @!P6 BRA `(.L_x_11923) ;  /* 0x000002a00000e947 */ /* 0x000fea0003800000 */
[----:B-1----:R-:W-:Y:S01]  /*06a0*/  HFMA2.MMA R149, -RZ, RZ, 0, 9.5367431640625e-07 ;  /* 0x00000010ff957435 */ /* 0x002fe200000001ff */
        /* <DEDUP_REMOVED lines=8> */
[C---:B------:R-:W-:Y:S02]  /*0730*/  @P5 LEA.HI.X R159, R2.reuse, c[0x0][0x21c], RZ, 0x4, P6 ;  /* 0x00008700029f5a11 */ /* 0x040fe400030f24ff */
[----:B0-----:R-:W-:Y:S02]  /*0740*/  ISETP.NE.AND P6, PT, R5, RZ, PT ;  /* 0x000000ff0500720c */ /* 0x001fe40003fc5270 */
[----:B------:R-:W-:Y:S01]  /*0750*/  IADD3 R160, R2, 0x100, RZ ;  /* 0x0000010002a07810 */ /* 0x000fe20007ffe0ff */
[----:B------:R0:W5:Y:S02]  /*0760*/  @P5 LDG.E.128 R40, [R158.64] ;  /* 0x000000049e285981 */ /* 0x000164000c1e1d00 */
[----:B-----5:R-:W-:-:S05]  /*0770*/  FSEL R19, R157, RZ, !P6 ;  /* 0x000000ff9d137208 */ /* 0x020fca0007000000 */
[C---:B--2---:R-:W-:Y:S02]  /*0780*/  FADD.FTZ R25, -R19.reuse, R152 ;  /* 0x0000009813197221 */ /* 0x044fe40000010100 */
[C---:B------:R-:W-:Y:S02]  /*0790*/  FADD.FTZ R27, -R19.reuse, R153 ;  /* 0x00000099131b7221 */ /* 0x040fe40000010100 */
[C---:B------:R-:W-:Y:S02]  /*07a0*/  FADD.FTZ R161, -R19.reuse, R154 ;  /* 0x0000009a13a17221 */ /* 0x040fe40000010100 */
[----:B------:R-:W-:Y:S02]  /*07b0*/  FADD.FTZ R155, -R19, R155 ;  /* 0x0000009b139b7221 */ /* 0x000fe40000010100 */
[C---:B------:R-:W-:Y:S02]  /*07c0*/  FMUL.FTZ R12, R20.reuse, R25 ;  /* 0x00000019140c7220 */ /* 0x040fe40000410000 */
[----:B------:R-:W-:-:S02]  /*07d0*/  FMUL.FTZ R19, R20, R27 ;  /* 0x0000001b14137220 */ /* 0x000fc40000410000 */
[----:B---3--:R-:W-:Y:S02]  /*07e0*/  FMUL.FTZ R25, R124, R148 ;  /* 0x000000947c197220 */ /* 0x008fe40000410000 */
[----:B------:R-:W-:Y:S02]  /*07f0*/  FADD.FTZ R68, R68, R148 ;  /* 0x0000009444447221 */ /* 0x000fe40000010000 */
[----:B------:R-:W-:Y:S02]  /*0800*/  FFMA.FTZ R96, R148, R12, R96 ;  /* 0x0000000c94607223 */ /* 0x000fe40000010060 */
[----:B------:R-:W-:Y:S02]  /*0810*/  FADD.FTZ R69, R69, R149 ;  /* 0x0000009545457221 */ /* 0x000fe40000010000 */
[----:B------:R-:W-:Y:S02]  /*0820*/  FFMA.FTZ R97, R149, R19, R97 ;  /* 0x0000001395617223 */ /* 0x000fe40000010061 */
[----:B------:R-:W-:-:S02]  /*0830*/  FMUL.FTZ R170, R125, R149 ;  /* 0x000000957daa7220 */ /* 0x000fc40000410000 */
[----:B------:R-:W-:Y:S02]  /*0840*/  FADD.FTZ R149, RZ, R25 ;  /* 0x00000019ff957221 */ /* 0x000fe40000010000 */
[----:B------:R-:W-:Y:S02]  /*0850*/  FFMA.FTZ R148, R12, R25, RZ ;  /* 0x000000190c947223 */ /* 0x000fe400000100ff */
        /* <DEDUP_REMOVED lines=12> */
[----:B0-----:R-:W-:Y:S02]  /*0920*/  FADD.FTZ R159, R150, R191 ;  /* 0x000000bf969f7221 */ /* 0x001fe40000010000 */
[----:B------:R-:W-:Y:S02]  /*0930*/  FFMA.FTZ R158, R198, R191, R148 ;  /* 0x000000bfc69e7223 */ /* 0x000fe40000010094 */
.L_x_11923:
[----:B-1----:R-:W-:Y:S05]  /*0940*/  BSYNC B0 ;  /* 0x0000000000007941 */ /* 0x002fea0003800000 */
.L_x_11922:
        /* <DEDUP_REMOVED lines=12> */
[----:B0-----:R-:W-:-:S03]  /*0a10*/  ISETP.NE.AND P6, PT, R5, RZ, PT ;  /* 0x000000ff0500720c */ /* 0x001fc60003fc5270 */
[----:B------:R0:W5:Y:S02]  /*0a20*/  @P5 LDG.E.128 R36, [R28.64] ;  /* 0x000000041c245981 */ /* 0x000164000c1e1d00 */
[----:B-----5:R-:W-:Y:S02]  /*0a30*/  FSEL R18, R157, RZ, !P6 ;  /* 0x000000ff9d127208 */ /* 0x020fe40007000000 */
[----:B------:R-:W-:-:S03]  /*0a40*/  IADD3 R160, R160, 0x100, RZ ;  /* 0x00000100a0a07810 */ /* 0x000fc60007ffe0ff */
[C---:B--2---:R-:W-:Y:S02]  /*0a50*/  FADD.FTZ R11, -R18.reuse, R152 ;  /* 0x00000098120b7221 */ /* 0x044fe40000010100 */
[----:B------:R-:W-:Y:S02]  /*0a60*/  FADD.FTZ R161, -R18, R153 ;  /* 0x0000009912a17221 */ /* 0x000fe40000010100 */
[----:B------:R-:W-:Y:S02]  /*0a70*/  FMUL.FTZ R11, R20, R11 ;  /* 0x0000000b140b7220 */ /* 0x000fe40000410000 */
[----:B---3--:R-:W-:Y:S02]  /*0a80*/  FMUL.FTZ R26, R120, R148 ;  /* 0x00000094781a7220 */ /* 0x008fe40000410000 */
[C---:B------:R-:W-:Y:S02]  /*0a90*/  FADD.FTZ R163, -R18.reuse, R154 ;  /* 0x0000009a12a37221 */ /* 0x040fe40000010100 */
[----:B------:R-:W-:-:S02]  /*0aa0*/  FADD.FTZ R155, -R18, R155 ;  /* 0x0000009b129b7221 */ /* 0x000fc40000010100 */
[----:B------:R-:W-:Y:S02]  /*0ab0*/  FADD.FTZ R64, R64, R148 ;  /* 0x0000009440407221 */ /* 0x000fe40000010000 */
[----:B------:R-:W-:Y:S02]  /*0ac0*/  FFMA.FTZ R92, R148, R11, R92 ;  /* 0x0000000b945c7223 */ /* 0x000fe4000001005c */
[----:B------:R-:W-:Y:S02]  /*0ad0*/  FMUL.FTZ R18, R20, R161 ;  /* 0x000000a114127220 */ /* 0x000fe40000410000 */
[----:B0-----:R-:W-:Y:S02]  /*0ae0*/  FMUL.FTZ R29, R121, R149 ;  /* 0x00000095791d7220 */ /* 0x001fe40000410000 */
        /* <DEDUP_REMOVED lines=18> */
.L_x_11925:
[----:B------:R-:W-:Y:S05]  /*0c10*/  BSYNC B0 ;  /* 0x0000000000007941 */ /* 0x000fea0003800000 */
.L_x_11924:
        /* <DEDUP_REMOVED lines=18> */
[C---:B------:R-:W-:Y:S02]  /*0d40*/  FMUL.FTZ R10, R20.reuse, R17 ;  /* 0x00000011140a7220 */ /* 0x040fe40000410000 */
[----:B------:R-:W-:Y:S02]  /*0d50*/  FMUL.FTZ R17, R20, R23 ;  /* 0x0000001714117220 */ /* 0x000fe40000410000 */
[----:B---3--:R-:W-:Y:S02]  /*0d60*/  FMUL.FTZ R23, R116, R148 ;  /* 0x0000009474177220 */ /* 0x008fe40000410000 */
[----:B------:R-:W-:-:S02]  /*0d70*/  FADD.FTZ R161, -R162, R154 ;  /* 0x0000009aa2a17221 */ /* 0x000fc40000010100 */
[----:B0-----:R-:W-:Y:S02]  /*0d80*/  FMUL.FTZ R30, R117, R149 ;  /* 0x00000095751e7220 */ /* 0x001fe40000410000 */
[----:B------:R-:W-:Y:S02]  /*0d90*/  FADD.FTZ R159, R159, R23 ;  /* 0x000000179f9f7221 */ /* 0x000fe40000010000 */
[----:B------:R-:W-:Y:S02]  /*0da0*/  FFMA.FTZ R158, R10, R23, R158 ;  /* 0x000000170a9e7223 */ /* 0x000fe4000001009e */
[----:B------:R-:W-:Y:S02]  /*0db0*/  FADD.FTZ R155, -R162, R155 ;  /* 0x0000009ba29b7221 */ /* 0x000fe40000010100 */
        /* <DEDUP_REMOVED lines=18> */
.L_x_11927:
[----:B------:R-:W-:Y:S05]  /*0ee0*/  BSYNC B0 ;  /* 0x0000000000007941 */ /* 0x000fea0003800000 */
.L_x_11926:
        /* <DEDUP_REMOVED lines=44> */
.L_x_11929:
[----:B0-----:R-:W-:Y:S05]  /*11b0*/  BSYNC B0 ;  /* 0x0000000000007941 */ /* 0x001fea0003800000 */
.L_x_11928:
        /* <DEDUP_REMOVED lines=44> */
.L_x_11931:
[----:B0-----:R-:W-:Y:S05]  /*1480*/  BSYNC B0 ;  /* 0x0000000000007941 */ /* 0x001fea0003800000 */
.L_x_11930:
        /* <DEDUP_REMOVED lines=44> */
.L_x_11933:
[----:B0-----:R-:W-:Y:S05]  /*1750*/  BSYNC B0 ;  /* 0x0000000000007941 */ /* 0x001fea0003800000 */
.L_x_11932:
[----:B------:R-:W-:Y:S01]  /*1760*/  ISETP.GE.U32.AND P5, PT, R0, 0x700, PT ;  /* 0x000007000000780c */ /* 0x000fe20003fa6070 */
[----:B------:R-:W-:-:S12]  /*1770*/  BSSY B0, `(.L_x_11934) ;  /* 0x000002b000007945 */ /* 0x000fd80003800000 */
[----:B------:R-:W-:Y:S05]  /*1780*/  @!P5 BRA `(.L_x_11935) ;  /* 0x000002900000d947 */ /* 0x000fea0003800000 */
[----:B------:R-:W-:-:S04]  /*1790*/  ISETP.NE.AND P5, PT, R5, RZ, PT ;  /* 0x000000ff0500720c */ /* 0x000fc80003fa5270 */
[----:B-----5:R-:W-:Y:S02]  /*17a0*/  FSEL R14, R157, RZ, !P5 ;  /* 0x000000ff9d0e7208 */ /* 0x020fe40006800000 */
[----:B------:R-:W-:-:S04]  /*17b0*/  ISETP.NE.U32.AND P5, PT, RZ, c[0x0][0x218], PT ;  /* 0x00008600ff007a0c */ /* 0x000fc80003fa5070 */
[----:B------:R-:W-:Y:S01]  /*17c0*/  ISETP.NE.AND.EX P5, PT, RZ, c[0x0][0x21c], PT, P5 ;  /* 0x00008700ff007a0c */ /* 0x000fe20003fa5350 */
[----:B------:R-:W-:-:S12]  /*17d0*/  HFMA2.MMA R149, -RZ, RZ, 0, 9.5367431640625e-07 ;  /* 0x00000010ff957435 */ /* 0x000fd800000001ff */
[----:B------:R-:W-:-:S04]  /*17e0*/  @P5 LEA R162, P6, R160, c[0x0][0x218], 0x4 ;  /* 0x00008600a0a25a11 */ /* 0x000fc800078c20ff */
[C---:B------:R-:W-:Y:S02]  /*17f0*/  @P5 LEA.HI.X R163, R160.reuse, c[0x0][0x21c], RZ, 0x4, P6 ;  /* 0x00008700a0a35a11 */ /* 0x040fe400030f24ff */
[C---:B------:R-:W-:Y:S01]  /*1800*/  LEA R152, P6, R160.reuse, c[0x0][0x188], 0x4 ;  /* 0x00006200a0987a11 */ /* 0x040fe200078c20ff */
[C---:B------:R-:W-:Y:S02]  /*1810*/  IMAD.WIDE.U32 R148, R160.reuse, R149, c[0x0][0x208] ;  /* 0x00008200a0947625 */ /* 0x040fe400078e0095 */
[----:B------:R0:W5:Y:S01]  /*1820*/  @P5 LDG.E.128 R140, [R162.64] ;  /* 0x00000004a28c5981 */ /* 0x000162000c1e1d00 */
[----:B------:R-:W-:-:S03]  /*1830*/  LEA.HI.X R153, R160, c[0x0][0x18c], RZ, 0x4, P6 ;  /* 0x00006300a0997a11 */ /* 0x000fc600030f24ff */
[----:B------:R-:W2:Y:S04]  /*1840*/  LDG.E.128 R148, [R148.64] ;  /* 0x0000000494947981 */ /* 0x000ea8000c1e1d00 */
[----:B------:R-:W3:Y:S02]  /*1850*/  LDG.E.128 R152, [R152.64] ;  /* 0x0000000498987981 */ /* 0x000ee4000c1e1d00 */
[C---:B---3--:R-:W-:Y:S02]  /*1860*/  FADD.FTZ R13, -R14.reuse, R152 ;  /* 0x000000980e0d7221 */ /* 0x048fe40000010100 */
[----:B------:R-:W-:Y:S02]  /*1870*/  FADD.FTZ R157, -R14, R153 ;  /* 0x000000990e9d7221 */ /* 0x000fe40000010100 */
[----:B------:R-:W-:-:S02]  /*1880*/  FMUL.FTZ R13, R20, R13 ;  /* 0x0000000d140d7220 */ /* 0x000fc40000410000 */
[----:B--2---:R-:W-:Y:S02]  /*1890*/  FMUL.FTZ R22, R100, R148 ;  /* 0x0000009464167220 */ /* 0x004fe40000410000 */
[C---:B------:R-:W-:Y:S02]  /*18a0*/  FADD.FTZ R179, -R14.reuse, R154 ;  /* 0x0000009a0eb37221 */ /* 0x040fe40000010100 */
[----:B------:R-:W-:Y:S02]  /*18b0*/  FADD.FTZ R155, -R14, R155 ;  /* 0x0000009b0e9b7221 */ /* 0x000fe40000010100 */
[----:B------:R-:W-:Y:S02]  /*18c0*/  FADD.FTZ R44, R44, R148 ;  /* 0x000000942c2c7221 */ /* 0x000fe40000010000 */
        /* <DEDUP_REMOVED lines=21> */
.L_x_11935:
[----:B0-----:R-:W-:Y:S05]  /*1a20*/  BSYNC B0 ;  /* 0x0000000000007941 */ /* 0x001fea0003800000 */
.L_x_11934:
[----:B------:R-:W-:Y:S01]  /*1a30*/  LOP3.LUT P5, RZ, R6, 0x1f, RZ, 0xc0, !PT ;  /* 0x0000001f06ff7812 */ /* 0x000fe200078ac0ff */
[----:B------:R-:W-:Y:S10]  /*1a40*/  BRA.DIV ~URZ, `(.L_x_11936) ;  /* 0x000016f27f007947 */ /* 0x000ff4000b800000 */
[----:B------:R0:W1:Y:S02]  /*1a50*/  SHFL.DOWN PT, R150, R159, 0x10, 0x1f ;  /* 0x0a001f009f967f89 */ /* 0x00006400000e0000 */
.L_x_11953:
        /* <DEDUP_REMOVED lines=18> */
.L_x_11954:
        /* <DEDUP_REMOVED lines=35> */
[-CC-:B------:R-:W-:Y:S02]  /*1db0*/  FFMA.FTZ R151, R19, R156.reuse, R193.reuse ;  /* 0x0000009c13977223 */ /* 0x180fe400000100c1 */
        /* <DEDUP_REMOVED lines=32> */
.L_x_11939:
[----:B------:R-:W-:Y:S05]  /*1fc0*/  BSYNC B0 ;  /* 0x0000000000007941 */ /* 0x000fea0003800000 */
.L_x_11938:
        /* <DEDUP_REMOVED lines=36> */
.L_x_11941:
[----:B------:R-:W-:Y:S05]  /*2210*/  BSYNC B0 ;  /* 0x0000000000007941 */ /* 0x000fea0003800000 */
.L_x_11940:
        /* <DEDUP_REMOVED lines=36> */
.L_x_11943:
[----:B------:R-:W-:Y:S05]  /*2460*/  BSYNC B0 ;  /* 0x0000000000007941 */ /* 0x000fea0003800000 */
.L_x_11942:
        /* <DEDUP_REMOVED lines=36> */
.L_x_11945:
[----:B------:R-:W-:Y:S05]  /*26b0*/  BSYNC B0 ;  /* 0x0000000000007941 */ /* 0x000fea0003800000 */
.L_x_11944:
        /* <DEDUP_REMOVED lines=36> */
.L_x_11947:
[----:B------:R-:W-:Y:S05]  /*2900*/  BSYNC B0 ;  /* 0x0000000000007941 */ /* 0x000fea0003800000 */
.L_x_11946:
        /* <DEDUP_REMOVED lines=36> */
.L_x_11949:
[----:B------:R-:W-:Y:S05]  /*2b50*/  BSYNC B0 ;  /* 0x0000000000007941 */ /* 0x000fea0003800000 */
.L_x_11948:
[----:B------:R-:W-:Y:S01]  /*2b60*/  ISETP.GE.U32.AND P5, PT, R0, 0x700, PT ;  /* 0x000007000000780c */ /* 0x000fe20003fa6070 */
[----:B------:R-:W-:-:S12]  /*2b70*/  BSSY B0, `(.L_x_11950) ;  /* 0x0000023000007945 */ /* 0x000fd80003800000 */
        /* <DEDUP_REMOVED lines=34> */
.L_x_11951:
[----:B------:R-:W-:Y:S05]  /*2da0*/  BSYNC B0 ;  /* 0x0000000000007941 */ /* 0x000fea0003800000 */
.L_x_11950:
[----:B------:R-:W-:Y:S02]  /*2db0*/  LOP3.LUT P5, RZ, R3, 0xff, RZ, 0xc0, !PT ;  /* 0x000000ff03ff7812 */ /* 0x000fe400078ac0ff */
[----:B------:R-:W-:Y:S02]  /*2dc0*/  IADD3 R4, R4, c[0x0][0x160], RZ ;  /* 0x0000580004047a10 */ /* 0x000fe40007ffe0ff */
[----:B------:R-:W-:Y:S02]  /*2dd0*/  SEL R3, RZ, 0x1, P5 ;  /* 0x00000001ff037807 */ /* 0x000fe40002800000 */
[----:B------:R-:W-:-:S13]  /*2de0*/  ISETP.GE.AND P5, PT, R4, c[0x0][0x164], PT ;  /* 0x0000590004007a0c */ /* 0x000fda0003fa6270 */
[----:B0-----:R-:W-:Y:S01]  /*2df0*/  @P5 CALL.REL.NOINC `(.L_x_11921) ;  /* 0x0000001000005944 */ /* 0x001fe20003c00000 */
[----:B------:R-:W-:Y:S05]  /*2e00*/  BRA `(.L_x_11952) ;  /* 0xffffd6f000007947 */ /* 0x000fea000383ffff */
.L_x_11921:
[----:B0-----:R-:W0:Y:S01]  /*2e10*/  S2UR UR6, SR_CTAID.X ;  /* 0x00000000000679c3 */ /* 0x001e220000002500 */
        /* <DEDUP_REMOVED lines=50> */
.L_x_11936:
[----:B------:R-:W-:Y:S01]  /*3140*/  HFMA2.MMA R160, -RZ, RZ, 0, 9.5367431640625e-07 ;  /* 0x00000010ffa07435 */ /* 0x000fe200000001ff */
[----:B------:R-:W-:Y:S02]  /*3150*/  MOV R151, R159 ;  /* 0x0000009f00977202 */ /* 0x000fe40000000f00 */
[----:B------:R-:W-:Y:S02]  /*3160*/  MOV R203, 0x1f ;  /* 0x0000001f00cb7802 */ /* 0x000fe40000000f00 */
[----:B------:R-:W-:-:S02]  /*3170*/  MOV R162, 0xffffffff ;  /* 0xffffffff00a27802 */ /* 0x000fc40000000f00 */
[----:B------:R-:W-:Y:S02]  /*3180*/  MOV R148, 0x31a0 ;  /* 0x000031a000947802 */ /* 0x000fe40000000f00 */
[----:B-----5:R-:W-:Y:S05]  /*3190*/  CALL.REL.NOINC `($__internal_180_$__cuda_sm70_shflsync_down_p) ;  /* 0x0000045000007944 */ /* 0x020fea0003c00000 */
[----:B-1----:R-:W-:Y:S01]  /*31a0*/  MOV R150, R203 ;  /* 0x000000cb00967202 */ /* 0x002fe20000000f00 */
[----:B0-----:R-:W-:Y:S05]  /*31b0*/  BRA `(.L_x_11953) ;  /* 0xffffe8a000007947 */ /* 0x001fea000383ffff */
.L_x_11937:
[----:B------:R-:W-:Y:S01]  /*31c0*/  HFMA2.MMA R160, -RZ, RZ, 0, 9.5367431640625e-07 ;  /* 0x00000010ffa07435 */ /* 0x000fe200000001ff */
[----:B------:R-:W-:Y:S02]  /*31d0*/  MOV R151, R158 ;  /* 0x0000009e00977202 */ /* 0x000fe40000000f00 */
[----:B------:R-:W-:Y:S02]  /*31e0*/  MOV R203, 0x1f ;  /* 0x0000001f00cb7802 */ /* 0x000fe40000000f00 */
[----:B------:R-:W-:Y:S02]  /*31f0*/  MOV R162, 0xffffffff ;  /* 0xffffffff00a27802 */ /* 0x000fe40000000f00 */
[----:B------:R-:W-:Y:S02]  /*3200*/  MOV R148, 0x3220 ;  /* 0x0000322000947802 */ /* 0x000fe40000000f00 */
[----:B01---5:R-:W-:Y:S05]  /*3210*/  CALL.REL.NOINC `($__internal_180_$__cuda_sm70_shflsync_down_p) ;  /* 0x000003d000007944 */ /* 0x023fea0003c00000 */
[----:B------:R-:W-:Y:S01]  /*3220*/  FADD.FTZ R159, R150, R159 ;  /* 0x0000009f969f7221 */ /* 0x000fe20000010000 */
[----:B0-----:R-:W-:Y:S01]  /*3230*/  HFMA2.MMA R160, -RZ, RZ, 0, 4.76837158203125e-07 ;  /* 0x00000008ffa07435 */ /* 0x001fe200000001ff */
[----:B-1----:R-:W-:Y:S01]  /*3240*/  FADD.FTZ R158, R158, R203 ;  /* 0x000000cb9e9e7221 */ /* 0x002fe20000010000 */
[----:B------:R-:W-:-:S02]  /*3250*/  MOV R203, 0x1f ;  /* 0x0000001f00cb7802 */ /* 0x000fc40000000f00 */
[----:B------:R-:W-:Y:S02]  /*3260*/  MOV R162, 0xffffffff ;  /* 0xffffffff00a27802 */ /* 0x000fe40000000f00 */
[----:B------:R-:W-:Y:S02]  /*3270*/  MOV R151, R159 ;  /* 0x0000009f00977202 */ /* 0x000fe40000000f00 */
[----:B------:R-:W-:Y:S02]  /*3280*/  MOV R148, 0x32a0 ;  /* 0x000032a000947802 */ /* 0x000fe40000000f00 */
[----:B------:R-:W-:Y:S05]  /*3290*/  CALL.REL.NOINC `($__internal_180_$__cuda_sm70_shflsync_down_p) ;  /* 0x0000035000007944 */ /* 0x000fea0003c00000 */
[----:B0-----:R-:W-:Y:S01]  /*32a0*/  HFMA2.MMA R160, -RZ, RZ, 0, 4.76837158203125e-07 ;  /* 0x00000008ffa07435 */ /* 0x001fe200000001ff */
[----:B-1----:R-:W-:Y:S02]  /*32b0*/  MOV R150, R203 ;  /* 0x000000cb00967202 */ /* 0x002fe40000000f00 */
[----:B------:R-:W-:Y:S02]  /*32c0*/  MOV R151, R158 ;  /* 0x0000009e00977202 */ /* 0x000fe40000000f00 */
[----:B------:R-:W-:Y:S02]  /*32d0*/  MOV R203, 0x1f ;  /* 0x0000001f00cb7802 */ /* 0x000fe40000000f00 */
[----:B------:R-:W-:-:S02]  /*32e0*/  MOV R162, 0xffffffff ;  /* 0xffffffff00a27802 */ /* 0x000fc40000000f00 */
[----:B------:R-:W-:Y:S02]  /*32f0*/  MOV R148, 0x3310 ;  /* 0x0000331000947802 */ /* 0x000fe40000000f00 */
[----:B------:R-:W-:Y:S05]  /*3300*/  CALL.REL.NOINC `($__internal_180_$__cuda_sm70_shflsync_down_p) ;  /* 0x000002e000007944 */ /* 0x000fea0003c00000 */
[----:B------:R-:W-:Y:S01]  /*3310*/  FADD.FTZ R159, R150, R159 ;  /* 0x0000009f969f7221 */ /* 0x000fe20000010000 */
[----:B0-----:R-:W-:Y:S01]  /*3320*/  HFMA2.MMA R160, -RZ, RZ, 0, 2.384185791015625e-07 ;  /* 0x00000004ffa07435 */ /* 0x001fe200000001ff */
[----:B-1----:R-:W-:Y:S01]  /*3330*/  FADD.FTZ R158, R158, R203 ;  /* 0x000000cb9e9e7221 */ /* 0x002fe20000010000 */
[----:B------:R-:W-:Y:S02]  /*3340*/  MOV R203, 0x1f ;  /* 0x0000001f00cb7802 */ /* 0x000fe40000000f00 */
[----:B------:R-:W-:Y:S02]  /*3350*/  MOV R162, 0xffffffff ;  /* 0xffffffff00a27802 */ /* 0x000fe40000000f00 */
[----:B------:R-:W-:Y:S02]  /*3360*/  MOV R151, R159 ;  /* 0x0000009f00977202 */ /* 0x000fe40000000f00 */
[----:B------:R-:W-:Y:S02]  /*3370*/  MOV R148, 0x3390 ;  /* 0x0000339000947802 */ /* 0x000fe40000000f00 */
[----:B------:R-:W-:Y:S05]  /*3380*/  CALL.REL.NOINC `($__internal_180_$__cuda_sm70_shflsync_down_p) ;  /* 0x0000026000007944 */ /* 0x000fea0003c00000 */
[----:B0-----:R-:W-:Y:S01]  /*3390*/  HFMA2.MMA R160, -RZ, RZ, 0, 2.384185791015625e-07 ;  /* 0x00000004ffa07435 */ /* 0x001fe200000001ff */
[----:B-1----:R-:W-:-:S02]  /*33a0*/  MOV R150, R203 ;  /* 0x000000cb00967202 */ /* 0x002fc40000000f00 */
[----:B------:R-:W-:Y:S02]  /*33b0*/  MOV R151, R158 ;  /* 0x0000009e00977202 */ /* 0x000fe40000000f00 */
[----:B------:R-:W-:Y:S02]  /*33c0*/  MOV R203, 0x1f ;  /* 0x0000001f00cb7802 */ /* 0x000fe40000000f00 */
[----:B------:R-:W-:Y:S02]  /*33d0*/  MOV R162, 0xffffffff ;  /* 0xffffffff00a27802 */ /* 0x000fe40000000f00 */
[----:B------:R-:W-:Y:S02]  /*33e0*/  MOV R148, 0x3400 ;  /* 0x0000340000947802 */ /* 0x000fe40000000f00 */
[----:B------:R-:W-:Y:S05]  /*33f0*/  CALL.REL.NOINC `($__internal_180_$__cuda_sm70_shflsync_down_p) ;  /* 0x000001f000007944 */ /* 0x000fea0003c00000 */
[----:B------:R-:W-:Y:S01]  /*3400*/  FADD.FTZ R159, R150, R159 ;  /* 0x0000009f969f7221 */ /* 0x000fe20000010000 */
[----:B0-----:R-:W-:Y:S01]  /*3410*/  HFMA2.MMA R160, -RZ, RZ, 0, 1.1920928955078125e-07 ;  /* 0x00000002ffa07435 */ /* 0x001fe200000001ff */
[----:B-1----:R-:W-:Y:S01]  /*3420*/  FADD.FTZ R154, R158, R203 ;  /* 0x000000cb9e9a7221 */ /* 0x002fe20000010000 */
[----:B------:R-:W-:Y:S02]  /*3430*/  MOV R203, 0x1f ;  /* 0x0000001f00cb7802 */ /* 0x000fe40000000f00 */
[----:B------:R-:W-:-:S02]  /*3440*/  MOV R162, 0xffffffff ;  /* 0xffffffff00a27802 */ /* 0x000fc40000000f00 */
[----:B------:R-:W-:Y:S02]  /*3450*/  MOV R151, R159 ;  /* 0x0000009f00977202 */ /* 0x000fe40000000f00 */
[----:B------:R-:W-:Y:S02]  /*3460*/  MOV R148, 0x3480 ;  /* 0x0000348000947802 */ /* 0x000fe40000000f00 */
[----:B------:R-:W-:Y:S05]  /*3470*/  CALL.REL.NOINC `($__internal_180_$__cuda_sm70_shflsync_down_p) ;  /* 0x0000017000007944 */ /* 0x000fea0003c00000 */
[----:B0-----:R-:W-:Y:S01]  /*3480*/  HFMA2.MMA R160, -RZ, RZ, 0, 1.1920928955078125e-07 ;  /* 0x00000002ffa07435 */ /* 0x001fe200000001ff */
[----:B-1----:R-:W-:Y:S02]  /*3490*/  MOV R150, R203 ;  /* 0x000000cb00967202 */ /* 0x002fe40000000f00 */
[----:B------:R-:W-:Y:S02]  /*34a0*/  MOV R151, R154 ;  /* 0x0000009a00977202 */ /* 0x000fe40000000f00 */
[----:B------:R-:W-:Y:S02]  /*34b0*/  MOV R203, 0x1f ;  /* 0x0000001f00cb7802 */ /* 0x000fe40000000f00 */
[----:B------:R-:W-:Y:S02]  /*34c0*/  MOV R162, 0xffffffff ;  /* 0xffffffff00a27802 */ /* 0x000fe40000000f00 */
[----:B------:R-:W-:-:S02]  /*34d0*/  MOV R148, 0x34f0 ;  /* 0x000034f000947802 */ /* 0x000fc40000000f00 */
[----:B------:R-:W-:Y:S05]  /*34e0*/  CALL.REL.NOINC `($__internal_180_$__cuda_sm70_shflsync_down_p) ;  /* 0x0000010000007944 */ /* 0x000fea0003c00000 */
[----:B------:R-:W-:Y:S01]  /*34f0*/  FADD.FTZ R152, R150, R159 ;  /* 0x0000009f96987221 */ /* 0x000fe20000010000 */
[----:B0-----:R-:W-:Y:S01]  /*3500*/  HFMA2.MMA R160, -RZ, RZ, 0, 5.9604644775390625e-08 ;  /* 0x00000001ffa07435 */ /* 0x001fe200000001ff */
[----:B-1----:R-:W-:Y:S01]  /*3510*/  FADD.FTZ R154, R154, R203 ;  /* 0x000000cb9a9a7221 */ /* 0x002fe20000010000 */
[----:B------:R-:W-:-:S02]  /*3520*/  MOV R203, 0x1f ;  /* 0x0000001f00cb7802 */ /* 0x000fc40000000f00 */
[----:B------:R-:W-:Y:S02]  /*3530*/  MOV R162, 0xffffffff ;  /* 0xffffffff00a27802 */ /* 0x000fe40000000f00 */
[----:B------:R-:W-:Y:S02]  /*3540*/  MOV R151, R152 ;  /* 0x0000009800977202 */ /* 0x000fe40000000f00 */
[----:B------:R-:W-:Y:S02]  /*3550*/  MOV R148, 0x3570 ;  /* 0x0000357000947802 */ /* 0x000fe40000000f00 */
[----:B------:R-:W-:Y:S05]  /*3560*/  CALL.REL.NOINC `($__internal_180_$__cuda_sm70_shflsync_down_p) ;  /* 0x0000008000007944 */ /* 0x000fea0003c00000 */
[----:B0-----:R-:W-:Y:S01]  /*3570*/  HFMA2.MMA R160, -RZ, RZ, 0, 5.9604644775390625e-08 ;  /* 0x00000001ffa07435 */ /* 0x001fe200000001ff */
[----:B-1----:R-:W-:Y:S02]  /*3580*/  MOV R155, R203 ;  /* 0x000000cb009b7202 */ /* 0x002fe40000000f00 */
[----:B------:R-:W-:Y:S02]  /*3590*/  MOV R151, R154 ;  /* 0x0000009a00977202 */ /* 0x000fe40000000f00 */
[----:B------:R-:W-:Y:S02]  /*35a0*/  MOV R203, 0x1f ;  /* 0x0000001f00cb7802 */ /* 0x000fe40000000f00 */
[----:B------:R-:W-:-:S02]  /*35b0*/  MOV R162, 0xffffffff ;  /* 0xffffffff00a27802 */ /* 0x000fc40000000f00 */
[----:B------:R-:W-:Y:S02]  /*35c0*/  MOV R148, 0x35e0 ;  /* 0x000035e000947802 */ /* 0x000fe40000000f00 */
[----:B------:R-:W-:Y:S05]  /*35d0*/  CALL.REL.NOINC `($__internal_180_$__cuda_sm70_shflsync_down_p) ;  /* 0x0000001000007944 */ /* 0x000fea0003c00000 */
[----:B01----:R-:W-:Y:S05]  /*35e0*/  BRA `(.L_x_11954) ;  /* 0xffffe59000007947 */ /* 0x003fea000383ffff */
        .weak           $__internal_180_$__cuda_sm70_shflsync_down_p
        .type           $__internal_180_$__cuda_sm70_shflsync_down_p,@function
        .size           $__internal_180_$__cuda_sm70_shflsync_down_p,(.L_x_13056 - $__internal_180_$__cuda_sm70_shflsync_down_p)
$__internal_180_$__cuda_sm70_shflsync_down_p:
[----:B------:R-:W-:Y:S01]  /*35f0*/  HFMA2.MMA R149, -RZ, RZ, 0, 0 ;  /* 0x00000000ff957435 */ /* 0x000fe200000001ff */
[----:B------:R-:W-:Y:S04]  /*3600*/  WARPSYNC R162 ;  /* 0x000000a200007348 */ /* 0x000fe80003800000 */
[----:B------:R0:W1:Y:S01]  /*3610*/  SHFL.DOWN PT, R203, R151, R160, R203 ;  /* 0x080000a097cb7389 */ /* 0x00006200000e00cb */
[----:B------:R-:W-:Y:S05]  /*3620*/  RET.REL.NODEC R148 `(_ZN10layer_norm13ln_bwd_kernelINS_13Kernel_traitsIfffffjLj7168ELj1ELj1ELj8ELj16ENS_18Kernel_traits_baseILj7168EfffffjLj256EEEEELb0ELb0ELb0ELb0EEEvNS_9BwdParamsE) ;  /* 0xffffc9d094007950 */ /* 0x000fea0003c3ffff */
.L_x_11955:
        /* <DEDUP_REMOVED lines=13> */
.L_x_13056:


//--------------------- .text._ZN10layer_norm13ln_bwd_kernelINS_13Kernel_traitsIfffffjLj7168ELj1ELj1ELj8ELj16ENS_18Kernel_traits_baseILj7168EfffffjLj256EEEEELb0ELb0ELb0ELb1EEEvNS_9BwdParamsE --------------------------
	.section	.text._ZN10layer_norm13ln_bwd_kernelINS_13Kernel_traitsIfffffjLj7168ELj1ELj1ELj8ELj16ENS_18Kernel_traits_baseILj7168EfffffjLj256EEEEELb0ELb0ELb0ELb1EEEvNS_9BwdParamsE,"ax",@progbits
	.sectioninfo	@"SHI_REGISTERS=208"
	.align	128
        .global         _ZN10layer_norm13ln_bwd_kernelINS_13Kernel_traitsIfffffjLj7168ELj1ELj1ELj8ELj16ENS_18Kernel_traits_baseILj7168EfffffjLj256EEEEELb0ELb0ELb0ELb1EEEvNS_9BwdParamsE
        .type           _ZN10layer_norm13ln_bwd_kernelINS_13Kernel_traitsIfffffjLj7168ELj1ELj1ELj8ELj16ENS_18Kernel_traits_baseILj7168EfffffjLj256EEEEELb0ELb0ELb0ELb1EEEvNS_9BwdParamsE,@function
        .size           _ZN10layer_norm13ln_bwd_kernelINS_13Kernel_traitsIfffffjLj7168ELj1ELj1ELj8ELj16ENS_18Kernel_traits_baseILj7168EfffffjLj256EEEEELb0ELb0ELb0ELb1EEEvNS_9BwdParamsE,(.L_x_13057 - _ZN10layer_norm13ln_bwd_kernelINS_13Kernel_traitsIfffffjLj7168ELj1ELj1ELj8ELj16ENS_18Kernel_traits_baseILj7168EfffffjLj256EEEEELb0ELb0ELb0ELb1EEEvNS_9BwdParamsE)
        .other          _ZN10layer_norm13ln_bwd_kernelINS_13Kernel_traitsIfffffjLj7168ELj1ELj1ELj8ELj16ENS_18Kernel_traits_baseILj7168EfffffjLj256EEEEELb0ELb0ELb0ELb1EEEvNS_9BwdParamsE,@"STO_CUDA_ENTRY STV_DEFAULT"
_ZN10layer_norm13ln_bwd_kernelINS_13Kernel_traitsIfffffjLj7168ELj1ELj1ELj8ELj16ENS_18Kernel_traits_baseILj7168EfffffjLj256EEEEELb0ELb0ELb0ELb1EEEvNS_9BwdParamsE:
.text._ZN10layer_norm13ln_bwd_kernelINS_13Kernel_traitsIfffffjLj7168ELj1ELj1ELj8ELj16ENS_18Kernel_traits_baseILj7168EfffffjLj256EEEEELb0ELb0ELb0ELb1EEEvNS_9BwdParamsE:
        /* <DEDUP_REMOVED lines=36> */
.L_x_11956:
        /* <DEDUP_REMOVED lines=15> */
[----:B------:R-:W-:Y:S01]  /*0330*/  HFMA2.MMA R181, -RZ, RZ, 0, 0 ;  /* 0x00000000ffb57435 */ /* 0x000fe200000001ff */
[----:B------:R-:W-:Y:S01]  /*0340*/  CS2R R172, SRZ ;  /* 0x0000000000ac7805 */ /* 0x000fe2000001ff00 */
        /* <DEDUP_REMOVED lines=25> */
[----:B------:R-:W-:Y:S01]  /*04e0*/  MOV R138, RZ ;  /* 0x000000ff008a7202 */ /* 0x000fe20000000f00 */
[----:B0-----:R-:W-:-:S02]  /*04f0*/  CS2R R146, SRZ ;  /* 0x0000000000927805 */ /* 0x001fc4000001ff00 */
.L_x_11962:
[----:B------:R-:W-:Y:S01]  /*0500*/  IMAD R64, R2, c[0x0][0x168], RZ ;  /* 0x00005a0002407a24 */ /* 0x000fe200078e02ff */
[----:B------:R-:W-:-:S02]  /*0510*/  MOV R85, 0x4 ;  /* 0x0000000400557802 */ /* 0x000fc40000000f00 */
        /* <DEDUP_REMOVED lines=21> */
[CC--:B------:R-:W-:Y:S02]  /*0670*/  IMAD.WIDE.U32 R68, R135.reuse, R190.reuse, c[0x0][0x208] ;  /* 0x0000820087447625 */ /* 0x0c0fe400078e00be */
[----:B------:R-:W4:Y:S04]  /*0680*/  LDG.E.128 R88, [R88.64] ;  /* 0x0000000458587981 */ /* 0x000f28000c1e1d00 */
[----:B------:R-:W4:Y:S01]  /*0690*/  LDG.E.128 R68, [R68.64] ;  /* 0x0000000444447981 */ /* 0x000f22000c1e1d00 */
[----:B------:R-:W-:Y:S01]  /*06a0*/  IADD3 R176, R135, 0x400, RZ ;  /* 0x0000040087b07810 */ /* 0x000fe20007ffe0ff */
[----:B------:R-:W-:-:S04]  /*06b0*/  IMAD.WIDE.U32 R78, R199, R190, c[0x0][0x208] ;  /* 0x00008200c74e7625 */ /* 0x000fc800078e00be */
[-C--:B------:R-:W-:Y:S02]  /*06c0*/  IMAD.WIDE.U32 R96, R176, R190.reuse, c[0x0][0x188] ;  /* 0x00006200b0607625 */ /* 0x080fe400078e00be */
[----:B0-----:R-:W4:Y:S04]  /*06d0*/  LDG.E.128 R76, [R78.64] ;  /* 0x000000044e4c7981 */ /* 0x001f28000c1e1d00 */
[----:B------:R-:W4:Y:S01]  /*06e0*/  LDG.E.128 R96, [R96.64] ;  /* 0x0000000460607981 */ /* 0x000f22000c1e1d00 */
[----:B------:R-:W-:Y:S01]  /*06f0*/  IADD3 R137, R135, 0x500, RZ ;  /* 0x0000050087897810 */ /* 0x000fe20007ffe0ff */
[----:B------:R-:W-:-:S04]  /*0700*/  IMAD.WIDE.U32 R92, R178, R190, c[0x0][0x208] ;  /* 0x00008200b25c7625 */ /* 0x000fc800078e00be */
        /* <DEDUP_REMOVED lines=14> */
[----:B------:R-:W-:Y:S02]  /*07f0*/  SHF.R.S32.HI R141, RZ, 0x1f, R2 ;  /* 0x0000001fff8d7819 */ /* 0x000fe40000011402 */
[----:B------:R-:W-:-:S09]  /*0800*/  ISETP.NE.U32.AND P1, PT, RZ, c[0x0][0x218], PT ;  /* 0x00008600ff007a0c */ /* 0x000fd20003f25070 */
[C---:B------:R-:W-:Y:S02]  /*0810*/  @P0 LEA R192, P2, R2.reuse, c[0x0][0x1c0], 0x2 ;  /* 0x0000700002c00a11 */ /* 0x040fe400078410ff */
[----:B------:R-:W-:Y:S02]  /*0820*/  ISETP.NE.AND.EX P1, PT, RZ, c[0x0][0x21c], PT, P1 ;  /* 0x00008700ff007a0c */ /* 0x000fe40003f25310 */
[----:B------:R-:W-:Y:S02]  /*0830*/  @P0 LEA.HI.X R193, R2, c[0x0][0x1c4], R141, 0x2, P2 ;  /* 0x0000710002c10a11 */ /* 0x000fe400010f148d */
[----:B------:R-:W-:Y:S01]  /*0840*/  MOV R141, 0x3f800000 ;  /* 0x3f800000008d7802 */ /* 0x000fe20000000f00 */
[----:B------:R-:W-:-:S05]  /*0850*/  ULDC.U8 UR6, c[0x0][0x1f0] ;  /* 0x00007c0000067ab9 */ /* 0x000fca0000000000 */
[----:B-----5:R0:W5:Y:S01]  /*0860*/  @P0 LDG.E R141, [R192.64] ;  /* 0x00000004c08d0981 */ /* 0x020162000c1e1900 */
[----:B------:R-:W-:Y:S02]  /*0870*/  ISETP.NE.AND P0, PT, RZ, UR6, PT ;  /* 0x00000006ff007c0c */ /* 0x000fe4000bf05270 */
[----:B------:R-:W-:-:S04]  /*0880*/  @P1 IMAD.WIDE.U32 R182, R180, R190, c[0x0][0x218] ;  /* 0x00008600b4b61625 */ /* 0x000fc800078e00be */
[-C--:B------:R-:W-:Y:S01]  /*0890*/  @P1 IMAD.WIDE.U32 R184, R178, R190.reuse, c[0x0][0x218] ;  /* 0x00008600b2b81625 */ /* 0x080fe200078e00be */
[----:B------:R4:W5:Y:S03]  /*08a0*/  @P1 LDG.E.128 R40, [R182.64] ;  /* 0x00000004b6281981 */ /* 0x000966000c1e1d00 */
[-C--:B------:R-:W-:Y:S01]  /*08b0*/  @P1 IMAD.WIDE.U32 R188, R137, R190.reuse, c[0x0][0x218] ;  /* 0x0000860089bc1625 */ /* 0x080fe200078e00be */
[----:B------:R1:W5:Y:S04]  /*08c0*/  @P1 LDG.E.128 R44, [R184.64] ;  /* 0x00000004b82c1981 */ /* 0x000368000c1e1d00 */
[----:B------:R0:W5:Y:S01]  /*08d0*/  @P1 LDG.E.128 R52, [R188.64] ;  /* 0x00000004bc341981 */ /* 0x000162000c1e1d00 */
[----:B------:R-:W-:-:S04]  /*08e0*/  @P1 IMAD.WIDE.U32 R186, R176, R190, c[0x0][0x218] ;  /* 0x00008600b0ba1625 */ /* 0x000fc800078e00be */
        /* <DEDUP_REMOVED lines=21> */
[----:B------:R-:W-:-:S02]  /*0a40*/  FADD.FTZ R129, R84, R129 ;  /* 0x0000008154817221 */ /* 0x000fc40000010000 */
[----:B------:R-:W-:Y:S02]  /*0a50*/  FFMA.FTZ R155, R84, R82, R155 ;  /* 0x00000052549b7223 */ /* 0x000fe4000001009b */
[----:B------:R-:W-:Y:S02]  /*0a60*/  FMUL.FTZ R201, R20, R84 ;  /* 0x0000005414c97220 */ /* 0x000fe40000410000 */
[----:B------:R-:W-:Y:S02]  /*0a70*/  FADD.FTZ R193, -R204, R64 ;  /* 0x00000040ccc17221 */ /* 0x000fe40000010100 */
[C---:B------:R-:W-:Y:S02]  /*0a80*/  FADD.FTZ R154, R85.reuse, R154 ;  /* 0x0000009a559a7221 */ /* 0x040fe40000010000 */
[----:B------:R-:W-:Y:S02]  /*0a90*/  FMUL.FTZ R84, R198, R67 ;  /* 0x00000043c6547220 */ /* 0x000fe40000410000 */
[----:B------:R-:W-:-:S02]  /*0aa0*/  FFMA.FTZ R156, R85, R83, R156 ;  /* 0x00000053559c7223 */ /* 0x000fc4000001009c */
[----:B------:R-:W-:Y:S02]  /*0ab0*/  FMUL.FTZ R202, R21, R85 ;  /* 0x0000005515ca7220 */ /* 0x000fe40000410000 */
[----:B------:R-:W-:Y:S02]  /*0ac0*/  FMUL.FTZ R85, R198, R65 ;  /* 0x00000041c6557220 */ /* 0x000fe40000410000 */
[----:B------:R-:W-:Y:S02]  /*0ad0*/  FADD.FTZ R65, -R204, R88 ;  /* 0x00000058cc417221 */ /* 0x000fe40000010100 */
[----:B------:R-:W-:Y:S02]  /*0ae0*/  FMUL.FTZ R187, R28, R68 ;  /* 0x000000441cbb7220 */ /* 0x000fe40000410000 */
        /* <DEDUP_REMOVED lines=12> */
[----:B------:R-:W-:Y:S02]  /*0bb0*/  FMUL.FTZ R192, R30, R70 ;  /* 0x000000461ec07220 */ /* 0x000fe40000410000 */
[----:B------:R-:W-:-:S02]  /*0bc0*/  FADD.FTZ R65, R65, R190 ;  /* 0x000000be41417221 */ /* 0x000fc40000010000 */
[----:B------:R-:W-:Y:S02]  /*0bd0*/  FMUL.FTZ R185, R198, R195 ;  /* 0x000000c3c6b97220 */ /* 0x000fe40000410000 */
[----:B------:R-:W-:Y:S02]  /*0be0*/  FFMA.FTZ R64, R183, R190, R64 ;  /* 0x000000beb7407223 */ /* 0x000fe40000010040 */
[----:B------:R-:W-:Y:S02]  /*0bf0*/  FMUL.FTZ R197, R31, R71 ;  /* 0x000000471fc57220 */ /* 0x000fe40000410000 */
[----:B------:R-:W-:Y:S02]  /*0c00*/  FADD.FTZ R66, R65, R192 ;  /* 0x000000c041427221 */ /* 0x000fe40000010000 */
[----:B------:R-:W-:Y:S02]  /*0c10*/  FADD.FTZ R89, -R204, R89 ;  /* 0x00000059cc597221 */ /* 0x000fe40000010100 */
[----:B------:R-:W-:-:S02]  /*0c20*/  FFMA.FTZ R64, R185, R192, R64 ;  /* 0x000000c0b9407223 */ /* 0x000fc40000010040 */
[----:B------:R-:W-:Y:S02]  /*0c30*/  FADD.FTZ R67, -R204, R90 ;  /* 0x0000005acc437221 */ /* 0x000fe40000010100 */
[----:B------:R-:W-:Y:S02]  /*0c40*/  FMUL.FTZ R191, R24, R76 ;  /* 0x0000004c18bf7220 */ /* 0x000fe40000410000 */
[----:B------:R-:W-:Y:S02]  /*0c50*/  FADD.FTZ R91, -R204, R91 ;  /* 0x0000005bcc5b7221 */ /* 0x000fe40000010100 */
[----:B------:R-:W-:Y:S02]  /*0c60*/  FADD.FTZ R66, R66, R197 ;  /* 0x000000c542427221 */ /* 0x000fe40000010000 */
[----:B------:R-:W-:Y:S02]  /*0c70*/  FADD.FTZ R73, -R204, R73 ;  /* 0x00000049cc497221 */ /* 0x000fe40000010100 */
[----:B------:R-:W-:-:S02]  /*0c80*/  FMUL.FTZ R88, R198, R89 ;  /* 0x00000059c6587220 */ /* 0x000fc40000410000 */
[----:B------:R-:W-:Y:S02]  /*0c90*/  FFMA.FTZ R65, R188, R197, R64 ;  /* 0x000000c5bc417223 */ /* 0x000fe40000010040 */
[----:B------:R-:W-:Y:S02]  /*0ca0*/  FMUL.FTZ R89, R198, R67 ;  /* 0x00000043c6597220 */ /* 0x000fe40000410000 */
[C---:B------:R-:W-:Y:S02]  /*0cb0*/  FADD.FTZ R97, -R204.reuse, R97 ;  /* 0x00000061cc617221 */ /* 0x040fe40000010100 */
[----:B------:R-:W-:Y:S02]  /*0cc0*/  FADD.FTZ R67, -R204, R98 ;  /* 0x00000062cc437221 */ /* 0x000fe40000010100 */
[----:B------:R-:W-:Y:S02]  /*0cd0*/  FMUL.FTZ R195, R25, R77 ;  /* 0x0000004d19c37220 */ /* 0x000fe40000410000 */
[----:B------:R-:W-:-:S02]  /*0ce0*/  FMUL.FTZ R90, R198, R91 ;  /* 0x0000005bc65a7220 */ /* 0x000fc40000410000 */
[----:B------:R-:W-:Y:S02]  /*0cf0*/  FADD.FTZ R64, R66, R191 ;  /* 0x000000bf42407221 */ /* 0x000fe40000010000 */
[----:B------:R-:W-:Y:S02]  /*0d00*/  FADD.FTZ R189, -R204, R74 ;  /* 0x0000004accbd7221 */ /* 0x000fe40000010100 */
[----:B------:R-:W-:Y:S02]  /*0d10*/  FMUL.FTZ R186, R198, R73 ;  /* 0x00000049c6ba7220 */ /* 0x000fe40000410000 */
[----:B------:R-:W-:Y:S02]  /*0d20*/  FADD.FTZ R91, -R204, R96 ;  /* 0x00000060cc5b7221 */ /* 0x000fe40000010100 */
[----:B------:R-:W-:Y:S02]  /*0d30*/  FFMA.FTZ R65, R184, R191, R65 ;  /* 0x000000bfb8417223 */ /* 0x000fe40000010041 */
[----:B------:R-:W-:-:S02]  /*0d40*/  FMUL.FTZ R96, R198, R97 ;  /* 0x00000061c6607220 */ /* 0x000fc40000410000 */
[----:B------:R-:W-:Y:S02]  /*0d50*/  FMUL.FTZ R97, R198, R67 ;  /* 0x00000043c6617220 */ /* 0x000fe40000410000 */
[----:B------:R-:W-:Y:S02]  /*0d60*/  FMUL.FTZ R194, R26, R78 ;  /* 0x0000004e1ac27220 */ /* 0x000fe40000410000 */
[----:B------:R-:W-:Y:S02]  /*0d70*/  FADD.FTZ R67, R64, R195 ;  /* 0x000000c340437221 */ /* 0x000fe40000010000 */
[----:B------:R-:W-:Y:S02]  /*0d80*/  FADD.FTZ R75, -R204, R75 ;  /* 0x0000004bcc4b7221 */ /* 0x000fe40000010100 */
[----:B------:R-:W-:Y:S02]  /*0d90*/  FMUL.FTZ R189, R198, R189 ;  /* 0x000000bdc6bd7220 */ /* 0x000fe40000410000 */
[----:B------:R-:W-:-:S02]  /*0da0*/  FFMA.FTZ R65, R186, R195, R65 ;  /* 0x000000c3ba417223 */ /* 0x000fc40000010041 */
[----:B------:R-:W-:Y:S02]  /*0db0*/  FMUL.FTZ R196, R27, R79 ;  /* 0x0000004f1bc47220 */ /* 0x000fe40000410000 */
[----:B------:R-:W-:Y:S02]  /*0dc0*/  FADD.FTZ R67, R67, R194 ;  /* 0x000000c243437221 */ /* 0x000fe40000010000 */
[----:B------:R-:W-:Y:S02]  /*0dd0*/  FMUL.FTZ R193, R198, R75 ;  /* 0x0000004bc6c17220 */ /* 0x000fe40000410000 */
        /* <DEDUP_REMOVED lines=9> */
[C---:B------:R-:W-:Y:S02]  /*0e70*/  FADD.FTZ R127, R92.reuse, R127 ;  /* 0x0000007f5c7f7221 */ /* 0x040fe40000010000 */
[----:B------:R-:W-:Y:S02]  /*0e80*/  FFMA.FTZ R161, R92, R87, R161 ;  /* 0x000000575ca17223 */ /* 0x000fe400000100a1 */
[----:B------:R-:W-:Y:S02]  /*0e90*/  FMUL.FTZ R92, R16, R92 ;  /* 0x0000005c105c7220 */ /* 0x000fe40000410000 */
[----:B------:R-:W-:Y:S02]  /*0ea0*/  FADD.FTZ R65, R65, R86 ;  /* 0x0000005641417221 */ /* 0x000fe40000010000 */
[----:B------:R-:W-:Y:S02]  /*0eb0*/  FADD.FTZ R99, -R204, R99 ;  /* 0x00000063cc637221 */ /* 0x000fe40000010100 */
[----:B------:R-:W-:-:S02]  /*0ec0*/  FFMA.FTZ R66, R85, R86, R64 ;  /* 0x0000005655427223 */ /* 0x000fc40000010040 */
[C---:B------:R-:W-:Y:S02]  /*0ed0*/  FADD.FTZ R105, -R204.reuse, R105 ;  /* 0x00000069cc697221 */ /* 0x040fe40000010100 */
[C---:B------:R-:W-:Y:S02]  /*0ee0*/  FADD.FTZ R158, R93.reuse, R158 ;  /* 0x0000009e5d9e7221 */ /* 0x040fe40000010000 */
[----:B------:R-:W-:Y:S02]  /*0ef0*/  FFMA.FTZ R160, R93, R88, R160 ;  /* 0x000000585da07223 */ /* 0x000fe400000100a0 */
[----:B------:R-:W-:Y:S02]  /*0f00*/  FADD.FTZ R67, -R204, R106 ;  /* 0x0000006acc437221 */ /* 0x000fe40000010100 */
[----:B------:R-:W-:Y:S02]  /*0f10*/  FADD.FTZ R64, R65, R92 ;  /* 0x0000005c41407221 */ /* 0x000fe40000010000 */
[----:B------:R-:W-:-:S02]  /*0f20*/  FMUL.FTZ R93, R17, R93 ;  /* 0x0000005d115d7220 */ /* 0x000fc40000410000 */
[----:B------:R-:W-:Y:S02]  /*0f30*/  FMUL.FTZ R98, R198, R99 ;  /* 0x00000063c6627220 */ /* 0x000fe40000410000 */
[----:B------:R-:W-:Y:S02]  /*0f40*/  FFMA.FTZ R65, R87, R92, R66 ;  /* 0x0000005c57417223 */ /* 0x000fe40000010042 */
[----:B------:R-:W-:Y:S02]  /*0f50*/  FADD.FTZ R99, -R204, R104 ;  /* 0x00000068cc637221 */ /* 0x000fe40000010100 */
[----:B------:R-:W-:Y:S02]  /*0f60*/  FMUL.FTZ R104, R198, R105 ;  /* 0x00000069c6687220 */ /* 0x000fe40000410000 */
        /* <DEDUP_REMOVED lines=27> */
[C---:B------:R-:W-:Y:S02]  /*1120*/  FADD.FTZ R168, R103.reuse, R168 ;  /* 0x000000a867a87221 */ /* 0x040fe40000010000 */
[----:B------:R-:W-:Y:S02]  /*1130*/  FFMA.FTZ R128, R103, R98, R128 ;  /* 0x0000006267807223 */ /* 0x000fe40000010080 */
[----:B------:R-:W-:Y:S02]  /*1140*/  FMUL.FTZ R99, R198, R99 ;  /* 0x00000063c6637220 */ /* 0x000fe40000410000 */
[----:B------:R-:W-:Y:S02]  /*1150*/  FMUL.FTZ R103, R15, R103 ;  /* 0x000000670f677220 */ /* 0x000fe40000410000 */
[----:B------:R-:W-:-:S02]  /*1160*/  FADD.FTZ R64, R67, R102 ;  /* 0x0000006643407221 */ /* 0x000fc40000010000 */
[----:B------:R-:W-:Y:S02]  /*1170*/  FFMA.FTZ R65, R97, R102, R65 ;  /* 0x0000006661417223 */ /* 0x000fe40000010041 */
[C---:B------:R-:W-:Y:S02]  /*1180*/  FADD.FTZ R173, R108.reuse, R173 ;  /* 0x000000ad6cad7221 */ /* 0x040fe40000010000 */
[----:B------:R-:W-:Y:S02]  /*1190*/  FFMA.FTZ R123, R108, R99, R123 ;  /* 0x000000636c7b7223 */ /* 0x000fe4000001007b */
[----:B------:R-:W-:Y:S02]  /*11a0*/  FMUL.FTZ R108, R8, R108 ;  /* 0x0000006c086c7220 */ /* 0x000fe40000410000 */
[----:B------:R-:W-:Y:S02]  /*11b0*/  FADD.FTZ R67, R64, R103 ;  /* 0x0000006740437221 */ /* 0x000fe40000010000 */
[----:B------:R-:W-:-:S02]  /*11c0*/  FFMA.FTZ R65, R98, R103, R65 ;  /* 0x0000006762417223 */ /* 0x000fc40000010041 */
[----:B------:R-:W-:Y:S02]  /*11d0*/  FADD.FTZ R107, -R204, R107 ;  /* 0x0000006bcc6b7221 */ /* 0x000fe40000010100 */
[C---:B------:R-:W-:Y:S02]  /*11e0*/  FADD.FTZ R166, R109.reuse, R166 ;  /* 0x000000a66da67221 */ /* 0x040fe40000010000 */
[----:B------:R-:W-:Y:S02]  /*11f0*/  FFMA.FTZ R126, R109, R104, R126 ;  /* 0x000000686d7e7223 */ /* 0x000fe4000001007e */
[----:B------:R-:W-:Y:S02]  /*1200*/  FMUL.FTZ R109, R9, R109 ;  /* 0x0000006d096d7220 */ /* 0x000fe40000410000 */
[----:B------:R-:W-:Y:S02]  /*1210*/  FADD.FTZ R64, R67, R108 ;  /* 0x0000006c43407221 */ /* 0x000fe40000010000 */
[----:B------:R-:W-:-:S02]  /*1220*/  FFMA.FTZ R65, R99, R108, R65 ;  /* 0x0000006c63417223 */ /* 0x000fc40000010041 */
[----:B------:R-:W-:Y:S02]  /*1230*/  FMUL.FTZ R106, R198, R107 ;  /* 0x0000006bc66a7220 */ /* 0x000fe40000410000 */
[C---:B------:R-:W-:Y:S02]  /*1240*/  FADD.FTZ R175, R110.reuse, R175 ;  /* 0x000000af6eaf7221 */ /* 0x040fe40000010000 */
[----:B------:R-:W-:Y:S02]  /*1250*/  FFMA.FTZ R121, R110, R105, R121 ;  /* 0x000000696e797223 */ /* 0x000fe40000010079 */
[----:B------:R-:W-:Y:S02]  /*1260*/  FADD.FTZ R107, -R204, R112 ;  /* 0x00000070cc6b7221 */ /* 0x000fe40000010100 */
[----:B------:R-:W-:Y:S02]  /*1270*/  FMUL.FTZ R110, R10, R110 ;  /* 0x0000006e0a6e7220 */ /* 0x000fe40000410000 */
[----:B------:R-:W-:-:S02]  /*1280*/  FADD.FTZ R67, R64, R109 ;  /* 0x0000006d40437221 */ /* 0x000fc40000010000 */
[----:B------:R-:W-:Y:S02]  /*1290*/  FFMA.FTZ R65, R104, R109, R65 ;  /* 0x0000006d68417223 */ /* 0x000fe40000010041 */
[C---:B------:R-:W-:Y:S02]  /*12a0*/  FADD.FTZ R170, R111.reuse, R170 ;  /* 0x000000aa6faa7221 */ /* 0x040fe40000010000 */
[----:B------:R-:W-:Y:S02]  /*12b0*/  FFMA.FTZ R124, R111, R106, R124 ;  /* 0x0000006a6f7c7223 */ /* 0x000fe4000001007c */
[----:B------:R-:W-:Y:S02]  /*12c0*/  FADD.FTZ R113, -R204, R113 ;  /* 0x00000071cc717221 */ /* 0x000fe40000010100 */
[----:B------:R-:W-:Y:S02]  /*12d0*/  FMUL.FTZ R107, R198, R107 ;  /* 0x0000006bc66b7220 */ /* 0x000fe40000410000 */
[----:B------:R-:W-:-:S02]  /*12e0*/  FMUL.FTZ R111, R11, R111 ;  /* 0x0000006f0b6f7220 */ /* 0x000fc40000410000 */
[----:B------:R-:W-:Y:S02]  /*12f0*/  FADD.FTZ R64, R67, R110 ;  /* 0x0000006e43407221 */ /* 0x000fe40000010000 */
[----:B------:R-:W-:Y:S02]  /*1300*/  FFMA.FTZ R65, R105, R110, R65 ;  /* 0x0000006e69417223 */ /* 0x000fe40000010041 */
[C---:B------:R-:W-:Y:S02]  /*1310*/  FADD.FTZ R144, R69.reuse, R144 ;  /* 0x0000009045907221 */ /* 0x040fe40000010000 */
        /* <DEDUP_REMOVED lines=44> */
.L_x_11963:
        /* <DEDUP_REMOVED lines=18> */
.L_x_11964:
        /* <DEDUP_REMOVED lines=70> */
.L_x_11960:
        /* <DEDUP_REMOVED lines=186> */
.L_x_11961:
        /* <DEDUP_REMOVED lines=56> */
.L_x_11957:
        /* <DEDUP_REMOVED lines=23> */
.L_x_11958:
[----:B------:R-:W-:Y:S01]  /*2bf0*/  HFMA2.MMA R68, -RZ, RZ, 0, 9.5367431640625e-07 ;  /* 0x00000010ff447435 */ /* 0x000fe200000001ff */
[----:B------:R-:W-:-:S02]  /*2c00*/  MOV R67, R69 ;  /* 0x0000004500437202 */ /* 0x000fc40000000f00 */
[----:B------:R-:W-:Y:S02]  /*2c10*/  MOV R70, 0x1f ;  /* 0x0000001f00467802 */ /* 0x000fe40000000f00 */
[----:B------:R-:W-:Y:S02]  /*2c20*/  MOV R73, 0xffffffff ;  /* 0xffffffff00497802 */ /* 0x000fe40000000f00 */
[----:B------:R-:W-:Y:S02]  /*2c30*/  MOV R64, 0x2c50 ;  /* 0x00002c5000407802 */ /* 0x000fe40000000f00 */
[----:B-----5:R-:W-:Y:S05]  /*2c40*/  CALL.REL.NOINC `($__internal_181_$__cuda_sm70_shflsync_down_p) ;  /* 0x0000046000007944 */ /* 0x020fea0003c00000 */
[----:B-1----:R-:W-:Y:S01]  /*2c50*/  MOV R66, R67 ;  /* 0x0000004300427202 */ /* 0x002fe20000000f00 */
[----:B0-----:R-:W-:Y:S05]  /*2c60*/  BRA `(.L_x_11963) ;  /* 0xffffe97000007947 */ /* 0x001fea000383ffff */
.L_x_11959:
[----:B------:R-:W-:Y:S01]  /*2c70*/  HFMA2.MMA R68, -RZ, RZ, 0, 9.5367431640625e-07 ;  /* 0x00000010ff447435 */ /* 0x000fe200000001ff */
[----:B------:R-:W-:Y:S02]  /*2c80*/  MOV R67, R71 ;  /* 0x0000004700437202 */ /* 0x000fe40000000f00 */
[----:B------:R-:W-:Y:S02]  /*2c90*/  MOV R70, 0x1f ;  /* 0x0000001f00467802 */ /* 0x000fe40000000f00 */
[----:B------:R-:W-:-:S02]  /*2ca0*/  MOV R73, 0xffffffff ;  /* 0xffffffff00497802 */ /* 0x000fc40000000f00 */
[----:B------:R-:W-:Y:S02]  /*2cb0*/  MOV R64, 0x2cd0 ;  /* 0x00002cd000407802 */ /* 0x000fe40000000f00 */
[----:B01---5:R-:W-:Y:S05]  /*2cc0*/  CALL.REL.NOINC `($__internal_181_$__cuda_sm70_shflsync_down_p) ;  /* 0x000003e000007944 */ /* 0x023fea0003c00000 */
[----:B------:R-:W-:Y:S01]  /*2cd0*/  FADD.FTZ R69, R69, R66 ;  /* 0x0000004245457221 */ /* 0x000fe20000010000 */
[----:B0-----:R-:W-:Y:S01]  /*2ce0*/  HFMA2.MMA R68, -RZ, RZ, 0, 4.76837158203125e-07 ;  /* 0x00000008ff447435 */ /* 0x001fe200000001ff */
[----:B-1----:R-:W-:Y:S01]  /*2cf0*/  FADD.FTZ R72, R71, R67 ;  /* 0x0000004347487221 */ /* 0x002fe20000010000 */
[----:B------:R-:W-:Y:S02]  /*2d00*/  MOV R70, 0x1f ;  /* 0x0000001f00467802 */ /* 0x000fe40000000f00 */
[----:B------:R-:W-:Y:S02]  /*2d10*/  MOV R73, 0xffffffff ;  /* 0xffffffff00497802 */ /* 0x000fe40000000f00 */
[----:B------:R-:W-:Y:S02]  /*2d20*/  MOV R67, R69 ;  /* 0x0000004500437202 */ /* 0x000fe40000000f00 */
[----:B------:R-:W-:Y:S02]  /*2d30*/  MOV R64, 0x2d50 ;  /* 0x00002d5000407802 */ /* 0x000fe40000000f00 */
[----:B------:R-:W-:Y:S05]  /*2d40*/  CALL.REL.NOINC `($__internal_181_$__cuda_sm70_shflsync_down_p) ;  /* 0x0000036000007944 */ /* 0x000fea0003c00000 */
[----:B0-----:R-:W-:Y:S01]  /*2d50*/  HFMA2.MMA R68, -RZ, RZ, 0, 4.76837158203125e-07 ;  /* 0x00000008ff447435 */ /* 0x001fe200000001ff */
[----:B-1----:R-:W-:-:S02]  /*2d60*/  MOV R66, R67 ;  /* 0x0000004300427202 */ /* 0x002fc40000000f00 */
[----:B------:R-:W-:Y:S02]  /*2d70*/  MOV R67, R72 ;  /* 0x0000004800437202 */ /* 0x000fe40000000f00 */
[----:B------:R-:W-:Y:S02]  /*2d80*/  MOV R70, 0x1f ;  /* 0x0000001f00467802 */ /* 0x000fe40000000f00 */
[----:B------:R-:W-:Y:S02]  /*2d90*/  MOV R73, 0xffffffff ;  /* 0xffffffff00497802 */ /* 0x000fe40000000f00 */
[----:B------:R-:W-:Y:S02]  /*2da0*/  MOV R64, 0x2dc0 ;  /* 0x00002dc000407802 */ /* 0x000fe40000000f00 */
[----:B------:R-:W-:Y:S05]  /*2db0*/  CALL.REL.NOINC `($__internal_181_$__cuda_sm70_shflsync_down_p) ;  /* 0x000002f000007944 */ /* 0x000fea0003c00000 */
[----:B------:R-:W-:Y:S01]  /*2dc0*/  FADD.FTZ R69, R66, R69 ;  /* 0x0000004542457221 */ /* 0x000fe20000010000 */
[----:B0-----:R-:W-:Y:S01]  /*2dd0*/  HFMA2.MMA R68, -RZ, RZ, 0, 2.384185791015625e-07 ;  /* 0x00000004ff447435 */ /* 0x001fe200000001ff */
[----:B-1----:R-:W-:Y:S01]  /*2de0*/  FADD.FTZ R72, R72, R67 ;  /* 0x0000004348487221 */ /* 0x002fe20000010000 */
[----:B------:R-:W-:Y:S02]  /*2df0*/  MOV R70, 0x1f ;  /* 0x0000001f00467802 */ /* 0x000fe40000000f00 */
[----:B------:R-:W-:-:S02]  /*2e00*/  MOV R73, 0xffffffff ;  /* 0xffffffff00497802 */ /* 0x000fc40000000f00 */
[----:B------:R-:W-:Y:S02]  /*2e10*/  MOV R67, R69 ;  /* 0x0000004500437202 */ /* 0x000fe40000000f00 */
[----:B------:R-:W-:Y:S02]  /*2e20*/  MOV R64, 0x2e40 ;  /* 0x00002e4000407802 */ /* 0x000fe40000000f00 */
[----:B------:R-:W-:Y:S05]  /*2e30*/  CALL.REL.NOINC `($__internal_181_$__cuda_sm70_shflsync_down_p) ;  /* 0x0000027000007944 */ /* 0x000fea0003c00000 */
[----:B0-----:R-:W-:Y:S01]  /*2e40*/  HFMA2.MMA R68, -RZ, RZ, 0, 2.384185791015625e-07 ;  /* 0x00000004ff447435 */ /* 0x001fe200000001ff */
[----:B-1----:R-:W-:Y:S02]  /*2e50*/  MOV R66, R67 ;  /* 0x0000004300427202 */ /* 0x002fe40000000f00 */
[----:B------:R-:W-:Y:S02]  /*2e60*/  MOV R67, R72 ;  /* 0x0000004800437202 */ /* 0x000fe40000000f00 */
[----:B------:R-:W-:Y:S02]  /*2e70*/  MOV R70, 0x1f ;  /* 0x0000001f00467802 */ /* 0x000fe40000000f00 */
[----:B------:R-:W-:Y:S02]  /*2e80*/  MOV R73, 0xffffffff ;  /* 0xffffffff00497802 */ /* 0x000fe40000000f00 */
[----:B------:R-:W-:-:S02]  /*2e90*/  MOV R64, 0x2eb0 ;  /* 0x00002eb000407802 */ /* 0x000fc40000000f00 */
[----:B------:R-:W-:Y:S05]  /*2ea0*/  CALL.REL.NOINC `($__internal_181_$__cuda_sm70_shflsync_down_p) ;  /* 0x0000020000007944 */ /* 0x000fea0003c00000 */
[----:B------:R-:W-:Y:S01]  /*2eb0*/  FADD.FTZ R69, R66, R69 ;  /* 0x0000004542457221 */ /* 0x000fe20000010000 */
[----:B0-----:R-:W-:Y:S01]  /*2ec0*/  HFMA2.MMA R68, -RZ, RZ, 0, 1.1920928955078125e-07 ;  /* 0x00000002ff447435 */ /* 0x001fe200000001ff */
[----:B-1----:R-:W-:Y:S01]  /*2ed0*/  FADD.FTZ R72, R72, R67 ;  /* 0x0000004348487221 */ /* 0x002fe20000010000 */
[----:B------:R-:W-:-:S02]  /*2ee0*/  MOV R70, 0x1f ;  /* 0x0000001f00467802 */ /* 0x000fc40000000f00 */
[----:B------:R-:W-:Y:S02]  /*2ef0*/  MOV R73, 0xffffffff ;  /* 0xffffffff00497802 */ /* 0x000fe40000000f00 */
[----:B------:R-:W-:Y:S02]  /*2f00*/  MOV R67, R69 ;  /* 0x0000004500437202 */ /* 0x000fe40000000f00 */
[----:B------:R-:W-:Y:S02]  /*2f10*/  MOV R64, 0x2f30 ;  /* 0x00002f3000407802 */ /* 0x000fe40000000f00 */
[----:B------:R-:W-:Y:S05]  /*2f20*/  CALL.REL.NOINC `($__internal_181_$__cuda_sm70_shflsync_down_p) ;  /* 0x0000018000007944 */ /* 0x000fea0003c00000 */
[----:B0-----:R-:W-:Y:S01]  /*2f30*/  HFMA2.MMA R68, -RZ, RZ, 0, 1.1920928955078125e-07 ;  /* 0x00000002ff447435 */ /* 0x001fe200000001ff */
[----:B-1----:R-:W-:Y:S02]  /*2f40*/  MOV R66, R67 ;  /* 0x0000004300427202 */ /* 0x002fe40000000f00 */
[----:B------:R-:W-:Y:S02]  /*2f50*/  MOV R67, R72 ;  /* 0x0000004800437202 */ /* 0x000fe40000000f00 */
[----:B------:R-:W-:Y:S02]  /*2f60*/  MOV R70, 0x1f ;  /* 0x0000001f00467802 */ /* 0x000fe40000000f00 */
[----:B------:R-:W-:-:S02]  /*2f70*/  MOV R73, 0xffffffff ;  /* 0xffffffff00497802 */ /* 0x000fc40000000f00 */
[----:B------:R-:W-:Y:S02]  /*2f80*/  MOV R64, 0x2fa0 ;  /* 0x00002fa000407802 */ /* 0x000fe40000000f00 */
[----:B------:R-:W-:Y:S05]  /*2f90*/  CALL.REL.NOINC `($__internal_181_$__cuda_sm70_shflsync_down_p) ;  /* 0x0000011000007944 */ /* 0x000fea0003c00000 */
[----:B------:R-:W-:Y:S01]  /*2fa0*/  FADD.FTZ R69, R66, R69 ;  /* 0x0000004542457221 */ /* 0x000fe20000010000 */
[----:B0-----:R-:W-:Y:S01]  /*2fb0*/  HFMA2.MMA R68, -RZ, RZ, 0, 5.9604644775390625e-08 ;  /* 0x00000001ff447435 */ /* 0x001fe200000001ff */
[----:B-1----:R-:W-:Y:S01]  /*2fc0*/  FADD.FTZ R71, R72, R67 ;  /* 0x0000004348477221 */ /* 0x002fe20000010000 */
[----:B------:R-:W-:Y:S02]  /*2fd0*/  MOV R70, 0x1f ;  /* 0x0000001f00467802 */ /* 0x000fe40000000f00 */
[----:B------:R-:W-:Y:S02]  /*2fe0*/  MOV R73, 0xffffffff ;  /* 0xffffffff00497802 */ /* 0x000fe40000000f00 */
[----:B------:R-:W-:Y:S02]  /*2ff0*/  MOV R67, R69 ;  /* 0x0000004500437202 */ /* 0x000fe40000000f00 */
[----:B------:R-:W-:Y:S02]  /*3000*/  MOV R64, 0x3020 ;  /* 0x0000302000407802 */ /* 0x000fe40000000f00 */
[----:B------:R-:W-:Y:S05]  /*3010*/  CALL.REL.NOINC `($__internal_181_$__cuda_sm70_shflsync_down_p) ;  /* 0x0000009000007944 */ /* 0x000fea0003c00000 */
[----:B0-----:R-:W-:Y:S01]  /*3020*/  HFMA2.MMA R68, -RZ, RZ, 0, 5.9604644775390625e-08 ;  /* 0x00000001ff447435 */ /* 0x001fe200000001ff */
[----:B-1----:R-:W-:-:S02]  /*3030*/  MOV R80, R67 ;  /* 0x0000004300507202 */ /* 0x002fc40000000f00 */
[----:B------:R-:W-:Y:S02]  /*3040*/  MOV R67, R71 ;  /* 0x0000004700437202 */ /* 0x000fe40000000f00 */
[----:B------:R-:W-:Y:S02]  /*3050*/  MOV R70, 0x1f ;  /* 0x0000001f00467802 */ /* 0x000fe40000000f00 */
[----:B------:R-:W-:Y:S02]  /*3060*/  MOV R73, 0xffffffff ;  /* 0xffffffff00497802 */ /* 0x000fe40000000f00 */
[----:B------:R-:W-:Y:S02]  /*3070*/  MOV R64, 0x3090 ;  /* 0x0000309000407802 */ /* 0x000fe40000000f00 */
[----:B------:R-:W-:Y:S05]  /*3080*/  CALL.REL.NOINC `($__internal_181_$__cuda_sm70_shflsync_down_p) ;  /* 0x0000002000007944 */ /* 0x000fea0003c00000 */
[----:B-1----:R-:W-:Y:S01]  /*3090*/  MOV R64, R67 ;  /* 0x0000004300407202 */ /* 0x002fe20000000f00 */
[----:B0-----:R-:W-:Y:S05]  /*30a0*/  BRA `(.L_x_11964) ;  /* 0xffffe65000007947 */ /* 0x001fea000383ffff */
        .weak           $__internal_181_$__cuda_sm70_shflsync_down_p
        .type           $__internal_181_$__cuda_sm70_shflsync_down_p,@function
        .size           $__internal_181_$__cuda_sm70_shflsync_down_p,(.L_x_13057 - $__internal_181_$__cuda_sm70_shflsync_down_p)
$__internal_181_$__cuda_sm70_shflsync_down_p:
[----:B------:R-:W-:Y:S01]  /*30b0*/  HFMA2.MMA R65, -RZ, RZ, 0, 0 ;  /* 0x00000000ff417435 */ /* 0x000fe200000001ff */
[----:B------:R-:W-:Y:S04]  /*30c0*/  WARPSYNC R73 ;  /* 0x0000004900007348 */ /* 0x000fe80003800000 */
[----:B------:R0:W1:Y:S01]  /*30d0*/  SHFL.DOWN PT, R67, R67, R68, R70 ;  /* 0x0800004443437389 */ /* 0x00006200000e0046 */
[----:B------:R-:W-:Y:S05]  /*30e0*/  RET.REL.NODEC R64 `(_ZN10layer_norm13ln_bwd_kernelINS_13Kernel_traitsIfffffjLj7168ELj1ELj1ELj8ELj16ENS_18Kernel_traits_baseILj7168EfffffjLj256EEEEELb0ELb0ELb0ELb1EEEvNS_9BwdParamsE) ;  /* 0xffffcf1040007950 */ /* 0x000fea0003c3ffff */
.L_x_11965:
        /* <DEDUP_REMOVED lines=9> */
.L_x_13057:


//--------------------- .text._ZN10layer_norm13ln_bwd_kernelINS_13Kernel_traitsIfffffjLj7168ELj1ELj1ELj8ELj16ENS_18Kernel_traits_baseILj7168EfffffjLj256EEEEELb0ELb0ELb1ELb0EEEvNS_9BwdParamsE --------------------------
	.section	.text._ZN10layer_norm13ln_bwd_kernelINS_13Kernel_traitsIfffffjLj7168ELj1ELj1ELj8ELj16ENS_18Kernel_traits_baseILj7168EfffffjLj256EEEEELb0ELb0ELb1ELb0EEEvNS_9BwdParamsE,"ax",@progbits
	.sectioninfo	@"SHI_REGISTERS=208"
	.align	128
        .global         _ZN10layer_norm13ln_bwd_kernelINS_13Kernel_traitsIfffffjLj7168ELj1ELj1ELj8ELj16ENS_18Kernel_traits_baseILj7168EfffffjLj256EEEEELb0ELb0ELb1ELb0EEEvNS_9BwdParamsE
        .type           _ZN10layer_norm13ln_bwd_kernelINS_13Kernel_traitsIfffffjLj7168ELj1ELj1ELj8ELj16ENS_18Kernel_traits_baseILj7168EfffffjLj256EEEEELb0ELb0ELb1ELb0EEEvNS_9BwdParamsE,@function
        .size           _ZN10layer_norm13ln_bwd_kernelINS_13Kernel_traitsIfffffjLj7168ELj1ELj1ELj8ELj16ENS_18Kernel_traits_baseILj7168EfffffjLj256EEEEELb0ELb0ELb1ELb0EEEvNS_9BwdParamsE,(.L_x_13058 - _ZN10layer_norm13ln_bwd_kernelINS_13Kernel_traitsIfffffjLj7168ELj1ELj1ELj8ELj16ENS_18Kernel_traits_baseILj7168EfffffjLj256EEEEELb0ELb0ELb1ELb0EEEvNS_9BwdParamsE)
        .other          _ZN10layer_norm13ln_bwd_kernelINS_13Kernel_traitsIfffffjLj7168ELj1ELj1ELj8ELj16ENS_18Kernel_traits_baseILj7168EfffffjLj256EEEEELb0ELb0ELb1ELb0EEEvNS_9BwdParamsE,@"STO_CUDA_ENTRY STV_DEFAULT"
_ZN10layer_norm13ln_bwd_kernelINS_13Kernel_traitsIfffffjLj7168ELj1ELj1ELj8ELj16ENS_18Kernel_traits_baseILj7168EfffffjLj256EEEEELb0ELb0ELb1ELb0EEEvNS_9BwdParamsE:
.text._ZN10layer_norm13ln_bwd_kernelINS_13Kernel_traitsIfffffjLj7168ELj1ELj1ELj8ELj16ENS_18Kernel_traits_baseILj7168EfffffjLj256EEEEELb0ELb0ELb1ELb0EEEvNS_9BwdParamsE:
        /* <DEDUP_REMOVED lines=33> */
[----:B------:R1:W5:Y:S01]  /*0210*/  @P5 LDG.E.128 R136, [R8.64] ;  /* 0x0000000408885981 */ /* 0x000362000c1e1d00 */
[----:B------:R-:W-:-:S02]  /*0220*/  P2R R0, PR, RZ, 0x10 ;  /* 0x00000010ff007803 */ /* 0x000fc40000000000 */
        /* <DEDUP_REMOVED lines=11> */
[----:B------:R-:W-:-:S05]  /*02e0*/  @P3 IMAD.WIDE.U32 R4, R4, R5, c[0x0][0x1b0] ;  /* 0x00006c0004043625 */ /* 0x000fca00078e0005 */
[----:B------:R0:W5:Y:S02]  /*02f0*/  @P3 LDG.E.128 R116, [R4.64] ;  /* 0x0000000404743981 */ /* 0x000164000c1e1d00 */
        /* <DEDUP_REMOVED lines=34> */
.L_x_12072:
[----:B------:R-:W-:-:S04]  /*0520*/  IMAD.MOV.U32 R153, RZ, RZ, 0x4 ;  /* 0x00000004ff997424 */ /* 0x000fc800078e00ff */
[----:B------:R-:W-:-:S06]  /*0530*/  IMAD.WIDE R156, R4, R153, c[0x0][0x1d8] ;  /* 0x00007600049c7625 */ /* 0x000fcc00078e0299 */
[----:B------:R-:W2:Y:S01]  /*0540*/  LDG.E R156, [R156.64] ;  /* 0x000000049c9c7981 */ /* 0x000ea2000c1e1900 */
        /* <DEDUP_REMOVED lines=24> */
.L_x_11971:
[----:B------:R-:W-:Y:S02]  /*06d0*/  IADD3 R152, R8, 0x100, RZ ;  /* 0x0000010008987810 */ /* 0x000fe40007ffe0ff */
.L_x_11970:
[----:B------:R-:W-:Y:S05]  /*06e0*/  BSYNC B1 ;  /* 0x0000000000017941 */ /* 0x000fea0003800000 */
.L_x_11969:
        /* <DEDUP_REMOVED lines=8> */
.L_x_11974:
[----:B------:R-:W-:Y:S02]  /*0770*/  IADD3 R152, R152, 0x100, RZ ;  /* 0x0000010098987810 */ /* 0x000fe40007ffe0ff */
.L_x_11973:
[----:B------:R-:W-:Y:S05]  /*0780*/  BSYNC B1 ;  /* 0x0000000000017941 */ /* 0x000fea0003800000 */
.L_x_11972:
        /* <DEDUP_REMOVED lines=8> */
.L_x_11977:
[----:B------:R-:W-:Y:S02]  /*0810*/  IADD3 R152, R152, 0x100, RZ ;  /* 0x0000010098987810 */ /* 0x000fe40007ffe0ff */
.L_x_11976:
[----:B------:R-:W-:Y:S05]  /*0820*/  BSYNC B1 ;  /* 0x0000000000017941 */ /* 0x000fea0003800000 */
.L_x_11975:
[----:B------:R-:W-:Y:S01]  /*0830*/  BSSY B1, `(.L_x_11978) ;  /* 0x0000008000017945 */ /* 0x000fe20003800000 */
[----:B------:R-:W-:Y:S05]  /*0840*/  @!P0 BRA `(.L_x_11979) ;  /* 0x0000006000008947 */ /* 0x000fea0003800000 */
[----:B------:R-:W-:-:S04]  /*0850*/  ISETP.NE.U32.AND P4, PT, RZ, c[0x0][0x218], PT ;  /* 0x00008600ff007a0c */ /* 0x000fc80003f85070 */
[----:B------:R-:W-:-:S13]  /*0860*/  ISETP.NE.AND.EX P4, PT, RZ, c[0x0][0x21c], PT, P4 ;  /* 0x00008700ff007a0c */ /* 0x000fda0003f85340 */
[----:B------:R-:W-:Y:S05]  /*0870*/  @!P4 BRA `(.L_x_11980) ;  /* 0x000000200000c947 */ /* 0x000fea0003800000 */
[----:B------:R-:W-:-:S06]  /*0880*/  IMAD.WIDE.U32 R44, R152, R165, c[0x0][0x218] ;  /* 0x00008600982c7625 */ /* 0x000fcc00078e00a5 */
[----:B------:R-:W5:Y:S02]  /*0890*/  LDG.E.128 R44, [R44.64] ;  /* 0x000000042c2c7981 */ /* 0x000f64000c1e1d00 */
.L_x_11980:
[----:B------:R-:W-:Y:S02]  /*08a0*/  IADD3 R152, R152, 0x100, RZ ;  /* 0x0000010098987810 */ /* 0x000fe40007ffe0ff */
.L_x_11979:
[----:B------:R-:W-:Y:S05]  /*08b0*/  BSYNC B1 ;  /* 0x0000000000017941 */ /* 0x000fea0003800000 */
.L_x_11978:
[----:B------:R-:W-:Y:S01]  /*08c0*/  BSSY B1, `(.L_x_11981) ;  /* 0x0000008000017945 */ /* 0x000fe20003800000 */
[----:B------:R-:W-:Y:S05]  /*08d0*/  @!P1 BRA `(.L_x_11982) ;  /* 0x0000006000009947 */ /* 0x000fea0003800000 */
[----:B------:R-:W-:-:S04]  /*08e0*/  ISETP.NE.U32.AND P4, PT, RZ, c[0x0][0x218], PT ;  /* 0x00008600ff007a0c */ /* 0x000fc80003f85070 */
[----:B------:R-:W-:-:S13]  /*08f0*/  ISETP.NE.AND.EX P4, PT, RZ, c[0x0][0x21c], PT, P4 ;  /* 0x00008700ff007a0c */ /* 0x000fda0003f85340 */
[----:B------:R-:W-:Y:S05]  /*0900*/  @!P4 BRA `(.L_x_11983) ;  /* 0x000000200000c947 */ /* 0x000fea0003800000 */
[----:B------:R-:W-:-:S06]  /*0910*/  IMAD.WIDE.U32 R40, R152, R165, c[0x0][0x218] ;  /* 0x0000860098287625 */ /* 0x000fcc00078e00a5 */
[----:B------:R-:W5:Y:S02]  /*0920*/  LDG.E.128 R40, [R40.64] ;  /* 0x0000000428287981 */ /* 0x000f64000c1e1d00 */
.L_x_11983:
[----:B------:R-:W-:Y:S02]  /*0930*/  IADD3 R152, R152, 0x100, RZ ;  /* 0x0000010098987810 */ /* 0x000fe40007ffe0ff */
.L_x_11982:
[----:B------:R-:W-:Y:S05]  /*0940*/  BSYNC B1 ;  /* 0x0000000000017941 */ /* 0x000fea0003800000 */
.L_x_11981:
[----:B------:R-:W-:Y:S01]  /*0950*/  BSSY B1, `(.L_x_11984) ;  /* 0x0000008000017945 */ /* 0x000fe20003800000 */
[----:B------:R-:W-:Y:S05]  /*0960*/  @!P2 BRA `(.L_x_11985) ;  /* 0x000000600000a947 */ /* 0x000fea0003800000 */
[----:B------:R-:W-:-:S04]  /*0970*/  ISETP.NE.U32.AND P4, PT, RZ, c[0x0][0x218], PT ;  /* 0x00008600ff007a0c */ /* 0x000fc80003f85070 */
[----:B------:R-:W-:-:S13]  /*0980*/  ISETP.NE.AND.EX P4, PT, RZ, c[0x0][0x21c], PT, P4 ;  /* 0x00008700ff007a0c */ /* 0x000fda0003f85340 */
[----:B------:R-:W-:Y:S05]  /*0990*/  @!P4 BRA `(.L_x_11986) ;  /* 0x000000200000c947 */ /* 0x000fea0003800000 */
[----:B------:R-:W-:-:S06]  /*09a0*/  IMAD.WIDE.U32 R36, R152, R165, c[0x0][0x218] ;  /* 0x0000860098247625 */ /* 0x000fcc00078e00a5 */
[----:B------:R-:W5:Y:S02]  /*09b0*/  LDG.E.128 R36, [R36.64] ;  /* 0x0000000424247981 */ /* 0x000f64000c1e1d00 */
.L_x_11986:
[----:B------:R-:W-:Y:S02]  /*09c0*/  IADD3 R152, R152, 0x100, RZ ;  /* 0x0000010098987810 */ /* 0x000fe40007ffe0ff */
.L_x_11985:
[----:B------:R-:W-:Y:S05]  /*09d0*/  BSYNC B1 ;  /* 0x0000000000017941 */ /* 0x000fea0003800000 */
.L_x_11984:
        /* <DEDUP_REMOVED lines=8> */
.L_x_11968:
[----:B-1----:R-:W-:Y:S01]  /*0a60*/  IADD3 R152, R156, -0x1, RZ ;  /* 0xffffffff9c987810 */ /* 0x002fe20007ffe0ff */
[----:B------:R-:W-:Y:S01]  /*0a70*/  BSSY B1, `(.L_x_11988) ;  /* 0x0000030000017945 */ /* 0x000fe20003800000 */
[----:B------:R-:W-:Y:S01]  /*0a80*/  LOP3.LUT P4, RZ, R6, 0xffffff00, RZ, 0xc0, !PT ;  /* 0xffffff0006ff7812 */ /* 0x000fe2000788c0ff */
[----:B------:R-:W-:Y:S01]  /*0a90*/  CS2R R162, SRZ ;  /* 0x0000000000a27805 */ /* 0x000fe2000001ff00 */
[----:B------:R-:W-:Y:S02]  /*0aa0*/  IMAD.MOV.U32 R202, RZ, RZ, R8 ;  /* 0x000000ffffca7224 */ /* 0x000fe400078e0008 */
        /* <DEDUP_REMOVED lines=17> */
[C---:B------:R-:W-:Y:S02]  /*0bc0*/  FADD.FTZ R21, -R15.reuse, R157 ;  /* 0x0000009d0f157221 */ /* 0x040fe40000010100 */
[C---:B------:R-:W-:Y:S02]  /*0bd0*/  FADD.FTZ R163, -R15.reuse, R158 ;  /* 0x0000009e0fa37221 */ /* 0x040fe40000010100 */
[----:B------:R-:W-:-:S02]  /*0be0*/  FADD.FTZ R159, -R15, R159 ;  /* 0x0000009f0f9f7221 */ /* 0x000fc40000010100 */
[C---:B------:R-:W-:Y:S02]  /*0bf0*/  FMUL.FTZ R13, R2.reuse, R13 ;  /* 0x0000000d020d7220 */ /* 0x040fe40000410000 */
[----:B------:R-:W-:Y:S02]  /*0c00*/  FMUL.FTZ R15, R2, R21 ;  /* 0x00000015020f7220 */ /* 0x000fe40000410000 */
[----:B---3--:R-:W-:Y:S02]  /*0c10*/  FMUL.FTZ R20, R140, R152 ;  /* 0x000000988c147220 */ /* 0x008fe40000410000 */
[----:B------:R-:W-:Y:S02]  /*0c20*/  FADD.FTZ R84, R84, R152 ;  /* 0x0000009854547221 */ /* 0x000fe40000010000 */
[----:B------:R-:W-:Y:S02]  /*0c30*/  FFMA.FTZ R112, R152, R13, R112 ;  /* 0x0000000d98707223 */ /* 0x000fe40000010070 */
[----:B------:R-:W-:-:S02]  /*0c40*/  FADD.FTZ R85, R85, R153 ;  /* 0x0000009955557221 */ /* 0x000fc40000010000 */
[----:B------:R-:W-:Y:S02]  /*0c50*/  FFMA.FTZ R113, R153, R15, R113 ;  /* 0x0000000f99717223 */ /* 0x000fe40000010071 */
[----:B------:R-:W-:Y:S02]  /*0c60*/  FMUL.FTZ R176, R141, R153 ;  /* 0x000000998db07220 */ /* 0x000fe40000410000 */
[----:B------:R-:W-:Y:S02]  /*0c70*/  FADD.FTZ R153, RZ, R20 ;  /* 0x00000014ff997221 */ /* 0x000fe40000010000 */
[----:B------:R-:W-:Y:S02]  /*0c80*/  FFMA.FTZ R152, R13, R20, RZ ;  /* 0x000000140d987223 */ /* 0x000fe400000100ff */
        /* <DEDUP_REMOVED lines=14> */
.L_x_11989:
[----:B0-----:R-:W-:Y:S05]  /*0d70*/  BSYNC B1 ;  /* 0x0000000000017941 */ /* 0x001fea0003800000 */
.L_x_11988:
        /* <DEDUP_REMOVED lines=18> */
[----:B------:R-:W-:-:S02]  /*0ea0*/  FADD.FTZ R167, -R16, R157 ;  /* 0x0000009d10a77221 */ /* 0x000fc40000010100 */
[----:B---3--:R-:W-:Y:S02]  /*0eb0*/  FMUL.FTZ R23, R136, R152 ;  /* 0x0000009888177220 */ /* 0x008fe40000410000 */
[----:B------:R-:W-:Y:S02]  /*0ec0*/  FADD.FTZ R159, -R16, R159 ;  /* 0x0000009f109f7221 */ /* 0x000fe40000010100 */
        /* <DEDUP_REMOVED lines=22> */
.L_x_11991:
[----:B------:R-:W-:Y:S05]  /*1030*/  BSYNC B1 ;  /* 0x0000000000017941 */ /* 0x000fea0003800000 */
.L_x_11990:
        /* <DEDUP_REMOVED lines=43> */
.L_x_11993:
[----:B------:R-:W-:Y:S05]  /*12f0*/  BSYNC B1 ;  /* 0x0000000000017941 */ /* 0x000fea0003800000 */
.L_x_11992:
        /* <DEDUP_REMOVED lines=42> */
.L_x_11995:
[----:B------:R-:W-:Y:S05]  /*15a0*/  BSYNC B1 ;  /* 0x0000000000017941 */ /* 0x000fea0003800000 */
.L_x_11994:
        /* <DEDUP_REMOVED lines=42> */
.L_x_11997:
[----:B------:R-:W-:Y:S05]  /*1850*/  BSYNC B1 ;  /* 0x0000000000017941 */ /* 0x000fea0003800000 */
.L_x_11996:
        /* <DEDUP_REMOVED lines=42> */
.L_x_11999:
[----:B0-----:R-:W-:Y:S05]  /*1b00*/  BSYNC B1 ;  /* 0x0000000000017941 */ /* 0x001fea0003800000 */
.L_x_11998:
        /* <DEDUP_REMOVED lines=40> */
.L_x_11987:
[----:B0-----:R-:W-:Y:S05]  /*1d90*/  BSYNC B0 ;  /* 0x0000000000007941 */ /* 0x001fea0003800000 */
.L_x_11967:
[----:B------:R-:W-:Y:S02]  /*1da0*/  LOP3.LUT P4, RZ, R3, 0xff, RZ, 0xc0, !PT ;  /* 0x000000ff03ff7812 */ /* 0x000fe4000788c0ff */
[----:B------:R-:W-:-:S04]  /*1db0*/  SHF.R.U32.HI R154, RZ, 0x5, R7 ;  /* 0x00000005ff9a7819 */ /* 0x000fc80000011607 */
[----:B------:R-:W-:-:S07]  /*1dc0*/  LOP3.LUT R201, R154, 0x7fffff8, RZ, 0xc0, !PT ;  /* 0x07fffff89ac97812 */ /* 0x000fce00078ec0ff */
[----:B------:R-:W-:Y:S02]  /*1dd0*/  @!P4 IADD3 R201, R201, 0x8, RZ ;  /* 0x00000008c9c9c810 */ /* 0x000fe40007ffe0ff */
[----:B------:R-:W-:Y:S01]  /*1de0*/  LOP3.LUT P4, RZ, R7, 0x1f, RZ, 0xc0, !PT ;  /* 0x0000001f07ff7812 */ /* 0x000fe2000788c0ff */
[----:B------:R-:W-:Y:S10]  /*1df0*/  BRA.DIV ~URZ, `(.L_x_12000) ;  /* 0x000029d27f007947 */ /* 0x000ff4000b800000 */
[----:B------:R0:W2:Y:S02]  /*1e00*/  SHFL.DOWN PT, R156, R163, 0x10, 0x1f ;  /* 0x0a001f00a39c7f89 */ /* 0x0000a400000e0000 */
.L_x_12073:
        /* <DEDUP_REMOVED lines=13> */
[----:B-1----:R-:W1:Y:S01]  /*1ee0*/  SHFL.DOWN PT, R160, R157, 0x2, 0x1f ;  /* 0x08401f009da07f89 */ /* 0x002e6200000e0000 */
[----:B0-----:R-:W-:-:S05]  /*1ef0*/  FADD.FTZ R158, R155, R158 ;  /* 0x0000009e9b9e7221 */ /* 0x001fca0000010000 */
[----:B------:R0:W2:Y:S01]  /*1f00*/  SHFL.DOWN PT, R159, R158, 0x1, 0x1f ;  /* 0x08201f009e9f7f89 */ /* 0x0000a200000e0000 */
[----:B-1----:R-:W-:-:S05]  /*1f10*/  FADD.FTZ R160, R157, R160 ;  /* 0x000000a09da07221 */ /* 0x002fca0000010000 */
[----:B------:R0:W1:Y:S02]  /*1f20*/  SHFL.DOWN PT, R203, R160, 0x1, 0x1f ;  /* 0x08201f00a0cb7f89 */ /* 0x00006400000e0000 */
.L_x_12074:
        /* <DEDUP_REMOVED lines=62> */
.L_x_12005:
[----:B------:R-:W-:Y:S05]  /*2310*/  BSYNC B1 ;  /* 0x0000000000017941 */ /* 0x000fea0003800000 */
.L_x_12004:
        /* <DEDUP_REMOVED lines=13> */
.L_x_12007:
[----:B------:R-:W-:Y:S05]  /*23f0*/  BSYNC B1 ;  /* 0x0000000000017941 */ /* 0x000fea0003800000 */
.L_x_12006:
        /* <DEDUP_REMOVED lines=11> */
.L_x_12009:
[----:B------:R-:W-:Y:S05]  /*24b0*/  BSYNC B1 ;  /* 0x0000000000017941 */ /* 0x000fea0003800000 */
.L_x_12008:
        /* <DEDUP_REMOVED lines=11> */
.L_x_12011:
[----:B------:R-:W-:Y:S05]  /*2570*/  BSYNC B1 ;  /* 0x0000000000017941 */ /* 0x000fea0003800000 */
.L_x_12010:
        /* <DEDUP_REMOVED lines=20> */
.L_x_12003:
[----:B------:R-:W-:Y:S05]  /*26c0*/  BSYNC B0 ;  /* 0x0000000000007941 */ /* 0x000fea0003800000 */
.L_x_12002:
        /* <DEDUP_REMOVED lines=25> */
.L_x_12015:
[----:B------:R-:W-:Y:S05]  /*2860*/  BSYNC B1 ;  /* 0x0000000000017941 */ /* 0x000fea0003800000 */
.L_x_12014:
        /* <DEDUP_REMOVED lines=11> */
.L_x_12017:
[----:B------:R-:W-:Y:S05]  /*2920*/  BSYNC B1 ;  /* 0x0000000000017941 */ /* 0x000fea0003800000 */
.L_x_12016:
        /* <DEDUP_REMOVED lines=9> */
.L_x_12019:
[----:B------:R-:W-:Y:S05]  /*29c0*/  BSYNC B1 ;  /* 0x0000000000017941 */ /* 0x000fea0003800000 */
.L_x_12018:
        /* <DEDUP_REMOVED lines=8> */
.L_x_12021:
[----:B------:R-:W-:Y:S05]  /*2a50*/  BSYNC B1 ;  /* 0x0000000000017941 */ /* 0x000fea0003800000 */
.L_x_12020:
        /* <DEDUP_REMOVED lines=8> */
[----:B0-----:R-:W-:-:S05]  /*2ae0*/  @P5 MOV R153, 0x10 ;  /* 0x0000001000995802 */ /* 0x001fca0000000f00 */
[C---:B------:R-:W-:Y:S01]  /*2af0*/  @P5 IMAD.WIDE.U32 R152, R8.reuse, R153, c[0x0][0x258] ;  /* 0x0000960008985625 */ /* 0x040fe200078e0099 */
[----:B------:R-:W-:-:S04]  /*2b00*/  IADD3 R8, R8, 0x100, RZ ;  /* 0x0000010008087810 */ /* 0x000fc80007ffe0ff */
[----:B------:R0:W-:Y:S01]  /*2b10*/  @P5 STG.E.128 [R152.64], R144 ;  /* 0x0000009098005986 */ /* 0x0001e2000c101d04 */
[----:B------:R-:W-:-:S04]  /*2b20*/  ISETP.GT.AND P5, PT, R0, RZ, PT ;  /* 0x000000ff0000720c */ /* 0x000fc80003fa4270 */
[----:B------:R-:W-:Y:S01]  /*2b30*/  SEL R148, R159, R148, P5 ;  /* 0x000000949f947207 */ /* 0x000fe20002800000 */
[----:B------:R-:W-:Y:S01]  /*2b40*/  @P4 IMAD.MOV.U32 R159, RZ, RZ, 0x10 ;  /* 0x00000010ff9f4424 */ /* 0x000fe200078e00ff */
[----:B------:R-:W-:Y:S02]  /*2b50*/  SEL R149, R156, R149, P5 ;  /* 0x000000959c957207 */ /* 0x000fe40002800000 */
[----:B------:R-:W-:Y:S02]  /*2b60*/  SEL R150, R161, R150, P5 ;  /* 0x00000096a1967207 */ /* 0x000fe40002800000 */
[----:B------:R-:W-:Y:S01]  /*2b70*/  SEL R151, R158, R151, P5 ;  /* 0x000000979e977207 */ /* 0x000fe20002800000 */
[C---:B0-----:R-:W-:Y:S01]  /*2b80*/  @P4 IMAD.WIDE.U32 R152, R154.reuse, R159, c[0x0][0x248] ;  /* 0x000092009a984625 */ /* 0x041fe200078e009f */
[----:B------:R-:W-:-:S04]  /*2b90*/  IADD3 R154, R154, 0x100, RZ ;  /* 0x000001009a9a7810 */ /* 0x000fc80007ffe0ff */
[----:B------:R0:W-:Y:S03]  /*2ba0*/  @P4 STG.E.128 [R152.64], R148 ;  /* 0x0000009498004986 */ /* 0x0001e6000c101d04 */
.L_x_12013:
[----:B------:R-:W-:Y:S05]  /*2bb0*/  BSYNC B0 ;  /* 0x0000000000007941 */ /* 0x000fea0003800000 */
.L_x_12012:
[----:B------:R-:W-:Y:S01]  /*2bc0*/  ISETP.GE.U32.AND P5, PT, R6, 0x300, PT ;  /* 0x000003000600780c */ /* 0x000fe20003fa6070 */
[----:B------:R-:W-:-:S12]  /*2bd0*/  BSSY B0, `(.L_x_12022) ;  /* 0x000004d000007945 */ /* 0x000fd80003800000 */
[----:B------:R-:W-:Y:S05]  /*2be0*/  @!P5 BRA `(.L_x_12023) ;  /* 0x000004b00000d947 */ /* 0x000fea0003800000 */
[----:B------:R-:W-:Y:S01]  /*2bf0*/  ISETP.NE.AND P5, PT, R5, RZ, PT ;  /* 0x000000ff0500720c */ /* 0x000fe20003fa5270 */
[----:B------:R-:W-:Y:S03]  /*2c00*/  BSSY B1, `(.L_x_12024) ;  /* 0x0000015000017945 */ /* 0x000fe60003800000 */
[----:B0-----:R-:W-:Y:S02]  /*2c10*/  FSEL R152, R155, RZ, !P5 ;  /* 0x000000ff9b987208 */ /* 0x001fe40006800000 */
        /* <DEDUP_REMOVED lines=19> */
.L_x_12025:
[----:B------:R-:W-:Y:S05]  /*2d50*/  BSYNC B1 ;  /* 0x0000000000017941 */ /* 0x000fea0003800000 */
.L_x_12024:
        /* <DEDUP_REMOVED lines=11> */
.L_x_12027:
[----:B------:R-:W-:Y:S05]  /*2e10*/  BSYNC B1 ;  /* 0x0000000000017941 */ /* 0x000fea0003800000 */
.L_x_12026:
        /* <DEDUP_REMOVED lines=9> */
.L_x_12029:
[----:B------:R-:W-:Y:S05]  /*2eb0*/  BSYNC B1 ;  /* 0x0000000000017941 */ /* 0x000fea0003800000 */
.L_x_12028:
        /* <DEDUP_REMOVED lines=8> */
.L_x_12031:
[----:B------:R-:W-:Y:S05]  /*2f40*/  BSYNC B1 ;  /* 0x0000000000017941 */ /* 0x000fea0003800000 */
.L_x_12030:
        /* <DEDUP_REMOVED lines=8> */
[----:B------:R-:W-:-:S05]  /*2fd0*/  @P5 MOV R153, 0x10 ;  /* 0x0000001000995802 */ /* 0x000fca0000000f00 */
        /* <DEDUP_REMOVED lines=12> */
.L_x_12023:
[----:B------:R-:W-:Y:S05]  /*30a0*/  BSYNC B0 ;  /* 0x0000000000007941 */ /* 0x000fea0003800000 */
.L_x_12022:
        /* <DEDUP_REMOVED lines=24> */
.L_x_12035:
[----:B------:R-:W-:Y:S05]  /*3230*/  BSYNC B1 ;  /* 0x0000000000017941 */ /* 0x000fea0003800000 */
.L_x_12034:
        /* <DEDUP_REMOVED lines=11> */
.L_x_12037:
[----:B------:R-:W-:Y:S05]  /*32f0*/  BSYNC B1 ;  /* 0x0000000000017941 */ /* 0x000fea0003800000 */
.L_x_12036:
        /* <DEDUP_REMOVED lines=9> */
.L_x_12039:
[----:B------:R-:W-:Y:S05]  /*3390*/  BSYNC B1 ;  /* 0x0000000000017941 */ /* 0x000fea0003800000 */
.L_x_12038:
        /* <DEDUP_REMOVED lines=8> */
.L_x_12041:
[----:B------:R-:W-:Y:S05]  /*3420*/  BSYNC B1 ;  /* 0x0000000000017941 */ /* 0x000fea0003800000 */
.L_x_12040:
        /* <DEDUP_REMOVED lines=21> */
.L_x_12033:
[----:B------:R-:W-:Y:S05]  /*3580*/  BSYNC B0 ;  /* 0x0000000000007941 */ /* 0x000fea0003800000 */
.L_x_12032:
[----:B------:R-:W-:Y:S01]  /*3590*/  BSSY B0, `(.L_x_12042) ;  /* 0x000004d000007945 */ /* 0x000fe20003800000 */
        /* <DEDUP_REMOVED lines=23> */
.L_x_12045:
[----:B------:R-:W-:Y:S05]  /*3710*/  BSYNC B1 ;  /* 0x0000000000017941 */ /* 0x000fea0003800000 */
.L_x_12044:
        /* <DEDUP_REMOVED lines=11> */
.L_x_12047:
[----:B------:R-:W-:Y:S05]  /*37d0*/  BSYNC B1 ;  /* 0x0000000000017941 */ /* 0x000fea0003800000 */
.L_x_12046:
        /* <DEDUP_REMOVED lines=9> */
.L_x_12049:
[----:B------:R-:W-:Y:S05]  /*3870*/  BSYNC B1 ;  /* 0x0000000000017941 */ /* 0x000fea0003800000 */
.L_x_12048:
        /* <DEDUP_REMOVED lines=8> */
.L_x_12051:
[----:B------:R-:W-:Y:S05]  /*3900*/  BSYNC B1 ;  /* 0x0000000000017941 */ /* 0x000fea0003800000 */
.L_x_12050:
        /* <DEDUP_REMOVED lines=21> */
.L_x_12043:
[----:B------:R-:W-:Y:S05]  /*3a60*/  BSYNC B0 ;  /* 0x0000000000007941 */ /* 0x000fea0003800000 */
.L_x_12042:
        /* <DEDUP_REMOVED lines=24> */
.L_x_12055:
[----:B------:R-:W-:Y:S05]  /*3bf0*/  BSYNC B1 ;  /* 0x0000000000017941 */ /* 0x000fea0003800000 */
.L_x_12054:
        /* <DEDUP_REMOVED lines=11> */
.L_x_12057:
[----:B------:R-:W-:Y:S05]  /*3cb0*/  BSYNC B1 ;  /* 0x0000000000017941 */ /* 0x000fea0003800000 */
.L_x_12056:
        /* <DEDUP_REMOVED lines=9> */
.L_x_12059:
[----:B------:R-:W-:Y:S05]  /*3d50*/  BSYNC B1 ;  /* 0x0000000000017941 */ /* 0x000fea0003800000 */
.L_x_12058:
        /* <DEDUP_REMOVED lines=8> */
.L_x_12061:
[----:B------:R-:W-:Y:S05]  /*3de0*/  BSYNC B1 ;  /* 0x0000000000017941 */ /* 0x000fea0003800000 */
.L_x_12060:
        /* <DEDUP_REMOVED lines=21> */
.L_x_12053:
[----:B------:R-:W-:Y:S05]  /*3f40*/  BSYNC B0 ;  /* 0x0000000000007941 */ /* 0x000fea0003800000 */
.L_x_12052:
        /* <DEDUP_REMOVED lines=25> */
.L_x_12065:
[----:B------:R-:W-:Y:S05]  /*40e0*/  BSYNC B1 ;  /* 0x0000000000017941 */ /* 0x000fea0003800000 */
.L_x_12064:
        /* <DEDUP_REMOVED lines=11> */
.L_x_12067:
[----:B------:R-:W-:Y:S05]  /*41a0*/  BSYNC B1 ;  /* 0x0000000000017941 */ /* 0x000fea0003800000 */
.L_x_12066:
        /* <DEDUP_REMOVED lines=9> */
.L_x_12069:
[----:B------:R-:W-:Y:S05]  /*4240*/  BSYNC B1 ;  /* 0x0000000000017941 */ /* 0x000fea0003800000 */
.L_x_12068:
        /* <DEDUP_REMOVED lines=8> */
.L_x_12071:
[----:B------:R-:W-:Y:S05]  /*42d0*/  BSYNC B1 ;  /* 0x0000000000017941 */ /* 0x000fea0003800000 */
.L_x_12070:
        /* <DEDUP_REMOVED lines=8> */
[----:B0-----:R-:W-:-:S04]  /*4360*/  @P3 IMAD.MOV.U32 R153, RZ, RZ, 0x10 ;  /* 0x00000010ff993424 */ /* 0x001fc800078e00ff */
[----:B------:R-:W-:-:S05]  /*4370*/  @P3 IMAD.WIDE.U32 R152, R8, R153, c[0x0][0x258] ;  /* 0x0000960008983625 */ /* 0x000fca00078e0099 */
[----:B------:R0:W-:Y:S01]  /*4380*/  @P3 STG.E.128 [R152.64], R144 ;  /* 0x0000009098003986 */ /* 0x0001e2000c101d04 */
[----:B------:R-:W-:-:S04]  /*4390*/  ISETP.GT.AND P3, PT, R0, RZ, PT ;  /* 0x000000ff0000720c */ /* 0x000fc80003f64270 */
[----:B------:R-:W-:Y:S02]  /*43a0*/  SEL R148, R155, R148, P3 ;  /* 0x000000949b947207 */ /* 0x000fe40001800000 */
[----:B------:R-:W-:Y:S02]  /*43b0*/  @P4 MOV R155, 0x10 ;  /* 0x00000010009b4802 */ /* 0x000fe40000000f00 */
[----:B------:R-:W-:Y:S02]  /*43c0*/  SEL R149, R156, R149, P3 ;  /* 0x000000959c957207 */ /* 0x000fe40001800000 */
[----:B------:R-:W-:Y:S01]  /*43d0*/  SEL R150, R159, R150, P3 ;  /* 0x000000969f967207 */ /* 0x000fe20001800000 */
[----:B------:R-:W-:Y:S01]  /*43e0*/  @P4 IMAD.WIDE.U32 R154, R154, R155, c[0x0][0x248] ;  /* 0x000092009a9a4625 */ /* 0x000fe200078e009b */
[----:B------:R-:W-:-:S05]  /*43f0*/  SEL R151, R158, R151, P3 ;  /* 0x000000979e977207 */ /* 0x000fca0001800000 */
[----:B------:R0:W-:Y:S02]  /*4400*/  @P4 STG.E.128 [R154.64], R148 ;  /* 0x000000949a004986 */ /* 0x0001e4000c101d04 */
.L_x_12063:
[----:B------:R-:W-:Y:S05]  /*4410*/  BSYNC B0 ;  /* 0x0000000000007941 */ /* 0x000fea0003800000 */
.L_x_12062:
[----:B------:R-:W-:Y:S02]  /*4420*/  LOP3.LUT P3, RZ, R3, 0xff, RZ, 0xc0, !PT ;  /* 0x000000ff03ff7812 */ /* 0x000fe4000786c0ff */
[----:B------:R-:W-:Y:S02]  /*4430*/  IADD3 R4, R4, c[0x0][0x160], RZ ;  /* 0x0000580004047a10 */ /* 0x000fe40007ffe0ff */
[----:B------:R-:W-:Y:S02]  /*4440*/  SEL R3, RZ, 0x1, P3 ;  /* 0x00000001ff037807 */ /* 0x000fe40001800000 */
[----:B------:R-:W-:-:S13]  /*4450*/  ISETP.GE.AND P3, PT, R4, c[0x0][0x164], PT ;  /* 0x0000590004007a0c */ /* 0x000fda0003f66270 */
[----:B0-----:R-:W-:Y:S01]  /*4460*/  @P3 CALL.REL.NOINC `(.L_x_11966) ;  /* 0x0000001000003944 */ /* 0x001fe20003c00000 */
[----:B------:R-:W-:Y:S05]  /*4470*/  BRA `(.L_x_12072) ;  /* 0xffffc0a000007947 */ /* 0x000fea000383ffff */
.L_x_11966:
        /* <DEDUP_REMOVED lines=53> */
.L_x_12000:
[----:B------:R-:W-:Y:S01]  /*47d0*/  HFMA2.MMA R203, -RZ, RZ, 0, 1.847743988037109375e-06 ;  /* 0x0000001fffcb7435 */ /* 0x000fe200000001ff */
[----:B------:R-:W-:Y:S01]  /*47e0*/  IMAD.MOV.U32 R157, RZ, RZ, R163 ;  /* 0x000000ffff9d7224 */ /* 0x000fe200078e00a3 */
[----:B------:R-:W-:Y:S01]  /*47f0*/  MOV R164, 0x10 ;  /* 0x0000001000a47802 */ /* 0x000fe20000000f00 */
[----:B-----5:R-:W-:Y:S01]  /*4800*/  IMAD.MOV.U32 R166, RZ, RZ, -0x1 ;  /* 0xffffffffffa67424 */ /* 0x020fe200078e00ff */
[----:B------:R-:W-:-:S02]  /*4810*/  MOV R152, 0x4830 ;  /* 0x0000483000987802 */ /* 0x000fc40000000f00 */
[----:B-1----:R-:W-:Y:S05]  /*4820*/  CALL.REL.NOINC `($__internal_182_$__cuda_sm70_shflsync_down_p) ;  /* 0x0000045000007944 */ /* 0x002fea0003c00000 */
[----:B-1----:R-:W-:Y:S01]  /*4830*/  MOV R156, R203 ;  /* 0x000000cb009c7202 */ /* 0x002fe20000000f00 */
[----:B0-----:R-:W-:Y:S05]  /*4840*/  BRA `(.L_x_12073) ;  /* 0xffffd5c000007947 */ /* 0x001fea000383ffff */
.L_x_12001:
[----:B------:R-:W-:Y:S01]  /*4850*/  HFMA2.MMA R203, -RZ, RZ, 0, 1.847743988037109375e-06 ;  /* 0x0000001fffcb7435 */ /* 0x000fe200000001ff */
[----:B------:R-:W-:Y:S01]  /*4860*/  MOV R157, R162 ;  /* 0x000000a2009d7202 */ /* 0x000fe20000000f00 */
[----:B------:R-:W-:Y:S01]  /*4870*/  IMAD.MOV.U32 R164, RZ, RZ, 0x10 ;  /* 0x00000010ffa47424 */ /* 0x000fe200078e00ff */
[----:B-----5:R-:W-:-:S02]  /*4880*/  MOV R166, 0xffffffff ;  /* 0xffffffff00a67802 */ /* 0x020fc40000000f00 */
[----:B------:R-:W-:Y:S02]  /*4890*/  MOV R152, 0x48b0 ;  /* 0x000048b000987802 */ /* 0x000fe40000000f00 */
[----:B012---:R-:W-:Y:S05]  /*48a0*/  CALL.REL.NOINC `($__internal_182_$__cuda_sm70_shflsync_down_p) ;  /* 0x000003d000007944 */ /* 0x007fea0003c00000 */
[----:B------:R-:W-:Y:S01]  /*48b0*/  FADD.FTZ R156, R156, R163 ;  /* 0x000000a39c9c7221 */ /* 0x000fe20000010000 */
[----:B0-----:R-:W-:Y:S01]  /*48c0*/  HFMA2.MMA R164, -RZ, RZ, 0, 4.76837158203125e-07 ;  /* 0x00000008ffa47435 */ /* 0x001fe200000001ff */
[----:B-1----:R-:W-:Y:S01]  /*48d0*/  FADD.FTZ R162, R162, R203 ;  /* 0x000000cba2a27221 */ /* 0x002fe20000010000 */
[----:B------:R-:W-:Y:S01]  /*48e0*/  MOV R166, 0xffffffff ;  /* 0xffffffff00a67802 */ /* 0x000fe20000000f00 */
[----:B------:R-:W-:Y:S01]  /*48f0*/  IMAD.MOV.U32 R203, RZ, RZ, 0x1f ;  /* 0x0000001fffcb7424 */ /* 0x000fe200078e00ff */
[----:B------:R-:W-:Y:S02]  /*4900*/  MOV R157, R156 ;  /* 0x0000009c009d7202 */ /* 0x000fe40000000f00 */
[----:B------:R-:W-:Y:S02]  /*4910*/  MOV R152, 0x4930 ;  /* 0x0000493000987802 */ /* 0x000fe40000000f00 */
[----:B------:R-:W-:Y:S05]  /*4920*/  CALL.REL.NOINC `($__internal_182_$__cuda_sm70_shflsync_down_p) ;  /* 0x0000035000007944 */ /* 0x000fea0003c00000 */
[----:B0-----:R-:W-:Y:S01]  /*4930*/  HFMA2.MMA R164, -RZ, RZ, 0, 4.76837158203125e-07 ;  /* 0x00000008ffa47435 */ /* 0x001fe200000001ff */
[----:B-1----:R-:W-:Y:S01]  /*4940*/  MOV R155, R203 ;  /* 0x000000cb009b7202 */ /* 0x002fe20000000f00 */
[----:B------:R-:W-:Y:S01]  /*4950*/  IMAD.MOV.U32 R157, RZ, RZ, R162 ;  /* 0x000000ffff9d7224 */ /* 0x000fe200078e00a2 */
[----:B------:R-:W-:-:S02]  /*4960*/  MOV R203, 0x1f ;  /* 0x0000001f00cb7802 */ /* 0x000fc40000000f00 */
[----:B------:R-:W-:Y:S02]  /*4970*/  MOV R166, 0xffffffff ;  /* 0xffffffff00a67802 */ /* 0x000fe40000000f00 */
[----:B------:R-:W-:Y:S02]  /*4980*/  MOV R152, 0x49a0 ;  /* 0x000049a000987802 */ /* 0x000fe40000000f00 */
[----:B------:R-:W-:Y:S05]  /*4990*/  CALL.REL.NOINC `($__internal_182_$__cuda_sm70_shflsync_down_p) ;  /* 0x000002e000007944 */ /* 0x000fea0003c00000 */
[----:B------:R-:W-:Y:S01]  /*49a0*/  FADD.FTZ R156, R155, R156 ;  /* 0x0000009c9b9c7221 */ /* 0x000fe20000010000 */
[----:B0-----:R-:W-:Y:S01]  /*49b0*/  MOV R166, 0xffffffff ;  /* 0xffffffff00a67802 */ /* 0x001fe20000000f00 */
[----:B-1----:R-:W-:Y:S01]  /*49c0*/  FADD.FTZ R162, R162, R203 ;  /* 0x000000cba2a27221 */ /* 0x002fe20000010000 */
[----:B------:R-:W-:Y:S01]  /*49d0*/  HFMA2.MMA R203, -RZ, RZ, 0, 1.847743988037109375e-06 ;  /* 0x0000001fffcb7435 */ /* 0x000fe200000001ff */
[----:B------:R-:W-:Y:S01]  /*49e0*/  IMAD.MOV.U32 R164, RZ, RZ, 0x4 ;  /* 0x00000004ffa47424 */ /* 0x000fe200078e00ff */
[----:B------:R-:W-:Y:S02]  /*49f0*/  MOV R157, R156 ;  /* 0x0000009c009d7202 */ /* 0x000fe40000000f00 */
[----:B------:R-:W-:Y:S02]  /*4a00*/  MOV R152, 0x4a20 ;  /* 0x00004a2000987802 */ /* 0x000fe40000000f00 */
[----:B------:R-:W-:Y:S05]  /*4a10*/  CALL.REL.NOINC `($__internal_182_$__cuda_sm70_shflsync_down_p) ;  /* 0x0000026000007944 */ /* 0x000fea0003c00000 */
[----:B0-----:R-:W-:Y:S01]  /*4a20*/  HFMA2.MMA R164, -RZ, RZ, 0, 2.384185791015625e-07 ;  /* 0x00000004ffa47435 */ /* 0x001fe200000001ff */
[----:B-1----:R-:W-:Y:S01]  /*4a30*/  IMAD.MOV.U32 R155, RZ, RZ, R203 ;  /* 0x000000ffff9b7224 */ /* 0x002fe200078e00cb */
[----:B------:R-:W-:Y:S01]  /*4a40*/  MOV R157, R162 ;  /* 0x000000a2009d7202 */ /* 0x000fe20000000f00 */
[----:B------:R-:W-:Y:S01]  /*4a50*/  IMAD.MOV.U32 R166, RZ, RZ, -0x1 ;  /* 0xffffffffffa67424 */ /* 0x000fe200078e00ff */
[----:B------:R-:W-:-:S02]  /*4a60*/  MOV R203, 0x1f ;  /* 0x0000001f00cb7802 */ /* 0x000fc40000000f00 */
[----:B------:R-:W-:Y:S02]  /*4a70*/  MOV R152, 0x4a90 ;  /* 0x00004a9000987802 */ /* 0x000fe40000000f00 */
[----:B------:R-:W-:Y:S05]  /*4a80*/  CALL.REL.NOINC `($__internal_182_$__cuda_sm70_shflsync_down_p) ;  /* 0x000001f000007944 */ /* 0x000fea0003c00000 */
[----:B------:R-:W-:Y:S01]  /*4a90*/  FADD.FTZ R156, R155, R156 ;  /* 0x0000009c9b9c7221 */ /* 0x000fe20000010000 */
[----:B0-----:R-:W-:Y:S01]  /*4aa0*/  HFMA2.MMA R164, -RZ, RZ, 0, 1.1920928955078125e-07 ;  /* 0x00000002ffa47435 */ /* 0x001fe200000001ff */
[----:B-1----:R-:W-:Y:S01]  /*4ab0*/  FADD.FTZ R160, R162, R203 ;  /* 0x000000cba2a07221 */ /* 0x002fe20000010000 */
[----:B------:R-:W-:Y:S01]  /*4ac0*/  MOV R203, 0x1f ;  /* 0x0000001f00cb7802 */ /* 0x000fe20000000f00 */
[----:B------:R-:W-:Y:S01]  /*4ad0*/  IMAD.MOV.U32 R157, RZ, RZ, R156 ;  /* 0x000000ffff9d7224 */ /* 0x000fe200078e009c */
[----:B------:R-:W-:Y:S02]  /*4ae0*/  MOV R166, 0xffffffff ;  /* 0xffffffff00a67802 */ /* 0x000fe40000000f00 */
[----:B------:R-:W-:Y:S02]  /*4af0*/  MOV R152, 0x4b10 ;  /* 0x00004b1000987802 */ /* 0x000fe40000000f00 */
[----:B------:R-:W-:Y:S05]  /*4b00*/  CALL.REL.NOINC `($__internal_182_$__cuda_sm70_shflsync_down_p) ;  /* 0x0000017000007944 */ /* 0x000fea0003c00000 */
[----:B0-----:R-:W-:Y:S01]  /*4b10*/  HFMA2.MMA R164, -RZ, RZ, 0, 1.1920928955078125e-07 ;  /* 0x00000002ffa47435 */ /* 0x001fe200000001ff */
[----:B-1----:R-:W-:Y:S01]  /*4b20*/  MOV R155, R203 ;  /* 0x000000cb009b7202 */ /* 0x002fe20000000f00 */
[----:B------:R-:W-:Y:S01]  /*4b30*/  IMAD.MOV.U32 R203, RZ, RZ, 0x1f ;  /* 0x0000001fffcb7424 */ /* 0x000fe200078e00ff */
[----:B------:R-:W-:-:S02]  /*4b40*/  MOV R157, R160 ;  /* 0x000000a0009d7202 */ /* 0x000fc40000000f00 */
[----:B------:R-:W-:Y:S02]  /*4b50*/  MOV R166, 0xffffffff ;  /* 0xffffffff00a67802 */ /* 0x000fe40000000f00 */
[----:B------:R-:W-:Y:S02]  /*4b60*/  MOV R152, 0x4b80 ;  /* 0x00004b8000987802 */ /* 0x000fe40000000f00 */
[----:B------:R-:W-:Y:S05]  /*4b70*/  CALL.REL.NOINC `($__internal_182_$__cuda_sm70_shflsync_down_p) ;  /* 0x0000010000007944 */ /* 0x000fea0003c00000 */
[----:B------:R-:W-:Y:S01]  /*4b80*/  FADD.FTZ R158, R155, R156 ;  /* 0x0000009c9b9e7221 */ /* 0x000fe20000010000 */
[----:B0-----:R-:W-:Y:S01]  /*4b90*/  HFMA2.MMA R164, -RZ, RZ, 0, 5.9604644775390625e-08 ;  /* 0x00000001ffa47435 */ /* 0x001fe200000001ff */
[----:B-1----:R-:W-:Y:S01]  /*4ba0*/  FADD.FTZ R160, R160, R203 ;  /* 0x000000cba0a07221 */ /* 0x002fe20000010000 */
[----:B------:R-:W-:Y:S01]  /*4bb0*/  MOV R203, 0x1f ;  /* 0x0000001f00cb7802 */ /* 0x000fe20000000f00 */
[----:B------:R-:W-:Y:S01]  /*4bc0*/  IMAD.MOV.U32 R166, RZ, RZ, -0x1 ;  /* 0xffffffffffa67424 */ /* 0x000fe200078e00ff */
[----:B------:R-:W-:Y:S02]  /*4bd0*/  MOV R157, R158 ;  /* 0x0000009e009d7202 */ /* 0x000fe40000000f00 */
[----:B------:R-:W-:Y:S02]  /*4be0*/  MOV R152, 0x4c00 ;  /* 0x00004c0000987802 */ /* 0x000fe40000000f00 */
[----:B------:R-:W-:Y:S05]  /*4bf0*/  CALL.REL.NOINC `($__internal_182_$__cuda_sm70_shflsync_down_p) ;  /* 0x0000008000007944 */ /* 0x000fea0003c00000 */
[----:B-1----:R-:W-:Y:S01]  /*4c00*/  MOV R159, R203 ;  /* 0x000000cb009f7202 */ /* 0x002fe20000000f00 */
[----:B------:R-:W-:Y:S01]  /*4c10*/  HFMA2.MMA R203, -RZ, RZ, 0, 1.847743988037109375e-06 ;  /* 0x0000001fffcb7435 */ /* 0x000fe200000001ff */
[----:B0-----:R-:W-:Y:S01]  /*4c20*/  MOV R157, R160 ;  /* 0x000000a0009d7202 */ /* 0x001fe20000000f00 */
[----:B------:R-:W-:Y:S01]  /*4c30*/  IMAD.MOV.U32 R164, RZ, RZ, 0x1 ;  /* 0x00000001ffa47424 */ /* 0x000fe200078e00ff */
[----:B------:R-:W-:-:S02]  /*4c40*/  MOV R166, 0xffffffff ;  /* 0xffffffff00a67802 */ /* 0x000fc40000000f00 */
[----:B------:R-:W-:Y:S02]  /*4c50*/  MOV R152, 0x4c70 ;  /* 0x00004c7000987802 */ /* 0x000fe40000000f00 */
[----:B------:R-:W-:Y:S05]  /*4c60*/  CALL.REL.NOINC `($__internal_182_$__cuda_sm70_shflsync_down_p) ;  /* 0x0000001000007944 */ /* 0x000fea0003c00000 */
[----:B01----:R-:W-:Y:S05]  /*4c70*/  BRA `(.L_x_12074) ;  /* 0xffffd2b000007947 */ /* 0x003fea000383ffff */
        .weak           $__internal_182_$__cuda_sm70_shflsync_down_p
        .type           $__internal_182_$__cuda_sm70_shflsync_down_p,@function
        .size           $__internal_182_$__cuda_sm70_shflsync_down_p,(.L_x_13058 - $__internal_182_$__cuda_sm70_shflsync_down_p)
$__internal_182_$__cuda_sm70_shflsync_down_p:
[----:B------:R-:W-:Y:S01]  /*4c80*/  HFMA2.MMA R153, -RZ, RZ, 0, 0 ;  /* 0x00000000ff997435 */ /* 0x000fe200000001ff */
[----:B------:R-:W-:Y:S04]  /*4c90*/  WARPSYNC R166 ;  /* 0x000000a600007348 */ /* 0x000fe80003800000 */
[----:B------:R0:W1:Y:S01]  /*4ca0*/  SHFL.DOWN PT, R203, R157, R164, R203 ;  /* 0x080000a49dcb7389 */ /* 0x00006200000e00cb */
[----:B------:R-:W-:Y:S05]  /*4cb0*/  RET.REL.NODEC R152 `(_ZN10layer_norm13ln_bwd_kernelINS_13Kernel_traitsIfffffjLj7168ELj1ELj1ELj8ELj16ENS_18Kernel_traits_baseILj7168EfffffjLj256EEEEELb0ELb0ELb1ELb0EEEvNS_9BwdParamsE) ;  /* 0xffffb34098007950 */ /* 0x000fea0003c3ffff */
.L_x_12075:
        /* <DEDUP_REMOVED lines=12> */
.L_x_13058:


//--------------------- .text._ZN10layer_norm13ln_bwd_kernelINS_13Kernel_traitsIfffffjLj7168ELj1ELj1ELj8ELj16ENS_18Kernel_traits_baseILj7168EfffffjLj256EEEEELb0ELb0ELb1ELb1EEEvNS_9BwdParamsE --------------------------
	.section	.text._ZN10layer_norm13ln_bwd_kernelINS_13Kernel_traitsIfffffjLj7168ELj1ELj1ELj8ELj16ENS_18Kernel_traits_baseILj7168EfffffjLj256EEEEELb0ELb0ELb1ELb1EEEvNS_9BwdParamsE,"ax",@progbits
	.sectioninfo	@"SHI_REGISTERS=222"
	.align	128
        .global         _ZN10layer_norm13ln_bwd_kernelINS_13Kernel_traitsIfffffjLj7168ELj1ELj1ELj8ELj16ENS_18Kernel_traits_baseILj7168EfffffjLj256EEEEELb0ELb0ELb1ELb1EEEvNS_9BwdParamsE
        .type           _ZN10layer_norm13ln_bwd_kernelINS_13Kernel_traitsIfffffjLj7168ELj1ELj1ELj8ELj16ENS_18Kernel_traits_baseILj7168EfffffjLj256EEEEELb0ELb0ELb1ELb1EEEvNS_9BwdParamsE,@function
        .size           _ZN10layer_norm13ln_bwd_kernelINS_13Kernel_traitsIfffffjLj7168ELj1ELj1ELj8ELj16ENS_18Kernel_traits_baseILj7168EfffffjLj256EEEEELb0ELb0ELb1ELb1EEEvNS_9BwdParamsE,(.L_x_13059 - _ZN10layer_norm13ln_bwd_kernelINS_13Kernel_traitsIfffffjLj7168ELj1ELj1ELj8ELj16ENS_18Kernel_traits_baseILj7168EfffffjLj256EEEEELb0ELb0ELb1ELb1EEEvNS_9BwdParamsE)
        .other          _ZN10layer_norm13ln_bwd_kernelINS_13Kernel_traitsIfffffjLj7168ELj1ELj1ELj8ELj16ENS_18Kernel_traits_baseILj7168EfffffjLj256EEEEELb0ELb0ELb1ELb1EEEvNS_9BwdParamsE,@"STO_CUDA_ENTRY STV_DEFAULT"
_ZN10layer_norm13ln_bwd_kernelINS_13Kernel_traitsIfffffjLj7168ELj1ELj1ELj8ELj16ENS_18Kernel_traits_baseILj7168EfffffjLj256EEEEELb0ELb0ELb1ELb1EEEvNS_9BwdParamsE:
.text._ZN10layer_norm13ln_bwd_kernelINS_13Kernel_traitsIfffffjLj7168ELj1ELj1ELj8ELj16ENS_18Kernel_traits_baseILj7168EfffffjLj256EEEEELb0ELb0ELb1ELb1EEEvNS_9BwdParamsE:
        /* <DEDUP_REMOVED lines=36> */
.L_x_12076:
        /* <DEDUP_REMOVED lines=42> */
.L_x_12152:
[----:B------:R-:W-:-:S05]  /*04e0*/  MOV R159, 0x4 ;  /* 0x00000004009f7802 */ /* 0x000fca0000000f00 */
[----:B------:R-:W-:-:S06]  /*04f0*/  IMAD.WIDE R150, R2, R159, c[0x0][0x1d8] ;  /* 0x0000760002967625 */ /* 0x000fcc00078e029f */
[----:B------:R-:W2:Y:S01]  /*0500*/  LDG.E R150, [R150.64] ;  /* 0x0000000496967981 */ /* 0x000ea2000c1e1900 */
[----:B------:R-:W-:-:S04]  /*0510*/  IMAD.WIDE R148, R2, R159, c[0x0][0x1a8] ;  /* 0x00006a0002947625 */ /* 0x000fc800078e029f */
[C---:B------:R-:W-:Y:S01]  /*0520*/  IMAD.WIDE R156, R2.reuse, R159, c[0x0][0x1d0] ;  /* 0x00007400029c7625 */ /* 0x040fe200078e029f */
[----:B-----5:R0:W5:Y:S04]  /*0530*/  LDG.E R5, [R148.64] ;  /* 0x0000000494057981 */ /* 0x020168000c1e1900 */
        /* <DEDUP_REMOVED lines=36> */
.L_x_12079:
[----:B0-----:R-:W-:Y:S01]  /*0780*/  IADD3 R8, R150, -0x1, RZ ;  /* 0xffffffff96087810 */ /* 0x001fe20007ffe0ff */
[----:B------:R-:W-:-:S04]  /*0790*/  IMAD.WIDE R12, R2, R159, c[0x0][0x1a0] ;  /* 0x00006800020c7625 */ /* 0x000fc800078e029f */
[----:B------:R-:W-:Y:S01]  /*07a0*/  IMAD R10, R8, c[0x0][0x168], RZ ;  /* 0x00005a00080a7a24 */ /* 0x000fe200078e02ff */
[----:B------:R0:W2:Y:S01]  /*07b0*/  LDG.E R203, [R12.64] ;  /* 0x000000040ccb7981 */ /* 0x0000a2000c1e1900 */
[----:B------:R-:W-:-:S03]  /*07c0*/  IMAD.WIDE.U32 R8, R7, R205, c[0x0][0x188] ;  /* 0x0000620007087625 */ /* 0x000fc600078e00cd */
[----:B------:R-:W-:-:S04]  /*07d0*/  SHF.R.S32.HI R11, RZ, 0x1f, R10 ;  /* 0x0000001fff0b7819 */ /* 0x000fc8000001140a */
[----:B------:R-:W-:-:S04]  /*07e0*/  LEA.HI R11, R11, R10, RZ, 0x2 ;  /* 0x0000000a0b0b7211 */ /* 0x000fc800078f10ff */
[----:B------:R-:W-:Y:S02]  /*07f0*/  LEA.HI.SX32 R184, R11, R158, 0x1e ;  /* 0x0000009e0bb87211 */ /* 0x000fe400078ff2ff */
[----:B------:R-:W3:Y:S01]  /*0800*/  LDG.E.128 R8, [R8.64] ;  /* 0x0000000408087981 */ /* 0x000ee2000c1e1d00 */
[----:B------:R-:W-:Y:S01]  /*0810*/  IMAD.WIDE.U32 R16, R202, R205, c[0x0][0x188] ;  /* 0x00006200ca107625 */ /* 0x000fe200078e00cd */
[----:B------:R-:W-:-:S03]  /*0820*/  IADD3 R144, R184, 0x100, RZ ;  /* 0x00000100b8907810 */ /* 0x000fc60007ffe0ff */
[-C--:B------:R-:W-:Y:S02]  /*0830*/  IMAD.WIDE.U32 R20, R184, R205.reuse, c[0x0][0x208] ;  /* 0x00008200b8147625 */ /* 0x080fe400078e00cd */
[----:B------:R-:W4:Y:S02]  /*0840*/  LDG.E.128 R16, [R16.64] ;  /* 0x0000000410107981 */ /* 0x000f24000c1e1d00 */
[-C--:B------:R-:W-:Y:S02]  /*0850*/  IMAD.WIDE.U32 R148, R201, R205.reuse, c[0x0][0x188] ;  /* 0x00006200c9947625 */ /* 0x080fe400078e00cd */
[----:B------:R-:W4:Y:S02]  /*0860*/  LDG.E.128 R20, [R20.64] ;  /* 0x0000000414147981 */ /* 0x000f24000c1e1d00 */
[----:B------:R-:W-:Y:S02]  /*0870*/  IMAD.WIDE.U32 R144, R144, R205, c[0x0][0x208] ;  /* 0x0000820090907625 */ /* 0x000fe400078e00cd */
[----:B------:R-:W4:Y:S04]  /*0880*/  LDG.E.128 R148, [R148.64] ;  /* 0x0000000494947981 */ /* 0x000f28000c1e1d00 */
[----:B------:R-:W4:Y:S01]  /*0890*/  LDG.E.128 R144, [R144.64] ;  /* 0x0000000490907981 */ /* 0x000f22000c1e1d00 */
[----:B------:R-:W-:-:S05]  /*08a0*/  IADD3 R152, R184, 0x200, RZ ;  /* 0x00000200b8987810 */ /* 0x000fca0007ffe0ff */
[----:B------:R-:W-:-:S06]  /*08b0*/  IMAD.WIDE.U32 R152, R152, R205, c[0x0][0x208] ;  /* 0x0000820098987625 */ /* 0x000fcc00078e00cd */
[----:B------:R-:W4:Y:S01]  /*08c0*/  LDG.E.128 R152, [R152.64] ;  /* 0x0000000498987981 */ /* 0x000f22000c1e1d00 */
[----:B------:R-:W-:Y:S01]  /*08d0*/  IADD3 R160, R184, 0x300, RZ ;  /* 0x00000300b8a07810 */ /* 0x000fe20007ffe0ff */
[----:B------:R-:W-:Y:S01]  /*08e0*/  IMAD.WIDE.U32 R156, R200, R205, c[0x0][0x188] ;  /* 0x00006200c89c7625 */ /* 0x000fe200078e00cd */
[----:B0-----:R-:W-:-:S03]  /*08f0*/  IADD3 R12, R7, 0x400, RZ ;  /* 0x00000400070c7810 */ /* 0x001fc60007ffe0ff */
[-C--:B------:R-:W-:Y:S02]  /*0900*/  IMAD.WIDE.U32 R160, R160, R205.reuse, c[0x0][0x208] ;  /* 0x00008200a0a07625 */ /* 0x080fe400078e00cd */
[----:B------:R-:W4:Y:S02]  /*0910*/  LDG.E.128 R156, [R156.64] ;  /* 0x000000049c9c7981 */ /* 0x000f24000c1e1d00 */
[----:B------:R-:W-:Y:S02]  /*0920*/  IMAD.WIDE.U32 R164, R12, R205, c[0x0][0x188] ;  /* 0x000062000ca47625 */ /* 0x000fe400078e00cd */
[----:B------:R-:W4:Y:S01]  /*0930*/  LDG.E.128 R160, [R160.64] ;  /* 0x00000004a0a07981 */ /* 0x000f22000c1e1d00 */
[----:B------:R-:W-:-:S03]  /*0940*/  IADD3 R168, R184, 0x400, RZ ;  /* 0x00000400b8a87810 */ /* 0x000fc60007ffe0ff */
[----:B------:R-:W4:Y:S02]  /*0950*/  LDG.E.128 R164, [R164.64] ;  /* 0x00000004a4a47981 */ /* 0x000f24000c1e1d00 */
        /* <DEDUP_REMOVED lines=31> */
[----:B------:R-:W-:Y:S02]  /*0b50*/  FADD.FTZ R192, -R203, R11 ;  /* 0x0000000bcbc07221 */ /* 0x000fe40000010100 */
[----:B------:R-:W-:Y:S02]  /*0b60*/  FMUL.FTZ R8, R5, R8 ;  /* 0x0000000805087220 */ /* 0x000fe40000410000 */
[----:B----4-:R-:W-:-:S02]  /*0b70*/  FADD.FTZ R18, -R203, R18 ;  /* 0x00000012cb127221 */ /* 0x010fc40000010100 */
[----:B------:R-:W-:Y:S02]  /*0b80*/  FFMA.FTZ R82, R22, R10, R82 ;  /* 0x0000000a16527223 */ /* 0x000fe40000010052 */
[----:B------:R-:W-:Y:S02]  /*0b90*/  FADD.FTZ R134, R134, R22 ;  /* 0x0000001686867221 */ /* 0x000fe40000010000 */
[----:B0-----:R-:W-:Y:S02]  /*0ba0*/  FMUL.FTZ R15, R78, R22 ;  /* 0x000000164e0f7220 */ /* 0x001fe40000410000 */
[----:B------:R-:W-:Y:S02]  /*0bb0*/  FADD.FTZ R22, -R203, R19 ;  /* 0x00000013cb167221 */ /* 0x000fe40000010100 */
[----:B------:R-:W-:Y:S02]  /*0bc0*/  FMUL.FTZ R11, R5, R192 ;  /* 0x000000c0050b7220 */ /* 0x000fe40000410000 */
[----:B------:R-:W-:-:S02]  /*0bd0*/  FFMA.FTZ R80, R20, R8, R80 ;  /* 0x0000000814507223 */ /* 0x000fc40000010050 */
[----:B------:R-:W-:Y:S02]  /*0be0*/  FADD.FTZ R132, R132, R20 ;  /* 0x0000001484847221 */ /* 0x000fe40000010000 */
[----:B-1----:R-:W-:Y:S02]  /*0bf0*/  FMUL.FTZ R13, R76, R20 ;  /* 0x000000144c0d7220 */ /* 0x002fe40000410000 */
[----:B------:R-:W-:Y:S02]  /*0c00*/  FADD.FTZ R20, -R203, R17 ;  /* 0x00000011cb147221 */ /* 0x000fe40000010100 */
[C---:B------:R-:W-:Y:S02]  /*0c10*/  FMUL.FTZ R18, R5.reuse, R18 ;  /* 0x0000001205127220 */ /* 0x040fe40000410000 */
[----:B------:R-:W-:Y:S02]  /*0c20*/  FMUL.FTZ R19, R5, R22 ;  /* 0x0000001605137220 */ /* 0x000fe40000410000 */
[----:B------:R-:W-:-:S02]  /*0c30*/  FADD.FTZ R148, -R203, R148 ;  /* 0x00000094cb947221 */ /* 0x000fc40000010100 */
[----:B------:R-:W-:Y:S02]  /*0c40*/  FADD.FTZ R190, -R203, R9 ;  /* 0x00000009cbbe7221 */ /* 0x000fe40000010100 */
[----:B------:R-:W-:Y:S02]  /*0c50*/  FFMA.FTZ R83, R23, R11, R83 ;  /* 0x0000000b17537223 */ /* 0x000fe40000010053 */
[----:B------:R-:W-:Y:S02]  /*0c60*/  FADD.FTZ R135, R135, R23 ;  /* 0x0000001787877221 */ /* 0x000fe40000010000 */
[----:B------:R-:W-:Y:S02]  /*0c70*/  FMUL.FTZ R14, R79, R23 ;  /* 0x000000174f0e7220 */ /* 0x000fe40000410000 */
[----:B------:R-:W-:Y:S02]  /*0c80*/  FMUL.FTZ R17, R5, R20 ;  /* 0x0000001405117220 */ /* 0x000fe40000410000 */
[----:B------:R-:W-:-:S02]  /*0c90*/  FFMA.FTZ R86, R146, R18, R86 ;  /* 0x0000001292567223 */ /* 0x000fc40000010056 */
[----:B------:R-:W-:Y:S02]  /*0ca0*/  FADD.FTZ R130, R130, R146 ;  /* 0x0000009282827221 */ /* 0x000fe40000010000 */
[----:B------:R-:W-:Y:S02]  /*0cb0*/  FMUL.FTZ R23, R74, R146 ;  /* 0x000000924a177220 */ /* 0x000fe40000410000 */
[----:B------:R-:W-:Y:S02]  /*0cc0*/  FFMA.FTZ R87, R147, R19, R87 ;  /* 0x0000001393577223 */ /* 0x000fe40000010057 */
[----:B------:R-:W-:Y:S02]  /*0cd0*/  FADD.FTZ R131, R131, R147 ;  /* 0x0000009383837221 */ /* 0x000fe40000010000 */
[----:B------:R-:W-:Y:S02]  /*0ce0*/  FMUL.FTZ R22, R75, R147 ;  /* 0x000000934b167220 */ /* 0x000fe40000410000 */
[----:B------:R-:W-:-:S02]  /*0cf0*/  FADD.FTZ R146, -R203, R149 ;  /* 0x00000095cb927221 */ /* 0x000fc40000010100 */
[----:B------:R-:W-:Y:S02]  /*0d00*/  FADD.FTZ R150, -R203, R150 ;  /* 0x00000096cb967221 */ /* 0x000fe40000010100 */
[----:B------:R-:W-:Y:S02]  /*0d10*/  FMUL.FTZ R12, R77, R21 ;  /* 0x000000154d0c7220 */ /* 0x000fe40000410000 */
[C---:B------:R-:W-:Y:S02]  /*0d20*/  FMUL.FTZ R147, R5.reuse, R148 ;  /* 0x0000009405937220 */ /* 0x040fe40000410000 */
[----:B------:R-:W-:Y:S02]  /*0d30*/  FADD.FTZ R149, RZ, R13 ;  /* 0x0000000dff957221 */ /* 0x000fe40000010000 */
[----:B------:R-:W-:Y:S02]  /*0d40*/  FMUL.FTZ R9, R5, R190 ;  /* 0x000000be05097220 */ /* 0x000fe40000410000 */
[----:B------:R-:W-:-:S02]  /*0d50*/  FFMA.FTZ R148, R8, R13, RZ ;  /* 0x0000000d08947223 */ /* 0x000fc400000100ff */
[----:B------:R-:W-:Y:S02]  /*0d60*/  FFMA.FTZ R85, R145, R17, R85 ;  /* 0x0000001191557223 */ /* 0x000fe40000010055 */
[----:B------:R-:W-:Y:S02]  /*0d70*/  FADD.FTZ R129, R129, R145 ;  /* 0x0000009181817221 */ /* 0x000fe40000010000 */
[----:B------:R-:W-:Y:S02]  /*0d80*/  FMUL.FTZ R20, R73, R145 ;  /* 0x0000009149147220 */ /* 0x000fe40000410000 */
[----:B------:R-:W-:Y:S02]  /*0d90*/  FMUL.FTZ R145, R5, R150 ;  /* 0x0000009605917220 */ /* 0x000fe40000410000 */
[----:B------:R-:W-:Y:S02]  /*0da0*/  FADD.FTZ R150, R149, R12 ;  /* 0x0000000c95967221 */ /* 0x000fe40000010000 */
[----:B------:R-:W-:-:S02]  /*0db0*/  FFMA.FTZ R148, R9, R12, R148 ;  /* 0x0000000c09947223 */ /* 0x000fc40000010094 */
[----:B------:R-:W-:Y:S02]  /*0dc0*/  FADD.FTZ R149, R150, R15 ;  /* 0x0000000f96957221 */ /* 0x000fe40000010000 */
[----:B------:R-:W-:Y:S02]  /*0dd0*/  FADD.FTZ R16, -R203, R16 ;  /* 0x00000010cb107221 */ /* 0x000fe40000010100 */
[----:B------:R-:W-:Y:S02]  /*0de0*/  FFMA.FTZ R148, R10, R15, R148 ;  /* 0x0000000f0a947223 */ /* 0x000fe40000010094 */
[----:B------:R-:W-:Y:S02]  /*0df0*/  FFMA.FTZ R81, R21, R9, R81 ;  /* 0x0000000915517223 */ /* 0x000fe40000010051 */
[----:B------:R-:W-:Y:S02]  /*0e00*/  FADD.FTZ R133, R133, R21 ;  /* 0x0000001585857221 */ /* 0x000fe40000010000 */
        /* <DEDUP_REMOVED lines=14> */
[----:B------:R-:W-:Y:S02]  /*0ef0*/  FADD.FTZ R144, -R203, R151 ;  /* 0x00000097cb907221 */ /* 0x000fe40000010100 */
[----:B------:R-:W-:Y:S02]  /*0f00*/  FMUL.FTZ R146, R5, R146 ;  /* 0x0000009205927220 */ /* 0x000fe40000410000 */
[----:B------:R-:W-:Y:S02]  /*0f10*/  FMUL.FTZ R152, R68, R152 ;  /* 0x0000009844987220 */ /* 0x000fe40000410000 */
[----:B------:R-:W-:Y:S02]  /*0f20*/  FADD.FTZ R149, R149, R22 ;  /* 0x0000001695957221 */ /* 0x000fe40000010000 */
[----:B------:R-:W-:-:S02]  /*0f30*/  FFMA.FTZ R151, R19, R22, R148 ;  /* 0x0000001613977223 */ /* 0x000fc40000010094 */
[----:B------:R-:W-:Y:S02]  /*0f40*/  FFMA.FTZ R89, R153, R146, R89 ;  /* 0x0000009299597223 */ /* 0x000fe40000010059 */
[----:B------:R-:W-:Y:S02]  /*0f50*/  FADD.FTZ R125, R125, R153 ;  /* 0x000000997d7d7221 */ /* 0x000fe40000010000 */
[----:B------:R-:W-:Y:S02]  /*0f60*/  FADD.FTZ R148, R149, R152 ;  /* 0x0000009895947221 */ /* 0x000fe40000010000 */
[----:B------:R-:W-:Y:S02]  /*0f70*/  FMUL.FTZ R153, R69, R153 ;  /* 0x0000009945997220 */ /* 0x000fe40000410000 */
[----:B------:R-:W-:Y:S02]  /*0f80*/  FFMA.FTZ R149, R147, R152, R151 ;  /* 0x0000009893957223 */ /* 0x000fe40000010097 */
[----:B------:R-:W-:-:S02]  /*0f90*/  FMUL.FTZ R144, R5, R144 ;  /* 0x0000009005907220 */ /* 0x000fc40000410000 */
        /* <DEDUP_REMOVED lines=8> */
[----:B------:R-:W-:Y:S02]  /*1020*/  FADD.FTZ R156, -R203, R156 ;  /* 0x0000009ccb9c7221 */ /* 0x000fe40000010100 */
[----:B------:R-:W-:Y:S02]  /*1030*/  FADD.FTZ R148, R151, R154 ;  /* 0x0000009a97947221 */ /* 0x000fe40000010000 */
[----:B------:R-:W-:Y:S02]  /*1040*/  FFMA.FTZ R149, R145, R154, R149 ;  /* 0x0000009a91957223 */ /* 0x000fe40000010095 */
        /* <DEDUP_REMOVED lines=8> */
[----:B------:R-:W-:Y:S02]  /*10d0*/  FADD.FTZ R148, R151, R192 ;  /* 0x000000c097947221 */ /* 0x000fe40000010000 */
[----:B------:R-:W-:Y:S02]  /*10e0*/  FFMA.FTZ R149, R191, R192, R149 ;  /* 0x000000c0bf957223 */ /* 0x000fe40000010095 */
[C---:B------:R-:W-:Y:S02]  /*10f0*/  FADD.FTZ R164, -R203.reuse, R164 ;  /* 0x000000a4cba47221 */ /* 0x040fe40000010100 */
[----:B------:R-:W-:Y:S02]  /*1100*/  FADD.FTZ R188, -R203, R159 ;  /* 0x0000009fcbbc7221 */ /* 0x000fe40000010100 */
[----:B------:R-:W-:-:S02]  /*1110*/  FMUL.FTZ R189, R5, R158 ;  /* 0x0000009e05bd7220 */ /* 0x000fc40000410000 */
[----:B------:R-:W-:Y:S02]  /*1120*/  FMUL.FTZ R194, R66, R162 ;  /* 0x000000a242c27220 */ /* 0x000fe40000410000 */
[----:B------:R-:W-:Y:S02]  /*1130*/  FADD.FTZ R151, R148, R193 ;  /* 0x000000c194977221 */ /* 0x000fe40000010000 */
[----:B------:R-:W-:Y:S02]  /*1140*/  FFMA.FTZ R149, R190, R193, R149 ;  /* 0x000000c1be957223 */ /* 0x000fe40000010095 */
[----:B------:R-:W-:Y:S02]  /*1150*/  FADD.FTZ R198, -R203, R165 ;  /* 0x000000a5cbc67221 */ /* 0x000fe40000010100 */
[C---:B------:R-:W-:Y:S02]  /*1160*/  FMUL.FTZ R199, R5.reuse, R164 ;  /* 0x000000a405c77220 */ /* 0x040fe40000410000 */
        /* <DEDUP_REMOVED lines=11> */
[----:B------:R-:W-:Y:S02]  /*1220*/  FADD.FTZ R196, -R203, R167 ;  /* 0x000000a7cbc47221 */ /* 0x000fe40000010100 */
[----:B------:R-:W-:-:S02]  /*1230*/  FMUL.FTZ R197, R5, R166 ;  /* 0x000000a605c57220 */ /* 0x000fc40000410000 */
[----:B------:R-:W-:Y:S02]  /*1240*/  FFMA.FTZ R97, R169, R198, R97 ;  /* 0x000000c6a9617223 */ /* 0x000fe40000010061 */
[----:B------:R-:W-:Y:S02]  /*1250*/  FADD.FTZ R117, R117, R169 ;  /* 0x000000a975757221 */ /* 0x000fe40000010000 */
[----:B------:R-:W-:Y:S02]  /*1260*/  FMUL.FTZ R169, R61, R169 ;  /* 0x000000a93da97220 */ /* 0x000fe40000410000 */
[----:B------:R-:W-:Y:S02]  /*1270*/  FADD.FTZ R148, R151, R168 ;  /* 0x000000a897947221 */ /* 0x000fe40000010000 */
[----:B------:R-:W-:Y:S02]  /*1280*/  FFMA.FTZ R149, R199, R168, R149 ;  /* 0x000000a8c7957223 */ /* 0x000fe40000010095 */
[----:B------:R-:W-:-:S02]  /*1290*/  FMUL.FTZ R196, R5, R196 ;  /* 0x000000c405c47220 */ /* 0x000fc40000410000 */
[----:B------:R-:W-:Y:S02]  /*12a0*/  FFMA.FTZ R98, R170, R197, R98 ;  /* 0x000000c5aa627223 */ /* 0x000fe40000010062 */
[----:B------:R-:W-:Y:S02]  /*12b0*/  FADD.FTZ R118, R118, R170 ;  /* 0x000000aa76767221 */ /* 0x000fe40000010000 */
[----:B------:R-:W-:Y:S02]  /*12c0*/  FADD.FTZ R172, -R203, R172 ;  /* 0x000000accbac7221 */ /* 0x000fe40000010100 */
[----:B------:R-:W-:Y:S02]  /*12d0*/  FMUL.FTZ R170, R62, R170 ;  /* 0x000000aa3eaa7220 */ /* 0x000fe40000410000 */
[----:B------:R-:W-:Y:S02]  /*12e0*/  FADD.FTZ R151, R148, R169 ;  /* 0x000000a994977221 */ /* 0x000fe40000010000 */
[----:B------:R-:W-:-:S02]  /*12f0*/  FFMA.FTZ R149, R198, R169, R149 ;  /* 0x000000a9c6957223 */ /* 0x000fc40000010095 */
[----:B------:R-:W-:Y:S02]  /*1300*/  FADD.FTZ R158, -R203, R175 ;  /* 0x000000afcb9e7221 */ /* 0x000fe40000010100 */
[----:B------:R-:W-:Y:S02]  /*1310*/  FFMA.FTZ R99, R171, R196, R99 ;  /* 0x000000c4ab637223 */ /* 0x000fe40000010063 */
[----:B------:R-:W-:Y:S02]  /*1320*/  FADD.FTZ R119, R119, R171 ;  /* 0x000000ab77777221 */ /* 0x000fe40000010000 */
[----:B------:R-:W-:Y:S02]  /*1330*/  FADD.FTZ R150, -R203, R173 ;  /* 0x000000adcb967221 */ /* 0x000fe40000010100 */
[----:B------:R-:W-:Y:S02]  /*1340*/  FMUL.FTZ R175, R5, R172 ;  /* 0x000000ac05af7220 */ /* 0x000fe40000410000 */
        /* <DEDUP_REMOVED lines=19> */
[C---:B------:R-:W-:Y:S02]  /*1480*/  FADD.FTZ R180, -R203.reuse, R180 ;  /* 0x000000b4cbb47221 */ /* 0x040fe40000010100 */
        /* <DEDUP_REMOVED lines=18> */
[----:B------:R-:W-:Y:S02]  /*15b0*/  FADD.FTZ R182, -R203, R182 ;  /* 0x000000b6cbb67221 */ /* 0x000fe40000010100 */
        /* <DEDUP_REMOVED lines=26> */
.L_x_12080:
[----:B0-----:R-:W-:Y:S05]  /*1760*/  BSYNC B0 ;  /* 0x0000000000007941 */ /* 0x001fea0003800000 */
.L_x_12078:
[----:B------:R-:W-:Y:S02]  /*1770*/  LOP3.LUT P1, RZ, R4, 0xff, RZ, 0xc0, !PT ;  /* 0x000000ff04ff7812 */ /* 0x000fe4000782c0ff */
[----:B------:R-:W-:Y:S02]  /*1780*/  SHF.R.U32.HI R156, RZ, 0x5, R0 ;  /* 0x00000005ff9c7819 */ /* 0x000fe40000011600 */
[----:B------:R-:W-:-:S02]  /*1790*/  LOP3.LUT P0, RZ, R0, 0x1f, RZ, 0xc0, !PT ;  /* 0x0000001f00ff7812 */ /* 0x000fc4000780c0ff */
[----:B------:R-:W-:-:S07]  /*17a0*/  LOP3.LUT R205, R156, 0x7fffff8, RZ, 0xc0, !PT ;  /* 0x07fffff89ccd7812 */ /* 0x000fce00078ec0ff */
[----:B------:R-:W-:Y:S01]  /*17b0*/  @!P1 IADD3 R205, R205, 0x8, RZ ;  /* 0x00000008cdcd9810 */ /* 0x000fe20007ffe0ff */
[----:B------:R-:W-:Y:S05]  /*17c0*/  BRA.DIV ~URZ, `(.L_x_12081) ;  /* 0x000024c27f007947 */ /* 0x000fea000b800000 */
[----:B------:R0:W1:Y:S02]  /*17d0*/  SHFL.DOWN PT, R157, R150, 0x10, 0x1f ;  /* 0x0a001f00969d7f89 */ /* 0x00006400000e0000 */
.L_x_12153:
        /* <DEDUP_REMOVED lines=18> */
.L_x_12154:
        /* <DEDUP_REMOVED lines=117> */
.L_x_12084:
[----:B------:R-:W-:Y:S05]  /*2050*/  BSYNC B0 ;  /* 0x0000000000007941 */ /* 0x000fea0003800000 */
.L_x_12083:
        /* <DEDUP_REMOVED lines=8> */
.L_x_12086:
[----:B------:R-:W-:Y:S05]  /*20e0*/  BSYNC B0 ;  /* 0x0000000000007941 */ /* 0x000fea0003800000 */
.L_x_12085:
        /* <DEDUP_REMOVED lines=8> */
.L_x_12088:
[----:B------:R-:W-:Y:S05]  /*2170*/  BSYNC B0 ;  /* 0x0000000000007941 */ /* 0x000fea0003800000 */
.L_x_12087:
        /* <DEDUP_REMOVED lines=8> */
.L_x_12090:
[----:B------:R-:W-:Y:S05]  /*2200*/  BSYNC B0 ;  /* 0x0000000000007941 */ /* 0x000fea0003800000 */
.L_x_12089:
        /* <DEDUP_REMOVED lines=8> */
.L_x_12091:
        /* <DEDUP_REMOVED lines=14> */
.L_x_12093:
[----:B------:R-:W-:Y:S05]  /*2370*/  BSYNC B0 ;  /* 0x0000000000007941 */ /* 0x000fea0003800000 */
.L_x_12092:
        /* <DEDUP_REMOVED lines=8> */
.L_x_12095:
[----:B------:R-:W-:Y:S05]  /*2400*/  BSYNC B0 ;  /* 0x0000000000007941 */ /* 0x000fea0003800000 */
.L_x_12094:
        /* <DEDUP_REMOVED lines=8> */
.L_x_12097:
[----:B------:R-:W-:Y:S05]  /*2490*/  BSYNC B0 ;  /* 0x0000000000007941 */ /* 0x000fea0003800000 */
.L_x_12096:
        /* <DEDUP_REMOVED lines=8> */
.L_x_12099:
[----:B------:R-:W-:Y:S05]  /*2520*/  BSYNC B0 ;  /* 0x0000000000007941 */ /* 0x000fea0003800000 */
.L_x_12098:
        /* <DEDUP_REMOVED lines=8> */
.L_x_12101:
[----:B------:R-:W-:Y:S05]  /*25b0*/  BSYNC B0 ;  /* 0x0000000000007941 */ /* 0x000fea0003800000 */
.L_x_12100:
        /* <DEDUP_REMOVED lines=25> */
.L_x_12103:
[----:B------:R-:W-:Y:S05]  /*2750*/  BSYNC B0 ;  /* 0x0000000000007941 */ /* 0x000fea0003800000 */
.L_x_12102:
        /* <DEDUP_REMOVED lines=8> */
.L_x_12105:
[----:B------:R-:W-:Y:S05]  /*27e0*/  BSYNC B0 ;  /* 0x0000000000007941 */ /* 0x000fea0003800000 */
.L_x_12104:
        /* <DEDUP_REMOVED lines=8> */
.L_x_12107:
[----:B------:R-:W-:Y:S05]  /*2870*/  BSYNC B0 ;  /* 0x0000000000007941 */ /* 0x000fea0003800000 */
.L_x_12106:
        /* <DEDUP_REMOVED lines=8> */
.L_x_12109:
[----:B------:R-:W-:Y:S05]  /*2900*/  BSYNC B0 ;  /* 0x0000000000007941 */ /* 0x000fea0003800000 */
.L_x_12108:
        /* <DEDUP_REMOVED lines=8> */
.L_x_12111:
[----:B------:R-:W-:Y:S05]  /*2990*/  BSYNC B0 ;  /* 0x0000000000007941 */ /* 0x000fea0003800000 */
.L_x_12110:
        /* <DEDUP_REMOVED lines=25> */
.L_x_12113:
[----:B------:R-:W-:Y:S05]  /*2b30*/  BSYNC B0 ;  /* 0x0000000000007941 */ /* 0x000fea0003800000 */
.L_x_12112:
        /* <DEDUP_REMOVED lines=8> */
.L_x_12115:
[----:B------:R-:W-:Y:S05]  /*2bc0*/  BSYNC B0 ;  /* 0x0000000000007941 */ /* 0x000fea0003800000 */
.L_x_12114:
        /* <DEDUP_REMOVED lines=8> */
.L_x_12117:
[----:B------:R-:W-:Y:S05]  /*2c50*/  BSYNC B0 ;  /* 0x0000000000007941 */ /* 0x000fea0003800000 */
.L_x_12116:
        /* <DEDUP_REMOVED lines=8> */
.L_x_12119:
[----:B------:R-:W-:Y:S05]  /*2ce0*/  BSYNC B0 ;  /* 0x0000000000007941 */ /* 0x000fea0003800000 */
.L_x_12118:
        /* <DEDUP_REMOVED lines=8> */
.L_x_12121:
[----:B------:R-:W-:Y:S05]  /*2d70*/  BSYNC B0 ;  /* 0x0000000000007941 */ /* 0x000fea0003800000 */
.L_x_12120:
[----:B------:R-:W-:Y:S01]  /*2d80*/  @P3 IMAD.WIDE.U32 R200, R200, R201, c[0x0][0x258] ;  /* 0x00009600c8c83625 */ /* 0x000fe200078e00c9 */
[----:B0-----:R-:W-:Y:S01]  /*2d90*/  SEL R148, R207, R136, P1 ;  /* 0x00000088cf947207 */ /* 0x001fe20000800000 */
        /* <DEDUP_REMOVED lines=11> */
[----:B------:R-:W-:Y:S01]  /*2e50*/  HFMA2.MMA R157, -RZ, RZ, 0, 9.5367431640625e-07 ;  /* 0x00000010ff9d7435 */ /* 0x000fe200000001ff */
[----:B------:R-:W-:Y:S01]  /*2e60*/  IADD3 R156, R159, 0x300, RZ ;  /* 0x000003009f9c7810 */ /* 0x000fe20007ffe0ff */
[----:B------:R-:W-:Y:S01]  /*2e70*/  FMUL.FTZ R166, R166, c[0x0][0x1ec] ;  /* 0x00007b00a6a67a20 */ /* 0x000fe20000410000 */
[----:B------:R-:W-:Y:S01]  /*2e80*/  ISETP.GT.AND P2, PT, R6, RZ, PT ;  /* 0x000000ff0600720c */ /* 0x000fe20003f44270 */
[----:B------:R-:W-:Y:S02]  /*2e90*/  FMUL.FTZ R205, R205, c[0x0][0x1ec] ;  /* 0x00007b00cdcd7a20 */ /* 0x000fe40000410000 */
[----:B------:R-:W-:Y:S01]  /*2ea0*/  FMUL.FTZ R186, R186, c[0x0][0x1ec] ;  /* 0x00007b00baba7a20 */ /* 0x000fe20000410000 */
[----:B0-----:R-:W-:Y:S01]  /*2eb0*/  SEL R151, R166, R143, P2 ;  /* 0x0000008fa6977207 */ /* 0x001fe20001000000 */
[----:B------:R-:W-:Y:S01]  /*2ec0*/  FMUL.FTZ R207, R207, c[0x0][0x1ec] ;  /* 0x00007b00cfcf7a20 */ /* 0x000fe20000410000 */
[----:B------:R-:W-:Y:S01]  /*2ed0*/  SEL R150, R205, R142, P2 ;  /* 0x0000008ecd967207 */ /* 0x000fe20001000000 */
[----:B------:R-:W-:Y:S01]  /*2ee0*/  IMAD.WIDE.U32 R156, R156, R157, c[0x0][0x248] ;  /* 0x000092009c9c7625 */ /* 0x000fe200078e009d */
[----:B------:R-:W-:-:S02]  /*2ef0*/  SEL R149, R186, R141, P2 ;  /* 0x0000008dba957207 */ /* 0x000fc40001000000 */
[----:B------:R-:W-:-:S05]  /*2f00*/  SEL R148, R207, R140, P2 ;  /* 0x0000008ccf947207 */ /* 0x000fca0001000000 */
[----:B------:R0:W-:Y:S02]  /*2f10*/  STG.E.128 [R156.64], R148 ;  /* 0x000000949c007986 */ /* 0x0001e4000c101d04 */
.L_x_12123:
[----:B------:R-:W-:Y:S05]  /*2f20*/  BSYNC B0 ;  /* 0x0000000000007941 */ /* 0x000fea0003800000 */
.L_x_12122:
        /* <DEDUP_REMOVED lines=8> */
.L_x_12125:
[----:B------:R-:W-:Y:S05]  /*2fb0*/  BSYNC B0 ;  /* 0x0000000000007941 */ /* 0x000fea0003800000 */
.L_x_12124:
        /* <DEDUP_REMOVED lines=8> */
.L_x_12127:
[----:B------:R-:W-:Y:S05]  /*3040*/  BSYNC B0 ;  /* 0x0000000000007941 */ /* 0x000fea0003800000 */
.L_x_12126:
        /* <DEDUP_REMOVED lines=8> */
.L_x_12129:
[----:B------:R-:W-:Y:S05]  /*30d0*/  BSYNC B0 ;  /* 0x0000000000007941 */ /* 0x000fea0003800000 */
.L_x_12128:
        /* <DEDUP_REMOVED lines=8> */
.L_x_12131:
[----:B------:R-:W-:Y:S05]  /*3160*/  BSYNC B0 ;  /* 0x0000000000007941 */ /* 0x000fea0003800000 */
.L_x_12130:
        /* <DEDUP_REMOVED lines=26> */
.L_x_12133:
[----:B------:R-:W-:Y:S05]  /*3310*/  BSYNC B0 ;  /* 0x0000000000007941 */ /* 0x000fea0003800000 */
.L_x_12132:
        /* <DEDUP_REMOVED lines=8> */
.L_x_12135:
[----:B------:R-:W-:Y:S05]  /*33a0*/  BSYNC B0 ;  /* 0x0000000000007941 */ /* 0x000fea0003800000 */
.L_x_12134:
        /* <DEDUP_REMOVED lines=8> */
.L_x_12137:
[----:B------:R-:W-:Y:S05]  /*3430*/  BSYNC B0 ;  /* 0x0000000000007941 */ /* 0x000fea0003800000 */
.L_x_12136:
        /* <DEDUP_REMOVED lines=8> */
.L_x_12139:
[----:B------:R-:W-:Y:S05]  /*34c0*/  BSYNC B0 ;  /* 0x0000000000007941 */ /* 0x000fea0003800000 */
.L_x_12138:
        /* <DEDUP_REMOVED lines=8> */
.L_x_12141:
[----:B------:R-:W-:Y:S05]  /*3550*/  BSYNC B0 ;  /* 0x0000000000007941 */ /* 0x000fea0003800000 */
.L_x_12140:
        /* <DEDUP_REMOVED lines=24> */
.L_x_12143:
[----:B------:R-:W-:Y:S05]  /*36e0*/  BSYNC B0 ;  /* 0x0000000000007941 */ /* 0x000fea0003800000 */
.L_x_12142:
        /* <DEDUP_REMOVED lines=8> */
.L_x_12145:
[----:B------:R-:W-:Y:S05]  /*3770*/  BSYNC B0 ;  /* 0x0000000000007941 */ /* 0x000fea0003800000 */
.L_x_12144:
        /* <DEDUP_REMOVED lines=8> */
.L_x_12147:
[----:B------:R-:W-:Y:S05]  /*3800*/  BSYNC B0 ;  /* 0x0000000000007941 */ /* 0x000fea0003800000 */
.L_x_12146:
[----:B------:R-:W-:Y:S01]  /*3810*/  @!P5 ISETP.NE.U32.AND P2, PT, RZ, c[0x0][0x218], PT ;  /* 0x00008600ff00da0c */ /* 0x000fe20003f45070 */
[----:B------:R-:W-:Y:S01]  /*3820*/  BSSY B0, `(.L_x_12148) ;  /* 0x000000e000007945 */ /* 0x000fe20003800000 */
[C---:B------:R-:W-:Y:S01]  /*3830*/  SEL R136, R201.reuse, R136, P1 ;  /* 0x00000088c9887207 */ /* 0x040fe20000800000 */
[----:B------:R-:W-:Y:S01]  /*3840*/  FMUL.FTZ R201, R201, c[0x0][0x1ec] ;  /* 0x00007b00c9c97a20 */ /* 0x000fe20000410000 */
[----:B------:R-:W-:Y:S01]  /*3850*/  @!P5 ISETP.NE.AND.EX P2, PT, RZ, c[0x0][0x21c], PT, P2 ;  /* 0x00008700ff00da0c */ /* 0x000fe20003f45320 */
[----:B------:R-:W-:Y:S01]  /*3860*/  FMUL.FTZ R6, R160, c[0x0][0x1ec] ;  /* 0x00007b00a0067a20 */ /* 0x000fe20000410000 */
[----:B------:R-:W-:Y:S02]  /*3870*/  @!P5 ISETP.NE.AND.EX P4, PT, RZ, c[0x0][0x21c], PT, P4 ;  /* 0x00008700ff00da0c */ /* 0x000fe40003f85340 */
        /* <DEDUP_REMOVED lines=8> */
.L_x_12149:
[----:B------:R-:W-:Y:S05]  /*3900*/  BSYNC B0 ;  /* 0x0000000000007941 */ /* 0x000fea0003800000 */
.L_x_12148:
        /* <DEDUP_REMOVED lines=15> */
.L_x_12151:
[----:B------:R-:W-:Y:S05]  /*3a00*/  BSYNC B0 ;  /* 0x0000000000007941 */ /* 0x000fea0003800000 */
.L_x_12150:
[----:B------:R-:W-:Y:S01]  /*3a10*/  @P3 IADD3 R7, R7, 0x600, RZ ;  /* 0x0000060007073810 */ /* 0x000fe20007ffe0ff */
[C---:B------:R-:W-:Y:S01]  /*3a20*/  FMUL.FTZ R148, R6.reuse, c[0x0][0x1ec] ;  /* 0x00007b0006947a20 */ /* 0x040fe20000410000 */
[----:B------:R-:W-:Y:S02]  /*3a30*/  @P3 MOV R150, 0x10 ;  /* 0x0000001000963802 */ /* 0x000fe40000000f00 */
[----:B------:R-:W-:Y:S02]  /*3a40*/  @P6 IADD3 R149, R159, 0x600, RZ ;  /* 0x000006009f956810 */ /* 0x000fe40007ffe0ff */
[----:B------:R-:W-:Y:S02]  /*3a50*/  @P6 MOV R156, 0x10 ;  /* 0x00000010009c6802 */ /* 0x000fe40000000f00 */
[----:B------:R-:W-:Y:S01]  /*3a60*/  SEL R139, R6, R139, P1 ;  /* 0x0000008b068b7207 */ /* 0x000fe20000800000 */
[----:B------:R-:W-:Y:S01]  /*3a70*/  @P3 IMAD.WIDE.U32 R6, R7, R150, c[0x0][0x258] ;  /* 0x0000960007063625 */ /* 0x000fe200078e0096 */
[----:B------:R-:W-:-:S02]  /*3a80*/  SEL R143, R148, R143, P0 ;  /* 0x0000008f948f7207 */ /* 0x000fc40000000000 */
[----:B------:R-:W-:Y:S01]  /*3a90*/  IADD3 R2, R2, c[0x0][0x160], RZ ;  /* 0x0000580002027a10 */ /* 0x000fe20007ffe0ff */
[----:B------:R-:W-:Y:S01]  /*3aa0*/  @P6 IMAD.WIDE.U32 R148, R149, R156, c[0x0][0x248] ;  /* 0x0000920095946625 */ /* 0x000fe200078e009c */
[----:B------:R0:W-:Y:S01]  /*3ab0*/  @P3 STG.E.128 [R6.64], R136 ;  /* 0x0000008806003986 */ /* 0x0001e2000c101d04 */
[----:B------:R-:W-:Y:S02]  /*3ac0*/  LOP3.LUT P1, RZ, R4, 0xff, RZ, 0xc0, !PT ;  /* 0x000000ff04ff7812 */ /* 0x000fe4000782c0ff */
[----:B------:R-:W-:Y:S01]  /*3ad0*/  ISETP.GE.AND P0, PT, R2, c[0x0][0x164], PT ;  /* 0x0000590002007a0c */ /* 0x000fe20003f06270 */
[----:B------:R0:W-:Y:S01]  /*3ae0*/  @P6 STG.E.128 [R148.64], R140 ;  /* 0x0000008c94006986 */ /* 0x0001e2000c101d04 */
[----:B------:R-:W-:-:S11]  /*3af0*/  SEL R4, RZ, 0x1, P1 ;  /* 0x00000001ff047807 */ /* 0x000fd60000800000 */
[----:B0-----:R-:W-:Y:S01]  /*3b00*/  @P0 CALL.REL.NOINC `(.L_x_12077) ;  /* 0x0000001000000944 */ /* 0x001fe20003c00000 */
[----:B------:R-:W-:Y:S05]  /*3b10*/  BRA `(.L_x_12152) ;  /* 0xffffc9c000007947 */ /* 0x000fea000383ffff */
.L_x_12077:
        /* <DEDUP_REMOVED lines=23> */
.L_x_12081:
[----:B------:R-:W-:Y:S01]  /*3c90*/  HFMA2.MMA R161, -RZ, RZ, 0, 9.5367431640625e-07 ;  /* 0x00000010ffa17435 */ /* 0x000fe200000001ff */
[----:B------:R-:W-:-:S02]  /*3ca0*/  MOV R158, R150 ;  /* 0x00000096009e7202 */ /* 0x000fc40000000f00 */
[----:B------:R-:W-:Y:S02]  /*3cb0*/  MOV R160, 0x1f ;  /* 0x0000001f00a07802 */ /* 0x000fe40000000f00 */
[----:B------:R-:W-:Y:S02]  /*3cc0*/  MOV R163, 0xffffffff ;  /* 0xffffffff00a37802 */ /* 0x000fe40000000f00 */
[----:B------:R-:W-:Y:S02]  /*3cd0*/  MOV R148, 0x3cf0 ;  /* 0x00003cf000947802 */ /* 0x000fe40000000f00 */
[----:B-----5:R-:W-:Y:S05]  /*3ce0*/  CALL.REL.NOINC `($__internal_183_$__cuda_sm70_shflsync_down_p) ;  /* 0x0000046000007944 */ /* 0x020fea0003c00000 */
[----:B-1----:R-:W-:Y:S01]  /*3cf0*/  MOV R157, R158 ;  /* 0x0000009e009d7202 */ /* 0x002fe20000000f00 */
[----:B0-----:R-:W-:Y:S05]  /*3d00*/  BRA `(.L_x_12153) ;  /* 0xffffdad000007947 */ /* 0x001fea000383ffff */
.L_x_12082:
[----:B------:R-:W-:Y:S01]  /*3d10*/  HFMA2.MMA R161, -RZ, RZ, 0, 9.5367431640625e-07 ;  /* 0x00000010ffa17435 */ /* 0x000fe200000001ff */
[----:B------:R-:W-:Y:S02]  /*3d20*/  MOV R158, R151 ;  /* 0x00000097009e7202 */ /* 0x000fe40000000f00 */
[----:B------:R-:W-:Y:S02]  /*3d30*/  MOV R160, 0x1f ;  /* 0x0000001f00a07802 */ /* 0x000fe40000000f00 */
[----:B------:R-:W-:-:S02]  /*3d40*/  MOV R163, 0xffffffff ;  /* 0xffffffff00a37802 */ /* 0x000fc40000000f00 */
[----:B------:R-:W-:Y:S02]  /*3d50*/  MOV R148, 0x3d70 ;  /* 0x00003d7000947802 */ /* 0x000fe40000000f00 */
[----:B01---5:R-:W-:Y:S05]  /*3d60*/  CALL.REL.NOINC `($__internal_183_$__cuda_sm70_shflsync_down_p) ;  /* 0x000003e000007944 */ /* 0x023fea0003c00000 */
[----:B------:R-:W-:Y:S01]  /*3d70*/  FADD.FTZ R157, R157, R150 ;  /* 0x000000969d9d7221 */ /* 0x000fe20000010000 */
[----:B0-----:R-:W-:Y:S01]  /*3d80*/  HFMA2.MMA R161, -RZ, RZ, 0, 4.76837158203125e-07 ;  /* 0x00000008ffa17435 */ /* 0x001fe200000001ff */
[----:B-1----:R-:W-:Y:S01]  /*3d90*/  FADD.FTZ R151, R151, R158 ;  /* 0x0000009e97977221 */ /* 0x002fe20000010000 */
[----:B------:R-:W-:Y:S02]  /*3da0*/  MOV R160, 0x1f ;  /* 0x0000001f00a07802 */ /* 0x000fe40000000f00 */
[----:B------:R-:W-:Y:S02]  /*3db0*/  MOV R163, 0xffffffff ;  /* 0xffffffff00a37802 */ /* 0x000fe40000000f00 */
[----:B------:R-:W-:Y:S02]  /*3dc0*/  MOV R158, R157 ;  /* 0x0000009d009e7202 */ /* 0x000fe40000000f00 */
[----:B------:R-:W-:Y:S02]  /*3dd0*/  MOV R148, 0x3df0 ;  /* 0x00003df000947802 */ /* 0x000fe40000000f00 */
[----:B------:R-:W-:Y:S05]  /*3de0*/  CALL.REL.NOINC `($__internal_183_$__cuda_sm70_shflsync_down_p) ;  /* 0x0000036000007944 */ /* 0x000fea0003c00000 */
[----:B0-----:R-:W-:Y:S01]  /*3df0*/  HFMA2.MMA R161, -RZ, RZ, 0, 4.76837158203125e-07 ;  /* 0x00000008ffa17435 */ /* 0x001fe200000001ff */
[----:B-1----:R-:W-:-:S02]  /*3e00*/  MOV R150, R158 ;  /* 0x0000009e00967202 */ /* 0x002fc40000000f00 */
[----:B------:R-:W-:Y:S02]  /*3e10*/  MOV R158, R151 ;  /* 0x00000097009e7202 */ /* 0x000fe40000000f00 */
[----:B------:R-:W-:Y:S02]  /*3e20*/  MOV R160, 0x1f ;  /* 0x0000001f00a07802 */ /* 0x000fe40000000f00 */
[----:B------:R-:W-:Y:S02]  /*3e30*/  MOV R163, 0xffffffff ;  /* 0xffffffff00a37802 */ /* 0x000fe40000000f00 */
[----:B------:R-:W-:Y:S02]  /*3e40*/  MOV R148, 0x3e60 ;  /* 0x00003e6000947802 */ /* 0x000fe40000000f00 */
[----:B------:R-:W-:Y:S05]  /*3e50*/  CALL.REL.NOINC `($__internal_183_$__cuda_sm70_shflsync_down_p) ;  /* 0x000002f000007944 */ /* 0x000fea0003c00000 */
[----:B------:R-:W-:Y:S01]  /*3e60*/  FADD.FTZ R157, R150, R157 ;  /* 0x0000009d969d7221 */ /* 0x000fe20000010000 */
[----:B0-----:R-:W-:Y:S01]  /*3e70*/  HFMA2.MMA R161, -RZ, RZ, 0, 2.384185791015625e-07 ;  /* 0x00000004ffa17435 */ /* 0x001fe200000001ff */
[----:B-1----:R-:W-:Y:S01]  /*3e80*/  FADD.FTZ R151, R151, R158 ;  /* 0x0000009e97977221 */ /* 0x002fe20000010000 */
[----:B------:R-:W-:Y:S02]  /*3e90*/  MOV R160, 0x1f ;  /* 0x0000001f00a07802 */ /* 0x000fe40000000f00 */
[----:B------:R-:W-:-:S02]  /*3ea0*/  MOV R163, 0xffffffff ;  /* 0xffffffff00a37802 */ /* 0x000fc40000000f00 */
[----:B------:R-:W-:Y:S02]  /*3eb0*/  MOV R158, R157 ;  /* 0x0000009d009e7202 */ /* 0x000fe40000000f00 */
[----:B------:R-:W-:Y:S02]  /*3ec0*/  MOV R148, 0x3ee0 ;  /* 0x00003ee000947802 */ /* 0x000fe40000000f00 */
[----:B------:R-:W-:Y:S05]  /*3ed0*/  CALL.REL.NOINC `($__internal_183_$__cuda_sm70_shflsync_down_p) ;  /* 0x0000027000007944 */ /* 0x000fea0003c00000 */
[----:B0-----:R-:W-:Y:S01]  /*3ee0*/  HFMA2.MMA R161, -RZ, RZ, 0, 2.384185791015625e-07 ;  /* 0x00000004ffa17435 */ /* 0x001fe200000001ff */
[----:B-1----:R-:W-:Y:S02]  /*3ef0*/  MOV R150, R158 ;  /* 0x0000009e00967202 */ /* 0x002fe40000000f00 */
[----:B------:R-:W-:Y:S02]  /*3f00*/  MOV R158, R151 ;  /* 0x00000097009e7202 */ /* 0x000fe40000000f00 */
[----:B------:R-:W-:Y:S02]  /*3f10*/  MOV R160, 0x1f ;  /* 0x0000001f00a07802 */ /* 0x000fe40000000f00 */
[----:B------:R-:W-:Y:S02]  /*3f20*/  MOV R163, 0xffffffff ;  /* 0xffffffff00a37802 */ /* 0x000fe40000000f00 */
[----:B------:R-:W-:-:S02]  /*3f30*/  MOV R148, 0x3f50 ;  /* 0x00003f5000947802 */ /* 0x000fc40000000f00 */
[----:B------:R-:W-:Y:S05]  /*3f40*/  CALL.REL.NOINC `($__internal_183_$__cuda_sm70_shflsync_down_p) ;  /* 0x0000020000007944 */ /* 0x000fea0003c00000 */
[----:B------:R-:W-:Y:S01]  /*3f50*/  FADD.FTZ R157, R150, R157 ;  /* 0x0000009d969d7221 */ /* 0x000fe20000010000 */
[----:B0-----:R-:W-:Y:S01]  /*3f60*/  HFMA2.MMA R161, -RZ, RZ, 0, 1.1920928955078125e-07 ;  /* 0x00000002ffa17435 */ /* 0x001fe200000001ff */
[----:B-1----:R-:W-:Y:S01]  /*3f70*/  FADD.FTZ R159, R151, R158 ;  /* 0x0000009e979f7221 */ /* 0x002fe20000010000 */
[----:B------:R-:W-:-:S02]  /*3f80*/  MOV R160, 0x1f ;  /* 0x0000001f00a07802 */ /* 0x000fc40000000f00 */
[----:B------:R-:W-:Y:S02]  /*3f90*/  MOV R163, 0xffffffff ;  /* 0xffffffff00a37802 */ /* 0x000fe40000000f00 */
[----:B------:R-:W-:Y:S02]  /*3fa0*/  MOV R158, R157 ;  /* 0x0000009d009e7202 */ /* 0x000fe40000000f00 */
[----:B------:R-:W-:Y:S02]  /*3fb0*/  MOV R148, 0x3fd0 ;  /* 0x00003fd000947802 */ /* 0x000fe40000000f00 */
[----:B------:R-:W-:Y:S05]  /*3fc0*/  CALL.REL.NOINC `($__internal_183_$__cuda_sm70_shflsync_down_p) ;  /* 0x0000018000007944 */ /* 0x000fea0003c00000 */
[----:B0-----:R-:W-:Y:S01]  /*3fd0*/  HFMA2.MMA R161, -RZ, RZ, 0, 1.1920928955078125e-07 ;  /* 0x00000002ffa17435 */ /* 0x001fe200000001ff */
[----:B-1----:R-:W-:Y:S02]  /*3fe0*/  MOV R150, R158 ;  /* 0x0000009e00967202 */ /* 0x002fe40000000f00 */
[----:B------:R-:W-:Y:S02]  /*3ff0*/  MOV R158, R159 ;  /* 0x0000009f009e7202 */ /* 0x000fe40000000f00 */
[----:B------:R-:W-:Y:S02]  /*4000*/  MOV R160, 0x1f ;  /* 0x0000001f00a07802 */ /* 0x000fe40000000f00 */
[----:B------:R-:W-:-:S02]  /*4010*/  MOV R163, 0xffffffff ;  /* 0xffffffff00a37802 */ /* 0x000fc40000000f00 */
[----:B------:R-:W-:Y:S02]  /*4020*/  MOV R148, 0x4040 ;  /* 0x0000404000947802 */ /* 0x000fe40000000f00 */
[----:B------:R-:W-:Y:S05]  /*4030*/  CALL.REL.NOINC `($__internal_183_$__cuda_sm70_shflsync_down_p) ;  /* 0x0000011000007944 */ /* 0x000fea0003c00000 */
[----:B------:R-:W-:Y:S01]  /*4040*/  FADD.FTZ R151, R150, R157 ;  /* 0x0000009d96977221 */ /* 0x000fe20000010000 */
[----:B0-----:R-:W-:Y:S01]  /*4050*/  HFMA2.MMA R161, -RZ, RZ, 0, 5.9604644775390625e-08 ;  /* 0x00000001ffa17435 */ /* 0x001fe200000001ff */
[----:B-1----:R-:W-:Y:S01]  /*4060*/  FADD.FTZ R159, R159, R158 ;  /* 0x0000009e9f9f7221 */ /* 0x002fe20000010000 */
[----:B------:R-:W-:Y:S02]  /*4070*/  MOV R160, 0x1f ;  /* 0x0000001f00a07802 */ /* 0x000fe40000000f00 */
[----:B------:R-:W-:Y:S02]  /*4080*/  MOV R163, 0xffffffff ;  /* 0xffffffff00a37802 */ /* 0x000fe40000000f00 */
[----:B------:R-:W-:Y:S02]  /*4090*/  MOV R158, R151 ;  /* 0x00000097009e7202 */ /* 0x000fe40000000f00 */
[----:B------:R-:W-:Y:S02]  /*40a0*/  MOV R148, 0x40c0 ;  /* 0x000040c000947802 */ /* 0x000fe40000000f00 */
[----:B------:R-:W-:Y:S05]  /*40b0*/  CALL.REL.NOINC `($__internal_183_$__cuda_sm70_shflsync_down_p) ;  /* 0x0000009000007944 */ /* 0x000fea0003c00000 */
[----:B0-----:R-:W-:Y:S01]  /*40c0*/  HFMA2.MMA R161, -RZ, RZ, 0, 5.9604644775390625e-08 ;  /* 0x00000001ffa17435 */ /* 0x001fe200000001ff */
[----:B-1----:R-:W-:-:S02]  /*40d0*/  MOV R186, R158 ;  /* 0x0000009e00ba7202 */ /* 0x002fc40000000f00 */
[----:B------:R-:W-:Y:S02]  /*40e0*/  MOV R158, R159 ;  /* 0x0000009f009e7202 */ /* 0x000fe40000000f00 */
[----:B------:R-:W-:Y:S02]  /*40f0*/  MOV R160, 0x1f ;  /* 0x0000001f00a07802 */ /* 0x000fe40000000f00 */
[----:B------:R-:W-:Y:S02]  /*4100*/  MOV R163, 0xffffffff ;  /* 0xffffffff00a37802 */ /* 0x000fe40000000f00 */
[----:B------:R-:W-:Y:S02]  /*4110*/  MOV R148, 0x4130 ;  /* 0x0000413000947802 */ /* 0x000fe40000000f00 */
[----:B------:R-:W-:Y:S05]  /*4120*/  CALL.REL.NOINC `($__internal_183_$__cuda_sm70_shflsync_down_p) ;  /* 0x0000002000007944 */ /* 0x000fea0003c00000 */
[----:B-1----:R-:W-:Y:S01]  /*4130*/  MOV R148, R158 ;  /* 0x0000009e00947202 */ /* 0x002fe20000000f00 */
[----:B0-----:R-:W-:Y:S05]  /*4140*/  BRA `(.L_x_12154) ;  /* 0xffffd7b000007947 */ /* 0x001fea000383ffff */
        .weak           $__internal_183_$__cuda_sm70_shflsync_down_p
        .type           $__internal_183_$__cuda_sm70_shflsync_down_p,@function
        .size           $__internal_183_$__cuda_sm70_shflsync_down_p,(.L_x_13059 - $__internal_183_$__cuda_sm70_shflsync_down_p)
$__internal_183_$__cuda_sm70_shflsync_down_p:
[----:B------:R-:W-:Y:S01]  /*4150*/  HFMA2.MMA R149, -RZ, RZ, 0, 0 ;  /* 0x00000000ff957435 */ /* 0x000fe200000001ff */
[----:B------:R-:W-:Y:S04]  /*4160*/  WARPSYNC R163 ;  /* 0x000000a300007348 */ /* 0x000fe80003800000 */
[----:B------:R0:W1:Y:S01]  /*4170*/  SHFL.DOWN PT, R158, R158, R161, R160 ;  /* 0x080000a19e9e7389 */ /* 0x00006200000e00a0 */
[----:B------:R-:W-:Y:S05]  /*4180*/  RET.REL.NODEC R148 `(_ZN10layer_norm13ln_bwd_kernelINS_13Kernel_traitsIfffffjLj7168ELj1ELj1ELj8ELj16ENS_18Kernel_traits_baseILj7168EfffffjLj256EEEEELb0ELb0ELb1ELb1EEEvNS_9BwdParamsE) ;  /* 0xffffbe7094007950 */ /* 0x000fea0003c3ffff */
.L_x_12155:
        /* <DEDUP_REMOVED lines=15> */
.L_x_13059:


//--------------------- .text._ZN10layer_norm13ln_bwd_kernelINS_13Kernel_traitsIfffffjLj7168ELj1ELj1ELj8ELj16ENS_18Kernel_traits_baseILj7168EfffffjLj256EEEEELb0ELb1ELb0ELb0EEEvNS_9BwdParamsE --------------------------
	.section	.text._ZN10layer_norm13ln_bwd_kernelINS_13Kernel_traitsIfffffjLj7168ELj1ELj1ELj8ELj16ENS_18Kernel_traits_baseILj7168EfffffjLj256EEEEELb0ELb1ELb0ELb0EEEvNS_9BwdParamsE,"ax",@progbits
	.sectioninfo	@"SHI_REGISTERS=255"
	.align	128
        .global         _ZN10layer_norm13ln_bwd_kernelINS_13Kernel_traitsIfffffjLj7168ELj1ELj1ELj8ELj16ENS_18Kernel_traits_baseILj7168EfffffjLj256EEEEELb0ELb1ELb0ELb0EEEvNS_9BwdParamsE
        .type           _ZN10layer_norm13ln_bwd_kernelINS_13Kernel_traitsIfffffjLj7168ELj1ELj1ELj8ELj16ENS_18Kernel_traits_baseILj7168EfffffjLj256EEEEELb0ELb1ELb0ELb0EEEvNS_9BwdParamsE,@function
        .size           _ZN10layer_norm13ln_bwd_kernelINS_13Kernel_traitsIfffffjLj7168ELj1ELj1ELj8ELj16ENS_18Kernel_traits_baseILj7168EfffffjLj256EEEEELb0ELb1ELb0ELb0EEEvNS_9BwdParamsE,(.L_x_13060 - _ZN10layer_norm13ln_bwd_kernelINS_13Kernel_traitsIfffffjLj7168ELj1ELj1ELj8ELj16ENS_18Kernel_traits_baseILj7168EfffffjLj256EEEEELb0ELb1ELb0ELb0EEEvNS_9BwdParamsE)
        .other          _ZN10layer_norm13ln_bwd_kernelINS_13Kernel_traitsIfffffjLj7168ELj1ELj1ELj8ELj16ENS_18Kernel_traits_baseILj7168EfffffjLj256EEEEELb0ELb1ELb0ELb0EEEvNS_9BwdParamsE,@"STO_CUDA_ENTRY STV_DEFAULT"
_ZN10layer_norm13ln_bwd_kernelINS_13Kernel_traitsIfffffjLj7168ELj1ELj1ELj8ELj16ENS_18Kernel_traits_baseILj7168EfffffjLj256EEEEELb0ELb1ELb0ELb0EEEvNS_9BwdParamsE:
.text._ZN10layer_norm13ln_bwd_kernelINS_13Kernel_traitsIfffffjLj7168ELj1ELj1ELj8ELj16ENS_18Kernel_traits_baseILj7168EfffffjLj256EEEEELb0ELb1ELb0ELb0EEEvNS_9BwdParamsE:
        /* <DEDUP_REMOVED lines=108> */
.L_x_12187:
[----:B------:R-:W-:Y:S02]  /*06c0*/  ISETP.NE.U32.AND P5, PT, RZ, c[0x0][0x1c0], PT ;  /* 0x00007000ff007a0c */ /* 0x000fe40003fa5070 */
[----:B------:R-:W-:-:S02]  /*06d0*/  SHF.R.S32.HI R192, RZ, 0x1f, R17 ;  /* 0x0000001fffc07819 */ /* 0x000fc40000011411 */
[----:B------:R-:W-:Y:S02]  /*06e0*/  ISETP.NE.AND.EX P5, PT, RZ, c[0x0][0x1c4], PT, P5 ;  /* 0x00007100ff007a0c */ /* 0x000fe40003fa5350 */
[----:B------:R-:W-:-:S11]  /*06f0*/  MOV R205, 0x3f800000 ;  /* 0x3f80000000cd7802 */ /* 0x000fd60000000f00 */
[----:B------:R-:W-:-:S04]  /*0700*/  @P5 LEA R196, P6, R17, c[0x0][0x1c0], 0x2 ;  /* 0x0000700011c45a11 */ /* 0x000fc800078c10ff */
[----:B------:R-:W-:Y:S02]  /*0710*/  @P5 LEA.HI.X R197, R17, c[0x0][0x1c4], R192, 0x2, P6 ;  /* 0x0000710011c55a11 */ /* 0x000fe400030f14c0 */
[----:B------:R-:W-:-:S03]  /*0720*/  MOV R192, 0x4 ;  /* 0x0000000400c07802 */ /* 0x000fc60000000f00 */
[----:B-----5:R1:W5:Y:S02]  /*0730*/  @P5 LDG.E R205, [R196.64] ;  /* 0x00000004c4cd5981 */ /* 0x020364000c1e1900 */
[----:B------:R-:W-:-:S04]  /*0740*/  IMAD.WIDE R194, R17, R192, c[0x0][0x1a0] ;  /* 0x0000680011c27625 */ /* 0x000fc800078e02c0 */
[C---:B------:R-:W-:Y:S01]  /*0750*/  IMAD.WIDE R192, R17.reuse, R192, c[0x0][0x1a8] ;  /* 0x00006a0011c07625 */ /* 0x040fe200078e02c0 */
[----:B------:R1:W5:Y:S04]  /*0760*/  LDG.E R200, [R194.64] ;  /* 0x00000004c2c87981 */ /* 0x000368000c1e1900 */
[----:B------:R1:W5:Y:S01]  /*0770*/  LDG.E R248, [R192.64] ;  /* 0x00000004c0f87981 */ /* 0x000362000c1e1900 */
[----:B------:R-:W-:Y:S01]  /*0780*/  IMAD R198, R17, c[0x0][0x168], RZ ;  /* 0x00005a0011c67a24 */ /* 0x000fe200078e02ff */
[----:B------:R-:W-:Y:S01]  /*0790*/  LOP3.LUT P6, RZ, R19, 0xffffff00, RZ, 0xc0, !PT ;  /* 0xffffff0013ff7812 */ /* 0x000fe200078cc0ff */
[----:B------:R-:W-:Y:S01]  /*07a0*/  BSSY B0, `(.L_x_12157) ;  /* 0x0000033000007945 */ /* 0x000fe20003800000 */
[----:B------:R-:W-:Y:S02]  /*07b0*/  LOP3.LUT R204, R0, 0xff, RZ, 0xc0, !PT ;  /* 0x000000ff00cc7812 */ /* 0x000fe400078ec0ff */
[----:B------:R-:W-:-:S02]  /*07c0*/  SHF.R.S32.HI R199, RZ, 0x1f, R198 ;  /* 0x0000001fffc77819 */ /* 0x000fc400000114c6 */
[----:B------:R-:W-:Y:S02]  /*07d0*/  MOV R202, RZ ;  /* 0x000000ff00ca7202 */ /* 0x000fe40000000f00 */
[----:B------:R-:W-:Y:S02]  /*07e0*/  LEA.HI R199, R199, R198, RZ, 0x2 ;  /* 0x000000c6c7c77211 */ /* 0x000fe400078f10ff */
[----:B------:R-:W-:Y:S02]  /*07f0*/  MOV R201, RZ ;  /* 0x000000ff00c97202 */ /* 0x000fe40000000f00 */
[----:B------:R-:W-:-:S04]  /*0800*/  LEA.HI.SX32 R204, R199, R204, 0x1e ;  /* 0x000000ccc7cc7211 */ /* 0x000fc800078ff2ff */
[----:B------:R-:W-:Y:S01]  /*0810*/  MOV R203, R204 ;  /* 0x000000cc00cb7202 */ /* 0x000fe20000000f00 */
[----:B------:R-:W-:Y:S05]  /*0820*/  @!P6 BRA `(.L_x_12158) ;  /* 0x000002a00000e947 */ /* 0x000fea0003800000 */
[----:B-1----:R-:W-:Y:S01]  /*0830*/  LEA R196, P5, R204, c[0x0][0x188], 0x4 ;  /* 0x00006200ccc47a11 */ /* 0x002fe200078a20ff */
        /* <DEDUP_REMOVED lines=12> */
[----:B0-----:R-:W-:-:S03]  /*0900*/  IADD3 R203, R204, 0x100, RZ ;  /* 0x00000100cccb7810 */ /* 0x001fc60007ffe0ff */
        /* <DEDUP_REMOVED lines=28> */
.L_x_12158:
[----:B-1----:R-:W-:Y:S05]  /*0ad0*/  BSYNC B0 ;  /* 0x0000000000007941 */ /* 0x002fea0003800000 */
.L_x_12157:
        /* <DEDUP_REMOVED lines=9> */
[C---:B------:R-:W-:Y:S02]  /*0b70*/  LEA.HI.X R197, R203.reuse, c[0x0][0x18c], RZ, 0x4, P5 ;  /* 0x00006300cbc57a11 */ /* 0x040fe400028f24ff */
[----:B0-----:R-:W-:Y:S01]  /*0b80*/  ISETP.NE.AND P5, PT, R2, RZ, PT ;  /* 0x000000ff0200720c */ /* 0x001fe20003fa5270 */
[----:B------:R-:W-:-:S03]  /*0b90*/  IMAD.WIDE.U32 R192, R203, R192, c[0x0][0x208] ;  /* 0x00008200cbc07625 */ /* 0x000fc600078e00c0 */
[----:B------:R-:W2:Y:S01]  /*0ba0*/  LDG.E.128 R196, [R196.64] ;  /* 0x00000004c4c47981 */ /* 0x000ea2000c1e1d00 */
[----:B-----5:R-:W-:-:S03]  /*0bb0*/  FSEL R214, R200, RZ, !P5 ;  /* 0x000000ffc8d67208 */ /* 0x020fc60006800000 */
[----:B------:R-:W3:Y:S01]  /*0bc0*/  LDG.E.128 R192, [R192.64] ;  /* 0x00000004c0c07981 */ /* 0x000ee2000c1e1d00 */
[----:B------:R-:W-:Y:S01]  /*0bd0*/  IADD3 R203, R203, 0x100, RZ ;  /* 0x00000100cbcb7810 */ /* 0x000fe20007ffe0ff */
[C---:B--2---:R-:W-:Y:S02]  /*0be0*/  FADD.FTZ R229, -R214.reuse, R197 ;  /* 0x000000c5d6e57221 */ /* 0x044fe40000010100 */
[----:B------:R-:W-:Y:S02]  /*0bf0*/  FADD.FTZ R227, -R214, R196 ;  /* 0x000000c4d6e37221 */ /* 0x000fe40000010100 */
[C---:B-1----:R-:W-:Y:S02]  /*0c00*/  FMUL.FTZ R7, R248.reuse, R229 ;  /* 0x000000e5f8077220 */ /* 0x042fe40000410000 */
[----:B------:R-:W-:Y:S02]  /*0c10*/  FMUL.FTZ R6, R248, R227 ;  /* 0x000000e3f8067220 */ /* 0x000fe40000410000 */
[----:B---3--:R-:W-:-:S02]  /*0c20*/  FMUL.FTZ R229, R176, R192 ;  /* 0x000000c0b0e57220 */ /* 0x008fc40000410000 */
[C---:B------:R-:W-:Y:S02]  /*0c30*/  FADD.FTZ R237, -R214.reuse, R198 ;  /* 0x000000c6d6ed7221 */ /* 0x040fe40000010100 */
[----:B------:R-:W-:Y:S02]  /*0c40*/  FADD.FTZ R199, -R214, R199 ;  /* 0x000000c7d6c77221 */ /* 0x000fe40000010100 */
        /* <DEDUP_REMOVED lines=21> */
.L_x_12160:
[----:B------:R-:W-:Y:S05]  /*0da0*/  BSYNC B0 ;  /* 0x0000000000007941 */ /* 0x000fea0003800000 */
.L_x_12159:
        /* <DEDUP_REMOVED lines=10> */
[C---:B------:R-:W-:Y:S02]  /*0e50*/  LEA.HI.X R197, R203.reuse, c[0x0][0x18c], RZ, 0x4, P5 ;  /* 0x00006300cbc57a11 */ /* 0x040fe400028f24ff */
[----:B0-----:R-:W-:Y:S01]  /*0e60*/  ISETP.NE.AND P5, PT, R2, RZ, PT ;  /* 0x000000ff0200720c */ /* 0x001fe20003fa5270 */
[----:B------:R-:W2:Y:S03]  /*0e70*/  LDG.E.128 R192, [R192.64] ;  /* 0x00000004c0c07981 */ /* 0x000ea6000c1e1d00 */
[----:B-----5:R-:W-:Y:S01]  /*0e80*/  FSEL R212, R200, RZ, !P5 ;  /* 0x000000ffc8d47208 */ /* 0x020fe20006800000 */
[----:B------:R-:W3:Y:S01]  /*0e90*/  LDG.E.128 R196, [R196.64] ;  /* 0x00000004c4c47981 */ /* 0x000ee2000c1e1d00 */
[----:B------:R-:W-:-:S03]  /*0ea0*/  IADD3 R203, R203, 0x100, RZ ;  /* 0x00000100cbcb7810 */ /* 0x000fc60007ffe0ff */
[C---:B---3--:R-:W-:Y:S02]  /*0eb0*/  FADD.FTZ R225, -R212.reuse, R197 ;  /* 0x000000c5d4e17221 */ /* 0x048fe40000010100 */
[----:B------:R-:W-:Y:S02]  /*0ec0*/  FADD.FTZ R223, -R212, R196 ;  /* 0x000000c4d4df7221 */ /* 0x000fe40000010100 */
[C---:B-1----:R-:W-:Y:S02]  /*0ed0*/  FMUL.FTZ R9, R248.reuse, R225 ;  /* 0x000000e1f8097220 */ /* 0x042fe40000410000 */
[----:B------:R-:W-:Y:S02]  /*0ee0*/  FMUL.FTZ R8, R248, R223 ;  /* 0x000000dff8087220 */ /* 0x000fe40000410000 */
[----:B--2---:R-:W-:Y:S02]  /*0ef0*/  FMUL.FTZ R225, R168, R192 ;  /* 0x000000c0a8e17220 */ /* 0x004fe40000410000 */
[----:B------:R-:W-:-:S02]  /*0f00*/  FADD.FTZ R237, -R212, R198 ;  /* 0x000000c6d4ed7221 */ /* 0x000fc40000010100 */
[----:B------:R-:W-:Y:S02]  /*0f10*/  FADD.FTZ R199, -R212, R199 ;  /* 0x000000c7d4c77221 */ /* 0x000fe40000010100 */
        /* <DEDUP_REMOVED lines=21> */
.L_x_12162:
[----:B------:R-:W-:Y:S05]  /*1070*/  BSYNC B0 ;  /* 0x0000000000007941 */ /* 0x000fea0003800000 */
.L_x_12161:
        /* <DEDUP_REMOVED lines=44> */
.L_x_12164:
[----:B------:R-:W-:Y:S05]  /*1340*/  BSYNC B0 ;  /* 0x0000000000007941 */ /* 0x000fea0003800000 */
.L_x_12163:
        /* <DEDUP_REMOVED lines=44> */
.L_x_12166:
[----:B------:R-:W-:Y:S05]  /*1610*/  BSYNC B0 ;  /* 0x0000000000007941 */ /* 0x000fea0003800000 */
.L_x_12165:
        /* <DEDUP_REMOVED lines=44> */
.L_x_12168:
[----:B------:R-:W-:Y:S05]  /*18e0*/  BSYNC B0 ;  /* 0x0000000000007941 */ /* 0x000fea0003800000 */
.L_x_12167:
[----:B------:R-:W-:Y:S01]  /*18f0*/  ISETP.GE.U32.AND P5, PT, R19, 0x700, PT ;  /* 0x000007001300780c */ /* 0x000fe20003fa6070 */
[----:B------:R-:W-:-:S12]  /*1900*/  BSSY B0, `(.L_x_12169) ;  /* 0x000002b000007945 */ /* 0x000fd80003800000 */
[----:B------:R-:W-:Y:S05]  /*1910*/  @!P5 BRA `(.L_x_12170) ;  /* 0x000002900000d947 */ /* 0x000fea0003800000 */
[----:B------:R-:W-:-:S04]  /*1920*/  ISETP.NE.U32.AND P5, PT, RZ, c[0x0][0x218], PT ;  /* 0x00008600ff007a0c */ /* 0x000fc80003fa5070 */
[----:B------:R-:W-:Y:S01]  /*1930*/  ISETP.NE.AND.EX P5, PT, RZ, c[0x0][0x21c], PT, P5 ;  /* 0x00008700ff007a0c */ /* 0x000fe20003fa5350 */
[----:B------:R-:W-:-:S12]  /*1940*/  HFMA2.MMA R192, -RZ, RZ, 0, 9.5367431640625e-07 ;  /* 0x00000010ffc07435 */ /* 0x000fd800000001ff */
[----:B------:R-:W-:-:S04]  /*1950*/  @P5 LEA R236, P6, R203, c[0x0][0x218], 0x4 ;  /* 0x00008600cbec5a11 */ /* 0x000fc800078c20ff */
[C---:B------:R-:W-:Y:S01]  /*1960*/  @P5 LEA.HI.X R237, R203.reuse, c[0x0][0x21c], RZ, 0x4, P6 ;  /* 0x00008700cbed5a11 */ /* 0x040fe200030f24ff */
[----:B------:R-:W-:Y:S01]  /*1970*/  IMAD.WIDE.U32 R192, R203, R192, c[0x0][0x208] ;  /* 0x00008200cbc07625 */ /* 0x000fe200078e00c0 */
[----:B0-----:R-:W-:-:S03]  /*1980*/  ISETP.NE.AND P6, PT, R2, RZ, PT ;  /* 0x000000ff0200720c */ /* 0x001fc60003fc5270 */
[----:B------:R0:W5:Y:S01]  /*1990*/  @P5 LDG.E.128 R20, [R236.64] ;  /* 0x00000004ec145981 */ /* 0x000162000c1e1d00 */
[C---:B------:R-:W-:Y:S02]  /*19a0*/  LEA R196, P5, R203.reuse, c[0x0][0x188], 0x4 ;  /* 0x00006200cbc47a11 */ /* 0x040fe400078a20ff */
[----:B-----5:R-:W-:Y:S01]  /*19b0*/  FSEL R200, R200, RZ, !P6 ;  /* 0x000000ffc8c87208 */ /* 0x020fe20007000000 */
[----:B------:R-:W2:Y:S01]  /*19c0*/  LDG.E.128 R192, [R192.64] ;  /* 0x00000004c0c07981 */ /* 0x000ea2000c1e1d00 */
[----:B------:R-:W-:-:S06]  /*19d0*/  LEA.HI.X R197, R203, c[0x0][0x18c], RZ, 0x4, P5 ;  /* 0x00006300cbc57a11 */ /* 0x000fcc00028f24ff */
[----:B------:R-:W3:Y:S01]  /*19e0*/  LDG.E.128 R196, [R196.64] ;  /* 0x00000004c4c47981 */ /* 0x000ee2000c1e1d00 */
[----:B--2---:R-:W-:Y:S02]  /*19f0*/  FMUL.FTZ R209, R132, R192 ;  /* 0x000000c084d17220 */ /* 0x004fe40000410000 */
[C---:B---3--:R-:W-:Y:S02]  /*1a00*/  FADD.FTZ R203, -R200.reuse, R196 ;  /* 0x000000c4c8cb7221 */ /* 0x048fe40000010100 */
[C---:B------:R-:W-:Y:S02]  /*1a10*/  FADD.FTZ R207, -R200.reuse, R197 ;  /* 0x000000c5c8cf7221 */ /* 0x040fe40000010100 */
[----:B------:R-:W-:Y:S02]  /*1a20*/  FADD.FTZ R235, -R200, R198 ;  /* 0x000000c6c8eb7221 */ /* 0x000fe40000010100 */
[C---:B------:R-:W-:Y:S02]  /*1a30*/  FMUL.FTZ R16, R248.reuse, R203 ;  /* 0x000000cbf8107220 */ /* 0x040fe40000410000 */
[----:B------:R-:W-:-:S02]  /*1a40*/  FMUL.FTZ R18, R248, R207 ;  /* 0x000000cff8127220 */ /* 0x000fc40000410000 */
[----:B------:R-:W-:Y:S02]  /*1a50*/  FMUL.FTZ R207, R248, R235 ;  /* 0x000000ebf8cf7220 */ /* 0x000fe40000410000 */
[----:B------:R-:W-:Y:S02]  /*1a60*/  FMUL.FTZ R235, R133, R193 ;  /* 0x000000c185eb7220 */ /* 0x000fe40000410000 */
        /* <DEDUP_REMOVED lines=20> */
.L_x_12170:
[----:B0-----:R-:W-:Y:S05]  /*1bb0*/  BSYNC B0 ;  /* 0x0000000000007941 */ /* 0x001fea0003800000 */
.L_x_12169:
[----:B------:R-:W-:Y:S02]  /*1bc0*/  LOP3.LUT P5, RZ, R3, 0xff, RZ, 0xc0, !PT ;  /* 0x000000ff03ff7812 */ /* 0x000fe400078ac0ff */
[----:B------:R-:W-:-:S04]  /*1bd0*/  SHF.R.U32.HI R194, RZ, 0x5, R0 ;  /* 0x00000005ffc27819 */ /* 0x000fc80000011600 */
[----:B------:R-:W-:-:S07]  /*1be0*/  LOP3.LUT R250, R194, 0x7fffff8, RZ, 0xc0, !PT ;  /* 0x07fffff8c2fa7812 */ /* 0x000fce00078ec0ff */
[----:B------:R-:W-:Y:S02]  /*1bf0*/  @!P5 IADD3 R250, R250, 0x8, RZ ;  /* 0x00000008fafad810 */ /* 0x000fe40007ffe0ff */
[----:B------:R-:W-:Y:S01]  /*1c00*/  LOP3.LUT P5, RZ, R0, 0x1f, RZ, 0xc0, !PT ;  /* 0x0000001f00ff7812 */ /* 0x000fe200078ac0ff */
[----:B------:R-:W-:Y:S10]  /*1c10*/  BRA.DIV ~URZ, `(.L_x_12171) ;  /* 0x00001e927f007947 */ /* 0x000ff4000b800000 */
[----:B------:R0:W1:Y:S02]  /*1c20*/  SHFL.DOWN PT, R199, R202, 0x10, 0x1f ;  /* 0x0a001f00cac77f89 */ /* 0x00006400000e0000 */
.L_x_12188:
        /* <DEDUP_REMOVED lines=18> */
.L_x_12189:
[----:B------:R-:W-:Y:S01]  /*1d50*/  @!P5 LOP3.LUT R193, R194, 0x7, RZ, 0xc0, !PT ;  /* 0x00000007c2c1d812 */ /* 0x000fe200078ec0ff */
[----:B0-2---:R-:W-:Y:S01]  /*1d60*/  FADD.FTZ R236, R199, R236 ;  /* 0x000000ecc7ec7221 */ /* 0x005fe20000010000 */
[----:B------:R-:W-:Y:S01]  /*1d70*/  WARPSYNC 0xffffffff ;  /* 0xffffffff00007948 */ /* 0x000fe20003800000 */
[----:B-1----:R-:W-:Y:S01]  /*1d80*/  FADD.FTZ R237, R192, R237 ;  /* 0x000000edc0ed7221 */ /* 0x002fe20000010000 */
[----:B------:R-:W-:Y:S01]  /*1d90*/  @!P5 IADD3 R196, R250, R193, RZ ;  /* 0x000000c1fac4d210 */ /* 0x000fe20007ffe0ff */
[----:B------:R-:W-:Y:S01]  /*1da0*/  BSSY B0, `(.L_x_12173) ;  /* 0x000004b000007945 */ /* 0x000fe20003800000 */
[----:B------:R-:W-:-:S03]  /*1db0*/  LOP3.LUT P6, RZ, R19, 0xffffff00, RZ, 0xc0, !PT ;  /* 0xffffff0013ff7812 */ /* 0x000fc600078cc0ff */
[----:B------:R-:W-:Y:S04]  /*1dc0*/  @!P5 STS.64 [R196.X8+0x7000], R236 ;  /* 0x007000ecc400d388 */ /* 0x000fe80000008a00 */
[----:B------:R-:W-:Y:S06]  /*1dd0*/  BAR.SYNC.DEFER_BLOCKING 0x0 ;  /* 0x0000000000007b1d */ /* 0x000fec0000010000 */
[----:B------:R-:W0:Y:S04]  /*1de0*/  LDS.128 R192, [R250.X8+0x7000] ;  /* 0x00700000fac07984 */ /* 0x000e280000008c00 */
[----:B-----5:R-:W-:Y:S01]  /*1df0*/  LDS.128 R200, [R250.X8+0x7030] ;  /* 0x00703000fac87984 */ /* 0x020fe20000008c00 */
        /* <DEDUP_REMOVED lines=32> */
[----:B------:R-:W-:Y:S01]  /*2000*/  FMUL.FTZ R198, R248, R199 ;  /* 0x000000c7f8c67220 */ /* 0x000fe20000410000 */
[----:B------:R-:W-:Y:S01]  /*2010*/  MOV R199, 0x10 ;  /* 0x0000001000c77802 */ /* 0x000fe20000000f00 */
[----:B------:R-:W-:Y:S02]  /*2020*/  FADD.FTZ R195, R246, -R195 ;  /* 0x800000c3f6c37221 */ /* 0x000fe40000010000 */
        /* <DEDUP_REMOVED lines=34> */
.L_x_12174:
[----:B------:R-:W-:Y:S05]  /*2250*/  BSYNC B0 ;  /* 0x0000000000007941 */ /* 0x000fea0003800000 */
.L_x_12173:
        /* <DEDUP_REMOVED lines=8> */
[----:B------:R-:W-:Y:S02]  /*22e0*/  FADD.FTZ R193, R214, -R193 ;  /* 0x800000c1d6c17221 */ /* 0x000fe40000010000 */
[----:B------:R-:W-:Y:S02]  /*22f0*/  FFMA.FTZ R195, R227, R201, R194 ;  /* 0x000000c9e3c37223 */ /* 0x000fe400000100c2 */
[----:B------:R-:W-:Y:S01]  /*2300*/  FMUL.FTZ R196, R248, R193 ;  /* 0x000000c1f8c47220 */ /* 0x000fe20000410000 */
[----:B------:R-:W-:Y:S01]  /*2310*/  HFMA2.MMA R193, -RZ, RZ, 0, 9.5367431640625e-07 ;  /* 0x00000010ffc17435 */ /* 0x000fe200000001ff */
[----:B------:R-:W-:-:S02]  /*2320*/  FADD.FTZ R199, R229, -R192 ;  /* 0x800000c0e5c77221 */ /* 0x000fc40000010000 */
        /* <DEDUP_REMOVED lines=27> */
[----:B------:R-:W-:-:S03]  /*24e0*/  FMUL.FTZ R196, R172, R199 ;  /* 0x000000c7acc47220 */ /* 0x000fc60000410000 */
[----:B------:R-:W-:Y:S01]  /*24f0*/  LEA.HI.X R203, R204, c[0x0][0x24c], RZ, 0x4, P5 ;  /* 0x00009300cccb7a11 */ /* 0x000fe200028f24ff */
[----:B0-----:R-:W-:Y:S02]  /*2500*/  FMUL.FTZ R237, R197, R205 ;  /* 0x000000cdc5ed7220 */ /* 0x001fe40000410000 */
[----:B------:R-:W-:Y:S02]  /*2510*/  FMUL.FTZ R197, R173, R252 ;  /* 0x000000fcadc57220 */ /* 0x000fe40000410000 */
[----:B------:R-:W-:Y:S01]  /*2520*/  FMUL.FTZ R198, R174, R237 ;  /* 0x000000edaec67220 */ /* 0x000fe20000410000 */
[----:B------:R-:W-:Y:S01]  /*2530*/  IADD3 R204, R204, 0x100, RZ ;  /* 0x00000100cccc7810 */ /* 0x000fe20007ffe0ff */
[----:B--2---:R-:W-:Y:S02]  /*2540*/  FFMA.FTZ R68, R199, R192, R68 ;  /* 0x000000c0c7447223 */ /* 0x004fe40000010044 */
[----:B------:R-:W-:-:S05]  /*2550*/  FMUL.FTZ R199, R175, R250 ;  /* 0x000000faafc77220 */ /* 0x000fca0000410000 */
[----:B------:R0:W-:Y:S01]  /*2560*/  STG.E.128 [R202.64], R196 ;  /* 0x000000c4ca007986 */ /* 0x0001e2000c101d04 */
[----:B------:R-:W-:Y:S02]  /*2570*/  FFMA.FTZ R69, R193, R252, R69 ;  /* 0x000000fcc1457223 */ /* 0x000fe40000010045 */
[----:B------:R-:W-:Y:S02]  /*2580*/  FFMA.FTZ R70, R194, R237, R70 ;  /* 0x000000edc2467223 */ /* 0x000fe40000010046 */
[----:B------:R-:W-:Y:S02]  /*2590*/  FFMA.FTZ R71, R195, R250, R71 ;  /* 0x000000fac3477223 */ /* 0x000fe40000010047 */
.L_x_12176:
[----:B------:R-:W-:Y:S05]  /*25a0*/  BSYNC B0 ;  /* 0x0000000000007941 */ /* 0x000fea0003800000 */
.L_x_12175:
        /* <DEDUP_REMOVED lines=11> */
[----:B------:R-:W-:Y:S01]  /*2660*/  MOV R193, 0x10 ;  /* 0x0000001000c17802 */ /* 0x000fe20000000f00 */
[----:B------:R-:W-:-:S02]  /*2670*/  FADD.FTZ R199, R225, -R192 ;  /* 0x800000c0e1c77221 */ /* 0x000fc40000010000 */
[----:B------:R-:W-:Y:S02]  /*2680*/  FFMA.FTZ R194, R234, R201, R194 ;  /* 0x000000c9eac27223 */ /* 0x000fe400000100c2 */
[----:B------:R-:W-:Y:S02]  /*2690*/  FADD.FTZ R195, R238, -R195 ;  /* 0x800000c3eec37221 */ /* 0x000fe40000010000 */
[----:B------:R-:W-:-:S04]  /*26a0*/  IMAD.WIDE.U32 R192, R204, R193, c[0x0][0x170] ;  /* 0x00005c00ccc07625 */ /* 0x000fc800078e00c1 */
[----:B------:R-:W-:Y:S02]  /*26b0*/  FADD.FTZ R203, R247, -R194 ;  /* 0x800000c2f7cb7221 */ /* 0x000fe40000010000 */
[C---:B------:R-:W-:Y:S02]  /*26c0*/  FMUL.FTZ R197, R248.reuse, R195 ;  /* 0x000000c3f8c57220 */ /* 0x040fe40000410000 */
[----:B------:R-:W2:Y:S01]  /*26d0*/  LDG.E.128 R192, [R192.64] ;  /* 0x00000004c0c07981 */ /* 0x000ea2000c1e1d00 */
        /* <DEDUP_REMOVED lines=33> */
.L_x_12178:
[----:B------:R-:W-:Y:S05]  /*28f0*/  BSYNC B0 ;  /* 0x0000000000007941 */ /* 0x000fea0003800000 */
.L_x_12177:
        /* <DEDUP_REMOVED lines=52> */
.L_x_12180:
[----:B------:R-:W-:Y:S05]  /*2c40*/  BSYNC B0 ;  /* 0x0000000000007941 */ /* 0x000fea0003800000 */
.L_x_12179:
        /* <DEDUP_REMOVED lines=52> */
.L_x_12182:
[----:B------:R-:W-:Y:S05]  /*2f90*/  BSYNC B0 ;  /* 0x0000000000007941 */ /* 0x000fea0003800000 */
.L_x_12181:
        /* <DEDUP_REMOVED lines=52> */
.L_x_12184:
[----:B------:R-:W-:Y:S05]  /*32e0*/  BSYNC B0 ;  /* 0x0000000000007941 */ /* 0x000fea0003800000 */
.L_x_12183:
        /* <DEDUP_REMOVED lines=19> */
[----:B------:R-:W2:Y:S01]  /*3420*/  LDG.E.128 R192, [R192.64] ;  /* 0x00000004c0c07981 */ /* 0x000ea2000c1e1d00 */
        /* <DEDUP_REMOVED lines=13> */
[----:B------:R-:W-:-:S13]  /*3500*/  ISETP.NE.AND.EX P5, PT, RZ, c[0x0][0x25c], PT, P5 ;  /* 0x00009700ff007a0c */ /* 0x000fda0003fa5350 */
[----:B------:R-:W-:-:S04]  /*3510*/  @P5 LEA R202, P6, R204, c[0x0][0x258], 0x4 ;  /* 0x00009600ccca5a11 */ /* 0x000fc800078c20ff */
[----:B------:R-:W-:-:S05]  /*3520*/  @P5 LEA.HI.X R203, R204, c[0x0][0x25c], RZ, 0x4, P6 ;  /* 0x00009700cccb5a11 */ /* 0x000fca00030f24ff */
[----:B------:R0:W-:Y:S01]  /*3530*/  @P5 STG.E.128 [R202.64], R188 ;  /* 0x000000bcca005986 */ /* 0x0001e2000c101d04 */
[----:B------:R-:W-:Y:S01]  /*3540*/  LEA R200, P5, R204, c[0x0][0x248], 0x4 ;  /* 0x00009200ccc87a11 */ /* 0x000fe200078a20ff */
[-C--:B------:R-:W-:Y:S02]  /*3550*/  FMUL.FTZ R248, R248, R205.reuse ;  /* 0x000000cdf8f87220 */ /* 0x080fe40000410000 */
[-C--:B------:R-:W-:Y:S01]  /*3560*/  FMUL.FTZ R237, R199, R205.reuse ;  /* 0x000000cdc7ed7220 */ /* 0x080fe20000410000 */
[----:B------:R-:W-:Y:S01]  /*3570*/  LEA.HI.X R201, R204, c[0x0][0x24c], RZ, 0x4, P5 ;  /* 0x00009300ccc97a11 */ /* 0x000fe200028f24ff */
[-C--:B------:R-:W-:Y:S02]  /*3580*/  FMUL.FTZ R204, R196, R205.reuse ;  /* 0x000000cdc4cc7220 */ /* 0x080fe40000410000 */
[----:B------:R-:W-:Y:S02]  /*3590*/  FMUL.FTZ R205, R197, R205 ;  /* 0x000000cdc5cd7220 */ /* 0x000fe40000410000 */
[----:B------:R-:W-:-:S02]  /*35a0*/  FMUL.FTZ R199, R139, R248 ;  /* 0x000000f88bc77220 */ /* 0x000fc40000410000 */
[----:B------:R-:W-:Y:S02]  /*35b0*/  FMUL.FTZ R198, R138, R237 ;  /* 0x000000ed8ac67220 */ /* 0x000fe40000410000 */
[----:B------:R-:W-:Y:S02]  /*35c0*/  FMUL.FTZ R197, R137, R204 ;  /* 0x000000cc89c57220 */ /* 0x000fe40000410000 */
[----:B------:R-:W-:-:S05]  /*35d0*/  FMUL.FTZ R196, R136, R205 ;  /* 0x000000cd88c47220 */ /* 0x000fca0000410000 */
[----:B------:R0:W-:Y:S01]  /*35e0*/  STG.E.128 [R200.64], R196 ;  /* 0x000000c4c8007986 */ /* 0x0001e2000c101d04 */
[----:B--2---:R-:W-:Y:S02]  /*35f0*/  FFMA.FTZ R48, R205, R192, R48 ;  /* 0x000000c0cd307223 */ /* 0x004fe40000010030 */
[----:B------:R-:W-:Y:S02]  /*3600*/  FFMA.FTZ R49, R193, R204, R49 ;  /* 0x000000ccc1317223 */ /* 0x000fe40000010031 */
[----:B------:R-:W-:Y:S02]  /*3610*/  FFMA.FTZ R50, R194, R237, R50 ;  /* 0x000000edc2327223 */ /* 0x000fe40000010032 */
[----:B------:R-:W-:Y:S02]  /*3620*/  FFMA.FTZ R51, R195, R248, R51 ;  /* 0x000000f8c3337223 */ /* 0x000fe40000010033 */
.L_x_12186:
[----:B0-----:R-:W-:Y:S05]  /*3630*/  BSYNC B0 ;  /* 0x0000000000007941 */ /* 0x001fea0003800000 */
.L_x_12185:
[----:B------:R-:W-:Y:S02]  /*3640*/  LOP3.LUT P5, RZ, R3, 0xff, RZ, 0xc0, !PT ;  /* 0x000000ff03ff7812 */ /* 0x000fe400078ac0ff */
[----:B------:R-:W-:Y:S02]  /*3650*/  IADD3 R17, R17, c[0x0][0x160], RZ ;  /* 0x0000580011117a10 */ /* 0x000fe40007ffe0ff */
[----:B------:R-:W-:-:S02]  /*3660*/  SEL R3, RZ, 0x1, P5 ;  /* 0x00000001ff037807 */ /* 0x000fc40002800000 */
[----:B------:R-:W-:-:S13]  /*3670*/  ISETP.GE.AND P5, PT, R17, c[0x0][0x164], PT ;  /* 0x0000590011007a0c */ /* 0x000fda0003fa6270 */
[----:B------:R-:W-:Y:S01]  /*3680*/  @P5 CALL.REL.NOINC `(.L_x_12156) ;  /* 0x0000001000005944 */ /* 0x000fe20003c00000 */
[----:B------:R-:W-:Y:S05]  /*3690*/  BRA `(.L_x_12187) ;  /* 0xffffd02000007947 */ /* 0x000fea000383ffff */
.L_x_12156:
        /* <DEDUP_REMOVED lines=65> */
.L_x_12171:
[----:B------:R-:W-:Y:S01]  /*3ab0*/  HFMA2.MMA R197, -RZ, RZ, 0, 9.5367431640625e-07 ;  /* 0x00000010ffc57435 */ /* 0x000fe200000001ff */
[----:B------:R-:W-:-:S02]  /*3ac0*/  MOV R198, R202 ;  /* 0x000000ca00c67202 */ /* 0x000fc40000000f00 */
[----:B------:R-:W-:Y:S02]  /*3ad0*/  MOV R195, 0x1f ;  /* 0x0000001f00c37802 */ /* 0x000fe40000000f00 */
[----:B------:R-:W-:Y:S02]  /*3ae0*/  MOV R196, 0xffffffff ;  /* 0xffffffff00c47802 */ /* 0x000fe40000000f00 */
[----:B------:R-:W-:Y:S02]  /*3af0*/  MOV R192, 0x3b10 ;  /* 0x00003b1000c07802 */ /* 0x000fe40000000f00 */
[----:B-----5:R-:W-:Y:S05]  /*3b00*/  CALL.REL.NOINC `($__internal_184_$__cuda_sm70_shflsync_down_p) ;  /* 0x0000046000007944 */ /* 0x020fea0003c00000 */
[----:B-1----:R-:W-:Y:S01]  /*3b10*/  MOV R199, R196 ;  /* 0x000000c400c77202 */ /* 0x002fe20000000f00 */
[----:B0-----:R-:W-:Y:S05]  /*3b20*/  BRA `(.L_x_12188) ;  /* 0xffffe10000007947 */ /* 0x001fea000383ffff */
.L_x_12172:
[----:B------:R-:W-:Y:S01]  /*3b30*/  HFMA2.MMA R197, -RZ, RZ, 0, 9.5367431640625e-07 ;  /* 0x00000010ffc57435 */ /* 0x000fe200000001ff */
[----:B------:R-:W-:Y:S02]  /*3b40*/  MOV R198, R201 ;  /* 0x000000c900c67202 */ /* 0x000fe40000000f00 */
[----:B------:R-:W-:Y:S02]  /*3b50*/  MOV R195, 0x1f ;  /* 0x0000001f00c37802 */ /* 0x000fe40000000f00 */
[----:B------:R-:W-:-:S02]  /*3b60*/  MOV R196, 0xffffffff ;  /* 0xffffffff00c47802 */ /* 0x000fc40000000f00 */
[----:B------:R-:W-:Y:S02]  /*3b70*/  MOV R192, 0x3b90 ;  /* 0x00003b9000c07802 */ /* 0x000fe40000000f00 */
[----:B01---5:R-:W-:Y:S05]  /*3b80*/  CALL.REL.NOINC `($__internal_184_$__cuda_sm70_shflsync_down_p) ;  /* 0x000003e000007944 */ /* 0x023fea0003c00000 */
[----:B------:R-:W-:Y:S01]  /*3b90*/  FADD.FTZ R202, R199, R202 ;  /* 0x000000cac7ca7221 */ /* 0x000fe20000010000 */
[----:B0-----:R-:W-:Y:S01]  /*3ba0*/  HFMA2.MMA R197, -RZ, RZ, 0, 4.76837158203125e-07 ;  /* 0x00000008ffc57435 */ /* 0x001fe200000001ff */
[----:B-1----:R-:W-:Y:S01]  /*3bb0*/  FADD.FTZ R201, R201, R196 ;  /* 0x000000c4c9c97221 */ /* 0x002fe20000010000 */
[----:B------:R-:W-:Y:S02]  /*3bc0*/  MOV R195, 0x1f ;  /* 0x0000001f00c37802 */ /* 0x000fe40000000f00 */
[----:B------:R-:W-:Y:S02]  /*3bd0*/  MOV R196, 0xffffffff ;  /* 0xffffffff00c47802 */ /* 0x000fe40000000f00 */
[----:B------:R-:W-:Y:S02]  /*3be0*/  MOV R198, R202 ;  /* 0x000000ca00c67202 */ /* 0x000fe40000000f00 */
[----:B------:R-:W-:Y:S02]  /*3bf0*/  MOV R192, 0x3c10 ;  /* 0x00003c1000c07802 */ /* 0x000fe40000000f00 */
[----:B------:R-:W-:Y:S05]  /*3c00*/  CALL.REL.NOINC `($__internal_184_$__cuda_sm70_shflsync_down_p) ;  /* 0x0000036000007944 */ /* 0x000fea0003c00000 */
[----:B0-----:R-:W-:Y:S01]  /*3c10*/  HFMA2.MMA R197, -RZ, RZ, 0, 4.76837158203125e-07 ;  /* 0x00000008ffc57435 */ /* 0x001fe200000001ff */
[----:B-1----:R-:W-:-:S02]  /*3c20*/  MOV R199, R196 ;  /* 0x000000c400c77202 */ /* 0x002fc40000000f00 */
[----:B------:R-:W-:Y:S02]  /*3c30*/  MOV R198, R201 ;  /* 0x000000c900c67202 */ /* 0x000fe40000000f00 */
[----:B------:R-:W-:Y:S02]  /*3c40*/  MOV R195, 0x1f ;  /* 0x0000001f00c37802 */ /* 0x000fe40000000f00 */
[----:B------:R-:W-:Y:S02]  /*3c50*/  MOV R196, 0xffffffff ;  /* 0xffffffff00c47802 */ /* 0x000fe40000000f00 */
[----:B------:R-:W-:Y:S02]  /*3c60*/  MOV R192, 0x3c80 ;  /* 0x00003c8000c07802 */ /* 0x000fe40000000f00 */
[----:B------:R-:W-:Y:S05]  /*3c70*/  CALL.REL.NOINC `($__internal_184_$__cuda_sm70_shflsync_down_p) ;  /* 0x000002f000007944 */ /* 0x000fea0003c00000 */
[----:B------:R-:W-:Y:S01]  /*3c80*/  FADD.FTZ R202, R199, R202 ;  /* 0x000000cac7ca7221 */ /* 0x000fe20000010000 */
[----:B0-----:R-:W-:Y:S01]  /*3c90*/  HFMA2.MMA R197, -RZ, RZ, 0, 2.384185791015625e-07 ;  /* 0x00000004ffc57435 */ /* 0x001fe200000001ff */
[----:B-1----:R-:W-:Y:S01]  /*3ca0*/  FADD.FTZ R201, R201, R196 ;  /* 0x000000c4c9c97221 */ /* 0x002fe20000010000 */
[----:B------:R-:W-:Y:S02]  /*3cb0*/  MOV R195, 0x1f ;  /* 0x0000001f00c37802 */ /* 0x000fe40000000f00 */
[----:B------:R-:W-:-:S02]  /*3cc0*/  MOV R196, 0xffffffff ;  /* 0xffffffff00c47802 */ /* 0x000fc40000000f00 */
[----:B------:R-:W-:Y:S02]  /*3cd0*/  MOV R198, R202 ;  /* 0x000000ca00c67202 */ /* 0x000fe40000000f00 */
[----:B------:R-:W-:Y:S02]  /*3ce0*/  MOV R192, 0x3d00 ;  /* 0x00003d0000c07802 */ /* 0x000fe40000000f00 */
[----:B------:R-:W-:Y:S05]  /*3cf0*/  CALL.REL.NOINC `($__internal_184_$__cuda_sm70_shflsync_down_p) ;  /* 0x0000027000007944 */ /* 0x000fea0003c00000 */
[----:B0-----:R-:W-:Y:S01]  /*3d00*/  HFMA2.MMA R197, -RZ, RZ, 0, 2.384185791015625e-07 ;  /* 0x00000004ffc57435 */ /* 0x001fe200000001ff */
[----:B-1----:R-:W-:Y:S02]  /*3d10*/  MOV R199, R196 ;  /* 0x000000c400c77202 */ /* 0x002fe40000000f00 */
[----:B------:R-:W-:Y:S02]  /*3d20*/  MOV R198, R201 ;  /* 0x000000c900c67202 */ /* 0x000fe40000000f00 */
[----:B------:R-:W-:Y:S02]  /*3d30*/  MOV R195, 0x1f ;  /* 0x0000001f00c37802 */ /* 0x000fe40000000f00 */
[----:B------:R-:W-:Y:S02]  /*3d40*/  MOV R196, 0xffffffff ;  /* 0xffffffff00c47802 */ /* 0x000fe40000000f00 */
[----:B------:R-:W-:-:S02]  /*3d50*/  MOV R192, 0x3d70 ;  /* 0x00003d7000c07802 */ /* 0x000fc40000000f00 */
[----:B------:R-:W-:Y:S05]  /*3d60*/  CALL.REL.NOINC `($__internal_184_$__cuda_sm70_shflsync_down_p) ;  /* 0x0000020000007944 */ /* 0x000fea0003c00000 */
[----:B------:R-:W-:Y:S01]  /*3d70*/  FADD.FTZ R202, R199, R202 ;  /* 0x000000cac7ca7221 */ /* 0x000fe20000010000 */
[----:B0-----:R-:W-:Y:S01]  /*3d80*/  HFMA2.MMA R197, -RZ, RZ, 0, 1.1920928955078125e-07 ;  /* 0x00000002ffc57435 */ /* 0x001fe200000001ff */
[----:B-1----:R-:W-:Y:S01]  /*3d90*/  FADD.FTZ R201, R201, R196 ;  /* 0x000000c4c9c97221 */ /* 0x002fe20000010000 */
[----:B------:R-:W-:-:S02]  /*3da0*/  MOV R195, 0x1f ;  /* 0x0000001f00c37802 */ /* 0x000fc40000000f00 */
[----:B------:R-:W-:Y:S02]  /*3db0*/  MOV R196, 0xffffffff ;  /* 0xffffffff00c47802 */ /* 0x000fe40000000f00 */
[----:B------:R-:W-:Y:S02]  /*3dc0*/  MOV R198, R202 ;  /* 0x000000ca00c67202 */ /* 0x000fe40000000f00 */
[----:B------:R-:W-:Y:S02]  /*3dd0*/  MOV R192, 0x3df0 ;  /* 0x00003df000c07802 */ /* 0x000fe40000000f00 */
[----:B------:R-:W-:Y:S05]  /*3de0*/  CALL.REL.NOINC `($__internal_184_$__cuda_sm70_shflsync_down_p) ;  /* 0x0000018000007944 */ /* 0x000fea0003c00000 */
[----:B0-----:R-:W-:Y:S01]  /*3df0*/  HFMA2.MMA R197, -RZ, RZ, 0, 1.1920928955078125e-07 ;  /* 0x00000002ffc57435 */ /* 0x001fe200000001ff */
[----:B-1----:R-:W-:Y:S02]  /*3e00*/  MOV R199, R196 ;  /* 0x000000c400c77202 */ /* 0x002fe40000000f00 */
[----:B------:R-:W-:Y:S02]  /*3e10*/  MOV R198, R201 ;  /* 0x000000c900c67202 */ /* 0x000fe40000000f00 */
[----:B------:R-:W-:Y:S02]  /*3e20*/  MOV R195, 0x1f ;  /* 0x0000001f00c37802 */ /* 0x000fe40000000f00 */
[----:B------:R-:W-:-:S02]  /*3e30*/  MOV R196, 0xffffffff ;  /* 0xffffffff00c47802 */ /* 0x000fc40000000f00 */
[----:B------:R-:W-:Y:S02]  /*3e40*/  MOV R192, 0x3e60 ;  /* 0x00003e6000c07802 */ /* 0x000fe40000000f00 */
[----:B------:R-:W-:Y:S05]  /*3e50*/  CALL.REL.NOINC `($__internal_184_$__cuda_sm70_shflsync_down_p) ;  /* 0x0000011000007944 */ /* 0x000fea0003c00000 */
[----:B------:R-:W-:Y:S01]  /*3e60*/  FADD.FTZ R236, R199, R202 ;  /* 0x000000cac7ec7221 */ /* 0x000fe20000010000 */
[----:B0-----:R-:W-:Y:S01]  /*3e70*/  HFMA2.MMA R197, -RZ, RZ, 0, 5.9604644775390625e-08 ;  /* 0x00000001ffc57435 */ /* 0x001fe200000001ff */
[----:B-1----:R-:W-:Y:S01]  /*3e80*/  FADD.FTZ R237, R201, R196 ;  /* 0x000000c4c9ed7221 */ /* 0x002fe20000010000 */
[----:B------:R-:W-:Y:S02]  /*3e90*/  MOV R195, 0x1f ;  /* 0x0000001f00c37802 */ /* 0x000fe40000000f00 */
[----:B------:R-:W-:Y:S02]  /*3ea0*/  MOV R196, 0xffffffff ;  /* 0xffffffff00c47802 */ /* 0x000fe40000000f00 */
[----:B------:R-:W-:Y:S02]  /*3eb0*/  MOV R198, R236 ;  /* 0x000000ec00c67202 */ /* 0x000fe40000000f00 */
[----:B------:R-:W-:Y:S02]  /*3ec0*/  MOV R192, 0x3ee0 ;  /* 0x00003ee000c07802 */ /* 0x000fe40000000f00 */
[----:B------:R-:W-:Y:S05]  /*3ed0*/  CALL.REL.NOINC `($__internal_184_$__cuda_sm70_shflsync_down_p) ;  /* 0x0000009000007944 */ /* 0x000fea0003c00000 */
[----:B0-----:R-:W-:Y:S01]  /*3ee0*/  HFMA2.MMA R197, -RZ, RZ, 0, 5.9604644775390625e-08 ;  /* 0x00000001ffc57435 */ /* 0x001fe200000001ff */
[----:B-1----:R-:W-:-:S02]  /*3ef0*/  MOV R199, R196 ;  /* 0x000000c400c77202 */ /* 0x002fc40000000f00 */
[----:B------:R-:W-:Y:S02]  /*3f00*/  MOV R198, R237 ;  /* 0x000000ed00c67202 */ /* 0x000fe40000000f00 */
[----:B------:R-:W-:Y:S02]  /*3f10*/  MOV R195, 0x1f ;  /* 0x0000001f00c37802 */ /* 0x000fe40000000f00 */
[----:B------:R-:W-:Y:S02]  /*3f20*/  MOV R196, 0xffffffff ;  /* 0xffffffff00c47802 */ /* 0x000fe40000000f00 */
[----:B------:R-:W-:Y:S02]  /*3f30*/  MOV R192, 0x3f50 ;  /* 0x00003f5000c07802 */ /* 0x000fe40000000f00 */
[----:B------:R-:W-:Y:S05]  /*3f40*/  CALL.REL.NOINC `($__internal_184_$__cuda_sm70_shflsync_down_p) ;  /* 0x0000002000007944 */ /* 0x000fea0003c00000 */
[----:B-1----:R-:W-:Y:S01]  /*3f50*/  MOV R192, R196 ;  /* 0x000000c400c07202 */ /* 0x002fe20000000f00 */
[----:B0-----:R-:W-:Y:S05]  /*3f60*/  BRA `(.L_x_12189) ;  /* 0xffffdde000007947 */ /* 0x001fea000383ffff */
        .weak           $__internal_184_$__cuda_sm70_shflsync_down_p
        .type           $__internal_184_$__cuda_sm70_shflsync_down_p,@function
        .size           $__internal_184_$__cuda_sm70_shflsync_down_p,(.L_x_13060 - $__internal_184_$__cuda_sm70_shflsync_down_p)
$__internal_184_$__cuda_sm70_shflsync_down_p:
[----:B------:R-:W-:Y:S01]  /*3f70*/  HFMA2.MMA R193, -RZ, RZ, 0, 0 ;  /* 0x00000000ffc17435 */ /* 0x000fe200000001ff */
[----:B------:R-:W-:Y:S04]  /*3f80*/  WARPSYNC R196 ;  /* 0x000000c400007348 */ /* 0x000fe80003800000 */
[----:B------:R0:W1:Y:S01]  /*3f90*/  SHFL.DOWN PT, R196, R198, R197, R195 ;  /* 0x080000c5c6c47389 */ /* 0x00006200000e00c3 */
[----:B------:R-:W-:Y:S05]  /*3fa0*/  RET.REL.NODEC R192 `(_ZN10layer_norm13ln_bwd_kernelINS_13Kernel_traitsIfffffjLj7168ELj1ELj1ELj8ELj16ENS_18Kernel_traits_baseILj7168EfffffjLj256EEEEELb0ELb1ELb0ELb0EEEvNS_9BwdParamsE) ;  /* 0xffffc050c0007950 */ /* 0x000fea0003c3ffff */
.L_x_12190:
        /* <DEDUP_REMOVED lines=13> */
.L_x_13060:


//--------------------- .text._ZN10layer_norm13ln_bwd_kernelINS_13Kernel_traitsIfffffjLj7168ELj1ELj1ELj8ELj16ENS_18Kernel_traits_baseILj7168EfffffjLj256EEEEELb0ELb1ELb0ELb1EEEvNS_9BwdParamsE --------------------------
	.section	.text._ZN10layer_norm13ln_bwd_kernelINS_13Kernel_traitsIfffffjLj7168ELj1ELj1ELj8ELj16ENS_18Kernel_traits_baseILj7168EfffffjLj256EEEEELb0ELb1ELb0ELb1EEEvNS_9BwdParamsE,"ax",@progbits
	.sectioninfo	@"SHI_REGISTERS=255"
	.align	128
        .global         _ZN10layer_norm13ln_bwd_kernelINS_13Kernel_traitsIfffffjLj7168ELj1ELj1ELj8ELj16ENS_18Kernel_traits_baseILj7168EfffffjLj256EEEEELb0ELb1ELb0ELb1EEEvNS_9BwdParamsE
        .type           _ZN10layer_norm13ln_bwd_kernelINS_13Kernel_traitsIfffffjLj7168ELj1ELj1ELj8ELj16ENS_18Kernel_traits_baseILj7168EfffffjLj256EEEEELb0ELb1ELb0ELb1EEEvNS_9BwdParamsE,@function
        .size           _ZN10layer_norm13ln_bwd_kernelINS_13Kernel_traitsIfffffjLj7168ELj1ELj1ELj8ELj16ENS_18Kernel_traits_baseILj7168EfffffjLj256EEEEELb0ELb1ELb0ELb1EEEvNS_9BwdParamsE,(.L_x_13061 - _ZN10layer_norm13ln_bwd_kernelINS_13Kernel_traitsIfffffjLj7168ELj1ELj1ELj8ELj16ENS_18Kernel_traits_baseILj7168EfffffjLj256EEEEELb0ELb1ELb0ELb1EEEvNS_9BwdParamsE)
        .other          _ZN10layer_norm13ln_bwd_kernelINS_13Kernel_traitsIfffffjLj7168ELj1ELj1ELj8ELj16ENS_18Kernel_traits_baseILj7168EfffffjLj256EEEEELb0ELb1ELb0ELb1EEEvNS_9BwdParamsE,@"STO_CUDA_ENTRY STV_DEFAULT"
_ZN10layer_norm13ln_bwd_kernelINS_13Kernel_traitsIfffffjLj7168ELj1ELj1ELj8ELj16ENS_18Kernel_traits_baseILj7168EfffffjLj256EEEEELb0ELb1ELb0ELb1EEEvNS_9BwdParamsE:
.text._ZN10layer_norm13ln_bwd_kernelINS_13Kernel_traitsIfffffjLj7168ELj1ELj1ELj8ELj16ENS_18Kernel_traits_baseILj7168EfffffjLj256EEEEELb0ELb1ELb0ELb1EEEvNS_9BwdParamsE:
        /* <DEDUP_REMOVED lines=51> */
.L_x_12191:
[----:B------:R0:W-:Y:S01]  /*0330*/  STL [R1+0x3c], RZ ;  /* 0x00003cff01007387 */ /* 0x0001e20000100800 */
[----:B------:R-:W-:-:S03]  /*0340*/  SHF.L.U32 R2, R2, 0x4, RZ ;  /* 0x0000000402027819 */ /* 0x000fc600000006ff */
[----:B------:R0:W-:Y:S01]  /*0350*/  STL [R1+0x38], RZ ;  /* 0x000038ff01007387 */ /* 0x0001e20000100800 */
[----:B------:R-:W-:-:S03]  /*0360*/  LOP3.LUT R4, R2, 0xff0, RZ, 0xc0, !PT ;  /* 0x00000ff002047812 */ /* 0x000fc600078ec0ff */
[----:B------:R0:W-:Y:S01]  /*0370*/  STL [R1+0x34], RZ ;  /* 0x000034ff01007387 */ /* 0x0001e20000100800 */
[C---:B------:R-:W-:Y:S02]  /*0380*/  IADD3 R2, P0, R4.reuse, c[0x0][0x1b0], RZ ;  /* 0x00006c0004027a10 */ /* 0x040fe40007f1e0ff */
[----:B------:R-:W-:Y:S01]  /*0390*/  IADD3 R4, P1, R4, c[0x0][0x1c8], RZ ;  /* 0x0000720004047a10 */ /* 0x000fe20007f3e0ff */
[----:B------:R0:W-:Y:S01]  /*03a0*/  STL [R1+0x30], RZ ;  /* 0x000030ff01007387 */ /* 0x0001e20000100800 */
[----:B------:R-:W-:Y:S02]  /*03b0*/  IADD3.X R3, RZ, c[0x0][0x1b4], RZ, P0, !PT ;  /* 0x00006d00ff037a10 */ /* 0x000fe400007fe4ff */
[----:B------:R-:W-:Y:S01]  /*03c0*/  IADD3.X R5, RZ, c[0x0][0x1cc], RZ, P1, !PT ;  /* 0x00007300ff057a10 */ /* 0x000fe20000ffe4ff */
        /* <DEDUP_REMOVED lines=12> */
[----:B------:R-:W-:-:S02]  /*0490*/  HFMA2.MMA R206, -RZ, RZ, 0, 5.9604644775390625e-08 ;  /* 0x00000001ffce7435 */ /* 0x000fc400000001ff */
        /* <DEDUP_REMOVED lines=28> */
[----:B------:R2:W5:Y:S01]  /*0660*/  LDG.E.128 R52, [R4.64] ;  /* 0x0000000404347981 */ /* 0x000562000c1e1d00 */
[----:B------:R-:W-:Y:S01]  /*0670*/  MOV R205, RZ ;  /* 0x000000ff00cd7202 */ /* 0x000fe20000000f00 */
[----:B------:R-:W-:Y:S01]  /*0680*/  CS2R R196, SRZ ;  /* 0x0000000000c47805 */ /* 0x000fe2000001ff00 */
[----:B------:R-:W-:Y:S01]  /*0690*/  CS2R R194, SRZ ;  /* 0x0000000000c27805 */ /* 0x000fe2000001ff00 */
[----:B------:R2:W5:Y:S01]  /*06a0*/  LDG.E.128 R48, [R4.64+0x1000] ;  /* 0x0010000404307981 */ /* 0x000562000c1e1d00 */
[----:B------:R-:W-:Y:S01]  /*06b0*/  CS2R R192, SRZ ;  /* 0x0000000000c07805 */ /* 0x000fe2000001ff00 */
[----:B-1----:R-:W-:Y:S01]  /*06c0*/  CS2R R2, SRZ ;  /* 0x0000000000027805 */ /* 0x002fe2000001ff00 */
        /* <DEDUP_REMOVED lines=14> */
[----:B------:R-:W-:-:S03]  /*07b0*/  CS2R R26, SRZ ;  /* 0x00000000001a7805 */ /* 0x000fc6000001ff00 */
[----:B------:R2:W5:Y:S02]  /*07c0*/  LDG.E.128 R28, [R4.64+0x6000] ;  /* 0x00600004041c7981 */ /* 0x000564000c1e1d00 */
[----:B0-2---:R-:W-:Y:S02]  /*07d0*/  CS2R R4, SRZ ;  /* 0x0000000000047805 */ /* 0x005fe4000001ff00 */
.L_x_12196:
[----:B------:R-:W0:Y:S01]  /*07e0*/  S2R R118, SR_TID.X ;  /* 0x0000000000767919 */ /* 0x000e220000002100 */
[----:B------:R-:W-:Y:S01]  /*07f0*/  IMAD R116, R0, c[0x0][0x168], RZ ;  /* 0x00005a0000747a24 */ /* 0x000fe200078e02ff */
[----:B------:R-:W-:-:S04]  /*0800*/  MOV R147, 0x4 ;  /* 0x0000000400937802 */ /* 0x000fc80000000f00 */
[----:B------:R-:W-:Y:S01]  /*0810*/  SHF.R.S32.HI R117, RZ, 0x1f, R116 ;  /* 0x0000001fff757819 */ /* 0x000fe20000011474 */
[----:B------:R-:W-:-:S03]  /*0820*/  IMAD.WIDE R190, R0, R147, c[0x0][0x1a0] ;  /* 0x0000680000be7625 */ /* 0x000fc600078e0293 */
[----:B------:R-:W-:Y:S02]  /*0830*/  LEA.HI R117, R117, R116, RZ, 0x2 ;  /* 0x0000007475757211 */ /* 0x000fe400078f10ff */
[----:B------:R-:W-:Y:S01]  /*0840*/  MOV R189, 0x10 ;  /* 0x0000001000bd7802 */ /* 0x000fe20000000f00 */
[----:B------:R1:W2:Y:S01]  /*0850*/  LDG.E R190, [R190.64] ;  /* 0x00000004bebe7981 */ /* 0x0002a2000c1e1900 */
[----:B0-----:R-:W-:-:S04]  /*0860*/  LOP3.LUT R166, R118, 0xff, RZ, 0xc0, !PT ;  /* 0x000000ff76a67812 */ /* 0x001fc800078ec0ff */
[----:B------:R-:W-:-:S04]  /*0870*/  LEA.HI.SX32 R166, R117, R166, 0x1e ;  /* 0x000000a675a67211 */ /* 0x000fc800078ff2ff */
[C---:B------:R-:W-:Y:S02]  /*0880*/  SHF.L.U32 R187, R166.reuse, 0x4, RZ ;  /* 0x00000004a6bb7819 */ /* 0x040fe400000006ff */
[C---:B------:R-:W-:Y:S02]  /*0890*/  IADD3 R169, R166.reuse, 0x100, RZ ;  /* 0x00000100a6a97810 */ /* 0x040fe40007ffe0ff */
[----:B------:R-:W-:Y:S02]  /*08a0*/  SHF.R.U32.HI R186, RZ, 0x1c, R166 ;  /* 0x0000001cffba7819 */ /* 0x000fe400000116a6 */
[----:B------:R-:W-:Y:S02]  /*08b0*/  IADD3 R116, P0, R187, c[0x0][0x188], RZ ;  /* 0x00006200bb747a10 */ /* 0x000fe40007f1e0ff */
[----:B------:R-:W-:Y:S02]  /*08c0*/  IADD3 R171, R166, 0x200, RZ ;  /* 0x00000200a6ab7810 */ /* 0x000fe40007ffe0ff */
[----:B------:R-:W-:-:S02]  /*08d0*/  SHF.L.U32 R185, R169, 0x4, RZ ;  /* 0x00000004a9b97819 */ /* 0x000fc400000006ff */
[----:B------:R-:W-:Y:S02]  /*08e0*/  IADD3 R170, R166, 0x300, RZ ;  /* 0x00000300a6aa7810 */ /* 0x000fe40007ffe0ff */
[----:B------:R-:W-:Y:S02]  /*08f0*/  IADD3.X R117, R186, c[0x0][0x18c], RZ, P0, !PT ;  /* 0x00006300ba757a10 */ /* 0x000fe400007fe4ff */
[----:B------:R-:W-:Y:S02]  /*0900*/  SHF.R.U32.HI R184, RZ, 0x1c, R169 ;  /* 0x0000001cffb87819 */ /* 0x000fe400000116a9 */
[----:B------:R-:W-:Y:S02]  /*0910*/  SHF.L.U32 R183, R171, 0x4, RZ ;  /* 0x00000004abb77819 */ /* 0x000fe400000006ff */
[----:B------:R-:W-:Y:S01]  /*0920*/  IADD3 R120, P0, R185, c[0x0][0x188], RZ ;  /* 0x00006200b9787a10 */ /* 0x000fe20007f1e0ff */
[----:B------:R-:W-:Y:S01]  /*0930*/  IMAD.WIDE R146, R0, R147, c[0x0][0x1a8] ;  /* 0x00006a0000927625 */ /* 0x000fe200078e0293 */
[----:B------:R-:W-:Y:S01]  /*0940*/  IADD3 R200, R166, 0x400, RZ ;  /* 0x00000400a6c87810 */ /* 0x000fe20007ffe0ff */
[----:B------:R-:W3:Y:S01]  /*0950*/  LDG.E.128 R116, [R116.64] ;  /* 0x0000000474747981 */ /* 0x000ee2000c1e1d00 */
[----:B------:R-:W-:-:S02]  /*0960*/  SHF.L.U32 R181, R170, 0x4, RZ ;  /* 0x00000004aab57819 */ /* 0x000fc400000006ff */
[C---:B------:R-:W-:Y:S01]  /*0970*/  IADD3 R199, R166.reuse, 0x500, RZ ;  /* 0x00000500a6c77810 */ /* 0x040fe20007ffe0ff */
[----:B------:R-:W-:Y:S01]  /*0980*/  IMAD.WIDE.U32 R144, R166, R189, c[0x0][0x208] ;  /* 0x00008200a6907625 */ /* 0x000fe200078e00bd */
[----:B------:R-:W-:Y:S01]  /*0990*/  SHF.R.U32.HI R182, RZ, 0x1c, R171 ;  /* 0x0000001cffb67819 */ /* 0x000fe200000116ab */
[----:B------:R0:W4:Y:S01]  /*09a0*/  LDG.E R179, [R146.64] ;  /* 0x0000000492b37981 */ /* 0x000122000c1e1900 */
[----:B------:R-:W-:Y:S02]  /*09b0*/  IADD3 R124, P1, R183, c[0x0][0x188], RZ ;  /* 0x00006200b77c7a10 */ /* 0x000fe40007f3e0ff */
[----:B------:R-:W-:Y:S02]  /*09c0*/  IADD3.X R121, R184, c[0x0][0x18c], RZ, P0, !PT ;  /* 0x00006300b8797a10 */ /* 0x000fe400007fe4ff */
[----:B------:R-:W-:Y:S02]  /*09d0*/  SHF.R.U32.HI R180, RZ, 0x1c, R170 ;  /* 0x0000001cffb47819 */ /* 0x000fe400000116aa */
[----:B------:R-:W-:-:S02]  /*09e0*/  SHF.L.U32 R176, R200, 0x4, RZ ;  /* 0x00000004c8b07819 */ /* 0x000fc400000006ff */
[----:B------:R-:W-:Y:S01]  /*09f0*/  IADD3 R128, P0, R181, c[0x0][0x188], RZ ;  /* 0x00006200b5807a10 */ /* 0x000fe20007f1e0ff */
[----:B0-----:R-:W4:Y:S01]  /*0a00*/  LDG.E.128 R144, [R144.64] ;  /* 0x0000000490907981 */ /* 0x001f22000c1e1d00 */
[----:B-1----:R-:W-:Y:S02]  /*0a10*/  IADD3 R191, R166, 0x600, RZ ;  /* 0x00000600a6bf7810 */ /* 0x002fe40007ffe0ff */
[----:B------:R-:W-:Y:S01]  /*0a20*/  SHF.L.U32 R174, R199, 0x4, RZ ;  /* 0x00000004c7ae7819 */ /* 0x000fe200000006ff */
[----:B------:R-:W4:Y:S01]  /*0a30*/  LDG.E.128 R120, [R120.64] ;  /* 0x0000000478787981 */ /* 0x000f22000c1e1d00 */
[----:B------:R-:W-:Y:S02]  /*0a40*/  IADD3.X R125, R182, c[0x0][0x18c], RZ, P1, !PT ;  /* 0x00006300b67d7a10 */ /* 0x000fe40000ffe4ff */
[----:B------:R-:W-:Y:S02]  /*0a50*/  SHF.R.U32.HI R177, RZ, 0x1c, R200 ;  /* 0x0000001cffb17819 */ /* 0x000fe400000116c8 */
[----:B------:R-:W-:-:S02]  /*0a60*/  IADD3 R132, P1, R176, c[0x0][0x188], RZ ;  /* 0x00006200b0847a10 */ /* 0x000fc40007f3e0ff */
[----:B------:R-:W-:Y:S01]  /*0a70*/  IADD3.X R129, R180, c[0x0][0x18c], RZ, P0, !PT ;  /* 0x00006300b4817a10 */ /* 0x000fe200007fe4ff */
[----:B------:R-:W4:Y:S01]  /*0a80*/  LDG.E.128 R124, [R124.64] ;  /* 0x000000047c7c7981 */ /* 0x000f22000c1e1d00 */
[----:B------:R-:W-:Y:S02]  /*0a90*/  SHF.R.U32.HI R175, RZ, 0x1c, R199 ;  /* 0x0000001cffaf7819 */ /* 0x000fe400000116c7 */
[----:B------:R-:W-:Y:S02]  /*0aa0*/  SHF.L.U32 R178, R191, 0x4, RZ ;  /* 0x00000004bfb27819 */ /* 0x000fe400000006ff */
[----:B------:R-:W-:Y:S01]  /*0ab0*/  IADD3 R136, P0, R174, c[0x0][0x188], RZ ;  /* 0x00006200ae887a10 */ /* 0x000fe20007f1e0ff */
[----:B------:R-:W-:Y:S01]  /*0ac0*/  IMAD.WIDE.U32 R148, R169, R189, c[0x0][0x208] ;  /* 0x00008200a9947625 */ /* 0x000fe200078e00bd */
[----:B------:R-:W-:Y:S01]  /*0ad0*/  IADD3.X R133, R177, c[0x0][0x18c], RZ, P1, !PT ;  /* 0x00006300b1857a10 */ /* 0x000fe20000ffe4ff */
[----:B------:R-:W4:Y:S01]  /*0ae0*/  LDG.E.128 R128, [R128.64] ;  /* 0x0000000480807981 */ /* 0x000f22000c1e1d00 */
[----:B------:R-:W-:-:S02]  /*0af0*/  SHF.R.U32.HI R172, RZ, 0x1c, R191 ;  /* 0x0000001cffac7819 */ /* 0x000fc400000116bf */
[----:B------:R-:W-:Y:S01]  /*0b00*/  IADD3 R140, P1, R178, c[0x0][0x188], RZ ;  /* 0x00006200b28c7a10 */ /* 0x000fe20007f3e0ff */
[----:B------:R-:W4:Y:S01]  /*0b10*/  LDG.E.128 R148, [R148.64] ;  /* 0x0000000494947981 */ /* 0x000f22000c1e1d00 */
[----:B------:R-:W-:Y:S02]  /*0b20*/  IADD3.X R137, R175, c[0x0][0x18c], RZ, P0, !PT ;  /* 0x00006300af897a10 */ /* 0x000fe400007fe4ff */
[----:B------:R-:W-:Y:S01]  /*0b30*/  IADD3.X R141, R172, c[0x0][0x18c], RZ, P1, !PT ;  /* 0x00006300ac8d7a10 */ /* 0x000fe20000ffe4ff */
[----:B------:R-:W4:Y:S04]  /*0b40*/  LDG.E.128 R132, [R132.64] ;  /* 0x0000000484847981 */ /* 0x000f28000c1e1d00 */
[----:B------:R-:W4:Y:S04]  /*0b50*/  LDG.E.128 R136, [R136.64] ;  /* 0x0000000488887981 */ /* 0x000f28000c1e1d00 */
[----:B------:R-:W4:Y:S01]  /*0b60*/  LDG.E.128 R140, [R140.64] ;  /* 0x000000048c8c7981 */ /* 0x000f22000c1e1d00 */
[----:B------:R-:W-:Y:S01]  /*0b70*/  IMAD.WIDE.U32 R152, R171, R189, c[0x0][0x208] ;  /* 0x00008200ab987625 */ /* 0x000fe200078e00bd */
[----:B------:R-:W-:-:S05]  /*0b80*/  ISETP.NE.U32.AND P1, PT, RZ, c[0x0][0x1c0], PT ;  /* 0x00007000ff007a0c */ /* 0x000fca0003f25070 */
[----:B------:R-:W4:Y:S01]  /*0b90*/  LDG.E.128 R152, [R152.64] ;  /* 0x0000000498987981 */ /* 0x000f22000c1e1d00 */
[----:B------:R-:W-:Y:S01]  /*0ba0*/  ISETP.NE.AND.EX P1, PT, RZ, c[0x0][0x1c4], PT, P1 ;  /* 0x00007100ff007a0c */ /* 0x000fe20003f25310 */
[----:B------:R-:W-:Y:S01]  /*0bb0*/  IMAD.WIDE.U32 R156, R170, R189, c[0x0][0x208] ;  /* 0x00008200aa9c7625 */ /* 0x000fe200078e00bd */
[----:B------:R-:W-:-:S05]  /*0bc0*/  ISETP.NE.U32.AND P0, PT, RZ, c[0x0][0x218], PT ;  /* 0x00008600ff007a0c */ /* 0x000fca0003f05070 */
[----:B------:R-:W4:Y:S01]  /*0bd0*/  LDG.E.128 R156, [R156.64] ;  /* 0x000000049c9c7981 */ /* 0x000f22000c1e1d00 */
[----:B------:R-:W-:Y:S02]  /*0be0*/  ISETP.NE.AND.EX P0, PT, RZ, c[0x0][0x21c], PT, P0 ;  /* 0x00008700ff007a0c */ /* 0x000fe40003f05300 */
[----:B------:R-:W-:-:S03]  /*0bf0*/  SHF.R.S32.HI R165, RZ, 0x1f, R0 ;  /* 0x0000001fffa57819 */ /* 0x000fc60000011400 */
[----:B------:R-:W-:Y:S01]  /*0c00*/  @P1 LEA R164, P2, R0, c[0x0][0x1c0], 0x2 ;  /* 0x0000700000a41a11 */ /* 0x000fe200078410ff */
[----:B------:R-:W-:Y:S01]  /*0c10*/  IMAD.WIDE.U32 R160, R200, R189, c[0x0][0x208] ;  /* 0x00008200c8a07625 */ /* 0x000fe200078e00bd */
[----:B------:R-:W-:Y:S02]  /*0c20*/  MOV R173, 0x3f800000 ;  /* 0x3f80000000ad7802 */ /* 0x000fe40000000f00 */
[----:B------:R-:W-:-:S03]  /*0c30*/  @P1 LEA.HI.X R165, R0, c[0x0][0x1c4], R165, 0x2, P2 ;  /* 0x0000710000a51a11 */ /* 0x000fc600010f14a5 */
[----:B------:R-:W4:Y:S04]  /*0c40*/  LDG.E.128 R160, [R160.64] ;  /* 0x00000004a0a07981 */ /* 0x000f28000c1e1d00 */
[----:B-----5:R0:W5:Y:S02]  /*0c50*/  @P1 LDG.E R173, [R164.64] ;  /* 0x00000004a4ad1981 */ /* 0x020164000c1e1900 */
[----:B0-----:R-:W-:-:S04]  /*0c60*/  @P0 LEA R164, P1, R166, c[0x0][0x218], 0x4 ;  /* 0x00008600a6a40a11 */ /* 0x001fc800078220ff */
[----:B------:R-:W-:Y:S02]  /*0c70*/  @P0 LEA.HI.X R165, R166, c[0x0][0x21c], RZ, 0x4, P1 ;  /* 0x00008700a6a50a11 */ /* 0x000fe400008f24ff */
[----:B------:R-:W-:-:S03]  /*0c80*/  @P0 LEA R168, P1, R169, c[0x0][0x218], 0x4 ;  /* 0x00008600a9a80a11 */ /* 0x000fc600078220ff */
[----:B------:R0:W5:Y:S01]  /*0c90*/  @P0 LDG.E.128 R84, [R164.64] ;  /* 0x00000004a4540981 */ /* 0x000162000c1e1d00 */
[----:B------:R-:W-:-:S05]  /*0ca0*/  @P0 LEA.HI.X R169, R169, c[0x0][0x21c], RZ, 0x4, P1 ;  /* 0x00008700a9a90a11 */ /* 0x000fca00008f24ff */
[----:B------:R1:W5:Y:S01]  /*0cb0*/  @P0 LDG.E.128 R88, [R168.64] ;  /* 0x00000004a8580981 */ /* 0x000362000c1e1d00 */
[----:B0-----:R-:W-:-:S06]  /*0cc0*/  IMAD.WIDE.U32 R164, R199, R189, c[0x0][0x208] ;  /* 0x00008200c7a47625 */ /* 0x001fcc00078e00bd */
[----:B------:R-:W4:Y:S01]  /*0cd0*/  LDG.E.128 R164, [R164.64] ;  /* 0x00000004a4a47981 */ /* 0x000f22000c1e1d00 */
[----:B-1----:R-:W-:-:S04]  /*0ce0*/  @P0 LEA R168, P1, R171, c[0x0][0x218], 0x4 ;  /* 0x00008600aba80a11 */ /* 0x002fc800078220ff */
[----:B------:R-:W-:Y:S02]  /*0cf0*/  @P0 LEA.HI.X R169, R171, c[0x0][0x21c], RZ, 0x4, P1 ;  /* 0x00008700aba90a11 */ /* 0x000fe400008f24ff */
[----:B------:R-:W-:-:S03]  /*0d00*/  @P0 LEA R188, P1, R170, c[0x0][0x218], 0x4 ;  /* 0x00008600aabc0a11 */ /* 0x000fc600078220ff */
[----:B------:R0:W5:Y:S02]  /*0d10*/  @P0 LDG.E.128 R92, [R168.64] ;  /* 0x00000004a85c0981 */ /* 0x000164000c1e1d00 */
[----:B0-----:R-:W-:Y:S01]  /*0d20*/  IMAD.WIDE.U32 R168, R191, R189, c[0x0][0x208] ;  /* 0x00008200bfa87625 */ /* 0x001fe200078e00bd */
[----:B------:R-:W-:-:S05]  /*0d30*/  @P0 LEA.HI.X R189, R170, c[0x0][0x21c], RZ, 0x4, P1 ;  /* 0x00008700aabd0a11 */ /* 0x000fca00008f24ff */
[----:B------:R-:W4:Y:S04]  /*0d40*/  LDG.E.128 R168, [R168.64] ;  /* 0x00000004a8a87981 */ /* 0x000f28000c1e1d00 */
[----:B------:R0:W5:Y:S02]  /*0d50*/  @P0 LDG.E.128 R96, [R188.64] ;  /* 0x00000004bc600981 */ /* 0x000164000c1e1d00 */
[----:B0-----:R-:W-:-:S04]  /*0d60*/  @P0 LEA R188, P1, R200, c[0x0][0x218], 0x4 ;  /* 0x00008600c8bc0a11 */ /* 0x001fc800078220ff */
[----:B------:R-:W-:-:S05]  /*0d70*/  @P0 LEA.HI.X R189, R200, c[0x0][0x21c], RZ, 0x4, P1 ;  /* 0x00008700c8bd0a11 */ /* 0x000fca00008f24ff */
[----:B------:R0:W5:Y:S02]  /*0d80*/  @P0 LDG.E.128 R100, [R188.64] ;  /* 0x00000004bc640981 */ /* 0x000164000c1e1d00 */
[----:B0-----:R-:W-:-:S04]  /*0d90*/  @P0 LEA R188, P1, R199, c[0x0][0x218], 0x4 ;  /* 0x00008600c7bc0a11 */ /* 0x001fc800078220ff */
[----:B------:R-:W-:-:S05]  /*0da0*/  @P0 LEA.HI.X R189, R199, c[0x0][0x21c], RZ, 0x4, P1 ;  /* 0x00008700c7bd0a11 */ /* 0x000fca00008f24ff */
[----:B------:R0:W5:Y:S01]  /*0db0*/  @P0 LDG.E.128 R104, [R188.64] ;  /* 0x00000004bc680981 */ /* 0x000162000c1e1d00 */
[----:B------:R-:W-:Y:S01]  /*0dc0*/  ULDC.U8 UR6, c[0x0][0x1f0] ;  /* 0x00007c0000067ab9 */ /* 0x000fe20000000000 */
[----:B0-----:R-:W-:-:S04]  /*0dd0*/  @P0 LEA R188, P1, R191, c[0x0][0x218], 0x4 ;  /* 0x00008600bfbc0a11 */ /* 0x001fc800078220ff */
[----:B------:R-:W-:-:S05]  /*0de0*/  @P0 LEA.HI.X R189, R191, c[0x0][0x21c], RZ, 0x4, P1 ;  /* 0x00008700bfbd0a11 */ /* 0x000fca00008f24ff */
[----:B------:R0:W5:Y:S01]  /*0df0*/  @P0 LDG.E.128 R108, [R188.64] ;  /* 0x00000004bc6c0981 */ /* 0x000162000c1e1d00 */
[----:B------:R-:W-:-:S04]  /*0e00*/  ISETP.NE.AND P0, PT, RZ, UR6, PT ;  /* 0x00000006ff007c0c */ /* 0x000fc8000bf05270 */
[----:B--2---:R-:W-:-:S05]  /*0e10*/  FSEL R203, R190, RZ, !P0 ;  /* 0x000000ffbecb7208 */ /* 0x004fca0004000000 */
[C---:B---3--:R-:W-:Y:S02]  /*0e20*/  FADD.FTZ R216, -R203.reuse, R116 ;  /* 0x00000074cbd87221 */ /* 0x048fe40000010100 */
[----:B------:R-:W-:Y:S02]  /*0e30*/  FADD.FTZ R215, -R203, R117 ;  /* 0x00000075cbd77221 */ /* 0x000fe40000010100 */
[----:B----4-:R-:W-:Y:S02]  /*0e40*/  FMUL.FTZ R216, R179, R216 ;  /* 0x000000d8b3d87220 */ /* 0x010fe40000410000 */
[----:B------:R-:W-:Y:S02]  /*0e50*/  FADD.FTZ R217, -R203, R118 ;  /* 0x00000076cbd97221 */ /* 0x000fe40000010100 */
[----:B------:R-:W-:Y:S02]  /*0e60*/  FMUL.FTZ R215, R179, R215 ;  /* 0x000000d7b3d77220 */ /* 0x000fe40000410000 */
[----:B------:R-:W-:-:S02]  /*0e70*/  FMUL.FTZ R218, R80, R144 ;  /* 0x0000009050da7220 */ /* 0x000fc40000410000 */
[----:B------:R-:W-:Y:S02]  /*0e80*/  FMUL.FTZ R220, R81, R145 ;  /* 0x0000009151dc7220 */ /* 0x000fe40000410000 */
[C---:B------:R-:W-:Y:S02]  /*0e90*/  FADD.FTZ R199, -R203.reuse, R122 ;  /* 0x0000007acbc77221 */ /* 0x040fe40000010100 */
[C---:B------:R-:W-:Y:S02]  /*0ea0*/  FADD.FTZ R201, -R203.reuse, R123 ;  /* 0x0000007bcbc97221 */ /* 0x040fe40000010100 */
[C---:B------:R-:W-:Y:S02]  /*0eb0*/  FADD.FTZ R219, -R203.reuse, R119 ;  /* 0x00000077cbdb7221 */ /* 0x040fe40000010100 */
[----:B------:R-:W-:Y:S02]  /*0ec0*/  FADD.FTZ R200, -R203, R121 ;  /* 0x00000079cbc87221 */ /* 0x000fe40000010100 */
[----:B------:R-:W-:-:S02]  /*0ed0*/  FMUL.FTZ R217, R179, R217 ;  /* 0x000000d9b3d97220 */ /* 0x000fc40000410000 */
[----:B------:R-:W-:Y:S02]  /*0ee0*/  FMUL.FTZ R221, R82, R146 ;  /* 0x0000009252dd7220 */ /* 0x000fe40000410000 */
[C---:B------:R-:W-:Y:S02]  /*0ef0*/  FADD.FTZ R190, -R203.reuse, R127 ;  /* 0x0000007fcbbe7221 */ /* 0x040fe40000010100 */
[----:B------:R-:W-:Y:S02]  /*0f00*/  FADD.FTZ R202, -R203, R120 ;  /* 0x00000078cbca7221 */ /* 0x000fe40000010100 */
[----:B------:R-:W-:Y:S02]  /*0f10*/  FMUL.FTZ R219, R179, R219 ;  /* 0x000000dbb3db7220 */ /* 0x000fe40000410000 */
[----:B------:R-:W-:Y:S02]  /*0f20*/  FMUL.FTZ R222, R83, R147 ;  /* 0x0000009353de7220 */ /* 0x000fe40000410000 */
[----:B------:R-:W-:-:S02]  /*0f30*/  FADD.FTZ R123, -R203, R136 ;  /* 0x00000088cb7b7221 */ /* 0x000fc40000010100 */
[C---:B------:R-:W-:Y:S02]  /*0f40*/  FADD.FTZ R122, -R203.reuse, R137 ;  /* 0x00000089cb7a7221 */ /* 0x040fe40000010100 */
[----:B------:R-:W-:Y:S02]  /*0f50*/  FADD.FTZ R137, RZ, R218 ;  /* 0x000000daff897221 */ /* 0x000fe40000010000 */
[----:B------:R-:W-:Y:S02]  /*0f60*/  FFMA.FTZ R136, R216, R218, RZ ;  /* 0x000000dad8887223 */ /* 0x000fe400000100ff */
[C---:B------:R-:W-:Y:S02]  /*0f70*/  FADD.FTZ R121, -R203.reuse, R138 ;  /* 0x0000008acb797221 */ /* 0x040fe40000010100 */
[----:B------:R-:W-:Y:S02]  /*0f80*/  FADD.FTZ R119, -R203, R140 ;  /* 0x0000008ccb777221 */ /* 0x000fe40000010100 */
[----:B------:R-:W-:-:S02]  /*0f90*/  FADD.FTZ R138, R137, R220 ;  /* 0x000000dc898a7221 */ /* 0x000fc40000010000 */
[----:B------:R-:W-:Y:S02]  /*0fa0*/  FFMA.FTZ R140, R215, R220, R136 ;  /* 0x000000dcd78c7223 */ /* 0x000fe40000010088 */
[----:B------:R-:W-:Y:S02]  /*0fb0*/  FADD.FTZ R127, -R203, R132 ;  /* 0x00000084cb7f7221 */ /* 0x000fe40000010100 */
[----:B------:R-:W-:Y:S02]  /*0fc0*/  FADD.FTZ R137, R138, R221 ;  /* 0x000000dd8a897221 */ /* 0x000fe40000010000 */
[----:B------:R-:W-:Y:S02]  /*0fd0*/  FFMA.FTZ R140, R217, R221, R140 ;  /* 0x000000ddd98c7223 */ /* 0x000fe4000001008c */
[C---:B0-----:R-:W-:Y:S02]  /*0fe0*/  FADD.FTZ R188, -R203.reuse, R126 ;  /* 0x0000007ecbbc7221 */ /* 0x041fe40000010100 */
[----:B------:R-:W-:-:S02]  /*0ff0*/  FADD.FTZ R245, -R203, R129 ;  /* 0x00000081cbf57221 */ /* 0x000fc40000010100 */
[C---:B------:R-:W-:Y:S02]  /*1000*/  FADD.FTZ R246, -R203.reuse, R128 ;  /* 0x00000080cbf67221 */ /* 0x040fe40000010100 */
[C---:B------:R-:W-:Y:S02]  /*1010*/  FADD.FTZ R126, -R203.reuse, R133 ;  /* 0x00000085cb7e7221 */ /* 0x040fe40000010100 */
[----:B------:R-:W-:Y:S02]  /*1020*/  FADD.FTZ R120, -R203, R139 ;  /* 0x0000008bcb787221 */ /* 0x000fe40000010100 */
[C---:B------:R-:W-:Y:S02]  /*1030*/  FMUL.FTZ R129, R179.reuse, R200 ;  /* 0x000000c8b3817220 */ /* 0x040fe40000410000 */
[C---:B------:R-:W-:Y:S02]  /*1040*/  FMUL.FTZ R136, R179.reuse, R127 ;  /* 0x0000007fb3887220 */ /* 0x040fe40000410000 */
        /* <DEDUP_REMOVED lines=17> */
[----:B------:R-:W-:Y:S02]  /*1160*/  FMUL.FTZ R199, R179, R199 ;  /* 0x000000c7b3c77220 */ /* 0x000fe40000410000 */
[----:B------:R-:W-:-:S02]  /*1170*/  FMUL.FTZ R203, R78, R150 ;  /* 0x000000964ecb7220 */ /* 0x000fc40000410000 */
[----:B------:R-:W-:Y:S02]  /*1180*/  FADD.FTZ R140, R127, R202 ;  /* 0x000000ca7f8c7221 */ /* 0x000fe40000010000 */
[----:B------:R-:W-:Y:S02]  /*1190*/  FFMA.FTZ R126, R129, R202, R126 ;  /* 0x000000ca817e7223 */ /* 0x000fe4000001007e */
[C---:B------:R-:W-:Y:S02]  /*11a0*/  FMUL.FTZ R138, R179.reuse, R125 ;  /* 0x0000007db38a7220 */ /* 0x040fe40000410000 */
[----:B------:R-:W-:Y:S02]  /*11b0*/  FMUL.FTZ R201, R179, R201 ;  /* 0x000000c9b3c97220 */ /* 0x000fe40000410000 */
[----:B------:R-:W-:Y:S02]  /*11c0*/  FMUL.FTZ R204, R79, R151 ;  /* 0x000000974fcc7220 */ /* 0x000fe40000410000 */
[----:B------:R-:W-:-:S02]  /*11d0*/  FADD.FTZ R125, R140, R203 ;  /* 0x000000cb8c7d7221 */ /* 0x000fc40000010000 */
[----:B------:R-:W-:Y:S02]  /*11e0*/  FFMA.FTZ R126, R199, R203, R126 ;  /* 0x000000cbc77e7223 */ /* 0x000fe4000001007e */
[C---:B------:R-:W-:Y:S02]  /*11f0*/  FMUL.FTZ R131, R179.reuse, R189 ;  /* 0x000000bdb3837220 */ /* 0x040fe40000410000 */
[----:B------:R-:W-:Y:S02]  /*1200*/  FMUL.FTZ R130, R179, R191 ;  /* 0x000000bfb3827220 */ /* 0x000fe40000410000 */
[----:B------:R-:W-:Y:S02]  /*1210*/  FMUL.FTZ R189, R72, R152 ;  /* 0x0000009848bd7220 */ /* 0x000fe40000410000 */
        /* <DEDUP_REMOVED lines=8> */
[----:B------:R-:W-:Y:S02]  /*12a0*/  FMUL.FTZ R190, R179, R190 ;  /* 0x000000beb3be7220 */ /* 0x000fe40000410000 */
[----:B------:R-:W-:Y:S02]  /*12b0*/  FFMA.FTZ R16, R154, R188, R16 ;  /* 0x000000bc9a107223 */ /* 0x000fe40000010010 */
        /* <DEDUP_REMOVED lines=13> */
[----:B------:R-:W-:Y:S02]  /*1390*/  FMUL.FTZ R156, R68, R156 ;  /* 0x0000009c449c7220 */ /* 0x000fe40000410000 */
        /* <DEDUP_REMOVED lines=42> */
[C---:B------:R-:W-:Y:S02]  /*1640*/  FADD.FTZ R195, R144.reuse, R195 ;  /* 0x000000c390c37221 */ /* 0x040fe40000010000 */
        /* <DEDUP_REMOVED lines=17> */
[C---:B------:R-:W-:Y:S01]  /*1760*/  FADD.FTZ R232, R166.reuse, R232 ;  /* 0x000000e8a6e87221 */ /* 0x040fe20000010000 */
[----:B------:R-:W0:Y:S01]  /*1770*/  S2R R148, SR_TID.X ;  /* 0x0000000000947919 */ /* 0x000e220000002100 */
        /* <DEDUP_REMOVED lines=34> */
[----:B------:R-:W-:Y:S01]  /*19a0*/  FFMA.FTZ R118, R146, R170, R119 ;  /* 0x000000aa92767223 */ /* 0x000fe20000010077 */
[----:B0-----:R-:W-:Y:S01]  /*19b0*/  LOP3.LUT P1, RZ, R148, 0x1f, RZ, 0xc0, !PT ;  /* 0x0000001f94ff7812 */ /* 0x001fe2000782c0ff */
        /* <DEDUP_REMOVED lines=14> */
.L_x_12197:
[----:B------:R-:W-:Y:S05]  /*1aa0*/  BRA.DIV ~URZ, `(.L_x_12194) ;  /* 0x00001f127f007947 */ /* 0x000fea000b800000 */
[----:B-1----:R-:W-:Y:S01]  /*1ab0*/  FADD.FTZ R121, R120, R121 ;  /* 0x0000007978797221 */ /* 0x002fe20000010000 */
[----:B------:R-:W1:Y:S04]  /*1ac0*/  SHFL.DOWN PT, R117, R118, 0x10, 0x1f ;  /* 0x0a001f0076757f89 */ /* 0x000e6800000e0000 */
[----:B------:R-:W2:Y:S01]  /*1ad0*/  SHFL.DOWN PT, R116, R121, 0x8, 0x1f ;  /* 0x09001f0079747f89 */ /* 0x000ea200000e0000 */
[----:B-1----:R-:W-:-:S02]  /*1ae0*/  FADD.FTZ R117, R118, R117 ;  /* 0x0000007576757221 */ /* 0x002fc40000010000 */
        /* <DEDUP_REMOVED lines=13> */
.L_x_12198:
[----:B--2---:R-:W2:Y:S01]  /*1bc0*/  S2R R117, SR_TID.X ;  /* 0x0000000000757919 */ /* 0x004ea20000002100 */
[----:B------:R-:W-:Y:S01]  /*1bd0*/  LOP3.LUT P3, RZ, R206, 0xff, RZ, 0xc0, !PT ;  /* 0x000000ffceff7812 */ /* 0x000fe2000786c0ff */
[----:B------:R-:W-:Y:S01]  /*1be0*/  FADD.FTZ R116, R121, R120 ;  /* 0x0000007879747221 */ /* 0x000fe20000010000 */
[----:B------:R-:W-:Y:S01]  /*1bf0*/  PLOP3.LUT P0, PT, PT, PT, PT, 0x80, 0x0 ;  /* 0x000000000000781c */ /* 0x000fe20003f0f070 */
[----:B------:R-:W3:Y:S01]  /*1c00*/  LDL.LU R246, [R1+0x30] ;  /* 0x0000300001f67983 */ /* 0x000ee20000300800 */
[----:B------:R-:W-:Y:S01]  /*1c10*/  @!P1 PLOP3.LUT P0, PT, P3, PT, PT, 0x80, 0x0 ;  /* 0x000000000000981c */ /* 0x000fe20001f0f070 */
[----:B------:R-:W-:Y:S01]  /*1c20*/  ULDC.U8 UR6, c[0x0][0x1f0] ;  /* 0x00007c0000067ab9 */ /* 0x000fe20000000000 */
[----:B------:R-:W-:Y:S01]  /*1c30*/  ISETP.NE.U32.AND P2, PT, RZ, c[0x0][0x258], PT ;  /* 0x00009600ff007a0c */ /* 0x000fe20003f45070 */
[----:B------:R-:W4:Y:S01]  /*1c40*/  LDL.LU R245, [R1+0x3c] ;  /* 0x00003c0001f57983 */ /* 0x000f220000300800 */
[----:B-12---:R-:W-:-:S03]  /*1c50*/  SHF.R.U32.HI R120, RZ, 0x5, R117 ;  /* 0x00000005ff787819 */ /* 0x006fc60000011675 */
[----:B------:R-:W2:Y:S01]  /*1c60*/  LDL.LU R244, [R1+0x38] ;  /* 0x0000380001f47983 */ /* 0x000ea20000300800 */
[----:B------:R-:W-:-:S05]  /*1c70*/  @!P1 LOP3.LUT R121, R120, 0x7fffff8, RZ, 0xc0, !PT ;  /* 0x07fffff878799812 */ /* 0x000fca00078ec0ff */
[----:B------:R-:W-:Y:S01]  /*1c80*/  @!P0 IADD3 R121, R121, 0x8, RZ ;  /* 0x0000000879798810 */ /* 0x000fe20007ffe0ff */
[----:B0-----:R-:W-:-:S03]  /*1c90*/  FADD.FTZ R117, R119, R118 ;  /* 0x0000007677757221 */ /* 0x001fc60000010000 */
[----:B------:R-:W-:Y:S02]  /*1ca0*/  @!P1 LOP3.LUT R125, R121, 0x7, R120, 0xf8, !PT ;  /* 0x00000007797d9812 */ /* 0x000fe400078ef878 */
[----:B------:R-:W-:Y:S01]  /*1cb0*/  ISETP.NE.AND P0, PT, RZ, UR6, PT ;  /* 0x00000006ff007c0c */ /* 0x000fe2000bf05270 */
[----:B------:R-:W-:Y:S02]  /*1cc0*/  WARPSYNC 0xffffffff ;  /* 0xffffffff00007948 */ /* 0x000fe40003800000 */
[----:B------:R-:W-:Y:S01]  /*1cd0*/  @!P1 STS.64 [R125.X8+0x7000], R116 ;  /* 0x007000747d009388 */ /* 0x000fe20000008a00 */
        /* <DEDUP_REMOVED lines=10> */
[----:B-1----:R-:W-:Y:S02]  /*1d80*/  FADD.FTZ R116, R120, R116 ;  /* 0x0000007478747221 */ /* 0x002fe40000010000 */
[----:B------:R-:W-:Y:S02]  /*1d90*/  FADD.FTZ R117, R121, R117 ;  /* 0x0000007579757221 */ /* 0x000fe40000010000 */
[----:B------:R-:W0:Y:S04]  /*1da0*/  LDS.128 R120, [R124+0x7020] ;  /* 0x007020007c787984 */ /* 0x000e280000000c00 */
[----:B------:R-:W1:Y:S01]  /*1db0*/  LDS.128 R124, [R124+0x7030] ;  /* 0x007030007c7c7984 */ /* 0x000e620000000c00 */
[----:B------:R-:W-:-:S02]  /*1dc0*/  FADD.FTZ R118, R118, R116 ;  /* 0x0000007476767221 */ /* 0x000fc40000010000 */
[----:B------:R-:W-:Y:S01]  /*1dd0*/  FADD.FTZ R117, R119, R117 ;  /* 0x0000007577757221 */ /* 0x000fe20000010000 */
[----:B------:R-:W-:-:S04]  /*1de0*/  ISETP.NE.U32.AND P1, PT, RZ, c[0x0][0x258], PT ;  /* 0x00009600ff007a0c */ /* 0x000fc80003f25070 */
[----:B------:R-:W-:Y:S01]  /*1df0*/  ISETP.NE.AND.EX P1, PT, RZ, c[0x0][0x25c], PT, P1 ;  /* 0x00009700ff007a0c */ /* 0x000fe20003f25310 */
[----:B0-----:R-:W-:Y:S02]  /*1e00*/  FADD.FTZ R118, R118, R120 ;  /* 0x0000007876767221 */ /* 0x001fe40000010000 */
[----:B------:R-:W-:Y:S02]  /*1e10*/  FADD.FTZ R117, R117, R121 ;  /* 0x0000007975757221 */ /* 0x000fe40000010000 */
[----:B------:R-:W-:Y:S02]  /*1e20*/  FADD.FTZ R118, R122, R118 ;  /* 0x000000767a767221 */ /* 0x000fe40000010000 */
[----:B------:R-:W-:Y:S02]  /*1e30*/  FADD.FTZ R116, R123, R117 ;  /* 0x000000757b747221 */ /* 0x000fe40000010000 */
[----:B-1----:R-:W-:-:S04]  /*1e40*/  FADD.FTZ R117, R118, R124 ;  /* 0x0000007c76757221 */ /* 0x002fc80000010000 */
[----:B------:R-:W-:Y:S02]  /*1e50*/  FADD.FTZ R117, R126, R117 ;  /* 0x000000757e757221 */ /* 0x000fe40000010000 */
[----:B------:R-:W-:Y:S02]  /*1e60*/  FADD.FTZ R116, R116, R125 ;  /* 0x0000007d74747221 */ /* 0x000fe40000010000 */
[----:B------:R-:W-:Y:S02]  /*1e70*/  FMUL.FTZ R117, R117, c[0x0][0x1e0] ;  /* 0x0000780075757a20 */ /* 0x000fe40000410000 */
[----:B------:R-:W-:-:S03]  /*1e80*/  FADD.FTZ R116, R127, R116 ;  /* 0x000000747f747221 */ /* 0x000fc60000010000 */
[----:B------:R-:W-:Y:S01]  /*1e90*/  FSEL R148, R117, RZ, !P0 ;  /* 0x000000ff75947208 */ /* 0x000fe20004000000 */
[----:B------:R-:W-:Y:S01]  /*1ea0*/  FMUL.FTZ R149, R116, c[0x0][0x1e0] ;  /* 0x0000780074957a20 */ /* 0x000fe20000410000 */
[----:B------:R-:W-:-:S03]  /*1eb0*/  ISETP.NE.U32.AND P0, PT, RZ, c[0x0][0x218], PT ;  /* 0x00008600ff007a0c */ /* 0x000fc60003f05070 */
[-CC-:B------:R-:W-:Y:S01]  /*1ec0*/  FFMA.FTZ R117, R216, R149.reuse, R148.reuse ;  /* 0x00000095d8757223 */ /* 0x180fe20000010094 */
[----:B------:R-:W-:Y:S01]  /*1ed0*/  ISETP.NE.AND.EX P0, PT, RZ, c[0x0][0x21c], PT, P0 ;  /* 0x00008700ff007a0c */ /* 0x000fe20003f05300 */
[-CC-:B------:R-:W-:Y:S01]  /*1ee0*/  FFMA.FTZ R215, R215, R149.reuse, R148.reuse ;  /* 0x00000095d7d77223 */ /* 0x180fe20000010094 */
[----:B------:R-:W-:Y:S01]  /*1ef0*/  ISETP.NE.AND.EX P2, PT, RZ, c[0x0][0x25c], PT, P2 ;  /* 0x00009700ff007a0c */ /* 0x000fe20003f45320 */
[-CC-:B------:R-:W-:Y:S01]  /*1f00*/  FFMA.FTZ R116, R217, R149.reuse, R148.reuse ;  /* 0x00000095d9747223 */ /* 0x180fe20000010094 */
[----:B------:R-:W-:Y:S01]  /*1f10*/  @P1 IADD3 R124, P5, R187, c[0x0][0x258], RZ ;  /* 0x00009600bb7c1a10 */ /* 0x000fe20007fbe0ff */
[----:B------:R-:W-:Y:S01]  /*1f20*/  FFMA.FTZ R219, R219, R149, R148 ;  /* 0x00000095dbdb7223 */ /* 0x000fe20000010094 */
[----:B------:R-:W2:Y:S01]  /*1f30*/  LDL.LU R216, [R1+0x34] ;  /* 0x0000340001d87983 */ /* 0x000ea20000300800 */
[----:B------:R-:W-:Y:S02]  /*1f40*/  FADD.FTZ R150, R218, -R117 ;  /* 0x80000075da967221 */ /* 0x000fe40000010000 */
[----:B------:R-:W-:-:S02]  /*1f50*/  FADD.FTZ R220, R220, -R215 ;  /* 0x800000d7dcdc7221 */ /* 0x000fc40000010000 */
[----:B------:R-:W-:Y:S01]  /*1f60*/  FADD.FTZ R116, R221, -R116 ;  /* 0x80000074dd747221 */ /* 0x000fe20000010000 */
[----:B------:R-:W-:Y:S01]  /*1f70*/  @P1 IADD3.X R125, R186, c[0x0][0x25c], RZ, P5, !PT ;  /* 0x00009700ba7d1a10 */ /* 0x000fe20002ffe4ff */
[----:B------:R-:W-:Y:S01]  /*1f80*/  FADD.FTZ R222, R222, -R219 ;  /* 0x800000dbdede7221 */ /* 0x000fe20000010000 */
[----:B------:R-:W2:Y:S01]  /*1f90*/  LDL.LU R218, [R1+0x28] ;  /* 0x0000280001da7983 */ /* 0x000ea20000300800 */
[C---:B------:R-:W-:Y:S02]  /*1fa0*/  FMUL.FTZ R150, R179.reuse, R150 ;  /* 0x00000096b3967220 */ /* 0x040fe40000410000 */
[C---:B------:R-:W-:Y:S01]  /*1fb0*/  FMUL.FTZ R151, R179.reuse, R220 ;  /* 0x000000dcb3977220 */ /* 0x040fe20000410000 */
[----:B------:R-:W2:Y:S01]  /*1fc0*/  LDL.LU R217, [R1+0x2c] ;  /* 0x00002c0001d97983 */ /* 0x000ea20000300800 */
[C---:B------:R-:W-:Y:S02]  /*1fd0*/  FMUL.FTZ R152, R179.reuse, R116 ;  /* 0x00000074b3987220 */ /* 0x040fe40000410000 */
[----:B------:R-:W-:Y:S01]  /*1fe0*/  FMUL.FTZ R153, R179, R222 ;  /* 0x000000deb3997220 */ /* 0x000fe20000410000 */
[----:B------:R-:W-:Y:S01]  /*1ff0*/  IADD3 R116, P4, R187, c[0x0][0x170], RZ ;  /* 0x00005c00bb747a10 */ /* 0x000fe20007f9e0ff */
[----:B-----5:R-:W-:Y:S01]  /*2000*/  @P0 FADD.FTZ R150, R84, R150 ;  /* 0x0000009654960221 */ /* 0x020fe20000010000 */
[----:B------:R-:W2:Y:S01]  /*2010*/  LDL.LU R221, [R1+0x20] ;  /* 0x0000200001dd7983 */ /* 0x000ea20000300800 */
[----:B------:R-:W-:-:S02]  /*2020*/  @P0 FADD.FTZ R151, R85, R151 ;  /* 0x0000009755970221 */ /* 0x000fc40000010000 */
[----:B------:R-:W-:Y:S02]  /*2030*/  @P0 FADD.FTZ R152, R86, R152 ;  /* 0x0000009856980221 */ /* 0x000fe40000010000 */
[----:B------:R-:W-:Y:S01]  /*2040*/  @P0 FADD.FTZ R153, R87, R153 ;  /* 0x0000009957990221 */ /* 0x000fe20000010000 */
[----:B------:R-:W-:Y:S01]  /*2050*/  IADD3.X R117, R186, c[0x0][0x174], RZ, P4, !PT ;  /* 0x00005d00ba757a10 */ /* 0x000fe200027fe4ff */
[-CC-:B------:R-:W-:Y:S01]  /*2060*/  FFMA.FTZ R127, R128, R149.reuse, R148.reuse ;  /* 0x00000095807f7223 */ /* 0x180fe20000010094 */
[----:B------:R-:W-:Y:S01]  /*2070*/  SEL R120, R150, R112, P2 ;  /* 0x0000007096787207 */ /* 0x000fe20001000000 */
[--C-:B------:R-:W-:Y:S01]  /*2080*/  FFMA.FTZ R129, R129, R149, R148.reuse ;  /* 0x0000009581817223 */ /* 0x100fe20000010094 */
[----:B------:R-:W-:Y:S01]  /*2090*/  SEL R121, R151, R113, P2 ;  /* 0x0000007197797207 */ /* 0x000fe20001000000 */
[--C-:B------:R-:W-:Y:S01]  /*20a0*/  FFMA.FTZ R126, R199, R149, R148.reuse ;  /* 0x00000095c77e7223 */ /* 0x100fe20000010094 */
[----:B------:R-:W-:Y:S01]  /*20b0*/  SEL R122, R152, R114, P2 ;  /* 0x00000072987a7207 */ /* 0x000fe20001000000 */
[----:B------:R-:W2:Y:S01]  /*20c0*/  LDG.E.128 R116, [R116.64] ;  /* 0x0000000474747981 */ /* 0x000ea2000c1e1d00 */
[----:B------:R-:W-:Y:S01]  /*20d0*/  SEL R123, R153, R115, P2 ;  /* 0x00000073997b7207 */ /* 0x000fe20001000000 */
[----:B------:R-:W-:-:S02]  /*20e0*/  FFMA.FTZ R201, R201, R149, R148 ;  /* 0x00000095c9c97223 */ /* 0x000fc40000010094 */
[----:B------:R-:W-:Y:S01]  /*20f0*/  FFMA.FTZ R130, R130, R149, R148 ;  /* 0x0000009582827223 */ /* 0x000fe20000010094 */
[----:B------:R-:W2:Y:S01]  /*2100*/  LDL.LU R219, [R1+0x24] ;  /* 0x0000240001db7983 */ /* 0x000ea20000300800 */
[----:B------:R-:W-:-:S03]  /*2110*/  FMUL.FTZ R150, R150, R173 ;  /* 0x000000ad96967220 */ /* 0x000fc60000410000 */
[----:B------:R0:W-:Y:S01]  /*2120*/  @P1 STG.E.128 [R124.64], R120 ;  /* 0x000000787c001986 */ /* 0x0001e2000c101d04 */
[-C--:B------:R-:W-:Y:S02]  /*2130*/  FMUL.FTZ R151, R151, R173.reuse ;  /* 0x000000ad97977220 */ /* 0x080fe40000410000 */
[-C--:B------:R-:W-:Y:S01]  /*2140*/  FMUL.FTZ R152, R152, R173.reuse ;  /* 0x000000ad98987220 */ /* 0x080fe20000410000 */
[----:B------:R-:W-:Y:S01]  /*2150*/  @P1 IADD3 R128, P5, R185, c[0x0][0x258], RZ ;  /* 0x00009600b9801a10 */ /* 0x000fe20007fbe0ff */
[----:B------:R-:W-:Y:S01]  /*2160*/  FMUL.FTZ R153, R153, R173 ;  /* 0x000000ad99997220 */ /* 0x000fe20000410000 */
[----:B------:R-:W2:Y:S01]  /*2170*/  LDL.LU R220, [R1+0x18] ;  /* 0x0000180001dc7983 */ /* 0x000ea20000300800 */
[----:B------:R-:W-:Y:S02]  /*2180*/  FADD.FTZ R200, R200, -R127 ;  /* 0x8000007fc8c87221 */ /* 0x000fe40000010000 */
[----:B------:R-:W-:Y:S01]  /*2190*/  FADD.FTZ R126, R203, -R126 ;  /* 0x8000007ecb7e7221 */ /* 0x000fe20000010000 */
[----:B------:R-:W2:Y:S01]  /*21a0*/  LDL.LU R222, [R1+0x1c] ;  /* 0x00001c0001de7983 */ /* 0x000ea20000300800 */
[----:B------:R-:W-:Y:S01]  /*21b0*/  FADD.FTZ R204, R204, -R201 ;  /* 0x800000c9cccc7221 */ /* 0x000fe20000010000 */
[----:B0-----:R-:W-:Y:S01]  /*21c0*/  IADD3 R124, P4, R187, c[0x0][0x248], RZ ;  /* 0x00009200bb7c7a10 */ /* 0x001fe20007f9e0ff */
[----:B------:R-:W-:-:S03]  /*21d0*/  FMUL.FTZ R120, R52, R150 ;  /* 0x0000009634787220 */ /* 0x000fc60000410000 */
[----:B------:R-:W-:Y:S01]  /*21e0*/  IADD3.X R125, R186, c[0x0][0x24c], RZ, P4, !PT ;  /* 0x00009300ba7d7a10 */ /* 0x000fe200027fe4ff */
[----:B------:R-:W-:Y:S02]  /*21f0*/  FADD.FTZ R186, R202, -R129 ;  /* 0x80000081caba7221 */ /* 0x000fe40000010000 */
[----:B------:R-:W-:Y:S01]  /*2200*/  FMUL.FTZ R121, R53, R151 ;  /* 0x0000009735797220 */ /* 0x000fe20000410000 */
[----:B------:R-:W2:Y:S01]  /*2210*/  LDL.LU R202, [R1+0x10] ;  /* 0x0000100001ca7983 */ /* 0x000ea20000300800 */
[----:B------:R-:W-:Y:S02]  /*2220*/  FMUL.FTZ R122, R54, R152 ;  /* 0x00000098367a7220 */ /* 0x000fe40000410000 */
[----:B------:R-:W-:Y:S02]  /*2230*/  FMUL.FTZ R123, R55, R153 ;  /* 0x00000099377b7220 */ /* 0x000fe40000410000 */
[C---:B------:R-:W-:Y:S02]  /*2240*/  FMUL.FTZ R187, R179.reuse, R200 ;  /* 0x000000c8b3bb7220 */ /* 0x040fe40000410000 */
[C---:B------:R-:W-:Y:S01]  /*2250*/  FMUL.FTZ R199, R179.reuse, R204 ;  /* 0x000000ccb3c77220 */ /* 0x040fe20000410000 */
[----:B------:R-:W-:Y:S01]  /*2260*/  @P1 IADD3.X R129, R184, c[0x0][0x25c], RZ, P5, !PT ;  /* 0x00009700b8811a10 */ /* 0x000fe20002ffe4ff */
[C---:B------:R-:W-:Y:S01]  /*2270*/  FMUL.FTZ R186, R179.reuse, R186 ;  /* 0x000000bab3ba7220 */ /* 0x040fe20000410000 */
[----:B------:R-:W2:Y:S01]  /*2280*/  LDL.LU R203, [R1+0x14] ;  /* 0x0000140001cb7983 */ /* 0x000ea20000300800 */
[----:B------:R-:W-:-:S03]  /*2290*/  FMUL.FTZ R200, R179, R126 ;  /* 0x0000007eb3c87220 */ /* 0x000fc60000410000 */
[----:B------:R0:W-:Y:S01]  /*22a0*/  STG.E.128 [R124.64], R120 ;  /* 0x000000787c007986 */ /* 0x0001e2000c101d04 */
[----:B------:R-:W-:Y:S02]  /*22b0*/  @P0 FADD.FTZ R187, R88, R187 ;  /* 0x000000bb58bb0221 */ /* 0x000fe40000010000 */
[----:B------:R-:W-:Y:S01]  /*22c0*/  @P0 FADD.FTZ R186, R89, R186 ;  /* 0x000000ba59ba0221 */ /* 0x000fe20000010000 */
[----:B------:R-:W2:Y:S01]  /*22d0*/  LDL.LU R201, [R1+0x8] ;  /* 0x0000080001c97983 */ /* 0x000ea20000300800 */
[----:B------:R-:W-:Y:S02]  /*22e0*/  @P0 FADD.FTZ R200, R90, R200 ;  /* 0x000000c85ac80221 */ /* 0x000fe40000010000 */
[----:B------:R-:W-:-:S03]  /*22f0*/  @P0 FADD.FTZ R199, R91, R199 ;  /* 0x000000c75bc70221 */ /* 0x000fc60000010000 */
[----:B------:R-:W-:Y:S02]  /*2300*/  SEL R126, R200, R114, P2 ;  /* 0x00000072c87e7207 */ /* 0x000fe40001000000 */
[----:B------:R-:W-:Y:S02]  /*2310*/  SEL R127, R199, R115, P2 ;  /* 0x00000073c77f7207 */ /* 0x000fe40001000000 */
[----:B0-----:R-:W-:Y:S02]  /*2320*/  IADD3 R120, P4, R185, c[0x0][0x170], RZ ;  /* 0x00005c00b9787a10 */ /* 0x001fe40007f9e0ff */
[----:B------:R-:W-:Y:S02]  /*2330*/  SEL R124, R187, R112, P2 ;  /* 0x00000070bb7c7207 */ /* 0x000fe40001000000 */
[----:B------:R-:W-:Y:S02]  /*2340*/  IADD3.X R121, R184, c[0x0][0x174], RZ, P4, !PT ;  /* 0x00005d00b8797a10 */ /* 0x000fe400027fe4ff */
[----:B------:R-:W-:-:S04]  /*2350*/  SEL R125, R186, R113, P2 ;  /* 0x00000071ba7d7207 */ /* 0x000fc80001000000 */
[----:B------:R-:W2:Y:S04]  /*2360*/  LDG.E.128 R120, [R120.64] ;  /* 0x0000000478787981 */ /* 0x000ea8000c1e1d00 */
[----:B------:R0:W-:Y:S01]  /*2370*/  @P1 STG.E.128 [R128.64], R124 ;  /* 0x0000007c80001986 */ /* 0x0001e2000c101d04 */
[----:B------:R-:W-:Y:S02]  /*2380*/  FFMA.FTZ R190, R190, R149, R148 ;  /* 0x00000095bebe7223 */ /* 0x000fe40000010094 */
[-C--:B------:R-:W-:Y:S02]  /*2390*/  FMUL.FTZ R187, R187, R173.reuse ;  /* 0x000000adbbbb7220 */ /* 0x080fe40000410000 */
[----:B------:R-:W-:Y:S02]  /*23a0*/  FMUL.FTZ R186, R186, R173 ;  /* 0x000000adbaba7220 */ /* 0x000fe40000410000 */
[----:B------:R-:W-:-:S02]  /*23b0*/  FADD.FTZ R130, R189, -R130 ;  /* 0x80000082bd827221 */ /* 0x000fc40000010000 */
[----:B------:R-:W-:Y:S01]  /*23c0*/  FADD.FTZ R190, R155, -R190 ;  /* 0x800000be9bbe7221 */ /* 0x000fe20000010000 */
[----:B0-----:R-:W-:Y:S01]  /*23d0*/  IADD3 R128, P4, R185, c[0x0][0x248], RZ ;  /* 0x00009200b9807a10 */ /* 0x001fe20007f9e0ff */
[----:B------:R-:W-:Y:S02]  /*23e0*/  FMUL.FTZ R185, R200, R173 ;  /* 0x000000adc8b97220 */ /* 0x000fe40000410000 */
[-CC-:B------:R-:W-:Y:S01]  /*23f0*/  FFMA.FTZ R200, R131, R149.reuse, R148.reuse ;  /* 0x0000009583c87223 */ /* 0x180fe20000010094 */
[----:B------:R-:W-:Y:S01]  /*2400*/  IADD3.X R129, R184, c[0x0][0x24c], RZ, P4, !PT ;  /* 0x00009300b8817a10 */ /* 0x000fe200027fe4ff */
[----:B------:R-:W-:Y:S02]  /*2410*/  FFMA.FTZ R131, R188, R149, R148 ;  /* 0x00000095bc837223 */ /* 0x000fe40000010094 */
[----:B------:R-:W-:Y:S02]  /*2420*/  FMUL.FTZ R184, R199, R173 ;  /* 0x000000adc7b87220 */ /* 0x000fe40000410000 */
[----:B------:R-:W-:Y:S01]  /*2430*/  FADD.FTZ R200, R191, -R200 ;  /* 0x800000c8bfc87221 */ /* 0x000fe20000010000 */
[----:B------:R-:W2:Y:S01]  /*2440*/  LDL.LU R199, [R1+0xc] ;  /* 0x00000c0001c77983 */ /* 0x000ea20000300800 */
[----:B------:R-:W-:-:S02]  /*2450*/  FADD.FTZ R154, R154, -R131 ;  /* 0x800000839a9a7221 */ /* 0x000fc40000010000 */
[----:B------:R-:W-:Y:S02]  /*2460*/  FMUL.FTZ R124, R48, R187 ;  /* 0x000000bb307c7220 */ /* 0x000fe40000410000 */
[----:B------:R-:W-:Y:S02]  /*2470*/  FMUL.FTZ R125, R49, R186 ;  /* 0x000000ba317d7220 */ /* 0x000fe40000410000 */
[----:B------:R-:W-:Y:S02]  /*2480*/  FMUL.FTZ R126, R50, R185 ;  /* 0x000000b9327e7220 */ /* 0x000fe40000410000 */
[----:B------:R-:W-:Y:S02]  /*2490*/  FMUL.FTZ R127, R51, R184 ;  /* 0x000000b8337f7220 */ /* 0x000fe40000410000 */
[C---:B------:R-:W-:Y:S02]  /*24a0*/  FMUL.FTZ R189, R179.reuse, R130 ;  /* 0x00000082b3bd7220 */ /* 0x040fe40000410000 */
[----:B------:R-:W-:-:S02]  /*24b0*/  FMUL.FTZ R188, R179, R200 ;  /* 0x000000c8b3bc7220 */ /* 0x000fc40000410000 */
[C---:B------:R-:W-:Y:S02]  /*24c0*/  FMUL.FTZ R191, R179.reuse, R154 ;  /* 0x0000009ab3bf7220 */ /* 0x040fe40000410000 */
[----:B------:R-:W-:Y:S01]  /*24d0*/  FMUL.FTZ R190, R179, R190 ;  /* 0x000000beb3be7220 */ /* 0x000fe20000410000 */
[----:B------:R0:W-:Y:S01]  /*24e0*/  STG.E.128 [R128.64], R124 ;  /* 0x0000007c80007986 */ /* 0x0001e2000c101d04 */
[----:B------:R-:W-:Y:S01]  /*24f0*/  @P0 FADD.FTZ R189, R92, R189 ;  /* 0x000000bd5cbd0221 */ /* 0x000fe20000010000 */
[----:B------:R-:W-:Y:S01]  /*2500*/  @P1 IADD3 R154, P5, R183, c[0x0][0x258], RZ ;  /* 0x00009600b79a1a10 */ /* 0x000fe20007fbe0ff */
[----:B------:R-:W-:Y:S01]  /*2510*/  @P0 FADD.FTZ R188, R93, R188 ;  /* 0x000000bc5dbc0221 */ /* 0x000fe20000010000 */
[----:B------:R-:W2:Y:S01]  /*2520*/  LDL.LU R200, [R1] ;  /* 0x0000000001c87983 */ /* 0x000ea20000300800 */
[----:B------:R-:W-:Y:S02]  /*2530*/  @P0 FADD.FTZ R191, R94, R191 ;  /* 0x000000bf5ebf0221 */ /* 0x000fe40000010000 */
[----:B------:R-:W-:Y:S01]  /*2540*/  @P0 FADD.FTZ R190, R95, R190 ;  /* 0x000000be5fbe0221 */ /* 0x000fe20000010000 */
[----:B------:R-:W-:-:S02]  /*2550*/  @P1 IADD3.X R155, R182, c[0x0][0x25c], RZ, P5, !PT ;  /* 0x00009700b69b1a10 */ /* 0x000fc40002ffe4ff */
        /* <DEDUP_REMOVED lines=8> */
[-C--:B------:R-:W-:Y:S02]  /*25e0*/  FMUL.FTZ R189, R189, R173.reuse ;  /* 0x000000adbdbd7220 */ /* 0x080fe40000410000 */
[-C--:B------:R-:W-:Y:S01]  /*25f0*/  FMUL.FTZ R188, R188, R173.reuse ;  /* 0x000000adbcbc7220 */ /* 0x080fe20000410000 */
[----:B0-----:R-:W-:Y:S01]  /*2600*/  IADD3 R154, P4, R183, c[0x0][0x248], RZ ;  /* 0x00009200b79a7a10 */ /* 0x001fe20007f9e0ff */
[----:B------:R-:W-:Y:S02]  /*2610*/  FMUL.FTZ R183, R191, R173 ;  /* 0x000000adbfb77220 */ /* 0x000fe40000410000 */
[----:B------:R-:W-:-:S02]  /*2620*/  FFMA.FTZ R191, R132, R149, R148 ;  /* 0x0000009584bf7223 */ /* 0x000fc40000010094 */
[-CC-:B------:R-:W-:Y:S01]  /*2630*/  FFMA.FTZ R132, R133, R149.reuse, R148.reuse ;  /* 0x0000009585847223 */ /* 0x180fe20000010094 */
[----:B------:R-:W-:Y:S01]  /*2640*/  IADD3.X R155, R182, c[0x0][0x24c], RZ, P4, !PT ;  /* 0x00009300b69b7a10 */ /* 0x000fe200027fe4ff */
[-CC-:B------:R-:W-:Y:S02]  /*2650*/  FFMA.FTZ R133, R134, R149.reuse, R148.reuse ;  /* 0x0000009586857223 */ /* 0x180fe40000010094 */
[----:B------:R-:W-:Y:S02]  /*2660*/  FFMA.FTZ R134, R135, R149, R148 ;  /* 0x0000009587867223 */ /* 0x000fe40000010094 */
[----:B------:R-:W-:Y:S02]  /*2670*/  FMUL.FTZ R182, R190, R173 ;  /* 0x000000adbeb67220 */ /* 0x000fe40000410000 */
[----:B------:R-:W-:Y:S02]  /*2680*/  FADD.FTZ R156, R156, -R191 ;  /* 0x800000bf9c9c7221 */ /* 0x000fe40000010000 */
[----:B------:R-:W-:Y:S01]  /*2690*/  FADD.FTZ R132, R157, -R132 ;  /* 0x800000849d847221 */ /* 0x000fe20000010000 */
[----:B------:R-:W2:Y:S01]  /*26a0*/  LDL.LU R191, [R1+0x4] ;  /* 0x0000040001bf7983 */ /* 0x000ea20000300800 */
[----:B------:R-:W-:-:S02]  /*26b0*/  FADD.FTZ R158, R158, -R133 ;  /* 0x800000859e9e7221 */ /* 0x000fc40000010000 */
[----:B------:R-:W-:Y:S02]  /*26c0*/  FADD.FTZ R134, R159, -R134 ;  /* 0x800000869f867221 */ /* 0x000fe40000010000 */
[----:B------:R-:W-:Y:S02]  /*26d0*/  FMUL.FTZ R128, R44, R189 ;  /* 0x000000bd2c807220 */ /* 0x000fe40000410000 */
        /* <DEDUP_REMOVED lines=8> */
[----:B------:R-:W-:Y:S02]  /*2760*/  @P0 FADD.FTZ R159, R96, R159 ;  /* 0x0000009f609f0221 */ /* 0x000fe40000010000 */
[----:B------:R-:W-:Y:S02]  /*2770*/  @P0 FADD.FTZ R156, R97, R156 ;  /* 0x0000009c619c0221 */ /* 0x000fe40000010000 */
[----:B------:R-:W-:-:S02]  /*2780*/  @P0 FADD.FTZ R157, R98, R157 ;  /* 0x0000009d629d0221 */ /* 0x000fc40000010000 */
[----:B------:R-:W-:Y:S01]  /*2790*/  @P0 FADD.FTZ R190, R99, R190 ;  /* 0x000000be63be0221 */ /* 0x000fe20000010000 */
[----:B------:R-:W-:Y:S02]  /*27a0*/  SEL R132, R159, R112, P2 ;  /* 0x000000709f847207 */ /* 0x000fe40001000000 */
[----:B------:R-:W-:Y:S02]  /*27b0*/  SEL R133, R156, R113, P2 ;  /* 0x000000719c857207 */ /* 0x000fe40001000000 */
[----:B------:R-:W-:Y:S02]  /*27c0*/  SEL R134, R157, R114, P2 ;  /* 0x000000729d867207 */ /* 0x000fe40001000000 */
[C---:B0-----:R-:W-:Y:S02]  /*27d0*/  IADD3 R128, P4, R181.reuse, c[0x0][0x170], RZ ;  /* 0x00005c00b5807a10 */ /* 0x041fe40007f9e0ff */
[----:B------:R-:W-:Y:S02]  /*27e0*/  @P1 IADD3 R154, P5, R181, c[0x0][0x258], RZ ;  /* 0x00009600b59a1a10 */ /* 0x000fe40007fbe0ff */
[----:B------:R-:W-:-:S02]  /*27f0*/  IADD3.X R129, R180, c[0x0][0x174], RZ, P4, !PT ;  /* 0x00005d00b4817a10 */ /* 0x000fc400027fe4ff */
[----:B------:R-:W-:Y:S02]  /*2800*/  @P1 IADD3.X R155, R180, c[0x0][0x25c], RZ, P5, !PT ;  /* 0x00009700b49b1a10 */ /* 0x000fe40002ffe4ff */
[----:B------:R-:W-:Y:S02]  /*2810*/  SEL R135, R190, R115, P2 ;  /* 0x00000073be877207 */ /* 0x000fe40001000000 */
[----:B------:R-:W3:Y:S01]  /*2820*/  LDG.E.128 R128, [R128.64] ;  /* 0x0000000480807981 */ /* 0x000ee2000c1e1d00 */
[----:B------:R-:W-:-:S03]  /*2830*/  FMUL.FTZ R158, R159, R173 ;  /* 0x000000ad9f9e7220 */ /* 0x000fc60000410000 */
[----:B------:R0:W-:Y:S01]  /*2840*/  @P1 STG.E.128 [R154.64], R132 ;  /* 0x000000849a001986 */ /* 0x0001e2000c101d04 */
[-C--:B------:R-:W-:Y:S02]  /*2850*/  FMUL.FTZ R159, R156, R173.reuse ;  /* 0x000000ad9c9f7220 */ /* 0x080fe40000410000 */
[-C--:B------:R-:W-:Y:S02]  /*2860*/  FMUL.FTZ R156, R157, R173.reuse ;  /* 0x000000ad9d9c7220 */ /* 0x080fe40000410000 */
[----:B------:R-:W-:Y:S02]  /*2870*/  FMUL.FTZ R157, R190, R173 ;  /* 0x000000adbe9d7220 */ /* 0x000fe40000410000 */
[-CC-:B------:R-:W-:Y:S01]  /*2880*/  FFMA.FTZ R190, R139, R149.reuse, R148.reuse ;  /* 0x000000958bbe7223 */ /* 0x180fe20000010094 */
[----:B0-----:R-:W-:Y:S01]  /*2890*/  IADD3 R154, P4, R181, c[0x0][0x248], RZ ;  /* 0x00009200b59a7a10 */ /* 0x001fe20007f9e0ff */
[----:B------:R-:W-:-:S03]  /*28a0*/  FFMA.FTZ R181, R136, R149, R148 ;  /* 0x0000009588b57223 */ /* 0x000fc60000010094 */
[----:B------:R-:W-:Y:S01]  /*28b0*/  IADD3.X R155, R180, c[0x0][0x24c], RZ, P4, !PT ;  /* 0x00009300b49b7a10 */ /* 0x000fe200027fe4ff */
[-CC-:B------:R-:W-:Y:S02]  /*28c0*/  FFMA.FTZ R180, R137, R149.reuse, R148.reuse ;  /* 0x0000009589b47223 */ /* 0x180fe40000010094 */
[----:B------:R-:W-:Y:S02]  /*28d0*/  FFMA.FTZ R137, R138, R149, R148 ;  /* 0x000000958a897223 */ /* 0x000fe40000010094 */
[----:B------:R-:W-:Y:S02]  /*28e0*/  FADD.FTZ R180, R161, -R180 ;  /* 0x800000b4a1b47221 */ /* 0x000fe40000010000 */
[----:B------:R-:W-:Y:S02]  /*28f0*/  FADD.FTZ R160, R160, -R181 ;  /* 0x800000b5a0a07221 */ /* 0x000fe40000010000 */
[----:B------:R-:W-:Y:S02]  /*2900*/  FADD.FTZ R138, R162, -R137 ;  /* 0x80000089a28a7221 */ /* 0x000fe40000010000 */
[----:B------:R-:W-:Y:S01]  /*2910*/  FADD.FTZ R190, R163, -R190 ;  /* 0x800000bea3be7221 */ /* 0x000fe20000010000 */
[----:B------:R-:W-:Y:S01]  /*2920*/  IADD3 R136, P4, R176, c[0x0][0x170], RZ ;  /* 0x00005c00b0887a10 */ /* 0x000fe20007f9e0ff */
[----:B------:R-:W-:-:S02]  /*2930*/  FMUL.FTZ R132, R40, R158 ;  /* 0x0000009e28847220 */ /* 0x000fc40000410000 */
[----:B------:R-:W-:Y:S02]  /*2940*/  FMUL.FTZ R133, R41, R159 ;  /* 0x0000009f29857220 */ /* 0x000fe40000410000 */
[----:B------:R-:W-:Y:S02]  /*2950*/  FMUL.FTZ R134, R42, R156 ;  /* 0x0000009c2a867220 */ /* 0x000fe40000410000 */
[----:B------:R-:W-:Y:S02]  /*2960*/  FMUL.FTZ R135, R43, R157 ;  /* 0x0000009d2b877220 */ /* 0x000fe40000410000 */
[C---:B------:R-:W-:Y:S02]  /*2970*/  FMUL.FTZ R162, R179.reuse, R180 ;  /* 0x000000b4b3a27220 */ /* 0x040fe40000410000 */
[C---:B------:R-:W-:Y:S02]  /*2980*/  FMUL.FTZ R161, R179.reuse, R160 ;  /* 0x000000a0b3a17220 */ /* 0x040fe40000410000 */
[----:B------:R-:W-:-:S02]  /*2990*/  FMUL.FTZ R163, R179, R138 ;  /* 0x0000008ab3a37220 */ /* 0x000fc40000410000 */
[----:B------:R-:W-:Y:S01]  /*29a0*/  FMUL.FTZ R180, R179, R190 ;  /* 0x000000beb3b47220 */ /* 0x000fe20000410000 */
[----:B------:R0:W-:Y:S01]  /*29b0*/  STG.E.128 [R154.64], R132 ;  /* 0x000000849a007986 */ /* 0x0001e2000c101d04 */
[----:B------:R-:W-:Y:S01]  /*29c0*/  IADD3.X R137, R177, c[0x0][0x174], RZ, P4, !PT ;  /* 0x00005d00b1897a10 */ /* 0x000fe200027fe4ff */
[----:B------:R-:W-:Y:S02]  /*29d0*/  @P0 FADD.FTZ R161, R100, R161 ;  /* 0x000000a164a10221 */ /* 0x000fe40000010000 */
[----:B------:R-:W-:Y:S02]  /*29e0*/  @P0 FADD.FTZ R162, R101, R162 ;  /* 0x000000a265a20221 */ /* 0x000fe40000010000 */
[----:B------:R-:W-:Y:S01]  /*29f0*/  @P0 FADD.FTZ R163, R102, R163 ;  /* 0x000000a366a30221 */ /* 0x000fe20000010000 */
[----:B------:R-:W4:Y:S01]  /*2a00*/  LDG.E.128 R136, [R136.64] ;  /* 0x0000000488887981 */ /* 0x000f22000c1e1d00 */
[----:B------:R-:W-:Y:S02]  /*2a10*/  @P0 FADD.FTZ R180, R103, R180 ;  /* 0x000000b467b40221 */ /* 0x000fe40000010000 */
[----:B------:R-:W-:Y:S01]  /*2a20*/  FMUL.FTZ R160, R161, R173 ;  /* 0x000000ada1a07220 */ /* 0x000fe20000410000 */
[----:B0-----:R-:W-:-:S02]  /*2a30*/  @P1 IADD3 R154, P4, R176, c[0x0][0x258], RZ ;  /* 0x00009600b09a1a10 */ /* 0x001fc40007f9e0ff */
[----:B------:R-:W-:Y:S02]  /*2a40*/  SEL R132, R161, R112, P2 ;  /* 0x00000070a1847207 */ /* 0x000fe40001000000 */
[----:B------:R-:W-:Y:S02]  /*2a50*/  @P1 IADD3.X R155, R177, c[0x0][0x25c], RZ, P4, !PT ;  /* 0x00009700b19b1a10 */ /* 0x000fe400027fe4ff */
[----:B------:R-:W-:Y:S02]  /*2a60*/  SEL R133, R162, R113, P2 ;  /* 0x00000071a2857207 */ /* 0x000fe40001000000 */
[C---:B------:R-:W-:Y:S02]  /*2a70*/  SEL R134, R163.reuse, R114, P2 ;  /* 0x00000072a3867207 */ /* 0x040fe40001000000 */
[----:B------:R-:W-:Y:S01]  /*2a80*/  SEL R135, R180, R115, P2 ;  /* 0x00000073b4877207 */ /* 0x000fe20001000000 */
[-C--:B------:R-:W-:Y:S02]  /*2a90*/  FMUL.FTZ R161, R162, R173.reuse ;  /* 0x000000ada2a17220 */ /* 0x080fe40000410000 */
[----:B------:R-:W-:-:S02]  /*2aa0*/  FMUL.FTZ R162, R163, R173 ;  /* 0x000000ada3a27220 */ /* 0x000fc40000410000 */
[----:B------:R0:W-:Y:S01]  /*2ab0*/  @P1 STG.E.128 [R154.64], R132 ;  /* 0x000000849a001986 */ /* 0x0001e2000c101d04 */
[----:B------:R-:W-:Y:S02]  /*2ac0*/  FMUL.FTZ R163, R180, R173 ;  /* 0x000000adb4a37220 */ /* 0x000fe40000410000 */
[----:B------:R-:W-:Y:S01]  /*2ad0*/  FFMA.FTZ R180, R143, R149, R148 ;  /* 0x000000958fb47223 */ /* 0x000fe20000010094 */
[----:B------:R-:W-:-:S03]  /*2ae0*/  IADD3 R176, P4, R176, c[0x0][0x248], RZ ;  /* 0x00009200b0b07a10 */ /* 0x000fc60007f9e0ff */
[----:B------:R-:W-:Y:S01]  /*2af0*/  FADD.FTZ R180, R167, -R180 ;  /* 0x800000b4a7b47221 */ /* 0x000fe20000010000 */
[----:B------:R-:W-:Y:S01]  /*2b00*/  IADD3.X R177, R177, c[0x0][0x24c], RZ, P4, !PT ;  /* 0x00009300b1b17a10 */ /* 0x000fe200027fe4ff */
[-CC-:B0-----:R-:W-:Y:S02]  /*2b10*/  FFMA.FTZ R155, R140, R149.reuse, R148.reuse ;  /* 0x000000958c9b7223 */ /* 0x181fe40000010094 */
[-CC-:B------:R-:W-:Y:S02]  /*2b20*/  FFMA.FTZ R154, R141, R149.reuse, R148.reuse ;  /* 0x000000958d9a7223 */ /* 0x180fe40000010094 */
[----:B------:R-:W-:Y:S02]  /*2b30*/  FFMA.FTZ R141, R142, R149, R148 ;  /* 0x000000958e8d7223 */ /* 0x000fe40000010094 */
[----:B------:R-:W-:Y:S02]  /*2b40*/  FADD.FTZ R164, R164, -R155 ;  /* 0x8000009ba4a47221 */ /* 0x000fe40000010000 */
[----:B------:R-:W-:-:S02]  /*2b50*/  FADD.FTZ R142, R165, -R154 ;  /* 0x8000009aa58e7221 */ /* 0x000fc40000010000 */
[----:B------:R-:W-:Y:S01]  /*2b60*/  FADD.FTZ R166, R166, -R141 ;  /* 0x8000008da6a67221 */ /* 0x000fe20000010000 */
[----:B------:R-:W-:Y:S01]  /*2b70*/  IADD3 R140, P4, R174, c[0x0][0x170], RZ ;  /* 0x00005c00ae8c7a10 */ /* 0x000fe20007f9e0ff */
[C---:B------:R-:W-:Y:S02]  /*2b80*/  FMUL.FTZ R165, R179.reuse, R164 ;  /* 0x000000a4b3a57220 */ /* 0x040fe40000410000 */
[C---:B------:R-:W-:Y:S02]  /*2b90*/  FMUL.FTZ R164, R179.reuse, R142 ;  /* 0x0000008eb3a47220 */ /* 0x040fe40000410000 */
[C---:B------:R-:W-:Y:S02]  /*2ba0*/  FMUL.FTZ R167, R179.reuse, R166 ;  /* 0x000000a6b3a77220 */ /* 0x040fe40000410000 */
[----:B------:R-:W-:Y:S01]  /*2bb0*/  FMUL.FTZ R180, R179, R180 ;  /* 0x000000b4b3b47220 */ /* 0x000fe20000410000 */
[----:B------:R-:W-:Y:S01]  /*2bc0*/  IADD3.X R141, R175, c[0x0][0x174], RZ, P4, !PT ;  /* 0x00005d00af8d7a10 */ /* 0x000fe200027fe4ff */
[----:B------:R-:W-:-:S02]  /*2bd0*/  FMUL.FTZ R132, R36, R160 ;  /* 0x000000a024847220 */ /* 0x000fc40000410000 */
[----:B------:R-:W-:Y:S02]  /*2be0*/  FMUL.FTZ R133, R37, R161 ;  /* 0x000000a125857220 */ /* 0x000fe40000410000 */
[----:B------:R-:W-:Y:S02]  /*2bf0*/  FMUL.FTZ R134, R38, R162 ;  /* 0x000000a226867220 */ /* 0x000fe40000410000 */
[----:B------:R-:W-:Y:S01]  /*2c00*/  FMUL.FTZ R135, R39, R163 ;  /* 0x000000a327877220 */ /* 0x000fe20000410000 */
[----:B------:R-:W-:Y:S01]  /*2c10*/  @P1 IADD3 R154, P4, R174, c[0x0][0x258], RZ ;  /* 0x00009600ae9a1a10 */ /* 0x000fe20007f9e0ff */
[----:B------:R-:W-:Y:S02]  /*2c20*/  @P0 FADD.FTZ R165, R104, R165 ;  /* 0x000000a568a50221 */ /* 0x000fe40000010000 */
[----:B------:R-:W-:Y:S02]  /*2c30*/  @P0 FADD.FTZ R164, R105, R164 ;  /* 0x000000a469a40221 */ /* 0x000fe40000010000 */
[----:B------:R-:W-:-:S02]  /*2c40*/  @P0 FADD.FTZ R167, R106, R167 ;  /* 0x000000a76aa70221 */ /* 0x000fc40000010000 */
[----:B------:R-:W-:Y:S01]  /*2c50*/  @P0 FADD.FTZ R180, R107, R180 ;  /* 0x000000b46bb40221 */ /* 0x000fe20000010000 */
[----:B------:R0:W-:Y:S01]  /*2c60*/  STG.E.128 [R176.64], R132 ;  /* 0x00000084b0007986 */ /* 0x0001e2000c101d04 */
[----:B------:R-:W-:-:S03]  /*2c70*/  @P1 IADD3.X R155, R175, c[0x0][0x25c], RZ, P4, !PT ;  /* 0x00009700af9b1a10 */ /* 0x000fc600027fe4ff */
[----:B------:R-:W4:Y:S01]  /*2c80*/  LDG.E.128 R140, [R140.64] ;  /* 0x000000048c8c7981 */ /* 0x000f22000c1e1d00 */
[----:B------:R-:W-:Y:S02]  /*2c90*/  IADD3 R174, P4, R174, c[0x0][0x248], RZ ;  /* 0x00009200aeae7a10 */ /* 0x000fe40007f9e0ff */
[----:B0-----:R-:W-:Y:S02]  /*2ca0*/  SEL R132, R165, R112, P2 ;  /* 0x00000070a5847207 */ /* 0x001fe40001000000 */
[----:B------:R-:W-:Y:S02]  /*2cb0*/  SEL R133, R164, R113, P2 ;  /* 0x00000071a4857207 */ /* 0x000fe40001000000 */
[----:B------:R-:W-:Y:S02]  /*2cc0*/  SEL R134, R167, R114, P2 ;  /* 0x00000072a7867207 */ /* 0x000fe40001000000 */
[----:B------:R-:W-:-:S05]  /*2cd0*/  SEL R135, R180, R115, P2 ;  /* 0x00000073b4877207 */ /* 0x000fca0001000000 */
[----:B------:R0:W-:Y:S01]  /*2ce0*/  @P1 STG.E.128 [R154.64], R132 ;  /* 0x000000849a001986 */ /* 0x0001e2000c101d04 */
[----:B------:R-:W-:Y:S01]  /*2cf0*/  IADD3.X R175, R175, c[0x0][0x24c], RZ, P4, !PT ;  /* 0x00009300afaf7a10 */ /* 0x000fe200027fe4ff */
[-C--:B0-----:R-:W-:Y:S02]  /*2d00*/  FMUL.FTZ R154, R165, R173.reuse ;  /* 0x000000ada59a7220 */ /* 0x081fe40000410000 */
[-C--:B------:R-:W-:Y:S02]  /*2d10*/  FMUL.FTZ R155, R164, R173.reuse ;  /* 0x000000ada49b7220 */ /* 0x080fe40000410000 */
[-C--:B------:R-:W-:Y:S02]  /*2d20*/  FMUL.FTZ R164, R167, R173.reuse ;  /* 0x000000ada7a47220 */ /* 0x080fe40000410000 */
[----:B------:R-:W-:Y:S02]  /*2d30*/  FMUL.FTZ R165, R180, R173 ;  /* 0x000000adb4a57220 */ /* 0x000fe40000410000 */
[----:B------:R-:W-:-:S02]  /*2d40*/  FMUL.FTZ R132, R32, R154 ;  /* 0x0000009a20847220 */ /* 0x000fc40000410000 */
[----:B------:R-:W-:Y:S02]  /*2d50*/  FMUL.FTZ R133, R33, R155 ;  /* 0x0000009b21857220 */ /* 0x000fe40000410000 */
[----:B------:R-:W-:Y:S02]  /*2d60*/  FMUL.FTZ R134, R34, R164 ;  /* 0x000000a422867220 */ /* 0x000fe40000410000 */
[----:B------:R-:W-:-:S05]  /*2d70*/  FMUL.FTZ R135, R35, R165 ;  /* 0x000000a523877220 */ /* 0x000fca0000410000 */
[----:B------:R0:W-:Y:S02]  /*2d80*/  STG.E.128 [R174.64], R132 ;  /* 0x00000084ae007986 */ /* 0x0001e4000c101d04 */
[----:B0-----:R-:W-:-:S04]  /*2d90*/  IADD3 R132, P4, R178, c[0x0][0x170], RZ ;  /* 0x00005c00b2847a10 */ /* 0x001fc80007f9e0ff */
[----:B------:R-:W-:-:S06]  /*2da0*/  IADD3.X R133, R172, c[0x0][0x174], RZ, P4, !PT ;  /* 0x00005d00ac857a10 */ /* 0x000fcc00027fe4ff */
[----:B------:R-:W4:Y:S01]  /*2db0*/  LDG.E.128 R132, [R132.64] ;  /* 0x0000000484847981 */ /* 0x000f22000c1e1d00 */
[-CC-:B------:R-:W-:Y:S02]  /*2dc0*/  FFMA.FTZ R167, R144, R149.reuse, R148.reuse ;  /* 0x0000009590a77223 */ /* 0x180fe40000010094 */
        /* <DEDUP_REMOVED lines=13> */
[----:B------:R-:W-:Y:S01]  /*2ea0*/  @P0 FADD.FTZ R147, R110, R147 ;  /* 0x000000936e930221 */ /* 0x000fe20000010000 */
[----:B------:R-:W-:Y:S01]  /*2eb0*/  SEL R112, R145, R112, P2 ;  /* 0x0000007091707207 */ /* 0x000fe20001000000 */
[----:B------:R-:W-:Y:S01]  /*2ec0*/  @P0 FADD.FTZ R148, R111, R148 ;  /* 0x000000946f940221 */ /* 0x000fe20000010000 */
[----:B------:R-:W-:Y:S01]  /*2ed0*/  SEL R113, R144, R113, P2 ;  /* 0x0000007190717207 */ /* 0x000fe20001000000 */
[----:B--2---:R-:W-:Y:S01]  /*2ee0*/  FFMA.FTZ R242, R187, R120, R242 ;  /* 0x00000078bbf27223 */ /* 0x004fe200000100f2 */
[C---:B------:R-:W-:Y:S01]  /*2ef0*/  IADD3 R120, P5, R178.reuse, c[0x0][0x248], RZ ;  /* 0x00009200b2787a10 */ /* 0x040fe20007fbe0ff */
[----:B------:R-:W-:Y:S01]  /*2f00*/  FMUL.FTZ R145, R145, R173 ;  /* 0x000000ad91917220 */ /* 0x000fe20000410000 */
[----:B------:R-:W-:Y:S01]  /*2f10*/  @P1 IADD3 R178, P4, R178, c[0x0][0x258], RZ ;  /* 0x00009600b2b21a10 */ /* 0x000fe20007f9e0ff */
[----:B------:R-:W-:Y:S01]  /*2f20*/  FFMA.FTZ R248, R122, R185, R248 ;  /* 0x000000b97af87223 */ /* 0x000fe200000100f8 */
[----:B------:R-:W-:Y:S01]  /*2f30*/  SEL R114, R147, R114, P2 ;  /* 0x0000007293727207 */ /* 0x000fe20001000000 */
[----:B------:R-:W-:-:S02]  /*2f40*/  FMUL.FTZ R144, R144, R173 ;  /* 0x000000ad90907220 */ /* 0x000fc40000410000 */
[CC--:B------:R-:W-:Y:S02]  /*2f50*/  FMUL.FTZ R122, R148.reuse, R173.reuse ;  /* 0x000000ad947a7220 */ /* 0x0c0fe40000410000 */
[----:B------:R-:W-:Y:S01]  /*2f60*/  FMUL.FTZ R147, R147, R173 ;  /* 0x000000ad93937220 */ /* 0x000fe20000410000 */
[----:B------:R-:W-:Y:S01]  /*2f70*/  SEL R115, R148, R115, P2 ;  /* 0x0000007394737207 */ /* 0x000fe20001000000 */
[----:B------:R-:W-:Y:S01]  /*2f80*/  FFMA.FTZ R238, R150, R116, R238 ;  /* 0x0000007496ee7223 */ /* 0x000fe200000100ee */
[----:B------:R-:W-:Y:S01]  /*2f90*/  @P1 IADD3.X R179, R172, c[0x0][0x25c], RZ, P4, !PT ;  /* 0x00009700acb31a10 */ /* 0x000fe200027fe4ff */
[----:B------:R-:W-:Y:S02]  /*2fa0*/  FFMA.FTZ R237, R117, R151, R237 ;  /* 0x0000009775ed7223 */ /* 0x000fe400000100ed */
[----:B------:R-:W-:Y:S02]  /*2fb0*/  FFMA.FTZ R240, R118, R152, R240 ;  /* 0x0000009876f07223 */ /* 0x000fe400000100f0 */
[----:B------:R-:W-:-:S02]  /*2fc0*/  FFMA.FTZ R239, R119, R153, R239 ;  /* 0x0000009977ef7223 */ /* 0x000fc400000100ef */
[----:B---3--:R-:W-:Y:S02]  /*2fd0*/  FFMA.FTZ R191, R158, R128, R191 ;  /* 0x000000809ebf7223 */ /* 0x008fe400000100bf */
[----:B------:R-:W-:Y:S02]  /*2fe0*/  FFMA.FTZ R200, R129, R159, R200 ;  /* 0x0000009f81c87223 */ /* 0x000fe400000100c8 */
[----:B------:R-:W-:Y:S02]  /*2ff0*/  FFMA.FTZ R199, R130, R156, R199 ;  /* 0x0000009c82c77223 */ /* 0x000fe400000100c7 */
[----:B------:R-:W-:Y:S01]  /*3000*/  FFMA.FTZ R201, R131, R157, R201 ;  /* 0x0000009d83c97223 */ /* 0x000fe200000100c9 */
[----:B------:R0:W-:Y:S04]  /*3010*/  STL [R1+0x4], R191 ;  /* 0x000004bf01007387 */ /* 0x0001e80000100800 */
[----:B------:R0:W-:Y:S04]  /*3020*/  STL [R1], R200 ;  /* 0x000000c801007387 */ /* 0x0001e80000100800 */
[----:B------:R0:W-:Y:S04]  /*3030*/  STL [R1+0xc], R199 ;  /* 0x00000cc701007387 */ /* 0x0001e80000100800 */
[----:B------:R0:W-:Y:S01]  /*3040*/  STL [R1+0x8], R201 ;  /* 0x000008c901007387 */ /* 0x0001e20000100800 */
[----:B------:R-:W-:Y:S01]  /*3050*/  FFMA.FTZ R241, R121, R186, R241 ;  /* 0x000000ba79f17223 */ /* 0x000fe200000100f1 */
[----:B------:R-:W-:Y:S01]  /*3060*/  IADD3.X R121, R172, c[0x0][0x24c], RZ, P5, !PT ;  /* 0x00009300ac797a10 */ /* 0x000fe20002ffe4ff */
[----:B------:R-:W-:-:S02]  /*3070*/  FMUL.FTZ R116, R28, R145 ;  /* 0x000000911c747220 */ /* 0x000fc40000410000 */
[----:B------:R-:W-:Y:S02]  /*3080*/  FMUL.FTZ R117, R29, R144 ;  /* 0x000000901d757220 */ /* 0x000fe40000410000 */
[----:B------:R-:W-:Y:S02]  /*3090*/  FMUL.FTZ R118, R30, R147 ;  /* 0x000000931e767220 */ /* 0x000fe40000410000 */
[----:B------:R-:W-:Y:S01]  /*30a0*/  FMUL.FTZ R119, R31, R122 ;  /* 0x0000007a1f777220 */ /* 0x000fe20000410000 */
[----:B------:R0:W-:Y:S01]  /*30b0*/  @P1 STG.E.128 [R178.64], R112 ;  /* 0x00000070b2001986 */ /* 0x0001e2000c101d04 */
[----:B------:R-:W-:-:S03]  /*30c0*/  IADD3 R0, R0, c[0x0][0x160], RZ ;  /* 0x0000580000007a10 */ /* 0x000fc60007ffe0ff */
[----:B------:R0:W-:Y:S01]  /*30d0*/  STG.E.128 [R120.64], R116 ;  /* 0x0000007478007986 */ /* 0x0001e2000c101d04 */
[----:B------:R-:W-:Y:S01]  /*30e0*/  ISETP.GE.AND P0, PT, R0, c[0x0][0x164], PT ;  /* 0x0000590000007a0c */ /* 0x000fe20003f06270 */
[----:B----4-:R-:W-:Y:S02]  /*30f0*/  FFMA.FTZ R203, R160, R136, R203 ;  /* 0x00000088a0cb7223 */ /* 0x010fe400000100cb */
[----:B------:R-:W-:Y:S02]  /*3100*/  FFMA.FTZ R202, R137, R161, R202 ;  /* 0x000000a189ca7223 */ /* 0x000fe400000100ca */
[----:B------:R-:W-:Y:S02]  /*3110*/  FFMA.FTZ R222, R138, R162, R222 ;  /* 0x000000a28ade7223 */ /* 0x000fe400000100de */
[----:B------:R-:W-:Y:S01]  /*3120*/  FFMA.FTZ R220, R139, R163, R220 ;  /* 0x000000a38bdc7223 */ /* 0x000fe200000100dc */
[----:B------:R0:W-:Y:S04]  /*3130*/  STL [R1+0x14], R203 ;  /* 0x000014cb01007387 */ /* 0x0001e80000100800 */
[----:B------:R0:W-:Y:S04]  /*3140*/  STL [R1+0x10], R202 ;  /* 0x000010ca01007387 */ /* 0x0001e80000100800 */
[----:B------:R0:W-:Y:S04]  /*3150*/  STL [R1+0x1c], R222 ;  /* 0x00001cde01007387 */ /* 0x0001e80000100800 */
[----:B------:R0:W-:Y:S01]  /*3160*/  STL [R1+0x18], R220 ;  /* 0x000018dc01007387 */ /* 0x0001e20000100800 */
[----:B------:R-:W-:Y:S01]  /*3170*/  FFMA.FTZ R247, R123, R184, R247 ;  /* 0x000000b87bf77223 */ /* 0x000fe200000100f7 */
[----:B------:R-:W-:Y:S01]  /*3180*/  SEL R206, RZ, 0x1, P3 ;  /* 0x00000001ffce7807 */ /* 0x000fe20001800000 */
[----:B------:R-:W-:-:S02]  /*3190*/  FFMA.FTZ R250, R189, R124, R250 ;  /* 0x0000007cbdfa7223 */ /* 0x000fc400000100fa */
[----:B------:R-:W-:Y:S02]  /*31a0*/  FFMA.FTZ R249, R125, R188, R249 ;  /* 0x000000bc7df97223 */ /* 0x000fe400000100f9 */
[----:B------:R-:W-:Y:S02]  /*31b0*/  FFMA.FTZ R252, R126, R183, R252 ;  /* 0x000000b77efc7223 */ /* 0x000fe400000100fc */
[----:B------:R-:W-:Y:S02]  /*31c0*/  FFMA.FTZ R251, R127, R182, R251 ;  /* 0x000000b67ffb7223 */ /* 0x000fe400000100fb */
[----:B------:R-:W-:Y:S02]  /*31d0*/  FFMA.FTZ R219, R154, R140, R219 ;  /* 0x0000008c9adb7223 */ /* 0x000fe400000100db */
[----:B------:R-:W-:Y:S02]  /*31e0*/  FFMA.FTZ R221, R141, R155, R221 ;  /* 0x0000009b8ddd7223 */ /* 0x000fe400000100dd */
[----:B------:R-:W-:-:S02]  /*31f0*/  FFMA.FTZ R217, R142, R164, R217 ;  /* 0x000000a48ed97223 */ /* 0x000fc400000100d9 */
[----:B------:R-:W-:Y:S01]  /*3200*/  FFMA.FTZ R218, R143, R165, R218 ;  /* 0x000000a58fda7223 */ /* 0x000fe200000100da */
[----:B------:R0:W-:Y:S04]  /*3210*/  STL [R1+0x24], R219 ;  /* 0x000024db01007387 */ /* 0x0001e80000100800 */
[----:B------:R0:W-:Y:S04]  /*3220*/  STL [R1+0x20], R221 ;  /* 0x000020dd01007387 */ /* 0x0001e80000100800 */
[----:B------:R0:W-:Y:S04]  /*3230*/  STL [R1+0x2c], R217 ;  /* 0x00002cd901007387 */ /* 0x0001e80000100800 */
[----:B------:R0:W-:Y:S01]  /*3240*/  STL [R1+0x28], R218 ;  /* 0x000028da01007387 */ /* 0x0001e20000100800 */
[----:B------:R-:W-:-:S02]  /*3250*/  FFMA.FTZ R216, R145, R132, R216 ;  /* 0x0000008491d87223 */ /* 0x000fc400000100d8 */
[----:B------:R-:W-:Y:S02]  /*3260*/  FFMA.FTZ R246, R133, R144, R246 ;  /* 0x0000009085f67223 */ /* 0x000fe400000100f6 */
[----:B------:R-:W-:Y:S02]  /*3270*/  FFMA.FTZ R244, R135, R122, R244 ;  /* 0x0000007a87f47223 */ /* 0x000fe400000100f4 */
[----:B------:R-:W-:Y:S01]  /*3280*/  FFMA.FTZ R245, R134, R147, R245 ;  /* 0x0000009386f57223 */ /* 0x000fe200000100f5 */
[----:B------:R0:W-:Y:S04]  /*3290*/  STL [R1+0x34], R216 ;  /* 0x000034d801007387 */ /* 0x0001e80000100800 */
[----:B------:R0:W-:Y:S04]  /*32a0*/  STL [R1+0x30], R246 ;  /* 0x000030f601007387 */ /* 0x0001e80000100800 */
[----:B------:R0:W-:Y:S04]  /*32b0*/  STL [R1+0x38], R244 ;  /* 0x000038f401007387 */ /* 0x0001e80000100800 */
[----:B------:R0:W-:Y:S02]  /*32c0*/  STL [R1+0x3c], R245 ;  /* 0x00003cf501007387 */ /* 0x0001e40000100800 */
[----:B0-----:R-:W-:Y:S01]  /*32d0*/  @P0 CALL.REL.NOINC `(.L_x_12195) ;  /* 0x0000001000000944 */ /* 0x001fe20003c00000 */
[----:B------:R-:W-:Y:S05]  /*32e0*/  BRA `(.L_x_12196) ;  /* 0xffffd4f000007947 */ /* 0x000fea000383ffff */
.L_x_12195:
        /* <DEDUP_REMOVED lines=69> */
.L_x_12192:
        /* <DEDUP_REMOVED lines=32> */
.L_x_12193:
[----:B------:R-:W-:Y:S01]  /*3940*/  HFMA2.MMA R119, -RZ, RZ, 0, 9.5367431640625e-07 ;  /* 0x00000010ff777435 */ /* 0x000fe200000001ff */
[----:B------:R-:W-:-:S02]  /*3950*/  MOV R117, R120 ;  /* 0x0000007800757202 */ /* 0x000fc40000000f00 */
[----:B------:R-:W-:Y:S02]  /*3960*/  MOV R124, 0x1f ;  /* 0x0000001f007c7802 */ /* 0x000fe40000000f00 */
[----:B------:R-:W-:Y:S02]  /*3970*/  MOV R122, 0xffffffff ;  /* 0xffffffff007a7802 */ /* 0x000fe40000000f00 */
[----:B------:R-:W-:Y:S02]  /*3980*/  MOV R116, 0x39a0 ;  /* 0x000039a000747802 */ /* 0x000fe40000000f00 */
[----:B-----5:R-:W-:Y:S05]  /*3990*/  CALL.REL.NOINC `($__internal_185_$__cuda_sm70_shflsync_down_p) ;  /* 0x0000045000007944 */ /* 0x020fea0003c00000 */
[----:B-1----:R-:W-:Y:S01]  /*39a0*/  MOV R121, R119 ;  /* 0x0000007700797202 */ /* 0x002fe20000000f00 */
[----:B------:R-:W-:Y:S05]  /*39b0*/  BRA `(.L_x_12197) ;  /* 0xffffe0e000007947 */ /* 0x000fea000383ffff */
.L_x_12194:
[----:B------:R-:W-:Y:S01]  /*39c0*/  HFMA2.MMA R119, -RZ, RZ, 0, 9.5367431640625e-07 ;  /* 0x00000010ff777435 */ /* 0x000fe200000001ff */
[----:B------:R-:W-:Y:S02]  /*39d0*/  MOV R117, R118 ;  /* 0x0000007600757202 */ /* 0x000fe40000000f00 */
[----:B------:R-:W-:Y:S02]  /*39e0*/  MOV R124, 0x1f ;  /* 0x0000001f007c7802 */ /* 0x000fe40000000f00 */
[----:B------:R-:W-:-:S02]  /*39f0*/  MOV R122, 0xffffffff ;  /* 0xffffffff007a7802 */ /* 0x000fc40000000f00 */
[----:B------:R-:W-:Y:S02]  /*3a00*/  MOV R116, 0x3a20 ;  /* 0x00003a2000747802 */ /* 0x000fe40000000f00 */
[----:B01---5:R-:W-:Y:S05]  /*3a10*/  CALL.REL.NOINC `($__internal_185_$__cuda_sm70_shflsync_down_p) ;  /* 0x000003d000007944 */ /* 0x023fea0003c00000 */
[----:B------:R-:W-:Y:S01]  /*3a20*/  FADD.FTZ R120, R120, R121 ;  /* 0x0000007978787221 */ /* 0x000fe20000010000 */
[----:B------:R-:W-:Y:S01]  /*3a30*/  MOV R124, 0x1f ;  /* 0x0000001f007c7802 */ /* 0x000fe20000000f00 */
[----:B-1----:R-:W-:Y:S01]  /*3a40*/  FADD.FTZ R118, R118, R119 ;  /* 0x0000007776767221 */ /* 0x002fe20000010000 */
[----:B------:R-:W-:Y:S01]  /*3a50*/  HFMA2.MMA R119, -RZ, RZ, 0, 4.76837158203125e-07 ;  /* 0x00000008ff777435 */ /* 0x000fe200000001ff */
[----:B------:R-:W-:Y:S02]  /*3a60*/  MOV R122, 0xffffffff ;  /* 0xffffffff007a7802 */ /* 0x000fe40000000f00 */
[----:B------:R-:W-:Y:S02]  /*3a70*/  MOV R117, R120 ;  /* 0x0000007800757202 */ /* 0x000fe40000000f00 */
[----:B------:R-:W-:Y:S02]  /*3a80*/  MOV R116, 0x3aa0 ;  /* 0x00003aa000747802 */ /* 0x000fe40000000f00 */
[----:B------:R-:W-:Y:S05]  /*3a90*/  CALL.REL.NOINC `($__internal_185_$__cuda_sm70_shflsync_down_p) ;  /* 0x0000035000007944 */ /* 0x000fea0003c00000 */
[----:B-1----:R-:W-:Y:S01]  /*3aa0*/  MOV R121, R119 ;  /* 0x0000007700797202 */ /* 0x002fe20000000f00 */
[----:B------:R-:W-:Y:S01]  /*3ab0*/  HFMA2.MMA R119, -RZ, RZ, 0, 4.76837158203125e-07 ;  /* 0x00000008ff777435 */ /* 0x000fe200000001ff */
[----:B------:R-:W-:-:S02]  /*3ac0*/  MOV R117, R118 ;  /* 0x0000007600757202 */ /* 0x000fc40000000f00 */
[----:B------:R-:W-:Y:S02]  /*3ad0*/  MOV R124, 0x1f ;  /* 0x0000001f007c7802 */ /* 0x000fe40000000f00 */
[----:B------:R-:W-:Y:S02]  /*3ae0*/  MOV R122, 0xffffffff ;  /* 0xffffffff007a7802 */ /* 0x000fe40000000f00 */
[----:B------:R-:W-:Y:S02]  /*3af0*/  MOV R116, 0x3b10 ;  /* 0x00003b1000747802 */ /* 0x000fe40000000f00 */
[----:B------:R-:W-:Y:S05]  /*3b00*/  CALL.REL.NOINC `($__internal_185_$__cuda_sm70_shflsync_down_p) ;  /* 0x000002e000007944 */ /* 0x000fea0003c00000 */
[----:B------:R-:W-:Y:S01]  /*3b10*/  FADD.FTZ R120, R121, R120 ;  /* 0x0000007879787221 */ /* 0x000fe20000010000 */
[----:B------:R-:W-:Y:S01]  /*3b20*/  MOV R124, 0x1f ;  /* 0x0000001f007c7802 */ /* 0x000fe20000000f00 */
[----:B-1----:R-:W-:Y:S01]  /*3b30*/  FADD.FTZ R118, R118, R119 ;  /* 0x0000007776767221 */ /* 0x002fe20000010000 */
[----:B------:R-:W-:Y:S01]  /*3b40*/  HFMA2.MMA R119, -RZ, RZ, 0, 2.384185791015625e-07 ;  /* 0x00000004ff777435 */ /* 0x000fe200000001ff */
[----:B------:R-:W-:Y:S02]  /*3b50*/  MOV R122, 0xffffffff ;  /* 0xffffffff007a7802 */ /* 0x000fe40000000f00 */
[----:B------:R-:W-:-:S02]  /*3b60*/  MOV R117, R120 ;  /* 0x0000007800757202 */ /* 0x000fc40000000f00 */
[----:B------:R-:W-:Y:S02]  /*3b70*/  MOV R116, 0x3b90 ;  /* 0x00003b9000747802 */ /* 0x000fe40000000f00 */
[----:B------:R-:W-:Y:S05]  /*3b80*/  CALL.REL.NOINC `($__internal_185_$__cuda_sm70_shflsync_down_p) ;  /* 0x0000026000007944 */ /* 0x000fea0003c00000 */
[----:B-1----:R-:W-:Y:S01]  /*3b90*/  MOV R121, R119 ;  /* 0x0000007700797202 */ /* 0x002fe20000000f00 */
[----:B------:R-:W-:Y:S01]  /*3ba0*/  HFMA2.MMA R119, -RZ, RZ, 0, 2.384185791015625e-07 ;  /* 0x00000004ff777435 */ /* 0x000fe200000001ff */
[----:B------:R-:W-:Y:S02]  /*3bb0*/  MOV R117, R118 ;  /* 0x0000007600757202 */ /* 0x000fe40000000f00 */
[----:B------:R-:W-:Y:S02]  /*3bc0*/  MOV R124, 0x1f ;  /* 0x0000001f007c7802 */ /* 0x000fe40000000f00 */
[----:B------:R-:W-:Y:S02]  /*3bd0*/  MOV R122, 0xffffffff ;  /* 0xffffffff007a7802 */ /* 0x000fe40000000f00 */
[----:B------:R-:W-:Y:S02]  /*3be0*/  MOV R116, 0x3c00 ;  /* 0x00003c0000747802 */ /* 0x000fe40000000f00 */
[----:B------:R-:W-:Y:S05]  /*3bf0*/  CALL.REL.NOINC `($__internal_185_$__cuda_sm70_shflsync_down_p) ;  /* 0x000001f000007944 */ /* 0x000fea0003c00000 */
[----:B------:R-:W-:Y:S01]  /*3c00*/  FADD.FTZ R120, R121, R120 ;  /* 0x0000007879787221 */ /* 0x000fe20000010000 */
[----:B------:R-:W-:Y:S01]  /*3c10*/  MOV R124, 0x1f ;  /* 0x0000001f007c7802 */ /* 0x000fe20000000f00 */
[----:B-1----:R-:W-:Y:S01]  /*3c20*/  FADD.FTZ R118, R118, R119 ;  /* 0x0000007776767221 */ /* 0x002fe20000010000 */
[----:B------:R-:W-:Y:S01]  /*3c30*/  HFMA2.MMA R119, -RZ, RZ, 0, 1.1920928955078125e-07 ;  /* 0x00000002ff777435 */ /* 0x000fe200000001ff */
[----:B------:R-:W-:-:S02]  /*3c40*/  MOV R122, 0xffffffff ;  /* 0xffffffff007a7802 */ /* 0x000fc40000000f00 */
[----:B------:R-:W-:Y:S02]  /*3c50*/  MOV R117, R120 ;  /* 0x0000007800757202 */ /* 0x000fe40000000f00 */
[----:B------:R-:W-:Y:S02]  /*3c60*/  MOV R116, 0x3c80 ;  /* 0x00003c8000747802 */ /* 0x000fe40000000f00 */
[----:B------:R-:W-:Y:S05]  /*3c70*/  CALL.REL.NOINC `($__internal_185_$__cuda_sm70_shflsync_down_p) ;  /* 0x0000017000007944 */ /* 0x000fea0003c00000 */
[----:B-1----:R-:W-:Y:S01]  /*3c80*/  MOV R121, R119 ;  /* 0x0000007700797202 */ /* 0x002fe20000000f00 */
[----:B------:R-:W-:Y:S01]  /*3c90*/  HFMA2.MMA R119, -RZ, RZ, 0, 1.1920928955078125e-07 ;  /* 0x00000002ff777435 */ /* 0x000fe200000001ff */
[----:B------:R-:W-:Y:S02]  /*3ca0*/  MOV R117, R118 ;  /* 0x0000007600757202 */ /* 0x000fe40000000f00 */
[----:B------:R-:W-:Y:S02]  /*3cb0*/  MOV R124, 0x1f ;  /* 0x0000001f007c7802 */ /* 0x000fe40000000f00 */
[----:B------:R-:W-:Y:S02]  /*3cc0*/  MOV R122, 0xffffffff ;  /* 0xffffffff007a7802 */ /* 0x000fe40000000f00 */
[----:B------:R-:W-:-:S02]  /*3cd0*/  MOV R116, 0x3cf0 ;  /* 0x00003cf000747802 */ /* 0x000fc40000000f00 */
[----:B------:R-:W-:Y:S05]  /*3ce0*/  CALL.REL.NOINC `($__internal_185_$__cuda_sm70_shflsync_down_p) ;  /* 0x0000010000007944 */ /* 0x000fea0003c00000 */
[----:B------:R-:W-:Y:S01]  /*3cf0*/  FADD.FTZ R120, R121, R120 ;  /* 0x0000007879787221 */ /* 0x000fe20000010000 */
[----:B------:R-:W-:Y:S01]  /*3d00*/  MOV R124, 0x1f ;  /* 0x0000001f007c7802 */ /* 0x000fe20000000f00 */
[----:B-1----:R-:W-:Y:S01]  /*3d10*/  FADD.FTZ R118, R118, R119 ;  /* 0x0000007776767221 */ /* 0x002fe20000010000 */
[----:B------:R-:W-:Y:S01]  /*3d20*/  HFMA2.MMA R119, -RZ, RZ, 0, 5.9604644775390625e-08 ;  /* 0x00000001ff777435 */ /* 0x000fe200000001ff */
[----:B------:R-:W-:-:S02]  /*3d30*/  MOV R122, 0xffffffff ;  /* 0xffffffff007a7802 */ /* 0x000fc40000000f00 */
[----:B------:R-:W-:Y:S02]  /*3d40*/  MOV R117, R120 ;  /* 0x0000007800757202 */ /* 0x000fe40000000f00 */
[----:B------:R-:W-:Y:S02]  /*3d50*/  MOV R116, 0x3d70 ;  /* 0x00003d7000747802 */ /* 0x000fe40000000f00 */
[----:B------:R-:W-:Y:S05]  /*3d60*/  CALL.REL.NOINC `($__internal_185_$__cuda_sm70_shflsync_down_p) ;  /* 0x0000008000007944 */ /* 0x000fea0003c00000 */
[----:B-1----:R-:W-:Y:S01]  /*3d70*/  MOV R121, R119 ;  /* 0x0000007700797202 */ /* 0x002fe20000000f00 */
[----:B------:R-:W-:Y:S01]  /*3d80*/  HFMA2.MMA R119, -RZ, RZ, 0, 5.9604644775390625e-08 ;  /* 0x00000001ff777435 */ /* 0x000fe200000001ff */
[----:B------:R-:W-:Y:S02]  /*3d90*/  MOV R117, R118 ;  /* 0x0000007600757202 */ /* 0x000fe40000000f00 */
[----:B------:R-:W-:Y:S02]  /*3da0*/  MOV R124, 0x1f ;  /* 0x0000001f007c7802 */ /* 0x000fe40000000f00 */
[----:B------:R-:W-:Y:S02]  /*3db0*/  MOV R122, 0xffffffff ;  /* 0xffffffff007a7802 */ /* 0x000fe40000000f00 */
[----:B------:R-:W-:-:S02]  /*3dc0*/  MOV R116, 0x3de0 ;  /* 0x00003de000747802 */ /* 0x000fc40000000f00 */
[----:B------:R-:W-:Y:S05]  /*3dd0*/  CALL.REL.NOINC `($__internal_185_$__cuda_sm70_shflsync_down_p) ;  /* 0x0000001000007944 */ /* 0x000fea0003c00000 */
[----:B-1----:R-:W-:Y:S05]  /*3de0*/  BRA `(.L_x_12198) ;  /* 0xffffddd000007947 */ /* 0x002fea000383ffff */
        .weak           $__internal_185_$__cuda_sm70_shflsync_down_p
        .type           $__internal_185_$__cuda_sm70_shflsync_down_p,@function
        .size           $__internal_185_$__cuda_sm70_shflsync_down_p,(.L_x_13061 - $__internal_185_$__cuda_sm70_shflsync_down_p)
$__internal_185_$__cuda_sm70_shflsync_down_p:
[----:B------:R-:W-:Y:S04]  /*3df0*/  WARPSYNC R122 ;  /* 0x0000007a00007348 */ /* 0x000fe80003800000 */
[----:B------:R0:W1:Y:S02]  /*3e00*/  SHFL.DOWN PT, R119, R117, R119, R124 ;  /* 0x0800007775777389 */ /* 0x00006400000e007c */
[----:B0-----:R-:W-:-:S06]  /*3e10*/  HFMA2.MMA R117, -RZ, RZ, 0, 0 ;  /* 0x00000000ff757435 */ /* 0x001fcc00000001ff */
[----:B------:R-:W-:Y:S05]  /*3e20*/  RET.REL.NODEC R116 `(_ZN10layer_norm13ln_bwd_kernelINS_13Kernel_traitsIfffffjLj7168ELj1ELj1ELj8ELj16ENS_18Kernel_traits_baseILj7168EfffffjLj256EEEEELb0ELb1ELb0ELb1EEEvNS_9BwdParamsE) ;  /* 0xffffc1d074007950 */ /* 0x000fea0003c3ffff */
.L_x_12199:
        /* <DEDUP_REMOVED lines=13> */
.L_x_13061:


//--------------------- .text._ZN10layer_norm13ln_bwd_kernelINS_13Kernel_traitsIfffffjLj7168ELj1ELj1ELj8ELj16ENS_18Kernel_traits_baseILj7168EfffffjLj256EEEEELb0ELb1ELb1ELb0EEEvNS_9BwdParamsE --------------------------
	.section	.text._ZN10layer_norm13ln_bwd_kernelINS_13Kernel_traitsIfffffjLj7168ELj1ELj1ELj8ELj16ENS_18Kernel_traits_baseILj7168EfffffjLj256EEEEELb0ELb1ELb1ELb0EEEvNS_9BwdParamsE,"ax",@progbits
	.sectioninfo	@"SHI_REGISTERS=255"
	.align	128
        .global         _ZN10layer_norm13ln_bwd_kernelINS_13Kernel_traitsIfffffjLj7168ELj1ELj1ELj8ELj16ENS_18Kernel_traits_baseILj7168EfffffjLj256EEEEELb0ELb1ELb1ELb0EEEvNS_9BwdParamsE
        .type           _ZN10layer_norm13ln_bwd_kernelINS_13Kernel_traitsIfffffjLj7168ELj1ELj1ELj8ELj16ENS_18Kernel_traits_baseILj7168EfffffjLj256EEEEELb0ELb1ELb1ELb0EEEvNS_9BwdParamsE,@function
        .size           _ZN10layer_norm13ln_bwd_kernelINS_13Kernel_traitsIfffffjLj7168ELj1ELj1ELj8ELj16ENS_18Kernel_traits_baseILj7168EfffffjLj256EEEEELb0ELb1ELb1ELb0EEEvNS_9BwdParamsE,(.L_x_13062 - _ZN10layer_norm13ln_bwd_kernelINS_13Kernel_traitsIfffffjLj7168ELj1ELj1ELj8ELj16ENS_18Kernel_traits_baseILj7168EfffffjLj256EEEEELb0ELb1ELb1ELb0EEEvNS_9BwdParamsE)
        .other          _ZN10layer_norm13ln_bwd_kernelINS_13Kernel_traitsIfffffjLj7168ELj1ELj1ELj8ELj16ENS_18Kernel_traits_baseILj7168EfffffjLj256EEEEELb0ELb1ELb1ELb0EEEvNS_9BwdParamsE,@"STO_CUDA_ENTRY STV_DEFAULT"
_ZN10layer_norm13ln_bwd_kernelINS_13Kernel_traitsIfffffjLj7168ELj1ELj1ELj8ELj16ENS_18Kernel_traits_baseILj7168EfffffjLj256EEEEELb0ELb1ELb1ELb0EEEvNS_9BwdParamsE:
.text._ZN10layer_norm13ln_bwd_kernelINS_13Kernel_traitsIfffffjLj7168ELj1ELj1ELj8ELj16ENS_18Kernel_traits_baseILj7168EfffffjLj256EEEEELb0ELb1ELb1ELb0EEEvNS_9BwdParamsE:
[----:B------:R-:W-:Y:S02]  /*0000*/  MOV R1, c[0x0][0x28] ;  /* 0x00000a0000017a02 */ /* 0x000fe40000000f00 */
[----:B------:R-:W0:Y:S01]  /*0010*/  S2R R156, SR_TID.X ;  /* 0x00000000009c7919 */ /* 0x000e220000002100 */
[----:B------:R-:W-:Y:S01]  /*0020*/  MOV R0, c[0x0][0x168] ;  /* 0x00005a0000007a02 */ /* 0x000fe20000000f00 */
[----:B------:R-:W-:Y:S01]  /*0030*/  ULDC.64 UR4, c[0x0][0x118] ;  /* 0x0000460000047ab9 */ /* 0x000fe20000000a00 */
[----:B------:R-:W-:Y:S02]  /*0040*/  IADD3 R1, R1, -0x10, RZ ;  /* 0xfffffff001017810 */ /* 0x000fe40007ffe0ff */
        /* <DEDUP_REMOVED lines=37> */
[----:B------:R-:W-:-:S02]  /*02a0*/  @P0 IADD3 R26, R26, 0x100, RZ ;  /* 0x000001001a1a0810 */ /* 0x000fc40007ffe0ff */
[----:B------:R-:W-:Y:S01]  /*02b0*/  @P3 MOV R27, 0x10 ;  /* 0x00000010001b3802 */ /* 0x000fe20000000f00 */
[----:B------:R4:W5:Y:S02]  /*02c0*/  @P0 LDG.E.128 R124, [R16.64] ;  /* 0x00000004107c0981 */ /* 0x000964000c1e1d00 */
        /* <DEDUP_REMOVED lines=9> */
[CC--:B-1----:R-:W-:Y:S01]  /*0360*/  @P3 IMAD.WIDE.U32 R2, R26.reuse, R27.reuse, c[0x0][0x1b0] ;  /* 0x00006c001a023625 */ /* 0x0c2fe200078e001b */
[----:B------:R1:W5:Y:S03]  /*0370*/  @P2 LDG.E.128 R108, [R24.64] ;  /* 0x00000004186c2981 */ /* 0x000366000c1e1d00 */
        /* <DEDUP_REMOVED lines=45> */
[----:B----4-:R-:W-:Y:S01]  /*0650*/  CS2R R16, SRZ ;  /* 0x0000000000107805 */ /* 0x010fe2000001ff00 */
[----:B------:R-:W-:Y:S01]  /*0660*/  CS2R R18, SRZ ;  /* 0x0000000000127805 */ /* 0x000fe2000001ff00 */
[----:B------:R-:W-:Y:S05]  /*0670*/  @P3 BRA `(.L_x_12200) ;  /* 0x0000447000003947 */ /* 0x000fea0003800000 */
[----:B---3--:R-:W-:Y:S01]  /*0680*/  HFMA2.MMA R3, -RZ, RZ, 0, 5.9604644775390625e-08 ;  /* 0x00000001ff037435 */ /* 0x008fe200000001ff */
[----:B------:R-:W-:-:S06]  /*0690*/  MOV R97, RZ ;  /* 0x000000ff00617202 */ /* 0x000fcc0000000f00 */
[----:B------:R0:W-:Y:S04]  /*06a0*/  STL.S16 [R1+0x8], R3 ;  /* 0x0000080301007387 */ /* 0x0001e80000100600 */
.L_x_12308:
[----:B0-----:R-:W-:-:S05]  /*06b0*/  MOV R3, 0x4 ;  /* 0x0000000400037802 */ /* 0x001fca0000000f00 */
[----:B------:R-:W-:-:S05]  /*06c0*/  IMAD.WIDE R196, R2, R3, c[0x0][0x1d8] ;  /* 0x0000760002c47625 */ /* 0x000fca00078e0203 */
[----:B------:R0:W2:Y:S01]  /*06d0*/  LDG.E R200, [R196.64] ;  /* 0x00000004c4c87981 */ /* 0x0000a2000c1e1900 */
[----:B------:R-:W-:-:S04]  /*06e0*/  IMAD.WIDE R198, R2, R3, c[0x0][0x1a8] ;  /* 0x00006a0002c67625 */ /* 0x000fc800078e0203 */
[----:B0-----:R-:W-:-:S05]  /*06f0*/  IMAD.WIDE R196, R2, R3, c[0x0][0x1a0] ;  /* 0x0000680002c47625 */ /* 0x001fca00078e0203 */
[----:B-----5:R0:W5:Y:S02]  /*0700*/  LDG.E R211, [R196.64] ;  /* 0x00000004c4d37981 */ /* 0x020164000c1e1900 */
[C---:B0-----:R-:W-:Y:S02]  /*0710*/  IMAD.WIDE R196, R2.reuse, R3, c[0x0][0x1d0] ;  /* 0x0000740002c47625 */ /* 0x041fe400078e0203 */
[----:B------:R0:W5:Y:S04]  /*0720*/  LDG.E R3, [R198.64] ;  /* 0x00000004c6037981 */ /* 0x000168000c1e1900 */
[----:B0-----:R0:W3:Y:S01]  /*0730*/  LDG.E R198, [R196.64] ;  /* 0x00000004c4c67981 */ /* 0x0010e2000c1e1900 */
[----:B------:R-:W-:Y:S01]  /*0740*/  IMAD R9, R2, c[0x0][0x168], RZ ;  /* 0x00005a0002097a24 */ /* 0x000fe200078e02ff */
[----:B------:R-:W-:Y:S01]  /*0750*/  MOV R199, 0x10 ;  /* 0x0000001000c77802 */ /* 0x000fe20000000f00 */
[----:B------:R-:W-:Y:S01]  /*0760*/  BSSY B0, `(.L_x_12201) ;  /* 0x000018f000007945 */ /* 0x000fe20003800000 */
[----:B------:R-:W1:Y:S02]  /*0770*/  S2R R201, SR_TID.X ;  /* 0x0000000000c97919 */ /* 0x000e640000002100 */
[----:B------:R-:W-:-:S04]  /*0780*/  SHF.R.S32.HI R202, RZ, 0x1f, R9 ;  /* 0x0000001fffca7819 */ /* 0x000fc80000011409 */
[----:B------:R-:W-:Y:S02]  /*0790*/  LEA.HI R9, R202, R9, RZ, 0x2 ;  /* 0x00000009ca097211 */ /* 0x000fe400078f10ff */
[----:B-1----:R-:W-:-:S04]  /*07a0*/  LOP3.LUT R208, R201, 0xff, RZ, 0xc0, !PT ;  /* 0x000000ffc9d07812 */ /* 0x002fc800078ec0ff */
[----:B------:R-:W-:-:S05]  /*07b0*/  LEA.HI.SX32 R9, R9, R208, 0x1e ;  /* 0x000000d009097211 */ /* 0x000fca00078ff2ff */
[----:B0-----:R-:W-:Y:S01]  /*07c0*/  IMAD.WIDE.U32 R196, R9, R199, c[0x0][0x218] ;  /* 0x0000860009c47625 */ /* 0x001fe200078e00c7 */
[----:B--2---:R-:W-:Y:S01]  /*07d0*/  ISETP.GT.AND P3, PT, R200, RZ, PT ;  /* 0x000000ffc800720c */ /* 0x004fe20003f64270 */
[----:B---3--:R0:W-:-:S12]  /*07e0*/  STL [R1+0x4], R198 ;  /* 0x000004c601007387 */ /* 0x0081d80000100800 */
[----:B------:R-:W-:Y:S05]  /*07f0*/  @P3 BRA `(.L_x_12202) ;  /* 0x0000042000003947 */ /* 0x000fea0003800000 */
[----:B------:R-:W-:Y:S01]  /*0800*/  LOP3.LUT P4, RZ, R0, 0xffffff00, RZ, 0xc0, !PT ;  /* 0xffffff0000ff7812 */ /* 0x000fe2000788c0ff */
[----:B------:R-:W-:Y:S01]  /*0810*/  BSSY B1, `(.L_x_12203) ;  /* 0x0000008000017945 */ /* 0x000fe20003800000 */
[----:B0-----:R-:W-:-:S11]  /*0820*/  MOV R198, R9 ;  /* 0x0000000900c67202 */ /* 0x001fd60000000f00 */
[----:B------:R-:W-:Y:S05]  /*0830*/  @!P4 BRA `(.L_x_12204) ;  /* 0x000000500000c947 */ /* 0x000fea0003800000 */
[----:B------:R-:W-:-:S04]  /*0840*/  ISETP.NE.U32.AND P4, PT, RZ, c[0x0][0x218], PT ;  /* 0x00008600ff007a0c */ /* 0x000fc80003f85070 */
[----:B------:R-:W-:-:S13]  /*0850*/  ISETP.NE.AND.EX P4, PT, RZ, c[0x0][0x21c], PT, P4 ;  /* 0x00008700ff007a0c */ /* 0x000fda0003f85340 */
[----:B------:R-:W-:Y:S05]  /*0860*/  @!P4 BRA `(.L_x_12205) ;  /* 0x000000100000c947 */ /* 0x000fea0003800000 */
[----:B------:R0:W5:Y:S02]  /*0870*/  LDG.E.128 R156, [R196.64] ;  /* 0x00000004c49c7981 */ /* 0x000164000c1e1d00 */
.L_x_12205:
[----:B------:R-:W-:Y:S02]  /*0880*/  IADD3 R198, R9, 0x100, RZ ;  /* 0x0000010009c67810 */ /* 0x000fe40007ffe0ff */
.L_x_12204:
[----:B------:R-:W-:Y:S05]  /*0890*/  BSYNC B1 ;  /* 0x0000000000017941 */ /* 0x000fea0003800000 */
.L_x_12203:
        /* <DEDUP_REMOVED lines=8> */
.L_x_12208:
[----:B------:R-:W-:Y:S02]  /*0920*/  IADD3 R198, R198, 0x100, RZ ;  /* 0x00000100c6c67810 */ /* 0x000fe40007ffe0ff */
.L_x_12207:
[----:B------:R-:W-:Y:S05]  /*0930*/  BSYNC B1 ;  /* 0x0000000000017941 */ /* 0x000fea0003800000 */
.L_x_12206:
        /* <DEDUP_REMOVED lines=8> */
.L_x_12211:
[----:B------:R-:W-:Y:S02]  /*09c0*/  IADD3 R198, R198, 0x100, RZ ;  /* 0x00000100c6c67810 */ /* 0x000fe40007ffe0ff */
.L_x_12210:
[----:B------:R-:W-:Y:S05]  /*09d0*/  BSYNC B1 ;  /* 0x0000000000017941 */ /* 0x000fea0003800000 */
.L_x_12209:
[----:B------:R-:W-:Y:S01]  /*09e0*/  BSSY B1, `(.L_x_12212) ;  /* 0x0000008000017945 */ /* 0x000fe20003800000 */
[----:B------:R-:W-:Y:S05]  /*09f0*/  @!P0 BRA `(.L_x_12213) ;  /* 0x0000006000008947 */ /* 0x000fea0003800000 */
[----:B------:R-:W-:-:S04]  /*0a00*/  ISETP.NE.U32.AND P4, PT, RZ, c[0x0][0x218], PT ;  /* 0x00008600ff007a0c */ /* 0x000fc80003f85070 */
[----:B------:R-:W-:-:S13]  /*0a10*/  ISETP.NE.AND.EX P4, PT, RZ, c[0x0][0x21c], PT, P4 ;  /* 0x00008700ff007a0c */ /* 0x000fda0003f85340 */
[----:B------:R-:W-:Y:S05]  /*0a20*/  @!P4 BRA `(.L_x_12214) ;  /* 0x000000200000c947 */ /* 0x000fea0003800000 */
[----:B------:R-:W-:-:S06]  /*0a30*/  IMAD.WIDE.U32 R168, R198, R199, c[0x0][0x218] ;  /* 0x00008600c6a87625 */ /* 0x000fcc00078e00c7 */
[----:B------:R-:W5:Y:S02]  /*0a40*/  LDG.E.128 R168, [R168.64] ;  /* 0x00000004a8a87981 */ /* 0x000f64000c1e1d00 */
.L_x_12214:
[----:B------:R-:W-:Y:S02]  /*0a50*/  IADD3 R198, R198, 0x100, RZ ;  /* 0x00000100c6c67810 */ /* 0x000fe40007ffe0ff */
.L_x_12213:
[----:B------:R-:W-:Y:S05]  /*0a60*/  BSYNC B1 ;  /* 0x0000000000017941 */ /* 0x000fea0003800000 */
.L_x_12212:
[----:B------:R-:W-:Y:S01]  /*0a70*/  BSSY B1, `(.L_x_12215) ;  /* 0x0000008000017945 */ /* 0x000fe20003800000 */
[----:B------:R-:W-:Y:S05]  /*0a80*/  @!P1 BRA `(.L_x_12216) ;  /* 0x0000006000009947 */ /* 0x000fea0003800000 */
[----:B------:R-:W-:-:S04]  /*0a90*/  ISETP.NE.U32.AND P4, PT, RZ, c[0x0][0x218], PT ;  /* 0x00008600ff007a0c */ /* 0x000fc80003f85070 */
[----:B------:R-:W-:-:S13]  /*0aa0*/  ISETP.NE.AND.EX P4, PT, RZ, c[0x0][0x21c], PT, P4 ;  /* 0x00008700ff007a0c */ /* 0x000fda0003f85340 */
[----:B------:R-:W-:Y:S05]  /*0ab0*/  @!P4 BRA `(.L_x_12217) ;  /* 0x000000200000c947 */ /* 0x000fea0003800000 */
[----:B------:R-:W-:-:S06]  /*0ac0*/  IMAD.WIDE.U32 R172, R198, R199, c[0x0][0x218] ;  /* 0x00008600c6ac7625 */ /* 0x000fcc00078e00c7 */
[----:B------:R-:W5:Y:S02]  /*0ad0*/  LDG.E.128 R172, [R172.64] ;  /* 0x00000004acac7981 */ /* 0x000f64000c1e1d00 */
.L_x_12217:
[----:B------:R-:W-:Y:S02]  /*0ae0*/  IADD3 R198, R198, 0x100, RZ ;  /* 0x00000100c6c67810 */ /* 0x000fe40007ffe0ff */
.L_x_12216:
[----:B------:R-:W-:Y:S05]  /*0af0*/  BSYNC B1 ;  /* 0x0000000000017941 */ /* 0x000fea0003800000 */
.L_x_12215:
[----:B------:R-:W-:Y:S01]  /*0b00*/  BSSY B1, `(.L_x_12218) ;  /* 0x0000008000017945 */ /* 0x000fe20003800000 */
[----:B------:R-:W-:Y:S05]  /*0b10*/  @!P2 BRA `(.L_x_12219) ;  /* 0x000000600000a947 */ /* 0x000fea0003800000 */
[----:B------:R-:W-:-:S04]  /*0b20*/  ISETP.NE.U32.AND P4, PT, RZ, c[0x0][0x218], PT ;  /* 0x00008600ff007a0c */ /* 0x000fc80003f85070 */
[----:B------:R-:W-:-:S13]  /*0b30*/  ISETP.NE.AND.EX P4, PT, RZ, c[0x0][0x21c], PT, P4 ;  /* 0x00008700ff007a0c */ /* 0x000fda0003f85340 */
[----:B------:R-:W-:Y:S05]  /*0b40*/  @!P4 BRA `(.L_x_12220) ;  /* 0x000000200000c947 */ /* 0x000fea0003800000 */
[----:B------:R-:W-:-:S06]  /*0b50*/  IMAD.WIDE.U32 R176, R198, R199, c[0x0][0x218] ;  /* 0x00008600c6b07625 */ /* 0x000fcc00078e00c7 */
[----:B------:R-:W5:Y:S02]  /*0b60*/  LDG.E.128 R176, [R176.64] ;  /* 0x00000004b0b07981 */ /* 0x000f64000c1e1d00 */
.L_x_12220:
[----:B------:R-:W-:Y:S02]  /*0b70*/  IADD3 R198, R198, 0x100, RZ ;  /* 0x00000100c6c67810 */ /* 0x000fe40007ffe0ff */
.L_x_12219:
[----:B------:R-:W-:Y:S05]  /*0b80*/  BSYNC B1 ;  /* 0x0000000000017941 */ /* 0x000fea0003800000 */
.L_x_12218:
[----:B------:R-:W-:Y:S01]  /*0b90*/  ISETP.NE.U32.AND P4, PT, RZ, c[0x0][0x218], PT ;  /* 0x00008600ff007a0c */ /* 0x000fe20003f85070 */
[----:B------:R-:W-:Y:S01]  /*0ba0*/  HFMA2.MMA R210, -RZ, RZ, 0, 0 ;  /* 0x00000000ffd27435 */ /* 0x000fe200000001ff */
[----:B------:R-:W-:Y:S02]  /*0bb0*/  MOV R209, RZ ;  /* 0x000000ff00d17202 */ /* 0x000fe40000000f00 */
[----:B------:R-:W-:-:S04]  /*0bc0*/  ISETP.NE.AND.EX P4, PT, RZ, c[0x0][0x21c], PT, P4 ;  /* 0x00008700ff007a0c */ /* 0x000fc80003f85340 */
[----:B------:R-:W-:-:S13]  /*0bd0*/  ISETP.LT.U32.OR P4, PT, R0, 0x700, !P4 ;  /* 0x000007000000780c */ /* 0x000fda0006781470 */
[----:B------:R-:W-:Y:S05]  /*0be0*/  @P4 BRA `(.L_x_12221) ;  /* 0x0000146000004947 */ /* 0x000fea0003800000 */
[----:B------:R-:W-:-:S06]  /*0bf0*/  IMAD.WIDE.U32 R180, R198, R199, c[0x0][0x218] ;  /* 0x00008600c6b47625 */ /* 0x000fcc00078e00c7 */
[----:B------:R-:W5:Y:S01]  /*0c00*/  LDG.E.128 R180, [R180.64] ;  /* 0x00000004b4b47981 */ /* 0x000f62000c1e1d00 */
[----:B------:R-:W-:Y:S05]  /*0c10*/  BRA `(.L_x_12221) ;  /* 0x0000143000007947 */ /* 0x000fea0003800000 */
.L_x_12202:
[----:B------:R-:W-:Y:S01]  /*0c20*/  IADD3 R200, R200, -0x1, RZ ;  /* 0xffffffffc8c87810 */ /* 0x000fe20007ffe0ff */
[----:B------:R-:W-:Y:S01]  /*0c30*/  BSSY B1, `(.L_x_12222) ;  /* 0x0000034000017945 */ /* 0x000fe20003800000 */
[----:B------:R-:W-:Y:S01]  /*0c40*/  LOP3.LUT P4, RZ, R0, 0xffffff00, RZ, 0xc0, !PT ;  /* 0xffffff0000ff7812 */ /* 0x000fe2000788c0ff */
[----:B------:R-:W-:Y:S01]  /*0c50*/  HFMA2.MMA R210, -RZ, RZ, 0, 0 ;  /* 0x00000000ffd27435 */ /* 0x000fe200000001ff */
[----:B------:R-:W-:Y:S01]  /*0c60*/  MOV R209, RZ ;  /* 0x000000ff00d17202 */ /* 0x000fe20000000f00 */
[----:B------:R-:W-:Y:S01]  /*0c70*/  IMAD R200, R200, c[0x0][0x168], RZ ;  /* 0x00005a00c8c87a24 */ /* 0x000fe200078e02ff */
[----:B------:R-:W-:-:S04]  /*0c80*/  MOV R219, R9 ;  /* 0x0000000900db7202 */ /* 0x000fc80000000f00 */
[----:B------:R-:W-:-:S04]  /*0c90*/  SHF.R.S32.HI R199, RZ, 0x1f, R200 ;  /* 0x0000001fffc77819 */ /* 0x000fc800000114c8 */
[----:B------:R-:W-:-:S04]  /*0ca0*/  LEA.HI R199, R199, R200, RZ, 0x2 ;  /* 0x000000c8c7c77211 */ /* 0x000fc800078f10ff */
[----:B------:R-:W-:Y:S01]  /*0cb0*/  LEA.HI.SX32 R208, R199, R208, 0x1e ;  /* 0x000000d0c7d07211 */ /* 0x000fe200078ff2ff */
[----:B------:R-:W-:Y:S05]  /*0cc0*/  @!P4 BRA `(.L_x_12223) ;  /* 0x000002a00000c947 */ /* 0x000fea0003800000 */
[----:B------:R-:W1:Y:S01]  /*0cd0*/  LDC.U8 R201, c[0x0][0x1f0] ;  /* 0x00007c00ffc97b82 */ /* 0x000e620000000000 */
[----:B------:R-:W-:Y:S02]  /*0ce0*/  ISETP.NE.U32.AND P4, PT, RZ, c[0x0][0x218], PT ;  /* 0x00008600ff007a0c */ /* 0x000fe40003f85070 */
[----:B0-----:R-:W-:Y:S02]  /*0cf0*/  MOV R198, 0x10 ;  /* 0x0000001000c67802 */ /* 0x001fe40000000f00 */
[----:B------:R-:W-:-:S13]  /*0d00*/  ISETP.NE.AND.EX P4, PT, RZ, c[0x0][0x21c], PT, P4 ;  /* 0x00008700ff007a0c */ /* 0x000fda0003f85340 */
[----:B------:R0:W5:Y:S01]  /*0d10*/  @P4 LDG.E.128 R156, [R196.64] ;  /* 0x00000004c49c4981 */ /* 0x000162000c1e1d00 */
[----:B-1----:R-:W-:Y:S01]  /*0d20*/  ISETP.NE.AND P4, PT, R201, RZ, PT ;  /* 0x000000ffc900720c */ /* 0x002fe20003f85270 */
[----:B------:R-:W-:-:S03]  /*0d30*/  IMAD.WIDE.U32 R200, R9, R198, c[0x0][0x188] ;  /* 0x0000620009c87625 */ /* 0x000fc600078e00c6 */
[----:B-----5:R-:W-:Y:S01]  /*0d40*/  FSEL R15, R211, RZ, !P4 ;  /* 0x000000ffd30f7208 */ /* 0x020fe20006000000 */
[C---:B0-----:R-:W-:Y:S02]  /*0d50*/  IMAD.WIDE.U32 R196, R208.reuse, R198, c[0x0][0x208] ;  /* 0x00008200d0c47625 */ /* 0x041fe400078e00c6 */
[----:B------:R-:W2:Y:S04]  /*0d60*/  LDG.E.128 R200, [R200.64] ;  /* 0x00000004c8c87981 */ /* 0x000ea8000c1e1d00 */
[----:B------:R-:W3:Y:S01]  /*0d70*/  LDG.E.128 R196, [R196.64] ;  /* 0x00000004c4c47981 */ /* 0x000ee2000c1e1d00 */
[----:B------:R-:W-:Y:S02]  /*0d80*/  IADD3 R208, R208, 0x100, RZ ;  /* 0x00000100d0d07810 */ /* 0x000fe40007ffe0ff */
        /* <DEDUP_REMOVED lines=9> */
[----:B------:R-:W-:Y:S02]  /*0e20*/  FMUL.FTZ R209, R3, R210 ;  /* 0x000000d203d17220 */ /* 0x000fe40000410000 */
[----:B------:R-:W-:Y:S02]  /*0e30*/  FFMA.FTZ R96, R196, R216, R96 ;  /* 0x000000d8c4607223 */ /* 0x000fe40000010060 */
[----:B------:R-:W-:Y:S01]  /*0e40*/  FADD.FTZ R70, R70, R198 ;  /* 0x000000c646467221 */ /* 0x000fe20000010000 */
[----:B------:R0:W-:Y:S01]  /*0e50*/  STL [R1], R209 ;  /* 0x000000d101007387 */ /* 0x0001e20000100800 */
[----:B------:R-:W-:Y:S02]  /*0e60*/  FFMA.FTZ R98, R198, R252, R98 ;  /* 0x000000fcc6627223 */ /* 0x000fe40000010062 */
[----:B------:R-:W-:-:S02]  /*0e70*/  FMUL.FTZ R250, R154, R198 ;  /* 0x000000c69afa7220 */ /* 0x000fc40000410000 */
[----:B------:R-:W-:Y:S02]  /*0e80*/  FMUL.FTZ R251, R153, R197 ;  /* 0x000000c599fb7220 */ /* 0x000fe40000410000 */
[----:B------:R-:W-:Y:S02]  /*0e90*/  FADD.FTZ R196, RZ, R15 ;  /* 0x0000000fffc47221 */ /* 0x000fe40000010000 */
[----:B------:R-:W-:Y:S02]  /*0ea0*/  FFMA.FTZ R198, R216, R15, RZ ;  /* 0x0000000fd8c67223 */ /* 0x000fe400000100ff */
        /* <DEDUP_REMOVED lines=11> */
[----:B0-----:R-:W-:Y:S02]  /*0f60*/  FFMA.FTZ R209, R249, R242, R201 ;  /* 0x000000f2f9d17223 */ /* 0x001fe400000100c9 */
.L_x_12223:
[----:B------:R-:W-:Y:S05]  /*0f70*/  BSYNC B1 ;  /* 0x0000000000017941 */ /* 0x000fea0003800000 */
.L_x_12222:
[----:B------:R-:W-:Y:S01]  /*0f80*/  ISETP.GE.U32.AND P4, PT, R0, 0x200, PT ;  /* 0x000002000000780c */ /* 0x000fe20003f86070 */
[----:B------:R-:W-:-:S12]  /*0f90*/  BSSY B1, `(.L_x_12224) ;  /* 0x000002c000017945 */ /* 0x000fd80003800000 */
[----:B------:R-:W-:Y:S05]  /*0fa0*/  @!P4 BRA `(.L_x_12225) ;  /* 0x000002a00000c947 */ /* 0x000fea0003800000 */
[----:B------:R-:W-:Y:S01]  /*0fb0*/  ISETP.NE.U32.AND P4, PT, RZ, c[0x0][0x218], PT ;  /* 0x00008600ff007a0c */ /* 0x000fe20003f85070 */
[----:B------:R-:W1:Y:S01]  /*0fc0*/  LDC.U8 R199, c[0x0][0x1f0] ;  /* 0x00007c00ffc77b82 */ /* 0x000e620000000000 */
[----:B0-----:R-:W-:Y:S02]  /*0fd0*/  HFMA2.MMA R198, -RZ, RZ, 0, 9.5367431640625e-07 ;  /* 0x00000010ffc67435 */ /* 0x001fe400000001ff */
[----:B------:R-:W-:-:S08]  /*0fe0*/  ISETP.NE.AND.EX P4, PT, RZ, c[0x0][0x21c], PT, P4 ;  /* 0x00008700ff007a0c */ /* 0x000fd00003f85340 */
[----:B------:R-:W-:-:S05]  /*0ff0*/  IMAD.WIDE.U32 R200, R219, R198, c[0x0][0x188] ;  /* 0x00006200dbc87625 */ /* 0x000fca00078e00c6 */
[----:B------:R-:W-:Y:S01]  /*1000*/  @P4 IMAD.WIDE.U32 R196, R219, R198, c[0x0][0x218] ;  /* 0x00008600dbc44625 */ /* 0x000fe200078e00c6 */
[----:B------:R-:W2:Y:S04]  /*1010*/  LDG.E.128 R200, [R200.64] ;  /* 0x00000004c8c87981 */ /* 0x000ea8000c1e1d00 */
[----:B------:R0:W5:Y:S01]  /*1020*/  @P4 LDG.E.128 R160, [R196.64] ;  /* 0x00000004c4a04981 */ /* 0x000162000c1e1d00 */
[----:B-1----:R-:W-:-:S04]  /*1030*/  ISETP.NE.AND P4, PT, R199, RZ, PT ;  /* 0x000000ffc700720c */ /* 0x002fc80003f85270 */
[----:B-----5:R-:W-:Y:S01]  /*1040*/  FSEL R14, R211, RZ, !P4 ;  /* 0x000000ffd30e7208 */ /* 0x020fe20006000000 */
[----:B0-----:R-:W-:-:S06]  /*1050*/  IMAD.WIDE.U32 R196, R208, R198, c[0x0][0x208] ;  /* 0x00008200d0c47625 */ /* 0x001fcc00078e00c6 */
[----:B------:R-:W3:Y:S01]  /*1060*/  LDG.E.128 R196, [R196.64] ;  /* 0x00000004c4c47981 */ /* 0x000ee2000c1e1d00 */
[----:B------:R-:W-:Y:S02]  /*1070*/  IADD3 R208, R208, 0x100, RZ ;  /* 0x00000100d0d07810 */ /* 0x000fe40007ffe0ff */
[----:B------:R-:W-:Y:S01]  /*1080*/  IADD3 R219, R219, 0x100, RZ ;  /* 0x00000100dbdb7810 */ /* 0x000fe20007ffe0ff */
[C---:B--2---:R-:W-:Y:S02]  /*1090*/  FADD.FTZ R200, -R14.reuse, R200 ;  /* 0x000000c80ec87221 */ /* 0x044fe40000010100 */
[C---:B------:R-:W-:Y:S02]  /*10a0*/  FADD.FTZ R201, -R14.reuse, R201 ;  /* 0x000000c90ec97221 */ /* 0x040fe40000010100 */
[----:B------:R-:W-:Y:S02]  /*10b0*/  FMUL.FTZ R215, R3, R200 ;  /* 0x000000c803d77220 */ /* 0x000fe40000410000 */
[----:B------:R-:W-:-:S02]  /*10c0*/  FADD.FTZ R202, -R14, R202 ;  /* 0x000000ca0eca7221 */ /* 0x000fc40000010100 */
[C---:B------:R-:W-:Y:S02]  /*10d0*/  FMUL.FTZ R214, R3.reuse, R201 ;  /* 0x000000c903d67220 */ /* 0x040fe40000410000 */
[----:B------:R-:W-:Y:S02]  /*10e0*/  FADD.FTZ R203, -R14, R203 ;  /* 0x000000cb0ecb7221 */ /* 0x000fe40000010100 */
[----:B------:R-:W-:Y:S02]  /*10f0*/  FMUL.FTZ R14, R3, R202 ;  /* 0x000000ca030e7220 */ /* 0x000fe40000410000 */
[----:B---3--:R-:W-:Y:S02]  /*1100*/  FMUL.FTZ R248, R144, R196 ;  /* 0x000000c490f87220 */ /* 0x008fe40000410000 */
        /* <DEDUP_REMOVED lines=20> */
.L_x_12225:
[----:B------:R-:W-:Y:S05]  /*1250*/  BSYNC B1 ;  /* 0x0000000000017941 */ /* 0x000fea0003800000 */
.L_x_12224:
        /* <DEDUP_REMOVED lines=19> */
[----:B------:R-:W-:Y:S02]  /*1390*/  FADD.FTZ R202, -R13, R202 ;  /* 0x000000ca0dca7221 */ /* 0x000fe40000010100 */
[----:B------:R-:W-:-:S02]  /*13a0*/  FMUL.FTZ R206, R3, R201 ;  /* 0x000000c903ce7220 */ /* 0x000fc40000410000 */
[----:B------:R-:W-:Y:S02]  /*13b0*/  FMUL.FTZ R207, R3, R200 ;  /* 0x000000c803cf7220 */ /* 0x000fe40000410000 */
        /* <DEDUP_REMOVED lines=23> */
.L_x_12227:
[----:B------:R-:W-:Y:S05]  /*1530*/  BSYNC B1 ;  /* 0x0000000000017941 */ /* 0x000fea0003800000 */
.L_x_12226:
[----:B------:R-:W-:Y:S01]  /*1540*/  BSSY B1, `(.L_x_12228) ;  /* 0x000002c000017945 */ /* 0x000fe20003800000 */
[----:B------:R-:W-:Y:S05]  /*1550*/  @!P0 BRA `(.L_x_12229) ;  /* 0x000002a000008947 */ /* 0x000fea0003800000 */
[----:B------:R-:W-:Y:S01]  /*1560*/  ISETP.NE.U32.AND P4, PT, RZ, c[0x0][0x218], PT ;  /* 0x00008600ff007a0c */ /* 0x000fe20003f85070 */
[----:B------:R-:W1:Y:S01]  /*1570*/  LDC.U8 R199, c[0x0][0x1f0] ;  /* 0x00007c00ffc77b82 */ /* 0x000e620000000000 */
[----:B0-----:R-:W-:-:S02]  /*1580*/  HFMA2.MMA R198, -RZ, RZ, 0, 9.5367431640625e-07 ;  /* 0x00000010ffc67435 */ /* 0x001fc400000001ff */
        /* <DEDUP_REMOVED lines=15> */
[----:B------:R-:W-:Y:S02]  /*1680*/  FADD.FTZ R203, -R4, R203 ;  /* 0x000000cb04cb7221 */ /* 0x000fe40000010100 */
[C---:B------:R-:W-:Y:S02]  /*1690*/  FMUL.FTZ R4, R3.reuse, R201 ;  /* 0x000000c903047220 */ /* 0x040fe40000410000 */
[----:B------:R-:W-:Y:S02]  /*16a0*/  FMUL.FTZ R10, R3, R10 ;  /* 0x0000000a030a7220 */ /* 0x000fe40000410000 */
[----:B---3--:R-:W-:Y:S02]  /*16b0*/  FMUL.FTZ R246, R128, R196 ;  /* 0x000000c480f67220 */ /* 0x008fe40000410000 */
        /* <DEDUP_REMOVED lines=20> */
.L_x_12229:
[----:B------:R-:W-:Y:S05]  /*1800*/  BSYNC B1 ;  /* 0x0000000000017941 */ /* 0x000fea0003800000 */
.L_x_12228:
        /* <DEDUP_REMOVED lines=18> */
[C---:B------:R-:W-:Y:S02]  /*1930*/  FADD.FTZ R11, -R5.reuse, R202 ;  /* 0x000000ca050b7221 */ /* 0x040fe40000010100 */
[----:B------:R-:W-:-:S02]  /*1940*/  FADD.FTZ R203, -R5, R203 ;  /* 0x000000cb05cb7221 */ /* 0x000fc40000010100 */
[C---:B------:R-:W-:Y:S02]  /*1950*/  FMUL.FTZ R6, R3.reuse, R6 ;  /* 0x0000000603067220 */ /* 0x040fe40000410000 */
        /* <DEDUP_REMOVED lines=23> */
.L_x_12231:
[----:B------:R-:W-:Y:S05]  /*1ad0*/  BSYNC B1 ;  /* 0x0000000000017941 */ /* 0x000fea0003800000 */
.L_x_12230:
        /* <DEDUP_REMOVED lines=44> */
.L_x_12233:
[----:B------:R-:W-:Y:S05]  /*1da0*/  BSYNC B1 ;  /* 0x0000000000017941 */ /* 0x000fea0003800000 */
.L_x_12232:
[----:B------:R-:W-:-:S13]  /*1db0*/  ISETP.GE.U32.AND P4, PT, R0, 0x700, PT ;  /* 0x000007000000780c */ /* 0x000fda0003f86070 */
[----:B------:R-:W-:Y:S05]  /*1dc0*/  @!P4 BRA `(.L_x_12221) ;  /* 0x000002800000c947 */ /* 0x000fea0003800000 */
[----:B------:R-:W-:Y:S01]  /*1dd0*/  ISETP.NE.U32.AND P4, PT, RZ, c[0x0][0x218], PT ;  /* 0x00008600ff007a0c */ /* 0x000fe20003f85070 */
[----:B------:R-:W1:Y:S01]  /*1de0*/  LDC.U8 R199, c[0x0][0x1f0] ;  /* 0x00007c00ffc77b82 */ /* 0x000e620000000000 */
[----:B0-----:R-:W-:Y:S02]  /*1df0*/  HFMA2.MMA R198, -RZ, RZ, 0, 9.5367431640625e-07 ;  /* 0x00000010ffc67435 */ /* 0x001fe400000001ff */
[----:B------:R-:W-:-:S13]  /*1e00*/  ISETP.NE.AND.EX P4, PT, RZ, c[0x0][0x21c], PT, P4 ;  /* 0x00008700ff007a0c */ /* 0x000fda0003f85340 */
[----:B------:R-:W-:-:S05]  /*1e10*/  @P4 IMAD.WIDE.U32 R196, R219, R198, c[0x0][0x218] ;  /* 0x00008600dbc44625 */ /* 0x000fca00078e00c6 */
[----:B------:R0:W5:Y:S01]  /*1e20*/  @P4 LDG.E.128 R180, [R196.64] ;  /* 0x00000004c4b44981 */ /* 0x000162000c1e1d00 */
[----:B------:R-:W-:Y:S01]  /*1e30*/  IMAD.WIDE.U32 R200, R208, R198, c[0x0][0x208] ;  /* 0x00008200d0c87625 */ /* 0x000fe200078e00c6 */
[----:B-1----:R-:W-:-:S05]  /*1e40*/  ISETP.NE.AND P4, PT, R199, RZ, PT ;  /* 0x000000ffc700720c */ /* 0x002fca0003f85270 */
[----:B------:R-:W2:Y:S01]  /*1e50*/  LDG.E.128 R200, [R200.64] ;  /* 0x00000004c8c87981 */ /* 0x000ea2000c1e1d00 */
[----:B-----5:R-:W-:Y:S01]  /*1e60*/  FSEL R211, R211, RZ, !P4 ;  /* 0x000000ffd3d37208 */ /* 0x020fe20006000000 */
[----:B0-----:R-:W-:-:S06]  /*1e70*/  IMAD.WIDE.U32 R196, R219, R198, c[0x0][0x188] ;  /* 0x00006200dbc47625 */ /* 0x001fcc00078e00c6 */
[----:B------:R-:W3:Y:S01]  /*1e80*/  LDG.E.128 R196, [R196.64] ;  /* 0x00000004c4c47981 */ /* 0x000ee2000c1e1d00 */
        /* <DEDUP_REMOVED lines=28> */
.L_x_12221:
[----:B------:R-:W-:Y:S05]  /*2050*/  BSYNC B0 ;  /* 0x0000000000007941 */ /* 0x000fea0003800000 */
.L_x_12201:
        /* <DEDUP_REMOVED lines=9> */
.L_x_12309:
        /* <DEDUP_REMOVED lines=11> */
[----:B------:R-:W2:Y:S01]  /*21a0*/  SHFL.DOWN PT, R199, R208, 0x2, 0x1f ;  /* 0x08401f00d0c77f89 */ /* 0x000ea200000e0000 */
[----:B01----:R-:W-:Y:S02]  /*21b0*/  FADD.FTZ R210, R197, R200 ;  /* 0x000000c8c5d27221 */ /* 0x003fe40000010000 */
[----:B--2---:R-:W-:-:S03]  /*21c0*/  FADD.FTZ R200, R208, R199 ;  /* 0x000000c7d0c87221 */ /* 0x004fc60000010000 */
[----:B------:R-:W0:Y:S04]  /*21d0*/  SHFL.DOWN PT, R199, R210, 0x2, 0x1f ;  /* 0x08401f00d2c77f89 */ /* 0x000e2800000e0000 */
[----:B------:R1:W2:Y:S01]  /*21e0*/  SHFL.DOWN PT, R202, R200, 0x1, 0x1f ;  /* 0x08201f00c8ca7f89 */ /* 0x0002a200000e0000 */
[----:B0-----:R-:W-:-:S05]  /*21f0*/  FADD.FTZ R199, R210, R199 ;  /* 0x000000c7d2c77221 */ /* 0x001fca0000010000 */
[----:B------:R1:W0:Y:S02]  /*2200*/  SHFL.DOWN PT, R198, R199, 0x1, 0x1f ;  /* 0x08201f00c7c67f89 */ /* 0x00022400000e0000 */
.L_x_12310:
[----:B--2---:R-:W2:Y:S01]  /*2210*/  LDL.LU R208, [R1+0x4] ;  /* 0x0000040001d07983 */ /* 0x004ea20000300800 */
[----:B0-----:R-:W-:Y:S01]  /*2220*/  FADD.FTZ R197, R198, R199 ;  /* 0x000000c7c6c57221 */ /* 0x001fe20000010000 */
[----:B------:R-:W-:Y:S01]  /*2230*/  @!P4 LOP3.LUT R198, R203, 0x7, RZ, 0xc0, !PT ;  /* 0x00000007cbc6c812 */ /* 0x000fe200078ec0ff */
[----:B------:R-:W-:Y:S01]  /*2240*/  FADD.FTZ R196, R202, R200 ;  /* 0x000000c8cac47221 */ /* 0x000fe20000010000 */
[----:B------:R-:W-:Y:S01]  /*2250*/  WARPSYNC 0xffffffff ;  /* 0xffffffff00007948 */ /* 0x000fe20003800000 */
[----:B------:R-:W-:Y:S01]  /*2260*/  LOP3.LUT P5, RZ, R0, 0xffffff00, RZ, 0xc0, !PT ;  /* 0xffffff0000ff7812 */ /* 0x000fe200078ac0ff */
[----:B------:R-:W-:Y:S01]  /*2270*/  BSSY B0, `(.L_x_12236) ;  /* 0x0000080000007945 */ /* 0x000fe20003800000 */
[----:B------:R-:W-:-:S05]  /*2280*/  @!P4 IADD3 R198, R201, R198, RZ ;  /* 0x000000c6c9c6c210 */ /* 0x000fca0007ffe0ff */
[----:B------:R-:W-:Y:S04]  /*2290*/  @!P4 STS.64 [R198.X8+0x7000], R196 ;  /* 0x007000c4c600c388 */ /* 0x000fe80000008a00 */
[----:B------:R-:W-:Y:S01]  /*22a0*/  BAR.SYNC.DEFER_BLOCKING 0x0 ;  /* 0x0000000000007b1d */ /* 0x000fe20000010000 */
[----:B--2---:R-:W-:-:S13]  /*22b0*/  ISETP.GE.AND P4, PT, R208, 0x1, PT ;  /* 0x00000001d000780c */ /* 0x004fda0003f86270 */
[----:B-1----:R-:W-:Y:S02]  /*22c0*/  @P4 IADD3 R199, R208, -0x1, RZ ;  /* 0xffffffffd0c74810 */ /* 0x002fe40007ffe0ff */
[----:B------:R-:W0:Y:S03]  /*22d0*/  S2R R208, SR_TID.X ;  /* 0x0000000000d07919 */ /* 0x000e260000002100 */
[----:B------:R-:W-:-:S05]  /*22e0*/  @P4 IMAD R199, R199, c[0x0][0x168], RZ ;  /* 0x00005a00c7c74a24 */ /* 0x000fca00078e02ff */
[----:B------:R-:W-:-:S04]  /*22f0*/  @P4 SHF.R.S32.HI R200, RZ, 0x1f, R199 ;  /* 0x0000001fffc84819 */ /* 0x000fc800000114c7 */
[----:B------:R-:W-:Y:S01]  /*2300*/  @P4 LEA.HI R199, R200, R199, RZ, 0x2 ;  /* 0x000000c7c8c74211 */ /* 0x000fe200078f10ff */
[----:B------:R-:W-:Y:S01]  /*2310*/  HFMA2.MMA R200, -RZ, RZ, 0, 0 ;  /* 0x00000000ffc87435 */ /* 0x000fe200000001ff */
[----:B0-----:R-:W-:-:S05]  /*2320*/  @P4 LOP3.LUT R202, R208, 0xff, RZ, 0xc0, !PT ;  /* 0x000000ffd0ca4812 */ /* 0x001fca00078ec0ff */
        /* <DEDUP_REMOVED lines=29> */
.L_x_12239:
[----:B------:R-:W-:Y:S05]  /*2500*/  BSYNC B1 ;  /* 0x0000000000017941 */ /* 0x000fea0003800000 */
.L_x_12238:
[----:B------:R-:W0:Y:S01]  /*2510*/  LDC.U8 R203, c[0x0][0x1f0] ;  /* 0x00007c00ffcb7b82 */ /* 0x000e220000000000 */
        /* <DEDUP_REMOVED lines=16> */
.L_x_12241:
[----:B------:R-:W-:Y:S05]  /*2620*/  BSYNC B1 ;  /* 0x0000000000017941 */ /* 0x000fea0003800000 */
.L_x_12240:
        /* <DEDUP_REMOVED lines=8> */
[-C--:B------:R-:W-:Y:S02]  /*26b0*/  @P4 FFMA.FTZ R40, R184, R199.reuse, R40 ;  /* 0x000000c7b8284223 */ /* 0x080fe40000010028 */
[----:B------:R-:W-:Y:S01]  /*26c0*/  @P4 FMUL.FTZ R192, R148, R199 ;  /* 0x000000c794c04220 */ /* 0x000fe20000410000 */
[----:B------:R-:W-:Y:S05]  /*26d0*/  @!P3 BRA `(.L_x_12243) ;  /* 0x000000900000b947 */ /* 0x000fea0003800000 */
[----:B------:R-:W2:Y:S01]  /*26e0*/  LDL R201, [R1] ;  /* 0x0000000001c97983 */ /* 0x000ea20000100800 */
[----:B0-----:R-:W-:-:S04]  /*26f0*/  ISETP.NE.AND P6, PT, R203, RZ, PT ;  /* 0x000000ffcb00720c */ /* 0x001fc80003fc5270 */
[----:B------:R-:W-:Y:S02]  /*2700*/  FSEL R199, R197, RZ, !P6 ;  /* 0x000000ffc5c77208 */ /* 0x000fe40007000000 */
[----:B------:R-:W-:-:S04]  /*2710*/  ISETP.NE.U32.AND P6, PT, RZ, c[0x0][0x218], PT ;  /* 0x00008600ff007a0c */ /* 0x000fc80003fc5070 */
[----:B------:R-:W-:Y:S01]  /*2720*/  ISETP.NE.AND.EX P6, PT, RZ, c[0x0][0x21c], PT, P6 ;  /* 0x00008700ff007a0c */ /* 0x000fe20003fc5360 */
[----:B--2---:R-:W-:-:S04]  /*2730*/  FFMA.FTZ R198, R201, R196, R199 ;  /* 0x000000c4c9c67223 */ /* 0x004fc800000100c7 */
[----:B------:R-:W-:-:S04]  /*2740*/  FADD.FTZ R198, R251, -R198 ;  /* 0x800000c6fbc67221 */ /* 0x000fc80000010000 */
[----:B------:R-:W-:-:S04]  /*2750*/  FMUL.FTZ R198, R3, R198 ;  /* 0x000000c603c67220 */ /* 0x000fc80000410000 */
[----:B------:R-:W-:Y:S02]  /*2760*/  @P6 FADD.FTZ R198, R157, R198 ;  /* 0x000000c69dc66221 */ /* 0x000fe40000010000 */
.L_x_12243:
[----:B------:R-:W-:Y:S05]  /*2770*/  BSYNC B1 ;  /* 0x0000000000017941 */ /* 0x000fea0003800000 */
.L_x_12242:
        /* <DEDUP_REMOVED lines=17> */
.L_x_12245:
[----:B------:R-:W-:Y:S05]  /*2890*/  BSYNC B1 ;  /* 0x0000000000017941 */ /* 0x000fea0003800000 */
.L_x_12244:
        /* <DEDUP_REMOVED lines=11> */
.L_x_12247:
[----:B------:R-:W-:Y:S05]  /*2950*/  BSYNC B1 ;  /* 0x0000000000017941 */ /* 0x000fea0003800000 */
.L_x_12246:
        /* <DEDUP_REMOVED lines=17> */
.L_x_12237:
[----:B------:R-:W-:Y:S05]  /*2a70*/  BSYNC B0 ;  /* 0x0000000000007941 */ /* 0x000fea0003800000 */
.L_x_12236:
        /* <DEDUP_REMOVED lines=23> */
.L_x_12251:
[----:B-1----:R-:W-:Y:S05]  /*2bf0*/  BSYNC B1 ;  /* 0x0000000000017941 */ /* 0x002fea0003800000 */
.L_x_12250:
        /* <DEDUP_REMOVED lines=17> */
.L_x_12253:
[----:B------:R-:W-:Y:S05]  /*2d10*/  BSYNC B1 ;  /* 0x0000000000017941 */ /* 0x000fea0003800000 */
.L_x_12252:
        /* <DEDUP_REMOVED lines=8> */
.L_x_12255:
[----:B------:R-:W-:Y:S05]  /*2da0*/  BSYNC B1 ;  /* 0x0000000000017941 */ /* 0x000fea0003800000 */
.L_x_12254:
        /* <DEDUP_REMOVED lines=11> */
.L_x_12257:
[----:B------:R-:W-:Y:S05]  /*2e60*/  BSYNC B1 ;  /* 0x0000000000017941 */ /* 0x000fea0003800000 */
.L_x_12256:
        /* <DEDUP_REMOVED lines=22> */
.L_x_12249:
[----:B------:R-:W-:Y:S05]  /*2fd0*/  BSYNC B0 ;  /* 0x0000000000007941 */ /* 0x000fea0003800000 */
.L_x_12248:
        /* <DEDUP_REMOVED lines=23> */
.L_x_12261:
[----:B0-----:R-:W-:Y:S05]  /*3150*/  BSYNC B1 ;  /* 0x0000000000017941 */ /* 0x001fea0003800000 */
.L_x_12260:
        /* <DEDUP_REMOVED lines=17> */
.L_x_12263:
[----:B------:R-:W-:Y:S05]  /*3270*/  BSYNC B1 ;  /* 0x0000000000017941 */ /* 0x000fea0003800000 */
.L_x_12262:
        /* <DEDUP_REMOVED lines=8> */
.L_x_12265:
[----:B------:R-:W-:Y:S05]  /*3300*/  BSYNC B1 ;  /* 0x0000000000017941 */ /* 0x000fea0003800000 */
.L_x_12264:
        /* <DEDUP_REMOVED lines=11> */
.L_x_12267:
[----:B------:R-:W-:Y:S05]  /*33c0*/  BSYNC B1 ;  /* 0x0000000000017941 */ /* 0x000fea0003800000 */
.L_x_12266:
        /* <DEDUP_REMOVED lines=22> */
.L_x_12259:
[----:B------:R-:W-:Y:S05]  /*3530*/  BSYNC B0 ;  /* 0x0000000000007941 */ /* 0x000fea0003800000 */
.L_x_12258:
        /* <DEDUP_REMOVED lines=22> */
.L_x_12271:
[----:B0-----:R-:W-:Y:S05]  /*36a0*/  BSYNC B1 ;  /* 0x0000000000017941 */ /* 0x001fea0003800000 */
.L_x_12270:
        /* <DEDUP_REMOVED lines=17> */
.L_x_12273:
[----:B------:R-:W-:Y:S05]  /*37c0*/  BSYNC B1 ;  /* 0x0000000000017941 */ /* 0x000fea0003800000 */
.L_x_12272:
        /* <DEDUP_REMOVED lines=8> */
.L_x_12275:
[----:B------:R-:W-:Y:S05]  /*3850*/  BSYNC B1 ;  /* 0x0000000000017941 */ /* 0x000fea0003800000 */
.L_x_12274:
        /* <DEDUP_REMOVED lines=11> */
.L_x_12277:
[----:B------:R-:W-:Y:S05]  /*3910*/  BSYNC B1 ;  /* 0x0000000000017941 */ /* 0x000fea0003800000 */
.L_x_12276:
        /* <DEDUP_REMOVED lines=22> */
.L_x_12269:
[----:B------:R-:W-:Y:S05]  /*3a80*/  BSYNC B0 ;  /* 0x0000000000007941 */ /* 0x000fea0003800000 */
.L_x_12268:
        /* <DEDUP_REMOVED lines=22> */
.L_x_12281:
[----:B0-----:R-:W-:Y:S05]  /*3bf0*/  BSYNC B1 ;  /* 0x0000000000017941 */ /* 0x001fea0003800000 */
.L_x_12280:
        /* <DEDUP_REMOVED lines=17> */
.L_x_12283:
[----:B------:R-:W-:Y:S05]  /*3d10*/  BSYNC B1 ;  /* 0x0000000000017941 */ /* 0x000fea0003800000 */
.L_x_12282:
        /* <DEDUP_REMOVED lines=8> */
.L_x_12285:
[----:B------:R-:W-:Y:S05]  /*3da0*/  BSYNC B1 ;  /* 0x0000000000017941 */ /* 0x000fea0003800000 */
.L_x_12284:
        /* <DEDUP_REMOVED lines=11> */
.L_x_12287:
[----:B------:R-:W-:Y:S05]  /*3e60*/  BSYNC B1 ;  /* 0x0000000000017941 */ /* 0x000fea0003800000 */
.L_x_12286:
        /* <DEDUP_REMOVED lines=22> */
.L_x_12279:
[----:B------:R-:W-:Y:S05]  /*3fd0*/  BSYNC B0 ;  /* 0x0000000000007941 */ /* 0x000fea0003800000 */
.L_x_12278:
        /* <DEDUP_REMOVED lines=22> */
.L_x_12291:
[----:B0-----:R-:W-:Y:S05]  /*4140*/  BSYNC B1 ;  /* 0x0000000000017941 */ /* 0x001fea0003800000 */
.L_x_12290:
        /* <DEDUP_REMOVED lines=17> */
.L_x_12293:
[----:B------:R-:W-:Y:S05]  /*4260*/  BSYNC B1 ;  /* 0x0000000000017941 */ /* 0x000fea0003800000 */
.L_x_12292:
        /* <DEDUP_REMOVED lines=8> */
.L_x_12295:
[----:B------:R-:W-:Y:S05]  /*42f0*/  BSYNC B1 ;  /* 0x0000000000017941 */ /* 0x000fea0003800000 */
.L_x_12294:
        /* <DEDUP_REMOVED lines=11> */
.L_x_12297:
[----:B------:R-:W-:Y:S05]  /*43b0*/  BSYNC B1 ;  /* 0x0000000000017941 */ /* 0x000fea0003800000 */
.L_x_12296:
        /* <DEDUP_REMOVED lines=22> */
.L_x_12289:
[----:B------:R-:W-:Y:S05]  /*4520*/  BSYNC B0 ;  /* 0x0000000000007941 */ /* 0x000fea0003800000 */
.L_x_12288:
        /* <DEDUP_REMOVED lines=11> */
[----:B-----5:R-:W-:Y:S02]  /*45e0*/  @!P3 FSEL R202, R181, RZ, P5 ;  /* 0x000000ffb5cab208 */ /* 0x020fe40002800000 */
        /* <DEDUP_REMOVED lines=14> */
.L_x_12301:
[----:B0-----:R-:W-:Y:S05]  /*46d0*/  BSYNC B1 ;  /* 0x0000000000017941 */ /* 0x001fea0003800000 */
.L_x_12300:
        /* <DEDUP_REMOVED lines=10> */
.L_x_12303:
[----:B------:R-:W-:Y:S05]  /*4780*/  BSYNC B1 ;  /* 0x0000000000017941 */ /* 0x000fea0003800000 */
.L_x_12302:
        /* <DEDUP_REMOVED lines=8> */
.L_x_12305:
[----:B------:R-:W-:Y:S05]  /*4810*/  BSYNC B1 ;  /* 0x0000000000017941 */ /* 0x000fea0003800000 */
.L_x_12304:
        /* <DEDUP_REMOVED lines=9> */
.L_x_12307:
[----:B------:R-:W-:Y:S05]  /*48b0*/  BSYNC B1 ;  /* 0x0000000000017941 */ /* 0x000fea0003800000 */
.L_x_12306:
[----:B------:R-:W-:Y:S01]  /*48c0*/  ISETP.NE.U32.AND P3, PT, RZ, c[0x0][0x258], PT ;  /* 0x00009600ff007a0c */ /* 0x000fe20003f65070 */
[----:B------:R-:W-:-:S03]  /*48d0*/  @P4 FMUL.FTZ R3, R201, c[0x0][0x1ec] ;  /* 0x00007b00c9034a20 */ /* 0x000fc60000410000 */
[----:B------:R-:W-:Y:S01]  /*48e0*/  ISETP.NE.AND.EX P3, PT, RZ, c[0x0][0x25c], PT, P3 ;  /* 0x00009700ff007a0c */ /* 0x000fe20003f65330 */
[-C--:B------:R-:W-:Y:S02]  /*48f0*/  @P4 FMUL.FTZ R194, R106, R3.reuse ;  /* 0x000000036ac24220 */ /* 0x080fe40000410000 */
[----:B------:R-:W-:Y:S01]  /*4900*/  @P4 FFMA.FTZ R18, R186, R3, R18 ;  /* 0x00000003ba124223 */ /* 0x000fe20000010012 */
[C---:B------:R-:W-:Y:S01]  /*4910*/  SEL R188, R203.reuse, R188, P3 ;  /* 0x000000bccbbc7207 */ /* 0x040fe20001800000 */
[----:B------:R-:W-:Y:S01]  /*4920*/  @P4 FMUL.FTZ R203, R203, c[0x0][0x1ec] ;  /* 0x00007b00cbcb4a20 */ /* 0x000fe20000410000 */
[C---:B------:R-:W-:Y:S01]  /*4930*/  SEL R189, R202.reuse, R189, P3 ;  /* 0x000000bdcabd7207 */ /* 0x040fe20001800000 */
[----:B------:R-:W-:Y:S01]  /*4940*/  @P4 FMUL.FTZ R202, R202, c[0x0][0x1ec] ;  /* 0x00007b00caca4a20 */ /* 0x000fe20000410000 */
[----:B------:R-:W-:Y:S01]  /*4950*/  SEL R190, R201, R190, P3 ;  /* 0x000000bec9be7207 */ /* 0x000fe20001800000 */
[----:B------:R-:W-:Y:S01]  /*4960*/  @P4 FMUL.FTZ R192, R104, R203 ;  /* 0x000000cb68c04220 */ /* 0x000fe20000410000 */
[C---:B------:R-:W-:Y:S01]  /*4970*/  SEL R191, R198.reuse, R191, P3 ;  /* 0x000000bfc6bf7207 */ /* 0x040fe20001800000 */
[----:B------:R-:W-:Y:S01]  /*4980*/  @P4 FMUL.FTZ R198, R198, c[0x0][0x1ec] ;  /* 0x00007b00c6c64a20 */ /* 0x000fe20000410000 */
[----:B------:R-:W-:Y:S01]  /*4990*/  ISETP.NE.U32.AND P3, PT, RZ, c[0x0][0x258], PT ;  /* 0x00009600ff007a0c */ /* 0x000fe20003f65070 */
[----:B------:R-:W-:-:S02]  /*49a0*/  @P4 FMUL.FTZ R193, R105, R202 ;  /* 0x000000ca69c14220 */ /* 0x000fc40000410000 */
[----:B------:R-:W-:Y:S01]  /*49b0*/  @P4 FMUL.FTZ R195, R107, R198 ;  /* 0x000000c66bc34220 */ /* 0x000fe20000410000 */
[----:B------:R-:W-:Y:S01]  /*49c0*/  ISETP.NE.AND.EX P3, PT, RZ, c[0x0][0x25c], PT, P3 ;  /* 0x00009700ff007a0c */ /* 0x000fe20003f65330 */
[----:B------:R-:W-:Y:S02]  /*49d0*/  @P4 FFMA.FTZ R16, R184, R203, R16 ;  /* 0x000000cbb8104223 */ /* 0x000fe40000010010 */
[----:B------:R-:W-:Y:S02]  /*49e0*/  @P4 FFMA.FTZ R17, R185, R202, R17 ;  /* 0x000000cab9114223 */ /* 0x000fe40000010011 */
[----:B------:R-:W-:-:S08]  /*49f0*/  @P4 FFMA.FTZ R19, R187, R198, R19 ;  /* 0x000000c6bb134223 */ /* 0x000fd00000010013 */
[----:B------:R-:W-:-:S05]  /*4a00*/  @P3 MOV R196, 0x10 ;  /* 0x0000001000c43802 */ /* 0x000fca0000000f00 */
[----:B------:R-:W-:Y:S01]  /*4a10*/  @P3 IMAD.WIDE.U32 R196, R9, R196, c[0x0][0x258] ;  /* 0x0000960009c43625 */ /* 0x000fe200078e00c4 */
[----:B------:R-:W-:-:S04]  /*4a20*/  @P4 MOV R9, 0x10 ;  /* 0x0000001000094802 */ /* 0x000fc80000000f00 */
[----:B------:R0:W-:Y:S01]  /*4a30*/  @P3 STG.E.128 [R196.64], R188 ;  /* 0x000000bcc4003986 */ /* 0x0001e2000c101d04 */
[----:B------:R-:W-:-:S05]  /*4a40*/  @P4 IMAD.WIDE.U32 R200, R200, R9, c[0x0][0x248] ;  /* 0x00009200c8c84625 */ /* 0x000fca00078e0009 */
[----:B------:R0:W-:Y:S02]  /*4a50*/  @P4 STG.E.128 [R200.64], R192 ;  /* 0x000000c0c8004986 */ /* 0x0001e4000c101d04 */
.L_x_12299:
[----:B------:R-:W-:Y:S05]  /*4a60*/  BSYNC B0 ;  /* 0x0000000000007941 */ /* 0x000fea0003800000 */
.L_x_12298:
[----:B-----5:R-:W2:Y:S01]  /*4a70*/  LDL.LU R3, [R1+0x8] ;  /* 0x0000080001037983 */ /* 0x020ea20000300800 */
[----:B------:R-:W-:Y:S02]  /*4a80*/  IADD3 R2, R2, c[0x0][0x160], RZ ;  /* 0x0000580002027a10 */ /* 0x000fe40007ffe0ff */
[----:B--2---:R-:W-:-:S04]  /*4a90*/  LOP3.LUT P3, RZ, R3, 0xff, RZ, 0xc0, !PT ;  /* 0x000000ff03ff7812 */ /* 0x004fc8000786c0ff */
[----:B------:R-:W-:Y:S02]  /*4aa0*/  SEL R3, RZ, 0x1, P3 ;  /* 0x00000001ff037807 */ /* 0x000fe40001800000 */
[----:B------:R-:W-:-:S03]  /*4ab0*/  ISETP.GE.AND P3, PT, R2, c[0x0][0x164], PT ;  /* 0x0000590002007a0c */ /* 0x000fc60003f66270 */
[----:B------:R2:W-:Y:S10]  /*4ac0*/  STL.S16 [R1+0x8], R3 ;  /* 0x0000080301007387 */ /* 0x0005f40000100600 */
[----:B012---:R-:W-:Y:S01]  /*4ad0*/  @P3 CALL.REL.NOINC `(.L_x_12200) ;  /* 0x0000001000003944 */ /* 0x007fe20003c00000 */
[----:B------:R-:W-:Y:S05]  /*4ae0*/  BRA `(.L_x_12308) ;  /* 0xffffbbc000007947 */ /* 0x000fea000383ffff */
.L_x_12200:
[----:B---3--:R-:W0:Y:S01]  /*4af0*/  S2UR UR6, SR_CTAID.X ;  /* 0x00000000000679c3 */ /* 0x008e220000002500 */
[----:B------:R-:W0:Y:S01]  /*4b00*/  S2R R3, SR_TID.X ;  /* 0x0000000000037919 */ /* 0x000e220000002100 */
[----:B------:R-:W-:-:S02]  /*4b10*/  LOP3.LUT P5, RZ, R0, 0xffffff00, RZ, 0xc0, !PT ;  /* 0xffffff0000ff7812 */ /* 0x000fc400078ac0ff */
[C---:B------:R-:W-:Y:S02]  /*4b20*/  ISETP.GE.U32.AND P4, PT, R0.reuse, 0x200, PT ;  /* 0x000002000000780c */ /* 0x040fe40003f86070 */
[----:B------:R-:W-:Y:S02]  /*4b30*/  ISETP.GE.U32.AND P3, PT, R0, 0x300, PT ;  /* 0x000003000000780c */ /* 0x000fe40003f66070 */
[----:B-----5:R-:W-:Y:S02]  /*4b40*/  @P0 MOV R109, 0x10 ;  /* 0x00000010006d0802 */ /* 0x020fe40000000f00 */
        /* <DEDUP_REMOVED lines=61> */
.L_x_12234:
[----:B------:R-:W-:Y:S01]  /*4f20*/  HFMA2.MMA R198, -RZ, RZ, 0, 9.5367431640625e-07 ;  /* 0x00000010ffc67435 */ /* 0x000fe200000001ff */
[----:B------:R-:W-:-:S02]  /*4f30*/  MOV R197, R210 ;  /* 0x000000d200c57202 */ /* 0x000fc40000000f00 */
[----:B-----5:R-:W-:Y:S02]  /*4f40*/  MOV R211, 0x1f ;  /* 0x0000001f00d37802 */ /* 0x020fe40000000f00 */
[----:B------:R-:W-:Y:S02]  /*4f50*/  MOV R208, 0xffffffff ;  /* 0xffffffff00d07802 */ /* 0x000fe40000000f00 */
[----:B------:R-:W-:Y:S02]  /*4f60*/  MOV R196, 0x4f80 ;  /* 0x00004f8000c47802 */ /* 0x000fe40000000f00 */
[----:B------:R-:W-:Y:S05]  /*4f70*/  CALL.REL.NOINC `($__internal_186_$__cuda_sm70_shflsync_down_p) ;  /* 0x0000045000007944 */ /* 0x000fea0003c00000 */
[----:B-1----:R-:W-:Y:S01]  /*4f80*/  MOV R199, R198 ;  /* 0x000000c600c77202 */ /* 0x002fe20000000f00 */
[----:B------:R-:W-:Y:S05]  /*4f90*/  BRA `(.L_x_12309) ;  /* 0xffffd15000007947 */ /* 0x000fea000383ffff */
.L_x_12235:
[----:B------:R-:W-:Y:S01]  /*4fa0*/  HFMA2.MMA R198, -RZ, RZ, 0, 9.5367431640625e-07 ;  /* 0x00000010ffc67435 */ /* 0x000fe200000001ff */
[----:B------:R-:W-:Y:S02]  /*4fb0*/  MOV R197, R209 ;  /* 0x000000d100c57202 */ /* 0x000fe40000000f00 */
[----:B-----5:R-:W-:Y:S02]  /*4fc0*/  MOV R211, 0x1f ;  /* 0x0000001f00d37802 */ /* 0x020fe40000000f00 */
[----:B------:R-:W-:-:S02]  /*4fd0*/  MOV R208, 0xffffffff ;  /* 0xffffffff00d07802 */ /* 0x000fc40000000f00 */
[----:B------:R-:W-:Y:S02]  /*4fe0*/  MOV R196, 0x5000 ;  /* 0x0000500000c47802 */ /* 0x000fe40000000f00 */
[----:B01----:R-:W-:Y:S05]  /*4ff0*/  CALL.REL.NOINC `($__internal_186_$__cuda_sm70_shflsync_down_p) ;  /* 0x000003d000007944 */ /* 0x003fea0003c00000 */
[----:B------:R-:W-:Y:S01]  /*5000*/  FADD.FTZ R210, R199, R210 ;  /* 0x000000d2c7d27221 */ /* 0x000fe20000010000 */
[----:B------:R-:W-:Y:S01]  /*5010*/  MOV R211, 0x1f ;  /* 0x0000001f00d37802 */ /* 0x000fe20000000f00 */
[----:B-1----:R-:W-:Y:S01]  /*5020*/  FADD.FTZ R209, R209, R198 ;  /* 0x000000c6d1d17221 */ /* 0x002fe20000010000 */
[----:B------:R-:W-:Y:S01]  /*5030*/  HFMA2.MMA R198, -RZ, RZ, 0, 4.76837158203125e-07 ;  /* 0x00000008ffc67435 */ /* 0x000fe200000001ff */
[----:B------:R-:W-:Y:S02]  /*5040*/  MOV R208, 0xffffffff ;  /* 0xffffffff00d07802 */ /* 0x000fe40000000f00 */
[----:B------:R-:W-:Y:S02]  /*5050*/  MOV R197, R210 ;  /* 0x000000d200c57202 */ /* 0x000fe40000000f00 */
[----:B------:R-:W-:Y:S02]  /*5060*/  MOV R196, 0x5080 ;  /* 0x0000508000c47802 */ /* 0x000fe40000000f00 */
[----:B------:R-:W-:Y:S05]  /*5070*/  CALL.REL.NOINC `($__internal_186_$__cuda_sm70_shflsync_down_p) ;  /* 0x0000035000007944 */ /* 0x000fea0003c00000 */
[----:B-1----:R-:W-:Y:S01]  /*5080*/  MOV R199, R198 ;  /* 0x000000c600c77202 */ /* 0x002fe20000000f00 */
[----:B------:R-:W-:Y:S01]  /*5090*/  HFMA2.MMA R198, -RZ, RZ, 0, 4.76837158203125e-07 ;  /* 0x00000008ffc67435 */ /* 0x000fe200000001ff */
[----:B------:R-:W-:-:S02]  /*50a0*/  MOV R197, R209 ;  /* 0x000000d100c57202 */ /* 0x000fc40000000f00 */
[----:B------:R-:W-:Y:S02]  /*50b0*/  MOV R211, 0x1f ;  /* 0x0000001f00d37802 */ /* 0x000fe40000000f00 */
[----:B------:R-:W-:Y:S02]  /*50c0*/  MOV R208, 0xffffffff ;  /* 0xffffffff00d07802 */ /* 0x000fe40000000f00 */
[----:B------:R-:W-:Y:S02]  /*50d0*/  MOV R196, 0x50f0 ;  /* 0x000050f000c47802 */ /* 0x000fe40000000f00 */
[----:B------:R-:W-:Y:S05]  /*50e0*/  CALL.REL.NOINC `($__internal_186_$__cuda_sm70_shflsync_down_p) ;  /* 0x000002e000007944 */ /* 0x000fea0003c00000 */
[----:B------:R-:W-:Y:S01]  /*50f0*/  FADD.FTZ R210, R199, R210 ;  /* 0x000000d2c7d27221 */ /* 0x000fe20000010000 */
[----:B------:R-:W-:Y:S01]  /*5100*/  MOV R211, 0x1f ;  /* 0x0000001f00d37802 */ /* 0x000fe20000000f00 */
[----:B-1----:R-:W-:Y:S01]  /*5110*/  FADD.FTZ R209, R209, R198 ;  /* 0x000000c6d1d17221 */ /* 0x002fe20000010000 */
[----:B------:R-:W-:Y:S01]  /*5120*/  HFMA2.MMA R198, -RZ, RZ, 0, 2.384185791015625e-07 ;  /* 0x00000004ffc67435 */ /* 0x000fe200000001ff */
[----:B------:R-:W-:Y:S02]  /*5130*/  MOV R208, 0xffffffff ;  /* 0xffffffff00d07802 */ /* 0x000fe40000000f00 */
[----:B------:R-:W-:-:S02]  /*5140*/  MOV R197, R210 ;  /* 0x000000d200c57202 */ /* 0x000fc40000000f00 */
[----:B------:R-:W-:Y:S02]  /*5150*/  MOV R196, 0x5170 ;  /* 0x0000517000c47802 */ /* 0x000fe40000000f00 */
[----:B------:R-:W-:Y:S05]  /*5160*/  CALL.REL.NOINC `($__internal_186_$__cuda_sm70_shflsync_down_p) ;  /* 0x0000026000007944 */ /* 0x000fea0003c00000 */
[----:B-1----:R-:W-:Y:S01]  /*5170*/  MOV R199, R198 ;  /* 0x000000c600c77202 */ /* 0x002fe20000000f00 */
[----:B------:R-:W-:Y:S01]  /*5180*/  HFMA2.MMA R198, -RZ, RZ, 0, 2.384185791015625e-07 ;  /* 0x00000004ffc67435 */ /* 0x000fe200000001ff */
[----:B------:R-:W-:Y:S02]  /*5190*/  MOV R197, R209 ;  /* 0x000000d100c57202 */ /* 0x000fe40000000f00 */
[----:B------:R-:W-:Y:S02]  /*51a0*/  MOV R211, 0x1f ;  /* 0x0000001f00d37802 */ /* 0x000fe40000000f00 */
[----:B------:R-:W-:Y:S02]  /*51b0*/  MOV R208, 0xffffffff ;  /* 0xffffffff00d07802 */ /* 0x000fe40000000f00 */
[----:B------:R-:W-:Y:S02]  /*51c0*/  MOV R196, 0x51e0 ;  /* 0x000051e000c47802 */ /* 0x000fe40000000f00 */
[----:B------:R-:W-:Y:S05]  /*51d0*/  CALL.REL.NOINC `($__internal_186_$__cuda_sm70_shflsync_down_p) ;  /* 0x000001f000007944 */ /* 0x000fea0003c00000 */
[----:B------:R-:W-:Y:S01]  /*51e0*/  FADD.FTZ R200, R199, R210 ;  /* 0x000000d2c7c87221 */ /* 0x000fe20000010000 */
[----:B------:R-:W-:Y:S01]  /*51f0*/  MOV R211, 0x1f ;  /* 0x0000001f00d37802 */ /* 0x000fe20000000f00 */
[----:B-1----:R-:W-:Y:S01]  /*5200*/  FADD.FTZ R199, R209, R198 ;  /* 0x000000c6d1c77221 */ /* 0x002fe20000010000 */
[----:B------:R-:W-:Y:S01]  /*5210*/  HFMA2.MMA R198, -RZ, RZ, 0, 1.1920928955078125e-07 ;  /* 0x00000002ffc67435 */ /* 0x000fe200000001ff */
[----:B------:R-:W-:-:S02]  /*5220*/  MOV R208, 0xffffffff ;  /* 0xffffffff00d07802 */ /* 0x000fc40000000f00 */
[----:B------:R-:W-:Y:S02]  /*5230*/  MOV R197, R200 ;  /* 0x000000c800c57202 */ /* 0x000fe40000000f00 */
[----:B------:R-:W-:Y:S02]  /*5240*/  MOV R196, 0x5260 ;  /* 0x0000526000c47802 */ /* 0x000fe40000000f00 */
[----:B------:R-:W-:Y:S05]  /*5250*/  CALL.REL.NOINC `($__internal_186_$__cuda_sm70_shflsync_down_p) ;  /* 0x0000017000007944 */ /* 0x000fea0003c00000 */
[----:B-1----:R-:W-:Y:S01]  /*5260*/  MOV R202, R198 ;  /* 0x000000c600ca7202 */ /* 0x002fe20000000f00 */
[----:B------:R-:W-:Y:S01]  /*5270*/  HFMA2.MMA R198, -RZ, RZ, 0, 1.1920928955078125e-07 ;  /* 0x00000002ffc67435 */ /* 0x000fe200000001ff */
[----:B------:R-:W-:Y:S02]  /*5280*/  MOV R197, R199 ;  /* 0x000000c700c57202 */ /* 0x000fe40000000f00 */
[----:B------:R-:W-:Y:S02]  /*5290*/  MOV R211, 0x1f ;  /* 0x0000001f00d37802 */ /* 0x000fe40000000f00 */
[----:B------:R-:W-:Y:S02]  /*52a0*/  MOV R208, 0xffffffff ;  /* 0xffffffff00d07802 */ /* 0x000fe40000000f00 */
[----:B------:R-:W-:-:S02]  /*52b0*/  MOV R196, 0x52d0 ;  /* 0x000052d000c47802 */ /* 0x000fc40000000f00 */
[----:B------:R-:W-:Y:S05]  /*52c0*/  CALL.REL.NOINC `($__internal_186_$__cuda_sm70_shflsync_down_p) ;  /* 0x0000010000007944 */ /* 0x000fea0003c00000 */
[----:B------:R-:W-:Y:S01]  /*52d0*/  FADD.FTZ R200, R202, R200 ;  /* 0x000000c8cac87221 */ /* 0x000fe20000010000 */
[----:B------:R-:W-:Y:S01]  /*52e0*/  MOV R211, 0x1f ;  /* 0x0000001f00d37802 */ /* 0x000fe20000000f00 */
[----:B-1----:R-:W-:Y:S01]  /*52f0*/  FADD.FTZ R199, R199, R198 ;  /* 0x000000c6c7c77221 */ /* 0x002fe20000010000 */
[----:B------:R-:W-:Y:S01]  /*5300*/  HFMA2.MMA R198, -RZ, RZ, 0, 5.9604644775390625e-08 ;  /* 0x00000001ffc67435 */ /* 0x000fe200000001ff */
[----:B------:R-:W-:-:S02]  /*5310*/  MOV R208, 0xffffffff ;  /* 0xffffffff00d07802 */ /* 0x000fc40000000f00 */
[----:B------:R-:W-:Y:S02]  /*5320*/  MOV R197, R200 ;  /* 0x000000c800c57202 */ /* 0x000fe40000000f00 */
[----:B------:R-:W-:Y:S02]  /*5330*/  MOV R196, 0x5350 ;  /* 0x0000535000c47802 */ /* 0x000fe40000000f00 */
[----:B------:R-:W-:Y:S05]  /*5340*/  CALL.REL.NOINC `($__internal_186_$__cuda_sm70_shflsync_down_p) ;  /* 0x0000008000007944 */ /* 0x000fea0003c00000 */
[----:B-1----:R-:W-:Y:S01]  /*5350*/  MOV R202, R198 ;  /* 0x000000c600ca7202 */ /* 0x002fe20000000f00 */
[----:B------:R-:W-:Y:S01]  /*5360*/  HFMA2.MMA R198, -RZ, RZ, 0, 5.9604644775390625e-08 ;  /* 0x00000001ffc67435 */ /* 0x000fe200000001ff */
[----:B------:R-:W-:Y:S02]  /*5370*/  MOV R197, R199 ;  /* 0x000000c700c57202 */ /* 0x000fe40000000f00 */
[----:B------:R-:W-:Y:S02]  /*5380*/  MOV R211, 0x1f ;  /* 0x0000001f00d37802 */ /* 0x000fe40000000f00 */
[----:B------:R-:W-:Y:S02]  /*5390*/  MOV R208, 0xffffffff ;  /* 0xffffffff00d07802 */ /* 0x000fe40000000f00 */
[----:B------:R-:W-:-:S02]  /*53a0*/  MOV R196, 0x53c0 ;  /* 0x000053c000c47802 */ /* 0x000fc40000000f00 */
[----:B------:R-:W-:Y:S05]  /*53b0*/  CALL.REL.NOINC `($__internal_186_$__cuda_sm70_shflsync_down_p) ;  /* 0x0000001000007944 */ /* 0x000fea0003c00000 */
[----:B-1----:R-:W-:Y:S05]  /*53c0*/  BRA `(.L_x_12310) ;  /* 0xffffce4000007947 */ /* 0x002fea000383ffff */
        .weak           $__internal_186_$__cuda_sm70_shflsync_down_p
        .type           $__internal_186_$__cuda_sm70_shflsync_down_p,@function
        .size           $__internal_186_$__cuda_sm70_shflsync_down_p,(.L_x_13062 - $__internal_186_$__cuda_sm70_shflsync_down_p)
$__internal_186_$__cuda_sm70_shflsync_down_p:
[----:B------:R-:W-:Y:S04]  /*53d0*/  WARPSYNC R208 ;  /* 0x000000d000007348 */ /* 0x000fe80003800000 */
[----:B------:R0:W1:Y:S02]  /*53e0*/  SHFL.DOWN PT, R198, R197, R198, R211 ;  /* 0x080000c6c5c67389 */ /* 0x00006400000e00d3 */
[----:B0-----:R-:W-:-:S06]  /*53f0*/  HFMA2.MMA R197, -RZ, RZ, 0, 0 ;  /* 0x00000000ffc57435 */ /* 0x001fcc00000001ff */
[----:B------:R-:W-:Y:S05]  /*5400*/  RET.REL.NODEC R196 `(_ZN10layer_norm13ln_bwd_kernelINS_13Kernel_traitsIfffffjLj7168ELj1ELj1ELj8ELj16ENS_18Kernel_traits_baseILj7168EfffffjLj256EEEEELb0ELb1ELb1ELb0EEEvNS_9BwdParamsE) ;  /* 0xffffabf0c4007950 */ /* 0x000fea0003c3ffff */
.L_x_12311:
        /* <DEDUP_REMOVED lines=15> */
.L_x_13062:


//--------------------- .text._ZN10layer_norm13ln_bwd_kernelINS_13Kernel_traitsIfffffjLj7168ELj1ELj1ELj8ELj16ENS_18Kernel_traits_baseILj7168EfffffjLj256EEEEELb0ELb1ELb1ELb1EEEvNS_9BwdParamsE --------------------------
	.section	.text._ZN10layer_norm13ln_bwd_kernelINS_13Kernel_traitsIfffffjLj7168ELj1ELj1ELj8ELj16ENS_18Kernel_traits_baseILj7168EfffffjLj256EEEEELb0ELb1ELb1ELb1EEEvNS_9BwdParamsE,"ax",@progbits
	.sectioninfo	@"SHI_REGISTERS=255"
	.align	128
        .global         _ZN10layer_norm13ln_bwd_kernelINS_13Kernel_traitsIfffffjLj7168ELj1ELj1ELj8ELj16ENS_18Kernel_traits_baseILj7168EfffffjLj256EEEEELb0ELb1ELb1ELb1EEEvNS_9BwdParamsE
        .type           _ZN10layer_norm13ln_bwd_kernelINS_13Kernel_traitsIfffffjLj7168ELj1ELj1ELj8ELj16ENS_18Kernel_traits_baseILj7168EfffffjLj256EEEEELb0ELb1ELb1ELb1EEEvNS_9BwdParamsE,@function
        .size           _ZN10layer_norm13ln_bwd_kernelINS_13Kernel_traitsIfffffjLj7168ELj1ELj1ELj8ELj16ENS_18Kernel_traits_baseILj7168EfffffjLj256EEEEELb0ELb1ELb1ELb1EEEvNS_9BwdParamsE,(.L_x_13063 - _ZN10layer_norm13ln_bwd_kernelINS_13Kernel_traitsIfffffjLj7168ELj1ELj1ELj8ELj16ENS_18Kernel_traits_baseILj7168EfffffjLj256EEEEELb0ELb1ELb1ELb1EEEvNS_9BwdParamsE)
        .other          _ZN10layer_norm13ln_bwd_kernelINS_13Kernel_traitsIfffffjLj7168ELj1ELj1ELj8ELj16ENS_18Kernel_traits_baseILj7168EfffffjLj256EEEEELb0ELb1ELb1ELb1EEEvNS_9BwdParamsE,@"STO_CUDA_ENTRY STV_DEFAULT"
_ZN10layer_norm13ln_bwd_kernelINS_13Kernel_traitsIfffffjLj7168ELj1ELj1ELj8ELj16ENS_18Kernel_traits_baseILj7168EfffffjLj256EEEEELb0ELb1ELb1ELb1EEEvNS_9BwdParamsE:
.text._ZN10layer_norm13ln_bwd_kernelINS_13Kernel_traitsIfffffjLj7168ELj1ELj1ELj8ELj16ENS_18Kernel_traits_baseILj7168EfffffjLj256EEEEELb0ELb1ELb1ELb1EEEvNS_9BwdParamsE:
        /* <DEDUP_REMOVED lines=51> */
.L_x_12312:
        /* <DEDUP_REMOVED lines=27> */
[----:B------:R0:W-:Y:S01]  /*04e0*/  STL.S16 [R1+0x18], R0 ;  /* 0x0000180001007387 */ /* 0x0001e20000100600 */
        /* <DEDUP_REMOVED lines=36> */
.L_x_12375:
[----:B------:R-:W-:-:S05]  /*0730*/  MOV R199, 0x4 ;  /* 0x0000000400c77802 */ /* 0x000fca0000000f00 */
[----:B------:R-:W-:-:S05]  /*0740*/  IMAD.WIDE R192, R3, R199, c[0x0][0x1d8] ;  /* 0x0000760003c07625 */ /* 0x000fca00078e02c7 */
[----:B------:R0:W2:Y:S02]  /*0750*/  LDG.E R198, [R192.64] ;  /* 0x00000004c0c67981 */ /* 0x0000a4000c1e1900 */
[----:B0-----:R-:W-:-:S05]  /*0760*/  IMAD.WIDE R192, R3, R199, c[0x0][0x1a8] ;  /* 0x00006a0003c07625 */ /* 0x001fca00078e02c7 */
[----:B-----5:R0:W5:Y:S02]  /*0770*/  LDG.E R2, [R192.64] ;  /* 0x00000004c0027981 */ /* 0x020164000c1e1900 */
[----:B0-----:R-:W-:-:S05]  /*0780*/  IMAD.WIDE R192, R3, R199, c[0x0][0x1d0] ;  /* 0x0000740003c07625 */ /* 0x001fca00078e02c7 */
[----:B------:R0:W3:Y:S01]  /*0790*/  LDG.E R205, [R192.64] ;  /* 0x00000004c0cd7981 */ /* 0x0000e2000c1e1900 */
[----:B------:R-:W-:Y:S01]  /*07a0*/  IMAD R0, R3, c[0x0][0x168], RZ ;  /* 0x00005a0003007a24 */ /* 0x000fe200078e02ff */
[----:B------:R-:W-:Y:S01]  /*07b0*/  MOV R204, 0x10 ;  /* 0x0000001000cc7802 */ /* 0x000fe20000000f00 */
[----:B------:R-:W-:Y:S01]  /*07c0*/  BSSY B0, `(.L_x_12314) ;  /* 0x0000130000007945 */ /* 0x000fe20003800000 */
[----:B------:R-:W1:Y:S02]  /*07d0*/  S2R R196, SR_TID.X ;  /* 0x0000000000c47919 */ /* 0x000e640000002100 */
[----:B------:R-:W-:-:S04]  /*07e0*/  SHF.R.S32.HI R197, RZ, 0x1f, R0 ;  /* 0x0000001fffc57819 */ /* 0x000fc80000011400 */
[----:B------:R-:W-:Y:S02]  /*07f0*/  LEA.HI R197, R197, R0, RZ, 0x2 ;  /* 0x00000000c5c57211 */ /* 0x000fe400078f10ff */
[----:B-1----:R-:W-:-:S04]  /*0800*/  LOP3.LUT R228, R196, 0xff, RZ, 0xc0, !PT ;  /* 0x000000ffc4e47812 */ /* 0x002fc800078ec0ff */
[----:B------:R-:W-:-:S04]  /*0810*/  LEA.HI.SX32 R0, R197, R228, 0x1e ;  /* 0x000000e4c5007211 */ /* 0x000fc800078ff2ff */
[C---:B------:R-:W-:Y:S01]  /*0820*/  IADD3 R206, R0.reuse, 0x300, RZ ;  /* 0x0000030000ce7810 */ /* 0x040fe20007ffe0ff */
[CC--:B0-----:R-:W-:Y:S01]  /*0830*/  IMAD.WIDE.U32 R192, R0.reuse, R204.reuse, c[0x0][0x218] ;  /* 0x0000860000c07625 */ /* 0x0c1fe200078e00cc */
[C---:B------:R-:W-:Y:S02]  /*0840*/  IADD3 R244, R0.reuse, 0x100, RZ ;  /* 0x0000010000f47810 */ /* 0x040fe40007ffe0ff */
[----:B------:R-:W-:Y:S01]  /*0850*/  IADD3 R245, R0, 0x200, RZ ;  /* 0x0000020000f57810 */ /* 0x000fe20007ffe0ff */
[----:B------:R0:W-:Y:S01]  /*0860*/  STL [R1+0x4], R206 ;  /* 0x000004ce01007387 */ /* 0x0001e20000100800 */
[----:B------:R-:W-:-:S04]  /*0870*/  IMAD.WIDE.U32 R240, R206, R204, c[0x0][0x218] ;  /* 0x00008600cef07625 */ /* 0x000fc800078e00cc */
[----:B------:R-:W-:-:S04]  /*0880*/  IMAD.WIDE.U32 R196, R244, R204, c[0x0][0x218] ;  /* 0x00008600f4c47625 */ /* 0x000fc800078e00cc */
[----:B------:R-:W-:Y:S01]  /*0890*/  IMAD.WIDE.U32 R242, R245, R204, c[0x0][0x218] ;  /* 0x00008600f5f27625 */ /* 0x000fe200078e00cc */
[----:B--2---:R-:W-:Y:S01]  /*08a0*/  ISETP.GT.AND P6, PT, R198, RZ, PT ;  /* 0x000000ffc600720c */ /* 0x004fe20003fc4270 */
[----:B---3--:R0:W-:-:S12]  /*08b0*/  STL [R1+0x14], R205 ;  /* 0x000014cd01007387 */ /* 0x0081d80000100800 */
        /* <DEDUP_REMOVED lines=20> */
.L_x_12315:
[----:B------:R-:W-:Y:S01]  /*0a00*/  IADD3 R198, R198, -0x1, RZ ;  /* 0xffffffffc6c67810 */ /* 0x000fe20007ffe0ff */
[----:B------:R-:W-:Y:S01]  /*0a10*/  IMAD.WIDE R250, R3, R199, c[0x0][0x1a0] ;  /* 0x0000680003fa7625 */ /* 0x000fe200078e02c7 */
[----:B------:R-:W-:-:S03]  /*0a20*/  MOV R252, 0x10 ;  /* 0x0000001000fc7802 */ /* 0x000fc60000000f00 */
[----:B------:R-:W-:Y:S01]  /*0a30*/  IMAD R198, R198, c[0x0][0x168], RZ ;  /* 0x00005a00c6c67a24 */ /* 0x000fe200078e02ff */
[C---:B------:R-:W-:Y:S01]  /*0a40*/  IADD3 R248, R0.reuse, 0x500, RZ ;  /* 0x0000050000f87810 */ /* 0x040fe20007ffe0ff */
[-C--:B------:R-:W-:Y:S01]  /*0a50*/  IMAD.WIDE.U32 R4, R0, R252.reuse, c[0x0][0x188] ;  /* 0x0000620000047625 */ /* 0x080fe200078e00fc */
[----:B------:R1:W2:Y:S02]  /*0a60*/  LDG.E R250, [R250.64] ;  /* 0x00000004fafa7981 */ /* 0x0002a4000c1e1900 */
[----:B------:R-:W-:Y:S01]  /*0a70*/  SHF.R.S32.HI R189, RZ, 0x1f, R198 ;  /* 0x0000001fffbd7819 */ /* 0x000fe200000114c6 */
[----:B------:R-:W-:Y:S02]  /*0a80*/  IMAD.WIDE.U32 R216, R248, R252, c[0x0][0x188] ;  /* 0x00006200f8d87625 */ /* 0x000fe400078e00fc */
[----:B------:R-:W3:Y:S01]  /*0a90*/  LDG.E.128 R4, [R4.64] ;  /* 0x0000000404047981 */ /* 0x000ee2000c1e1d00 */
[----:B------:R-:W-:Y:S01]  /*0aa0*/  LEA.HI R189, R189, R198, RZ, 0x2 ;  /* 0x000000c6bdbd7211 */ /* 0x000fe200078f10ff */
[----:B0-----:R-:W-:Y:S01]  /*0ab0*/  IMAD.WIDE.U32 R204, R245, R252, c[0x0][0x188] ;  /* 0x00006200f5cc7625 */ /* 0x001fe200078e00fc */
[----:B------:R-:W-:Y:S01]  /*0ac0*/  IADD3 R247, R0, 0x400, RZ ;  /* 0x0000040000f77810 */ /* 0x000fe20007ffe0ff */
[----:B------:R-:W4:Y:S01]  /*0ad0*/  LDG.E.128 R216, [R216.64] ;  /* 0x00000004d8d87981 */ /* 0x000f22000c1e1d00 */
[----:B------:R-:W-:Y:S01]  /*0ae0*/  LEA.HI.SX32 R198, R189, R228, 0x1e ;  /* 0x000000e4bdc67211 */ /* 0x000fe200078ff2ff */
[----:B------:R-:W-:-:S03]  /*0af0*/  IMAD.WIDE.U32 R200, R244, R252, c[0x0][0x188] ;  /* 0x00006200f4c87625 */ /* 0x000fc600078e00fc */
[C---:B------:R-:W-:Y:S01]  /*0b00*/  IADD3 R228, R198.reuse, 0x100, RZ ;  /* 0x00000100c6e47810 */ /* 0x040fe20007ffe0ff */
[-C--:B------:R-:W-:Y:S01]  /*0b10*/  IMAD.WIDE.U32 R224, R198, R252.reuse, c[0x0][0x208] ;  /* 0x00008200c6e07625 */ /* 0x080fe200078e00fc */
[----:B------:R-:W-:Y:S01]  /*0b20*/  IADD3 R246, R0, 0x600, RZ ;  /* 0x0000060000f67810 */ /* 0x000fe20007ffe0ff */
[----:B------:R-:W4:Y:S02]  /*0b30*/  LDG.E.128 R200, [R200.64] ;  /* 0x00000004c8c87981 */ /* 0x000f24000c1e1d00 */
[-C--:B------:R-:W-:Y:S02]  /*0b40*/  IMAD.WIDE.U32 R228, R228, R252.reuse, c[0x0][0x208] ;  /* 0x00008200e4e47625 */ /* 0x080fe400078e00fc */
[----:B------:R-:W4:Y:S02]  /*0b50*/  LDG.E.128 R224, [R224.64] ;  /* 0x00000004e0e07981 */ /* 0x000f24000c1e1d00 */
[-C--:B------:R-:W-:Y:S02]  /*0b60*/  IMAD.WIDE.U32 R208, R206, R252.reuse, c[0x0][0x188] ;  /* 0x00006200ced07625 */ /* 0x080fe400078e00fc */
[----:B------:R-:W4:Y:S02]  /*0b70*/  LDG.E.128 R204, [R204.64] ;  /* 0x00000004cccc7981 */ /* 0x000f24000c1e1d00 */
[----:B------:R-:W-:-:S02]  /*0b80*/  IMAD.WIDE.U32 R212, R247, R252, c[0x0][0x188] ;  /* 0x00006200f7d47625 */ /* 0x000fc400078e00fc */
[----:B------:R-:W4:Y:S02]  /*0b90*/  LDG.E.128 R228, [R228.64] ;  /* 0x00000004e4e47981 */ /* 0x000f24000c1e1d00 */
[----:B------:R-:W-:Y:S02]  /*0ba0*/  IMAD.WIDE.U32 R220, R246, R252, c[0x0][0x188] ;  /* 0x00006200f6dc7625 */ /* 0x000fe400078e00fc */
[----:B------:R-:W4:Y:S04]  /*0bb0*/  LDG.E.128 R208, [R208.64] ;  /* 0x00000004d0d07981 */ /* 0x000f28000c1e1d00 */
[----:B------:R-:W4:Y:S04]  /*0bc0*/  LDG.E.128 R212, [R212.64] ;  /* 0x00000004d4d47981 */ /* 0x000f28000c1e1d00 */
[----:B------:R-:W4:Y:S01]  /*0bd0*/  LDG.E.128 R220, [R220.64] ;  /* 0x00000004dcdc7981 */ /* 0x000f22000c1e1d00 */
[----:B------:R-:W-:-:S02]  /*0be0*/  IADD3 R188, R198, 0x400, RZ ;  /* 0x00000400c6bc7810 */ /* 0x000fc40007ffe0ff */
[----:B------:R-:W-:-:S03]  /*0bf0*/  IADD3 R232, R198, 0x200, RZ ;  /* 0x00000200c6e87810 */ /* 0x000fc60007ffe0ff */
[----:B------:R-:W-:-:S04]  /*0c00*/  IMAD.WIDE.U32 R188, R188, R252, c[0x0][0x208] ;  /* 0x00008200bcbc7625 */ /* 0x000fc800078e00fc */
[----:B------:R-:W-:Y:S02]  /*0c10*/  IMAD.WIDE.U32 R232, R232, R252, c[0x0][0x208] ;  /* 0x00008200e8e87625 */ /* 0x000fe400078e00fc */
[----:B------:R-:W4:Y:S04]  /*0c20*/  LDG.E.128 R188, [R188.64] ;  /* 0x00000004bcbc7981 */ /* 0x000f28000c1e1d00 */
[----:B------:R-:W4:Y:S01]  /*0c30*/  LDG.E.128 R232, [R232.64] ;  /* 0x00000004e8e87981 */ /* 0x000f22000c1e1d00 */
[----:B------:R-:W-:Y:S02]  /*0c40*/  ISETP.NE.U32.AND P0, PT, RZ, c[0x0][0x218], PT ;  /* 0x00008600ff007a0c */ /* 0x000fe40003f05070 */
[----:B------:R-:W-:Y:S02]  /*0c50*/  IADD3 R236, R198, 0x300, RZ ;  /* 0x00000300c6ec7810 */ /* 0x000fe40007ffe0ff */
[----:B------:R-:W-:-:S03]  /*0c60*/  ISETP.NE.AND.EX P0, PT, RZ, c[0x0][0x21c], PT, P0 ;  /* 0x00008700ff007a0c */ /* 0x000fc60003f05300 */
[----:B------:R-:W-:Y:S01]  /*0c70*/  IMAD.WIDE.U32 R236, R236, R252, c[0x0][0x208] ;  /* 0x00008200ecec7625 */ /* 0x000fe200078e00fc */
[----:B------:R-:W-:-:S05]  /*0c80*/  IADD3 R194, R198, 0x500, RZ ;  /* 0x00000500c6c27810 */ /* 0x000fca0007ffe0ff */
[----:B------:R-:W4:Y:S04]  /*0c90*/  LDG.E.128 R236, [R236.64] ;  /* 0x00000004ecec7981 */ /* 0x000f28000c1e1d00 */
[----:B------:R0:W5:Y:S04]  /*0ca0*/  @P0 LDG.E.128 R56, [R192.64] ;  /* 0x00000004c0380981 */ /* 0x000168000c1e1d00 */
[----:B------:R0:W5:Y:S01]  /*0cb0*/  @P0 LDG.E.128 R52, [R196.64] ;  /* 0x00000004c4340981 */ /* 0x000162000c1e1d00 */
[----:B-1----:R-:W1:Y:S01]  /*0cc0*/  LDC.U8 R251, c[0x0][0x1f0] ;  /* 0x00007c00fffb7b82 */ /* 0x002e620000000000 */
[----:B------:R-:W-:-:S02]  /*0cd0*/  @P0 IMAD.WIDE.U32 R248, R248, R252, c[0x0][0x218] ;  /* 0x00008600f8f80625 */ /* 0x000fc400078e00fc */
[----:B------:R0:W5:Y:S02]  /*0ce0*/  @P0 LDG.E.128 R44, [R240.64] ;  /* 0x00000004f02c0981 */ /* 0x000164000c1e1d00 */
[-C--:B0-----:R-:W-:Y:S01]  /*0cf0*/  IMAD.WIDE.U32 R192, R194, R252.reuse, c[0x0][0x208] ;  /* 0x00008200c2c07625 */ /* 0x081fe200078e00fc */
[----:B------:R-:W-:Y:S01]  /*0d00*/  IADD3 R198, R198, 0x600, RZ ;  /* 0x00000600c6c67810 */ /* 0x000fe20007ffe0ff */
[----:B------:R0:W5:Y:S04]  /*0d10*/  @P0 LDG.E.128 R48, [R242.64] ;  /* 0x00000004f2300981 */ /* 0x000168000c1e1d00 */
[----:B------:R-:W4:Y:S01]  /*0d20*/  LDG.E.128 R192, [R192.64] ;  /* 0x00000004c0c07981 */ /* 0x000f22000c1e1d00 */
[----:B------:R-:W-:-:S03]  /*0d30*/  IMAD.WIDE.U32 R196, R198, R252, c[0x0][0x208] ;  /* 0x00008200c6c47625 */ /* 0x000fc600078e00fc */
[----:B------:R0:W5:Y:S04]  /*0d40*/  @P0 LDG.E.128 R36, [R248.64] ;  /* 0x00000004f8240981 */ /* 0x000168000c1e1d00 */
[----:B------:R-:W4:Y:S01]  /*0d50*/  LDG.E.128 R196, [R196.64] ;  /* 0x00000004c4c47981 */ /* 0x000f22000c1e1d00 */
[----:B------:R-:W-:-:S04]  /*0d60*/  @P0 IMAD.WIDE.U32 R240, R247, R252, c[0x0][0x218] ;  /* 0x00008600f7f00625 */ /* 0x000fc800078e00fc */
[----:B------:R-:W-:Y:S01]  /*0d70*/  @P0 IMAD.WIDE.U32 R246, R246, R252, c[0x0][0x218] ;  /* 0x00008600f6f60625 */ /* 0x000fe200078e00fc */
[----:B------:R4:W5:Y:S04]  /*0d80*/  @P0 LDG.E.128 R40, [R240.64] ;  /* 0x00000004f0280981 */ /* 0x000968000c1e1d00 */
[----:B------:R0:W5:Y:S01]  /*0d90*/  @P0 LDG.E.128 R32, [R246.64] ;  /* 0x00000004f6200981 */ /* 0x000162000c1e1d00 */
[----:B-1----:R-:W-:-:S04]  /*0da0*/  ISETP.NE.AND P0, PT, R251, RZ, PT ;  /* 0x000000fffb00720c */ /* 0x002fc80003f05270 */
[----:B--2---:R-:W-:-:S05]  /*0db0*/  FSEL R250, R250, RZ, !P0 ;  /* 0x000000fffafa7208 */ /* 0x004fca0004000000 */
[C---:B---3--:R-:W-:Y:S02]  /*0dc0*/  FADD.FTZ R6, -R250.reuse, R6 ;  /* 0x00000006fa067221 */ /* 0x048fe40000010100 */
[C---:B------:R-:W-:Y:S02]  /*0dd0*/  FADD.FTZ R4, -R250.reuse, R4 ;  /* 0x00000004fa047221 */ /* 0x040fe40000010100 */
[----:B------:R-:W-:Y:S02]  /*0de0*/  FADD.FTZ R5, -R250, R5 ;  /* 0x00000005fa057221 */ /* 0x000fe40000010100 */
[----:B-----5:R-:W-:Y:S02]  /*0df0*/  FMUL.FTZ R251, R2, R6 ;  /* 0x0000000602fb7220 */ /* 0x020fe40000410000 */
[C---:B----4-:R-:W-:Y:S02]  /*0e00*/  FADD.FTZ R241, -R250.reuse, R218 ;  /* 0x000000dafaf17221 */ /* 0x050fe40000010100 */
[----:B------:R-:W-:-:S02]  /*0e10*/  FADD.FTZ R240, -R250, R219 ;  /* 0x000000dbfaf07221 */ /* 0x000fc40000010100 */
[C---:B0-----:R-:W-:Y:S02]  /*0e20*/  FMUL.FTZ R247, R2.reuse, R4 ;  /* 0x0000000402f77220 */ /* 0x041fe40000410000 */
[----:B------:R-:W-:Y:S02]  /*0e30*/  FMUL.FTZ R252, R2, R5 ;  /* 0x0000000502fc7220 */ /* 0x000fe40000410000 */
[----:B------:R-:W-:Y:S02]  /*0e40*/  FMUL.FTZ R6, R125, R225 ;  /* 0x000000e17d067220 */ /* 0x000fe40000410000 */
[----:B------:R-:W-:Y:S02]  /*0e50*/  FMUL.FTZ R218, R126, R226 ;  /* 0x000000e27eda7220 */ /* 0x000fe40000410000 */
[----:B------:R-:W-:Y:S02]  /*0e60*/  FMUL.FTZ R219, R127, R227 ;  /* 0x000000e37fdb7220 */ /* 0x000fe40000410000 */
[----:B------:R-:W-:-:S02]  /*0e70*/  FADD.FTZ R204, -R250, R204 ;  /* 0x000000ccfacc7221 */ /* 0x000fc40000010100 */
[----:B------:R-:W-:Y:S01]  /*0e80*/  FMUL.FTZ R4, R128, R228 ;  /* 0x000000e480047220 */ /* 0x000fe20000410000 */
[----:B------:R-:W-:Y:S01]  /*0e90*/  STL [R1+0x10], R6 ;  /* 0x0000100601007387 */ /* 0x000fe20000100800 */
[----:B------:R-:W-:Y:S02]  /*0ea0*/  FMUL.FTZ R246, R124, R224 ;  /* 0x000000e07cf67220 */ /* 0x000fe40000410000 */
[C---:B------:R-:W-:Y:S01]  /*0eb0*/  FADD.FTZ R7, -R250.reuse, R7 ;  /* 0x00000007fa077221 */ /* 0x040fe20000010100 */
[----:B------:R-:W-:Y:S01]  /*0ec0*/  STL [R1+0xc], R218 ;  /* 0x00000cda01007387 */ /* 0x000fe20000100800 */
[----:B------:R-:W-:Y:S02]  /*0ed0*/  FFMA.FTZ R29, R225, R252, R29 ;  /* 0x000000fce11d7223 */ /* 0x000fe4000001001d */
[----:B------:R-:W-:Y:S01]  /*0ee0*/  FADD.FTZ R25, R25, R225 ;  /* 0x000000e119197221 */ /* 0x000fe20000010000 */
[----:B------:R-:W-:Y:S01]  /*0ef0*/  STL [R1+0x8], R219 ;  /* 0x000008db01007387 */ /* 0x000fe20000100800 */
[----:B------:R-:W-:-:S02]  /*0f00*/  FADD.FTZ R200, -R250, R200 ;  /* 0x000000c8fac87221 */ /* 0x000fc40000010100 */
[----:B------:R-:W-:Y:S01]  /*0f10*/  FMUL.FTZ R225, R2, R204 ;  /* 0x000000cc02e17220 */ /* 0x000fe20000410000 */
[----:B------:R0:W-:Y:S01]  /*0f20*/  STL [R1], R4 ;  /* 0x0000000401007387 */ /* 0x0001e20000100800 */
[C---:B------:R-:W-:Y:S01]  /*0f30*/  FADD.FTZ R243, -R250.reuse, R216 ;  /* 0x000000d8faf37221 */ /* 0x040fe20000010100 */
[----:B------:R-:W-:Y:S01]  /*0f40*/  MOV R204, R4 ;  /* 0x0000000400cc7202 */ /* 0x000fe20000000f00 */
        /* <DEDUP_REMOVED lines=19> */
[----:B0-----:R-:W-:Y:S02]  /*1080*/  FADD.FTZ R4, RZ, R246 ;  /* 0x000000f6ff047221 */ /* 0x001fe40000010000 */
[----:B------:R-:W-:Y:S02]  /*1090*/  FMUL.FTZ R250, R2, R7 ;  /* 0x0000000702fa7220 */ /* 0x000fe40000410000 */
[----:B------:R-:W-:-:S02]  /*10a0*/  FFMA.FTZ R5, R247, R246, RZ ;  /* 0x000000f6f7057223 */ /* 0x000fc400000100ff */
[----:B------:R-:W-:Y:S01]  /*10b0*/  FMUL.FTZ R249, R2, R200 ;  /* 0x000000c802f97220 */ /* 0x000fe20000410000 */
[----:B------:R-:W-:Y:S01]  /*10c0*/  MOV R200, R218 ;  /* 0x000000da00c87202 */ /* 0x000fe20000000f00 */
[----:B------:R-:W-:Y:S02]  /*10d0*/  FADD.FTZ R4, R4, R6 ;  /* 0x0000000604047221 */ /* 0x000fe40000010000 */
[----:B------:R-:W-:Y:S02]  /*10e0*/  FFMA.FTZ R31, R227, R250, R31 ;  /* 0x000000fae31f7223 */ /* 0x000fe4000001001f */
[----:B------:R-:W-:Y:S02]  /*10f0*/  FADD.FTZ R27, R27, R227 ;  /* 0x000000e31b1b7221 */ /* 0x000fe40000010000 */
[----:B------:R-:W-:Y:S02]  /*1100*/  FFMA.FTZ R6, R252, R6, R5 ;  /* 0x00000006fc067223 */ /* 0x000fe40000010005 */
[C---:B------:R-:W-:Y:S01]  /*1110*/  FMUL.FTZ R227, R2.reuse, R202 ;  /* 0x000000ca02e37220 */ /* 0x040fe20000410000 */
[----:B------:R-:W-:Y:S01]  /*1120*/  MOV R202, R219 ;  /* 0x000000db00ca7202 */ /* 0x000fe20000000f00 */
[----:B------:R-:W-:-:S02]  /*1130*/  FMUL.FTZ R248, R2, R201 ;  /* 0x000000c902f87220 */ /* 0x000fc40000410000 */
[----:B------:R-:W-:Y:S02]  /*1140*/  FADD.FTZ R7, R4, R200 ;  /* 0x000000c804077221 */ /* 0x000fe40000010000 */
[----:B------:R-:W-:Y:S02]  /*1150*/  FFMA.FTZ R201, R251, R200, R6 ;  /* 0x000000c8fbc97223 */ /* 0x000fe40000010006 */
[----:B------:R-:W-:Y:S02]  /*1160*/  FADD.FTZ R200, R7, R202 ;  /* 0x000000ca07c87221 */ /* 0x000fe40000010000 */
[----:B------:R-:W-:Y:S02]  /*1170*/  FFMA.FTZ R30, R226, R251, R30 ;  /* 0x000000fbe21e7223 */ /* 0x000fe4000001001e */
[----:B------:R-:W-:Y:S02]  /*1180*/  FADD.FTZ R26, R26, R226 ;  /* 0x000000e21a1a7221 */ /* 0x000fe40000010000 */
[----:B------:R-:W-:-:S02]  /*1190*/  FFMA.FTZ R202, R250, R202, R201 ;  /* 0x000000cafaca7223 */ /* 0x000fc400000100c9 */
[----:B------:R-:W-:Y:S01]  /*11a0*/  FMUL.FTZ R226, R2, R203 ;  /* 0x000000cb02e27220 */ /* 0x000fe20000410000 */
[----:B------:R-:W-:Y:S01]  /*11b0*/  MOV R203, R222 ;  /* 0x000000de00cb7202 */ /* 0x000fe20000000f00 */
[----:B------:R-:W-:Y:S02]  /*11c0*/  FFMA.FTZ R21, R229, R248, R21 ;  /* 0x000000f8e5157223 */ /* 0x000fe40000010015 */
[----:B------:R-:W-:Y:S02]  /*11d0*/  FADD.FTZ R17, R17, R229 ;  /* 0x000000e511117221 */ /* 0x000fe40000010000 */
[----:B------:R-:W-:Y:S02]  /*11e0*/  FMUL.FTZ R229, R129, R229 ;  /* 0x000000e581e57220 */ /* 0x000fe40000410000 */
[----:B------:R-:W-:Y:S02]  /*11f0*/  FADD.FTZ R200, R200, R204 ;  /* 0x000000ccc8c87221 */ /* 0x000fe40000010000 */
[----:B------:R-:W-:-:S02]  /*1200*/  FFMA.FTZ R28, R224, R247, R28 ;  /* 0x000000f7e01c7223 */ /* 0x000fc4000001001c */
[----:B------:R-:W-:Y:S02]  /*1210*/  FADD.FTZ R24, R24, R224 ;  /* 0x000000e018187221 */ /* 0x000fe40000010000 */
[----:B------:R-:W-:Y:S02]  /*1220*/  FFMA.FTZ R201, R249, R204, R202 ;  /* 0x000000ccf9c97223 */ /* 0x000fe400000100ca */
[----:B------:R-:W-:Y:S01]  /*1230*/  FMUL.FTZ R224, R2, R205 ;  /* 0x000000cd02e07220 */ /* 0x000fe20000410000 */
[----:B------:R-:W-:Y:S01]  /*1240*/  MOV R205, R203 ;  /* 0x000000cb00cd7202 */ /* 0x000fe20000000f00 */
[----:B------:R-:W-:Y:S02]  /*1250*/  FFMA.FTZ R20, R228, R249, R20 ;  /* 0x000000f9e4147223 */ /* 0x000fe40000010014 */
[----:B------:R-:W-:Y:S01]  /*1260*/  FADD.FTZ R16, R16, R228 ;  /* 0x000000e410107221 */ /* 0x000fe20000010000 */
[----:B------:R-:W-:Y:S01]  /*1270*/  MOV R228, R223 ;  /* 0x000000df00e47202 */ /* 0x000fe20000000f00 */
[----:B------:R-:W-:-:S02]  /*1280*/  FFMA.FTZ R22, R230, R227, R22 ;  /* 0x000000e3e6167223 */ /* 0x000fc40000010016 */
[----:B------:R-:W-:Y:S02]  /*1290*/  FADD.FTZ R18, R18, R230 ;  /* 0x000000e612127221 */ /* 0x000fe40000010000 */
[----:B------:R-:W-:Y:S02]  /*12a0*/  FMUL.FTZ R4, R2, R212 ;  /* 0x000000d402047220 */ /* 0x000fe40000410000 */
[----:B------:R-:W-:Y:S02]  /*12b0*/  FMUL.FTZ R230, R130, R230 ;  /* 0x000000e682e67220 */ /* 0x000fe40000410000 */
[----:B------:R-:W-:Y:S02]  /*12c0*/  FADD.FTZ R203, R200, R229 ;  /* 0x000000e5c8cb7221 */ /* 0x000fe40000010000 */
[----:B------:R-:W-:Y:S01]  /*12d0*/  FMUL.FTZ R223, R2, R206 ;  /* 0x000000ce02df7220 */ /* 0x000fe20000410000 */
[----:B------:R-:W-:Y:S01]  /*12e0*/  MOV R206, R217 ;  /* 0x000000d900ce7202 */ /* 0x000fe20000000f00 */
[----:B------:R-:W-:-:S02]  /*12f0*/  FFMA.FTZ R201, R248, R229, R201 ;  /* 0x000000e5f8c97223 */ /* 0x000fc400000100c9 */
[----:B------:R-:W-:Y:S02]  /*1300*/  FFMA.FTZ R23, R231, R226, R23 ;  /* 0x000000e2e7177223 */ /* 0x000fe40000010017 */
[----:B------:R-:W-:Y:S02]  /*1310*/  FADD.FTZ R19, R19, R231 ;  /* 0x000000e713137221 */ /* 0x000fe40000010000 */
[----:B------:R-:W-:Y:S02]  /*1320*/  FMUL.FTZ R5, R2, R213 ;  /* 0x000000d502057220 */ /* 0x000fe40000410000 */
[----:B------:R-:W-:Y:S02]  /*1330*/  FFMA.FTZ R116, R188, R4, R116 ;  /* 0x00000004bc747223 */ /* 0x000fe40000010074 */
[----:B------:R-:W-:Y:S02]  /*1340*/  FADD.FTZ R112, R112, R188 ;  /* 0x000000bc70707221 */ /* 0x000fe40000010000 */
[----:B------:R-:W-:-:S02]  /*1350*/  FMUL.FTZ R217, R140, R188 ;  /* 0x000000bc8cd97220 */ /* 0x000fc40000410000 */
[----:B------:R-:W-:Y:S02]  /*1360*/  FMUL.FTZ R231, R131, R231 ;  /* 0x000000e783e77220 */ /* 0x000fe40000410000 */
[----:B------:R-:W-:Y:S02]  /*1370*/  FADD.FTZ R188, R203, R230 ;  /* 0x000000e6cbbc7221 */ /* 0x000fe40000010000 */
[----:B------:R-:W-:Y:S01]  /*1380*/  FMUL.FTZ R222, R2, R207 ;  /* 0x000000cf02de7220 */ /* 0x000fe20000410000 */
[----:B------:R-:W-:Y:S01]  /*1390*/  MOV R207, R216 ;  /* 0x000000d800cf7202 */ /* 0x000fe20000000f00 */
[----:B------:R-:W-:Y:S02]  /*13a0*/  FFMA.FTZ R201, R227, R230, R201 ;  /* 0x000000e6e3c97223 */ /* 0x000fe400000100c9 */
[----:B------:R-:W-:Y:S02]  /*13b0*/  FFMA.FTZ R12, R232, R225, R12 ;  /* 0x000000e1e80c7223 */ /* 0x000fe4000001000c */
[----:B------:R-:W-:-:S02]  /*13c0*/  FADD.FTZ R8, R8, R232 ;  /* 0x000000e808087221 */ /* 0x000fc40000010000 */
[----:B------:R-:W-:Y:S02]  /*13d0*/  FFMA.FTZ R117, R189, R5, R117 ;  /* 0x00000005bd757223 */ /* 0x000fe40000010075 */
[----:B------:R-:W-:Y:S02]  /*13e0*/  FADD.FTZ R113, R113, R189 ;  /* 0x000000bd71717221 */ /* 0x000fe40000010000 */
[----:B------:R-:W-:Y:S02]  /*13f0*/  FMUL.FTZ R216, R141, R189 ;  /* 0x000000bd8dd87220 */ /* 0x000fe40000410000 */
        /* <DEDUP_REMOVED lines=15> */
[C---:B------:R-:W-:Y:S02]  /*14f0*/  FMUL.FTZ R221, R2.reuse, R208 ;  /* 0x000000d002dd7220 */ /* 0x040fe40000410000 */
        /* <DEDUP_REMOVED lines=9> */
[C---:B------:R-:W-:Y:S02]  /*1590*/  FMUL.FTZ R7, R2.reuse, R215 ;  /* 0x000000d702077220 */ /* 0x040fe40000410000 */
        /* <DEDUP_REMOVED lines=9> */
[----:B------:R-:W-:Y:S02]  /*1630*/  FMUL.FTZ R218, R2, R211 ;  /* 0x000000d302da7220 */ /* 0x000fe40000410000 */
[----:B------:R-:W-:Y:S02]  /*1640*/  FFMA.FTZ R182, R238, R219, R182 ;  /* 0x000000dbeeb67223 */ /* 0x000fe400000100b6 */
[----:B------:R-:W-:Y:S02]  /*1650*/  FADD.FTZ R122, R122, R238 ;  /* 0x000000ee7a7a7221 */ /* 0x000fe40000010000 */
[----:B------:R-:W-:-:S02]  /*1660*/  FMUL.FTZ R191, R2, R243 ;  /* 0x000000f302bf7220 */ /* 0x000fc40000410000 */
[----:B------:R-:W-:Y:S02]  /*1670*/  FMUL.FTZ R238, R138, R238 ;  /* 0x000000ee8aee7220 */ /* 0x000fe40000410000 */
[----:B------:R-:W-:Y:S02]  /*1680*/  FADD.FTZ R203, R202, R237 ;  /* 0x000000edcacb7221 */ /* 0x000fe40000010000 */
[----:B------:R-:W-:Y:S02]  /*1690*/  FFMA.FTZ R202, R220, R237, R201 ;  /* 0x000000eddcca7223 */ /* 0x000fe400000100c9 */
[----:B------:R-:W-:Y:S02]  /*16a0*/  FMUL.FTZ R6, R2, R214 ;  /* 0x000000d602067220 */ /* 0x000fe40000410000 */
        /* <DEDUP_REMOVED lines=50> */
[----:B------:R-:W-:Y:S02]  /*19d0*/  FMUL.FTZ R213, R150, R198 ;  /* 0x000000c696d57220 */ /* 0x000fe40000410000 */
[----:B------:R-:W-:Y:S02]  /*19e0*/  FADD.FTZ R192, R193, R212 ;  /* 0x000000d4c1c07221 */ /* 0x000fe40000010000 */
[----:B------:R-:W-:Y:S02]  /*19f0*/  FFMA.FTZ R196, R208, R212, R197 ;  /* 0x000000d4d0c47223 */ /* 0x000fe400000100c5 */
[----:B------:R-:W-:Y:S02]  /*1a00*/  FFMA.FTZ R111, R195, R188, R111 ;  /* 0x000000bcc36f7223 */ /* 0x000fe4000001006f */
[----:B------:R-:W-:Y:S02]  /*1a10*/  FADD.FTZ R107, R107, R195 ;  /* 0x000000c36b6b7221 */ /* 0x000fe40000010000 */
[----:B------:R-:W-:-:S02]  /*1a20*/  FMUL.FTZ R195, R2, R228 ;  /* 0x000000e402c37220 */ /* 0x000fc40000410000 */
[----:B------:R-:W-:Y:S02]  /*1a30*/  FMUL.FTZ R214, R151, R199 ;  /* 0x000000c797d67220 */ /* 0x000fe40000410000 */
[----:B------:R-:W-:Y:S02]  /*1a40*/  FADD.FTZ R193, R192, R213 ;  /* 0x000000d5c0c17221 */ /* 0x000fe40000010000 */
[----:B------:R-:W-:Y:S02]  /*1a50*/  FFMA.FTZ R196, R203, R213, R196 ;  /* 0x000000d5cbc47223 */ /* 0x000fe400000100c4 */
[----:B------:R-:W-:Y:S02]  /*1a60*/  FFMA.FTZ R102, R198, R203, R102 ;  /* 0x000000cbc6667223 */ /* 0x000fe40000010066 */
[----:B------:R-:W-:Y:S02]  /*1a70*/  FADD.FTZ R98, R98, R198 ;  /* 0x000000c662627221 */ /* 0x000fe40000010000 */
[----:B------:R-:W-:-:S02]  /*1a80*/  FFMA.FTZ R103, R199, R195, R103 ;  /* 0x000000c3c7677223 */ /* 0x000fc40000010067 */
[----:B------:R-:W-:Y:S02]  /*1a90*/  FADD.FTZ R99, R99, R199 ;  /* 0x000000c763637221 */ /* 0x000fe40000010000 */
[----:B------:R-:W-:Y:S02]  /*1aa0*/  FADD.FTZ R198, R193, R214 ;  /* 0x000000d6c1c67221 */ /* 0x000fe40000010000 */
[----:B------:R-:W-:Y:S02]  /*1ab0*/  FFMA.FTZ R199, R195, R214, R196 ;  /* 0x000000d6c3c77223 */ /* 0x000fe400000100c4 */
.L_x_12316:
[----:B-1----:R-:W-:Y:S05]  /*1ac0*/  BSYNC B0 ;  /* 0x0000000000007941 */ /* 0x002fea0003800000 */
.L_x_12314:
[----:B------:R-:W2:Y:S04]  /*1ad0*/  LDL R193, [R1+0x18] ;  /* 0x0000180001c17983 */ /* 0x000ea80000100800 */
[----:B------:R-:W1:Y:S02]  /*1ae0*/  S2R R192, SR_TID.X ;  /* 0x0000000000c07919 */ /* 0x000e640000002100 */
[----:B-1----:R-:W-:-:S02]  /*1af0*/  SHF.R.U32.HI R204, RZ, 0x5, R192 ;  /* 0x00000005ffcc7819 */ /* 0x002fc400000116c0 */
[----:B------:R-:W-:Y:S02]  /*1b00*/  LOP3.LUT P0, RZ, R192, 0x1f, RZ, 0xc0, !PT ;  /* 0x0000001fc0ff7812 */ /* 0x000fe4000780c0ff */
[----:B------:R-:W-:Y:S02]  /*1b10*/  LOP3.LUT R228, R204, 0x7fffff8, RZ, 0xc0, !PT ;  /* 0x07fffff8cce47812 */ /* 0x000fe400078ec0ff */
[----:B--2---:R-:W-:-:S13]  /*1b20*/  LOP3.LUT P1, RZ, R193, 0xff, RZ, 0xc0, !PT ;  /* 0x000000ffc1ff7812 */ /* 0x004fda000782c0ff */
[----:B------:R-:W-:Y:S01]  /*1b30*/  @!P1 IADD3 R228, R228, 0x8, RZ ;  /* 0x00000008e4e49810 */ /* 0x000fe20007ffe0ff */
[----:B------:R-:W-:Y:S05]  /*1b40*/  BRA.DIV ~URZ, `(.L_x_12317) ;  /* 0x000027627f007947 */ /* 0x000fea000b800000 */
[----:B------:R1:W2:Y:S02]  /*1b50*/  SHFL.DOWN PT, R197, R198, 0x10, 0x1f ;  /* 0x0a001f00c6c57f89 */ /* 0x0002a400000e0000 */
.L_x_12376:
[----:B------:R-:W-:Y:S05]  /*1b60*/  BRA.DIV ~URZ, `(.L_x_12318) ;  /* 0x000027c27f007947 */ /* 0x000fea000b800000 */
[----:B------:R-:W3:Y:S01]  /*1b70*/  SHFL.DOWN PT, R192, R199, 0x10, 0x1f ;  /* 0x0a001f00c7c07f89 */ /* 0x000ee200000e0000 */
[----:B--2---:R-:W-:-:S05]  /*1b80*/  FADD.FTZ R197, R197, R198 ;  /* 0x000000c6c5c57221 */ /* 0x004fca0000010000 */
[----:B------:R-:W2:Y:S01]  /*1b90*/  SHFL.DOWN PT, R196, R197, 0x8, 0x1f ;  /* 0x09001f00c5c47f89 */ /* 0x000ea200000e0000 */
[----:B---3--:R-:W-:-:S05]  /*1ba0*/  FADD.FTZ R192, R192, R199 ;  /* 0x000000c7c0c07221 */ /* 0x008fca0000010000 */
[----:B0-----:R-:W0:Y:S01]  /*1bb0*/  SHFL.DOWN PT, R205, R192, 0x8, 0x1f ;  /* 0x09001f00c0cd7f89 */ /* 0x001e2200000e0000 */
[----:B--2---:R-:W-:-:S05]  /*1bc0*/  FADD.FTZ R196, R196, R197 ;  /* 0x000000c5c4c47221 */ /* 0x004fca0000010000 */
[----:B------:R-:W2:Y:S01]  /*1bd0*/  SHFL.DOWN PT, R193, R196, 0x4, 0x1f ;  /* 0x08801f00c4c17f89 */ /* 0x000ea200000e0000 */
[----:B0-----:R-:W-:-:S05]  /*1be0*/  FADD.FTZ R205, R192, R205 ;  /* 0x000000cdc0cd7221 */ /* 0x001fca0000010000 */
[----:B-1----:R-:W0:Y:S01]  /*1bf0*/  SHFL.DOWN PT, R198, R205, 0x4, 0x1f ;  /* 0x08801f00cdc67f89 */ /* 0x002e2200000e0000 */
        /* <DEDUP_REMOVED lines=8> */
.L_x_12377:
[----:B------:R-:W3:Y:S01]  /*1c80*/  LDL.LU R196, [R1+0x14] ;  /* 0x0000140001c47983 */ /* 0x000ee20000300800 */
[----:B--2---:R-:W-:Y:S01]  /*1c90*/  FADD.FTZ R192, R199, R198 ;  /* 0x000000c6c7c07221 */ /* 0x004fe20000010000 */
[----:B------:R-:W-:Y:S01]  /*1ca0*/  @!P0 LOP3.LUT R199, R204, 0x7, RZ, 0xc0, !PT ;  /* 0x00000007ccc78812 */ /* 0x000fe200078ec0ff */
[----:B0-----:R-:W-:Y:S01]  /*1cb0*/  FADD.FTZ R193, R193, R197 ;  /* 0x000000c5c1c17221 */ /* 0x001fe20000010000 */
[----:B------:R-:W0:Y:S01]  /*1cc0*/  S2R R205, SR_TID.X ;  /* 0x0000000000cd7919 */ /* 0x000e220000002100 */
[----:B------:R-:W-:Y:S01]  /*1cd0*/  WARPSYNC 0xffffffff ;  /* 0xffffffff00007948 */ /* 0x000fe20003800000 */
[----:B------:R-:W-:-:S05]  /*1ce0*/  @!P0 IADD3 R199, R228, R199, RZ ;  /* 0x000000c7e4c78210 */ /* 0x000fca0007ffe0ff */
[----:B------:R2:W-:Y:S02]  /*1cf0*/  @!P0 STS.64 [R199.X8+0x7000], R192 ;  /* 0x007000c0c7008388 */ /* 0x0005e40000008a00 */
[----:B--2---:R-:W-:Y:S01]  /*1d00*/  HFMA2.MMA R192, -RZ, RZ, 0, 0 ;  /* 0x00000000ffc07435 */ /* 0x004fe200000001ff */
[----:B------:R-:W2:Y:S01]  /*1d10*/  LDC.U8 R241, c[0x0][0x1f0] ;  /* 0x00007c00fff17b82 */ /* 0x000ea20000000000 */
[----:B------:R-:W-:Y:S01]  /*1d20*/  BAR.SYNC.DEFER_BLOCKING 0x0 ;  /* 0x0000000000007b1d */ /* 0x000fe20000010000 */
[----:B------:R-:W-:-:S04]  /*1d30*/  @!P6 ISETP.NE.U32.AND P3, PT, RZ, c[0x0][0x218], PT ;  /* 0x00008600ff00ea0c */ /* 0x000fc80003f65070 */
[----:B------:R-:W-:Y:S01]  /*1d40*/  @!P6 ISETP.NE.AND.EX P3, PT, RZ, c[0x0][0x21c], PT, P3 ;  /* 0x00008700ff00ea0c */ /* 0x000fe20003f65330 */
[----:B------:R-:W-:Y:S01]  /*1d50*/  BSSY B0, `(.L_x_12319) ;  /* 0x000002f000007945 */ /* 0x000fe20003800000 */
[----:B------:R-:W-:Y:S02]  /*1d60*/  ISETP.NE.U32.AND P1, PT, RZ, c[0x0][0x258], PT ;  /* 0x00009600ff007a0c */ /* 0x000fe40003f25070 */
[----:B------:R-:W-:Y:S02]  /*1d70*/  @!P6 ISETP.NE.U32.AND P0, PT, RZ, c[0x0][0x218], PT ;  /* 0x00008600ff00ea0c */ /* 0x000fe40003f05070 */
[----:B------:R-:W-:Y:S02]  /*1d80*/  @!P6 ISETP.NE.U32.AND P2, PT, RZ, c[0x0][0x218], PT ;  /* 0x00008600ff00ea0c */ /* 0x000fe40003f45070 */
[----:B--2---:R-:W-:Y:S02]  /*1d90*/  ISETP.NE.AND P4, PT, R241, RZ, PT ;  /* 0x000000fff100720c */ /* 0x004fe40003f85270 */
[----:B---3--:R-:W-:-:S13]  /*1da0*/  ISETP.GE.AND P5, PT, R196, 0x1, PT ;  /* 0x00000001c400780c */ /* 0x008fda0003fa6270 */
[----:B------:R-:W-:-:S05]  /*1db0*/  @P5 IADD3 R196, R196, -0x1, RZ ;  /* 0xffffffffc4c45810 */ /* 0x000fca0007ffe0ff */
[----:B------:R-:W-:-:S05]  /*1dc0*/  @P5 IMAD R196, R196, c[0x0][0x168], RZ ;  /* 0x00005a00c4c45a24 */ /* 0x000fca00078e02ff */
[----:B-1----:R-:W-:-:S04]  /*1dd0*/  @P5 SHF.R.S32.HI R197, RZ, 0x1f, R196 ;  /* 0x0000001fffc55819 */ /* 0x002fc800000114c4 */
[----:B------:R-:W-:Y:S02]  /*1de0*/  @P5 LEA.HI R197, R197, R196, RZ, 0x2 ;  /* 0x000000c4c5c55211 */ /* 0x000fe400078f10ff */
[----:B0-----:R-:W-:Y:S02]  /*1df0*/  @P5 LOP3.LUT R196, R205, 0xff, RZ, 0xc0, !PT ;  /* 0x000000ffcdc45812 */ /* 0x001fe400078ec0ff */
[----:B------:R-:W-:Y:S02]  /*1e00*/  LDS.128 R204, [R228.X8+0x7010] ;  /* 0x00701000e4cc7984 */ /* 0x000fe40000008c00 */
[----:B------:R-:W-:Y:S02]  /*1e10*/  @P5 LEA.HI.SX32 R192, R197, R196, 0x1e ;  /* 0x000000c4c5c05211 */ /* 0x000fe400078ff2ff */
[----:B------:R-:W-:-:S05]  /*1e20*/  @P5 MOV R197, 0x10 ;  /* 0x0000001000c55802 */ /* 0x000fca0000000f00 */
[----:B------:R-:W-:-:S05]  /*1e30*/  @P5 IMAD.WIDE.U32 R196, R192, R197, c[0x0][0x170] ;  /* 0x00005c00c0c45625 */ /* 0x000fca00078e00c5 */
[----:B------:R0:W5:Y:S04]  /*1e40*/  @P5 LDG.E.128 R184, [R196.64] ;  /* 0x00000004c4b85981 */ /* 0x000168000c1e1d00 */
[----:B0-----:R-:W0:Y:S02]  /*1e50*/  LDS.128 R196, [R228.X8+0x7000] ;  /* 0x00700000e4c47984 */ /* 0x001e240000008c00 */
[----:B0-----:R-:W-:Y:S02]  /*1e60*/  FADD.FTZ R196, RZ, R196 ;  /* 0x000000c4ffc47221 */ /* 0x001fe40000010000 */
[----:B------:R-:W-:Y:S02]  /*1e70*/  FADD.FTZ R197, RZ, R197 ;  /* 0x000000c5ffc57221 */ /* 0x000fe40000010000 */
[----:B------:R-:W-:-:S02]  /*1e80*/  FADD.FTZ R196, R198, R196 ;  /* 0x000000c4c6c47221 */ /* 0x000fc40000010000 */
[----:B------:R-:W-:Y:S02]  /*1e90*/  FADD.FTZ R197, R199, R197 ;  /* 0x000000c5c7c57221 */ /* 0x000fe40000010000 */
[----:B------:R-:W-:Y:S02]  /*1ea0*/  FADD.FTZ R193, R196, R204 ;  /* 0x000000ccc4c17221 */ /* 0x000fe40000010000 */
[----:B------:R-:W-:Y:S02]  /*1eb0*/  FADD.FTZ R198, R197, R205 ;  /* 0x000000cdc5c67221 */ /* 0x000fe40000010000 */
[----:B------:R-:W-:Y:S02]  /*1ec0*/  FADD.FTZ R240, R206, R193 ;  /* 0x000000c1cef07221 */ /* 0x000fe40000010000 */
[----:B------:R-:W-:Y:S02]  /*1ed0*/  FADD.FTZ R193, R207, R198 ;  /* 0x000000c6cfc17221 */ /* 0x000fe40000010000 */
[----:B------:R-:W0:Y:S04]  /*1ee0*/  LDS.128 R196, [R228.X8+0x7020] ;  /* 0x00702000e4c47984 */ /* 0x000e280000008c00 */
[----:B------:R-:W1:Y:S01]  /*1ef0*/  LDS.128 R204, [R228.X8+0x7030] ;  /* 0x00703000e4cc7984 */ /* 0x000e620000008c00 */
[----:B0-----:R-:W-:-:S02]  /*1f00*/  FADD.FTZ R196, R240, R196 ;  /* 0x000000c4f0c47221 */ /* 0x001fc40000010000 */
[----:B------:R-:W-:Y:S02]  /*1f10*/  FADD.FTZ R193, R193, R197 ;  /* 0x000000c5c1c17221 */ /* 0x000fe40000010000 */
[----:B------:R-:W-:Y:S02]  /*1f20*/  FADD.FTZ R196, R198, R196 ;  /* 0x000000c4c6c47221 */ /* 0x000fe40000010000 */
[----:B------:R-:W-:Y:S02]  /*1f30*/  FADD.FTZ R198, R199, R193 ;  /* 0x000000c1c7c67221 */ /* 0x000fe40000010000 */
[----:B-1----:R-:W-:Y:S02]  /*1f40*/  FADD.FTZ R193, R196, R204 ;  /* 0x000000ccc4c17221 */ /* 0x002fe40000010000 */
[----:B------:R-:W-:Y:S02]  /*1f50*/  FADD.FTZ R198, R198, R205 ;  /* 0x000000cdc6c67221 */ /* 0x000fe40000010000 */
[----:B------:R-:W-:-:S02]  /*1f60*/  FADD.FTZ R193, R206, R193 ;  /* 0x000000c1cec17221 */ /* 0x000fc40000010000 */
[----:B------:R-:W-:Y:S01]  /*1f70*/  FADD.FTZ R198, R207, R198 ;  /* 0x000000c6cfc67221 */ /* 0x000fe20000010000 */
[----:B-----5:R-:W-:Y:S01]  /*1f80*/  @!P6 FSEL R207, R56, RZ, P3 ;  /* 0x000000ff38cfe208 */ /* 0x020fe20001800000 */
        /* <DEDUP_REMOVED lines=11> */
.L_x_12320:
[----:B------:R-:W-:Y:S05]  /*2040*/  BSYNC B0 ;  /* 0x0000000000007941 */ /* 0x000fea0003800000 */
.L_x_12319:
        /* <DEDUP_REMOVED lines=9> */
[----:B------:R-:W2:Y:S01]  /*20e0*/  LDL R197, [R1+0x10] ;  /* 0x0000100001c57983 */ /* 0x000ea20000100800 */
[----:B------:R-:W-:Y:S01]  /*20f0*/  ISETP.NE.U32.AND P0, PT, RZ, c[0x0][0x218], PT ;  /* 0x00008600ff007a0c */ /* 0x000fe20003f05070 */
[----:B------:R-:W-:-:S03]  /*2100*/  FFMA.FTZ R196, R252, R206, R193 ;  /* 0x000000cefcc47223 */ /* 0x000fc600000100c1 */
[----:B------:R-:W-:Y:S01]  /*2110*/  ISETP.NE.AND.EX P0, PT, RZ, c[0x0][0x21c], PT, P0 ;  /* 0x00008700ff007a0c */ /* 0x000fe20003f05300 */
[----:B--2---:R-:W-:-:S04]  /*2120*/  FADD.FTZ R197, R197, -R196 ;  /* 0x800000c4c5c57221 */ /* 0x004fc80000010000 */
[----:B------:R-:W-:-:S08]  /*2130*/  FMUL.FTZ R228, R2, R197 ;  /* 0x000000c502e47220 */ /* 0x000fd00000410000 */
[----:B------:R-:W-:Y:S02]  /*2140*/  @P0 FADD.FTZ R228, R57, R228 ;  /* 0x000000e439e40221 */ /* 0x000fe40000010000 */
.L_x_12322:
[----:B------:R-:W-:Y:S05]  /*2150*/  BSYNC B0 ;  /* 0x0000000000007941 */ /* 0x000fea0003800000 */
.L_x_12321:
[----:B------:R-:W-:Y:S01]  /*2160*/  BSSY B0, `(.L_x_12323) ;  /* 0x000000a000007945 */ /* 0x000fe20003800000 */
        /* <DEDUP_REMOVED lines=9> */
.L_x_12324:
[----:B------:R-:W-:Y:S05]  /*2200*/  BSYNC B0 ;  /* 0x0000000000007941 */ /* 0x000fea0003800000 */
.L_x_12323:
[----:B------:R-:W-:Y:S01]  /*2210*/  BSSY B0, `(.L_x_12325) ;  /* 0x000000b000007945 */ /* 0x000fe20003800000 */
[----:B------:R-:W-:Y:S02]  /*2220*/  @P3 MOV R204, 0x10 ;  /* 0x0000001000cc3802 */ /* 0x000fe40000000f00 */
        /* <DEDUP_REMOVED lines=9> */
.L_x_12326:
[----:B------:R-:W-:Y:S05]  /*22c0*/  BSYNC B0 ;  /* 0x0000000000007941 */ /* 0x000fea0003800000 */
.L_x_12325:
[----:B------:R-:W-:Y:S01]  /*22d0*/  @P3 IMAD.WIDE.U32 R204, R0, R204, c[0x0][0x258] ;  /* 0x0000960000cc3625 */ /* 0x000fe200078e00cc */
[C---:B------:R-:W-:Y:S02]  /*22e0*/  SEL R196, R207.reuse, R92, P1 ;  /* 0x0000005ccfc47207 */ /* 0x040fe40000800000 */
[----:B------:R-:W-:Y:S01]  /*22f0*/  SEL R197, R228, R93, P1 ;  /* 0x0000005de4c57207 */ /* 0x000fe20000800000 */
[----:B------:R-:W-:Y:S01]  /*2300*/  @P5 FMUL.FTZ R207, R207, c[0x0][0x1ec] ;  /* 0x00007b00cfcf5a20 */ /* 0x000fe20000410000 */
[----:B------:R-:W-:Y:S01]  /*2310*/  SEL R198, R240, R94, P1 ;  /* 0x0000005ef0c67207 */ /* 0x000fe20000800000 */
        /* <DEDUP_REMOVED lines=9> */
[----:B------:R-:W-:Y:S01]  /*23b0*/  @P5 FFMA.FTZ R61, R185, R228, R61 ;  /* 0x000000e4b93d5223 */ /* 0x000fe2000001003d */
        /* <DEDUP_REMOVED lines=17> */
[----:B0-----:R-:W2:Y:S01]  /*24d0*/  LDL R242, [R1] ;  /* 0x0000000001f27983 */ /* 0x001ea20000100800 */
[----:B------:R-:W-:Y:S01]  /*24e0*/  ISETP.NE.U32.AND P2, PT, RZ, c[0x0][0x218], PT ;  /* 0x00008600ff007a0c */ /* 0x000fe20003f45070 */
[----:B------:R-:W-:-:S03]  /*24f0*/  FFMA.FTZ R196, R249, R206, R193 ;  /* 0x000000cef9c47223 */ /* 0x000fc600000100c1 */
[----:B------:R-:W-:Y:S01]  /*2500*/  ISETP.NE.AND.EX P2, PT, RZ, c[0x0][0x21c], PT, P2 ;  /* 0x00008700ff007a0c */ /* 0x000fe20003f45320 */
[----:B--2---:R-:W-:-:S04]  /*2510*/  FADD.FTZ R207, R242, -R196 ;  /* 0x800000c4f2cf7221 */ /* 0x004fc80000010000 */
[----:B------:R-:W-:-:S08]  /*2520*/  FMUL.FTZ R207, R2, R207 ;  /* 0x000000cf02cf7220 */ /* 0x000fd00000410000 */
[----:B------:R-:W-:Y:S02]  /*2530*/  @P2 FADD.FTZ R207, R52, R207 ;  /* 0x000000cf34cf2221 */ /* 0x000fe40000010000 */
.L_x_12328:
[----:B0-----:R-:W-:Y:S05]  /*2540*/  BSYNC B0 ;  /* 0x0000000000007941 */ /* 0x001fea0003800000 */
.L_x_12327:
        /* <DEDUP_REMOVED lines=15> */
.L_x_12330:
[----:B------:R-:W-:Y:S05]  /*2640*/  BSYNC B0 ;  /* 0x0000000000007941 */ /* 0x000fea0003800000 */
.L_x_12329:
        /* <DEDUP_REMOVED lines=9> */
.L_x_12332:
[----:B------:R-:W-:Y:S05]  /*26e0*/  BSYNC B0 ;  /* 0x0000000000007941 */ /* 0x000fea0003800000 */
.L_x_12331:
        /* <DEDUP_REMOVED lines=9> */
.L_x_12334:
[----:B------:R-:W-:Y:S05]  /*2780*/  BSYNC B0 ;  /* 0x0000000000007941 */ /* 0x000fea0003800000 */
.L_x_12333:
        /* <DEDUP_REMOVED lines=11> */
[----:B------:R-:W-:Y:S02]  /*2840*/  @P5 FMUL.FTZ R90, R158, R241 ;  /* 0x000000f19e5a5220 */ /* 0x000fe40000410000 */
        /* <DEDUP_REMOVED lines=25> */
.L_x_12336:
[----:B0-----:R-:W-:Y:S05]  /*29e0*/  BSYNC B0 ;  /* 0x0000000000007941 */ /* 0x001fea0003800000 */
.L_x_12335:
        /* <DEDUP_REMOVED lines=15> */
.L_x_12338:
[----:B------:R-:W-:Y:S05]  /*2ae0*/  BSYNC B0 ;  /* 0x0000000000007941 */ /* 0x000fea0003800000 */
.L_x_12337:
        /* <DEDUP_REMOVED lines=9> */
.L_x_12340:
[----:B------:R-:W-:Y:S05]  /*2b80*/  BSYNC B0 ;  /* 0x0000000000007941 */ /* 0x000fea0003800000 */
.L_x_12339:
        /* <DEDUP_REMOVED lines=9> */
.L_x_12342:
[----:B------:R-:W-:Y:S05]  /*2c20*/  BSYNC B0 ;  /* 0x0000000000007941 */ /* 0x000fea0003800000 */
.L_x_12341:
        /* <DEDUP_REMOVED lines=17> */
[----:B------:R-:W-:-:S02]  /*2d40*/  @P5 FFMA.FTZ R71, R187, R242, R71 ;  /* 0x000000f2bb475223 */ /* 0x000fc40000010047 */
[----:B0-----:R-:W-:Y:S01]  /*2d50*/  @P5 IMAD.WIDE.U32 R196, R228, R243, c[0x0][0x248] ;  /* 0x00009200e4c45625 */ /* 0x001fe200078e00f3 */
[----:B------:R-:W-:Y:S02]  /*2d60*/  @P5 MOV R199, 0x10 ;  /* 0x0000001000c75802 */ /* 0x000fe40000000f00 */
[----:B------:R-:W-:Y:S02]  /*2d70*/  IADD3 R228, R192, 0x300, RZ ;  /* 0x00000300c0e47810 */ /* 0x000fe40007ffe0ff */
        /* <DEDUP_REMOVED lines=16> */
.L_x_12344:
[----:B0-----:R-:W-:Y:S05]  /*2e80*/  BSYNC B0 ;  /* 0x0000000000007941 */ /* 0x001fea0003800000 */
.L_x_12343:
[----:B------:R-:W2:Y:S01]  /*2e90*/  LDL.LU R196, [R1+0x4] ;  /* 0x0000040001c47983 */ /* 0x000ea20000300800 */
[----:B------:R-:W-:Y:S01]  /*2ea0*/  @!P6 ISETP.NE.U32.AND P2, PT, RZ, c[0x0][0x218], PT ;  /* 0x00008600ff00ea0c */ /* 0x000fe20003f45070 */
[----:B------:R-:W-:Y:S01]  /*2eb0*/  BSSY B0, `(.L_x_12345) ;  /* 0x000000e000007945 */ /* 0x000fe20003800000 */
[----:B------:R-:W-:Y:S02]  /*2ec0*/  @P3 MOV R204, 0x10 ;  /* 0x0000001000cc3802 */ /* 0x000fe40000000f00 */
[----:B------:R-:W-:Y:S02]  /*2ed0*/  @!P6 ISETP.NE.AND.EX P2, PT, RZ, c[0x0][0x21c], PT, P2 ;  /* 0x00008700ff00ea0c */ /* 0x000fe40003f45320 */
[----:B------:R-:W-:Y:S02]  /*2ee0*/  @!P6 ISETP.NE.AND.EX P4, PT, RZ, c[0x0][0x21c], PT, P4 ;  /* 0x00008700ff00ea0c */ /* 0x000fe40003f85340 */
[----:B------:R-:W-:Y:S02]  /*2ef0*/  @!P6 ISETP.NE.AND.EX P0, PT, RZ, c[0x0][0x21c], PT, P0 ;  /* 0x00008700ff00ea0c */ /* 0x000fe40003f05300 */
[----:B------:R-:W-:Y:S01]  /*2f00*/  @!P6 FSEL R240, R45, RZ, P2 ;  /* 0x000000ff2df0e208 */ /* 0x000fe20001000000 */
[----:B--2---:R-:W-:Y:S01]  /*2f10*/  @P3 IMAD.WIDE.U32 R204, R196, R204, c[0x0][0x258] ;  /* 0x00009600c4cc3625 */ /* 0x004fe200078e00cc */
[----:B------:R-:W-:Y:S05]  /*2f20*/  @!P6 BRA `(.L_x_12346) ;  /* 0x000000600000e947 */ /* 0x000fea0003800000 */
[----:B------:R-:W-:Y:S01]  /*2f30*/  ISETP.NE.U32.AND P2, PT, RZ, c[0x0][0x218], PT ;  /* 0x00008600ff007a0c */ /* 0x000fe20003f45070 */
[----:B------:R-:W-:-:S03]  /*2f40*/  FFMA.FTZ R196, R220, R206, R193 ;  /* 0x000000cedcc47223 */ /* 0x000fc600000100c1 */
[----:B------:R-:W-:Y:S01]  /*2f50*/  ISETP.NE.AND.EX P2, PT, RZ, c[0x0][0x21c], PT, P2 ;  /* 0x00008700ff007a0c */ /* 0x000fe20003f45320 */
[----:B------:R-:W-:-:S04]  /*2f60*/  FADD.FTZ R197, R237, -R196 ;  /* 0x800000c4edc57221 */ /* 0x000fc80000010000 */
[----:B------:R-:W-:-:S08]  /*2f70*/  FMUL.FTZ R240, R2, R197 ;  /* 0x000000c502f07220 */ /* 0x000fd00000410000 */
[----:B------:R-:W-:Y:S02]  /*2f80*/  @P2 FADD.FTZ R240, R45, R240 ;  /* 0x000000f02df02221 */ /* 0x000fe40000010000 */
.L_x_12346:
[----:B------:R-:W-:Y:S05]  /*2f90*/  BSYNC B0 ;  /* 0x0000000000007941 */ /* 0x000fea0003800000 */
.L_x_12345:
        /* <DEDUP_REMOVED lines=9> */
.L_x_12348:
[----:B------:R-:W-:Y:S05]  /*3030*/  BSYNC B0 ;  /* 0x0000000000007941 */ /* 0x000fea0003800000 */
.L_x_12347:
        /* <DEDUP_REMOVED lines=9> */
.L_x_12350:
[----:B------:R-:W-:Y:S05]  /*30d0*/  BSYNC B0 ;  /* 0x0000000000007941 */ /* 0x000fea0003800000 */
.L_x_12349:
        /* <DEDUP_REMOVED lines=14> */
[----:B-----5:R-:W-:Y:S01]  /*31c0*/  @P5 FFMA.FTZ R72, R184, R207, R72 ;  /* 0x000000cfb8485223 */ /* 0x020fe20000010048 */
[----:B------:R-:W-:Y:S01]  /*31d0*/  IADD3 R207, R192, 0x400, RZ ;  /* 0x00000400c0cf7810 */ /* 0x000fe20007ffe0ff */
[----:B------:R-:W-:Y:S02]  /*31e0*/  @P5 FFMA.FTZ R73, R185, R240, R73 ;  /* 0x000000f0b9495223 */ /* 0x000fe40000010049 */
[----:B------:R-:W-:Y:S02]  /*31f0*/  @P5 FFMA.FTZ R74, R186, R241, R74 ;  /* 0x000000f1ba4a5223 */ /* 0x000fe4000001004a */
[----:B------:R-:W-:-:S02]  /*3200*/  @P5 FFMA.FTZ R75, R187, R242, R75 ;  /* 0x000000f2bb4b5223 */ /* 0x000fc4000001004b */
[----:B0-----:R-:W-:Y:S01]  /*3210*/  @P5 IMAD.WIDE.U32 R196, R228, R243, c[0x0][0x248] ;  /* 0x00009200e4c45625 */ /* 0x001fe200078e00f3 */
[----:B------:R-:W-:-:S04]  /*3220*/  @P5 MOV R198, 0x10 ;  /* 0x0000001000c65802 */ /* 0x000fc80000000f00 */
        /* <DEDUP_REMOVED lines=16> */
.L_x_12352:
[----:B0-----:R-:W-:Y:S05]  /*3330*/  BSYNC B0 ;  /* 0x0000000000007941 */ /* 0x001fea0003800000 */
.L_x_12351:
        /* <DEDUP_REMOVED lines=16> */
.L_x_12354:
[----:B------:R-:W-:Y:S05]  /*3440*/  BSYNC B0 ;  /* 0x0000000000007941 */ /* 0x000fea0003800000 */
.L_x_12353:
        /* <DEDUP_REMOVED lines=9> */
.L_x_12356:
[----:B------:R-:W-:Y:S05]  /*34e0*/  BSYNC B0 ;  /* 0x0000000000007941 */ /* 0x000fea0003800000 */
.L_x_12355:
        /* <DEDUP_REMOVED lines=9> */
.L_x_12358:
[----:B------:R-:W-:Y:S05]  /*3580*/  BSYNC B0 ;  /* 0x0000000000007941 */ /* 0x000fea0003800000 */
.L_x_12357:
[----:B------:R-:W-:Y:S02]  /*3590*/  SEL R196, R228, R92, P1 ;  /* 0x0000005ce4c47207 */ /* 0x000fe40000800000 */
        /* <DEDUP_REMOVED lines=11> */
[----:B-----5:R-:W-:Y:S02]  /*3650*/  @P5 FFMA.FTZ R77, R185, R240, R77 ;  /* 0x000000f0b94d5223 */ /* 0x020fe4000001004d */
[----:B------:R-:W-:Y:S02]  /*3660*/  @P5 FFMA.FTZ R78, R186, R241, R78 ;  /* 0x000000f1ba4e5223 */ /* 0x000fe4000001004e */
[----:B------:R-:W-:Y:S02]  /*3670*/  @P5 FFMA.FTZ R79, R187, R242, R79 ;  /* 0x000000f2bb4f5223 */ /* 0x000fe4000001004f */
[----:B0-----:R-:W-:Y:S01]  /*3680*/  @P5 IMAD.WIDE.U32 R196, R207, R244, c[0x0][0x248] ;  /* 0x00009200cfc45625 */ /* 0x001fe200078e00f4 */
[----:B------:R-:W-:-:S03]  /*3690*/  @P5 MOV R198, 0x10 ;  /* 0x0000001000c65802 */ /* 0x000fc60000000f00 */
[----:B------:R-:W-:-:S04]  /*36a0*/  @P5 FMUL.FTZ R207, R228, c[0x0][0x1ec] ;  /* 0x00007b00e4cf5a20 */ /* 0x000fc80000410000 */
[-C--:B------:R-:W-:Y:S02]  /*36b0*/  @P5 FMUL.FTZ R88, R168, R207.reuse ;  /* 0x000000cfa8585220 */ /* 0x080fe40000410000 */
[----:B------:R-:W-:Y:S01]  /*36c0*/  @P5 FFMA.FTZ R76, R184, R207, R76 ;  /* 0x000000cfb84c5223 */ /* 0x000fe2000001004c */
        /* <DEDUP_REMOVED lines=17> */
.L_x_12360:
[----:B0-----:R-:W-:Y:S05]  /*37e0*/  BSYNC B0 ;  /* 0x0000000000007941 */ /* 0x001fea0003800000 */
.L_x_12359:
        /* <DEDUP_REMOVED lines=16> */
.L_x_12362:
[----:B------:R-:W-:Y:S05]  /*38f0*/  BSYNC B0 ;  /* 0x0000000000007941 */ /* 0x000fea0003800000 */
.L_x_12361:
        /* <DEDUP_REMOVED lines=9> */
.L_x_12364:
[----:B------:R-:W-:Y:S05]  /*3990*/  BSYNC B0 ;  /* 0x0000000000007941 */ /* 0x000fea0003800000 */
.L_x_12363:
        /* <DEDUP_REMOVED lines=9> */
.L_x_12366:
[----:B------:R-:W-:Y:S05]  /*3a30*/  BSYNC B0 ;  /* 0x0000000000007941 */ /* 0x000fea0003800000 */
.L_x_12365:
        /* <DEDUP_REMOVED lines=16> */
[----:B------:R-:W-:Y:S02]  /*3b40*/  IADD3 R198, R192, 0x600, RZ ;  /* 0x00000600c0c67810 */ /* 0x000fe40007ffe0ff */
[----:B------:R-:W-:Y:S01]  /*3b50*/  @P5 MOV R199, 0x10 ;  /* 0x0000001000c75802 */ /* 0x000fe20000000f00 */
        /* <DEDUP_REMOVED lines=19> */
.L_x_12368:
[----:B0-----:R-:W-:Y:S05]  /*3c90*/  BSYNC B0 ;  /* 0x0000000000007941 */ /* 0x001fea0003800000 */
.L_x_12367:
        /* <DEDUP_REMOVED lines=17> */
.L_x_12370:
[----:B------:R-:W-:Y:S05]  /*3db0*/  BSYNC B0 ;  /* 0x0000000000007941 */ /* 0x000fea0003800000 */
.L_x_12369:
        /* <DEDUP_REMOVED lines=11> */
.L_x_12372:
[----:B------:R-:W-:Y:S05]  /*3e70*/  BSYNC B0 ;  /* 0x0000000000007941 */ /* 0x000fea0003800000 */
.L_x_12371:
[C---:B------:R-:W-:Y:S01]  /*3e80*/  SEL R94, R197.reuse, R94, P1 ;  /* 0x0000005ec55e7207 */ /* 0x040fe20000800000 */
[----:B------:R-:W-:Y:S01]  /*3e90*/  @P5 FMUL.FTZ R197, R197, c[0x0][0x1ec] ;  /* 0x00007b00c5c55a20 */ /* 0x000fe20000410000 */
[----:B------:R-:W-:Y:S01]  /*3ea0*/  BSSY B0, `(.L_x_12373) ;  /* 0x000000d000007945 */ /* 0x000fe20003800000 */
[-C--:B------:R-:W-:Y:S01]  /*3eb0*/  @P5 FMUL.FTZ R89, R177, R192.reuse ;  /* 0x000000c0b1595220 */ /* 0x080fe20000410000 */
[----:B------:R-:W-:Y:S01]  /*3ec0*/  @!P6 FSEL R196, R35, RZ, P0 ;  /* 0x000000ff23c4e208 */ /* 0x000fe20000000000 */
[----:B------:R-:W-:Y:S02]  /*3ed0*/  @P5 FFMA.FTZ R85, R185, R192, R85 ;  /* 0x000000c0b9555223 */ /* 0x000fe40000010055 */
        /* <DEDUP_REMOVED lines=9> */
.L_x_12374:
[----:B------:R-:W-:Y:S05]  /*3f70*/  BSYNC B0 ;  /* 0x0000000000007941 */ /* 0x000fea0003800000 */
.L_x_12373:
[----:B------:R-:W2:Y:S01]  /*3f80*/  LDL.LU R2, [R1+0x18] ;  /* 0x0000180001027983 */ /* 0x000ea20000300800 */
[----:B------:R-:W-:Y:S02]  /*3f90*/  @P3 IADD3 R192, R0, 0x600, RZ ;  /* 0x0000060000c03810 */ /* 0x000fe40007ffe0ff */
[----:B------:R-:W-:Y:S02]  /*3fa0*/  @P3 MOV R193, 0x10 ;  /* 0x0000001000c13802 */ /* 0x000fe40000000f00 */
[C---:B------:R-:W-:Y:S01]  /*3fb0*/  SEL R95, R196.reuse, R95, P1 ;  /* 0x0000005fc45f7207 */ /* 0x040fe20000800000 */
[----:B------:R-:W-:Y:S01]  /*3fc0*/  @P5 FMUL.FTZ R196, R196, c[0x0][0x1ec] ;  /* 0x00007b00c4c45a20 */ /* 0x000fe20000410000 */
[----:B------:R-:W-:Y:S01]  /*3fd0*/  @P5 MOV R197, 0x10 ;  /* 0x0000001000c55802 */ /* 0x000fe20000000f00 */
[----:B------:R-:W-:Y:S01]  /*3fe0*/  @P3 IMAD.WIDE.U32 R192, R192, R193, c[0x0][0x258] ;  /* 0x00009600c0c03625 */ /* 0x000fe200078e00c1 */
[----:B------:R-:W-:-:S03]  /*3ff0*/  IADD3 R3, R3, c[0x0][0x160], RZ ;  /* 0x0000580003037a10 */ /* 0x000fc60007ffe0ff */
[-C--:B------:R-:W-:Y:S01]  /*4000*/  @P5 FMUL.FTZ R91, R179, R196.reuse ;  /* 0x000000c4b35b5220 */ /* 0x080fe20000410000 */
[----:B------:R0:W-:Y:S01]  /*4010*/  @P3 STG.E.128 [R192.64], R92 ;  /* 0x0000005cc0003986 */ /* 0x0001e2000c101d04 */
[----:B------:R-:W-:Y:S01]  /*4020*/  ISETP.GE.AND P0, PT, R3, c[0x0][0x164], PT ;  /* 0x0000590003007a0c */ /* 0x000fe20003f06270 */
[----:B------:R-:W-:Y:S02]  /*4030*/  @P5 FFMA.FTZ R87, R187, R196, R87 ;  /* 0x000000c4bb575223 */ /* 0x000fe40000010057 */
[----:B0-----:R-:W-:-:S05]  /*4040*/  @P5 IMAD.WIDE.U32 R192, R198, R197, c[0x0][0x248] ;  /* 0x00009200c6c05625 */ /* 0x001fca00078e00c5 */
[----:B------:R0:W-:Y:S01]  /*4050*/  @P5 STG.E.128 [R192.64], R88 ;  /* 0x00000058c0005986 */ /* 0x0001e2000c101d04 */
[----:B--2---:R-:W-:-:S04]  /*4060*/  LOP3.LUT P1, RZ, R2, 0xff, RZ, 0xc0, !PT ;  /* 0x000000ff02ff7812 */ /* 0x004fc8000782c0ff */
[----:B------:R-:W-:-:S05]  /*4070*/  SEL R0, RZ, 0x1, P1 ;  /* 0x00000001ff007807 */ /* 0x000fca0000800000 */
[----:B------:R0:W-:Y:S02]  /*4080*/  STL.S16 [R1+0x18], R0 ;  /* 0x0000180001007387 */ /* 0x0001e40000100600 */
[----:B0-----:R-:W-:Y:S01]  /*4090*/  @P0 CALL.REL.NOINC `(.L_x_12313) ;  /* 0x0000001000000944 */ /* 0x001fe20003c00000 */
[----:B------:R-:W-:Y:S05]  /*40a0*/  BRA `(.L_x_12375) ;  /* 0xffffc68000007947 */ /* 0x000fea000383ffff */
.L_x_12313:
        /* <DEDUP_REMOVED lines=32> */
.L_x_12317:
[----:B------:R-:W-:Y:S01]  /*42b0*/  HFMA2.MMA R196, -RZ, RZ, 0, 9.5367431640625e-07 ;  /* 0x00000010ffc47435 */ /* 0x000fe200000001ff */
[----:B------:R-:W-:-:S02]  /*42c0*/  MOV R193, R198 ;  /* 0x000000c600c17202 */ /* 0x000fc40000000f00 */
[----:B0-----:R-:W-:Y:S02]  /*42d0*/  MOV R206, 0x1f ;  /* 0x0000001f00ce7802 */ /* 0x001fe40000000f00 */
[----:B------:R-:W-:Y:S02]  /*42e0*/  MOV R205, 0xffffffff ;  /* 0xffffffff00cd7802 */ /* 0x000fe40000000f00 */
[----:B------:R-:W-:Y:S02]  /*42f0*/  MOV R192, 0x4310 ;  /* 0x0000431000c07802 */ /* 0x000fe40000000f00 */
[----:B-----5:R-:W-:Y:S05]  /*4300*/  CALL.REL.NOINC `($__internal_187_$__cuda_sm70_shflsync_down_p) ;  /* 0x0000046000007944 */ /* 0x020fea0003c00000 */
[----:B-1----:R-:W-:Y:S01]  /*4310*/  MOV R197, R196 ;  /* 0x000000c400c57202 */ /* 0x002fe20000000f00 */
[----:B------:R-:W-:Y:S05]  /*4320*/  BRA `(.L_x_12376) ;  /* 0xffffd83000007947 */ /* 0x000fea000383ffff */
.L_x_12318:
[----:B------:R-:W-:Y:S01]  /*4330*/  HFMA2.MMA R196, -RZ, RZ, 0, 9.5367431640625e-07 ;  /* 0x00000010ffc47435 */ /* 0x000fe200000001ff */
[----:B------:R-:W-:Y:S02]  /*4340*/  MOV R193, R199 ;  /* 0x000000c700c17202 */ /* 0x000fe40000000f00 */
[----:B0-----:R-:W-:Y:S02]  /*4350*/  MOV R206, 0x1f ;  /* 0x0000001f00ce7802 */ /* 0x001fe40000000f00 */
[----:B------:R-:W-:-:S02]  /*4360*/  MOV R205, 0xffffffff ;  /* 0xffffffff00cd7802 */ /* 0x000fc40000000f00 */
[----:B------:R-:W-:Y:S02]  /*4370*/  MOV R192, 0x4390 ;  /* 0x0000439000c07802 */ /* 0x000fe40000000f00 */
[----:B-12--5:R-:W-:Y:S05]  /*4380*/  CALL.REL.NOINC `($__internal_187_$__cuda_sm70_shflsync_down_p) ;  /* 0x000003e000007944 */ /* 0x026fea0003c00000 */
[----:B------:R-:W-:Y:S01]  /*4390*/  FADD.FTZ R198, R197, R198 ;  /* 0x000000c6c5c67221 */ /* 0x000fe20000010000 */
[----:B------:R-:W-:Y:S01]  /*43a0*/  MOV R206, 0x1f ;  /* 0x0000001f00ce7802 */ /* 0x000fe20000000f00 */
[----:B-1----:R-:W-:Y:S01]  /*43b0*/  FADD.FTZ R199, R199, R196 ;  /* 0x000000c4c7c77221 */ /* 0x002fe20000010000 */
[----:B------:R-:W-:Y:S01]  /*43c0*/  HFMA2.MMA R196, -RZ, RZ, 0, 4.76837158203125e-07 ;  /* 0x00000008ffc47435 */ /* 0x000fe200000001ff */
[----:B------:R-:W-:Y:S02]  /*43d0*/  MOV R205, 0xffffffff ;  /* 0xffffffff00cd7802 */ /* 0x000fe40000000f00 */
[----:B------:R-:W-:Y:S02]  /*43e0*/  MOV R193, R198 ;  /* 0x000000c600c17202 */ /* 0x000fe40000000f00 */
[----:B------:R-:W-:Y:S02]  /*43f0*/  MOV R192, 0x4410 ;  /* 0x0000441000c07802 */ /* 0x000fe40000000f00 */
[----:B------:R-:W-:Y:S05]  /*4400*/  CALL.REL.NOINC `($__internal_187_$__cuda_sm70_shflsync_down_p) ;  /* 0x0000036000007944 */ /* 0x000fea0003c00000 */
[----:B-1----:R-:W-:Y:S01]  /*4410*/  MOV R197, R196 ;  /* 0x000000c400c57202 */ /* 0x002fe20000000f00 */
[----:B------:R-:W-:Y:S01]  /*4420*/  HFMA2.MMA R196, -RZ, RZ, 0, 4.76837158203125e-07 ;  /* 0x00000008ffc47435 */ /* 0x000fe200000001ff */
[----:B------:R-:W-:-:S02]  /*4430*/  MOV R193, R199 ;  /* 0x000000c700c17202 */ /* 0x000fc40000000f00 */
[----:B------:R-:W-:Y:S02]  /*4440*/  MOV R206, 0x1f ;  /* 0x0000001f00ce7802 */ /* 0x000fe40000000f00 */
[----:B------:R-:W-:Y:S02]  /*4450*/  MOV R205, 0xffffffff ;  /* 0xffffffff00cd7802 */ /* 0x000fe40000000f00 */
[----:B------:R-:W-:Y:S02]  /*4460*/  MOV R192, 0x4480 ;  /* 0x0000448000c07802 */ /* 0x000fe40000000f00 */
[----:B------:R-:W-:Y:S05]  /*4470*/  CALL.REL.NOINC `($__internal_187_$__cuda_sm70_shflsync_down_p) ;  /* 0x000002f000007944 */ /* 0x000fea0003c00000 */
[----:B------:R-:W-:Y:S01]  /*4480*/  FADD.FTZ R198, R197, R198 ;  /* 0x000000c6c5c67221 */ /* 0x000fe20000010000 */
[----:B------:R-:W-:Y:S01]  /*4490*/  MOV R206, 0x1f ;  /* 0x0000001f00ce7802 */ /* 0x000fe20000000f00 */
[----:B-1----:R-:W-:Y:S01]  /*44a0*/  FADD.FTZ R199, R199, R196 ;  /* 0x000000c4c7c77221 */ /* 0x002fe20000010000 */
[----:B------:R-:W-:Y:S01]  /*44b0*/  HFMA2.MMA R196, -RZ, RZ, 0, 2.384185791015625e-07 ;  /* 0x00000004ffc47435 */ /* 0x000fe200000001ff */
[----:B------:R-:W-:Y:S02]  /*44c0*/  MOV R205, 0xffffffff ;  /* 0xffffffff00cd7802 */ /* 0x000fe40000000f00 */
[----:B------:R-:W-:-:S02]  /*44d0*/  MOV R193, R198 ;  /* 0x000000c600c17202 */ /* 0x000fc40000000f00 */
[----:B------:R-:W-:Y:S02]  /*44e0*/  MOV R192, 0x4500 ;  /* 0x0000450000c07802 */ /* 0x000fe40000000f00 */
[----:B------:R-:W-:Y:S05]  /*44f0*/  CALL.REL.NOINC `($__internal_187_$__cuda_sm70_shflsync_down_p) ;  /* 0x0000027000007944 */ /* 0x000fea0003c00000 */
[----:B-1----:R-:W-:Y:S01]  /*4500*/  MOV R197, R196 ;  /* 0x000000c400c57202 */ /* 0x002fe20000000f00 */
[----:B------:R-:W-:Y:S01]  /*4510*/  HFMA2.MMA R196, -RZ, RZ, 0, 2.384185791015625e-07 ;  /* 0x00000004ffc47435 */ /* 0x000fe200000001ff */
[----:B------:R-:W-:Y:S02]  /*4520*/  MOV R193, R199 ;  /* 0x000000c700c17202 */ /* 0x000fe40000000f00 */
[----:B------:R-:W-:Y:S02]  /*4530*/  MOV R206, 0x1f ;  /* 0x0000001f00ce7802 */ /* 0x000fe40000000f00 */
[----:B------:R-:W-:Y:S02]  /*4540*/  MOV R205, 0xffffffff ;  /* 0xffffffff00cd7802 */ /* 0x000fe40000000f00 */
[----:B------:R-:W-:Y:S02]  /*4550*/  MOV R192, 0x4570 ;  /* 0x0000457000c07802 */ /* 0x000fe40000000f00 */
[----:B------:R-:W-:Y:S05]  /*4560*/  CALL.REL.NOINC `($__internal_187_$__cuda_sm70_shflsync_down_p) ;  /* 0x0000020000007944 */ /* 0x000fea0003c00000 */
[----:B------:R-:W-:Y:S01]  /*4570*/  FADD.FTZ R198, R197, R198 ;  /* 0x000000c6c5c67221 */ /* 0x000fe20000010000 */
[----:B------:R-:W-:Y:S01]  /*4580*/  MOV R206, 0x1f ;  /* 0x0000001f00ce7802 */ /* 0x000fe20000000f00 */
[----:B-1----:R-:W-:Y:S01]  /*4590*/  FADD.FTZ R197, R199, R196 ;  /* 0x000000c4c7c57221 */ /* 0x002fe20000010000 */
[----:B------:R-:W-:Y:S01]  /*45a0*/  HFMA2.MMA R196, -RZ, RZ, 0, 1.1920928955078125e-07 ;  /* 0x00000002ffc47435 */ /* 0x000fe200000001ff */
[----:B------:R-:W-:-:S02]  /*45b0*/  MOV R205, 0xffffffff ;  /* 0xffffffff00cd7802 */ /* 0x000fc40000000f00 */
[----:B------:R-:W-:Y:S02]  /*45c0*/  MOV R193, R198 ;  /* 0x000000c600c17202 */ /* 0x000fe40000000f00 */
[----:B------:R-:W-:Y:S02]  /*45d0*/  MOV R192, 0x45f0 ;  /* 0x000045f000c07802 */ /* 0x000fe40000000f00 */
[----:B------:R-:W-:Y:S05]  /*45e0*/  CALL.REL.NOINC `($__internal_187_$__cuda_sm70_shflsync_down_p) ;  /* 0x0000018000007944 */ /* 0x000fea0003c00000 */
[----:B-1----:R-:W-:Y:S01]  /*45f0*/  MOV R199, R196 ;  /* 0x000000c400c77202 */ /* 0x002fe20000000f00 */
[----:B------:R-:W-:Y:S01]  /*4600*/  HFMA2.MMA R196, -RZ, RZ, 0, 1.1920928955078125e-07 ;  /* 0x00000002ffc47435 */ /* 0x000fe200000001ff */
[----:B------:R-:W-:Y:S02]  /*4610*/  MOV R193, R197 ;  /* 0x000000c500c17202 */ /* 0x000fe40000000f00 */
[----:B------:R-:W-:Y:S02]  /*4620*/  MOV R206, 0x1f ;  /* 0x0000001f00ce7802 */ /* 0x000fe40000000f00 */
[----:B------:R-:W-:Y:S02]  /*4630*/  MOV R205, 0xffffffff ;  /* 0xffffffff00cd7802 */ /* 0x000fe40000000f00 */
[----:B------:R-:W-:-:S02]  /*4640*/  MOV R192, 0x4660 ;  /* 0x0000466000c07802 */ /* 0x000fc40000000f00 */
[----:B------:R-:W-:Y:S05]  /*4650*/  CALL.REL.NOINC `($__internal_187_$__cuda_sm70_shflsync_down_p) ;  /* 0x0000011000007944 */ /* 0x000fea0003c00000 */
[----:B------:R-:W-:Y:S01]  /*4660*/  FADD.FTZ R198, R199, R198 ;  /* 0x000000c6c7c67221 */ /* 0x000fe20000010000 */
[----:B------:R-:W-:Y:S01]  /*4670*/  MOV R206, 0x1f ;  /* 0x0000001f00ce7802 */ /* 0x000fe20000000f00 */
[----:B-1----:R-:W-:Y:S01]  /*4680*/  FADD.FTZ R197, R197, R196 ;  /* 0x000000c4c5c57221 */ /* 0x002fe20000010000 */
[----:B------:R-:W-:Y:S01]  /*4690*/  HFMA2.MMA R196, -RZ, RZ, 0, 5.9604644775390625e-08 ;  /* 0x00000001ffc47435 */ /* 0x000fe200000001ff */
[----:B------:R-:W-:-:S02]  /*46a0*/  MOV R205, 0xffffffff ;  /* 0xffffffff00cd7802 */ /* 0x000fc40000000f00 */
[----:B------:R-:W-:Y:S02]  /*46b0*/  MOV R193, R198 ;  /* 0x000000c600c17202 */ /* 0x000fe40000000f00 */
[----:B------:R-:W-:Y:S02]  /*46c0*/  MOV R192, 0x46e0 ;  /* 0x000046e000c07802 */ /* 0x000fe40000000f00 */
[----:B------:R-:W-:Y:S05]  /*46d0*/  CALL.REL.NOINC `($__internal_187_$__cuda_sm70_shflsync_down_p) ;  /* 0x0000009000007944 */ /* 0x000fea0003c00000 */
[----:B-1----:R-:W-:Y:S01]  /*46e0*/  MOV R199, R196 ;  /* 0x000000c400c77202 */ /* 0x002fe20000000f00 */
[----:B------:R-:W-:Y:S01]  /*46f0*/  HFMA2.MMA R196, -RZ, RZ, 0, 5.9604644775390625e-08 ;  /* 0x00000001ffc47435 */ /* 0x000fe200000001ff */
[----:B------:R-:W-:Y:S02]  /*4700*/  MOV R193, R197 ;  /* 0x000000c500c17202 */ /* 0x000fe40000000f00 */
[----:B------:R-:W-:Y:S02]  /*4710*/  MOV R206, 0x1f ;  /* 0x0000001f00ce7802 */ /* 0x000fe40000000f00 */
[----:B------:R-:W-:Y:S02]  /*4720*/  MOV R205, 0xffffffff ;  /* 0xffffffff00cd7802 */ /* 0x000fe40000000f00 */
[----:B------:R-:W-:-:S02]  /*4730*/  MOV R192, 0x4750 ;  /* 0x0000475000c07802 */ /* 0x000fc40000000f00 */
[----:B------:R-:W-:Y:S05]  /*4740*/  CALL.REL.NOINC `($__internal_187_$__cuda_sm70_shflsync_down_p) ;  /* 0x0000002000007944 */ /* 0x000fea0003c00000 */
[----:B-1----:R-:W-:Y:S01]  /*4750*/  MOV R193, R196 ;  /* 0x000000c400c17202 */ /* 0x002fe20000000f00 */
[----:B------:R-:W-:Y:S05]  /*4760*/  BRA `(.L_x_12377) ;  /* 0xffffd51000007947 */ /* 0x000fea000383ffff */
        .weak           $__internal_187_$__cuda_sm70_shflsync_down_p
        .type           $__internal_187_$__cuda_sm70_shflsync_down_p,@function
        .size           $__internal_187_$__cuda_sm70_shflsync_down_p,(.L_x_13063 - $__internal_187_$__cuda_sm70_shflsync_down_p)
$__internal_187_$__cuda_sm70_shflsync_down_p:
[----:B------:R-:W-:Y:S04]  /*4770*/  WARPSYNC R205 ;  /* 0x000000cd00007348 */ /* 0x000fe80003800000 */
[----:B------:R0:W1:Y:S02]  /*4780*/  SHFL.DOWN PT, R196, R193, R196, R206 ;  /* 0x080000c4c1c47389 */ /* 0x00006400000e00ce */
[----:B0-----:R-:W-:-:S06]  /*4790*/  HFMA2.MMA R193, -RZ, RZ, 0, 0 ;  /* 0x00000000ffc17435 */ /* 0x001fcc00000001ff */
[----:B------:R-:W-:Y:S05]  /*47a0*/  RET.REL.NODEC R192 `(_ZN10layer_norm13ln_bwd_kernelINS_13Kernel_traitsIfffffjLj7168ELj1ELj1ELj8ELj16ENS_18Kernel_traits_baseILj7168EfffffjLj256EEEEELb0ELb1ELb1ELb1EEEvNS_9BwdParamsE) ;  /* 0xffffb850c0007950 */ /* 0x000fea0003c3ffff */
.L_x_12378:
        /* <DEDUP_REMOVED lines=13> */
.L_x_13063:


//--------------------- .text._ZN10layer_norm13ln_bwd_kernelINS_13Kernel_traitsIfffffjLj7168ELj1ELj1ELj8ELj16ENS_18Kernel_traits_baseILj7168EfffffjLj256EEEEELb1ELb0ELb0ELb0EEEvNS_9BwdParamsE --------------------------
	.section	.text._ZN10layer_norm13ln_bwd_kernelINS_13Kernel_traitsIfffffjLj7168ELj1ELj1ELj8ELj16ENS_18Kernel_traits_baseILj7168EfffffjLj256EEEEELb1ELb0ELb0ELb0EEEvNS_9BwdParamsE,"ax",@progbits
	.sectioninfo	@"SHI_REGISTERS=213"
	.align	128
        .global         _ZN10layer_norm13ln_bwd_kernelINS_13Kernel_traitsIfffffjLj7168ELj1ELj1ELj8ELj16ENS_18Kernel_traits_baseILj7168EfffffjLj256EEEEELb1ELb0ELb0ELb0EEEvNS_9BwdParamsE
        .type           _ZN10layer_norm13ln_bwd_kernelINS_13Kernel_traitsIfffffjLj7168ELj1ELj1ELj8ELj16ENS_18Kernel_traits_baseILj7168EfffffjLj256EEEEELb1ELb0ELb0ELb0EEEvNS_9BwdParamsE,@function
        .size           _ZN10layer_norm13ln_bwd_kernelINS_13Kernel_traitsIfffffjLj7168ELj1ELj1ELj8ELj16ENS_18Kernel_traits_baseILj7168EfffffjLj256EEEEELb1ELb0ELb0ELb0EEEvNS_9BwdParamsE,(.L_x_13064 - _ZN10layer_norm13ln_bwd_kernelINS_13Kernel_traitsIfffffjLj7168ELj1ELj1ELj8ELj16ENS_18Kernel_traits_baseILj7168EfffffjLj256EEEEELb1ELb0ELb0ELb0EEEvNS_9BwdParamsE)
        .other          _ZN10layer_norm13ln_bwd_kernelINS_13Kernel_traitsIfffffjLj7168ELj1ELj1ELj8ELj16ENS_18Kernel_traits_baseILj7168EfffffjLj256EEEEELb1ELb0ELb0ELb0EEEvNS_9BwdParamsE,@"STO_CUDA_ENTRY STV_DEFAULT"
_ZN10layer_norm13ln_bwd_kernelINS_13Kernel_traitsIfffffjLj7168ELj1ELj1ELj8ELj16ENS_18Kernel_traits_baseILj7168EfffffjLj256EEEEELb1ELb0ELb0ELb0EEEvNS_9BwdParamsE:
.text._ZN10layer_norm13ln_bwd_kernelINS_13Kernel_traitsIfffffjLj7168ELj1ELj1ELj8ELj16ENS_18Kernel_traits_baseILj7168EfffffjLj256EEEEELb1ELb0ELb0ELb0EEEvNS_9BwdParamsE:
        /* <DEDUP_REMOVED lines=80> */
.L_x_12410:
        /* <DEDUP_REMOVED lines=27> */
[----:B-1----:R-:W-:-:S04]  /*06b0*/  LEA R158, P5, R7, c[0x0][0x190], 0x2 ;  /* 0x00006400079e7a11 */ /* 0x002fc800078a10ff */
        /* <DEDUP_REMOVED lines=11> */
[----:B------:R-:W3:Y:S04]  /*0770*/  LDG.E.128 R152, [R152.64] ;  /* 0x0000000498987981 */ /* 0x000ee8000c1e1d00 */
[----:B------:R-:W4:Y:S01]  /*0780*/  LDG.E.128 R148, [R148.64] ;  /* 0x0000000494947981 */ /* 0x000f22000c1e1d00 */
[----:B0-----:R-:W-:-:S04]  /*0790*/  ISETP.NE.AND P5, PT, R10, RZ, PT ;  /* 0x000000ff0a00720c */ /* 0x001fc80003fa5270 */
[----:B-----5:R-:W-:Y:S02]  /*07a0*/  FSEL R157, R161, RZ, !P5 ;  /* 0x000000ffa19d7208 */ /* 0x020fe40006800000 */
[----:B--2---:R-:W-:Y:S01]  /*07b0*/  IADD3 R162, R7, 0x100, RZ ;  /* 0x0000010007a27810 */ /* 0x004fe20007ffe0ff */
[----:B---3--:R-:W-:Y:S02]  /*07c0*/  FMUL.FTZ R168, R132, R152 ;  /* 0x0000009884a87220 */ /* 0x008fe40000410000 */
[C---:B----4-:R-:W-:Y:S02]  /*07d0*/  FADD.FTZ R160, -R157.reuse, R148 ;  /* 0x000000949da07221 */ /* 0x050fe40000010100 */
        /* <DEDUP_REMOVED lines=26> */
.L_x_12381:
[----:B-1----:R-:W-:Y:S05]  /*0980*/  BSYNC B0 ;  /* 0x0000000000007941 */ /* 0x002fea0003800000 */
.L_x_12380:
        /* <DEDUP_REMOVED lines=16> */
[----:B0-----:R-:W-:-:S04]  /*0a90*/  ISETP.NE.AND P5, PT, R10, RZ, PT ;  /* 0x000000ff0a00720c */ /* 0x001fc80003fa5270 */
[----:B-----5:R-:W-:Y:S02]  /*0aa0*/  FSEL R204, R161, RZ, !P5 ;  /* 0x000000ffa1cc7208 */ /* 0x020fe40006800000 */
[----:B------:R-:W-:-:S03]  /*0ab0*/  IADD3 R162, R162, 0x100, RZ ;  /* 0x00000100a2a27810 */ /* 0x000fc60007ffe0ff */
[C---:B---3--:R-:W-:Y:S02]  /*0ac0*/  FADD.FTZ R26, -R204.reuse, R152 ;  /* 0x00000098cc1a7221 */ /* 0x048fe40000010100 */
[----:B------:R-:W-:Y:S02]  /*0ad0*/  FADD.FTZ R166, -R204, R153 ;  /* 0x00000099cca67221 */ /* 0x000fe40000010100 */
[C---:B------:R-:W-:Y:S02]  /*0ae0*/  FMUL.FTZ R19, R27.reuse, R26 ;  /* 0x0000001a1b137220 */ /* 0x040fe40000410000 */
[----:B------:R-:W-:Y:S02]  /*0af0*/  FMUL.FTZ R26, R27, R166 ;  /* 0x000000a61b1a7220 */ /* 0x000fe40000410000 */
[----:B--2---:R-:W-:Y:S02]  /*0b00*/  FMUL.FTZ R166, R128, R148 ;  /* 0x0000009480a67220 */ /* 0x004fe40000410000 */
[----:B------:R-:W-:-:S02]  /*0b10*/  FADD.FTZ R72, R72, R148 ;  /* 0x0000009448487221 */ /* 0x000fc40000010000 */
[----:B------:R-:W-:Y:S02]  /*0b20*/  FFMA.FTZ R100, R148, R19, R100 ;  /* 0x0000001394647223 */ /* 0x000fe40000010064 */
[----:B------:R-:W-:Y:S02]  /*0b30*/  FADD.FTZ R154, -R204, R154 ;  /* 0x0000009acc9a7221 */ /* 0x000fe40000010100 */
[----:B------:R-:W-:Y:S02]  /*0b40*/  FMUL.FTZ R185, R129, R149 ;  /* 0x0000009581b97220 */ /* 0x000fe40000410000 */
[----:B------:R-:W-:Y:S02]  /*0b50*/  FADD.FTZ R148, R157, R166 ;  /* 0x000000a69d947221 */ /* 0x000fe40000010000 */
[----:B------:R-:W-:Y:S02]  /*0b60*/  FFMA.FTZ R160, R19, R166, R160 ;  /* 0x000000a613a07223 */ /* 0x000fe400000100a0 */
        /* <DEDUP_REMOVED lines=17> */
.L_x_12383:
[----:B-1----:R-:W-:Y:S05]  /*0c80*/  BSYNC B0 ;  /* 0x0000000000007941 */ /* 0x002fea0003800000 */
.L_x_12382:
        /* <DEDUP_REMOVED lines=18> */
[----:B------:R-:W-:Y:S01]  /*0db0*/  IADD3 R162, R162, 0x100, RZ ;  /* 0x00000100a2a27810 */ /* 0x000fe20007ffe0ff */
[----:B---3--:R-:W-:Y:S02]  /*0dc0*/  FMUL.FTZ R167, R124, R148 ;  /* 0x000000947ca77220 */ /* 0x008fe40000410000 */
[C---:B----4-:R-:W-:Y:S02]  /*0dd0*/  FADD.FTZ R18, -R198.reuse, R152 ;  /* 0x00000098c6127221 */ /* 0x050fe40000010100 */
[----:B------:R-:W-:Y:S02]  /*0de0*/  FADD.FTZ R174, -R198, R153 ;  /* 0x00000099c6ae7221 */ /* 0x000fe40000010100 */
[C---:B------:R-:W-:Y:S02]  /*0df0*/  FMUL.FTZ R18, R27.reuse, R18 ;  /* 0x000000121b127220 */ /* 0x040fe40000410000 */
[----:B------:R-:W-:-:S02]  /*0e00*/  FMUL.FTZ R25, R27, R174 ;  /* 0x000000ae1b197220 */ /* 0x000fc40000410000 */
[----:B------:R-:W-:Y:S02]  /*0e10*/  FADD.FTZ R154, -R198, R154 ;  /* 0x0000009ac69a7221 */ /* 0x000fe40000010100 */
[----:B------:R-:W-:Y:S02]  /*0e20*/  FMUL.FTZ R174, R125, R149 ;  /* 0x000000957dae7220 */ /* 0x000fe40000410000 */
[----:B------:R-:W-:Y:S02]  /*0e30*/  FADD.FTZ R157, R157, R167 ;  /* 0x000000a79d9d7221 */ /* 0x000fe40000010000 */
[----:B------:R-:W-:Y:S02]  /*0e40*/  FFMA.FTZ R160, R18, R167, R160 ;  /* 0x000000a712a07223 */ /* 0x000fe400000100a0 */
[----:B------:R-:W-:Y:S02]  /*0e50*/  FADD.FTZ R198, -R198, R155 ;  /* 0x0000009bc6c67221 */ /* 0x000fe40000010100 */
[----:B------:R-:W-:-:S02]  /*0e60*/  FMUL.FTZ R181, R27, R154 ;  /* 0x0000009a1bb57220 */ /* 0x000fc40000410000 */
[----:B--2---:R-:W-:Y:S02]  /*0e70*/  FMUL.FTZ R200, R126, R150 ;  /* 0x000000967ec87220 */ /* 0x004fe40000410000 */
        /* <DEDUP_REMOVED lines=16> */
.L_x_12385:
[----:B-1----:R-:W-:Y:S05]  /*0f80*/  BSYNC B0 ;  /* 0x0000000000007941 */ /* 0x002fea0003800000 */
.L_x_12384:
        /* <DEDUP_REMOVED lines=47> */
.L_x_12387:
[----:B-1----:R-:W-:Y:S05]  /*1280*/  BSYNC B0 ;  /* 0x0000000000007941 */ /* 0x002fea0003800000 */
.L_x_12386:
        /* <DEDUP_REMOVED lines=18> */
[----:B------:R-:W-:Y:S01]  /*13b0*/  IADD3 R162, R162, 0x100, RZ ;  /* 0x00000100a2a27810 */ /* 0x000fe20007ffe0ff */
[----:B--2---:R-:W-:Y:S02]  /*13c0*/  FMUL.FTZ R31, R116, R148 ;  /* 0x00000094741f7220 */ /* 0x004fe40000410000 */
[C---:B---3--:R-:W-:Y:S02]  /*13d0*/  FADD.FTZ R16, -R190.reuse, R152 ;  /* 0x00000098be107221 */ /* 0x048fe40000010100 */
        /* <DEDUP_REMOVED lines=26> */
.L_x_12389:
[----:B-1----:R-:W-:Y:S05]  /*1580*/  BSYNC B0 ;  /* 0x0000000000007941 */ /* 0x002fea0003800000 */
.L_x_12388:
        /* <DEDUP_REMOVED lines=47> */
.L_x_12391:
[----:B-1----:R-:W-:Y:S05]  /*1880*/  BSYNC B0 ;  /* 0x0000000000007941 */ /* 0x002fea0003800000 */
.L_x_12390:
[----:B------:R-:W-:Y:S01]  /*1890*/  ISETP.GE.U32.AND P5, PT, R6, 0x700, PT ;  /* 0x000007000600780c */ /* 0x000fe20003fa6070 */
[----:B------:R-:W-:-:S12]  /*18a0*/  BSSY B0, `(.L_x_12392) ;  /* 0x000002e000007945 */ /* 0x000fd80003800000 */
[----:B------:R-:W-:Y:S05]  /*18b0*/  @!P5 BRA `(.L_x_12393) ;  /* 0x000002c00000d947 */ /* 0x000fea0003800000 */
[----:B0-----:R-:W-:-:S04]  /*18c0*/  ISETP.NE.AND P5, PT, R10, RZ, PT ;  /* 0x000000ff0a00720c */ /* 0x001fc80003fa5270 */
        /* <DEDUP_REMOVED lines=18> */
[C---:B0-----:R-:W-:Y:S02]  /*19f0*/  FMUL.FTZ R20, R27.reuse, R162 ;  /* 0x000000a21b147220 */ /* 0x041fe40000410000 */
[----:B------:R-:W-:Y:S02]  /*1a00*/  FMUL.FTZ R21, R27, R172 ;  /* 0x000000ac1b157220 */ /* 0x000fe40000410000 */
        /* <DEDUP_REMOVED lines=23> */
.L_x_12393:
[----:B-1----:R-:W-:Y:S05]  /*1b80*/  BSYNC B0 ;  /* 0x0000000000007941 */ /* 0x002fea0003800000 */
.L_x_12392:
[----:B------:R-:W-:Y:S01]  /*1b90*/  LOP3.LUT P5, RZ, R11, 0x1f, RZ, 0xc0, !PT ;  /* 0x0000001f0bff7812 */ /* 0x000fe200078ac0ff */
[----:B------:R-:W-:Y:S10]  /*1ba0*/  BRA.DIV ~URZ, `(.L_x_12394) ;  /* 0x00001cf27f007947 */ /* 0x000ff4000b800000 */
[----:B------:R1:W2:Y:S02]  /*1bb0*/  SHFL.DOWN PT, R150, R157, 0x10, 0x1f ;  /* 0x0a001f009d967f89 */ /* 0x0002a400000e0000 */
.L_x_12411:
        /* <DEDUP_REMOVED lines=18> */
.L_x_12412:
        /* <DEDUP_REMOVED lines=12> */
[----:B-----5:R-:W4:Y:S01]  /*1da0*/  LDS.128 R160, [R199.X8+0x7030] ;  /* 0x00703000c7a07984 */ /* 0x020f220000008c00 */
        /* <DEDUP_REMOVED lines=67> */
.L_x_12397:
[----:B------:R-:W-:Y:S05]  /*21e0*/  BSYNC B0 ;  /* 0x0000000000007941 */ /* 0x000fea0003800000 */
.L_x_12396:
        /* <DEDUP_REMOVED lines=50> */
.L_x_12399:
[----:B------:R-:W-:Y:S05]  /*2510*/  BSYNC B0 ;  /* 0x0000000000007941 */ /* 0x000fea0003800000 */
.L_x_12398:
        /* <DEDUP_REMOVED lines=50> */
.L_x_12401:
[----:B------:R-:W-:Y:S05]  /*2840*/  BSYNC B0 ;  /* 0x0000000000007941 */ /* 0x000fea0003800000 */
.L_x_12400:
        /* <DEDUP_REMOVED lines=50> */
.L_x_12403:
[----:B------:R-:W-:Y:S05]  /*2b70*/  BSYNC B0 ;  /* 0x0000000000007941 */ /* 0x000fea0003800000 */
.L_x_12402:
        /* <DEDUP_REMOVED lines=50> */
.L_x_12405:
[----:B------:R-:W-:Y:S05]  /*2ea0*/  BSYNC B0 ;  /* 0x0000000000007941 */ /* 0x000fea0003800000 */
.L_x_12404:
        /* <DEDUP_REMOVED lines=50> */
.L_x_12407:
[----:B------:R-:W-:Y:S05]  /*31d0*/  BSYNC B0 ;  /* 0x0000000000007941 */ /* 0x000fea0003800000 */
.L_x_12406:
        /* <DEDUP_REMOVED lines=40> */
[----:B------:R-:W-:Y:S01]  /*3460*/  SEL R148, R148, RZ, P5 ;  /* 0x000000ff94947207 */ /* 0x000fe20002800000 */
[----:B------:R-:W-:Y:S01]  /*3470*/  FMUL.FTZ R14, R14, c[0x0][0x1e8] ;  /* 0x00007a000e0e7a20 */ /* 0x000fe20000410000 */
[----:B------:R-:W-:-:S04]  /*3480*/  LOP3.LUT P5, RZ, R13, 0xff00, RZ, 0xc0, !PT ;  /* 0x0000ff000dff7812 */ /* 0x000fc800078ac0ff */
[----:B------:R-:W-:Y:S02]  /*3490*/  SEL R149, R149, RZ, P5 ;  /* 0x000000ff95957207 */ /* 0x000fe40002800000 */
[----:B------:R-:W-:-:S04]  /*34a0*/  LOP3.LUT P5, RZ, R13, 0xff0000, RZ, 0xc0, !PT ;  /* 0x00ff00000dff7812 */ /* 0x000fc800078ac0ff */
[----:B0-----:R-:W-:Y:S01]  /*34b0*/  SEL R150, R153, RZ, P5 ;  /* 0x000000ff99967207 */ /* 0x001fe20002800000 */
[----:B------:R-:W-:Y:S01]  /*34c0*/  IMAD.WIDE.U32 R152, R7, R154, c[0x0][0x248] ;  /* 0x0000920007987625 */ /* 0x000fe200078e009a */
[----:B------:R-:W-:-:S04]  /*34d0*/  LOP3.LUT P5, RZ, R13, 0xff000000, RZ, 0xc0, !PT ;  /* 0xff0000000dff7812 */ /* 0x000fc800078ac0ff */
[----:B------:R-:W-:-:S05]  /*34e0*/  SEL R151, R14, RZ, P5 ;  /* 0x000000ff0e977207 */ /* 0x000fca0002800000 */
[----:B------:R0:W-:Y:S04]  /*34f0*/  STG.E.128 [R152.64], R148 ;  /* 0x0000009498007986 */ /* 0x0001e8000c101d04 */
.L_x_12409:
[----:B------:R-:W-:Y:S05]  /*3500*/  BSYNC B0 ;  /* 0x0000000000007941 */ /* 0x000fea0003800000 */
.L_x_12408:
[----:B------:R-:W-:Y:S02]  /*3510*/  LOP3.LUT P5, RZ, R8, 0xff, RZ, 0xc0, !PT ;  /* 0x000000ff08ff7812 */ /* 0x000fe400078ac0ff */
[----:B------:R-:W-:Y:S02]  /*3520*/  IADD3 R9, R9, c[0x0][0x160], RZ ;  /* 0x0000580009097a10 */ /* 0x000fe40007ffe0ff */
[----:B------:R-:W-:Y:S02]  /*3530*/  SEL R8, RZ, 0x1, P5 ;  /* 0x00000001ff087807 */ /* 0x000fe40002800000 */
[----:B------:R-:W-:-:S13]  /*3540*/  ISETP.GE.AND P5, PT, R9, c[0x0][0x164], PT ;  /* 0x0000590009007a0c */ /* 0x000fda0003fa6270 */
[----:B0-----:R-:W-:Y:S01]  /*3550*/  @P5 CALL.REL.NOINC `(.L_x_12379) ;  /* 0x0000001000005944 */ /* 0x001fe20003c00000 */
[----:B------:R-:W-:Y:S05]  /*3560*/  BRA `(.L_x_12410) ;  /* 0xffffcf9000007947 */ /* 0x000fea000383ffff */
.L_x_12379:
        /* <DEDUP_REMOVED lines=51> */
.L_x_12394:
[----:B------:R-:W-:Y:S01]  /*38a0*/  HFMA2.MMA R158, -RZ, RZ, 0, 9.5367431640625e-07 ;  /* 0x00000010ff9e7435 */ /* 0x000fe200000001ff */
[----:B------:R-:W-:Y:S02]  /*38b0*/  MOV R151, R157 ;  /* 0x0000009d00977202 */ /* 0x000fe40000000f00 */
[----:B------:R-:W-:Y:S02]  /*38c0*/  MOV R203, 0x1f ;  /* 0x0000001f00cb7802 */ /* 0x000fe40000000f00 */
[----:B------:R-:W-:-:S02]  /*38d0*/  MOV R162, 0xffffffff ;  /* 0xffffffff00a27802 */ /* 0x000fc40000000f00 */
[----:B------:R-:W-:Y:S02]  /*38e0*/  MOV R148, 0x3900 ;  /* 0x0000390000947802 */ /* 0x000fe40000000f00 */
[----:B0----5:R-:W-:Y:S05]  /*38f0*/  CALL.REL.NOINC `($__internal_188_$__cuda_sm70_shflsync_down_p) ;  /* 0x0000045000007944 */ /* 0x021fea0003c00000 */
[----:B-1----:R-:W-:Y:S01]  /*3900*/  MOV R150, R203 ;  /* 0x000000cb00967202 */ /* 0x002fe20000000f00 */
[----:B0-----:R-:W-:Y:S05]  /*3910*/  BRA `(.L_x_12411) ;  /* 0xffffe2a000007947 */ /* 0x001fea000383ffff */
.L_x_12395:
[----:B------:R-:W-:Y:S01]  /*3920*/  HFMA2.MMA R158, -RZ, RZ, 0, 9.5367431640625e-07 ;  /* 0x00000010ff9e7435 */ /* 0x000fe200000001ff */
[----:B------:R-:W-:Y:S02]  /*3930*/  MOV R151, R160 ;  /* 0x000000a000977202 */ /* 0x000fe40000000f00 */
[----:B------:R-:W-:Y:S02]  /*3940*/  MOV R203, 0x1f ;  /* 0x0000001f00cb7802 */ /* 0x000fe40000000f00 */
[----:B------:R-:W-:Y:S02]  /*3950*/  MOV R162, 0xffffffff ;  /* 0xffffffff00a27802 */ /* 0x000fe40000000f00 */
[----:B------:R-:W-:Y:S02]  /*3960*/  MOV R148, 0x3980 ;  /* 0x0000398000947802 */ /* 0x000fe40000000f00 */
[----:B012--5:R-:W-:Y:S05]  /*3970*/  CALL.REL.NOINC `($__internal_188_$__cuda_sm70_shflsync_down_p) ;  /* 0x000003d000007944 */ /* 0x027fea0003c00000 */
[----:B------:R-:W-:Y:S01]  /*3980*/  FADD.FTZ R157, R150, R157 ;  /* 0x0000009d969d7221 */ /* 0x000fe20000010000 */
[----:B0-----:R-:W-:Y:S01]  /*3990*/  HFMA2.MMA R158, -RZ, RZ, 0, 4.76837158203125e-07 ;  /* 0x00000008ff9e7435 */ /* 0x001fe200000001ff */
[----:B-1----:R-:W-:Y:S01]  /*39a0*/  FADD.FTZ R160, R160, R203 ;  /* 0x000000cba0a07221 */ /* 0x002fe20000010000 */
[----:B------:R-:W-:-:S02]  /*39b0*/  MOV R203, 0x1f ;  /* 0x0000001f00cb7802 */ /* 0x000fc40000000f00 */
[----:B------:R-:W-:Y:S02]  /*39c0*/  MOV R162, 0xffffffff ;  /* 0xffffffff00a27802 */ /* 0x000fe40000000f00 */
[----:B------:R-:W-:Y:S02]  /*39d0*/  MOV R151, R157 ;  /* 0x0000009d00977202 */ /* 0x000fe40000000f00 */
[----:B------:R-:W-:Y:S02]  /*39e0*/  MOV R148, 0x3a00 ;  /* 0x00003a0000947802 */ /* 0x000fe40000000f00 */
[----:B------:R-:W-:Y:S05]  /*39f0*/  CALL.REL.NOINC `($__internal_188_$__cuda_sm70_shflsync_down_p) ;  /* 0x0000035000007944 */ /* 0x000fea0003c00000 */
[----:B0-----:R-:W-:Y:S01]  /*3a00*/  HFMA2.MMA R158, -RZ, RZ, 0, 4.76837158203125e-07 ;  /* 0x00000008ff9e7435 */ /* 0x001fe200000001ff */
[----:B-1----:R-:W-:Y:S02]  /*3a10*/  MOV R150, R203 ;  /* 0x000000cb00967202 */ /* 0x002fe40000000f00 */
[----:B------:R-:W-:Y:S02]  /*3a20*/  MOV R151, R160 ;  /* 0x000000a000977202 */ /* 0x000fe40000000f00 */
[----:B------:R-:W-:Y:S02]  /*3a30*/  MOV R203, 0x1f ;  /* 0x0000001f00cb7802 */ /* 0x000fe40000000f00 */
[----:B------:R-:W-:-:S02]  /*3a40*/  MOV R162, 0xffffffff ;  /* 0xffffffff00a27802 */ /* 0x000fc40000000f00 */
[----:B------:R-:W-:Y:S02]  /*3a50*/  MOV R148, 0x3a70 ;  /* 0x00003a7000947802 */ /* 0x000fe40000000f00 */
[----:B------:R-:W-:Y:S05]  /*3a60*/  CALL.REL.NOINC `($__internal_188_$__cuda_sm70_shflsync_down_p) ;  /* 0x000002e000007944 */ /* 0x000fea0003c00000 */
[----:B------:R-:W-:Y:S01]  /*3a70*/  FADD.FTZ R157, R150, R157 ;  /* 0x0000009d969d7221 */ /* 0x000fe20000010000 */
[----:B0-----:R-:W-:Y:S01]  /*3a80*/  HFMA2.MMA R158, -RZ, RZ, 0, 2.384185791015625e-07 ;  /* 0x00000004ff9e7435 */ /* 0x001fe200000001ff */
[----:B-1----:R-:W-:Y:S01]  /*3a90*/  FADD.FTZ R160, R160, R203 ;  /* 0x000000cba0a07221 */ /* 0x002fe20000010000 */
[----:B------:R-:W-:Y:S02]  /*3aa0*/  MOV R203, 0x1f ;  /* 0x0000001f00cb7802 */ /* 0x000fe40000000f00 */
[----:B------:R-:W-:Y:S02]  /*3ab0*/  MOV R162, 0xffffffff ;  /* 0xffffffff00a27802 */ /* 0x000fe40000000f00 */
[----:B------:R-:W-:Y:S02]  /*3ac0*/  MOV R151, R157 ;  /* 0x0000009d00977202 */ /* 0x000fe40000000f00 */
[----:B------:R-:W-:Y:S02]  /*3ad0*/  MOV R148, 0x3af0 ;  /* 0x00003af000947802 */ /* 0x000fe40000000f00 */
[----:B------:R-:W-:Y:S05]  /*3ae0*/  CALL.REL.NOINC `($__internal_188_$__cuda_sm70_shflsync_down_p) ;  /* 0x0000026000007944 */ /* 0x000fea0003c00000 */
[----:B0-----:R-:W-:Y:S01]  /*3af0*/  HFMA2.MMA R158, -RZ, RZ, 0, 2.384185791015625e-07 ;  /* 0x00000004ff9e7435 */ /* 0x001fe200000001ff */
[----:B-1----:R-:W-:-:S02]  /*3b00*/  MOV R150, R203 ;  /* 0x000000cb00967202 */ /* 0x002fc40000000f00 */
[----:B------:R-:W-:Y:S02]  /*3b10*/  MOV R151, R160 ;  /* 0x000000a000977202 */ /* 0x000fe40000000f00 */
[----:B------:R-:W-:Y:S02]  /*3b20*/  MOV R203, 0x1f ;  /* 0x0000001f00cb7802 */ /* 0x000fe40000000f00 */
[----:B------:R-:W-:Y:S02]  /*3b30*/  MOV R162, 0xffffffff ;  /* 0xffffffff00a27802 */ /* 0x000fe40000000f00 */
[----:B------:R-:W-:Y:S02]  /*3b40*/  MOV R148, 0x3b60 ;  /* 0x00003b6000947802 */ /* 0x000fe40000000f00 */
[----:B------:R-:W-:Y:S05]  /*3b50*/  CALL.REL.NOINC `($__internal_188_$__cuda_sm70_shflsync_down_p) ;  /* 0x000001f000007944 */ /* 0x000fea0003c00000 */
[----:B------:R-:W-:Y:S01]  /*3b60*/  FADD.FTZ R157, R150, R157 ;  /* 0x0000009d969d7221 */ /* 0x000fe20000010000 */
[----:B0-----:R-:W-:Y:S01]  /*3b70*/  HFMA2.MMA R158, -RZ, RZ, 0, 1.1920928955078125e-07 ;  /* 0x00000002ff9e7435 */ /* 0x001fe200000001ff */
[----:B-1----:R-:W-:Y:S01]  /*3b80*/  FADD.FTZ R154, R160, R203 ;  /* 0x000000cba09a7221 */ /* 0x002fe20000010000 */
[----:B------:R-:W-:Y:S02]  /*3b90*/  MOV R203, 0x1f ;  /* 0x0000001f00cb7802 */ /* 0x000fe40000000f00 */
[----:B------:R-:W-:-:S02]  /*3ba0*/  MOV R162, 0xffffffff ;  /* 0xffffffff00a27802 */ /* 0x000fc40000000f00 */
[----:B------:R-:W-:Y:S02]  /*3bb0*/  MOV R151, R157 ;  /* 0x0000009d00977202 */ /* 0x000fe40000000f00 */
[----:B------:R-:W-:Y:S02]  /*3bc0*/  MOV R148, 0x3be0 ;  /* 0x00003be000947802 */ /* 0x000fe40000000f00 */
[----:B------:R-:W-:Y:S05]  /*3bd0*/  CALL.REL.NOINC `($__internal_188_$__cuda_sm70_shflsync_down_p) ;  /* 0x0000017000007944 */ /* 0x000fea0003c00000 */
[----:B0-----:R-:W-:Y:S01]  /*3be0*/  HFMA2.MMA R158, -RZ, RZ, 0, 1.1920928955078125e-07 ;  /* 0x00000002ff9e7435 */ /* 0x001fe200000001ff */
[----:B-1----:R-:W-:Y:S02]  /*3bf0*/  MOV R150, R203 ;  /* 0x000000cb00967202 */ /* 0x002fe40000000f00 */
[----:B------:R-:W-:Y:S02]  /*3c00*/  MOV R151, R154 ;  /* 0x0000009a00977202 */ /* 0x000fe40000000f00 */
[----:B------:R-:W-:Y:S02]  /*3c10*/  MOV R203, 0x1f ;  /* 0x0000001f00cb7802 */ /* 0x000fe40000000f00 */
[----:B------:R-:W-:Y:S02]  /*3c20*/  MOV R162, 0xffffffff ;  /* 0xffffffff00a27802 */ /* 0x000fe40000000f00 */
[----:B------:R-:W-:-:S02]  /*3c30*/  MOV R148, 0x3c50 ;  /* 0x00003c5000947802 */ /* 0x000fc40000000f00 */
[----:B------:R-:W-:Y:S05]  /*3c40*/  CALL.REL.NOINC `($__internal_188_$__cuda_sm70_shflsync_down_p) ;  /* 0x0000010000007944 */ /* 0x000fea0003c00000 */
[----:B------:R-:W-:Y:S01]  /*3c50*/  FADD.FTZ R152, R150, R157 ;  /* 0x0000009d96987221 */ /* 0x000fe20000010000 */
[----:B0-----:R-:W-:Y:S01]  /*3c60*/  HFMA2.MMA R158, -RZ, RZ, 0, 5.9604644775390625e-08 ;  /* 0x00000001ff9e7435 */ /* 0x001fe200000001ff */
[----:B-1----:R-:W-:Y:S01]  /*3c70*/  FADD.FTZ R154, R154, R203 ;  /* 0x000000cb9a9a7221 */ /* 0x002fe20000010000 */
[----:B------:R-:W-:-:S02]  /*3c80*/  MOV R203, 0x1f ;  /* 0x0000001f00cb7802 */ /* 0x000fc40000000f00 */
[----:B------:R-:W-:Y:S02]  /*3c90*/  MOV R162, 0xffffffff ;  /* 0xffffffff00a27802 */ /* 0x000fe40000000f00 */
[----:B------:R-:W-:Y:S02]  /*3ca0*/  MOV R151, R152 ;  /* 0x0000009800977202 */ /* 0x000fe40000000f00 */
[----:B------:R-:W-:Y:S02]  /*3cb0*/  MOV R148, 0x3cd0 ;  /* 0x00003cd000947802 */ /* 0x000fe40000000f00 */
[----:B------:R-:W-:Y:S05]  /*3cc0*/  CALL.REL.NOINC `($__internal_188_$__cuda_sm70_shflsync_down_p) ;  /* 0x0000008000007944 */ /* 0x000fea0003c00000 */
[----:B0-----:R-:W-:Y:S01]  /*3cd0*/  HFMA2.MMA R158, -RZ, RZ, 0, 5.9604644775390625e-08 ;  /* 0x00000001ff9e7435 */ /* 0x001fe200000001ff */
[----:B-1----:R-:W-:Y:S02]  /*3ce0*/  MOV R155, R203 ;  /* 0x000000cb009b7202 */ /* 0x002fe40000000f00 */
[----:B------:R-:W-:Y:S02]  /*3cf0*/  MOV R151, R154 ;  /* 0x0000009a00977202 */ /* 0x000fe40000000f00 */
[----:B------:R-:W-:Y:S02]  /*3d00*/  MOV R203, 0x1f ;  /* 0x0000001f00cb7802 */ /* 0x000fe40000000f00 */
[----:B------:R-:W-:-:S02]  /*3d10*/  MOV R162, 0xffffffff ;  /* 0xffffffff00a27802 */ /* 0x000fc40000000f00 */
[----:B------:R-:W-:Y:S02]  /*3d20*/  MOV R148, 0x3d40 ;  /* 0x00003d4000947802 */ /* 0x000fe40000000f00 */
[----:B------:R-:W-:Y:S05]  /*3d30*/  CALL.REL.NOINC `($__internal_188_$__cuda_sm70_shflsync_down_p) ;  /* 0x0000001000007944 */ /* 0x000fea0003c00000 */
[----:B01----:R-:W-:Y:S05]  /*3d40*/  BRA `(.L_x_12412) ;  /* 0xffffdf9000007947 */ /* 0x003fea000383ffff */
        .weak           $__internal_188_$__cuda_sm70_shflsync_down_p
        .type           $__internal_188_$__cuda_sm70_shflsync_down_p,@function
        .size           $__internal_188_$__cuda_sm70_shflsync_down_p,(.L_x_13064 - $__internal_188_$__cuda_sm70_shflsync_down_p)
$__internal_188_$__cuda_sm70_shflsync_down_p:
[----:B------:R-:W-:Y:S01]  /*3d50*/  HFMA2.MMA R149, -RZ, RZ, 0, 0 ;  /* 0x00000000ff957435 */ /* 0x000fe200000001ff */
[----:B------:R-:W-:Y:S04]  /*3d60*/  WARPSYNC R162 ;  /* 0x000000a200007348 */ /* 0x000fe80003800000 */
[----:B------:R0:W1:Y:S01]  /*3d70*/  SHFL.DOWN PT, R203, R151, R158, R203 ;  /* 0x0800009e97cb7389 */ /* 0x00006200000e00cb */
[----:B------:R-:W-:Y:S05]  /*3d80*/  RET.REL.NODEC R148 `(_ZN10layer_norm13ln_bwd_kernelINS_13Kernel_traitsIfffffjLj7168ELj1ELj1ELj8ELj16ENS_18Kernel_traits_baseILj7168EfffffjLj256EEEEELb1ELb0ELb0ELb0EEEvNS_9BwdParamsE) ;  /* 0xffffc27094007950 */ /* 0x000fea0003c3ffff */
.L_x_12413:
        /* <DEDUP_REMOVED lines=15> */
.L_x_13064:


//--------------------- .text._ZN10layer_norm13ln_bwd_kernelINS_13Kernel_traitsIfffffjLj7168ELj1ELj1ELj8ELj16ENS_18Kernel_traits_baseILj7168EfffffjLj256EEEEELb1ELb0ELb0ELb1EEEvNS_9BwdParamsE --------------------------
	.section	.text._ZN10layer_norm13ln_bwd_kernelINS_13Kernel_traitsIfffffjLj7168ELj1ELj1ELj8ELj16ENS_18Kernel_traits_baseILj7168EfffffjLj256EEEEELb1ELb0ELb0ELb1EEEvNS_9BwdParamsE,"ax",@progbits
	.sectioninfo	@"SHI_REGISTERS=215"
	.align	128
        .global         _ZN10layer_norm13ln_bwd_kernelINS_13Kernel_traitsIfffffjLj7168ELj1ELj1ELj8ELj16ENS_18Kernel_traits_baseILj7168EfffffjLj256EEEEELb1ELb0ELb0ELb1EEEvNS_9BwdParamsE
        .type           _ZN10layer_norm13ln_bwd_kernelINS_13Kernel_traitsIfffffjLj7168ELj1ELj1ELj8ELj16ENS_18Kernel_traits_baseILj7168EfffffjLj256EEEEELb1ELb0ELb0ELb1EEEvNS_9BwdParamsE,@function
        .size           _ZN10layer_norm13ln_bwd_kernelINS_13Kernel_traitsIfffffjLj7168ELj1ELj1ELj8ELj16ENS_18Kernel_traits_baseILj7168EfffffjLj256EEEEELb1ELb0ELb0ELb1EEEvNS_9BwdParamsE,(.L_x_13065 - _ZN10layer_norm13ln_bwd_kernelINS_13Kernel_traitsIfffffjLj7168ELj1ELj1ELj8ELj16ENS_18Kernel_traits_baseILj7168EfffffjLj256EEEEELb1ELb0ELb0ELb1EEEvNS_9BwdParamsE)
        .other          _ZN10layer_norm13ln_bwd_kernelINS_13Kernel_traitsIfffffjLj7168ELj1ELj1ELj8ELj16ENS_18Kernel_traits_baseILj7168EfffffjLj256EEEEELb1ELb0ELb0ELb1EEEvNS_9BwdParamsE,@"STO_CUDA_ENTRY STV_DEFAULT"
_ZN10layer_norm13ln_bwd_kernelINS_13Kernel_traitsIfffffjLj7168ELj1ELj1ELj8ELj16ENS_18Kernel_traits_baseILj7168EfffffjLj256EEEEELb1ELb0ELb0ELb1EEEvNS_9BwdParamsE:
.text._ZN10layer_norm13ln_bwd_kernelINS_13Kernel_traitsIfffffjLj7168ELj1ELj1ELj8ELj16ENS_18Kernel_traits_baseILj7168EfffffjLj256EEEEELb1ELb0ELb0ELb1EEEvNS_9BwdParamsE:
        /* <DEDUP_REMOVED lines=36> */
.L_x_12414:
[----:B------:R-:W-:-:S04]  /*0240*/  SHF.L.U32 R3, R0, 0x4, RZ ;  /* 0x0000000400037819 */ /* 0x000fc800000006ff */
[----:B------:R-:W-:-:S04]  /*0250*/  LOP3.LUT R3, R3, 0xff0, RZ, 0xc0, !PT ;  /* 0x00000ff003037812 */ /* 0x000fc800078ec0ff */
[----:B------:R-:W-:-:S04]  /*0260*/  IADD3 R4, P0, R3, c[0x0][0x1b0], RZ ;  /* 0x00006c0003047a10 */ /* 0x000fc80007f1e0ff */
[----:B------:R-:W-:Y:S01]  /*0270*/  IADD3.X R5, RZ, c[0x0][0x1b4], RZ, P0, !PT ;  /* 0x00006d00ff057a10 */ /* 0x000fe200007fe4ff */
[----:B------:R-:W-:Y:S02]  /*0280*/  HFMA2.MMA R208, -RZ, RZ, 0, 5.9604644775390625e-08 ;  /* 0x00000001ffd07435 */ /* 0x000fe400000001ff */
[----:B------:R-:W-:Y:S02]  /*0290*/  HFMA2.MMA R173, -RZ, RZ, 0, 0 ;  /* 0x00000000ffad7435 */ /* 0x000fe400000001ff */
        /* <DEDUP_REMOVED lines=35> */
[----:B0-----:R-:W-:-:S02]  /*04d0*/  CS2R R4, SRZ ;  /* 0x0000000000047805 */ /* 0x001fc4000001ff00 */
.L_x_12420:
[----:B------:R-:W-:Y:S01]  /*04e0*/  IMAD R96, R2, c[0x0][0x168], RZ ;  /* 0x00005a0002607a24 */ /* 0x000fe200078e02ff */
[----:B------:R-:W-:-:S02]  /*04f0*/  MOV R195, 0x4 ;  /* 0x0000000400c37802 */ /* 0x000fc40000000f00 */
[----:B------:R-:W-:Y:S02]  /*0500*/  LOP3.LUT R172, R0, 0xff, RZ, 0xc0, !PT ;  /* 0x000000ff00ac7812 */ /* 0x000fe400078ec0ff */
[----:B------:R-:W-:Y:S01]  /*0510*/  SHF.R.S32.HI R97, RZ, 0x1f, R96 ;  /* 0x0000001fff617819 */ /* 0x000fe20000011460 */
[----:B------:R-:W-:Y:S01]  /*0520*/  IMAD.WIDE R210, R2, R195, c[0x0][0x1a0] ;  /* 0x0000680002d27625 */ /* 0x000fe200078e02c3 */
[----:B------:R-:W-:Y:S02]  /*0530*/  MOV R209, 0x10 ;  /* 0x0000001000d17802 */ /* 0x000fe40000000f00 */
[----:B------:R-:W-:-:S03]  /*0540*/  LEA.HI R97, R97, R96, RZ, 0x2 ;  /* 0x0000006061617211 */ /* 0x000fc600078f10ff */
[----:B------:R-:W2:Y:S01]  /*0550*/  LDG.E R210, [R210.64] ;  /* 0x00000004d2d27981 */ /* 0x000ea2000c1e1900 */
[----:B------:R-:W-:-:S05]  /*0560*/  LEA.HI.SX32 R172, R97, R172, 0x1e ;  /* 0x000000ac61ac7211 */ /* 0x000fca00078ff2ff */
[C---:B------:R-:W-:Y:S01]  /*0570*/  IMAD.WIDE.U32 R96, R172.reuse, R209, c[0x0][0x188] ;  /* 0x00006200ac607625 */ /* 0x040fe200078e00d1 */
[----:B------:R-:W-:-:S03]  /*0580*/  IADD3 R179, R172, 0x200, RZ ;  /* 0x00000200acb37810 */ /* 0x000fc60007ffe0ff */
[----:B------:R-:W-:Y:S02]  /*0590*/  IMAD.WIDE R116, R2, R195, c[0x0][0x1a8] ;  /* 0x00006a0002747625 */ /* 0x000fe400078e02c3 */
[----:B------:R-:W3:Y:S02]  /*05a0*/  LDG.E.128 R96, [R96.64] ;  /* 0x0000000460607981 */ /* 0x000ee4000c1e1d00 */
[CC--:B------:R-:W-:Y:S02]  /*05b0*/  IMAD.WIDE.U32 R112, R179.reuse, R209.reuse, c[0x0][0x188] ;  /* 0x00006200b3707625 */ /* 0x0c0fe400078e00d1 */
[----:B------:R0:W4:Y:S02]  /*05c0*/  LDG.E R199, [R116.64] ;  /* 0x0000000474c77981 */ /* 0x000124000c1e1900 */
[CC--:B------:R-:W-:Y:S01]  /*05d0*/  IMAD.WIDE.U32 R100, R172.reuse, R209.reuse, c[0x0][0x208] ;  /* 0x00008200ac647625 */ /* 0x0c0fe200078e00d1 */
[----:B------:R-:W-:Y:S01]  /*05e0*/  IADD3 R190, R172, 0x300, RZ ;  /* 0x00000300acbe7810 */ /* 0x000fe20007ffe0ff */
[----:B------:R-:W4:Y:S02]  /*05f0*/  LDG.E.128 R112, [R112.64] ;  /* 0x0000000470707981 */ /* 0x000f24000c1e1d00 */
[----:B------:R-:W-:-:S02]  /*0600*/  IMAD.WIDE.U32 R118, R179, R209, c[0x0][0x208] ;  /* 0x00008200b3767625 */ /* 0x000fc400078e00d1 */
[----:B------:R-:W4:Y:S02]  /*0610*/  LDG.E.128 R100, [R100.64] ;  /* 0x0000000464647981 */ /* 0x000f24000c1e1d00 */
[----:B------:R-:W-:Y:S02]  /*0620*/  IMAD.WIDE.U32 R120, R190, R209, c[0x0][0x188] ;  /* 0x00006200be787625 */ /* 0x000fe400078e00d1 */
[----:B0-----:R-:W4:Y:S01]  /*0630*/  LDG.E.128 R116, [R118.64] ;  /* 0x0000000476747981 */ /* 0x001f22000c1e1d00 */
[----:B------:R-:W-:-:S03]  /*0640*/  IADD3 R198, R172, 0x100, RZ ;  /* 0x00000100acc67810 */ /* 0x000fc60007ffe0ff */
[----:B------:R-:W4:Y:S02]  /*0650*/  LDG.E.128 R120, [R120.64] ;  /* 0x0000000478787981 */ /* 0x000f24000c1e1d00 */
[----:B------:R-:W-:-:S04]  /*0660*/  IMAD.WIDE.U32 R104, R198, R209, c[0x0][0x188] ;  /* 0x00006200c6687625 */ /* 0x000fc800078e00d1 */
[----:B------:R-:W-:Y:S02]  /*0670*/  IMAD.WIDE.U32 R108, R198, R209, c[0x0][0x208] ;  /* 0x00008200c66c7625 */ /* 0x000fe400078e00d1 */
[----:B------:R-:W4:Y:S04]  /*0680*/  LDG.E.128 R104, [R104.64] ;  /* 0x0000000468687981 */ /* 0x000f28000c1e1d00 */
[----:B------:R-:W4:Y:S01]  /*0690*/  LDG.E.128 R108, [R108.64] ;  /* 0x000000046c6c7981 */ /* 0x000f22000c1e1d00 */
[C---:B------:R-:W-:Y:S02]  /*06a0*/  IADD3 R191, R172.reuse, 0x400, RZ ;  /* 0x00000400acbf7810 */ /* 0x040fe40007ffe0ff */
[----:B------:R-:W-:-:S03]  /*06b0*/  IADD3 R174, R172, 0x500, RZ ;  /* 0x00000500acae7810 */ /* 0x000fc60007ffe0ff */
[----:B------:R-:W-:-:S04]  /*06c0*/  IMAD.WIDE.U32 R128, R191, R209, c[0x0][0x188] ;  /* 0x00006200bf807625 */ /* 0x000fc800078e00d1 */
        /* <DEDUP_REMOVED lines=18> */
[----:B------:R-:W-:Y:S02]  /*07f0*/  ISETP.NE.AND.EX P1, PT, RZ, c[0x0][0x21c], PT, P1 ;  /* 0x00008700ff007a0c */ /* 0x000fe40003f25310 */
[----:B------:R-:W-:-:S05]  /*0800*/  MOV R178, 0x3f800000 ;  /* 0x3f80000000b27802 */ /* 0x000fca0000000f00 */
[----:B------:R-:W-:Y:S01]  /*0810*/  @P0 LEA R180, P2, R2, c[0x0][0x1c0], 0x2 ;  /* 0x0000700002b40a11 */ /* 0x000fe200078410ff */
[----:B------:R-:W-:-:S03]  /*0820*/  IMAD.WIDE.U32 R182, R172, R195, c[0x0][0x190] ;  /* 0x00006400acb67625 */ /* 0x000fc600078e00c3 */
[----:B------:R-:W-:Y:S01]  /*0830*/  @P0 LEA.HI.X R181, R2, c[0x0][0x1c4], R181, 0x2, P2 ;  /* 0x0000710002b50a11 */ /* 0x000fe200010f14b5 */
[-C--:B------:R-:W-:Y:S01]  /*0840*/  IMAD.WIDE.U32 R184, R198, R195.reuse, c[0x0][0x190] ;  /* 0x00006400c6b87625 */ /* 0x080fe200078e00c3 */
[----:B------:R-:W-:Y:S01]  /*0850*/  ULDC.U8 UR6, c[0x0][0x1f0] ;  /* 0x00007c0000067ab9 */ /* 0x000fe20000000000 */
[----:B-----5:R0:W5:Y:S02]  /*0860*/  LDG.E R207, [R182.64] ;  /* 0x00000004b6cf7981 */ /* 0x020164000c1e1900 */
[-C--:B------:R-:W-:Y:S02]  /*0870*/  IMAD.WIDE.U32 R186, R179, R195.reuse, c[0x0][0x190] ;  /* 0x00006400b3ba7625 */ /* 0x080fe400078e00c3 */
[----:B------:R1:W5:Y:S02]  /*0880*/  @P0 LDG.E R178, [R180.64] ;  /* 0x00000004b4b20981 */ /* 0x000364000c1e1900 */
[----:B------:R-:W-:Y:S01]  /*0890*/  IMAD.WIDE.U32 R188, R190, R195, c[0x0][0x190] ;  /* 0x00006400bebc7625 */ /* 0x000fe200078e00c3 */
[----:B------:R-:W-:Y:S01]  /*08a0*/  ISETP.NE.AND P0, PT, RZ, UR6, PT ;  /* 0x00000006ff007c0c */ /* 0x000fe2000bf05270 */
[----:B------:R0:W5:Y:S02]  /*08b0*/  LDG.E R206, [R184.64] ;  /* 0x00000004b8ce7981 */ /* 0x000164000c1e1900 */
[----:B------:R-:W-:-:S02]  /*08c0*/  @P1 IMAD.WIDE.U32 R202, R172, R209, c[0x0][0x218] ;  /* 0x00008600acca1625 */ /* 0x000fc400078e00d1 */
[----:B------:R0:W5:Y:S02]  /*08d0*/  LDG.E R205, [R186.64] ;  /* 0x00000004bacd7981 */ /* 0x000164000c1e1900 */
[-C--:B------:R-:W-:Y:S02]  /*08e0*/  @P1 IMAD.WIDE.U32 R200, R198, R209.reuse, c[0x0][0x218] ;  /* 0x00008600c6c81625 */ /* 0x080fe400078e00d1 */
[----:B------:R0:W5:Y:S02]  /*08f0*/  LDG.E R204, [R188.64] ;  /* 0x00000004bccc7981 */ /* 0x000164000c1e1900 */
[-C--:B-1----:R-:W-:Y:S02]  /*0900*/  @P1 IMAD.WIDE.U32 R180, R179, R209.reuse, c[0x0][0x218] ;  /* 0x00008600b3b41625 */ /* 0x082fe400078e00d1 */
[----:B------:R1:W5:Y:S02]  /*0910*/  @P1 LDG.E.128 R68, [R200.64] ;  /* 0x00000004c8441981 */ /* 0x000364000c1e1d00 */
        /* <DEDUP_REMOVED lines=9> */
[----:B------:R-:W-:-:S03]  /*09b0*/  IMAD.WIDE.U32 R192, R174, R195, c[0x0][0x190] ;  /* 0x00006400aec07625 */ /* 0x000fc600078e00c3 */
[----:B------:R0:W5:Y:S01]  /*09c0*/  @P1 LDG.E.128 R64, [R202.64] ;  /* 0x00000004ca401981 */ /* 0x000162000c1e1d00 */
[----:B------:R-:W-:-:S03]  /*09d0*/  IMAD.WIDE.U32 R196, R191, R195, c[0x0][0x190] ;  /* 0x00006400bfc47625 */ /* 0x000fc600078e00c3 */
[----:B------:R0:W5:Y:S04]  /*09e0*/  LDG.E R192, [R192.64] ;  /* 0x00000004c0c07981 */ /* 0x000168000c1e1900 */
[----:B------:R0:W5:Y:S01]  /*09f0*/  LDG.E R196, [R196.64] ;  /* 0x00000004c4c47981 */ /* 0x000162000c1e1900 */
[----:B------:R-:W-:-:S06]  /*0a00*/  IMAD.WIDE.U32 R194, R176, R195, c[0x0][0x190] ;  /* 0x00006400b0c27625 */ /* 0x000fcc00078e00c3 */
[----:B------:R0:W5:Y:S01]  /*0a10*/  LDG.E R194, [R194.64] ;  /* 0x00000004c2c27981 */ /* 0x000162000c1e1900 */
[----:B--2---:R-:W-:-:S05]  /*0a20*/  FSEL R209, R210, RZ, !P0 ;  /* 0x000000ffd2d17208 */ /* 0x004fca0004000000 */
[----:B---3--:R-:W-:-:S04]  /*0a30*/  FADD.FTZ R96, -R209, R96 ;  /* 0x00000060d1607221 */ /* 0x008fc80000010100 */
[----:B----4-:R-:W-:Y:S02]  /*0a40*/  FMUL.FTZ R181, R199, R96 ;  /* 0x00000060c7b57220 */ /* 0x010fe40000410000 */
[C---:B------:R-:W-:Y:S02]  /*0a50*/  FADD.FTZ R96, -R209.reuse, R99 ;  /* 0x00000063d1607221 */ /* 0x040fe40000010100 */
[----:B------:R-:W-:Y:S02]  /*0a60*/  FADD.FTZ R98, -R209, R98 ;  /* 0x00000062d1627221 */ /* 0x000fe40000010100 */
[----:B0-----:R-:W-:Y:S02]  /*0a70*/  FMUL.FTZ R189, R199, R96 ;  /* 0x00000060c7bd7220 */ /* 0x001fe40000410000 */
[C---:B------:R-:W-:Y:S02]  /*0a80*/  FADD.FTZ R112, -R209.reuse, R112 ;  /* 0x00000070d1707221 */ /* 0x040fe40000010100 */
[----:B------:R-:W-:-:S02]  /*0a90*/  FADD.FTZ R96, -R209, R113 ;  /* 0x00000071d1607221 */ /* 0x000fc40000010100 */
[----:B------:R-:W-:Y:S02]  /*0aa0*/  FMUL.FTZ R184, R199, R98 ;  /* 0x00000062c7b87220 */ /* 0x000fe40000410000 */
[C---:B------:R-:W-:Y:S02]  /*0ab0*/  FADD.FTZ R21, R100.reuse, R21 ;  /* 0x0000001564157221 */ /* 0x040fe40000010000 */
[----:B------:R-:W-:Y:S02]  /*0ac0*/  FFMA.FTZ R23, R100, R181, R23 ;  /* 0x000000b564177223 */ /* 0x000fe40000010017 */
[----:B------:R-:W-:Y:S02]  /*0ad0*/  FMUL.FTZ R186, R60, R100 ;  /* 0x000000643cba7220 */ /* 0x000fe40000410000 */
[----:B------:R-:W-:Y:S02]  /*0ae0*/  FADD.FTZ R98, -R209, R114 ;  /* 0x00000072d1627221 */ /* 0x000fe40000010100 */
[----:B------:R-:W-:-:S02]  /*0af0*/  FMUL.FTZ R114, R199, R112 ;  /* 0x00000070c7727220 */ /* 0x000fc40000410000 */
[----:B------:R-:W-:Y:S02]  /*0b00*/  FADD.FTZ R100, -R209, R115 ;  /* 0x00000073d1647221 */ /* 0x000fe40000010100 */
[----:B------:R-:W-:Y:S02]  /*0b10*/  FMUL.FTZ R115, R199, R96 ;  /* 0x00000060c7737220 */ /* 0x000fe40000410000 */
[C---:B------:R-:W-:Y:S02]  /*0b20*/  FADD.FTZ R15, R116.reuse, R15 ;  /* 0x0000000f740f7221 */ /* 0x040fe40000010000 */
[----:B------:R-:W-:Y:S02]  /*0b30*/  FFMA.FTZ R35, R116, R114, R35 ;  /* 0x0000007274237223 */ /* 0x000fe40000010023 */
[----:B------:R-:W-:Y:S02]  /*0b40*/  FMUL.FTZ R185, R52, R116 ;  /* 0x0000007434b97220 */ /* 0x000fe40000410000 */
[----:B------:R-:W-:-:S02]  /*0b50*/  FADD.FTZ R34, R117, R34 ;  /* 0x0000002275227221 */ /* 0x000fc40000010000 */
[----:B------:R-:W-:Y:S02]  /*0b60*/  FFMA.FTZ R152, R117, R115, R152 ;  /* 0x0000007375987223 */ /* 0x000fe40000010098 */
[----:B------:R-:W-:Y:S02]  /*0b70*/  FMUL.FTZ R116, R53, R117 ;  /* 0x0000007535747220 */ /* 0x000fe40000410000 */
[----:B------:R-:W-:Y:S02]  /*0b80*/  FMUL.FTZ R117, R199, R100 ;  /* 0x00000064c7757220 */ /* 0x000fe40000410000 */
[C---:B------:R-:W-:Y:S02]  /*0b90*/  FADD.FTZ R96, -R209.reuse, R120 ;  /* 0x00000078d1607221 */ /* 0x040fe40000010100 */
[----:B-1----:R-:W-:Y:S02]  /*0ba0*/  FADD.FTZ R200, -R209, R97 ;  /* 0x00000061d1c87221 */ /* 0x002fe40000010100 */
[----:B------:R-:W-:-:S02]  /*0bb0*/  FADD.FTZ R14, R119, R14 ;  /* 0x0000000e770e7221 */ /* 0x000fc40000010000 */
[----:B------:R-:W-:Y:S02]  /*0bc0*/  FFMA.FTZ R16, R119, R117, R16 ;  /* 0x0000007577107223 */ /* 0x000fe40000010010 */
[----:B------:R-:W-:Y:S02]  /*0bd0*/  FMUL.FTZ R120, R55, R119 ;  /* 0x0000007737787220 */ /* 0x000fe40000410000 */
[----:B------:R-:W-:Y:S02]  /*0be0*/  FMUL.FTZ R119, R199, R96 ;  /* 0x00000060c7777220 */ /* 0x000fe40000410000 */
[----:B------:R-:W-:Y:S02]  /*0bf0*/  FMUL.FTZ R193, R61, R101 ;  /* 0x000000653dc17220 */ /* 0x000fe40000410000 */
[----:B------:R-:W-:Y:S02]  /*0c00*/  FADD.FTZ R96, RZ, R186 ;  /* 0x000000baff607221 */ /* 0x000fe40000010000 */
[----:B------:R-:W-:-:S02]  /*0c10*/  FMUL.FTZ R182, R199, R200 ;  /* 0x000000c8c7b67220 */ /* 0x000fc40000410000 */
[----:B------:R-:W-:Y:S02]  /*0c20*/  FFMA.FTZ R97, R181, R186, RZ ;  /* 0x000000bab5617223 */ /* 0x000fe400000100ff */
[----:B------:R-:W-:Y:S02]  /*0c30*/  FMUL.FTZ R197, R62, R102 ;  /* 0x000000663ec57220 */ /* 0x000fe40000410000 */
[----:B------:R-:W-:Y:S02]  /*0c40*/  FADD.FTZ R96, R96, R193 ;  /* 0x000000c160607221 */ /* 0x000fe40000010000 */
[----:B------:R-:W-:Y:S02]  /*0c50*/  FFMA.FTZ R97, R182, R193, R97 ;  /* 0x000000c1b6617223 */ /* 0x000fe40000010061 */
[----:B------:R-:W-:Y:S02]  /*0c60*/  FMUL.FTZ R210, R63, R103 ;  /* 0x000000673fd27220 */ /* 0x000fe40000410000 */
[----:B------:R-:W-:-:S02]  /*0c70*/  FADD.FTZ R99, R96, R197 ;  /* 0x000000c560637221 */ /* 0x000fc40000010000 */
[----:B------:R-:W-:Y:S02]  /*0c80*/  FADD.FTZ R104, -R209, R104 ;  /* 0x00000068d1687221 */ /* 0x000fe40000010100 */
[----:B------:R-:W-:Y:S02]  /*0c90*/  FFMA.FTZ R97, R184, R197, R97 ;  /* 0x000000c5b8617223 */ /* 0x000fe40000010061 */
[----:B------:R-:W-:Y:S02]  /*0ca0*/  FMUL.FTZ R180, R56, R108 ;  /* 0x0000006c38b47220 */ /* 0x000fe40000410000 */
[----:B------:R-:W-:Y:S02]  /*0cb0*/  FADD.FTZ R99, R99, R210 ;  /* 0x000000d263637221 */ /* 0x000fe40000010000 */
[----:B------:R-:W-:Y:S02]  /*0cc0*/  FADD.FTZ R188, -R209, R105 ;  /* 0x00000069d1bc7221 */ /* 0x000fe40000010100 */
[----:B------:R-:W-:-:S02]  /*0cd0*/  FMUL.FTZ R183, R199, R104 ;  /* 0x00000068c7b77220 */ /* 0x000fc40000410000 */
[----:B------:R-:W-:Y:S02]  /*0ce0*/  FFMA.FTZ R97, R189, R210, R97 ;  /* 0x000000d2bd617223 */ /* 0x000fe40000010061 */
[----:B------:R-:W-:Y:S02]  /*0cf0*/  FMUL.FTZ R201, R57, R109 ;  /* 0x0000006d39c97220 */ /* 0x000fe40000410000 */
[----:B------:R-:W-:Y:S02]  /*0d00*/  FADD.FTZ R96, R99, R180 ;  /* 0x000000b463607221 */ /* 0x000fe40000010000 */
[----:B------:R-:W-:Y:S02]  /*0d10*/  FADD.FTZ R106, -R209, R106 ;  /* 0x0000006ad16a7221 */ /* 0x000fe40000010100 */
[----:B------:R-:W-:Y:S02]  /*0d20*/  FMUL.FTZ R188, R199, R188 ;  /* 0x000000bcc7bc7220 */ /* 0x000fe40000410000 */
[----:B------:R-:W-:-:S02]  /*0d30*/  FFMA.FTZ R97, R183, R180, R97 ;  /* 0x000000b4b7617223 */ /* 0x000fc40000010061 */
[----:B------:R-:W-:Y:S02]  /*0d40*/  FMUL.FTZ R200, R58, R110 ;  /* 0x0000006e3ac87220 */ /* 0x000fe40000410000 */
[----:B------:R-:W-:Y:S02]  /*0d50*/  FADD.FTZ R99, R96, R201 ;  /* 0x000000c960637221 */ /* 0x000fe40000010000 */
[----:B------:R-:W-:Y:S02]  /*0d60*/  FADD.FTZ R202, -R209, R107 ;  /* 0x0000006bd1ca7221 */ /* 0x000fe40000010100 */
[----:B------:R-:W-:Y:S02]  /*0d70*/  FMUL.FTZ R195, R199, R106 ;  /* 0x0000006ac7c37220 */ /* 0x000fe40000410000 */
[----:B------:R-:W-:Y:S02]  /*0d80*/  FFMA.FTZ R97, R188, R201, R97 ;  /* 0x000000c9bc617223 */ /* 0x000fe40000010061 */
[----:B------:R-:W-:-:S02]  /*0d90*/  FMUL.FTZ R187, R59, R111 ;  /* 0x0000006f3bbb7220 */ /* 0x000fc40000410000 */
[----:B------:R-:W-:Y:S02]  /*0da0*/  FADD.FTZ R96, R99, R200 ;  /* 0x000000c863607221 */ /* 0x000fe40000010000 */
[----:B------:R-:W-:Y:S02]  /*0db0*/  FMUL.FTZ R202, R199, R202 ;  /* 0x000000cac7ca7220 */ /* 0x000fe40000410000 */
[----:B------:R-:W-:Y:S02]  /*0dc0*/  FFMA.FTZ R97, R195, R200, R97 ;  /* 0x000000c8c3617223 */ /* 0x000fe40000010061 */
[----:B------:R-:W-:Y:S02]  /*0dd0*/  FADD.FTZ R96, R96, R187 ;  /* 0x000000bb60607221 */ /* 0x000fe40000010000 */
[----:B------:R-:W-:Y:S02]  /*0de0*/  FMUL.FTZ R203, R199, R98 ;  /* 0x00000062c7cb7220 */ /* 0x000fe40000410000 */
[----:B------:R-:W-:-:S02]  /*0df0*/  FFMA.FTZ R99, R202, R187, R97 ;  /* 0x000000bbca637223 */ /* 0x000fc40000010061 */
[C---:B------:R-:W-:Y:S02]  /*0e00*/  FADD.FTZ R98, -R209.reuse, R121 ;  /* 0x00000079d1627221 */ /* 0x040fe40000010100 */
[----:B------:R-:W-:Y:S02]  /*0e10*/  FADD.FTZ R97, R96, R185 ;  /* 0x000000b960617221 */ /* 0x000fe40000010000 */
[----:B------:R-:W-:Y:S02]  /*0e20*/  FADD.FTZ R100, -R209, R122 ;  /* 0x0000007ad1647221 */ /* 0x000fe40000010100 */
[----:B------:R-:W-:Y:S02]  /*0e30*/  FFMA.FTZ R96, R114, R185, R99 ;  /* 0x000000b972607223 */ /* 0x000fe40000010063 */
[----:B------:R-:W-:Y:S02]  /*0e40*/  FMUL.FTZ R122, R199, R98 ;  /* 0x00000062c77a7220 */ /* 0x000fe40000410000 */
[----:B------:R-:W-:-:S02]  /*0e50*/  FADD.FTZ R128, -R209, R128 ;  /* 0x00000080d1807221 */ /* 0x000fc40000010100 */
[C---:B------:R-:W-:Y:S02]  /*0e60*/  FADD.FTZ R153, R118.reuse, R153 ;  /* 0x0000009976997221 */ /* 0x040fe40000010000 */
[----:B------:R-:W-:Y:S02]  /*0e70*/  FFMA.FTZ R155, R118, R203, R155 ;  /* 0x000000cb769b7223 */ /* 0x000fe4000001009b */
[----:B------:R-:W-:Y:S02]  /*0e80*/  FADD.FTZ R98, -R209, R129 ;  /* 0x00000081d1627221 */ /* 0x000fe40000010100 */
[----:B------:R-:W-:Y:S02]  /*0e90*/  FMUL.FTZ R118, R54, R118 ;  /* 0x0000007636767220 */ /* 0x000fe40000410000 */
[----:B------:R-:W-:Y:S02]  /*0ea0*/  FADD.FTZ R97, R97, R116 ;  /* 0x0000007461617221 */ /* 0x000fe40000010000 */
[----:B------:R-:W-:-:S02]  /*0eb0*/  FFMA.FTZ R96, R115, R116, R96 ;  /* 0x0000007473607223 */ /* 0x000fc40000010060 */
[C---:B------:R-:W-:Y:S02]  /*0ec0*/  FMUL.FTZ R129, R199.reuse, R128 ;  /* 0x00000080c7817220 */ /* 0x040fe40000410000 */
[----:B------:R-:W-:Y:S02]  /*0ed0*/  FMUL.FTZ R128, R199, R98 ;  /* 0x00000062c7807220 */ /* 0x000fe40000410000 */
[C---:B------:R-:W-:Y:S02]  /*0ee0*/  FADD.FTZ R136, -R209.reuse, R136 ;  /* 0x00000088d1887221 */ /* 0x040fe40000010100 */
[----:B------:R-:W-:Y:S02]  /*0ef0*/  FADD.FTZ R98, -R209, R137 ;  /* 0x00000089d1627221 */ /* 0x000fe40000010100 */
[----:B------:R-:W-:Y:S02]  /*0f00*/  FADD.FTZ R97, R97, R118 ;  /* 0x0000007661617221 */ /* 0x000fe40000010000 */
[----:B------:R-:W-:-:S02]  /*0f10*/  FFMA.FTZ R96, R203, R118, R96 ;  /* 0x00000076cb607223 */ /* 0x000fc40000010060 */
[C---:B------:R-:W-:Y:S02]  /*0f20*/  FADD.FTZ R12, R124.reuse, R12 ;  /* 0x0000000c7c0c7221 */ /* 0x040fe40000010000 */
[----:B------:R-:W-:Y:S02]  /*0f30*/  FFMA.FTZ R157, R124, R119, R157 ;  /* 0x000000777c9d7223 */ /* 0x000fe4000001009d */
[C---:B------:R-:W-:Y:S02]  /*0f40*/  FMUL.FTZ R137, R199.reuse, R136 ;  /* 0x00000088c7897220 */ /* 0x040fe40000410000 */
[----:B------:R-:W-:Y:S02]  /*0f50*/  FMUL.FTZ R124, R48, R124 ;  /* 0x0000007c307c7220 */ /* 0x000fe40000410000 */
[----:B------:R-:W-:Y:S02]  /*0f60*/  FMUL.FTZ R136, R199, R98 ;  /* 0x00000062c7887220 */ /* 0x000fe40000410000 */
[----:B------:R-:W-:-:S02]  /*0f70*/  FADD.FTZ R97, R97, R120 ;  /* 0x0000007861617221 */ /* 0x000fc40000010000 */
[----:B------:R-:W-:Y:S02]  /*0f80*/  FFMA.FTZ R98, R117, R120, R96 ;  /* 0x0000007875627223 */ /* 0x000fe40000010060 */
[----:B------:R-:W-:Y:S02]  /*0f90*/  FADD.FTZ R212, -R209, R123 ;  /* 0x0000007bd1d47221 */ /* 0x000fe40000010100 */
[----:B------:R-:W-:Y:S02]  /*0fa0*/  FADD.FTZ R154, R125, R154 ;  /* 0x0000009a7d9a7221 */ /* 0x000fe40000010000 */
[----:B------:R-:W-:Y:S02]  /*0fb0*/  FMUL.FTZ R123, R199, R100 ;  /* 0x00000064c77b7220 */ /* 0x000fe40000410000 */
[----:B------:R-:W-:Y:S02]  /*0fc0*/  FFMA.FTZ R156, R125, R122, R156 ;  /* 0x0000007a7d9c7223 */ /* 0x000fe4000001009c */
[----:B------:R-:W-:-:S02]  /*0fd0*/  FADD.FTZ R96, R97, R124 ;  /* 0x0000007c61607221 */ /* 0x000fc40000010000 */
[----:B------:R-:W-:Y:S02]  /*0fe0*/  FMUL.FTZ R125, R49, R125 ;  /* 0x0000007d317d7220 */ /* 0x000fe40000410000 */
[----:B------:R-:W-:Y:S02]  /*0ff0*/  FFMA.FTZ R97, R119, R124, R98 ;  /* 0x0000007c77617223 */ /* 0x000fe40000010062 */
[C---:B------:R-:W-:Y:S02]  /*1000*/  FADD.FTZ R159, R126.reuse, R159 ;  /* 0x0000009f7e9f7221 */ /* 0x040fe40000010000 */
[----:B------:R-:W-:Y:S02]  /*1010*/  FMUL.FTZ R212, R199, R212 ;  /* 0x000000d4c7d47220 */ /* 0x000fe40000410000 */
        /* <DEDUP_REMOVED lines=9> */
[----:B------:R-:W-:Y:S02]  /*10b0*/  FADD.FTZ R130, -R209, R130 ;  /* 0x00000082d1827221 */ /* 0x000fe40000010100 */
        /* <DEDUP_REMOVED lines=39> */
[----:B------:R-:W-:-:S02]  /*1330*/  FADD.FTZ R144, -R209, R144 ;  /* 0x00000090d1907221 */ /* 0x000fc40000010100 */
[----:B------:R-:W-:Y:S02]  /*1340*/  FMUL.FTZ R142, R42, R142 ;  /* 0x0000008e2a8e7220 */ /* 0x000fe40000410000 */
[----:B------:R-:W-:Y:S02]  /*1350*/  FADD.FTZ R99, R96, R141 ;  /* 0x0000008d60637221 */ /* 0x000fe40000010000 */
        /* <DEDUP_REMOVED lines=27> */
[----:B------:R-:W-:-:S02]  /*1510*/  FMUL.FTZ R121, R39, R151 ;  /* 0x0000009727797220 */ /* 0x000fc40000410000 */
[----:B------:R-:W-:Y:S02]  /*1520*/  FMUL.FTZ R146, R199, R100 ;  /* 0x00000064c7927220 */ /* 0x000fe40000410000 */
[----:B------:R-:W-:Y:S02]  /*1530*/  FADD.FTZ R96, R99, R150 ;  /* 0x0000009663607221 */ /* 0x000fe40000010000 */
[----:B------:R-:W-:Y:S01]  /*1540*/  FFMA.FTZ R97, R147, R150, R97 ;  /* 0x0000009693617223 */ /* 0x000fe20000010061 */
[----:B------:R-:W-:Y:S01]  /*1550*/  LOP3.LUT P1, RZ, R0, 0x1f, RZ, 0xc0, !PT ;  /* 0x0000001f00ff7812 */ /* 0x000fe2000782c0ff */
        /* <DEDUP_REMOVED lines=20> */
.L_x_12421:
        /* <DEDUP_REMOVED lines=18> */
.L_x_12422:
        /* <DEDUP_REMOVED lines=70> */
.L_x_12418:
[-CC-:B------:R-:W-:Y:S01]  /*1c20*/  FFMA.FTZ R188, R188, R104.reuse, R107.reuse ;  /* 0x00000068bcbc7223 */ /* 0x180fe2000001006b */
[C---:B------:R-:W-:Y:S01]  /*1c30*/  LOP3.LUT P6, RZ, R207.reuse, 0xff0000, RZ, 0xc0, !PT ;  /* 0x00ff0000cfff7812 */ /* 0x040fe200078cc0ff */
[-CC-:B0-----:R-:W-:Y:S01]  /*1c40*/  FFMA.FTZ R96, R128, R104.reuse, R107.reuse ;  /* 0x0000006880607223 */ /* 0x181fe2000001006b */
[----:B------:R-:W-:Y:S01]  /*1c50*/  LOP3.LUT P5, RZ, R207, 0xff00, RZ, 0xc0, !PT ;  /* 0x0000ff00cfff7812 */ /* 0x000fe200078ac0ff */
[----:B------:R-:W-:Y:S01]  /*1c60*/  FADD.FTZ R188, R201, -R188 ;  /* 0x800000bcc9bc7221 */ /* 0x000fe20000010000 */
[----:B------:R-:W-:Y:S01]  /*1c70*/  LOP3.LUT P4, RZ, R207, 0xff, RZ, 0xc0, !PT ;  /* 0x000000ffcfff7812 */ /* 0x000fe2000788c0ff */
[--C-:B------:R-:W-:Y:S01]  /*1c80*/  FFMA.FTZ R183, R183, R104, R107.reuse ;  /* 0x00000068b7b77223 */ /* 0x100fe2000001006b */
[----:B------:R-:W-:Y:S01]  /*1c90*/  IADD3 R2, R2, c[0x0][0x160], RZ ;  /* 0x0000580002027a10 */ /* 0x000fe20007ffe0ff */
[----:B------:R-:W-:Y:S01]  /*1ca0*/  FMUL.FTZ R128, R199, R188 ;  /* 0x000000bcc7807220 */ /* 0x000fe20000410000 */
[----:B------:R-:W-:Y:S01]  /*1cb0*/  SEL R208, RZ, 0x1, P3 ;  /* 0x00000001ffd07807 */ /* 0x000fe20001800000 */
[----:B------:R-:W-:-:S02]  /*1cc0*/  FFMA.FTZ R195, R195, R104, R107 ;  /* 0x00000068c3c37223 */ /* 0x000fc4000001006b */
[----:B------:R-:W-:Y:S02]  /*1cd0*/  FMUL.FTZ R105, R105, R178 ;  /* 0x000000b269697220 */ /* 0x000fe40000410000 */
[----:B------:R-:W-:Y:S02]  /*1ce0*/  @P0 FADD.FTZ R128, R69, R128 ;  /* 0x0000008045800221 */ /* 0x000fe40000010000 */
[----:B------:R-:W-:Y:S02]  /*1cf0*/  FFMA.FTZ R202, R202, R104, R107 ;  /* 0x00000068caca7223 */ /* 0x000fe4000001006b */
[----:B------:R-:W-:Y:S01]  /*1d00*/  FADD.FTZ R200, R200, -R195 ;  /* 0x800000c3c8c87221 */ /* 0x000fe20000010000 */
[----:B------:R-:W-:Y:S01]  /*1d10*/  MOV R195, 0x10 ;  /* 0x0000001000c37802 */ /* 0x000fe20000000f00 */
[----:B------:R-:W-:Y:S02]  /*1d20*/  FADD.FTZ R180, R180, -R183 ;  /* 0x800000b7b4b47221 */ /* 0x000fe40000010000 */
[----:B------:R-:W-:-:S02]  /*1d30*/  FMUL.FTZ R105, R105, c[0x0][0x1e8] ;  /* 0x00007a0069697a20 */ /* 0x000fc40000410000 */
[-C--:B------:R-:W-:Y:S02]  /*1d40*/  FMUL.FTZ R182, R182, R178.reuse ;  /* 0x000000b2b6b67220 */ /* 0x080fe40000410000 */
[----:B------:R-:W-:Y:S02]  /*1d50*/  FMUL.FTZ R98, R128, R178 ;  /* 0x000000b280627220 */ /* 0x000fe40000410000 */
[----:B------:R-:W-:Y:S02]  /*1d60*/  FADD.FTZ R202, R187, -R202 ;  /* 0x800000cabbca7221 */ /* 0x000fe40000010000 */
[C---:B------:R-:W-:Y:S02]  /*1d70*/  FMUL.FTZ R151, R199.reuse, R200 ;  /* 0x000000c8c7977220 */ /* 0x040fe40000410000 */
[----:B------:R-:W-:Y:S02]  /*1d80*/  FMUL.FTZ R181, R199, R180 ;  /* 0x000000b4c7b57220 */ /* 0x000fe40000410000 */
[-CC-:B------:R-:W-:Y:S01]  /*1d90*/  FFMA.FTZ R102, R114, R104.reuse, R107.reuse ;  /* 0x0000006872667223 */ /* 0x180fe2000001006b */
[----:B------:R-:W-:Y:S01]  /*1da0*/  SEL R114, R105, RZ, P6 ;  /* 0x000000ff69727207 */ /* 0x000fe20003000000 */
[-CC-:B------:R-:W-:Y:S01]  /*1db0*/  FFMA.FTZ R99, R115, R104.reuse, R107.reuse ;  /* 0x0000006873637223 */ /* 0x180fe2000001006b */
[----:B------:R-:W-:Y:S01]  /*1dc0*/  LOP3.LUT P6, RZ, R206, 0xff00, RZ, 0xc0, !PT ;  /* 0x0000ff00ceff7812 */ /* 0x000fe200078cc0ff */
[----:B------:R-:W-:-:S02]  /*1dd0*/  FFMA.FTZ R203, R203, R104, R107 ;  /* 0x00000068cbcb7223 */ /* 0x000fc4000001006b */
[----:B------:R-:W-:Y:S02]  /*1de0*/  FMUL.FTZ R113, R182, c[0x0][0x1e8] ;  /* 0x00007a00b6717a20 */ /* 0x000fe40000410000 */
[----:B------:R-:W-:Y:S02]  /*1df0*/  FMUL.FTZ R98, R98, c[0x0][0x1e8] ;  /* 0x00007a0062627a20 */ /* 0x000fe40000410000 */
[----:B------:R-:W-:Y:S01]  /*1e00*/  FFMA.FTZ R106, R122, R104, R107 ;  /* 0x000000687a6a7223 */ /* 0x000fe2000001006b */
[----:B------:R-:W-:Y:S01]  /*1e10*/  SEL R113, R113, RZ, P5 ;  /* 0x000000ff71717207 */ /* 0x000fe20002800000 */
[-C--:B------:R-:W-:Y:S01]  /*1e20*/  FMUL.FTZ R103, R103, R178.reuse ;  /* 0x000000b267677220 */ /* 0x080fe20000410000 */
[----:B------:R-:W-:Y:S01]  /*1e30*/  LOP3.LUT P5, RZ, R207, 0xff000000, RZ, 0xc0, !PT ;  /* 0xff000000cfff7812 */ /* 0x000fe200078ac0ff */
[----:B------:R-:W-:Y:S02]  /*1e40*/  FMUL.FTZ R210, R210, R178 ;  /* 0x000000b2d2d27220 */ /* 0x000fe40000410000 */
[----:B------:R-:W-:-:S02]  /*1e50*/  FMUL.FTZ R122, R199, R202 ;  /* 0x000000cac77a7220 */ /* 0x000fc40000410000 */
[----:B------:R-:W-:Y:S02]  /*1e60*/  @P0 FADD.FTZ R151, R70, R151 ;  /* 0x0000009746970221 */ /* 0x000fe40000010000 */
[----:B------:R-:W-:Y:S02]  /*1e70*/  @P0 FADD.FTZ R181, R68, R181 ;  /* 0x000000b544b50221 */ /* 0x000fe40000010000 */
[-CC-:B------:R-:W-:Y:S01]  /*1e80*/  FFMA.FTZ R101, R117, R104.reuse, R107.reuse ;  /* 0x0000006875657223 */ /* 0x180fe2000001006b */
[----:B------:R-:W-:Y:S01]  /*1e90*/  SEL R117, R98, RZ, P6 ;  /* 0x000000ff62757207 */ /* 0x000fe20003000000 */
[-CC-:B------:R-:W-:Y:S01]  /*1ea0*/  FFMA.FTZ R97, R119, R104.reuse, R107.reuse ;  /* 0x0000006877617223 */ /* 0x180fe2000001006b */
[----:B------:R-:W-:Y:S01]  /*1eb0*/  LOP3.LUT P6, RZ, R206, 0xff000000, RZ, 0xc0, !PT ;  /* 0xff000000ceff7812 */ /* 0x000fe200078cc0ff */
        /* <DEDUP_REMOVED lines=14> */
[----:B------:R-:W-:Y:S02]  /*1fa0*/  FADD.FTZ R104, R118, -R203 ;  /* 0x800000cb76687221 */ /* 0x000fe40000010000 */
[----:B------:R-:W-:Y:S02]  /*1fb0*/  FADD.FTZ R102, R185, -R102 ;  /* 0x80000066b9667221 */ /* 0x000fe40000010000 */
[----:B------:R-:W-:Y:S02]  /*1fc0*/  FMUL.FTZ R115, R210, c[0x0][0x1e8] ;  /* 0x00007a00d2737a20 */ /* 0x000fe40000410000 */
[----:B------:R-:W-:Y:S02]  /*1fd0*/  FMUL.FTZ R103, R103, c[0x0][0x1e8] ;  /* 0x00007a0067677a20 */ /* 0x000fe40000410000 */
[----:B------:R-:W-:Y:S01]  /*1fe0*/  @P0 FADD.FTZ R122, R71, R122 ;  /* 0x0000007a477a0221 */ /* 0x000fe20000010000 */
[----:B------:R-:W-:Y:S01]  /*1ff0*/  SEL R115, R115, RZ, P5 ;  /* 0x000000ff73737207 */ /* 0x000fe20002800000 */
[-C--:B------:R-:W-:Y:S01]  /*2000*/  FMUL.FTZ R99, R151, R178.reuse ;  /* 0x000000b297637220 */ /* 0x080fe20000410000 */
[----:B------:R-:W-:Y:S01]  /*2010*/  SEL R112, R103, RZ, P4 ;  /* 0x000000ff67707207 */ /* 0x000fe20002000000 */
[----:B------:R-:W-:Y:S01]  /*2020*/  FMUL.FTZ R98, R181, R178 ;  /* 0x000000b2b5627220 */ /* 0x000fe20000410000 */
[C---:B------:R-:W-:Y:S01]  /*2030*/  LOP3.LUT P5, RZ, R206.reuse, 0xff0000, RZ, 0xc0, !PT ;  /* 0x00ff0000ceff7812 */ /* 0x040fe200078ac0ff */
[----:B------:R-:W-:Y:S01]  /*2040*/  FMUL.FTZ R180, R199, R116 ;  /* 0x00000074c7b47220 */ /* 0x000fe20000410000 */
[----:B------:R-:W-:Y:S01]  /*2050*/  LOP3.LUT P4, RZ, R206, 0xff, RZ, 0xc0, !PT ;  /* 0x000000ffceff7812 */ /* 0x000fe2000788c0ff */
[----:B------:R-:W-:-:S02]  /*2060*/  FADD.FTZ R120, R120, -R101 ;  /* 0x8000006578787221 */ /* 0x000fc40000010000 */
[C---:B------:R-:W-:Y:S02]  /*2070*/  FMUL.FTZ R183, R199.reuse, R104 ;  /* 0x00000068c7b77220 */ /* 0x040fe40000410000 */
[----:B------:R-:W-:Y:S02]  /*2080*/  FMUL.FTZ R185, R199, R102 ;  /* 0x00000066c7b97220 */ /* 0x000fe40000410000 */
[----:B------:R-:W-:Y:S02]  /*2090*/  FADD.FTZ R106, R125, -R106 ;  /* 0x8000006a7d6a7221 */ /* 0x000fe40000010000 */
[----:B------:R-:W-:Y:S02]  /*20a0*/  FADD.FTZ R124, R124, -R97 ;  /* 0x800000617c7c7221 */ /* 0x000fe40000010000 */
[----:B------:R-:W-:Y:S02]  /*20b0*/  FMUL.FTZ R100, R122, R178 ;  /* 0x000000b27a647220 */ /* 0x000fe40000410000 */
[----:B------:R-:W-:-:S02]  /*20c0*/  FMUL.FTZ R99, R99, c[0x0][0x1e8] ;  /* 0x00007a0063637a20 */ /* 0x000fc40000410000 */
[----:B------:R-:W-:Y:S02]  /*20d0*/  FMUL.FTZ R98, R98, c[0x0][0x1e8] ;  /* 0x00007a0062627a20 */ /* 0x000fe40000410000 */
[----:B------:R-:W-:Y:S01]  /*20e0*/  @P0 FADD.FTZ R180, R73, R180 ;  /* 0x000000b449b40221 */ /* 0x000fe20000010000 */
[----:B------:R-:W-:Y:S01]  /*20f0*/  SEL R118, R99, RZ, P5 ;  /* 0x000000ff63767207 */ /* 0x000fe20002800000 */
[----:B------:R-:W-:Y:S01]  /*2100*/  FMUL.FTZ R184, R199, R120 ;  /* 0x00000078c7b87220 */ /* 0x000fe20000410000 */
[----:B------:R-:W-:Y:S01]  /*2110*/  SEL R116, R98, RZ, P4 ;  /* 0x000000ff62747207 */ /* 0x000fe20002000000 */
[----:B------:R-:W-:Y:S01]  /*2120*/  @P0 FADD.FTZ R183, R74, R183 ;  /* 0x000000b74ab70221 */ /* 0x000fe20000010000 */
[C---:B------:R-:W-:Y:S01]  /*2130*/  LOP3.LUT P5, RZ, R205.reuse, 0xff00, RZ, 0xc0, !PT ;  /* 0x0000ff00cdff7812 */ /* 0x040fe200078ac0ff */
[----:B------:R-:W-:Y:S01]  /*2140*/  @P0 FADD.FTZ R185, R72, R185 ;  /* 0x000000b948b90221 */ /* 0x000fe20000010000 */
[----:B------:R-:W-:Y:S01]  /*2150*/  LOP3.LUT P4, RZ, R205, 0xff, RZ, 0xc0, !PT ;  /* 0x000000ffcdff7812 */ /* 0x000fe2000788c0ff */
[----:B------:R-:W-:Y:S01]  /*2160*/  FMUL.FTZ R182, R199, R106 ;  /* 0x0000006ac7b67220 */ /* 0x000fe20000410000 */
[----:B------:R-:W-:Y:S01]  /*2170*/  @P2 SEL R120, R181, R92, P1 ;  /* 0x0000005cb5782207 */ /* 0x000fe20000800000 */
[----:B------:R-:W-:Y:S01]  /*2180*/  FADD.FTZ R126, R126, -R123 ;  /* 0x8000007b7e7e7221 */ /* 0x000fe20000010000 */
[----:B------:R-:W-:Y:S01]  /*2190*/  @P2 SEL R123, R122, R95, P1 ;  /* 0x0000005f7a7b2207 */ /* 0x000fe20000800000 */
[----:B------:R-:W-:Y:S01]  /*21a0*/  FMUL.FTZ R189, R199, R124 ;  /* 0x0000007cc7bd7220 */ /* 0x000fe20000410000 */
[----:B------:R-:W-:Y:S01]  /*21b0*/  @P2 SEL R122, R151, R94, P1 ;  /* 0x0000005e977a2207 */ /* 0x000fe20000800000 */
[----:B------:R-:W-:-:S02]  /*21c0*/  FMUL.FTZ R100, R100, c[0x0][0x1e8] ;  /* 0x00007a0064647a20 */ /* 0x000fc40000410000 */
[----:B------:R-:W-:Y:S02]  /*21d0*/  FADD.FTZ R212, R127, -R212 ;  /* 0x800000d47fd47221 */ /* 0x000fe40000010000 */
[-C--:B------:R-:W-:Y:S01]  /*21e0*/  FMUL.FTZ R103, R180, R178.reuse ;  /* 0x000000b2b4677220 */ /* 0x080fe20000410000 */
[----:B------:R-:W-:Y:S01]  /*21f0*/  SEL R119, R100, RZ, P6 ;  /* 0x000000ff64777207 */ /* 0x000fe20003000000 */
[----:B------:R-:W-:Y:S01]  /*2200*/  @P0 FADD.FTZ R184, R75, R184 ;  /* 0x000000b84bb80221 */ /* 0x000fe20000010000 */
[----:B------:R-:W-:Y:S01]  /*2210*/  LOP3.LUT P6, RZ, R205, 0xff0000, RZ, 0xc0, !PT ;  /* 0x00ff0000cdff7812 */ /* 0x000fe200078cc0ff */
[-C--:B------:R-:W-:Y:S02]  /*2220*/  FMUL.FTZ R99, R183, R178.reuse ;  /* 0x000000b2b7637220 */ /* 0x080fe40000410000 */
[----:B------:R-:W-:Y:S01]  /*2230*/  FMUL.FTZ R98, R185, R178 ;  /* 0x000000b2b9627220 */ /* 0x000fe20000410000 */
[----:B------:R-:W-:Y:S01]  /*2240*/  @P2 SEL R127, R184, R95, P1 ;  /* 0x0000005fb87f2207 */ /* 0x000fe20000800000 */
[----:B------:R-:W-:-:S02]  /*2250*/  @P0 FADD.FTZ R182, R77, R182 ;  /* 0x000000b64db60221 */ /* 0x000fc40000010000 */
[----:B------:R-:W-:Y:S01]  /*2260*/  FMUL.FTZ R187, R199, R126 ;  /* 0x0000007ec7bb7220 */ /* 0x000fe20000410000 */
[----:B------:R-:W-:Y:S01]  /*2270*/  @P2 SEL R126, R183, R94, P1 ;  /* 0x0000005eb77e2207 */ /* 0x000fe20000800000 */
[----:B------:R-:W-:Y:S02]  /*2280*/  @P0 FADD.FTZ R189, R76, R189 ;  /* 0x000000bd4cbd0221 */ /* 0x000fe40000010000 */
[----:B------:R-:W-:Y:S02]  /*2290*/  FMUL.FTZ R186, R199, R212 ;  /* 0x000000d4c7ba7220 */ /* 0x000fe40000410000 */
[----:B------:R-:W-:Y:S02]  /*22a0*/  FMUL.FTZ R103, R103, c[0x0][0x1e8] ;  /* 0x00007a0067677a20 */ /* 0x000fe40000410000 */
[----:B------:R-:W-:Y:S02]  /*22b0*/  FADD.FTZ R188, R133, -R96 ;  /* 0x8000006085bc7221 */ /* 0x000fe40000010000 */
[----:B------:R-:W-:Y:S01]  /*22c0*/  FMUL.FTZ R100, R184, R178 ;  /* 0x000000b2b8647220 */ /* 0x000fe20000410000 */
[----:B------:R-:W-:Y:S01]  /*22d0*/  SEL R109, R103, RZ, P5 ;  /* 0x000000ff676d7207 */ /* 0x000fe20002800000 */
[----:B------:R-:W-:Y:S01]  /*22e0*/  FMUL.FTZ R99, R99, c[0x0][0x1e8] ;  /* 0x00007a0063637a20 */ /* 0x000fe20000410000 */
[----:B------:R-:W-:Y:S01]  /*22f0*/  LOP3.LUT P5, RZ, R205, 0xff000000, RZ, 0xc0, !PT ;  /* 0xff000000cdff7812 */ /* 0x000fe200078ac0ff */
[----:B------:R-:W-:-:S02]  /*2300*/  FMUL.FTZ R98, R98, c[0x0][0x1e8] ;  /* 0x00007a0062627a20 */ /* 0x000fc40000410000 */
[-C--:B------:R-:W-:Y:S01]  /*2310*/  FMUL.FTZ R101, R182, R178.reuse ;  /* 0x000000b2b6657220 */ /* 0x080fe20000410000 */
[----:B------:R-:W-:Y:S01]  /*2320*/  SEL R110, R99, RZ, P6 ;  /* 0x000000ff636e7207 */ /* 0x000fe20003000000 */
[----:B------:R-:W-:Y:S01]  /*2330*/  @P0 FADD.FTZ R187, R78, R187 ;  /* 0x000000bb4ebb0221 */ /* 0x000fe20000010000 */
[----:B------:R-:W-:Y:S01]  /*2340*/  SEL R108, R98, RZ, P4 ;  /* 0x000000ff626c7207 */ /* 0x000fe20002000000 */
[----:B------:R-:W-:Y:S01]  /*2350*/  FMUL.FTZ R96, R189, R178 ;  /* 0x000000b2bd607220 */ /* 0x000fe20000410000 */
[C---:B------:R-:W-:Y:S01]  /*2360*/  LOP3.LUT P6, RZ, R204.reuse, 0xff00, RZ, 0xc0, !PT ;  /* 0x0000ff00ccff7812 */ /* 0x040fe200078cc0ff */
[----:B------:R-:W-:Y:S01]  /*2370*/  @P0 FADD.FTZ R186, R79, R186 ;  /* 0x000000ba4fba0221 */ /* 0x000fe20000010000 */
[----:B------:R-:W-:Y:S01]  /*2380*/  LOP3.LUT P4, RZ, R204, 0xff, RZ, 0xc0, !PT ;  /* 0x000000ffccff7812 */ /* 0x000fe2000788c0ff */
[----:B------:R-:W-:Y:S02]  /*2390*/  FADD.FTZ R134, R134, -R131 ;  /* 0x8000008386867221 */ /* 0x000fe40000010000 */
[----:B------:R-:W-:-:S02]  /*23a0*/  FMUL.FTZ R188, R199, R188 ;  /* 0x000000bcc7bc7220 */ /* 0x000fc40000410000 */
[----:B------:R-:W-:Y:S02]  /*23b0*/  FMUL.FTZ R100, R100, c[0x0][0x1e8] ;  /* 0x00007a0064647a20 */ /* 0x000fe40000410000 */
[----:B------:R-:W-:Y:S02]  /*23c0*/  FADD.FTZ R132, R132, -R129 ;  /* 0x8000008184847221 */ /* 0x000fe40000010000 */
[----:B------:R-:W-:Y:S01]  /*23d0*/  FADD.FTZ R130, R135, -R130 ;  /* 0x8000008287827221 */ /* 0x000fe20000010000 */
[----:B------:R-:W-:Y:S01]  /*23e0*/  SEL R111, R100, RZ, P5 ;  /* 0x000000ff646f7207 */ /* 0x000fe20002800000 */
[----:B------:R-:W-:Y:S01]  /*23f0*/  FMUL.FTZ R101, R101, c[0x0][0x1e8] ;  /* 0x00007a0065657a20 */ /* 0x000fe20000410000 */
[----:B------:R-:W-:Y:S01]  /*2400*/  LOP3.LUT P5, RZ, R204, 0xff0000, RZ, 0xc0, !PT ;  /* 0x00ff0000ccff7812 */ /* 0x000fe200078ac0ff */
[-C--:B------:R-:W-:Y:S02]  /*2410*/  FMUL.FTZ R97, R187, R178.reuse ;  /* 0x000000b2bb617220 */ /* 0x080fe40000410000 */
[----:B------:R-:W-:Y:S01]  /*2420*/  FMUL.FTZ R96, R96, c[0x0][0x1e8] ;  /* 0x00007a0060607a20 */ /* 0x000fe20000410000 */
[----:B------:R-:W-:Y:S01]  /*2430*/  SEL R105, R101, RZ, P6 ;  /* 0x000000ff65697207 */ /* 0x000fe20003000000 */
[----:B------:R-:W-:Y:S01]  /*2440*/  FMUL.FTZ R98, R186, R178 ;  /* 0x000000b2ba627220 */ /* 0x000fe20000410000 */
[----:B------:R-:W-:Y:S01]  /*2450*/  LOP3.LUT P6, RZ, R204, 0xff000000, RZ, 0xc0, !PT ;  /* 0xff000000ccff7812 */ /* 0x000fe200078cc0ff */
[----:B------:R-:W-:Y:S01]  /*2460*/  FADD.FTZ R136, R141, -R136 ;  /* 0x800000888d887221 */ /* 0x000fe20000010000 */
[----:B------:R-:W-:Y:S01]  /*2470*/  SEL R104, R96, RZ, P4 ;  /* 0x000000ff60687207 */ /* 0x000fe20002000000 */
[----:B------:R-:W-:Y:S01]  /*2480*/  FMUL.FTZ R193, R199, R134 ;  /* 0x00000086c7c17220 */ /* 0x000fe20000410000 */
[----:B------:R-:W-:Y:S01]  /*2490*/  LOP3.LUT P4, RZ, R196, 0xff, RZ, 0xc0, !PT ;  /* 0x000000ffc4ff7812 */ /* 0x000fe2000788c0ff */
[----:B------:R-:W-:-:S02]  /*24a0*/  @P0 FADD.FTZ R188, R81, R188 ;  /* 0x000000bc51bc0221 */ /* 0x000fc40000010000 */
[C---:B------:R-:W-:Y:S01]  /*24b0*/  FMUL.FTZ R141, R199.reuse, R132 ;  /* 0x00000084c78d7220 */ /* 0x040fe20000410000 */
[C---:B------:R-:W-:Y:S01]  /*24c0*/  IADD3 R132, R172.reuse, 0x100, RZ ;  /* 0x00000100ac847810 */ /* 0x040fe20007ffe0ff */
[----:B------:R-:W-:Y:S01]  /*24d0*/  FMUL.FTZ R202, R199, R130 ;  /* 0x00000082c7ca7220 */ /* 0x000fe20000410000 */
[----:B------:R-:W-:Y:S01]  /*24e0*/  IADD3 R130, R172, 0x200, RZ ;  /* 0x00000200ac827810 */ /* 0x000fe20007ffe0ff */
[----:B------:R-:W-:Y:S02]  /*24f0*/  FMUL.FTZ R97, R97, c[0x0][0x1e8] ;  /* 0x00007a0061617a20 */ /* 0x000fe40000410000 */
        /* <DEDUP_REMOVED lines=10> */
[----:B------:R-:W-:Y:S01]  /*25a0*/  IADD3 R136, R172, 0x300, RZ ;  /* 0x00000300ac887810 */ /* 0x000fe20007ffe0ff */
[----:B------:R-:W-:-:S02]  /*25b0*/  FADD.FTZ R140, R140, -R137 ;  /* 0x800000898c8c7221 */ /* 0x000fc40000010000 */
[----:B------:R-:W-:Y:S02]  /*25c0*/  FADD.FTZ R142, R142, -R139 ;  /* 0x8000008b8e8e7221 */ /* 0x000fe40000010000 */
[----:B------:R-:W-:Y:S02]  /*25d0*/  FADD.FTZ R138, R143, -R138 ;  /* 0x8000008a8f8a7221 */ /* 0x000fe40000010000 */
[-C--:B------:R-:W-:Y:S02]  /*25e0*/  FMUL.FTZ R97, R193, R178.reuse ;  /* 0x000000b2c1617220 */ /* 0x080fe40000410000 */
[----:B------:R-:W-:Y:S02]  /*25f0*/  FMUL.FTZ R101, R96, c[0x0][0x1e8] ;  /* 0x00007a0060657a20 */ /* 0x000fe40000410000 */
[-C--:B------:R-:W-:Y:S02]  /*2600*/  FMUL.FTZ R96, R141, R178.reuse ;  /* 0x000000b28d607220 */ /* 0x080fe40000410000 */
[----:B------:R-:W-:Y:S01]  /*2610*/  FMUL.FTZ R98, R202, R178 ;  /* 0x000000b2ca627220 */ /* 0x000fe20000410000 */
[----:B------:R-:W-:Y:S01]  /*2620*/  SEL R101, R101, RZ, P5 ;  /* 0x000000ff65657207 */ /* 0x000fe20002800000 */
[----:B------:R-:W-:Y:S01]  /*2630*/  FADD.FTZ R148, R148, -R145 ;  /* 0x8000009194947221 */ /* 0x000fe20000010000 */
[----:B------:R-:W-:Y:S01]  /*2640*/  LOP3.LUT P5, RZ, R196, 0xff000000, RZ, 0xc0, !PT ;  /* 0xff000000c4ff7812 */ /* 0x000fe200078ac0ff */
[----:B------:R-:W-:-:S02]  /*2650*/  FADD.FTZ R144, R149, -R144 ;  /* 0x8000009095907221 */ /* 0x000fc40000010000 */
[----:B------:R-:W-:Y:S02]  /*2660*/  FADD.FTZ R150, R150, -R147 ;  /* 0x8000009396967221 */ /* 0x000fe40000010000 */
[----:B------:R-:W-:Y:S01]  /*2670*/  FADD.FTZ R146, R121, -R146 ;  /* 0x8000009279927221 */ /* 0x000fe20000010000 */
[----:B------:R-:W-:Y:S01]  /*2680*/  @P2 SEL R121, R128, R93, P1 ;  /* 0x0000005d80792207 */ /* 0x000fe20000800000 */
[----:B------:R-:W-:Y:S02]  /*2690*/  @P0 FADD.FTZ R200, R85, R200 ;  /* 0x000000c855c80221 */ /* 0x000fe40000010000 */
[C---:B------:R-:W-:Y:S02]  /*26a0*/  FMUL.FTZ R143, R199.reuse, R140 ;  /* 0x0000008cc78f7220 */ /* 0x040fe40000410000 */
[C---:B------:R-:W-:Y:S01]  /*26b0*/  FMUL.FTZ R145, R199.reuse, R142 ;  /* 0x0000008ec7917220 */ /* 0x040fe20000410000 */
[----:B------:R-:W-:Y:S01]  /*26c0*/  IADD3 R142, R172, 0x500, RZ ;  /* 0x00000500ac8e7810 */ /* 0x000fe20007ffe0ff */
[----:B------:R-:W-:-:S02]  /*26d0*/  FMUL.FTZ R140, R199, R138 ;  /* 0x0000008ac78c7220 */ /* 0x000fc40000410000 */
[----:B------:R-:W-:Y:S02]  /*26e0*/  FMUL.FTZ R97, R97, c[0x0][0x1e8] ;  /* 0x00007a0061617a20 */ /* 0x000fe40000410000 */
[----:B------:R-:W-:-:S03]  /*26f0*/  IMAD.WIDE.U32 R124, R172, R195, c[0x0][0x248] ;  /* 0x00009200ac7c7625 */ /* 0x000fc600078e00c3 */
[----:B------:R-:W-:Y:S01]  /*2700*/  SEL R102, R97, RZ, P6 ;  /* 0x000000ff61667207 */ /* 0x000fe20003000000 */
[----:B------:R-:W-:Y:S01]  /*2710*/  FMUL.FTZ R98, R98, c[0x0][0x1e8] ;  /* 0x00007a0062627a20 */ /* 0x000fe20000410000 */
[----:B------:R0:W-:Y:S01]  /*2720*/  STG.E.128 [R124.64], R112 ;  /* 0x000000707c007986 */ /* 0x0001e2000c101d04 */
[----:B------:R-:W-:Y:S01]  /*2730*/  FMUL.FTZ R96, R96, c[0x0][0x1e8] ;  /* 0x00007a0060607a20 */ /* 0x000fe20000410000 */
[----:B------:R-:W-:Y:S01]  /*2740*/  LOP3.LUT P6, RZ, R192, 0xff00, RZ, 0xc0, !PT ;  /* 0x0000ff00c0ff7812 */ /* 0x000fe200078cc0ff */
[C---:B------:R-:W-:Y:S01]  /*2750*/  FMUL.FTZ R147, R199.reuse, R148 ;  /* 0x00000094c7937220 */ /* 0x040fe20000410000 */
[----:B------:R-:W-:Y:S01]  /*2760*/  SEL R103, R98, RZ, P5 ;  /* 0x000000ff62677207 */ /* 0x000fe20002800000 */
[C---:B------:R-:W-:Y:S01]  /*2770*/  FMUL.FTZ R144, R199.reuse, R144 ;  /* 0x00000090c7907220 */ /* 0x040fe20000410000 */
[----:B------:R-:W-:Y:S01]  /*2780*/  SEL R100, R96, RZ, P4 ;  /* 0x000000ff60647207 */ /* 0x000fe20002000000 */
[C---:B------:R-:W-:Y:S01]  /*2790*/  FMUL.FTZ R149, R199.reuse, R150 ;  /* 0x00000096c7957220 */ /* 0x040fe20000410000 */
[C---:B------:R-:W-:Y:S01]  /*27a0*/  LOP3.LUT P5, RZ, R192.reuse, 0xff0000, RZ, 0xc0, !PT ;  /* 0x00ff0000c0ff7812 */ /* 0x040fe200078ac0ff */
[----:B------:R-:W-:Y:S01]  /*27b0*/  FMUL.FTZ R146, R199, R146 ;  /* 0x00000092c7927220 */ /* 0x000fe20000410000 */
[----:B------:R-:W-:Y:S01]  /*27c0*/  LOP3.LUT P4, RZ, R192, 0xff, RZ, 0xc0, !PT ;  /* 0x000000ffc0ff7812 */ /* 0x000fe2000788c0ff */
[----:B------:R-:W-:-:S02]  /*27d0*/  FMUL.FTZ R99, R200, R178 ;  /* 0x000000b2c8637220 */ /* 0x000fc40000410000 */
[----:B------:R-:W-:-:S04]  /*27e0*/  @P2 IMAD.WIDE.U32 R198, R198, R195, c[0x0][0x258] ;  /* 0x00009600c6c62625 */ /* 0x000fc800078e00c3 */
[----:B------:R-:W-:Y:S01]  /*27f0*/  @P0 FADD.FTZ R145, R86, R145 ;  /* 0x0000009156910221 */ /* 0x000fe20000010000 */
[----:B0-----:R-:W-:Y:S01]  /*2800*/  @P2 SEL R125, R180, R93, P1 ;  /* 0x0000005db47d2207 */ /* 0x001fe20000800000 */
[----:B------:R-:W-:Y:S01]  /*2810*/  @P0 FADD.FTZ R143, R84, R143 ;  /* 0x0000008f548f0221 */ /* 0x000fe20000010000 */
[----:B------:R-:W-:Y:S01]  /*2820*/  @P2 SEL R124, R185, R92, P1 ;  /* 0x0000005cb97c2207 */ /* 0x000fe20000800000 */
[----:B------:R-:W-:Y:S01]  /*2830*/  @P0 FADD.FTZ R140, R87, R140 ;  /* 0x0000008c578c0221 */ /* 0x000fe20000010000 */
[----:B------:R0:W-:Y:S01]  /*2840*/  @P2 STG.E.128 [R198.64], R120 ;  /* 0x00000078c6002986 */ /* 0x0001e2000c101d04 */
[----:B------:R-:W-:Y:S01]  /*2850*/  IMAD.WIDE.U32 R132, R195, R132, c[0x0][0x248] ;  /* 0x00009200c3847625 */ /* 0x000fe200078e0084 */
[----:B------:R-:W-:Y:S02]  /*2860*/  @P2 SEL R115, R186, R95, P1 ;  /* 0x0000005fba732207 */ /* 0x000fe40000800000 */
[----:B------:R-:W-:Y:S01]  /*2870*/  @P2 SEL R114, R187, R94, P1 ;  /* 0x0000005ebb722207 */ /* 0x000fe20000800000 */
[----:B------:R-:W-:Y:S01]  /*2880*/  @P0 FADD.FTZ R147, R88, R147 ;  /* 0x0000009358930221 */ /* 0x000fe20000010000 */
[----:B------:R1:W-:Y:S01]  /*2890*/  STG.E.128 [R132.64], R116 ;  /* 0x0000007484007986 */ /* 0x0003e2000c101d04 */
[----:B------:R-:W-:Y:S01]  /*28a0*/  @P0 FADD.FTZ R144, R89, R144 ;  /* 0x0000009059900221 */ /* 0x000fe20000010000 */
[----:B------:R-:W-:Y:S01]  /*28b0*/  @P2 SEL R113, R182, R93, P1 ;  /* 0x0000005db6712207 */ /* 0x000fe20000800000 */
[----:B------:R-:W-:Y:S01]  /*28c0*/  @P0 FADD.FTZ R149, R90, R149 ;  /* 0x000000955a950221 */ /* 0x000fe20000010000 */
[----:B------:R-:W-:Y:S01]  /*28d0*/  @P2 SEL R112, R189, R92, P1 ;  /* 0x0000005cbd702207 */ /* 0x000fe20000800000 */
[----:B------:R-:W-:-:S02]  /*28e0*/  FMUL.FTZ R97, R99, c[0x0][0x1e8] ;  /* 0x00007a0063617a20 */ /* 0x000fc40000410000 */
[----:B------:R-:W-:-:S03]  /*28f0*/  @P2 IMAD.WIDE.U32 R128, R179, R195, c[0x0][0x258] ;  /* 0x00009600b3802625 */ /* 0x000fc600078e00c3 */
[----:B------:R-:W-:Y:S01]  /*2900*/  SEL R97, R97, RZ, P6 ;  /* 0x000000ff61617207 */ /* 0x000fe20003000000 */
[----:B------:R-:W-:Y:S01]  /*2910*/  FMUL.FTZ R98, R145, R178 ;  /* 0x000000b291627220 */ /* 0x000fe20000410000 */
[C---:B0-----:R-:W-:Y:S01]  /*2920*/  @P2 SEL R120, R143.reuse, R92, P1 ;  /* 0x0000005c8f782207 */ /* 0x041fe20000800000 */
[-C--:B------:R-:W-:Y:S01]  /*2930*/  FMUL.FTZ R96, R143, R178.reuse ;  /* 0x000000b28f607220 */ /* 0x080fe20000410000 */
[-C--:B------:R-:W-:Y:S01]  /*2940*/  @P2 SEL R121, R200, R93.reuse, P1 ;  /* 0x0000005dc8792207 */ /* 0x080fe20000800000 */
[----:B------:R-:W-:Y:S01]  /*2950*/  FMUL.FTZ R99, R140, R178 ;  /* 0x000000b28c637220 */ /* 0x000fe20000410000 */
[----:B------:R-:W-:Y:S01]  /*2960*/  @P2 SEL R122, R145, R94, P1 ;  /* 0x0000005e917a2207 */ /* 0x000fe20000800000 */
[----:B------:R-:W-:Y:S01]  /*2970*/  IMAD.WIDE.U32 R130, R195, R130, c[0x0][0x248] ;  /* 0x00009200c3827625 */ /* 0x000fe200078e0082 */
[----:B-1----:R-:W-:Y:S01]  /*2980*/  @P2 SEL R118, R193, R94, P1 ;  /* 0x0000005ec1762207 */ /* 0x002fe20000800000 */
[----:B------:R-:W-:Y:S01]  /*2990*/  @P2 STG.E.128 [R128.64], R124 ;  /* 0x0000007c80002986 */ /* 0x000fe2000c101d04 */
[----:B------:R-:W-:Y:S01]  /*29a0*/  @P2 SEL R117, R188, R93, P1 ;  /* 0x0000005dbc752207 */ /* 0x000fe20000800000 */
[----:B------:R-:W-:Y:S01]  /*29b0*/  @P0 FADD.FTZ R146, R91, R146 ;  /* 0x000000925b920221 */ /* 0x000fe20000010000 */
[-C--:B------:R-:W-:Y:S01]  /*29c0*/  @P2 SEL R116, R141, R92.reuse, P1 ;  /* 0x0000005c8d742207 */ /* 0x080fe20000800000 */
[----:B------:R-:W-:Y:S01]  /*29d0*/  @P2 IMAD.WIDE.U32 R134, R190, R195, c[0x0][0x258] ;  /* 0x00009600be862625 */ /* 0x000fe200078e00c3 */
[----:B------:R-:W-:Y:S01]  /*29e0*/  @P2 SEL R119, R202, R95, P1 ;  /* 0x0000005fca772207 */ /* 0x000fe20000800000 */
[----:B------:R0:W-:Y:S01]  /*29f0*/  STG.E.128 [R130.64], R108 ;  /* 0x0000006c82007986 */ /* 0x0001e2000c101d04 */
[----:B------:R-:W-:Y:S01]  /*2a00*/  SEL R92, R147, R92, P1 ;  /* 0x0000005c935c7207 */ /* 0x000fe20000800000 */
[----:B------:R-:W-:Y:S01]  /*2a10*/  IMAD.WIDE.U32 R136, R195, R136, c[0x0][0x248] ;  /* 0x00009200c3887625 */ /* 0x000fe200078e0088 */
[----:B------:R-:W-:Y:S01]  /*2a20*/  SEL R93, R144, R93, P1 ;  /* 0x0000005d905d7207 */ /* 0x000fe20000800000 */
[----:B------:R-:W-:Y:S01]  /*2a30*/  @P2 STG.E.128 [R134.64], R112 ;  /* 0x0000007086002986 */ /* 0x000fe2000c101d04 */
[----:B------:R-:W-:Y:S01]  /*2a40*/  SEL R94, R149, R94, P1 ;  /* 0x0000005e955e7207 */ /* 0x000fe20000800000 */
[----:B------:R-:W-:Y:S01]  /*2a50*/  @P2 IMAD.WIDE.U32 R138, R191, R195, c[0x0][0x258] ;  /* 0x00009600bf8a2625 */ /* 0x000fe200078e00c3 */
[----:B------:R-:W-:Y:S01]  /*2a60*/  LOP3.LUT P6, RZ, R192, 0xff000000, RZ, 0xc0, !PT ;  /* 0xff000000c0ff7812 */ /* 0x000fe200078cc0ff */
[----:B------:R1:W-:Y:S01]  /*2a70*/  STG.E.128 [R136.64], R104 ;  /* 0x0000006888007986 */ /* 0x0003e2000c101d04 */
[----:B------:R-:W-:Y:S01]  /*2a80*/  IADD3 R132, R172, 0x400, RZ ;  /* 0x00000400ac847810 */ /* 0x000fe20007ffe0ff */
[----:B------:R-:W-:Y:S01]  /*2a90*/  FMUL.FTZ R98, R98, c[0x0][0x1e8] ;  /* 0x00007a0062627a20 */ /* 0x000fe20000410000 */
[----:B------:R-:W-:Y:S01]  /*2aa0*/  LOP3.LUT P0, RZ, R194, 0xff000000, RZ, 0xc0, !PT ;  /* 0xff000000c2ff7812 */ /* 0x000fe2000780c0ff */
        /* <DEDUP_REMOVED lines=14> */
[-C--:B------:R-:W-:Y:S01]  /*2b90*/  @P2 SEL R123, R140, R95.reuse, P1 ;  /* 0x0000005f8c7b2207 */ /* 0x080fe20000800000 */
[----:B-1----:R-:W-:Y:S01]  /*2ba0*/  FMUL.FTZ R104, R147, c[0x0][0x1e8] ;  /* 0x00007a0093687a20 */ /* 0x002fe20000410000 */
[----:B------:R-:W-:Y:S01]  /*2bb0*/  SEL R95, R146, R95, P1 ;  /* 0x0000005f925f7207 */ /* 0x000fe20000800000 */
[----:B------:R-:W-:Y:S01]  /*2bc0*/  FMUL.FTZ R105, R144, c[0x0][0x1e8] ;  /* 0x00007a0090697a20 */ /* 0x000fe20000410000 */
[----:B--2---:R-:W-:Y:S01]  /*2bd0*/  IADD3 R116, R172, 0x600, RZ ;  /* 0x00000600ac747810 */ /* 0x004fe20007ffe0ff */
[----:B------:R-:W-:Y:S01]  /*2be0*/  FMUL.FTZ R106, R149, c[0x0][0x1e8] ;  /* 0x00007a00956a7a20 */ /* 0x000fe20000410000 */
[----:B------:R-:W-:Y:S01]  /*2bf0*/  SEL R104, R104, RZ, P5 ;  /* 0x000000ff68687207 */ /* 0x000fe20002800000 */
[----:B------:R-:W-:Y:S01]  /*2c00*/  FMUL.FTZ R107, R178, c[0x0][0x1e8] ;  /* 0x00007a00b26b7a20 */ /* 0x000fe20000410000 */
[----:B------:R-:W-:Y:S01]  /*2c10*/  SEL R105, R105, RZ, P6 ;  /* 0x000000ff69697207 */ /* 0x000fe20003000000 */
[-C--:B------:R-:W-:Y:S01]  /*2c20*/  @P2 IMAD.WIDE.U32 R110, R174, R195.reuse, c[0x0][0x258] ;  /* 0x00009600ae6e2625 */ /* 0x080fe200078e00c3 */
[----:B------:R-:W-:Y:S01]  /*2c30*/  SEL R106, R106, RZ, P4 ;  /* 0x000000ff6a6a7207 */ /* 0x000fe20002000000 */
[----:B------:R0:W-:Y:S01]  /*2c40*/  STG.E.128 [R108.64], R100 ;  /* 0x000000646c007986 */ /* 0x0001e2000c101d04 */
[----:B------:R-:W-:Y:S01]  /*2c50*/  SEL R107, R107, RZ, P0 ;  /* 0x000000ff6b6b7207 */ /* 0x000fe20000000000 */
[----:B------:R-:W-:Y:S01]  /*2c60*/  IMAD.WIDE.U32 R112, R195, R142, c[0x0][0x248] ;  /* 0x00009200c3707625 */ /* 0x000fe200078e008e */
[----:B------:R-:W-:Y:S01]  /*2c70*/  ISETP.GE.AND P0, PT, R2, c[0x0][0x164], PT ;  /* 0x0000590002007a0c */ /* 0x000fe20003f06270 */
[----:B------:R0:W-:Y:S02]  /*2c80*/  @P2 STG.E.128 [R110.64], R120 ;  /* 0x000000786e002986 */ /* 0x0001e4000c101d04 */
[----:B------:R-:W-:-:S02]  /*2c90*/  @P2 IMAD.WIDE.U32 R114, R176, R195, c[0x0][0x258] ;  /* 0x00009600b0722625 */ /* 0x000fc400078e00c3 */
[----:B------:R0:W-:Y:S02]  /*2ca0*/  STG.E.128 [R112.64], R96 ;  /* 0x0000006070007986 */ /* 0x0001e4000c101d04 */
[----:B------:R-:W-:Y:S02]  /*2cb0*/  IMAD.WIDE.U32 R116, R195, R116, c[0x0][0x248] ;  /* 0x00009200c3747625 */ /* 0x000fe400078e0074 */
[----:B------:R0:W-:Y:S04]  /*2cc0*/  @P2 STG.E.128 [R114.64], R92 ;  /* 0x0000005c72002986 */ /* 0x0001e8000c101d04 */
[----:B------:R0:W-:Y:S02]  /*2cd0*/  STG.E.128 [R116.64], R104 ;  /* 0x0000006874007986 */ /* 0x0001e4000c101d04 */
[----:B0-----:R-:W-:Y:S01]  /*2ce0*/  @P0 CALL.REL.NOINC `(.L_x_12419) ;  /* 0x0000001000000944 */ /* 0x001fe20003c00000 */
[----:B------:R-:W-:Y:S05]  /*2cf0*/  BRA `(.L_x_12420) ;  /* 0xffffd7e000007947 */ /* 0x000fea000383ffff */
.L_x_12419:
        /* <DEDUP_REMOVED lines=54> */
.L_x_12415:
        /* <DEDUP_REMOVED lines=23> */
.L_x_12416:
[----:B------:R-:W-:Y:S01]  /*31d0*/  HFMA2.MMA R100, -RZ, RZ, 0, 9.5367431640625e-07 ;  /* 0x00000010ff647435 */ /* 0x000fe200000001ff */
[----:B------:R-:W-:-:S02]  /*31e0*/  MOV R99, R101 ;  /* 0x0000006500637202 */ /* 0x000fc40000000f00 */
[----:B------:R-:W-:Y:S02]  /*31f0*/  MOV R102, 0x1f ;  /* 0x0000001f00667802 */ /* 0x000fe40000000f00 */
[----:B------:R-:W-:Y:S02]  /*3200*/  MOV R105, 0xffffffff ;  /* 0xffffffff00697802 */ /* 0x000fe40000000f00 */
[----:B------:R-:W-:Y:S02]  /*3210*/  MOV R96, 0x3230 ;  /* 0x0000323000607802 */ /* 0x000fe40000000f00 */
[----:B-----5:R-:W-:Y:S05]  /*3220*/  CALL.REL.NOINC `($__internal_189_$__cuda_sm70_shflsync_down_p) ;  /* 0x0000046000007944 */ /* 0x020fea0003c00000 */
[----:B-1----:R-:W-:Y:S01]  /*3230*/  MOV R98, R99 ;  /* 0x0000006300627202 */ /* 0x002fe20000000f00 */
[----:B0-----:R-:W-:Y:S05]  /*3240*/  BRA `(.L_x_12421) ;  /* 0xffffe45000007947 */ /* 0x001fea000383ffff */
.L_x_12417:
[----:B------:R-:W-:Y:S01]  /*3250*/  HFMA2.MMA R100, -RZ, RZ, 0, 9.5367431640625e-07 ;  /* 0x00000010ff647435 */ /* 0x000fe200000001ff */
[----:B------:R-:W-:Y:S02]  /*3260*/  MOV R99, R103 ;  /* 0x0000006700637202 */ /* 0x000fe40000000f00 */
[----:B------:R-:W-:Y:S02]  /*3270*/  MOV R102, 0x1f ;  /* 0x0000001f00667802 */ /* 0x000fe40000000f00 */
[----:B------:R-:W-:-:S02]  /*3280*/  MOV R105, 0xffffffff ;  /* 0xffffffff00697802 */ /* 0x000fc40000000f00 */
[----:B------:R-:W-:Y:S02]  /*3290*/  MOV R96, 0x32b0 ;  /* 0x000032b000607802 */ /* 0x000fe40000000f00 */
[----:B01---5:R-:W-:Y:S05]  /*32a0*/  CALL.REL.NOINC `($__internal_189_$__cuda_sm70_shflsync_down_p) ;  /* 0x000003e000007944 */ /* 0x023fea0003c00000 */
[----:B------:R-:W-:Y:S01]  /*32b0*/  FADD.FTZ R101, R101, R98 ;  /* 0x0000006265657221 */ /* 0x000fe20000010000 */
[----:B0-----:R-:W-:Y:S01]  /*32c0*/  HFMA2.MMA R100, -RZ, RZ, 0, 4.76837158203125e-07 ;  /* 0x00000008ff647435 */ /* 0x001fe200000001ff */
[----:B-1----:R-:W-:Y:S01]  /*32d0*/  FADD.FTZ R104, R103, R99 ;  /* 0x0000006367687221 */ /* 0x002fe20000010000 */
[----:B------:R-:W-:Y:S02]  /*32e0*/  MOV R102, 0x1f ;  /* 0x0000001f00667802 */ /* 0x000fe40000000f00 */
[----:B------:R-:W-:Y:S02]  /*32f0*/  MOV R105, 0xffffffff ;  /* 0xffffffff00697802 */ /* 0x000fe40000000f00 */
[----:B------:R-:W-:Y:S02]  /*3300*/  MOV R99, R101 ;  /* 0x0000006500637202 */ /* 0x000fe40000000f00 */
[----:B------:R-:W-:Y:S02]  /*3310*/  MOV R96, 0x3330 ;  /* 0x0000333000607802 */ /* 0x000fe40000000f00 */
[----:B------:R-:W-:Y:S05]  /*3320*/  CALL.REL.NOINC `($__internal_189_$__cuda_sm70_shflsync_down_p) ;  /* 0x0000036000007944 */ /* 0x000fea0003c00000 */
[----:B0-----:R-:W-:Y:S01]  /*3330*/  HFMA2.MMA R100, -RZ, RZ, 0, 4.76837158203125e-07 ;  /* 0x00000008ff647435 */ /* 0x001fe200000001ff */
[----:B-1----:R-:W-:-:S02]  /*3340*/  MOV R98, R99 ;  /* 0x0000006300627202 */ /* 0x002fc40000000f00 */
[----:B------:R-:W-:Y:S02]  /*3350*/  MOV R99, R104 ;  /* 0x0000006800637202 */ /* 0x000fe40000000f00 */
[----:B------:R-:W-:Y:S02]  /*3360*/  MOV R102, 0x1f ;  /* 0x0000001f00667802 */ /* 0x000fe40000000f00 */
[----:B------:R-:W-:Y:S02]  /*3370*/  MOV R105, 0xffffffff ;  /* 0xffffffff00697802 */ /* 0x000fe40000000f00 */
[----:B------:R-:W-:Y:S02]  /*3380*/  MOV R96, 0x33a0 ;  /* 0x000033a000607802 */ /* 0x000fe40000000f00 */
[----:B------:R-:W-:Y:S05]  /*3390*/  CALL.REL.NOINC `($__internal_189_$__cuda_sm70_shflsync_down_p) ;  /* 0x000002f000007944 */ /* 0x000fea0003c00000 */
[----:B------:R-:W-:Y:S01]  /*33a0*/  FADD.FTZ R101, R98, R101 ;  /* 0x0000006562657221 */ /* 0x000fe20000010000 */
[----:B0-----:R-:W-:Y:S01]  /*33b0*/  HFMA2.MMA R100, -RZ, RZ, 0, 2.384185791015625e-07 ;  /* 0x00000004ff647435 */ /* 0x001fe200000001ff */
[----:B-1----:R-:W-:Y:S01]  /*33c0*/  FADD.FTZ R104, R104, R99 ;  /* 0x0000006368687221 */ /* 0x002fe20000010000 */
[----:B------:R-:W-:Y:S02]  /*33d0*/  MOV R102, 0x1f ;  /* 0x0000001f00667802 */ /* 0x000fe40000000f00 */
[----:B------:R-:W-:-:S02]  /*33e0*/  MOV R105, 0xffffffff ;  /* 0xffffffff00697802 */ /* 0x000fc40000000f00 */
[----:B------:R-:W-:Y:S02]  /*33f0*/  MOV R99, R101 ;  /* 0x0000006500637202 */ /* 0x000fe40000000f00 */
[----:B------:R-:W-:Y:S02]  /*3400*/  MOV R96, 0x3420 ;  /* 0x0000342000607802 */ /* 0x000fe40000000f00 */
[----:B------:R-:W-:Y:S05]  /*3410*/  CALL.REL.NOINC `($__internal_189_$__cuda_sm70_shflsync_down_p) ;  /* 0x0000027000007944 */ /* 0x000fea0003c00000 */
[----:B0-----:R-:W-:Y:S01]  /*3420*/  HFMA2.MMA R100, -RZ, RZ, 0, 2.384185791015625e-07 ;  /* 0x00000004ff647435 */ /* 0x001fe200000001ff */
[----:B-1----:R-:W-:Y:S02]  /*3430*/  MOV R98, R99 ;  /* 0x0000006300627202 */ /* 0x002fe40000000f00 */
[----:B------:R-:W-:Y:S02]  /*3440*/  MOV R99, R104 ;  /* 0x0000006800637202 */ /* 0x000fe40000000f00 */
[----:B------:R-:W-:Y:S02]  /*3450*/  MOV R102, 0x1f ;  /* 0x0000001f00667802 */ /* 0x000fe40000000f00 */
[----:B------:R-:W-:Y:S02]  /*3460*/  MOV R105, 0xffffffff ;  /* 0xffffffff00697802 */ /* 0x000fe40000000f00 */
[----:B------:R-:W-:-:S02]  /*3470*/  MOV R96, 0x3490 ;  /* 0x0000349000607802 */ /* 0x000fc40000000f00 */
[----:B------:R-:W-:Y:S05]  /*3480*/  CALL.REL.NOINC `($__internal_189_$__cuda_sm70_shflsync_down_p) ;  /* 0x0000020000007944 */ /* 0x000fea0003c00000 */
[----:B------:R-:W-:Y:S01]  /*3490*/  FADD.FTZ R101, R98, R101 ;  /* 0x0000006562657221 */ /* 0x000fe20000010000 */
[----:B0-----:R-:W-:Y:S01]  /*34a0*/  HFMA2.MMA R100, -RZ, RZ, 0, 1.1920928955078125e-07 ;  /* 0x00000002ff647435 */ /* 0x001fe200000001ff */
[----:B-1----:R-:W-:Y:S01]  /*34b0*/  FADD.FTZ R104, R104, R99 ;  /* 0x0000006368687221 */ /* 0x002fe20000010000 */
[----:B------:R-:W-:-:S02]  /*34c0*/  MOV R102, 0x1f ;  /* 0x0000001f00667802 */ /* 0x000fc40000000f00 */
[----:B------:R-:W-:Y:S02]  /*34d0*/  MOV R105, 0xffffffff ;  /* 0xffffffff00697802 */ /* 0x000fe40000000f00 */
[----:B------:R-:W-:Y:S02]  /*34e0*/  MOV R99, R101 ;  /* 0x0000006500637202 */ /* 0x000fe40000000f00 */
[----:B------:R-:W-:Y:S02]  /*34f0*/  MOV R96, 0x3510 ;  /* 0x0000351000607802 */ /* 0x000fe40000000f00 */
[----:B------:R-:W-:Y:S05]  /*3500*/  CALL.REL.NOINC `($__internal_189_$__cuda_sm70_shflsync_down_p) ;  /* 0x0000018000007944 */ /* 0x000fea0003c00000 */
[----:B0-----:R-:W-:Y:S01]  /*3510*/  HFMA2.MMA R100, -RZ, RZ, 0, 1.1920928955078125e-07 ;  /* 0x00000002ff647435 */ /* 0x001fe200000001ff */
[----:B-1----:R-:W-:Y:S02]  /*3520*/  MOV R98, R99 ;  /* 0x0000006300627202 */ /* 0x002fe40000000f00 */
[----:B------:R-:W-:Y:S02]  /*3530*/  MOV R99, R104 ;  /* 0x0000006800637202 */ /* 0x000fe40000000f00 */
[----:B------:R-:W-:Y:S02]  /*3540*/  MOV R102, 0x1f ;  /* 0x0000001f00667802 */ /* 0x000fe40000000f00 */
[----:B------:R-:W-:-:S02]  /*3550*/  MOV R105, 0xffffffff ;  /* 0xffffffff00697802 */ /* 0x000fc40000000f00 */
[----:B------:R-:W-:Y:S02]  /*3560*/  MOV R96, 0x3580 ;  /* 0x0000358000607802 */ /* 0x000fe40000000f00 */
[----:B------:R-:W-:Y:S05]  /*3570*/  CALL.REL.NOINC `($__internal_189_$__cuda_sm70_shflsync_down_p) ;  /* 0x0000011000007944 */ /* 0x000fea0003c00000 */
[----:B------:R-:W-:Y:S01]  /*3580*/  FADD.FTZ R101, R98, R101 ;  /* 0x0000006562657221 */ /* 0x000fe20000010000 */
[----:B0-----:R-:W-:Y:S01]  /*3590*/  HFMA2.MMA R100, -RZ, RZ, 0, 5.9604644775390625e-08 ;  /* 0x00000001ff647435 */ /* 0x001fe200000001ff */
[----:B-1----:R-:W-:Y:S01]  /*35a0*/  FADD.FTZ R103, R104, R99 ;  /* 0x0000006368677221 */ /* 0x002fe20000010000 */
[----:B------:R-:W-:Y:S02]  /*35b0*/  MOV R102, 0x1f ;  /* 0x0000001f00667802 */ /* 0x000fe40000000f00 */
[----:B------:R-:W-:Y:S02]  /*35c0*/  MOV R105, 0xffffffff ;  /* 0xffffffff00697802 */ /* 0x000fe40000000f00 */
[----:B------:R-:W-:Y:S02]  /*35d0*/  MOV R99, R101 ;  /* 0x0000006500637202 */ /* 0x000fe40000000f00 */
[----:B------:R-:W-:Y:S02]  /*35e0*/  MOV R96, 0x3600 ;  /* 0x0000360000607802 */ /* 0x000fe40000000f00 */
[----:B------:R-:W-:Y:S05]  /*35f0*/  CALL.REL.NOINC `($__internal_189_$__cuda_sm70_shflsync_down_p) ;  /* 0x0000009000007944 */ /* 0x000fea0003c00000 */
[----:B0-----:R-:W-:Y:S01]  /*3600*/  HFMA2.MMA R100, -RZ, RZ, 0, 5.9604644775390625e-08 ;  /* 0x00000001ff647435 */ /* 0x001fe200000001ff */
[----:B-1----:R-:W-:-:S02]  /*3610*/  MOV R112, R99 ;  /* 0x0000006300707202 */ /* 0x002fc40000000f00 */
[----:B------:R-:W-:Y:S02]  /*3620*/  MOV R99, R103 ;  /* 0x0000006700637202 */ /* 0x000fe40000000f00 */
[----:B------:R-:W-:Y:S02]  /*3630*/  MOV R102, 0x1f ;  /* 0x0000001f00667802 */ /* 0x000fe40000000f00 */
[----:B------:R-:W-:Y:S02]  /*3640*/  MOV R105, 0xffffffff ;  /* 0xffffffff00697802 */ /* 0x000fe40000000f00 */
[----:B------:R-:W-:Y:S02]  /*3650*/  MOV R96, 0x3670 ;  /* 0x0000367000607802 */ /* 0x000fe40000000f00 */
[----:B------:R-:W-:Y:S05]  /*3660*/  CALL.REL.NOINC `($__internal_189_$__cuda_sm70_shflsync_down_p) ;  /* 0x0000002000007944 */ /* 0x000fea0003c00000 */
[----:B-1----:R-:W-:Y:S01]  /*3670*/  MOV R96, R99 ;  /* 0x0000006300607202 */ /* 0x002fe20000000f00 */
[----:B0-----:R-:W-:Y:S05]  /*3680*/  BRA `(.L_x_12422) ;  /* 0xffffe13000007947 */ /* 0x001fea000383ffff */
        .weak           $__internal_189_$__cuda_sm70_shflsync_down_p
        .type           $__internal_189_$__cuda_sm70_shflsync_down_p,@function
        .size           $__internal_189_$__cuda_sm70_shflsync_down_p,(.L_x_13065 - $__internal_189_$__cuda_sm70_shflsync_down_p)
$__internal_189_$__cuda_sm70_shflsync_down_p:
[----:B------:R-:W-:Y:S01]  /*3690*/  HFMA2.MMA R97, -RZ, RZ, 0, 0 ;  /* 0x00000000ff617435 */ /* 0x000fe200000001ff */
[----:B------:R-:W-:Y:S04]  /*36a0*/  WARPSYNC R105 ;  /* 0x0000006900007348 */ /* 0x000fe80003800000 */
[----:B------:R0:W1:Y:S01]  /*36b0*/  SHFL.DOWN PT, R99, R99, R100, R102 ;  /* 0x0800006463637389 */ /* 0x00006200000e0066 */
[----:B------:R-:W-:Y:S05]  /*36c0*/  RET.REL.NODEC R96 `(_ZN10layer_norm13ln_bwd_kernelINS_13Kernel_traitsIfffffjLj7168ELj1ELj1ELj8ELj16ENS_18Kernel_traits_baseILj7168EfffffjLj256EEEEELb1ELb0ELb0ELb1EEEvNS_9BwdParamsE) ;  /* 0xffffc93060007950 */ /* 0x000fea0003c3ffff */
.L_x_12423:
        /* <DEDUP_REMOVED lines=11> */
.L_x_13065:


//--------------------- .text._ZN10layer_norm22ln_bwd_finalize_kernelINS_22Kernel_traits_finalizeILj7168EfffffjLb0ELj1024ELj4ENS_18Kernel_traits_baseILj7168EfffffjLj1024EEEEELb0ELb0EEEvNS_9BwdParamsE --------------------------
	.section	.text._ZN10layer_norm22ln_bwd_finalize_kernelINS_22Kernel_traits_finalizeILj7168EfffffjLb0ELj1024ELj4ENS_18Kernel_traits_baseILj7168EfffffjLj1024EEEEELb0ELb0EEEvNS_9BwdParamsE,"ax",@progbits
	.sectioninfo	@"SHI_REGISTERS=30"
	.align	128
        .global         _ZN10layer_norm22ln_bwd_finalize_kernelINS_22Kernel_traits_finalizeILj7168EfffffjLb0ELj1024ELj4ENS_18Kernel_traits_baseILj7168EfffffjLj1024EEEEELb0ELb0EEEvNS_9BwdParamsE
        .type           _ZN10layer_norm22ln_bwd_finalize_kernelINS_22Kernel_traits_finalizeILj7168EfffffjLb0ELj1024ELj4ENS_18Kernel_traits_baseILj7168EfffffjLj1024EEEEELb0ELb0EEEvNS_9BwdParamsE,@function
        .size           _ZN10layer_norm22ln_bwd_finalize_kernelINS_22Kernel_traits_finalizeILj7168EfffffjLb0ELj1024ELj4ENS_18Kernel_traits_baseILj7168EfffffjLj1024EEEEELb0ELb0EEEvNS_9BwdParamsE,(.L_x_13066 - _ZN10layer_norm22ln_bwd_finalize_kernelINS_22Kernel_traits_finalizeILj7168EfffffjLb0ELj1024ELj4ENS_18Kernel_traits_baseILj7168EfffffjLj1024EEEEELb0ELb0EEEvNS_9BwdParamsE)
        .other          _ZN10layer_norm22ln_bwd_finalize_kernelINS_22Kernel_traits_finalizeILj7168EfffffjLb0ELj1024ELj4ENS_18Kernel_traits_baseILj7168EfffffjLj1024EEEEELb0ELb0EEEvNS_9BwdParamsE,@"STO_CUDA_ENTRY STV_DEFAULT"
_ZN10layer_norm22ln_bwd_finalize_kernelINS_22Kernel_traits_finalizeILj7168EfffffjLb0ELj1024ELj4ENS_18Kernel_traits_baseILj7168EfffffjLj1024EEEEELb0ELb0EEEvNS_9BwdParamsE:
.text._ZN10layer_norm22ln_bwd_finalize_kernelINS_22Kernel_traits_finalizeILj7168EfffffjLb0ELj1024ELj4ENS_18Kernel_traits_baseILj7168EfffffjLj1024EEEEELb0ELb0EEEvNS_9BwdParamsE:
        /* <DEDUP_REMOVED lines=19> */
.L_x_12437:
        /* <DEDUP_REMOVED lines=28> */
.L_x_12428:
        /* <DEDUP_REMOVED lines=35> */
.L_x_12427:
[----:B------:R-:W-:Y:S05]  /*0520*/  BSYNC B1 ;  /* 0x0000000000017941 */ /* 0x000fea0003800000 */
.L_x_12426:
        /* <DEDUP_REMOVED lines=23> */
.L_x_12430:
[----:B------:R-:W-:Y:S05]  /*06a0*/  BSYNC B1 ;  /* 0x0000000000017941 */ /* 0x000fea0003800000 */
.L_x_12429:
        /* <DEDUP_REMOVED lines=11> */
.L_x_12431:
[----:B------:R-:W-:Y:S05]  /*0760*/  BSYNC B1 ;  /* 0x0000000000017941 */ /* 0x000fea0003800000 */
.L_x_12425:
[----:B------:R-:W-:Y:S05]  /*0770*/  BSYNC B0 ;  /* 0x0000000000007941 */ /* 0x000fea0003800000 */
.L_x_12424:
        /* <DEDUP_REMOVED lines=11> */
.L_x_12438:
        /* <DEDUP_REMOVED lines=18> */
.L_x_12439:
[----:B---3--:R-:W-:Y:S02]  /*0950*/  FADD.FTZ R4, R4, R9 ;  /* 0x0000000904047221 */ /* 0x008fe40000010000 */
[----:B-12---:R-:W-:-:S03]  /*0960*/  FADD.FTZ R6, R5, R6 ;  /* 0x0000000605067221 */ /* 0x006fc60000010000 */
[----:B------:R1:W-:Y:S04]  /*0970*/  @!P1 STS [R17.X4+0x2000], R4 ;  /* 0x0020000411009388 */ /* 0x0003e80000004800 */
[----:B------:R1:W-:Y:S02]  /*0980*/  @!P1 STS [R17.X4+0x2080], R6 ;  /* 0x0020800611009388 */ /* 0x0003e40000004800 */
.L_x_12432:
        /* <DEDUP_REMOVED lines=15> */
.L_x_12436:
[----:B------:R-:W-:Y:S05]  /*0a80*/  BSYNC B0 ;  /* 0x0000000000007941 */ /* 0x000fea0003800000 */
.L_x_12435:
[C---:B------:R-:W-:Y:S02]  /*0a90*/  ISETP.GT.U32.AND P1, PT, R18.reuse, -0x1c01, PT ;  /* 0xffffe3ff1200780c */ /* 0x040fe40003f24070 */
[----:B------:R-:W-:Y:S02]  /*0aa0*/  IADD3 R18, R18, 0x1c00, RZ ;  /* 0x00001c0012127810 */ /* 0x000fe40007ffe0ff */
[----:B------:R-:W-:-:S09]  /*0ab0*/  IADD3 R19, R19, 0xe00, RZ ;  /* 0x00000e0013137810 */ /* 0x000fd20007ffe0ff */
[----:B01----:R-:W-:Y:S05]  /*0ac0*/  @P1 BRA `(.L_x_12437) ;  /* 0xfffff66000001947 */ /* 0x003fea000383ffff */
[----:B------:R-:W-:Y:S05]  /*0ad0*/  EXIT ;  /* 0x000000000000794d */ /* 0x000fea0003800000 */
.L_x_12433:
[----:B--2---:R-:W-:Y:S01]  /*0ae0*/  IMAD.MOV.U32 R9, RZ, RZ, R5 ;  /* 0x000000ffff097224 */ /* 0x004fe200078e0005 */
[----:B------:R-:W-:Y:S01]  /*0af0*/  MOV R8, 0x1 ;  /* 0x0000000100087802 */ /* 0x000fe20000000f00 */
[----:B------:R-:W-:Y:S01]  /*0b00*/  IMAD.MOV.U32 R7, RZ, RZ, 0x1f ;  /* 0x0000001fff077424 */ /* 0x000fe200078e00ff */
[----:B------:R-:W-:Y:S02]  /*0b10*/  MOV R10, 0xffffffff ;  /* 0xffffffff000a7802 */ /* 0x000fe40000000f00 */
[----:B------:R-:W-:Y:S02]  /*0b20*/  MOV R2, 0xb40 ;  /* 0x00000b4000027802 */ /* 0x000fe40000000f00 */
[----:B01----:R-:W-:Y:S05]  /*0b30*/  CALL.REL.NOINC `($__internal_190_$__cuda_sm70_shflsync_bfly_p) ;  /* 0x000003b000007944 */ /* 0x003fea0003c00000 */
[----:B-1----:R-:W-:Y:S01]  /*0b40*/  IMAD.MOV.U32 R2, RZ, RZ, R7 ;  /* 0x000000ffff027224 */ /* 0x002fe200078e0007 */
[----:B0-----:R-:W-:Y:S05]  /*0b50*/  BRA `(.L_x_12438) ;  /* 0xfffffcd000007947 */ /* 0x001fea000383ffff */
.L_x_12434:
[----:B------:R-:W-:Y:S01]  /*0b60*/  HFMA2.MMA R8, -RZ, RZ, 0, 1.1920928955078125e-07 ;  /* 0x00000002ff087435 */ /* 0x000fe200000001ff */
[----:B------:R-:W-:Y:S01]  /*0b70*/  MOV R7, 0x1f ;  /* 0x0000001f00077802 */ /* 0x000fe20000000f00 */
[----:B------:R-:W-:Y:S01]  /*0b80*/  IMAD.MOV.U32 R10, RZ, RZ, -0x1 ;  /* 0xffffffffff0a7424 */ /* 0x000fe200078e00ff */
[----:B------:R-:W-:-:S03]  /*0b90*/  MOV R2, 0xbb0 ;  /* 0x00000bb000027802 */ /* 0x000fc60000000f00 */
[----:B012---:R-:W-:Y:S05]  /*0ba0*/  CALL.REL.NOINC `($__internal_190_$__cuda_sm70_shflsync_bfly_p) ;  /* 0x0000034000007944 */ /* 0x007fea0003c00000 */
[----:B0-----:R-:W-:Y:S01]  /*0bb0*/  HFMA2.MMA R8, -RZ, RZ, 0, 2.384185791015625e-07 ;  /* 0x00000004ff087435 */ /* 0x001fe200000001ff */
[----:B-1----:R-:W-:Y:S01]  /*0bc0*/  FADD.FTZ R9, R9, R7 ;  /* 0x0000000709097221 */ /* 0x002fe20000010000 */
[----:B------:R-:W-:Y:S01]  /*0bd0*/  MOV R7, 0x1f ;  /* 0x0000001f00077802 */ /* 0x000fe20000000f00 */
[----:B------:R-:W-:Y:S01]  /*0be0*/  IMAD.MOV.U32 R10, RZ, RZ, -0x1 ;  /* 0xffffffffff0a7424 */ /* 0x000fe200078e00ff */
[----:B------:R-:W-:-:S02]  /*0bf0*/  MOV R2, 0xc10 ;  /* 0x00000c1000027802 */ /* 0x000fc40000000f00 */
[----:B------:R-:W-:Y:S05]  /*0c00*/  CALL.REL.NOINC `($__internal_190_$__cuda_sm70_shflsync_bfly_p) ;  /* 0x000002e000007944 */ /* 0x000fea0003c00000 */
[----:B0-----:R-:W-:Y:S01]  /*0c10*/  HFMA2.MMA R8, -RZ, RZ, 0, 4.76837158203125e-07 ;  /* 0x00000008ff087435 */ /* 0x001fe200000001ff */
[----:B-1----:R-:W-:Y:S01]  /*0c20*/  FADD.FTZ R9, R9, R7 ;  /* 0x0000000709097221 */ /* 0x002fe20000010000 */
[----:B------:R-:W-:Y:S01]  /*0c30*/  MOV R7, 0x1f ;  /* 0x0000001f00077802 */ /* 0x000fe20000000f00 */
[----:B------:R-:W-:Y:S01]  /*0c40*/  IMAD.MOV.U32 R10, RZ, RZ, -0x1 ;  /* 0xffffffffff0a7424 */ /* 0x000fe200078e00ff */
[----:B------:R-:W-:-:S02]  /*0c50*/  MOV R2, 0xc70 ;  /* 0x00000c7000027802 */ /* 0x000fc40000000f00 */
[----:B------:R-:W-:Y:S05]  /*0c60*/  CALL.REL.NOINC `($__internal_190_$__cuda_sm70_shflsync_bfly_p) ;  /* 0x0000028000007944 */ /* 0x000fea0003c00000 */
[----:B-1----:R-:W-:Y:S01]  /*0c70*/  FADD.FTZ R6, R9, R7 ;  /* 0x0000000709067221 */ /* 0x002fe20000010000 */
[----:B0-----:R-:W-:Y:S01]  /*0c80*/  HFMA2.MMA R8, -RZ, RZ, 0, 9.5367431640625e-07 ;  /* 0x00000010ff087435 */ /* 0x001fe200000001ff */
[----:B------:R-:W-:Y:S01]  /*0c90*/  MOV R7, 0x1f ;  /* 0x0000001f00077802 */ /* 0x000fe20000000f00 */
[----:B------:R-:W-:Y:S01]  /*0ca0*/  IMAD.MOV.U32 R10, RZ, RZ, -0x1 ;  /* 0xffffffffff0a7424 */ /* 0x000fe200078e00ff */
[----:B------:R-:W-:-:S02]  /*0cb0*/  MOV R2, 0xce0 ;  /* 0x00000ce000027802 */ /* 0x000fc40000000f00 */
[----:B------:R-:W-:Y:S02]  /*0cc0*/  MOV R9, R6 ;  /* 0x0000000600097202 */ /* 0x000fe40000000f00 */
[----:B------:R-:W-:Y:S05]  /*0cd0*/  CALL.REL.NOINC `($__internal_190_$__cuda_sm70_shflsync_bfly_p) ;  /* 0x0000021000007944 */ /* 0x000fea0003c00000 */
[----:B0-----:R-:W-:Y:S01]  /*0ce0*/  HFMA2.MMA R8, -RZ, RZ, 0, 5.9604644775390625e-08 ;  /* 0x00000001ff087435 */ /* 0x001fe200000001ff */
[----:B-1----:R-:W-:Y:S01]  /*0cf0*/  MOV R5, R7 ;  /* 0x0000000700057202 */ /* 0x002fe20000000f00 */
[----:B------:R-:W-:Y:S01]  /*0d00*/  IMAD.MOV.U32 R9, RZ, RZ, R4 ;  /* 0x000000ffff097224 */ /* 0x000fe200078e0004 */
[----:B------:R-:W-:Y:S01]  /*0d10*/  MOV R7, 0x1f ;  /* 0x0000001f00077802 */ /* 0x000fe20000000f00 */
[----:B------:R-:W-:Y:S01]  /*0d20*/  IMAD.MOV.U32 R10, RZ, RZ, -0x1 ;  /* 0xffffffffff0a7424 */ /* 0x000fe200078e00ff */
[----:B------:R-:W-:Y:S02]  /*0d30*/  MOV R2, 0xd50 ;  /* 0x00000d5000027802 */ /* 0x000fe40000000f00 */
[----:B------:R-:W-:Y:S05]  /*0d40*/  CALL.REL.NOINC `($__internal_190_$__cuda_sm70_shflsync_bfly_p) ;  /* 0x000001a000007944 */ /* 0x000fea0003c00000 */
[----:B0-----:R-:W-:Y:S01]  /*0d50*/  HFMA2.MMA R8, -RZ, RZ, 0, 1.1920928955078125e-07 ;  /* 0x00000002ff087435 */ /* 0x001fe200000001ff */
[----:B-1----:R-:W-:Y:S01]  /*0d60*/  FADD.FTZ R9, R4, R7 ;  /* 0x0000000704097221 */ /* 0x002fe20000010000 */
[----:B------:R-:W-:Y:S01]  /*0d70*/  MOV R7, 0x1f ;  /* 0x0000001f00077802 */ /* 0x000fe20000000f00 */
[----:B------:R-:W-:Y:S01]  /*0d80*/  IMAD.MOV.U32 R10, RZ, RZ, -0x1 ;  /* 0xffffffffff0a7424 */ /* 0x000fe200078e00ff */
[----:B------:R-:W-:Y:S02]  /*0d90*/  MOV R2, 0xdb0 ;  /* 0x00000db000027802 */ /* 0x000fe40000000f00 */
[----:B------:R-:W-:Y:S05]  /*0da0*/  CALL.REL.NOINC `($__internal_190_$__cuda_sm70_shflsync_bfly_p) ;  /* 0x0000014000007944 */ /* 0x000fea0003c00000 */
        /* <DEDUP_REMOVED lines=12> */
[----:B0-----:R-:W-:Y:S01]  /*0e70*/  HFMA2.MMA R8, -RZ, RZ, 0, 9.5367431640625e-07 ;  /* 0x00000010ff087435 */ /* 0x001fe200000001ff */
[----:B-1----:R-:W-:Y:S01]  /*0e80*/  FADD.FTZ R9, R9, R7 ;  /* 0x0000000709097221 */ /* 0x002fe20000010000 */
[----:B------:R-:W-:Y:S01]  /*0e90*/  MOV R7, 0x1f ;  /* 0x0000001f00077802 */ /* 0x000fe20000000f00 */
[----:B------:R-:W-:Y:S01]  /*0ea0*/  IMAD.MOV.U32 R10, RZ, RZ, -0x1 ;  /* 0xffffffffff0a7424 */ /* 0x000fe200078e00ff */
[----:B------:R-:W-:-:S02]  /*0eb0*/  MOV R2, 0xed0 ;  /* 0x00000ed000027802 */ /* 0x000fc40000000f00 */
[----:B------:R-:W-:Y:S05]  /*0ec0*/  CALL.REL.NOINC `($__internal_190_$__cuda_sm70_shflsync_bfly_p) ;  /* 0x0000002000007944 */ /* 0x000fea0003c00000 */
[----:B-1----:R-:W-:Y:S01]  /*0ed0*/  MOV R4, R7 ;  /* 0x0000000700047202 */ /* 0x002fe20000000f00 */
[----:B0-----:R-:W-:Y:S05]  /*0ee0*/  BRA `(.L_x_12439) ;  /* 0xfffffa6000007947 */ /* 0x001fea000383ffff */
        .weak           $__internal_190_$__cuda_sm70_shflsync_bfly_p
        .type           $__internal_190_$__cuda_sm70_shflsync_bfly_p,@function
        .size           $__internal_190_$__cuda_sm70_shflsync_bfly_p,(.L_x_13066 - $__internal_190_$__cuda_sm70_shflsync_bfly_p)
$__internal_190_$__cuda_sm70_shflsync_bfly_p:
[----:B------:R-:W-:Y:S01]  /*0ef0*/  HFMA2.MMA R3, -RZ, RZ, 0, 0 ;  /* 0x00000000ff037435 */ /* 0x000fe200000001ff */
[----:B------:R-:W-:Y:S04]  /*0f00*/  WARPSYNC R10 ;  /* 0x0000000a00007348 */ /* 0x000fe80003800000 */
[----:B------:R0:W1:Y:S01]  /*0f10*/  SHFL.BFLY PT, R7, R9, R8, R7 ;  /* 0x0c00000809077389 */ /* 0x00006200000e0007 */
[----:B------:R-:W-:Y:S05]  /*0f20*/  RET.REL.NODEC R2 `(_ZN10layer_norm22ln_bwd_finalize_kernelINS_22Kernel_traits_finalizeILj7168EfffffjLb0ELj1024ELj4ENS_18Kernel_traits_baseILj7168EfffffjLj1024EEEEELb0ELb0EEEvNS_9BwdParamsE) ;  /* 0xfffff0d002007950 */ /* 0x000fea0003c3ffff */
.L_x_12440:
        /* <DEDUP_REMOVED lines=13> */
.L_x_13066:


//--------------------- .text._ZN10layer_norm13ln_bwd_kernelINS_13Kernel_traitsIfffffjLj7168ELj1ELj1ELj8ELj16ENS_18Kernel_traits_baseILj7168EfffffjLj256EEEEELb1ELb0ELb1ELb0EEEvNS_9BwdParamsE --------------------------
	.section	.text._ZN10layer_norm13ln_bwd_kernelINS_13Kernel_traitsIfffffjLj7168ELj1ELj1ELj8ELj16ENS_18Kernel_traits_baseILj7168EfffffjLj256EEEEELb1ELb0ELb1ELb0EEEvNS_9BwdParamsE,"ax",@progbits
	.sectioninfo	@"SHI_REGISTERS=216"
	.align	128
        .global         _ZN10layer_norm13ln_bwd_kernelINS_13Kernel_traitsIfffffjLj7168ELj1ELj1ELj8ELj16ENS_18Kernel_traits_baseILj7168EfffffjLj256EEEEELb1ELb0ELb1ELb0EEEvNS_9BwdParamsE
        .type           _ZN10layer_norm13ln_bwd_kernelINS_13Kernel_traitsIfffffjLj7168ELj1ELj1ELj8ELj16ENS_18Kernel_traits_baseILj7168EfffffjLj256EEEEELb1ELb0ELb1ELb0EEEvNS_9BwdParamsE,@function
        .size           _ZN10layer_norm13ln_bwd_kernelINS_13Kernel_traitsIfffffjLj7168ELj1ELj1ELj8ELj16ENS_18Kernel_traits_baseILj7168EfffffjLj256EEEEELb1ELb0ELb1ELb0EEEvNS_9BwdParamsE,(.L_x_13067 - _ZN10layer_norm13ln_bwd_kernelINS_13Kernel_traitsIfffffjLj7168ELj1ELj1ELj8ELj16ENS_18Kernel_traits_baseILj7168EfffffjLj256EEEEELb1ELb0ELb1ELb0EEEvNS_9BwdParamsE)
        .other          _ZN10layer_norm13ln_bwd_kernelINS_13Kernel_traitsIfffffjLj7168ELj1ELj1ELj8ELj16ENS_18Kernel_traits_baseILj7168EfffffjLj256EEEEELb1ELb0ELb1ELb0EEEvNS_9BwdParamsE,@"STO_CUDA_ENTRY STV_DEFAULT"
_ZN10layer_norm13ln_bwd_kernelINS_13Kernel_traitsIfffffjLj7168ELj1ELj1ELj8ELj16ENS_18Kernel_traits_baseILj7168EfffffjLj256EEEEELb1ELb0ELb1ELb0EEEvNS_9BwdParamsE:
.text._ZN10layer_norm13ln_bwd_kernelINS_13Kernel_traitsIfffffjLj7168ELj1ELj1ELj8ELj16ENS_18Kernel_traits_baseILj7168EfffffjLj256EEEEELb1ELb0ELb1ELb0EEEvNS_9BwdParamsE:
        /* <DEDUP_REMOVED lines=82> */
.L_x_12541:
        /* <DEDUP_REMOVED lines=37> */
.L_x_12445:
[----:B------:R-:W-:Y:S05]  /*0770*/  BSYNC B1 ;  /* 0x0000000000017941 */ /* 0x000fea0003800000 */
.L_x_12444:
        /* <DEDUP_REMOVED lines=11> */
.L_x_12447:
[----:B------:R-:W-:Y:S05]  /*0830*/  BSYNC B1 ;  /* 0x0000000000017941 */ /* 0x000fea0003800000 */
.L_x_12446:
        /* <DEDUP_REMOVED lines=11> */
.L_x_12449:
[----:B------:R-:W-:Y:S05]  /*08f0*/  BSYNC B1 ;  /* 0x0000000000017941 */ /* 0x000fea0003800000 */
.L_x_12448:
        /* <DEDUP_REMOVED lines=10> */
.L_x_12451:
[----:B------:R-:W-:Y:S05]  /*09a0*/  BSYNC B1 ;  /* 0x0000000000017941 */ /* 0x000fea0003800000 */
.L_x_12450:
        /* <DEDUP_REMOVED lines=10> */
.L_x_12453:
[----:B------:R-:W-:Y:S05]  /*0a50*/  BSYNC B1 ;  /* 0x0000000000017941 */ /* 0x000fea0003800000 */
.L_x_12452:
        /* <DEDUP_REMOVED lines=10> */
.L_x_12455:
[----:B------:R-:W-:Y:S05]  /*0b00*/  BSYNC B1 ;  /* 0x0000000000017941 */ /* 0x000fea0003800000 */
.L_x_12454:
[----:B------:R-:W-:Y:S01]  /*0b10*/  ISETP.GE.U32.AND P4, PT, R8, 0x700, PT ;  /* 0x000007000800780c */ /* 0x000fe20003f86070 */
[----:B------:R-:W-:-:S12]  /*0b20*/  CS2R R166, SRZ ;  /* 0x0000000000a67805 */ /* 0x000fd8000001ff00 */
[----:B------:R-:W-:Y:S05]  /*0b30*/  @!P4 BRA `(.L_x_12456) ;  /* 0x000015600000c947 */ /* 0x000fea0003800000 */
[----:B------:R-:W-:-:S04]  /*0b40*/  ISETP.NE.U32.AND P4, PT, RZ, c[0x0][0x218], PT ;  /* 0x00008600ff007a0c */ /* 0x000fc80003f85070 */
[----:B------:R-:W-:Y:S01]  /*0b50*/  ISETP.NE.AND.EX P4, PT, RZ, c[0x0][0x21c], PT, P4 ;  /* 0x00008700ff007a0c */ /* 0x000fe20003f85340 */
[----:B-1----:R-:W-:-:S05]  /*0b60*/  IMAD.WIDE.U32 R152, R156, R163, c[0x0][0x190] ;  /* 0x000064009c987625 */ /* 0x002fca00078e00a3 */
[----:B------:R1:W5:Y:S07]  /*0b70*/  LDG.E R0, [R152.64] ;  /* 0x0000000498007981 */ /* 0x00036e000c1e1900 */
[----:B------:R-:W-:-:S05]  /*0b80*/  @P4 IMAD.WIDE.U32 R164, R157, R164, c[0x0][0x218] ;  /* 0x000086009da44625 */ /* 0x000fca00078e00a4 */
[----:B------:R1:W5:Y:S01]  /*0b90*/  @P4 LDG.E.128 R32, [R164.64] ;  /* 0x00000004a4204981 */ /* 0x000362000c1e1d00 */
[----:B------:R-:W-:Y:S01]  /*0ba0*/  MOV R167, RZ ;  /* 0x000000ff00a77202 */ /* 0x000fe20000000f00 */
[----:B------:R-:W-:Y:S05]  /*0bb0*/  BRA `(.L_x_12456) ;  /* 0x000014e000007947 */ /* 0x000fea0003800000 */
.L_x_12443:
[----:B-1---5:R-:W-:Y:S01]  /*0bc0*/  ISETP.GE.AND P4, PT, R9, 0x1, PT ;  /* 0x000000010900780c */ /* 0x022fe20003f86270 */
        /* <DEDUP_REMOVED lines=20> */
[----:B------:R-:W2:Y:S01]  /*0d10*/  LDG.E.128 R156, [R156.64] ;  /* 0x000000049c9c7981 */ /* 0x000ea2000c1e1d00 */
[----:B------:R-:W-:-:S03]  /*0d20*/  ISETP.NE.U32.AND P4, PT, RZ, c[0x0][0x218], PT ;  /* 0x00008600ff007a0c */ /* 0x000fc60003f85070 */
[----:B------:R-:W3:Y:S01]  /*0d30*/  LDG.E.128 R152, [R152.64] ;  /* 0x0000000498987981 */ /* 0x000ee2000c1e1d00 */
[----:B------:R-:W-:-:S13]  /*0d40*/  ISETP.NE.AND.EX P4, PT, RZ, c[0x0][0x21c], PT, P4 ;  /* 0x00008700ff007a0c */ /* 0x000fda0003f85340 */
[----:B------:R0:W5:Y:S01]  /*0d50*/  @P4 LDG.E.128 R56, [R160.64] ;  /* 0x00000004a0384981 */ /* 0x000162000c1e1d00 */
[----:B------:R-:W-:-:S05]  /*0d60*/  IMAD.WIDE.U32 R166, R162, R163, c[0x0][0x190] ;  /* 0x00006400a2a67625 */ /* 0x000fca00078e00a3 */
        /* <DEDUP_REMOVED lines=17> */
[----:B------:R-:W-:Y:S02]  /*0e80*/  FADD.FTZ R152, RZ, R28 ;  /* 0x0000001cff987221 */ /* 0x000fe40000010000 */
[----:B------:R-:W-:-:S02]  /*0e90*/  FFMA.FTZ R153, R21, R28, RZ ;  /* 0x0000001c15997223 */ /* 0x000fc400000100ff */
[----:B------:R-:W-:Y:S02]  /*0ea0*/  FMUL.FTZ R208, R142, R154 ;  /* 0x0000009a8ed07220 */ /* 0x000fe40000410000 */
[----:B------:R-:W-:Y:S02]  /*0eb0*/  FADD.FTZ R157, R152, R193 ;  /* 0x000000c1989d7221 */ /* 0x000fe40000010000 */
[----:B------:R-:W-:Y:S02]  /*0ec0*/  FFMA.FTZ R153, R22, R193, R153 ;  /* 0x000000c116997223 */ /* 0x000fe40000010099 */
[----:B------:R-:W-:Y:S02]  /*0ed0*/  FMUL.FTZ R180, R10, R159 ;  /* 0x0000009f0ab47220 */ /* 0x000fe40000410000 */
[----:B------:R-:W-:Y:S02]  /*0ee0*/  FMUL.FTZ R209, R143, R155 ;  /* 0x0000009b8fd17220 */ /* 0x000fe40000410000 */
[----:B-1----:R-:W-:-:S02]  /*0ef0*/  FADD.FTZ R166, R157, R208 ;  /* 0x000000d09da67221 */ /* 0x002fc40000010000 */
[----:B------:R-:W-:Y:S02]  /*0f00*/  FFMA.FTZ R153, R29, R208, R153 ;  /* 0x000000d01d997223 */ /* 0x000fe40000010099 */
[----:B------:R-:W-:Y:S02]  /*0f10*/  FADD.FTZ R86, R86, R154 ;  /* 0x0000009a56567221 */ /* 0x000fe40000010000 */
[----:B------:R-:W-:Y:S02]  /*0f20*/  FFMA.FTZ R114, R154, R29, R114 ;  /* 0x0000001d9a727223 */ /* 0x000fe40000010072 */
[----:B------:R-:W-:Y:S02]  /*0f30*/  FADD.FTZ R87, R87, R155 ;  /* 0x0000009b57577221 */ /* 0x000fe40000010000 */
[----:B------:R-:W-:Y:S02]  /*0f40*/  FFMA.FTZ R115, R155, R180, R115 ;  /* 0x000000b49b737223 */ /* 0x000fe40000010073 */
[----:B------:R-:W-:-:S02]  /*0f50*/  FADD.FTZ R166, R166, R209 ;  /* 0x000000d1a6a67221 */ /* 0x000fc40000010000 */
[----:B------:R-:W-:Y:S02]  /*0f60*/  FFMA.FTZ R167, R180, R209, R153 ;  /* 0x000000d1b4a77223 */ /* 0x000fe40000010099 */
.L_x_12458:
[----:B0-----:R-:W-:Y:S05]  /*0f70*/  BSYNC B1 ;  /* 0x0000000000017941 */ /* 0x001fea0003800000 */
.L_x_12457:
        /* <DEDUP_REMOVED lines=21> */
[----:B------:R-:W-:Y:S02]  /*10d0*/  FMUL.FTZ R23, R10, R169 ;  /* 0x000000a90a177220 */ /* 0x000fe40000410000 */
[----:B---3--:R-:W-:Y:S02]  /*10e0*/  FMUL.FTZ R169, R136, R152 ;  /* 0x0000009888a97220 */ /* 0x008fe40000410000 */
[C---:B------:R-:W-:Y:S02]  /*10f0*/  FADD.FTZ R171, -R178.reuse, R158 ;  /* 0x0000009eb2ab7221 */ /* 0x040fe40000010100 */
[----:B------:R-:W-:Y:S02]  /*1100*/  FADD.FTZ R159, -R178, R159 ;  /* 0x0000009fb29f7221 */ /* 0x000fe40000010100 */
        /* <DEDUP_REMOVED lines=21> */
.L_x_12460:
[----:B0-----:R-:W-:Y:S05]  /*1260*/  BSYNC B1 ;  /* 0x0000000000017941 */ /* 0x001fea0003800000 */
.L_x_12459:
        /* <DEDUP_REMOVED lines=46> */
.L_x_12462:
[----:B0-----:R-:W-:Y:S05]  /*1550*/  BSYNC B1 ;  /* 0x0000000000017941 */ /* 0x001fea0003800000 */
.L_x_12461:
        /* <DEDUP_REMOVED lines=26> */
[----:B-1----:R-:W-:Y:S02]  /*1700*/  FMUL.FTZ R176, R129, R153 ;  /* 0x0000009981b07220 */ /* 0x002fe40000410000 */
        /* <DEDUP_REMOVED lines=18> */
.L_x_12464:
[----:B0-----:R-:W-:Y:S05]  /*1830*/  BSYNC B1 ;  /* 0x0000000000017941 */ /* 0x001fea0003800000 */
.L_x_12463:
        /* <DEDUP_REMOVED lines=45> */
.L_x_12466:
[----:B0-----:R-:W-:Y:S05]  /*1b10*/  BSYNC B1 ;  /* 0x0000000000017941 */ /* 0x001fea0003800000 */
.L_x_12465:
        /* <DEDUP_REMOVED lines=45> */
.L_x_12468:
[----:B0-----:R-:W-:Y:S05]  /*1df0*/  BSYNC B1 ;  /* 0x0000000000017941 */ /* 0x001fea0003800000 */
.L_x_12467:
        /* <DEDUP_REMOVED lines=42> */
.L_x_12456:
[----:B0-----:R-:W-:Y:S05]  /*20a0*/  BSYNC B0 ;  /* 0x0000000000007941 */ /* 0x001fea0003800000 */
.L_x_12442:
[----:B------:R-:W-:Y:S02]  /*20b0*/  LOP3.LUT P4, RZ, R11, 0xff, RZ, 0xc0, !PT ;  /* 0x000000ff0bff7812 */ /* 0x000fe4000788c0ff */
[----:B-1----:R-:W-:-:S04]  /*20c0*/  SHF.R.U32.HI R154, RZ, 0x5, R14 ;  /* 0x00000005ff9a7819 */ /* 0x002fc8000001160e */
[----:B------:R-:W-:-:S07]  /*20d0*/  LOP3.LUT R210, R154, 0x7fffff8, RZ, 0xc0, !PT ;  /* 0x07fffff89ad27812 */ /* 0x000fce00078ec0ff */
[----:B------:R-:W-:Y:S02]  /*20e0*/  @!P4 IADD3 R210, R210, 0x8, RZ ;  /* 0x00000008d2d2c810 */ /* 0x000fe40007ffe0ff */
[----:B------:R-:W-:Y:S01]  /*20f0*/  LOP3.LUT P4, RZ, R14, 0x1f, RZ, 0xc0, !PT ;  /* 0x0000001f0eff7812 */ /* 0x000fe2000788c0ff */
[----:B------:R-:W-:Y:S10]  /*2100*/  BRA.DIV ~URZ, `(.L_x_12469) ;  /* 0x00002ce27f007947 */ /* 0x000ff4000b800000 */
[----:B------:R0:W1:Y:S02]  /*2110*/  SHFL.DOWN PT, R155, R166, 0x10, 0x1f ;  /* 0x0a001f00a69b7f89 */ /* 0x00006400000e0000 */
.L_x_12542:
        /* <DEDUP_REMOVED lines=18> */
.L_x_12543:
        /* <DEDUP_REMOVED lines=24> */
[----:B------:R-:W-:Y:S01]  /*23c0*/  FADD.FTZ R152, R152, R157 ;  /* 0x0000009d98987221 */ /* 0x000fe20000010000 */
[----:B------:R-:W-:Y:S01]  /*23d0*/  MOV R9, RZ ;  /* 0x000000ff00097202 */ /* 0x000fe20000000f00 */
[----:B------:R-:W-:Y:S01]  /*23e0*/  FADD.FTZ R213, R158, R213 ;  /* 0x000000d59ed57221 */ /* 0x000fe20000010000 */
[----:B------:R-:W-:Y:S01]  /*23f0*/  @P4 LEA.HI.SX32 R9, R154, R153, 0x1e ;  /* 0x000000999a094211 */ /* 0x000fe200078ff2ff */
[----:B------:R-:W-:-:S02]  /*2400*/  FADD.FTZ R152, R159, R152 ;  /* 0x000000989f987221 */ /* 0x000fc40000010000 */
[----:B--2---:R-:W-:Y:S02]  /*2410*/  FADD.FTZ R213, R213, R160 ;  /* 0x000000a0d5d57221 */ /* 0x004fe40000010000 */
        /* <DEDUP_REMOVED lines=23> */
.L_x_12474:
[----:B------:R-:W-:Y:S05]  /*2590*/  BSYNC B1 ;  /* 0x0000000000017941 */ /* 0x000fea0003800000 */
.L_x_12473:
        /* <DEDUP_REMOVED lines=17> */
.L_x_12476:
[----:B------:R-:W-:Y:S05]  /*26b0*/  BSYNC B1 ;  /* 0x0000000000017941 */ /* 0x000fea0003800000 */
.L_x_12475:
        /* <DEDUP_REMOVED lines=17> */
.L_x_12478:
[----:B------:R-:W-:Y:S05]  /*27d0*/  BSYNC B1 ;  /* 0x0000000000017941 */ /* 0x000fea0003800000 */
.L_x_12477:
        /* <DEDUP_REMOVED lines=22> */
.L_x_12480:
[----:B------:R-:W-:Y:S05]  /*2940*/  BSYNC B1 ;  /* 0x0000000000017941 */ /* 0x000fea0003800000 */
.L_x_12479:
        /* <DEDUP_REMOVED lines=15> */
.L_x_12472:
[----:B------:R-:W-:Y:S05]  /*2a40*/  BSYNC B0 ;  /* 0x0000000000007941 */ /* 0x000fea0003800000 */
.L_x_12471:
        /* <DEDUP_REMOVED lines=16> */
.L_x_12484:
[----:B------:R-:W-:Y:S05]  /*2b50*/  BSYNC B1 ;  /* 0x0000000000017941 */ /* 0x000fea0003800000 */
.L_x_12483:
        /* <DEDUP_REMOVED lines=15> */
.L_x_12486:
[----:B------:R-:W-:Y:S05]  /*2c50*/  BSYNC B1 ;  /* 0x0000000000017941 */ /* 0x000fea0003800000 */
.L_x_12485:
        /* <DEDUP_REMOVED lines=15> */
.L_x_12488:
[----:B------:R-:W-:Y:S05]  /*2d50*/  BSYNC B1 ;  /* 0x0000000000017941 */ /* 0x000fea0003800000 */
.L_x_12487:
        /* <DEDUP_REMOVED lines=17> */
.L_x_12490:
[----:B------:R-:W-:Y:S05]  /*2e70*/  BSYNC B1 ;  /* 0x0000000000017941 */ /* 0x000fea0003800000 */
.L_x_12489:
        /* <DEDUP_REMOVED lines=18> */
.L_x_12482:
[----:B------:R-:W-:Y:S05]  /*2fa0*/  BSYNC B0 ;  /* 0x0000000000007941 */ /* 0x000fea0003800000 */
.L_x_12481:
        /* <DEDUP_REMOVED lines=16> */
.L_x_12494:
[----:B------:R-:W-:Y:S05]  /*30b0*/  BSYNC B1 ;  /* 0x0000000000017941 */ /* 0x000fea0003800000 */
.L_x_12493:
        /* <DEDUP_REMOVED lines=15> */
.L_x_12496:
[----:B------:R-:W-:Y:S05]  /*31b0*/  BSYNC B1 ;  /* 0x0000000000017941 */ /* 0x000fea0003800000 */
.L_x_12495:
        /* <DEDUP_REMOVED lines=15> */
.L_x_12498:
[----:B------:R-:W-:Y:S05]  /*32b0*/  BSYNC B1 ;  /* 0x0000000000017941 */ /* 0x000fea0003800000 */
.L_x_12497:
        /* <DEDUP_REMOVED lines=17> */
.L_x_12500:
[----:B------:R-:W-:Y:S05]  /*33d0*/  BSYNC B1 ;  /* 0x0000000000017941 */ /* 0x000fea0003800000 */
.L_x_12499:
        /* <DEDUP_REMOVED lines=18> */
.L_x_12492:
[----:B------:R-:W-:Y:S05]  /*3500*/  BSYNC B0 ;  /* 0x0000000000007941 */ /* 0x000fea0003800000 */
.L_x_12491:
        /* <DEDUP_REMOVED lines=15> */
.L_x_12504:
[----:B------:R-:W-:Y:S05]  /*3600*/  BSYNC B1 ;  /* 0x0000000000017941 */ /* 0x000fea0003800000 */
.L_x_12503:
        /* <DEDUP_REMOVED lines=15> */
.L_x_12506:
[----:B------:R-:W-:Y:S05]  /*3700*/  BSYNC B1 ;  /* 0x0000000000017941 */ /* 0x000fea0003800000 */
.L_x_12505:
        /* <DEDUP_REMOVED lines=15> */
.L_x_12508:
[----:B------:R-:W-:Y:S05]  /*3800*/  BSYNC B1 ;  /* 0x0000000000017941 */ /* 0x000fea0003800000 */
.L_x_12507:
        /* <DEDUP_REMOVED lines=17> */
.L_x_12510:
[----:B------:R-:W-:Y:S05]  /*3920*/  BSYNC B1 ;  /* 0x0000000000017941 */ /* 0x000fea0003800000 */
.L_x_12509:
        /* <DEDUP_REMOVED lines=18> */
.L_x_12502:
[----:B------:R-:W-:Y:S05]  /*3a50*/  BSYNC B0 ;  /* 0x0000000000007941 */ /* 0x000fea0003800000 */
.L_x_12501:
        /* <DEDUP_REMOVED lines=15> */
.L_x_12514:
[----:B------:R-:W-:Y:S05]  /*3b50*/  BSYNC B1 ;  /* 0x0000000000017941 */ /* 0x000fea0003800000 */
.L_x_12513:
        /* <DEDUP_REMOVED lines=15> */
.L_x_12516:
[----:B------:R-:W-:Y:S05]  /*3c50*/  BSYNC B1 ;  /* 0x0000000000017941 */ /* 0x000fea0003800000 */
.L_x_12515:
        /* <DEDUP_REMOVED lines=15> */
.L_x_12518:
[----:B------:R-:W-:Y:S05]  /*3d50*/  BSYNC B1 ;  /* 0x0000000000017941 */ /* 0x000fea0003800000 */
.L_x_12517:
        /* <DEDUP_REMOVED lines=17> */
.L_x_12520:
[----:B------:R-:W-:Y:S05]  /*3e70*/  BSYNC B1 ;  /* 0x0000000000017941 */ /* 0x000fea0003800000 */
.L_x_12519:
        /* <DEDUP_REMOVED lines=18> */
.L_x_12512:
[----:B------:R-:W-:Y:S05]  /*3fa0*/  BSYNC B0 ;  /* 0x0000000000007941 */ /* 0x000fea0003800000 */
.L_x_12511:
        /* <DEDUP_REMOVED lines=15> */
.L_x_12524:
[----:B------:R-:W-:Y:S05]  /*40a0*/  BSYNC B1 ;  /* 0x0000000000017941 */ /* 0x000fea0003800000 */
.L_x_12523:
        /* <DEDUP_REMOVED lines=15> */
.L_x_12526:
[----:B------:R-:W-:Y:S05]  /*41a0*/  BSYNC B1 ;  /* 0x0000000000017941 */ /* 0x000fea0003800000 */
.L_x_12525:
        /* <DEDUP_REMOVED lines=15> */
.L_x_12528:
[----:B------:R-:W-:Y:S05]  /*42a0*/  BSYNC B1 ;  /* 0x0000000000017941 */ /* 0x000fea0003800000 */
.L_x_12527:
        /* <DEDUP_REMOVED lines=17> */
.L_x_12530:
[----:B------:R-:W-:Y:S05]  /*43c0*/  BSYNC B1 ;  /* 0x0000000000017941 */ /* 0x000fea0003800000 */
.L_x_12529:
        /* <DEDUP_REMOVED lines=18> */
.L_x_12522:
[----:B------:R-:W-:Y:S05]  /*44f0*/  BSYNC B0 ;  /* 0x0000000000007941 */ /* 0x000fea0003800000 */
.L_x_12521:
        /* <DEDUP_REMOVED lines=16> */
.L_x_12534:
[----:B------:R-:W-:Y:S05]  /*4600*/  BSYNC B1 ;  /* 0x0000000000017941 */ /* 0x000fea0003800000 */
.L_x_12533:
        /* <DEDUP_REMOVED lines=15> */
.L_x_12536:
[----:B------:R-:W-:Y:S05]  /*4700*/  BSYNC B1 ;  /* 0x0000000000017941 */ /* 0x000fea0003800000 */
.L_x_12535:
        /* <DEDUP_REMOVED lines=15> */
.L_x_12538:
[----:B------:R-:W-:Y:S05]  /*4800*/  BSYNC B1 ;  /* 0x0000000000017941 */ /* 0x000fea0003800000 */
.L_x_12537:
        /* <DEDUP_REMOVED lines=17> */
.L_x_12540:
[----:B------:R-:W-:Y:S05]  /*4920*/  BSYNC B1 ;  /* 0x0000000000017941 */ /* 0x000fea0003800000 */
.L_x_12539:
[----:B------:R-:W-:Y:S02]  /*4930*/  ISETP.NE.U32.AND P3, PT, RZ, c[0x0][0x258], PT ;  /* 0x00009600ff007a0c */ /* 0x000fe40003f65070 */
[----:B------:R-:W-:Y:S02]  /*4940*/  SEL R146, R155, R146, P5 ;  /* 0x000000929b927207 */ /* 0x000fe40002800000 */
[----:B------:R-:W-:Y:S02]  /*4950*/  ISETP.NE.AND.EX P3, PT, RZ, c[0x0][0x25c], PT, P3 ;  /* 0x00009700ff007a0c */ /* 0x000fe40003f65330 */
[----:B------:R-:W-:Y:S02]  /*4960*/  SEL R144, R153, R144, P5 ;  /* 0x0000009099907207 */ /* 0x000fe40002800000 */
[----:B------:R-:W-:Y:S02]  /*4970*/  SEL R145, R152, R145, P5 ;  /* 0x0000009198917207 */ /* 0x000fe40002800000 */
[C---:B------:R-:W-:Y:S01]  /*4980*/  SEL R147, R156.reuse, R147, P5 ;  /* 0x000000939c937207 */ /* 0x040fe20002800000 */
[----:B------:R-:W-:Y:S01]  /*4990*/  @P4 FMUL.FTZ R156, R156, c[0x0][0x1ec] ;  /* 0x00007b009c9c4a20 */ /* 0x000fe20000410000 */
[----:B------:R-:W-:-:S03]  /*49a0*/  @P4 MOV R152, 0x10 ;  /* 0x0000001000984802 */ /* 0x000fc60000000f00 */
[----:B------:R-:W-:Y:S02]  /*49b0*/  @P4 FMUL.FTZ R156, R156, c[0x0][0x1e8] ;  /* 0x00007a009c9c4a20 */ /* 0x000fe40000410000 */
[----:B------:R-:W-:Y:S02]  /*49c0*/  @P3 IMAD.MOV.U32 R154, RZ, RZ, 0x10 ;  /* 0x00000010ff9a3424 */ /* 0x000fe400078e00ff */
[----:B------:R-:W-:-:S04]  /*49d0*/  @P4 IMAD.WIDE.U32 R152, R9, R152, c[0x0][0x248] ;  /* 0x0000920009984625 */ /* 0x000fc800078e0098 */
[----:B------:R-:W-:-:S05]  /*49e0*/  @P3 IMAD.WIDE.U32 R154, R15, R154, c[0x0][0x258] ;  /* 0x000096000f9a3625 */ /* 0x000fca00078e009a */
[----:B------:R0:W-:Y:S01]  /*49f0*/  @P3 STG.E.128 [R154.64], R144 ;  /* 0x000000909a003986 */ /* 0x0001e2000c101d04 */
[----:B------:R-:W-:-:S04]  /*4a00*/  @P4 LOP3.LUT P3, RZ, R0, 0xff000000, RZ, 0xc0, !PT ;  /* 0xff00000000ff4812 */ /* 0x000fc8000786c0ff */
[----:B------:R-:W-:-:S05]  /*4a10*/  @P4 SEL R151, R156, RZ, P3 ;  /* 0x000000ff9c974207 */ /* 0x000fca0001800000 */
[----:B------:R0:W-:Y:S04]  /*4a20*/  @P4 STG.E.128 [R152.64], R148 ;  /* 0x0000009498004986 */ /* 0x0001e8000c101d04 */
.L_x_12532:
[----:B------:R-:W-:Y:S05]  /*4a30*/  BSYNC B0 ;  /* 0x0000000000007941 */ /* 0x000fea0003800000 */
.L_x_12531:
[----:B------:R-:W-:Y:S02]  /*4a40*/  LOP3.LUT P3, RZ, R11, 0xff, RZ, 0xc0, !PT ;  /* 0x000000ff0bff7812 */ /* 0x000fe4000786c0ff */
[----:B------:R-:W-:Y:S02]  /*4a50*/  IADD3 R12, R12, c[0x0][0x160], RZ ;  /* 0x000058000c0c7a10 */ /* 0x000fe40007ffe0ff */
[----:B------:R-:W-:Y:S02]  /*4a60*/  SEL R11, RZ, 0x1, P3 ;  /* 0x00000001ff0b7807 */ /* 0x000fe40001800000 */
[----:B------:R-:W-:-:S13]  /*4a70*/  ISETP.GE.AND P3, PT, R12, c[0x0][0x164], PT ;  /* 0x000059000c007a0c */ /* 0x000fda0003f66270 */
[----:B0----5:R-:W-:Y:S01]  /*4a80*/  @P3 CALL.REL.NOINC `(.L_x_12441) ;  /* 0x0000001000003944 */ /* 0x021fe20003c00000 */
[----:B------:R-:W-:Y:S05]  /*4a90*/  BRA `(.L_x_12541) ;  /* 0xffffba8000007947 */ /* 0x000fea000383ffff */
.L_x_12441:
        /* <DEDUP_REMOVED lines=53> */
.L_x_12469:
[----:B------:R-:W-:Y:S01]  /*4df0*/  HFMA2.MMA R158, -RZ, RZ, 0, 1.847743988037109375e-06 ;  /* 0x0000001fff9e7435 */ /* 0x000fe200000001ff */
[----:B------:R-:W-:Y:S01]  /*4e00*/  IMAD.MOV.U32 R156, RZ, RZ, R166 ;  /* 0x000000ffff9c7224 */ /* 0x000fe200078e00a6 */
[----:B------:R-:W-:Y:S01]  /*4e10*/  MOV R161, 0x10 ;  /* 0x0000001000a17802 */ /* 0x000fe20000000f00 */
[----:B------:R-:W-:Y:S01]  /*4e20*/  IMAD.MOV.U32 R163, RZ, RZ, -0x1 ;  /* 0xffffffffffa37424 */ /* 0x000fe200078e00ff */
[----:B------:R-:W-:-:S02]  /*4e30*/  MOV R152, 0x4e50 ;  /* 0x00004e5000987802 */ /* 0x000fc40000000f00 */
[----:B-----5:R-:W-:Y:S05]  /*4e40*/  CALL.REL.NOINC `($__internal_191_$__cuda_sm70_shflsync_down_p) ;  /* 0x0000046000007944 */ /* 0x020fea0003c00000 */
[----:B-1----:R-:W-:Y:S01]  /*4e50*/  MOV R155, R156 ;  /* 0x0000009c009b7202 */ /* 0x002fe20000000f00 */
[----:B0-----:R-:W-:Y:S05]  /*4e60*/  BRA `(.L_x_12542) ;  /* 0xffffd2b000007947 */ /* 0x001fea000383ffff */
.L_x_12470:
[----:B------:R-:W-:Y:S01]  /*4e70*/  HFMA2.MMA R158, -RZ, RZ, 0, 1.847743988037109375e-06 ;  /* 0x0000001fff9e7435 */ /* 0x000fe200000001ff */
[----:B------:R-:W-:Y:S01]  /*4e80*/  MOV R156, R167 ;  /* 0x000000a7009c7202 */ /* 0x000fe20000000f00 */
[----:B------:R-:W-:Y:S01]  /*4e90*/  IMAD.MOV.U32 R161, RZ, RZ, 0x10 ;  /* 0x00000010ffa17424 */ /* 0x000fe200078e00ff */
[----:B------:R-:W-:-:S02]  /*4ea0*/  MOV R163, 0xffffffff ;  /* 0xffffffff00a37802 */ /* 0x000fc40000000f00 */
[----:B------:R-:W-:Y:S02]  /*4eb0*/  MOV R152, 0x4ed0 ;  /* 0x00004ed000987802 */ /* 0x000fe40000000f00 */
[----:B01---5:R-:W-:Y:S05]  /*4ec0*/  CALL.REL.NOINC `($__internal_191_$__cuda_sm70_shflsync_down_p) ;  /* 0x000003e000007944 */ /* 0x023fea0003c00000 */
[----:B------:R-:W-:Y:S01]  /*4ed0*/  FADD.FTZ R166, R155, R166 ;  /* 0x000000a69ba67221 */ /* 0x000fe20000010000 */
[----:B0-----:R-:W-:Y:S01]  /*4ee0*/  HFMA2.MMA R158, -RZ, RZ, 0, 1.847743988037109375e-06 ;  /* 0x0000001fff9e7435 */ /* 0x001fe200000001ff */
[----:B-1----:R-:W-:Y:S01]  /*4ef0*/  FADD.FTZ R167, R167, R156 ;  /* 0x0000009ca7a77221 */ /* 0x002fe20000010000 */
[----:B------:R-:W-:Y:S01]  /*4f00*/  MOV R163, 0xffffffff ;  /* 0xffffffff00a37802 */ /* 0x000fe20000000f00 */
[----:B------:R-:W-:Y:S01]  /*4f10*/  IMAD.MOV.U32 R161, RZ, RZ, 0x8 ;  /* 0x00000008ffa17424 */ /* 0x000fe200078e00ff */
[----:B------:R-:W-:Y:S01]  /*4f20*/  MOV R152, 0x4f50 ;  /* 0x00004f5000987802 */ /* 0x000fe20000000f00 */
[----:B------:R-:W-:Y:S02]  /*4f30*/  IMAD.MOV.U32 R156, RZ, RZ, R166 ;  /* 0x000000ffff9c7224 */ /* 0x000fe400078e00a6 */
[----:B------:R-:W-:Y:S05]  /*4f40*/  CALL.REL.NOINC `($__internal_191_$__cuda_sm70_shflsync_down_p) ;  /* 0x0000036000007944 */ /* 0x000fea0003c00000 */
[----:B0-----:R-:W-:Y:S01]  /*4f50*/  HFMA2.MMA R158, -RZ, RZ, 0, 1.847743988037109375e-06 ;  /* 0x0000001fff9e7435 */ /* 0x001fe200000001ff */
[----:B-1----:R-:W-:Y:S01]  /*4f60*/  MOV R155, R156 ;  /* 0x0000009c009b7202 */ /* 0x002fe20000000f00 */
[----:B------:R-:W-:Y:S01]  /*4f70*/  IMAD.MOV.U32 R161, RZ, RZ, 0x8 ;  /* 0x00000008ffa17424 */ /* 0x000fe200078e00ff */
[----:B------:R-:W-:Y:S02]  /*4f80*/  MOV R156, R167 ;  /* 0x000000a7009c7202 */ /* 0x000fe40000000f00 */
[----:B------:R-:W-:-:S02]  /*4f90*/  MOV R163, 0xffffffff ;  /* 0xffffffff00a37802 */ /* 0x000fc40000000f00 */
[----:B------:R-:W-:Y:S02]  /*4fa0*/  MOV R152, 0x4fc0 ;  /* 0x00004fc000987802 */ /* 0x000fe40000000f00 */
[----:B------:R-:W-:Y:S05]  /*4fb0*/  CALL.REL.NOINC `($__internal_191_$__cuda_sm70_shflsync_down_p) ;  /* 0x000002f000007944 */ /* 0x000fea0003c00000 */
[----:B------:R-:W-:Y:S01]  /*4fc0*/  FADD.FTZ R166, R155, R166 ;  /* 0x000000a69ba67221 */ /* 0x000fe20000010000 */
[----:B0-----:R-:W-:Y:S01]  /*4fd0*/  HFMA2.MMA R161, -RZ, RZ, 0, 2.384185791015625e-07 ;  /* 0x00000004ffa17435 */ /* 0x001fe200000001ff */
[----:B-1----:R-:W-:Y:S01]  /*4fe0*/  FADD.FTZ R167, R167, R156 ;  /* 0x0000009ca7a77221 */ /* 0x002fe20000010000 */
[----:B------:R-:W-:Y:S01]  /*4ff0*/  MOV R163, 0xffffffff ;  /* 0xffffffff00a37802 */ /* 0x000fe20000000f00 */
[----:B------:R-:W-:Y:S01]  /*5000*/  IMAD.MOV.U32 R158, RZ, RZ, 0x1f ;  /* 0x0000001fff9e7424 */ /* 0x000fe200078e00ff */
[----:B------:R-:W-:Y:S02]  /*5010*/  MOV R156, R166 ;  /* 0x000000a6009c7202 */ /* 0x000fe40000000f00 */
[----:B------:R-:W-:Y:S02]  /*5020*/  MOV R152, 0x5040 ;  /* 0x0000504000987802 */ /* 0x000fe40000000f00 */
[----:B------:R-:W-:Y:S05]  /*5030*/  CALL.REL.NOINC `($__internal_191_$__cuda_sm70_shflsync_down_p) ;  /* 0x0000027000007944 */ /* 0x000fea0003c00000 */
[----:B0-----:R-:W-:Y:S01]  /*5040*/  HFMA2.MMA R161, -RZ, RZ, 0, 2.384185791015625e-07 ;  /* 0x00000004ffa17435 */ /* 0x001fe200000001ff */
[----:B-1----:R-:W-:Y:S01]  /*5050*/  MOV R155, R156 ;  /* 0x0000009c009b7202 */ /* 0x002fe20000000f00 */
[----:B------:R-:W-:Y:S01]  /*5060*/  IMAD.MOV.U32 R156, RZ, RZ, R167 ;  /* 0x000000ffff9c7224 */ /* 0x000fe200078e00a7 */
[----:B------:R-:W-:-:S02]  /*5070*/  MOV R158, 0x1f ;  /* 0x0000001f009e7802 */ /* 0x000fc40000000f00 */
[----:B------:R-:W-:Y:S02]  /*5080*/  MOV R163, 0xffffffff ;  /* 0xffffffff00a37802 */ /* 0x000fe40000000f00 */
[----:B------:R-:W-:Y:S02]  /*5090*/  MOV R152, 0x50b0 ;  /* 0x000050b000987802 */ /* 0x000fe40000000f00 */
[----:B------:R-:W-:Y:S05]  /*50a0*/  CALL.REL.NOINC `($__internal_191_$__cuda_sm70_shflsync_down_p) ;  /* 0x0000020000007944 */ /* 0x000fea0003c00000 */
[----:B------:R-:W-:Y:S01]  /*50b0*/  FADD.FTZ R166, R155, R166 ;  /* 0x000000a69ba67221 */ /* 0x000fe20000010000 */
[----:B0-----:R-:W-:Y:S01]  /*50c0*/  HFMA2.MMA R158, -RZ, RZ, 0, 1.847743988037109375e-06 ;  /* 0x0000001fff9e7435 */ /* 0x001fe200000001ff */
[----:B-1----:R-:W-:Y:S01]  /*50d0*/  FADD.FTZ R159, R167, R156 ;  /* 0x0000009ca79f7221 */ /* 0x002fe20000010000 */
[----:B------:R-:W-:Y:S01]  /*50e0*/  MOV R163, 0xffffffff ;  /* 0xffffffff00a37802 */ /* 0x000fe20000000f00 */
[----:B------:R-:W-:Y:S01]  /*50f0*/  IMAD.MOV.U32 R161, RZ, RZ, 0x2 ;  /* 0x00000002ffa17424 */ /* 0x000fe200078e00ff */
[----:B------:R-:W-:Y:S02]  /*5100*/  MOV R156, R166 ;  /* 0x000000a6009c7202 */ /* 0x000fe40000000f00 */
[----:B------:R-:W-:Y:S02]  /*5110*/  MOV R152, 0x5130 ;  /* 0x0000513000987802 */ /* 0x000fe40000000f00 */
[----:B------:R-:W-:Y:S05]  /*5120*/  CALL.REL.NOINC `($__internal_191_$__cuda_sm70_shflsync_down_p) ;  /* 0x0000018000007944 */ /* 0x000fea0003c00000 */
[----:B0-----:R-:W-:Y:S01]  /*5130*/  HFMA2.MMA R161, -RZ, RZ, 0, 1.1920928955078125e-07 ;  /* 0x00000002ffa17435 */ /* 0x001fe200000001ff */
[----:B-1----:R-:W-:Y:S01]  /*5140*/  IMAD.MOV.U32 R155, RZ, RZ, R156 ;  /* 0x000000ffff9b7224 */ /* 0x002fe200078e009c */
[----:B------:R-:W-:Y:S01]  /*5150*/  MOV R156, R159 ;  /* 0x0000009f009c7202 */ /* 0x000fe20000000f00 */
[----:B------:R-:W-:Y:S01]  /*5160*/  IMAD.MOV.U32 R163, RZ, RZ, -0x1 ;  /* 0xffffffffffa37424 */ /* 0x000fe200078e00ff */
[----:B------:R-:W-:-:S02]  /*5170*/  MOV R158, 0x1f ;  /* 0x0000001f009e7802 */ /* 0x000fc40000000f00 */
[----:B------:R-:W-:Y:S02]  /*5180*/  MOV R152, 0x51a0 ;  /* 0x000051a000987802 */ /* 0x000fe40000000f00 */
[----:B------:R-:W-:Y:S05]  /*5190*/  CALL.REL.NOINC `($__internal_191_$__cuda_sm70_shflsync_down_p) ;  /* 0x0000011000007944 */ /* 0x000fea0003c00000 */
[----:B------:R-:W-:Y:S01]  /*51a0*/  FADD.FTZ R157, R155, R166 ;  /* 0x000000a69b9d7221 */ /* 0x000fe20000010000 */
[----:B0-----:R-:W-:Y:S01]  /*51b0*/  HFMA2.MMA R161, -RZ, RZ, 0, 5.9604644775390625e-08 ;  /* 0x00000001ffa17435 */ /* 0x001fe200000001ff */
[----:B-1----:R-:W-:Y:S01]  /*51c0*/  FADD.FTZ R159, R159, R156 ;  /* 0x0000009c9f9f7221 */ /* 0x002fe20000010000 */
[----:B------:R-:W-:Y:S01]  /*51d0*/  MOV R158, 0x1f ;  /* 0x0000001f009e7802 */ /* 0x000fe20000000f00 */
[----:B------:R-:W-:Y:S01]  /*51e0*/  IMAD.MOV.U32 R156, RZ, RZ, R157 ;  /* 0x000000ffff9c7224 */ /* 0x000fe200078e009d */
[----:B------:R-:W-:Y:S02]  /*51f0*/  MOV R163, 0xffffffff ;  /* 0xffffffff00a37802 */ /* 0x000fe40000000f00 */
[----:B------:R-:W-:Y:S02]  /*5200*/  MOV R152, 0x5220 ;  /* 0x0000522000987802 */ /* 0x000fe40000000f00 */
[----:B------:R-:W-:Y:S05]  /*5210*/  CALL.REL.NOINC `($__internal_191_$__cuda_sm70_shflsync_down_p) ;  /* 0x0000009000007944 */ /* 0x000fea0003c00000 */
[----:B0-----:R-:W-:Y:S01]  /*5220*/  HFMA2.MMA R161, -RZ, RZ, 0, 5.9604644775390625e-08 ;  /* 0x00000001ffa17435 */ /* 0x001fe200000001ff */
[----:B-1----:R-:W-:Y:S01]  /*5230*/  MOV R204, R156 ;  /* 0x0000009c00cc7202 */ /* 0x002fe20000000f00 */
[----:B------:R-:W-:Y:S01]  /*5240*/  IMAD.MOV.U32 R158, RZ, RZ, 0x1f ;  /* 0x0000001fff9e7424 */ /* 0x000fe200078e00ff */
[----:B------:R-:W-:-:S02]  /*5250*/  MOV R156, R159 ;  /* 0x0000009f009c7202 */ /* 0x000fc40000000f00 */
[----:B------:R-:W-:Y:S02]  /*5260*/  MOV R163, 0xffffffff ;  /* 0xffffffff00a37802 */ /* 0x000fe40000000f00 */
[----:B------:R-:W-:Y:S02]  /*5270*/  MOV R152, 0x5290 ;  /* 0x0000529000987802 */ /* 0x000fe40000000f00 */
[----:B------:R-:W-:Y:S05]  /*5280*/  CALL.REL.NOINC `($__internal_191_$__cuda_sm70_shflsync_down_p) ;  /* 0x0000002000007944 */ /* 0x000fea0003c00000 */
[----:B-1----:R-:W-:Y:S01]  /*5290*/  MOV R152, R156 ;  /* 0x0000009c00987202 */ /* 0x002fe20000000f00 */
[----:B0-----:R-:W-:Y:S05]  /*52a0*/  BRA `(.L_x_12543) ;  /* 0xffffcf9000007947 */ /* 0x001fea000383ffff */
        .weak           $__internal_191_$__cuda_sm70_shflsync_down_p
        .type           $__internal_191_$__cuda_sm70_shflsync_down_p,@function
        .size           $__internal_191_$__cuda_sm70_shflsync_down_p,(.L_x_13067 - $__internal_191_$__cuda_sm70_shflsync_down_p)
$__internal_191_$__cuda_sm70_shflsync_down_p:
[----:B------:R-:W-:Y:S01]  /*52b0*/  HFMA2.MMA R153, -RZ, RZ, 0, 0 ;  /* 0x00000000ff997435 */ /* 0x000fe200000001ff */
[----:B------:R-:W-:Y:S04]  /*52c0*/  WARPSYNC R163 ;  /* 0x000000a300007348 */ /* 0x000fe80003800000 */
[----:B------:R0:W1:Y:S01]  /*52d0*/  SHFL.DOWN PT, R156, R156, R161, R158 ;  /* 0x080000a19c9c7389 */ /* 0x00006200000e009e */
[----:B------:R-:W-:Y:S05]  /*52e0*/  RET.REL.NODEC R152 `(_ZN10layer_norm13ln_bwd_kernelINS_13Kernel_traitsIfffffjLj7168ELj1ELj1ELj8ELj16ENS_18Kernel_traits_baseILj7168EfffffjLj256EEEEELb1ELb0ELb1ELb0EEEvNS_9BwdParamsE) ;  /* 0xffffad1098007950 */ /* 0x000fea0003c3ffff */
.L_x_12544:
        /* <DEDUP_REMOVED lines=9> */
.L_x_13067:


//--------------------- .text._ZN10layer_norm22ln_bwd_finalize_kernelINS_22Kernel_traits_finalizeILj7168EfffffjLb0ELj1024ELj4ENS_18Kernel_traits_baseILj7168EfffffjLj1024EEEEELb0ELb1EEEvNS_9BwdParamsE --------------------------
	.section	.text._ZN10layer_norm22ln_bwd_finalize_kernelINS_22Kernel_traits_finalizeILj7168EfffffjLb0ELj1024ELj4ENS_18Kernel_traits_baseILj7168EfffffjLj1024EEEEELb0ELb1EEEvNS_9BwdParamsE,"ax",@progbits
	.sectioninfo	@"SHI_REGISTERS=32"
	.align	128
        .global         _ZN10layer_norm22ln_bwd_finalize_kernelINS_22Kernel_traits_finalizeILj7168EfffffjLb0ELj1024ELj4ENS_18Kernel_traits_baseILj7168EfffffjLj1024EEEEELb0ELb1EEEvNS_9BwdParamsE
        .type           _ZN10layer_norm22ln_bwd_finalize_kernelINS_22Kernel_traits_finalizeILj7168EfffffjLb0ELj1024ELj4ENS_18Kernel_traits_baseILj7168EfffffjLj1024EEEEELb0ELb1EEEvNS_9BwdParamsE,@function
        .size           _ZN10layer_norm22ln_bwd_finalize_kernelINS_22Kernel_traits_finalizeILj7168EfffffjLb0ELj1024ELj4ENS_18Kernel_traits_baseILj7168EfffffjLj1024EEEEELb0ELb1EEEvNS_9BwdParamsE,(.L_x_13068 - _ZN10layer_norm22ln_bwd_finalize_kernelINS_22Kernel_traits_finalizeILj7168EfffffjLb0ELj1024ELj4ENS_18Kernel_traits_baseILj7168EfffffjLj1024EEEEELb0ELb1EEEvNS_9BwdParamsE)
        .other          _ZN10layer_norm22ln_bwd_finalize_kernelINS_22Kernel_traits_finalizeILj7168EfffffjLb0ELj1024ELj4ENS_18Kernel_traits_baseILj7168EfffffjLj1024EEEEELb0ELb1EEEvNS_9BwdParamsE,@"STO_CUDA_ENTRY STV_DEFAULT"
_ZN10layer_norm22ln_bwd_finalize_kernelINS_22Kernel_traits_finalizeILj7168EfffffjLb0ELj1024ELj4ENS_18Kernel_traits_baseILj7168EfffffjLj1024EEEEELb0ELb1EEEvNS_9BwdParamsE:
.text._ZN10layer_norm22ln_bwd_finalize_kernelINS_22Kernel_traits_finalizeILj7168EfffffjLb0ELj1024ELj4ENS_18Kernel_traits_baseILj7168EfffffjLj1024EEEEELb0ELb1EEEvNS_9BwdParamsE:
        /* <DEDUP_REMOVED lines=19> */
.L_x_12555:
        /* <DEDUP_REMOVED lines=27> */
.L_x_12549:
        /* <DEDUP_REMOVED lines=35> */
.L_x_12548:
[----:B------:R-:W-:Y:S05]  /*0510*/  BSYNC B1 ;  /* 0x0000000000017941 */ /* 0x000fea0003800000 */
.L_x_12547:
        /* <DEDUP_REMOVED lines=23> */
.L_x_12551:
[----:B------:R-:W-:Y:S05]  /*0690*/  BSYNC B1 ;  /* 0x0000000000017941 */ /* 0x000fea0003800000 */
.L_x_12550:
        /* <DEDUP_REMOVED lines=10> */
.L_x_12546:
[----:B------:R-:W-:Y:S05]  /*0740*/  BSYNC B0 ;  /* 0x0000000000007941 */ /* 0x000fea0003800000 */
.L_x_12545:
        /* <DEDUP_REMOVED lines=11> */
.L_x_12556:
        /* <DEDUP_REMOVED lines=18> */
.L_x_12557:
[----:B------:R-:W-:Y:S01]  /*0920*/  @!P1 SHF.R.U32.HI R2, RZ, 0x3, R0 ;  /* 0x00000003ff029819 */ /* 0x000fe20000011600 */
[----:B---3--:R-:W-:Y:S02]  /*0930*/  FADD.FTZ R5, R5, R10 ;  /* 0x0000000a05057221 */ /* 0x008fe40000010000 */
[----:B--2---:R-:W-:Y:S01]  /*0940*/  FADD.FTZ R7, R7, R4 ;  /* 0x0000000407077221 */ /* 0x004fe20000010000 */
[----:B------:R-:W-:-:S05]  /*0950*/  @!P1 LOP3.LUT R2, R2, 0x1ffffffc, RZ, 0xc0, !PT ;  /* 0x1ffffffc02029812 */ /* 0x000fca00078ec0ff */
[----:B------:R2:W-:Y:S04]  /*0960*/  @!P1 STS [R2+0x2000], R5 ;  /* 0x0020000502009388 */ /* 0x0005e80000000800 */
[----:B------:R2:W-:Y:S02]  /*0970*/  @!P1 STS [R2+0x2080], R7 ;  /* 0x0020800702009388 */ /* 0x0005e40000000800 */
.L_x_12552:
        /* <DEDUP_REMOVED lines=14> */
.L_x_12553:
[----:B------:R-:W-:Y:S01]  /*0a60*/  HFMA2.MMA R9, -RZ, RZ, 0, 5.9604644775390625e-08 ;  /* 0x00000001ff097435 */ /* 0x000fe200000001ff */
[----:B--2---:R-:W-:Y:S01]  /*0a70*/  IMAD.MOV.U32 R10, RZ, RZ, R4 ;  /* 0x000000ffff0a7224 */ /* 0x004fe200078e0004 */
[----:B------:R-:W-:Y:S01]  /*0a80*/  MOV R11, 0xffffffff ;  /* 0xffffffff000b7802 */ /* 0x000fe20000000f00 */
[----:B------:R-:W-:Y:S01]  /*0a90*/  IMAD.MOV.U32 R6, RZ, RZ, 0x1f ;  /* 0x0000001fff067424 */ /* 0x000fe200078e00ff */
[----:B------:R-:W-:-:S02]  /*0aa0*/  MOV R2, 0xac0 ;  /* 0x00000ac000027802 */ /* 0x000fc40000000f00 */
[----:B01----:R-:W-:Y:S05]  /*0ab0*/  CALL.REL.NOINC `($__internal_192_$__cuda_sm70_shflsync_bfly_p) ;  /* 0x000003c000007944 */ /* 0x003fea0003c00000 */
[----:B-1----:R-:W-:Y:S01]  /*0ac0*/  MOV R3, R6 ;  /* 0x0000000600037202 */ /* 0x002fe20000000f00 */
[----:B0-----:R-:W-:Y:S05]  /*0ad0*/  BRA `(.L_x_12556) ;  /* 0xfffffd2000007947 */ /* 0x001fea000383ffff */
.L_x_12554:
[----:B------:R-:W-:Y:S01]  /*0ae0*/  HFMA2.MMA R9, -RZ, RZ, 0, 1.1920928955078125e-07 ;  /* 0x00000002ff097435 */ /* 0x000fe200000001ff */
[----:B------:R-:W-:Y:S01]  /*0af0*/  IMAD.MOV.U32 R10, RZ, RZ, R13 ;  /* 0x000000ffff0a7224 */ /* 0x000fe200078e000d */
[----:B------:R-:W-:Y:S01]  /*0b00*/  MOV R6, 0x1f ;  /* 0x0000001f00067802 */ /* 0x000fe20000000f00 */
[----:B------:R-:W-:Y:S01]  /*0b10*/  IMAD.MOV.U32 R11, RZ, RZ, -0x1 ;  /* 0xffffffffff0b7424 */ /* 0x000fe200078e00ff */
[----:B------:R-:W-:-:S02]  /*0b20*/  MOV R2, 0xb40 ;  /* 0x00000b4000027802 */ /* 0x000fc40000000f00 */
[----:B012---:R-:W-:Y:S05]  /*0b30*/  CALL.REL.NOINC `($__internal_192_$__cuda_sm70_shflsync_bfly_p) ;  /* 0x0000034000007944 */ /* 0x007fea0003c00000 */
[----:B0-----:R-:W-:Y:S01]  /*0b40*/  HFMA2.MMA R9, -RZ, RZ, 0, 2.384185791015625e-07 ;  /* 0x00000004ff097435 */ /* 0x001fe200000001ff */
[----:B-1----:R-:W-:Y:S01]  /*0b50*/  FADD.FTZ R10, R13, R6 ;  /* 0x000000060d0a7221 */ /* 0x002fe20000010000 */
[----:B------:R-:W-:Y:S01]  /*0b60*/  MOV R6, 0x1f ;  /* 0x0000001f00067802 */ /* 0x000fe20000000f00 */
[----:B------:R-:W-:Y:S01]  /*0b70*/  IMAD.MOV.U32 R11, RZ, RZ, -0x1 ;  /* 0xffffffffff0b7424 */ /* 0x000fe200078e00ff */
[----:B------:R-:W-:-:S02]  /*0b80*/  MOV R2, 0xba0 ;  /* 0x00000ba000027802 */ /* 0x000fc40000000f00 */
[----:B------:R-:W-:Y:S05]  /*0b90*/  CALL.REL.NOINC `($__internal_192_$__cuda_sm70_shflsync_bfly_p) ;  /* 0x000002e000007944 */ /* 0x000fea0003c00000 */
[----:B0-----:R-:W-:Y:S01]  /*0ba0*/  HFMA2.MMA R9, -RZ, RZ, 0, 4.76837158203125e-07 ;  /* 0x00000008ff097435 */ /* 0x001fe200000001ff */
[----:B-1----:R-:W-:Y:S01]  /*0bb0*/  FADD.FTZ R10, R10, R6 ;  /* 0x000000060a0a7221 */ /* 0x002fe20000010000 */
[----:B------:R-:W-:Y:S01]  /*0bc0*/  MOV R6, 0x1f ;  /* 0x0000001f00067802 */ /* 0x000fe20000000f00 */
[----:B------:R-:W-:Y:S01]  /*0bd0*/  IMAD.MOV.U32 R11, RZ, RZ, -0x1 ;  /* 0xffffffffff0b7424 */ /* 0x000fe200078e00ff */
[----:B------:R-:W-:-:S02]  /*0be0*/  MOV R2, 0xc00 ;  /* 0x00000c0000027802 */ /* 0x000fc40000000f00 */
[----:B------:R-:W-:Y:S05]  /*0bf0*/  CALL.REL.NOINC `($__internal_192_$__cuda_sm70_shflsync_bfly_p) ;  /* 0x0000028000007944 */ /* 0x000fea0003c00000 */
[----:B-1----:R-:W-:Y:S01]  /*0c00*/  FADD.FTZ R4, R10, R6 ;  /* 0x000000060a047221 */ /* 0x002fe20000010000 */
[----:B0-----:R-:W-:Y:S01]  /*0c10*/  HFMA2.MMA R9, -RZ, RZ, 0, 9.5367431640625e-07 ;  /* 0x00000010ff097435 */ /* 0x001fe200000001ff */
[----:B------:R-:W-:Y:S01]  /*0c20*/  MOV R6, 0x1f ;  /* 0x0000001f00067802 */ /* 0x000fe20000000f00 */
[----:B------:R-:W-:Y:S01]  /*0c30*/  IMAD.MOV.U32 R11, RZ, RZ, -0x1 ;  /* 0xffffffffff0b7424 */ /* 0x000fe200078e00ff */
[----:B------:R-:W-:-:S02]  /*0c40*/  MOV R2, 0xc70 ;  /* 0x00000c7000027802 */ /* 0x000fc40000000f00 */
[----:B------:R-:W-:Y:S02]  /*0c50*/  MOV R10, R4 ;  /* 0x00000004000a7202 */ /* 0x000fe40000000f00 */
[----:B------:R-:W-:Y:S05]  /*0c60*/  CALL.REL.NOINC `($__internal_192_$__cuda_sm70_shflsync_bfly_p) ;  /* 0x0000021000007944 */ /* 0x000fea0003c00000 */
[----:B0-----:R-:W-:Y:S01]  /*0c70*/  HFMA2.MMA R9, -RZ, RZ, 0, 5.9604644775390625e-08 ;  /* 0x00000001ff097435 */ /* 0x001fe200000001ff */
[----:B-1----:R-:W-:Y:S01]  /*0c80*/  MOV R7, R6 ;  /* 0x0000000600077202 */ /* 0x002fe20000000f00 */
[----:B------:R-:W-:Y:S01]  /*0c90*/  IMAD.MOV.U32 R10, RZ, RZ, R5 ;  /* 0x000000ffff0a7224 */ /* 0x000fe200078e0005 */
[----:B------:R-:W-:Y:S01]  /*0ca0*/  MOV R6, 0x1f ;  /* 0x0000001f00067802 */ /* 0x000fe20000000f00 */
[----:B------:R-:W-:Y:S01]  /*0cb0*/  IMAD.MOV.U32 R11, RZ, RZ, -0x1 ;  /* 0xffffffffff0b7424 */ /* 0x000fe200078e00ff */
[----:B------:R-:W-:Y:S02]  /*0cc0*/  MOV R2, 0xce0 ;  /* 0x00000ce000027802 */ /* 0x000fe40000000f00 */
[----:B------:R-:W-:Y:S05]  /*0cd0*/  CALL.REL.NOINC `($__internal_192_$__cuda_sm70_shflsync_bfly_p) ;  /* 0x000001a000007944 */ /* 0x000fea0003c00000 */
[----:B0-----:R-:W-:Y:S01]  /*0ce0*/  HFMA2.MMA R9, -RZ, RZ, 0, 1.1920928955078125e-07 ;  /* 0x00000002ff097435 */ /* 0x001fe200000001ff */
[----:B-1----:R-:W-:Y:S01]  /*0cf0*/  FADD.FTZ R10, R5, R6 ;  /* 0x00000006050a7221 */ /* 0x002fe20000010000 */
[----:B------:R-:W-:Y:S01]  /*0d00*/  MOV R6, 0x1f ;  /* 0x0000001f00067802 */ /* 0x000fe20000000f00 */
[----:B------:R-:W-:Y:S01]  /*0d10*/  IMAD.MOV.U32 R11, RZ, RZ, -0x1 ;  /* 0xffffffffff0b7424 */ /* 0x000fe200078e00ff */
[----:B------:R-:W-:Y:S02]  /*0d20*/  MOV R2, 0xd40 ;  /* 0x00000d4000027802 */ /* 0x000fe40000000f00 */
[----:B------:R-:W-:Y:S05]  /*0d30*/  CALL.REL.NOINC `($__internal_192_$__cuda_sm70_shflsync_bfly_p) ;  /* 0x0000014000007944 */ /* 0x000fea0003c00000 */
        /* <DEDUP_REMOVED lines=12> */
[----:B0-----:R-:W-:Y:S01]  /*0e00*/  HFMA2.MMA R9, -RZ, RZ, 0, 9.5367431640625e-07 ;  /* 0x00000010ff097435 */ /* 0x001fe200000001ff */
[----:B-1----:R-:W-:Y:S01]  /*0e10*/  FADD.FTZ R10, R10, R6 ;  /* 0x000000060a0a7221 */ /* 0x002fe20000010000 */
[----:B------:R-:W-:Y:S01]  /*0e20*/  MOV R6, 0x1f ;  /* 0x0000001f00067802 */ /* 0x000fe20000000f00 */
[----:B------:R-:W-:Y:S01]  /*0e30*/  IMAD.MOV.U32 R11, RZ, RZ, -0x1 ;  /* 0xffffffffff0b7424 */ /* 0x000fe200078e00ff */
[----:B------:R-:W-:-:S02]  /*0e40*/  MOV R2, 0xe60 ;  /* 0x00000e6000027802 */ /* 0x000fc40000000f00 */
[----:B------:R-:W-:Y:S05]  /*0e50*/  CALL.REL.NOINC `($__internal_192_$__cuda_sm70_shflsync_bfly_p) ;  /* 0x0000002000007944 */ /* 0x000fea0003c00000 */
[----:B-1----:R-:W-:Y:S01]  /*0e60*/  MOV R5, R6 ;  /* 0x0000000600057202 */ /* 0x002fe20000000f00 */
[----:B0-----:R-:W-:Y:S05]  /*0e70*/  BRA `(.L_x_12557) ;  /* 0xfffffaa000007947 */ /* 0x001fea000383ffff */
        .weak           $__internal_192_$__cuda_sm70_shflsync_bfly_p
        .type           $__internal_192_$__cuda_sm70_shflsync_bfly_p,@function
        .size           $__internal_192_$__cuda_sm70_shflsync_bfly_p,(.L_x_13068 - $__internal_192_$__cuda_sm70_shflsync_bfly_p)
$__internal_192_$__cuda_sm70_shflsync_bfly_p:
[----:B------:R-:W-:Y:S01]  /*0e80*/  HFMA2.MMA R3, -RZ, RZ, 0, 0 ;  /* 0x00000000ff037435 */ /* 0x000fe200000001ff */
[----:B------:R-:W-:Y:S04]  /*0e90*/  WARPSYNC R11 ;  /* 0x0000000b00007348 */ /* 0x000fe80003800000 */
[----:B------:R0:W1:Y:S01]  /*0ea0*/  SHFL.BFLY PT, R6, R10, R9, R6 ;  /* 0x0c0000090a067389 */ /* 0x00006200000e0006 */
[----:B------:R-:W-:Y:S05]  /*0eb0*/  RET.REL.NODEC R2 `(_ZN10layer_norm22ln_bwd_finalize_kernelINS_22Kernel_traits_finalizeILj7168EfffffjLb0ELj1024ELj4ENS_18Kernel_traits_baseILj7168EfffffjLj1024EEEEELb0ELb1EEEvNS_9BwdParamsE) ;  /* 0xfffff14002007950 */ /* 0x000fea0003c3ffff */
.L_x_12558:
        /* <DEDUP_REMOVED lines=12> */
.L_x_13068:


//--------------------- .text._ZN10layer_norm13ln_bwd_kernelINS_13Kernel_traitsIfffffjLj7168ELj1ELj1ELj8ELj16ENS_18Kernel_traits_baseILj7168EfffffjLj256EEEEELb1ELb0ELb1ELb1EEEvNS_9BwdParamsE --------------------------
	.section	.text._ZN10layer_norm13ln_bwd_kernelINS_13Kernel_traitsIfffffjLj7168ELj1ELj1ELj8ELj16ENS_18Kernel_traits_baseILj7168EfffffjLj256EEEEELb1ELb0ELb1ELb1EEEvNS_9BwdParamsE,"ax",@progbits
	.sectioninfo	@"SHI_REGISTERS=224"
	.align	128
        .global         _ZN10layer_norm13ln_bwd_kernelINS_13Kernel_traitsIfffffjLj7168ELj1ELj1ELj8ELj16ENS_18Kernel_traits_baseILj7168EfffffjLj256EEEEELb1ELb0ELb1ELb1EEEvNS_9BwdParamsE
        .type           _ZN10layer_norm13ln_bwd_kernelINS_13Kernel_traitsIfffffjLj7168ELj1ELj1ELj8ELj16ENS_18Kernel_traits_baseILj7168EfffffjLj256EEEEELb1ELb0ELb1ELb1EEEvNS_9BwdParamsE,@function
        .size           _ZN10layer_norm13ln_bwd_kernelINS_13Kernel_traitsIfffffjLj7168ELj1ELj1ELj8ELj16ENS_18Kernel_traits_baseILj7168EfffffjLj256EEEEELb1ELb0ELb1ELb1EEEvNS_9BwdParamsE,(.L_x_13069 - _ZN10layer_norm13ln_bwd_kernelINS_13Kernel_traitsIfffffjLj7168ELj1ELj1ELj8ELj16ENS_18Kernel_traits_baseILj7168EfffffjLj256EEEEELb1ELb0ELb1ELb1EEEvNS_9BwdParamsE)
        .other          _ZN10layer_norm13ln_bwd_kernelINS_13Kernel_traitsIfffffjLj7168ELj1ELj1ELj8ELj16ENS_18Kernel_traits_baseILj7168EfffffjLj256EEEEELb1ELb0ELb1ELb1EEEvNS_9BwdParamsE,@"STO_CUDA_ENTRY STV_DEFAULT"
_ZN10layer_norm13ln_bwd_kernelINS_13Kernel_traitsIfffffjLj7168ELj1ELj1ELj8ELj16ENS_18Kernel_traits_baseILj7168EfffffjLj256EEEEELb1ELb0ELb1ELb1EEEvNS_9BwdParamsE:
.text._ZN10layer_norm13ln_bwd_kernelINS_13Kernel_traitsIfffffjLj7168ELj1ELj1ELj8ELj16ENS_18Kernel_traits_baseILj7168EfffffjLj256EEEEELb1ELb0ELb1ELb1EEEvNS_9BwdParamsE:
        /* <DEDUP_REMOVED lines=36> */
.L_x_12559:
        /* <DEDUP_REMOVED lines=41> */
.L_x_12622:
[----:B------:R-:W-:-:S05]  /*04d0*/  MOV R218, 0x4 ;  /* 0x0000000400da7802 */ /* 0x000fca0000000f00 */
[----:B------:R-:W-:-:S06]  /*04e0*/  IMAD.WIDE R16, R7, R218, c[0x0][0x1d8] ;  /* 0x0000760007107625 */ /* 0x000fcc00078e02da */
[----:B------:R0:W2:Y:S01]  /*04f0*/  LDG.E R17, [R16.64] ;  /* 0x0000000410117981 */ /* 0x0000a2000c1e1900 */
[----:B------:R-:W-:-:S04]  /*0500*/  IMAD.WIDE R148, R7, R218, c[0x0][0x1d0] ;  /* 0x0000740007947625 */ /* 0x000fc800078e02da */
[C---:B------:R-:W-:Y:S01]  /*0510*/  IMAD R0, R7.reuse, c[0x0][0x168], RZ ;  /* 0x00005a0007007a24 */ /* 0x040fe200078e02ff */
[----:B-----5:R1:W5:Y:S01]  /*0520*/  LDG.E R192, [R148.64] ;  /* 0x0000000494c07981 */ /* 0x020362000c1e1900 */
[----:B------:R-:W-:-:S03]  /*0530*/  IMAD.WIDE R14, R7, R218, c[0x0][0x1a8] ;  /* 0x00006a00070e7625 */ /* 0x000fc600078e02da */
[----:B------:R-:W-:Y:S02]  /*0540*/  SHF.R.S32.HI R3, RZ, 0x1f, R0 ;  /* 0x0000001fff037819 */ /* 0x000fe40000011400 */
[----:B------:R3:W5:Y:S02]  /*0550*/  LDG.E R4, [R14.64] ;  /* 0x000000040e047981 */ /* 0x000764000c1e1900 */
[----:B------:R-:W-:Y:S02]  /*0560*/  LEA.HI R3, R3, R0, RZ, 0x2 ;  /* 0x0000000003037211 */ /* 0x000fe400078f10ff */
[----:B------:R-:W-:-:S04]  /*0570*/  LOP3.LUT R0, R8, 0xff, RZ, 0xc0, !PT ;  /* 0x000000ff08007812 */ /* 0x000fc800078ec0ff */
[----:B------:R-:W-:Y:S02]  /*0580*/  LEA.HI.SX32 R3, R3, R0, 0x1e ;  /* 0x0000000003037211 */ /* 0x000fe400078ff2ff */
[----:B------:R-:W-:Y:S02]  /*0590*/  MOV R217, 0x10 ;  /* 0x0000001000d97802 */ /* 0x000fe40000000f00 */
[C---:B------:R-:W-:Y:S02]  /*05a0*/  IADD3 R18, R3.reuse, 0x100, RZ ;  /* 0x0000010003127810 */ /* 0x040fe40007ffe0ff */
[C---:B0-----:R-:W-:Y:S02]  /*05b0*/  IADD3 R16, R3.reuse, 0x200, RZ ;  /* 0x0000020003107810 */ /* 0x041fe40007ffe0ff */
[C---:B---3--:R-:W-:Y:S01]  /*05c0*/  IADD3 R14, R3.reuse, 0x300, RZ ;  /* 0x00000300030e7810 */ /* 0x048fe20007ffe0ff */
[----:B------:R-:W-:Y:S01]  /*05d0*/  BSSY B0, `(.L_x_12561) ;  /* 0x000014a000007945 */ /* 0x000fe20003800000 */
[----:B------:R-:W-:-:S04]  /*05e0*/  IMAD.WIDE.U32 R206, R3, R217, c[0x0][0x218] ;  /* 0x0000860003ce7625 */ /* 0x000fc800078e00d9 */
[----:B------:R-:W-:-:S04]  /*05f0*/  IMAD.WIDE.U32 R204, R18, R217, c[0x0][0x218] ;  /* 0x0000860012cc7625 */ /* 0x000fc800078e00d9 */
[----:B------:R-:W-:-:S04]  /*0600*/  IMAD.WIDE.U32 R202, R16, R217, c[0x0][0x218] ;  /* 0x0000860010ca7625 */ /* 0x000fc800078e00d9 */
[----:B------:R-:W-:Y:S01]  /*0610*/  IMAD.WIDE.U32 R200, R14, R217, c[0x0][0x218] ;  /* 0x000086000ec87625 */ /* 0x000fe200078e00d9 */
[----:B--2---:R-:W-:-:S13]  /*0620*/  ISETP.GT.AND P6, PT, R17, RZ, PT ;  /* 0x000000ff1100720c */ /* 0x004fda0003fc4270 */
[----:B------:R-:W-:Y:S05]  /*0630*/  @P6 BRA `(.L_x_12562) ;  /* 0x000002b000006947 */ /* 0x000fea0003800000 */
[----:B-1---5:R-:W-:Y:S01]  /*0640*/  ISETP.GE.AND P0, PT, R192, 0x1, PT ;  /* 0x00000001c000780c */ /* 0x022fe20003f06270 */
        /* <DEDUP_REMOVED lines=12> */
[----:B------:R0:W5:Y:S01]  /*0710*/  LDG.E R19, [R150.64] ;  /* 0x0000000496137981 */ /* 0x000162000c1e1900 */
[----:B------:R-:W-:-:S02]  /*0720*/  IADD3 R159, R161, 0x300, RZ ;  /* 0x00000300a19f7810 */ /* 0x000fc40007ffe0ff */
[-C--:B------:R-:W-:Y:S01]  /*0730*/  IMAD.WIDE.U32 R152, R153, R218.reuse, c[0x0][0x190] ;  /* 0x0000640099987625 */ /* 0x080fe200078e00da */
[----:B------:R1:W5:Y:S01]  /*0740*/  LDG.E R17, [R148.64] ;  /* 0x0000000494117981 */ /* 0x000362000c1e1900 */
[----:B------:R-:W-:Y:S02]  /*0750*/  IADD3 R155, R161, 0x500, RZ ;  /* 0x00000500a19b7810 */ /* 0x000fe40007ffe0ff */
[----:B------:R-:W-:Y:S01]  /*0760*/  IMAD.WIDE.U32 R158, R159, R218, c[0x0][0x190] ;  /* 0x000064009f9e7625 */ /* 0x000fe200078e00da */
[----:B------:R2:W5:Y:S01]  /*0770*/  LDG.E R15, [R152.64] ;  /* 0x00000004980f7981 */ /* 0x000562000c1e1900 */
[C---:B------:R-:W-:Y:S02]  /*0780*/  @P0 IADD3 R160, R3.reuse, 0x500, RZ ;  /* 0x0000050003a00810 */ /* 0x040fe40007ffe0ff */
[C---:B0-----:R-:W-:Y:S01]  /*0790*/  @P0 IADD3 R150, R3.reuse, 0x400, RZ ;  /* 0x0000040003960810 */ /* 0x041fe20007ffe0ff */
[----:B------:R0:W5:Y:S01]  /*07a0*/  LDG.E R13, [R158.64] ;  /* 0x000000049e0d7981 */ /* 0x000162000c1e1900 */
[----:B------:R-:W-:Y:S01]  /*07b0*/  @P0 IADD3 R162, R3, 0x600, RZ ;  /* 0x0000060003a20810 */ /* 0x000fe20007ffe0ff */
[-C--:B-1----:R-:W-:Y:S01]  /*07c0*/  @P0 IMAD.WIDE.U32 R148, R160, R217.reuse, c[0x0][0x218] ;  /* 0x00008600a0940625 */ /* 0x082fe200078e00d9 */
[----:B------:R-:W-:Y:S01]  /*07d0*/  IADD3 R157, R161, 0x400, RZ ;  /* 0x00000400a19d7810 */ /* 0x000fe20007ffe0ff */
[----:B------:R0:W5:Y:S02]  /*07e0*/  @P0 LDG.E.128 R104, [R206.64] ;  /* 0x00000004ce680981 */ /* 0x000164000c1e1d00 */
[----:B------:R-:W-:-:S02]  /*07f0*/  @P0 IMAD.WIDE.U32 R150, R150, R217, c[0x0][0x218] ;  /* 0x0000860096960625 */ /* 0x000fc400078e00d9 */
[----:B------:R0:W5:Y:S02]  /*0800*/  @P0 LDG.E.128 R108, [R204.64] ;  /* 0x00000004cc6c0981 */ /* 0x000164000c1e1d00 */
[----:B--2---:R-:W-:Y:S02]  /*0810*/  @P0 IMAD.WIDE.U32 R152, R162, R217, c[0x0][0x218] ;  /* 0x00008600a2980625 */ /* 0x004fe400078e00d9 */
[----:B------:R0:W5:Y:S02]  /*0820*/  @P0 LDG.E.128 R112, [R202.64] ;  /* 0x00000004ca700981 */ /* 0x000164000c1e1d00 */
[-C--:B------:R-:W-:Y:S02]  /*0830*/  IMAD.WIDE.U32 R154, R155, R218.reuse, c[0x0][0x190] ;  /* 0x000064009b9a7625 */ /* 0x080fe400078e00da */
[----:B------:R0:W5:Y:S02]  /*0840*/  @P0 LDG.E.128 R116, [R200.64] ;  /* 0x00000004c8740981 */ /* 0x000164000c1e1d00 */
[----:B------:R-:W-:-:S02]  /*0850*/  IMAD.WIDE.U32 R156, R157, R218, c[0x0][0x190] ;  /* 0x000064009d9c7625 */ /* 0x000fc400078e00da */
[----:B------:R0:W5:Y:S04]  /*0860*/  @P0 LDG.E.128 R120, [R150.64] ;  /* 0x0000000496780981 */ /* 0x000168000c1e1d00 */
[----:B------:R0:W5:Y:S04]  /*0870*/  @P0 LDG.E.128 R124, [R148.64] ;  /* 0x00000004947c0981 */ /* 0x000168000c1e1d00 */
[----:B------:R0:W5:Y:S04]  /*0880*/  @P0 LDG.E.128 R128, [R152.64] ;  /* 0x0000000498800981 */ /* 0x000168000c1e1d00 */
[----:B------:R1:W5:Y:S04]  /*0890*/  LDG.E R0, [R154.64] ;  /* 0x000000049a007981 */ /* 0x000368000c1e1900 */
[----:B------:R2:W5:Y:S01]  /*08a0*/  LDG.E R2, [R156.64] ;  /* 0x000000049c027981 */ /* 0x000562000c1e1900 */
[----:B-1----:R-:W-:Y:S01]  /*08b0*/  IADD3 R155, R161, 0x600, RZ ;  /* 0x00000600a19b7810 */ /* 0x002fe20007ffe0ff */
[----:B--2---:R-:W-:-:S04]  /*08c0*/  CS2R R156, SRZ ;  /* 0x00000000009c7805 */ /* 0x004fc8000001ff00 */
[----:B------:R-:W-:Y:S01]  /*08d0*/  IMAD.WIDE.U32 R154, R155, R218, c[0x0][0x190] ;  /* 0x000064009b9a7625 */ /* 0x000fe200078e00da */
[----:B------:R-:W-:Y:S05]  /*08e0*/  BRA `(.L_x_12563) ;  /* 0x0000118000007947 */ /* 0x000fea0003800000 */
.L_x_12562:
[----:B-1----:R-:W-:Y:S01]  /*08f0*/  IADD3 R2, R17, -0x1, RZ ;  /* 0xffffffff11027810 */ /* 0x002fe20007ffe0ff */
[----:B------:R-:W-:-:S04]  /*0900*/  IMAD.WIDE R10, R7, R218, c[0x0][0x1a0] ;  /* 0x00006800070a7625 */ /* 0x000fc800078e02da */
[----:B------:R-:W-:Y:S02]  /*0910*/  IMAD R2, R2, c[0x0][0x168], RZ ;  /* 0x00005a0002027a24 */ /* 0x000fe400078e02ff */
[----:B------:R-:W-:-:S03]  /*0920*/  IMAD.WIDE.U32 R196, R3, R217, c[0x0][0x188] ;  /* 0x0000620003c47625 */ /* 0x000fc600078e00d9 */
[----:B------:R-:W-:Y:S01]  /*0930*/  SHF.R.S32.HI R9, RZ, 0x1f, R2 ;  /* 0x0000001fff097819 */ /* 0x000fe20000011402 */
[----:B------:R-:W-:Y:S02]  /*0940*/  IMAD.WIDE.U32 R144, R18, R217, c[0x0][0x188] ;  /* 0x0000620012907625 */ /* 0x000fe400078e00d9 */
[----:B------:R-:W2:Y:S01]  /*0950*/  LDG.E.128 R196, [R196.64] ;  /* 0x00000004c4c47981 */ /* 0x000ea2000c1e1d00 */
[----:B------:R-:W-:-:S03]  /*0960*/  LEA.HI R13, R9, R2, RZ, 0x2 ;  /* 0x00000002090d7211 */ /* 0x000fc600078f10ff */
[----:B------:R0:W3:Y:S01]  /*0970*/  LDG.E R9, [R10.64] ;  /* 0x000000040a097981 */ /* 0x0000e2000c1e1900 */
[----:B------:R-:W-:Y:S02]  /*0980*/  LEA.HI.SX32 R188, R13, R0, 0x1e ;  /* 0x000000000dbc7211 */ /* 0x000fe400078ff2ff */
[----:B------:R-:W-:Y:S01]  /*0990*/  IADD3 R210, R3, 0x400, RZ ;  /* 0x0000040003d27810 */ /* 0x000fe20007ffe0ff */
[----:B------:R-:W4:Y:S01]  /*09a0*/  LDG.E.128 R144, [R144.64] ;  /* 0x0000000490907981 */ /* 0x000f22000c1e1d00 */
[C---:B------:R-:W-:Y:S01]  /*09b0*/  IADD3 R148, R188.reuse, 0x100, RZ ;  /* 0x00000100bc947810 */ /* 0x040fe20007ffe0ff */
[----:B------:R-:W-:-:S04]  /*09c0*/  IMAD.WIDE.U32 R140, R188, R217, c[0x0][0x208] ;  /* 0x00008200bc8c7625 */ /* 0x000fc800078e00d9 */
[-C--:B------:R-:W-:Y:S02]  /*09d0*/  IMAD.WIDE.U32 R148, R148, R217.reuse, c[0x0][0x208] ;  /* 0x0000820094947625 */ /* 0x080fe400078e00d9 */
[----:B------:R-:W4:Y:S02]  /*09e0*/  LDG.E.128 R140, [R140.64] ;  /* 0x000000048c8c7981 */ /* 0x000f24000c1e1d00 */
[-C--:B------:R-:W-:Y:S02]  /*09f0*/  IMAD.WIDE.U32 R168, R210, R217.reuse, c[0x0][0x188] ;  /* 0x00006200d2a87625 */ /* 0x080fe400078e00d9 */
[----:B------:R-:W4:Y:S04]  /*0a00*/  LDG.E.128 R148, [R148.64] ;  /* 0x0000000494947981 */ /* 0x000f28000c1e1d00 */
[----:B------:R-:W4:Y:S01]  /*0a10*/  LDG.E.128 R168, [R168.64] ;  /* 0x00000004a8a87981 */ /* 0x000f22000c1e1d00 */
[----:B------:R-:W-:Y:S01]  /*0a20*/  IMAD.WIDE.U32 R152, R16, R217, c[0x0][0x188] ;  /* 0x0000620010987625 */ /* 0x000fe200078e00d9 */
[----:B------:R-:W-:-:S02]  /*0a30*/  IADD3 R156, R188, 0x200, RZ ;  /* 0x00000200bc9c7810 */ /* 0x000fc40007ffe0ff */
[----:B------:R-:W-:-:S03]  /*0a40*/  IADD3 R214, R3, 0x500, RZ ;  /* 0x0000050003d67810 */ /* 0x000fc60007ffe0ff */
[----:B------:R-:W4:Y:S01]  /*0a50*/  LDG.E.128 R152, [R152.64] ;  /* 0x0000000498987981 */ /* 0x000f22000c1e1d00 */
[----:B------:R-:W-:-:S04]  /*0a60*/  IMAD.WIDE.U32 R156, R156, R217, c[0x0][0x208] ;  /* 0x000082009c9c7625 */ /* 0x000fc800078e00d9 */
[-C--:B------:R-:W-:Y:S02]  /*0a70*/  IMAD.WIDE.U32 R176, R214, R217.reuse, c[0x0][0x188] ;  /* 0x00006200d6b07625 */ /* 0x080fe400078e00d9 */
[----:B------:R-:W4:Y:S02]  /*0a80*/  LDG.E.128 R156, [R156.64] ;  /* 0x000000049c9c7981 */ /* 0x000f24000c1e1d00 */
[-C--:B------:R-:W-:Y:S01]  /*0a90*/  IMAD.WIDE.U32 R160, R14, R217.reuse, c[0x0][0x188] ;  /* 0x000062000ea07625 */ /* 0x080fe200078e00d9 */
[----:B------:R-:W-:Y:S01]  /*0aa0*/  IADD3 R164, R188, 0x300, RZ ;  /* 0x00000300bca47810 */ /* 0x000fe20007ffe0ff */
[----:B------:R-:W4:Y:S04]  /*0ab0*/  LDG.E.128 R176, [R176.64] ;  /* 0x00000004b0b07981 */ /* 0x000f28000c1e1d00 */
        /* <DEDUP_REMOVED lines=15> */
[----:B-----5:R-:W-:-:S13]  /*0bb0*/  ISETP.GE.AND P0, PT, R192, 0x1, PT ;  /* 0x00000001c000780c */ /* 0x020fda0003f06270 */
[----:B------:R-:W-:-:S05]  /*0bc0*/  @P0 IADD3 R2, R192, -0x1, RZ ;  /* 0xffffffffc0020810 */ /* 0x000fca0007ffe0ff */
[----:B------:R-:W-:-:S05]  /*0bd0*/  @P0 IMAD R2, R2, c[0x0][0x168], RZ ;  /* 0x00005a0002020a24 */ /* 0x000fca00078e02ff */
[----:B0-----:R-:W-:-:S04]  /*0be0*/  @P0 SHF.R.S32.HI R11, RZ, 0x1f, R2 ;  /* 0x0000001fff0b0819 */ /* 0x001fc80000011402 */
[----:B------:R-:W-:Y:S02]  /*0bf0*/  @P0 LEA.HI R11, R11, R2, RZ, 0x2 ;  /* 0x000000020b0b0211 */ /* 0x000fe400078f10ff */
[----:B------:R-:W-:Y:S02]  /*0c00*/  MOV R219, RZ ;  /* 0x000000ff00db7202 */ /* 0x000fe40000000f00 */
[----:B------:R-:W-:Y:S02]  /*0c10*/  @P0 LEA.HI.SX32 R219, R11, R0, 0x1e ;  /* 0x000000000bdb0211 */ /* 0x000fe400078ff2ff */
[----:B------:R-:W-:-:S04]  /*0c20*/  ISETP.NE.U32.AND P0, PT, RZ, c[0x0][0x218], PT ;  /* 0x00008600ff007a0c */ /* 0x000fc80003f05070 */
[----:B------:R-:W-:Y:S01]  /*0c30*/  ISETP.NE.AND.EX P0, PT, RZ, c[0x0][0x21c], PT, P0 ;  /* 0x00008700ff007a0c */ /* 0x000fe20003f05300 */
[CC--:B------:R-:W-:Y:S01]  /*0c40*/  IMAD.WIDE.U32 R10, R219.reuse, R218.reuse, c[0x0][0x190] ;  /* 0x00006400db0a7625 */ /* 0x0c0fe200078e00da */
[C---:B------:R-:W-:Y:S02]  /*0c50*/  IADD3 R15, R219.reuse, 0x500, RZ ;  /* 0x00000500db0f7810 */ /* 0x040fe40007ffe0ff */
[----:B------:R-:W-:Y:S02]  /*0c60*/  IADD3 R13, R219, 0x300, RZ ;  /* 0x00000300db0d7810 */ /* 0x000fe40007ffe0ff */
[----:B------:R0:W5:Y:S07]  /*0c70*/  LDG.E R19, [R10.64] ;  /* 0x000000040a137981 */ /* 0x00016e000c1e1900 */
        /* <DEDUP_REMOVED lines=11> */
[----:B0-----:R-:W-:Y:S01]  /*0d30*/  IMAD.WIDE.U32 R10, R15, R218, c[0x0][0x190] ;  /* 0x000064000f0a7625 */ /* 0x001fe200078e00da */
[----:B------:R-:W-:-:S03]  /*0d40*/  IADD3 R195, R219, 0x100, RZ ;  /* 0x00000100dbc37810 */ /* 0x000fc60007ffe0ff */
[-C--:B------:R-:W-:Y:S01]  /*0d50*/  IMAD.WIDE.U32 R12, R13, R218.reuse, c[0x0][0x190] ;  /* 0x000064000d0c7625 */ /* 0x080fe200078e00da */
[----:B------:R0:W5:Y:S03]  /*0d60*/  LDG.E R0, [R10.64] ;  /* 0x000000040a007981 */ /* 0x000166000c1e1900 */
[----:B------:R-:W-:Y:S02]  /*0d70*/  IMAD.WIDE.U32 R194, R195, R218, c[0x0][0x190] ;  /* 0x00006400c3c27625 */ /* 0x000fe400078e00da */
[----:B------:R0:W5:Y:S04]  /*0d80*/  LDG.E R13, [R12.64] ;  /* 0x000000040c0d7981 */ /* 0x000168000c1e1900 */
[----:B------:R4:W5:Y:S01]  /*0d90*/  LDG.E R17, [R194.64] ;  /* 0x00000004c2117981 */ /* 0x000962000c1e1900 */
[----:B------:R-:W-:-:S05]  /*0da0*/  IADD3 R209, R219, 0x200, RZ ;  /* 0x00000200dbd17810 */ /* 0x000fca0007ffe0ff */
[----:B------:R-:W-:Y:S01]  /*0db0*/  IMAD.WIDE.U32 R208, R209, R218, c[0x0][0x190] ;  /* 0x00006400d1d07625 */ /* 0x000fe200078e00da */
[----:B------:R-:W-:-:S04]  /*0dc0*/  IADD3 R213, R219, 0x400, RZ ;  /* 0x00000400dbd57810 */ /* 0x000fc80007ffe0ff */
[----:B------:R0:W5:Y:S01]  /*0dd0*/  LDG.E R15, [R208.64] ;  /* 0x00000004d00f7981 */ /* 0x000162000c1e1900 */
[----:B------:R-:W-:-:S05]  /*0de0*/  IMAD.WIDE.U32 R212, R213, R218, c[0x0][0x190] ;  /* 0x00006400d5d47625 */ /* 0x000fca00078e00da */
[----:B------:R0:W5:Y:S01]  /*0df0*/  LDG.E R2, [R212.64] ;  /* 0x00000004d4027981 */ /* 0x000162000c1e1900 */
[----:B---3--:R-:W-:-:S05]  /*0e00*/  FSEL R206, R9, RZ, !P0 ;  /* 0x000000ff09ce7208 */ /* 0x008fca0004000000 */
[C---:B--2---:R-:W-:Y:S02]  /*0e10*/  FADD.FTZ R9, -R206.reuse, R196 ;  /* 0x000000c4ce097221 */ /* 0x044fe40000010100 */
[C---:B0-----:R-:W-:Y:S02]  /*0e20*/  FADD.FTZ R11, -R206.reuse, R197 ;  /* 0x000000c5ce0b7221 */ /* 0x041fe40000010100 */
[C---:B------:R-:W-:Y:S02]  /*0e30*/  FADD.FTZ R193, -R206.reuse, R198 ;  /* 0x000000c6cec17221 */ /* 0x040fe40000010100 */
[----:B------:R-:W-:Y:S02]  /*0e40*/  FADD.FTZ R199, -R206, R199 ;  /* 0x000000c7cec77221 */ /* 0x000fe40000010100 */
[C---:B------:R-:W-:Y:S02]  /*0e50*/  FMUL.FTZ R12, R4.reuse, R9 ;  /* 0x00000009040c7220 */ /* 0x040fe40000410000 */
[----:B------:R-:W-:-:S02]  /*0e60*/  FMUL.FTZ R11, R4, R11 ;  /* 0x0000000b040b7220 */ /* 0x000fc40000410000 */
[----:B------:R-:W-:Y:S02]  /*0e70*/  FMUL.FTZ R10, R4, R193 ;  /* 0x000000c1040a7220 */ /* 0x000fe40000410000 */
[----:B----4-:R-:W-:Y:S02]  /*0e80*/  FADD.FTZ R195, -R206, R145 ;  /* 0x00000091cec37221 */ /* 0x010fe40000010100 */
[----:B------:R-:W-:Y:S02]  /*0e90*/  FMUL.FTZ R9, R4, R199 ;  /* 0x000000c704097220 */ /* 0x000fe40000410000 */
[----:B------:R-:W-:Y:S02]  /*0ea0*/  FFMA.FTZ R48, R140, R12, R48 ;  /* 0x0000000c8c307223 */ /* 0x000fe40000010030 */
[----:B------:R-:W-:Y:S02]  /*0eb0*/  FADD.FTZ R100, R100, R140 ;  /* 0x0000008c64647221 */ /* 0x000fe40000010000 */
[----:B------:R-:W-:-:S02]  /*0ec0*/  FMUL.FTZ R193, R44, R140 ;  /* 0x0000008c2cc17220 */ /* 0x000fc40000410000 */
[----:B------:R-:W-:Y:S02]  /*0ed0*/  FFMA.FTZ R49, R141, R11, R49 ;  /* 0x0000000b8d317223 */ /* 0x000fe40000010031 */
[----:B------:R-:W-:Y:S02]  /*0ee0*/  FADD.FTZ R101, R101, R141 ;  /* 0x0000008d65657221 */ /* 0x000fe40000010000 */
[----:B------:R-:W-:Y:S02]  /*0ef0*/  FMUL.FTZ R140, R45, R141 ;  /* 0x0000008d2d8c7220 */ /* 0x000fe40000410000 */
[C---:B------:R-:W-:Y:S02]  /*0f00*/  FADD.FTZ R197, -R206.reuse, R146 ;  /* 0x00000092cec57221 */ /* 0x040fe40000010100 */
[----:B------:R-:W-:Y:S02]  /*0f10*/  FADD.FTZ R147, -R206, R147 ;  /* 0x00000093ce937221 */ /* 0x000fe40000010100 */
[----:B------:R-:W-:-:S02]  /*0f20*/  FFMA.FTZ R50, R142, R10, R50 ;  /* 0x0000000a8e327223 */ /* 0x000fc40000010032 */
[----:B------:R-:W-:Y:S02]  /*0f30*/  FADD.FTZ R102, R102, R142 ;  /* 0x0000008e66667221 */ /* 0x000fe40000010000 */
[----:B------:R-:W-:Y:S02]  /*0f40*/  FMUL.FTZ R141, R46, R142 ;  /* 0x0000008e2e8d7220 */ /* 0x000fe40000410000 */
        /* <DEDUP_REMOVED lines=9> */
[----:B------:R-:W-:-:S02]  /*0fe0*/  FADD.FTZ R149, -R206, R168 ;  /* 0x000000a8ce957221 */ /* 0x000fc40000010100 */
[----:B------:R-:W-:Y:S02]  /*0ff0*/  FMUL.FTZ R145, R4, R143 ;  /* 0x0000008f04917220 */ /* 0x000fe40000410000 */
[----:B------:R-:W-:Y:S02]  /*1000*/  FFMA.FTZ R55, R151, R144, R55 ;  /* 0x0000009097377223 */ /* 0x000fe40000010037 */
[----:B------:R-:W-:Y:S02]  /*1010*/  FADD.FTZ R99, R99, R151 ;  /* 0x0000009763637221 */ /* 0x000fe40000010000 */
[----:B------:R-:W-:Y:S02]  /*1020*/  FMUL.FTZ R195, R43, R151 ;  /* 0x000000972bc37220 */ /* 0x000fe40000410000 */
[----:B------:R-:W-:Y:S02]  /*1030*/  FADD.FTZ R151, -R206, R169 ;  /* 0x000000a9ce977221 */ /* 0x000fe40000010100 */
[----:B------:R-:W-:-:S02]  /*1040*/  FMUL.FTZ R143, R4, R197 ;  /* 0x000000c5048f7220 */ /* 0x000fc40000410000 */
[----:B------:R-:W-:Y:S02]  /*1050*/  FMUL.FTZ R169, R4, R149 ;  /* 0x0000009504a97220 */ /* 0x000fe40000410000 */
[----:B------:R-:W-:Y:S02]  /*1060*/  FFMA.FTZ R52, R148, R145, R52 ;  /* 0x0000009194347223 */ /* 0x000fe40000010034 */
[----:B------:R-:W-:Y:S02]  /*1070*/  FADD.FTZ R96, R96, R148 ;  /* 0x0000009460607221 */ /* 0x000fe40000010000 */
[----:B------:R-:W-:Y:S02]  /*1080*/  FMUL.FTZ R194, R40, R148 ;  /* 0x0000009428c27220 */ /* 0x000fe40000410000 */
[----:B------:R-:W-:Y:S02]  /*1090*/  FADD.FTZ R149, RZ, R193 ;  /* 0x000000c1ff957221 */ /* 0x000fe40000010000 */
[----:B------:R-:W-:-:S02]  /*10a0*/  FFMA.FTZ R148, R12, R193, RZ ;  /* 0x000000c10c947223 */ /* 0x000fc400000100ff */
        /* <DEDUP_REMOVED lines=16> */
[C---:B------:R-:W-:Y:S02]  /*11b0*/  FADD.FTZ R199, -R206.reuse, R152 ;  /* 0x00000098cec77221 */ /* 0x040fe40000010100 */
[----:B------:R-:W-:-:S02]  /*11c0*/  FADD.FTZ R155, -R206, R155 ;  /* 0x0000009bce9b7221 */ /* 0x000fc40000010100 */
[----:B------:R-:W-:Y:S02]  /*11d0*/  FADD.FTZ R148, R151, R196 ;  /* 0x000000c497947221 */ /* 0x000fe40000010000 */
[----:B------:R-:W-:Y:S02]  /*11e0*/  FFMA.FTZ R149, R143, R196, R149 ;  /* 0x000000c48f957223 */ /* 0x000fe40000010095 */
[----:B------:R-:W-:Y:S02]  /*11f0*/  FFMA.FTZ R57, R157, R208, R57 ;  /* 0x000000d09d397223 */ /* 0x000fe40000010039 */
[----:B------:R-:W-:Y:S02]  /*1200*/  FADD.FTZ R93, R93, R157 ;  /* 0x0000009d5d5d7221 */ /* 0x000fe40000010000 */
[----:B------:R-:W-:Y:S02]  /*1210*/  FMUL.FTZ R209, R37, R157 ;  /* 0x0000009d25d17220 */ /* 0x000fe40000410000 */
[----:B------:R-:W-:-:S02]  /*1220*/  FMUL.FTZ R199, R4, R199 ;  /* 0x000000c704c77220 */ /* 0x000fc40000410000 */
[----:B------:R-:W-:Y:S02]  /*1230*/  FMUL.FTZ R198, R4, R155 ;  /* 0x0000009b04c67220 */ /* 0x000fe40000410000 */
[----:B------:R-:W-:Y:S02]  /*1240*/  FMUL.FTZ R210, R36, R156 ;  /* 0x0000009c24d27220 */ /* 0x000fe40000410000 */
[----:B------:R-:W-:Y:S02]  /*1250*/  FADD.FTZ R157, R148, R195 ;  /* 0x000000c3949d7221 */ /* 0x000fe40000010000 */
[----:B------:R-:W-:Y:S02]  /*1260*/  FFMA.FTZ R149, R144, R195, R149 ;  /* 0x000000c390957223 */ /* 0x000fe40000010095 */
[C---:B------:R-:W-:Y:S02]  /*1270*/  FADD.FTZ R155, -R206.reuse, R171 ;  /* 0x000000abce9b7221 */ /* 0x040fe40000010100 */
[----:B------:R-:W-:-:S02]  /*1280*/  FADD.FTZ R151, -R206, R176 ;  /* 0x000000b0ce977221 */ /* 0x000fc40000010100 */
[C---:B------:R-:W-:Y:S02]  /*1290*/  FADD.FTZ R197, -R206.reuse, R154 ;  /* 0x0000009acec57221 */ /* 0x040fe40000010100 */
[----:B------:R-:W-:Y:S02]  /*12a0*/  FADD.FTZ R153, -R206, R170 ;  /* 0x000000aace997221 */ /* 0x000fe40000010100 */
[----:B------:R-:W-:Y:S02]  /*12b0*/  FADD.FTZ R148, R157, R210 ;  /* 0x000000d29d947221 */ /* 0x000fe40000010000 */
[----:B------:R-:W-:Y:S02]  /*12c0*/  FFMA.FTZ R149, R199, R210, R149 ;  /* 0x000000d2c7957223 */ /* 0x000fe40000010095 */
[----:B------:R-:W-:Y:S02]  /*12d0*/  FMUL.FTZ R170, R4, R155 ;  /* 0x0000009b04aa7220 */ /* 0x000fe40000410000 */
[----:B------:R-:W-:-:S02]  /*12e0*/  FADD.FTZ R155, -R206, R179 ;  /* 0x000000b3ce9b7221 */ /* 0x000fc40000010100 */
[----:B------:R-:W-:Y:S02]  /*12f0*/  FADD.FTZ R213, -R206, R160 ;  /* 0x000000a0ced57221 */ /* 0x000fe40000010100 */
[C---:B------:R-:W-:Y:S02]  /*1300*/  FMUL.FTZ R179, R4.reuse, R151 ;  /* 0x0000009704b37220 */ /* 0x040fe40000410000 */
        /* <DEDUP_REMOVED lines=9> */
[----:B-1----:R-:W-:-:S02]  /*13a0*/  FADD.FTZ R215, -R206, R162 ;  /* 0x000000a2ced77221 */ /* 0x002fc40000010100 */
        /* <DEDUP_REMOVED lines=42> */
[C---:B------:R-:W-:Y:S02]  /*1650*/  FADD.FTZ R177, -R206.reuse, R177 ;  /* 0x000000b1ceb17221 */ /* 0x040fe40000010100 */
        /* <DEDUP_REMOVED lines=23> */
[----:B------:R-:W-:Y:S02]  /*17d0*/  FFMA.FTZ R71, R183, R176, R71 ;  /* 0x000000b0b7477223 */ /* 0x000fe40000010047 */
[----:B------:R-:W-:Y:S02]  /*17e0*/  FADD.FTZ R83, R83, R183 ;  /* 0x000000b753537221 */ /* 0x000fe40000010000 */
[----:B------:R-:W-:Y:S02]  /*17f0*/  FADD.FTZ R185, -R206, R185 ;  /* 0x000000b9ceb97221 */ /* 0x000fe40000010100 */
[----:B------:R-:W-:Y:S02]  /*1800*/  FMUL.FTZ R221, R4, R221 ;  /* 0x000000dd04dd7220 */ /* 0x000fe40000410000 */
[----:B------:R-:W-:Y:S02]  /*1810*/  FMUL.FTZ R183, R27, R183 ;  /* 0x000000b71bb77220 */ /* 0x000fe40000410000 */
        /* <DEDUP_REMOVED lines=21> */
[----:B------:R-:W-:Y:S01]  /*1970*/  FMUL.FTZ R186, R4, R155 ;  /* 0x0000009b04ba7220 */ /* 0x000fe20000410000 */
[----:B------:R-:W-:Y:S01]  /*1980*/  IADD3 R155, R219, 0x600, RZ ;  /* 0x00000600db9b7810 */ /* 0x000fe20007ffe0ff */
        /* <DEDUP_REMOVED lines=11> */
[----:B------:R-:W-:-:S04]  /*1a40*/  IMAD.WIDE.U32 R154, R155, R218, c[0x0][0x190] ;  /* 0x000064009b9a7625 */ /* 0x000fc800078e00da */
[----:B------:R-:W-:Y:S02]  /*1a50*/  FADD.FTZ R156, R148, R219 ;  /* 0x000000db949c7221 */ /* 0x000fe40000010000 */
[----:B------:R-:W-:Y:S02]  /*1a60*/  FFMA.FTZ R157, R186, R219, R149 ;  /* 0x000000dbba9d7223 */ /* 0x000fe40000010095 */
.L_x_12563:
[----:B0-----:R-:W-:Y:S05]  /*1a70*/  BSYNC B0 ;  /* 0x0000000000007941 */ /* 0x001fea0003800000 */
.L_x_12561:
[----:B------:R0:W5:Y:S01]  /*1a80*/  LDG.E R191, [R154.64] ;  /* 0x000000049abf7981 */ /* 0x000162000c1e1900 */
[----:B------:R-:W-:Y:S02]  /*1a90*/  LOP3.LUT P1, RZ, R5, 0xff, RZ, 0xc0, !PT ;  /* 0x000000ff05ff7812 */ /* 0x000fe4000782c0ff */
[----:B------:R-:W-:Y:S02]  /*1aa0*/  SHF.R.U32.HI R150, RZ, 0x5, R8 ;  /* 0x00000005ff967819 */ /* 0x000fe40000011608 */
[----:B------:R-:W-:Y:S02]  /*1ab0*/  LOP3.LUT P0, RZ, R8, 0x1f, RZ, 0xc0, !PT ;  /* 0x0000001f08ff7812 */ /* 0x000fe4000780c0ff */
[----:B------:R-:W-:-:S07]  /*1ac0*/  LOP3.LUT R200, R150, 0x7fffff8, RZ, 0xc0, !PT ;  /* 0x07fffff896c87812 */ /* 0x000fce00078ec0ff */
[----:B------:R-:W-:Y:S01]  /*1ad0*/  @!P1 IADD3 R200, R200, 0x8, RZ ;  /* 0x00000008c8c89810 */ /* 0x000fe20007ffe0ff */
[----:B------:R-:W-:Y:S05]  /*1ae0*/  BRA.DIV ~URZ, `(.L_x_12564) ;  /* 0x000026a27f007947 */ /* 0x000fea000b800000 */
[----:B0-----:R0:W1:Y:S02]  /*1af0*/  SHFL.DOWN PT, R151, R156, 0x10, 0x1f ;  /* 0x0a001f009c977f89 */ /* 0x00106400000e0000 */
.L_x_12623:
        /* <DEDUP_REMOVED lines=18> */
.L_x_12624:
        /* <DEDUP_REMOVED lines=20> */
[----:B------:R-:W1:Y:S04]  /*1d60*/  LDS.128 R148, [R200.X8+0x7000] ;  /* 0x00700000c8947984 */ /* 0x000e680000008c00 */
[----:B0-----:R-:W0:Y:S04]  /*1d70*/  LDS.128 R152, [R200.X8+0x7010] ;  /* 0x00701000c8987984 */ /* 0x001e280000008c00 */
[----:B------:R-:W2:Y:S04]  /*1d80*/  LDS.128 R156, [R200.X8+0x7020] ;  /* 0x00702000c89c7984 */ /* 0x000ea80000008c00 */
[----:B------:R-:W3:Y:S01]  /*1d90*/  LDS.128 R160, [R200.X8+0x7030] ;  /* 0x00703000c8a07984 */ /* 0x000ee20000008c00 */
[----:B-1----:R-:W-:-:S02]  /*1da0*/  FADD.FTZ R203, RZ, R148 ;  /* 0x00000094ffcb7221 */ /* 0x002fc40000010000 */
[----:B------:R-:W-:Y:S01]  /*1db0*/  FADD.FTZ R148, RZ, R149 ;  /* 0x00000095ff947221 */ /* 0x000fe20000010000 */
[----:B-----5:R-:W-:Y:S01]  /*1dc0*/  @!P6 FSEL R149, R104, RZ, P4 ;  /* 0x000000ff6895e208 */ /* 0x020fe20002000000 */
[----:B------:R-:W-:Y:S01]  /*1dd0*/  FADD.FTZ R203, R150, R203 ;  /* 0x000000cb96cb7221 */ /* 0x000fe20000010000 */
[----:B------:R-:W-:Y:S01]  /*1de0*/  @!P6 FSEL R150, R105, RZ, P3 ;  /* 0x000000ff6996e208 */ /* 0x000fe20001800000 */
[----:B------:R-:W-:Y:S01]  /*1df0*/  FADD.FTZ R148, R151, R148 ;  /* 0x0000009497947221 */ /* 0x000fe20000010000 */
[----:B------:R-:W-:Y:S01]  /*1e00*/  @P5 LOP3.LUT P4, RZ, R19, 0xff, RZ, 0xc0, !PT ;  /* 0x000000ff13ff5812 */ /* 0x000fe2000788c0ff */
[----:B0-----:R-:W-:Y:S01]  /*1e10*/  FADD.FTZ R203, R203, R152 ;  /* 0x00000098cbcb7221 */ /* 0x001fe20000010000 */
[C---:B------:R-:W-:Y:S01]  /*1e20*/  @P5 LOP3.LUT P3, RZ, R19.reuse, 0xff00, RZ, 0xc0, !PT ;  /* 0x0000ff0013ff5812 */ /* 0x040fe2000786c0ff */
[----:B------:R-:W-:Y:S01]  /*1e30*/  FADD.FTZ R148, R148, R153 ;  /* 0x0000009994947221 */ /* 0x000fe20000010000 */
[----:B------:R-:W-:Y:S01]  /*1e40*/  @!P6 FSEL R153, R106, RZ, P2 ;  /* 0x000000ff6a99e208 */ /* 0x000fe20001000000 */
[----:B------:R-:W-:Y:S01]  /*1e50*/  FADD.FTZ R203, R154, R203 ;  /* 0x000000cb9acb7221 */ /* 0x000fe20000010000 */
[----:B------:R-:W-:Y:S01]  /*1e60*/  @P5 LOP3.LUT P2, RZ, R19, 0xff0000, RZ, 0xc0, !PT ;  /* 0x00ff000013ff5812 */ /* 0x000fe2000784c0ff */
[----:B------:R-:W-:Y:S01]  /*1e70*/  FADD.FTZ R148, R155, R148 ;  /* 0x000000949b947221 */ /* 0x000fe20000010000 */
[----:B------:R-:W-:Y:S01]  /*1e80*/  @!P6 FSEL R152, R107, RZ, P1 ;  /* 0x000000ff6b98e208 */ /* 0x000fe20000800000 */
[----:B--2---:R-:W-:Y:S01]  /*1e90*/  FADD.FTZ R203, R203, R156 ;  /* 0x0000009ccbcb7221 */ /* 0x004fe20000010000 */
[----:B------:R-:W-:Y:S01]  /*1ea0*/  @P5 SHF.R.S32.HI R155, RZ, 0x1f, R192 ;  /* 0x0000001fff9b5819 */ /* 0x000fe200000114c0 */
[----:B------:R-:W-:-:S02]  /*1eb0*/  FADD.FTZ R148, R148, R157 ;  /* 0x0000009d94947221 */ /* 0x000fc40000010000 */
[----:B------:R-:W-:Y:S02]  /*1ec0*/  FADD.FTZ R203, R158, R203 ;  /* 0x000000cb9ecb7221 */ /* 0x000fe40000010000 */
[----:B------:R-:W-:Y:S02]  /*1ed0*/  FADD.FTZ R148, R159, R148 ;  /* 0x000000949f947221 */ /* 0x000fe40000010000 */
[----:B---3--:R-:W-:Y:S02]  /*1ee0*/  FADD.FTZ R203, R203, R160 ;  /* 0x000000a0cbcb7221 */ /* 0x008fe40000010000 */
[----:B------:R-:W-:Y:S02]  /*1ef0*/  FADD.FTZ R148, R148, R161 ;  /* 0x000000a194947221 */ /* 0x000fe40000010000 */
[----:B------:R-:W-:Y:S02]  /*1f00*/  FADD.FTZ R162, R162, R203 ;  /* 0x000000cba2a27221 */ /* 0x000fe40000010000 */
[----:B------:R-:W-:-:S02]  /*1f10*/  FADD.FTZ R148, R163, R148 ;  /* 0x00000094a3947221 */ /* 0x000fc40000010000 */
        /* <DEDUP_REMOVED lines=11> */
.L_x_12567:
[----:B------:R-:W-:Y:S05]  /*1fd0*/  BSYNC B0 ;  /* 0x0000000000007941 */ /* 0x000fea0003800000 */
.L_x_12566:
        /* <DEDUP_REMOVED lines=8> */
.L_x_12569:
[----:B------:R-:W-:Y:S05]  /*2060*/  BSYNC B0 ;  /* 0x0000000000007941 */ /* 0x000fea0003800000 */
.L_x_12568:
        /* <DEDUP_REMOVED lines=8> */
.L_x_12571:
[----:B------:R-:W-:Y:S05]  /*20f0*/  BSYNC B0 ;  /* 0x0000000000007941 */ /* 0x000fea0003800000 */
.L_x_12570:
        /* <DEDUP_REMOVED lines=8> */
.L_x_12573:
[----:B------:R-:W-:Y:S05]  /*2180*/  BSYNC B0 ;  /* 0x0000000000007941 */ /* 0x000fea0003800000 */
.L_x_12572:
[----:B------:R-:W-:Y:S01]  /*2190*/  ISETP.NE.AND.EX P0, PT, RZ, c[0x0][0x25c], PT, P0 ;  /* 0x00009700ff007a0c */ /* 0x000fe20003f05300 */
[----:B------:R-:W-:Y:S01]  /*21a0*/  @P5 FMUL.FTZ R151, R153, c[0x0][0x1ec] ;  /* 0x00007b0099975a20 */ /* 0x000fe20000410000 */
[----:B------:R-:W-:Y:S01]  /*21b0*/  @P5 LOP3.LUT P1, RZ, R19, 0xff000000, RZ, 0xc0, !PT ;  /* 0xff00000013ff5812 */ /* 0x000fe2000782c0ff */
[----:B------:R-:W-:Y:S01]  /*21c0*/  @P5 FMUL.FTZ R148, R150, c[0x0][0x1ec] ;  /* 0x00007b0096945a20 */ /* 0x000fe20000410000 */
[----:B------:R-:W-:Y:S01]  /*21d0*/  HFMA2.MMA R158, -RZ, RZ, 0, 0 ;  /* 0x00000000ff9e7435 */ /* 0x000fe200000001ff */
[----:B------:R-:W-:Y:S01]  /*21e0*/  @P5 FMUL.FTZ R151, R151, c[0x0][0x1e8] ;  /* 0x00007a0097975a20 */ /* 0x000fe20000410000 */
[----:B------:R-:W-:Y:S01]  /*21f0*/  @P5 LEA.HI R192, R155, R192, RZ, 0x2 ;  /* 0x000000c09bc05211 */ /* 0x000fe200078f10ff */
[----:B------:R-:W-:Y:S01]  /*2200*/  @P5 FMUL.FTZ R154, R152, c[0x0][0x1ec] ;  /* 0x00007b00989a5a20 */ /* 0x000fe20000410000 */
[----:B------:R-:W-:Y:S01]  /*2210*/  @P5 LOP3.LUT R155, R8, 0xff, RZ, 0xc0, !PT ;  /* 0x000000ff089b5812 */ /* 0x000fe200078ec0ff */
[----:B------:R-:W-:Y:S01]  /*2220*/  @P5 FMUL.FTZ R148, R148, c[0x0][0x1e8] ;  /* 0x00007a0094945a20 */ /* 0x000fe20000410000 */
[----:B------:R-:W-:Y:S01]  /*2230*/  @P5 SEL R134, R151, RZ, P2 ;  /* 0x000000ff97865207 */ /* 0x000fe20001000000 */
[----:B------:R-:W-:Y:S01]  /*2240*/  @P5 FMUL.FTZ R154, R154, c[0x0][0x1e8] ;  /* 0x00007a009a9a5a20 */ /* 0x000fe20000410000 */
[----:B------:R-:W-:Y:S01]  /*2250*/  ISETP.NE.U32.AND P2, PT, RZ, c[0x0][0x258], PT ;  /* 0x00009600ff007a0c */ /* 0x000fe20003f45070 */
[----:B------:R-:W-:Y:S01]  /*2260*/  @P5 FMUL.FTZ R19, R149, c[0x0][0x1ec] ;  /* 0x00007b0095135a20 */ /* 0x000fe20000410000 */
[----:B------:R-:W-:Y:S01]  /*2270*/  @P5 SEL R133, R148, RZ, P3 ;  /* 0x000000ff94855207 */ /* 0x000fe20001800000 */
[----:B------:R-:W-:Y:S01]  /*2280*/  BSSY B0, `(.L_x_12574) ;  /* 0x0000017000007945 */ /* 0x000fe20003800000 */
[----:B------:R-:W-:Y:S01]  /*2290*/  @!P6 ISETP.NE.U32.AND P3, PT, RZ, c[0x0][0x218], PT ;  /* 0x00008600ff00ea0c */ /* 0x000fe20003f65070 */
[----:B------:R-:W-:Y:S01]  /*22a0*/  @P5 FMUL.FTZ R19, R19, c[0x0][0x1e8] ;  /* 0x00007a0013135a20 */ /* 0x000fe20000410000 */
[----:B------:R-:W-:-:S02]  /*22b0*/  @P0 MOV R148, 0x10 ;  /* 0x0000001000940802 */ /* 0x000fc40000000f00 */
[----:B------:R-:W-:Y:S02]  /*22c0*/  @P5 SEL R135, R154, RZ, P1 ;  /* 0x000000ff9a875207 */ /* 0x000fe40000800000 */
[----:B------:R-:W-:Y:S02]  /*22d0*/  ISETP.NE.AND.EX P1, PT, RZ, c[0x0][0x25c], PT, P2 ;  /* 0x00009700ff007a0c */ /* 0x000fe40003f25320 */
[----:B------:R-:W-:Y:S01]  /*22e0*/  @P5 LEA.HI.SX32 R158, R192, R155, 0x1e ;  /* 0x0000009bc09e5211 */ /* 0x000fe200078ff2ff */
[----:B------:R-:W-:Y:S01]  /*22f0*/  @P0 IMAD.WIDE.U32 R154, R3, R148, c[0x0][0x258] ;  /* 0x00009600039a0625 */ /* 0x000fe200078e0094 */
[----:B------:R-:W-:Y:S02]  /*2300*/  @!P6 ISETP.NE.AND.EX P3, PT, RZ, c[0x0][0x21c], PT, P3 ;  /* 0x00008700ff00ea0c */ /* 0x000fe40003f65330 */
[----:B------:R-:W-:Y:S02]  /*2310*/  SEL R148, R149, R136, P1 ;  /* 0x0000008895947207 */ /* 0x000fe40000800000 */
[----:B------:R-:W-:-:S02]  /*2320*/  @P5 SEL R132, R19, RZ, P4 ;  /* 0x000000ff13845207 */ /* 0x000fc40002000000 */
        /* <DEDUP_REMOVED lines=12> */
.L_x_12575:
[----:B------:R-:W-:Y:S05]  /*23f0*/  BSYNC B0 ;  /* 0x0000000000007941 */ /* 0x000fea0003800000 */
.L_x_12574:
        /* <DEDUP_REMOVED lines=20> */
.L_x_12577:
[----:B------:R-:W-:Y:S05]  /*2540*/  BSYNC B0 ;  /* 0x0000000000007941 */ /* 0x000fea0003800000 */
.L_x_12576:
        /* <DEDUP_REMOVED lines=14> */
.L_x_12579:
[----:B------:R-:W-:Y:S05]  /*2630*/  BSYNC B0 ;  /* 0x0000000000007941 */ /* 0x000fea0003800000 */
.L_x_12578:
        /* <DEDUP_REMOVED lines=10> */
.L_x_12581:
[----:B------:R-:W-:Y:S05]  /*26e0*/  BSYNC B0 ;  /* 0x0000000000007941 */ /* 0x000fea0003800000 */
.L_x_12580:
[----:B------:R-:W-:Y:S01]  /*26f0*/  @P5 FMUL.FTZ R150, R154, c[0x0][0x1ec] ;  /* 0x00007b009a965a20 */ /* 0x000fe20000410000 */
[----:B------:R-:W-:Y:S01]  /*2700*/  @P5 SEL R133, R148, RZ, P4 ;  /* 0x000000ff94855207 */ /* 0x000fe20002000000 */
[----:B------:R-:W-:Y:S01]  /*2710*/  @P5 FMUL.FTZ R149, R149, c[0x0][0x1e8] ;  /* 0x00007a0095955a20 */ /* 0x000fe20000410000 */
[----:B------:R-:W-:Y:S01]  /*2720*/  @!P6 ISETP.NE.U32.AND P4, PT, RZ, c[0x0][0x218], PT ;  /* 0x00008600ff00ea0c */ /* 0x000fe20003f85070 */
[----:B------:R-:W-:Y:S01]  /*2730*/  @P5 FMUL.FTZ R150, R150, c[0x0][0x1e8] ;  /* 0x00007a0096965a20 */ /* 0x000fe20000410000 */
[C---:B------:R-:W-:Y:S01]  /*2740*/  @P5 LOP3.LUT P2, RZ, R17.reuse, 0xff000000, RZ, 0xc0, !PT ;  /* 0xff00000011ff5812 */ /* 0x040fe2000784c0ff */
[----:B------:R-:W-:Y:S01]  /*2750*/  BSSY B0, `(.L_x_12582) ;  /* 0x0000015000007945 */ /* 0x000fe20003800000 */
[----:B------:R-:W-:Y:S02]  /*2760*/  @P0 MOV R153, 0x10 ;  /* 0x0000001000990802 */ /* 0x000fe40000000f00 */
[----:B------:R-:W-:Y:S02]  /*2770*/  @P5 LOP3.LUT P3, RZ, R17, 0xff0000, RZ, 0xc0, !PT ;  /* 0x00ff000011ff5812 */ /* 0x000fe4000786c0ff */
[----:B------:R-:W-:Y:S01]  /*2780*/  @!P6 ISETP.NE.AND.EX P4, PT, RZ, c[0x0][0x21c], PT, P4 ;  /* 0x00008700ff00ea0c */ /* 0x000fe20003f85340 */
[----:B------:R-:W-:Y:S01]  /*2790*/  @P0 IMAD.WIDE.U32 R152, R18, R153, c[0x0][0x258] ;  /* 0x0000960012980625 */ /* 0x000fe200078e0099 */
[----:B------:R-:W-:-:S02]  /*27a0*/  @P5 SEL R135, R150, RZ, P2 ;  /* 0x000000ff96875207 */ /* 0x000fc40001000000 */
[----:B------:R-:W-:Y:S02]  /*27b0*/  @P5 SEL R134, R149, RZ, P3 ;  /* 0x000000ff95865207 */ /* 0x000fe40001800000 */
[----:B------:R-:W-:Y:S02]  /*27c0*/  SEL R150, R151, R138, P1 ;  /* 0x0000008a97967207 */ /* 0x000fe40000800000 */
[----:B------:R-:W-:Y:S02]  /*27d0*/  @P5 MOV R155, 0x10 ;  /* 0x00000010009b5802 */ /* 0x000fe40000000f00 */
[----:B------:R-:W-:Y:S02]  /*27e0*/  @P5 IADD3 R18, R158, 0x100, RZ ;  /* 0x000001009e125810 */ /* 0x000fe40007ffe0ff */
[----:B------:R-:W-:Y:S02]  /*27f0*/  SEL R148, R19, R136, P1 ;  /* 0x0000008813947207 */ /* 0x000fe40000800000 */
        /* <DEDUP_REMOVED lines=10> */
.L_x_12583:
[----:B------:R-:W-:Y:S05]  /*28a0*/  BSYNC B0 ;  /* 0x0000000000007941 */ /* 0x000fea0003800000 */
.L_x_12582:
        /* <DEDUP_REMOVED lines=20> */
.L_x_12585:
[----:B------:R-:W-:Y:S05]  /*29f0*/  BSYNC B0 ;  /* 0x0000000000007941 */ /* 0x000fea0003800000 */
.L_x_12584:
        /* <DEDUP_REMOVED lines=14> */
.L_x_12587:
[----:B------:R-:W-:Y:S05]  /*2ae0*/  BSYNC B0 ;  /* 0x0000000000007941 */ /* 0x000fea0003800000 */
.L_x_12586:
        /* <DEDUP_REMOVED lines=10> */
.L_x_12589:
[----:B------:R-:W-:Y:S05]  /*2b90*/  BSYNC B0 ;  /* 0x0000000000007941 */ /* 0x000fea0003800000 */
.L_x_12588:
[----:B------:R-:W-:Y:S01]  /*2ba0*/  @P5 FMUL.FTZ R149, R152, c[0x0][0x1ec] ;  /* 0x00007b0098955a20 */ /* 0x000fe20000410000 */
[----:B------:R-:W-:Y:S01]  /*2bb0*/  @P5 SEL R133, R18, RZ, P4 ;  /* 0x000000ff12855207 */ /* 0x000fe20002000000 */
[----:B------:R-:W-:Y:S01]  /*2bc0*/  @P5 FMUL.FTZ R148, R148, c[0x0][0x1e8] ;  /* 0x00007a0094945a20 */ /* 0x000fe20000410000 */
[----:B------:R-:W-:Y:S01]  /*2bd0*/  @!P6 ISETP.NE.U32.AND P4, PT, RZ, c[0x0][0x218], PT ;  /* 0x00008600ff00ea0c */ /* 0x000fe20003f85070 */
[----:B------:R-:W-:Y:S01]  /*2be0*/  @P5 FMUL.FTZ R149, R149, c[0x0][0x1e8] ;  /* 0x00007a0095955a20 */ /* 0x000fe20000410000 */
[----:B------:R-:W-:Y:S01]  /*2bf0*/  @P0 MOV R151, 0x10 ;  /* 0x0000001000970802 */ /* 0x000fe20000000f00 */
[----:B------:R-:W-:Y:S01]  /*2c00*/  BSSY B0, `(.L_x_12590) ;  /* 0x0000015000007945 */ /* 0x000fe20003800000 */
[C---:B------:R-:W-:Y:S02]  /*2c10*/  @P5 LOP3.LUT P3, RZ, R15.reuse, 0xff0000, RZ, 0xc0, !PT ;  /* 0x00ff00000fff5812 */ /* 0x040fe4000786c0ff */
[----:B------:R-:W-:Y:S01]  /*2c20*/  @P5 LOP3.LUT P2, RZ, R15, 0xff000000, RZ, 0xc0, !PT ;  /* 0xff0000000fff5812 */ /* 0x000fe2000784c0ff */
[----:B------:R-:W-:Y:S01]  /*2c30*/  @P0 IMAD.WIDE.U32 R150, R16, R151, c[0x0][0x258] ;  /* 0x0000960010960625 */ /* 0x000fe200078e0097 */
[----:B------:R-:W-:-:S02]  /*2c40*/  @!P6 ISETP.NE.AND.EX P4, PT, RZ, c[0x0][0x21c], PT, P4 ;  /* 0x00008700ff00ea0c */ /* 0x000fc40003f85340 */
[----:B------:R-:W-:Y:S02]  /*2c50*/  @P5 SEL R134, R148, RZ, P3 ;  /* 0x000000ff94865207 */ /* 0x000fe40001800000 */
        /* <DEDUP_REMOVED lines=15> */
.L_x_12591:
[----:B------:R-:W-:Y:S05]  /*2d50*/  BSYNC B0 ;  /* 0x0000000000007941 */ /* 0x000fea0003800000 */
.L_x_12590:
        /* <DEDUP_REMOVED lines=20> */
.L_x_12593:
[----:B------:R-:W-:Y:S05]  /*2ea0*/  BSYNC B0 ;  /* 0x0000000000007941 */ /* 0x000fea0003800000 */
.L_x_12592:
        /* <DEDUP_REMOVED lines=14> */
.L_x_12595:
[----:B------:R-:W-:Y:S05]  /*2f90*/  BSYNC B0 ;  /* 0x0000000000007941 */ /* 0x000fea0003800000 */
.L_x_12594:
        /* <DEDUP_REMOVED lines=10> */
.L_x_12597:
[----:B------:R-:W-:Y:S05]  /*3040*/  BSYNC B0 ;  /* 0x0000000000007941 */ /* 0x000fea0003800000 */
.L_x_12596:
        /* <DEDUP_REMOVED lines=27> */
.L_x_12599:
[----:B------:R-:W-:Y:S05]  /*3200*/  BSYNC B0 ;  /* 0x0000000000007941 */ /* 0x000fea0003800000 */
.L_x_12598:
        /* <DEDUP_REMOVED lines=23> */
.L_x_12601:
[----:B------:R-:W-:Y:S05]  /*3380*/  BSYNC B0 ;  /* 0x0000000000007941 */ /* 0x000fea0003800000 */
.L_x_12600:
        /* <DEDUP_REMOVED lines=8> */
.L_x_12603:
[----:B------:R-:W-:Y:S05]  /*3410*/  BSYNC B0 ;  /* 0x0000000000007941 */ /* 0x000fea0003800000 */
.L_x_12602:
        /* <DEDUP_REMOVED lines=14> */
.L_x_12605:
[----:B------:R-:W-:Y:S05]  /*3500*/  BSYNC B0 ;  /* 0x0000000000007941 */ /* 0x000fea0003800000 */
.L_x_12604:
        /* <DEDUP_REMOVED lines=27> */
.L_x_12607:
[----:B------:R-:W-:Y:S05]  /*36c0*/  BSYNC B0 ;  /* 0x0000000000007941 */ /* 0x000fea0003800000 */
.L_x_12606:
        /* <DEDUP_REMOVED lines=23> */
.L_x_12609:
[----:B------:R-:W-:Y:S05]  /*3840*/  BSYNC B0 ;  /* 0x0000000000007941 */ /* 0x000fea0003800000 */
.L_x_12608:
        /* <DEDUP_REMOVED lines=8> */
.L_x_12611:
[----:B------:R-:W-:Y:S05]  /*38d0*/  BSYNC B0 ;  /* 0x0000000000007941 */ /* 0x000fea0003800000 */
.L_x_12610:
        /* <DEDUP_REMOVED lines=14> */
.L_x_12613:
[----:B------:R-:W-:Y:S05]  /*39c0*/  BSYNC B0 ;  /* 0x0000000000007941 */ /* 0x000fea0003800000 */
.L_x_12612:
        /* <DEDUP_REMOVED lines=27> */
.L_x_12615:
[----:B------:R-:W-:Y:S05]  /*3b80*/  BSYNC B0 ;  /* 0x0000000000007941 */ /* 0x000fea0003800000 */
.L_x_12614:
        /* <DEDUP_REMOVED lines=20> */
.L_x_12617:
[----:B------:R-:W-:Y:S05]  /*3cd0*/  BSYNC B0 ;  /* 0x0000000000007941 */ /* 0x000fea0003800000 */
.L_x_12616:
        /* <DEDUP_REMOVED lines=12> */
.L_x_12619:
[----:B------:R-:W-:Y:S05]  /*3da0*/  BSYNC B0 ;  /* 0x0000000000007941 */ /* 0x000fea0003800000 */
.L_x_12618:
[----:B------:R-:W-:Y:S01]  /*3db0*/  @P5 FMUL.FTZ R14, R15, c[0x0][0x1ec] ;  /* 0x00007b000f0e5a20 */ /* 0x000fe20000410000 */
[----:B------:R-:W-:Y:S01]  /*3dc0*/  @P5 LOP3.LUT P2, RZ, R191, 0xff0000, RZ, 0xc0, !PT ;  /* 0x00ff0000bfff5812 */ /* 0x000fe2000784c0ff */
[----:B------:R-:W-:Y:S01]  /*3dd0*/  @P5 FMUL.FTZ R2, R2, c[0x0][0x1e8] ;  /* 0x00007a0002025a20 */ /* 0x000fe20000410000 */
[----:B------:R-:W-:Y:S01]  /*3de0*/  @!P6 ISETP.NE.AND.EX P3, PT, RZ, c[0x0][0x21c], PT, P3 ;  /* 0x00008700ff00ea0c */ /* 0x000fe20003f65330 */
[----:B------:R-:W-:Y:S01]  /*3df0*/  @P5 FMUL.FTZ R14, R14, c[0x0][0x1e8] ;  /* 0x00007a000e0e5a20 */ /* 0x000fe20000410000 */
[----:B------:R-:W-:Y:S01]  /*3e00*/  BSSY B0, `(.L_x_12620) ;  /* 0x000000e000007945 */ /* 0x000fe20003800000 */
[----:B------:R-:W-:Y:S02]  /*3e10*/  SEL R137, R0, R137, P1 ;  /* 0x0000008900897207 */ /* 0x000fe40000800000 */
[----:B------:R-:W-:Y:S02]  /*3e20*/  SEL R136, R13, R136, P1 ;  /* 0x000000880d887207 */ /* 0x000fe40000800000 */
[----:B------:R-:W-:-:S02]  /*3e30*/  @P5 SEL R133, R2, RZ, P4 ;  /* 0x000000ff02855207 */ /* 0x000fc40002000000 */
        /* <DEDUP_REMOVED lines=10> */
.L_x_12621:
[----:B------:R-:W-:Y:S05]  /*3ee0*/  BSYNC B0 ;  /* 0x0000000000007941 */ /* 0x000fea0003800000 */
.L_x_12620:
[----:B------:R-:W-:Y:S01]  /*3ef0*/  @P5 FMUL.FTZ R2, R0, c[0x0][0x1ec] ;  /* 0x00007b0000025a20 */ /* 0x000fe20000410000 */
[----:B------:R-:W-:Y:S02]  /*3f00*/  @P5 LOP3.LUT P2, RZ, R191, 0xff000000, RZ, 0xc0, !PT ;  /* 0xff000000bfff5812 */ /* 0x000fe4000784c0ff */
[----:B------:R-:W-:Y:S01]  /*3f10*/  @P0 IADD3 R3, R3, 0x600, RZ ;  /* 0x0000060003030810 */ /* 0x000fe20007ffe0ff */
[----:B------:R-:W-:Y:S01]  /*3f20*/  @P5 FMUL.FTZ R2, R2, c[0x0][0x1e8] ;  /* 0x00007a0002025a20 */ /* 0x000fe20000410000 */
[----:B------:R-:W-:Y:S02]  /*3f30*/  @P0 MOV R4, 0x10 ;  /* 0x0000001000040802 */ /* 0x000fe40000000f00 */
[----:B------:R-:W-:Y:S02]  /*3f40*/  @P5 IADD3 R14, R158, 0x600, RZ ;  /* 0x000006009e0e5810 */ /* 0x000fe40007ffe0ff */
[----:B------:R-:W-:Y:S02]  /*3f50*/  @P5 MOV R15, 0x10 ;  /* 0x00000010000f5802 */ /* 0x000fe40000000f00 */
[----:B------:R-:W-:Y:S01]  /*3f60*/  @P5 SEL R135, R2, RZ, P2 ;  /* 0x000000ff02875207 */ /* 0x000fe20001000000 */
[----:B------:R-:W-:Y:S01]  /*3f70*/  @P0 IMAD.WIDE.U32 R2, R3, R4, c[0x0][0x258] ;  /* 0x0000960003020625 */ /* 0x000fe200078e0004 */
[----:B------:R-:W-:-:S02]  /*3f80*/  SEL R139, R0, R139, P1 ;  /* 0x0000008b008b7207 */ /* 0x000fc40000800000 */
[----:B------:R-:W-:Y:S01]  /*3f90*/  IADD3 R7, R7, c[0x0][0x160], RZ ;  /* 0x0000580007077a10 */ /* 0x000fe20007ffe0ff */
[----:B------:R-:W-:Y:S01]  /*3fa0*/  @P5 IMAD.WIDE.U32 R14, R14, R15, c[0x0][0x248] ;  /* 0x000092000e0e5625 */ /* 0x000fe200078e000f */
[----:B------:R-:W-:Y:S01]  /*3fb0*/  LOP3.LUT P1, RZ, R5, 0xff, RZ, 0xc0, !PT ;  /* 0x000000ff05ff7812 */ /* 0x000fe2000782c0ff */
[----:B------:R0:W-:Y:S01]  /*3fc0*/  @P0 STG.E.128 [R2.64], R136 ;  /* 0x0000008802000986 */ /* 0x0001e2000c101d04 */
[----:B------:R-:W-:Y:S02]  /*3fd0*/  ISETP.GE.AND P0, PT, R7, c[0x0][0x164], PT ;  /* 0x0000590007007a0c */ /* 0x000fe40003f06270 */
[----:B------:R-:W-:Y:S01]  /*3fe0*/  SEL R5, RZ, 0x1, P1 ;  /* 0x00000001ff057807 */ /* 0x000fe20000800000 */
[----:B------:R0:W-:Y:S10]  /*3ff0*/  @P5 STG.E.128 [R14.64], R132 ;  /* 0x000000840e005986 */ /* 0x0001f4000c101d04 */
[----:B0-----:R-:W-:Y:S01]  /*4000*/  @P0 CALL.REL.NOINC `(.L_x_12560) ;  /* 0x0000001000000944 */ /* 0x001fe20003c00000 */
[----:B------:R-:W-:Y:S05]  /*4010*/  BRA `(.L_x_12622) ;  /* 0xffffc4b000007947 */ /* 0x000fea000383ffff */
.L_x_12560:
        /* <DEDUP_REMOVED lines=23> */
.L_x_12564:
[----:B0-----:R-:W-:Y:S01]  /*4190*/  HFMA2.MMA R159, -RZ, RZ, 0, 9.5367431640625e-07 ;  /* 0x00000010ff9f7435 */ /* 0x001fe200000001ff */
[----:B------:R-:W-:-:S02]  /*41a0*/  MOV R152, R156 ;  /* 0x0000009c00987202 */ /* 0x000fc40000000f00 */
[----:B------:R-:W-:Y:S02]  /*41b0*/  MOV R154, 0x1f ;  /* 0x0000001f009a7802 */ /* 0x000fe40000000f00 */
[----:B------:R-:W-:Y:S02]  /*41c0*/  MOV R161, 0xffffffff ;  /* 0xffffffff00a17802 */ /* 0x000fe40000000f00 */
[----:B------:R-:W-:Y:S02]  /*41d0*/  MOV R148, 0x41f0 ;  /* 0x000041f000947802 */ /* 0x000fe40000000f00 */
[----:B-----5:R-:W-:Y:S05]  /*41e0*/  CALL.REL.NOINC `($__internal_193_$__cuda_sm70_shflsync_down_p) ;  /* 0x0000046000007944 */ /* 0x020fea0003c00000 */
[----:B-1----:R-:W-:Y:S01]  /*41f0*/  MOV R151, R152 ;  /* 0x0000009800977202 */ /* 0x002fe20000000f00 */
[----:B0-----:R-:W-:Y:S05]  /*4200*/  BRA `(.L_x_12623) ;  /* 0xffffd8f000007947 */ /* 0x001fea000383ffff */
.L_x_12565:
[----:B------:R-:W-:Y:S01]  /*4210*/  HFMA2.MMA R159, -RZ, RZ, 0, 9.5367431640625e-07 ;  /* 0x00000010ff9f7435 */ /* 0x000fe200000001ff */
[----:B------:R-:W-:Y:S02]  /*4220*/  MOV R152, R157 ;  /* 0x0000009d00987202 */ /* 0x000fe40000000f00 */
[----:B------:R-:W-:Y:S02]  /*4230*/  MOV R154, 0x1f ;  /* 0x0000001f009a7802 */ /* 0x000fe40000000f00 */
[----:B------:R-:W-:-:S02]  /*4240*/  MOV R161, 0xffffffff ;  /* 0xffffffff00a17802 */ /* 0x000fc40000000f00 */
[----:B------:R-:W-:Y:S02]  /*4250*/  MOV R148, 0x4270 ;  /* 0x0000427000947802 */ /* 0x000fe40000000f00 */
[----:B01---5:R-:W-:Y:S05]  /*4260*/  CALL.REL.NOINC `($__internal_193_$__cuda_sm70_shflsync_down_p) ;  /* 0x000003e000007944 */ /* 0x023fea0003c00000 */
[----:B------:R-:W-:Y:S01]  /*4270*/  FADD.FTZ R156, R151, R156 ;  /* 0x0000009c979c7221 */ /* 0x000fe20000010000 */
[----:B0-----:R-:W-:Y:S01]  /*4280*/  HFMA2.MMA R159, -RZ, RZ, 0, 4.76837158203125e-07 ;  /* 0x00000008ff9f7435 */ /* 0x001fe200000001ff */
[----:B-1----:R-:W-:Y:S01]  /*4290*/  FADD.FTZ R157, R157, R152 ;  /* 0x000000989d9d7221 */ /* 0x002fe20000010000 */
[----:B------:R-:W-:Y:S02]  /*42a0*/  MOV R154, 0x1f ;  /* 0x0000001f009a7802 */ /* 0x000fe40000000f00 */
[----:B------:R-:W-:Y:S02]  /*42b0*/  MOV R161, 0xffffffff ;  /* 0xffffffff00a17802 */ /* 0x000fe40000000f00 */
[----:B------:R-:W-:Y:S02]  /*42c0*/  MOV R152, R156 ;  /* 0x0000009c00987202 */ /* 0x000fe40000000f00 */
[----:B------:R-:W-:Y:S02]  /*42d0*/  MOV R148, 0x42f0 ;  /* 0x000042f000947802 */ /* 0x000fe40000000f00 */
[----:B------:R-:W-:Y:S05]  /*42e0*/  CALL.REL.NOINC `($__internal_193_$__cuda_sm70_shflsync_down_p) ;  /* 0x0000036000007944 */ /* 0x000fea0003c00000 */
[----:B0-----:R-:W-:Y:S01]  /*42f0*/  HFMA2.MMA R159, -RZ, RZ, 0, 4.76837158203125e-07 ;  /* 0x00000008ff9f7435 */ /* 0x001fe200000001ff */
[----:B-1----:R-:W-:-:S02]  /*4300*/  MOV R151, R152 ;  /* 0x0000009800977202 */ /* 0x002fc40000000f00 */
[----:B------:R-:W-:Y:S02]  /*4310*/  MOV R152, R157 ;  /* 0x0000009d00987202 */ /* 0x000fe40000000f00 */
[----:B------:R-:W-:Y:S02]  /*4320*/  MOV R154, 0x1f ;  /* 0x0000001f009a7802 */ /* 0x000fe40000000f00 */
[----:B------:R-:W-:Y:S02]  /*4330*/  MOV R161, 0xffffffff ;  /* 0xffffffff00a17802 */ /* 0x000fe40000000f00 */
[----:B------:R-:W-:Y:S02]  /*4340*/  MOV R148, 0x4360 ;  /* 0x0000436000947802 */ /* 0x000fe40000000f00 */
[----:B------:R-:W-:Y:S05]  /*4350*/  CALL.REL.NOINC `($__internal_193_$__cuda_sm70_shflsync_down_p) ;  /* 0x000002f000007944 */ /* 0x000fea0003c00000 */
[----:B------:R-:W-:Y:S01]  /*4360*/  FADD.FTZ R156, R151, R156 ;  /* 0x0000009c979c7221 */ /* 0x000fe20000010000 */
[----:B0-----:R-:W-:Y:S01]  /*4370*/  HFMA2.MMA R159, -RZ, RZ, 0, 2.384185791015625e-07 ;  /* 0x00000004ff9f7435 */ /* 0x001fe200000001ff */
[----:B-1----:R-:W-:Y:S01]  /*4380*/  FADD.FTZ R157, R157, R152 ;  /* 0x000000989d9d7221 */ /* 0x002fe20000010000 */
[----:B------:R-:W-:Y:S02]  /*4390*/  MOV R154, 0x1f ;  /* 0x0000001f009a7802 */ /* 0x000fe40000000f00 */
[----:B------:R-:W-:-:S02]  /*43a0*/  MOV R161, 0xffffffff ;  /* 0xffffffff00a17802 */ /* 0x000fc40000000f00 */
[----:B------:R-:W-:Y:S02]  /*43b0*/  MOV R152, R156 ;  /* 0x0000009c00987202 */ /* 0x000fe40000000f00 */
[----:B------:R-:W-:Y:S02]  /*43c0*/  MOV R148, 0x43e0 ;  /* 0x000043e000947802 */ /* 0x000fe40000000f00 */
[----:B------:R-:W-:Y:S05]  /*43d0*/  CALL.REL.NOINC `($__internal_193_$__cuda_sm70_shflsync_down_p) ;  /* 0x0000027000007944 */ /* 0x000fea0003c00000 */
[----:B0-----:R-:W-:Y:S01]  /*43e0*/  HFMA2.MMA R159, -RZ, RZ, 0, 2.384185791015625e-07 ;  /* 0x00000004ff9f7435 */ /* 0x001fe200000001ff */
[----:B-1----:R-:W-:Y:S02]  /*43f0*/  MOV R151, R152 ;  /* 0x0000009800977202 */ /* 0x002fe40000000f00 */
[----:B------:R-:W-:Y:S02]  /*4400*/  MOV R152, R157 ;  /* 0x0000009d00987202 */ /* 0x000fe40000000f00 */
[----:B------:R-:W-:Y:S02]  /*4410*/  MOV R154, 0x1f ;  /* 0x0000001f009a7802 */ /* 0x000fe40000000f00 */
[----:B------:R-:W-:Y:S02]  /*4420*/  MOV R161, 0xffffffff ;  /* 0xffffffff00a17802 */ /* 0x000fe40000000f00 */
[----:B------:R-:W-:-:S02]  /*4430*/  MOV R148, 0x4450 ;  /* 0x0000445000947802 */ /* 0x000fc40000000f00 */
[----:B------:R-:W-:Y:S05]  /*4440*/  CALL.REL.NOINC `($__internal_193_$__cuda_sm70_shflsync_down_p) ;  /* 0x0000020000007944 */ /* 0x000fea0003c00000 */
[----:B------:R-:W-:Y:S01]  /*4450*/  FADD.FTZ R156, R151, R156 ;  /* 0x0000009c979c7221 */ /* 0x000fe20000010000 */
[----:B0-----:R-:W-:Y:S01]  /*4460*/  HFMA2.MMA R159, -RZ, RZ, 0, 1.1920928955078125e-07 ;  /* 0x00000002ff9f7435 */ /* 0x001fe200000001ff */
[----:B-1----:R-:W-:Y:S01]  /*4470*/  FADD.FTZ R155, R157, R152 ;  /* 0x000000989d9b7221 */ /* 0x002fe20000010000 */
[----:B------:R-:W-:-:S02]  /*4480*/  MOV R154, 0x1f ;  /* 0x0000001f009a7802 */ /* 0x000fc40000000f00 */
[----:B------:R-:W-:Y:S02]  /*4490*/  MOV R161, 0xffffffff ;  /* 0xffffffff00a17802 */ /* 0x000fe40000000f00 */
[----:B------:R-:W-:Y:S02]  /*44a0*/  MOV R152, R156 ;  /* 0x0000009c00987202 */ /* 0x000fe40000000f00 */
[----:B------:R-:W-:Y:S02]  /*44b0*/  MOV R148, 0x44d0 ;  /* 0x000044d000947802 */ /* 0x000fe40000000f00 */
[----:B------:R-:W-:Y:S05]  /*44c0*/  CALL.REL.NOINC `($__internal_193_$__cuda_sm70_shflsync_down_p) ;  /* 0x0000018000007944 */ /* 0x000fea0003c00000 */
[----:B0-----:R-:W-:Y:S01]  /*44d0*/  HFMA2.MMA R159, -RZ, RZ, 0, 1.1920928955078125e-07 ;  /* 0x00000002ff9f7435 */ /* 0x001fe200000001ff */
[----:B-1----:R-:W-:Y:S02]  /*44e0*/  MOV R151, R152 ;  /* 0x0000009800977202 */ /* 0x002fe40000000f00 */
[----:B------:R-:W-:Y:S02]  /*44f0*/  MOV R152, R155 ;  /* 0x0000009b00987202 */ /* 0x000fe40000000f00 */
[----:B------:R-:W-:Y:S02]  /*4500*/  MOV R154, 0x1f ;  /* 0x0000001f009a7802 */ /* 0x000fe40000000f00 */
[----:B------:R-:W-:-:S02]  /*4510*/  MOV R161, 0xffffffff ;  /* 0xffffffff00a17802 */ /* 0x000fc40000000f00 */
[----:B------:R-:W-:Y:S02]  /*4520*/  MOV R148, 0x4540 ;  /* 0x0000454000947802 */ /* 0x000fe40000000f00 */
[----:B------:R-:W-:Y:S05]  /*4530*/  CALL.REL.NOINC `($__internal_193_$__cuda_sm70_shflsync_down_p) ;  /* 0x0000011000007944 */ /* 0x000fea0003c00000 */
[----:B------:R-:W-:Y:S01]  /*4540*/  FADD.FTZ R153, R151, R156 ;  /* 0x0000009c97997221 */ /* 0x000fe20000010000 */
[----:B0-----:R-:W-:Y:S01]  /*4550*/  HFMA2.MMA R159, -RZ, RZ, 0, 5.9604644775390625e-08 ;  /* 0x00000001ff9f7435 */ /* 0x001fe200000001ff */
[----:B-1----:R-:W-:Y:S01]  /*4560*/  FADD.FTZ R155, R155, R152 ;  /* 0x000000989b9b7221 */ /* 0x002fe20000010000 */
[----:B------:R-:W-:Y:S02]  /*4570*/  MOV R154, 0x1f ;  /* 0x0000001f009a7802 */ /* 0x000fe40000000f00 */
[----:B------:R-:W-:Y:S02]  /*4580*/  MOV R161, 0xffffffff ;  /* 0xffffffff00a17802 */ /* 0x000fe40000000f00 */
[----:B------:R-:W-:Y:S02]  /*4590*/  MOV R152, R153 ;  /* 0x0000009900987202 */ /* 0x000fe40000000f00 */
[----:B------:R-:W-:Y:S02]  /*45a0*/  MOV R148, 0x45c0 ;  /* 0x000045c000947802 */ /* 0x000fe40000000f00 */
[----:B------:R-:W-:Y:S05]  /*45b0*/  CALL.REL.NOINC `($__internal_193_$__cuda_sm70_shflsync_down_p) ;  /* 0x0000009000007944 */ /* 0x000fea0003c00000 */
[----:B0-----:R-:W-:Y:S01]  /*45c0*/  HFMA2.MMA R159, -RZ, RZ, 0, 5.9604644775390625e-08 ;  /* 0x00000001ff9f7435 */ /* 0x001fe200000001ff */
[----:B-1----:R-:W-:-:S02]  /*45d0*/  MOV R184, R152 ;  /* 0x0000009800b87202 */ /* 0x002fc40000000f00 */
[----:B------:R-:W-:Y:S02]  /*45e0*/  MOV R152, R155 ;  /* 0x0000009b00987202 */ /* 0x000fe40000000f00 */
[----:B------:R-:W-:Y:S02]  /*45f0*/  MOV R154, 0x1f ;  /* 0x0000001f009a7802 */ /* 0x000fe40000000f00 */
[----:B------:R-:W-:Y:S02]  /*4600*/  MOV R161, 0xffffffff ;  /* 0xffffffff00a17802 */ /* 0x000fe40000000f00 */
[----:B------:R-:W-:Y:S02]  /*4610*/  MOV R148, 0x4630 ;  /* 0x0000463000947802 */ /* 0x000fe40000000f00 */
[----:B------:R-:W-:Y:S05]  /*4620*/  CALL.REL.NOINC `($__internal_193_$__cuda_sm70_shflsync_down_p) ;  /* 0x0000002000007944 */ /* 0x000fea0003c00000 */
[----:B-1----:R-:W-:Y:S01]  /*4630*/  MOV R148, R152 ;  /* 0x0000009800947202 */ /* 0x002fe20000000f00 */
[----:B0-----:R-:W-:Y:S05]  /*4640*/  BRA `(.L_x_12624) ;  /* 0xffffd5d000007947 */ /* 0x001fea000383ffff */
        .weak           $__internal_193_$__cuda_sm70_shflsync_down_p
        .type           $__internal_193_$__cuda_sm70_shflsync_down_p,@function
        .size           $__internal_193_$__cuda_sm70_shflsync_down_p,(.L_x_13069 - $__internal_193_$__cuda_sm70_shflsync_down_p)
$__internal_193_$__cuda_sm70_shflsync_down_p:
[----:B------:R-:W-:Y:S01]  /*4650*/  HFMA2.MMA R149, -RZ, RZ, 0, 0 ;  /* 0x00000000ff957435 */ /* 0x000fe200000001ff */
[----:B------:R-:W-:Y:S04]  /*4660*/  WARPSYNC R161 ;  /* 0x000000a100007348 */ /* 0x000fe80003800000 */
[----:B------:R0:W1:Y:S01]  /*4670*/  SHFL.DOWN PT, R152, R152, R159, R154 ;  /* 0x0800009f98987389 */ /* 0x00006200000e009a */
[----:B------:R-:W-:Y:S05]  /*4680*/  RET.REL.NODEC R148 `(_ZN10layer_norm13ln_bwd_kernelINS_13Kernel_traitsIfffffjLj7168ELj1ELj1ELj8ELj16ENS_18Kernel_traits_baseILj7168EfffffjLj256EEEEELb1ELb0ELb1ELb1EEEvNS_9BwdParamsE) ;  /* 0xffffb97094007950 */ /* 0x000fea0003c3ffff */
.L_x_12625:
        /* <DEDUP_REMOVED lines=15> */
.L_x_13069:


//--------------------- .text._ZN10layer_norm13ln_bwd_kernelINS_13Kernel_traitsIfffffjLj7168ELj1ELj1ELj8ELj16ENS_18Kernel_traits_baseILj7168EfffffjLj256EEEEELb1ELb1ELb0ELb0EEEvNS_9BwdParamsE --------------------------
	.section	.text._ZN10layer_norm13ln_bwd_kernelINS_13Kernel_traitsIfffffjLj7168ELj1ELj1ELj8ELj16ENS_18Kernel_traits_baseILj7168EfffffjLj256EEEEELb1ELb1ELb0ELb0EEEvNS_9BwdParamsE,"ax",@progbits
	.sectioninfo	@"SHI_REGISTERS=255"
	.align	128
        .global         _ZN10layer_norm13ln_bwd_kernelINS_13Kernel_traitsIfffffjLj7168ELj1ELj1ELj8ELj16ENS_18Kernel_traits_baseILj7168EfffffjLj256EEEEELb1ELb1ELb0ELb0EEEvNS_9BwdParamsE
        .type           _ZN10layer_norm13ln_bwd_kernelINS_13Kernel_traitsIfffffjLj7168ELj1ELj1ELj8ELj16ENS_18Kernel_traits_baseILj7168EfffffjLj256EEEEELb1ELb1ELb0ELb0EEEvNS_9BwdParamsE,@function
        .size           _ZN10layer_norm13ln_bwd_kernelINS_13Kernel_traitsIfffffjLj7168ELj1ELj1ELj8ELj16ENS_18Kernel_traits_baseILj7168EfffffjLj256EEEEELb1ELb1ELb0ELb0EEEvNS_9BwdParamsE,(.L_x_13070 - _ZN10layer_norm13ln_bwd_kernelINS_13Kernel_traitsIfffffjLj7168ELj1ELj1ELj8ELj16ENS_18Kernel_traits_baseILj7168EfffffjLj256EEEEELb1ELb1ELb0ELb0EEEvNS_9BwdParamsE)
        .other          _ZN10layer_norm13ln_bwd_kernelINS_13Kernel_traitsIfffffjLj7168ELj1ELj1ELj8ELj16ENS_18Kernel_traits_baseILj7168EfffffjLj256EEEEELb1ELb1ELb0ELb0EEEvNS_9BwdParamsE,@"STO_CUDA_ENTRY STV_DEFAULT"
_ZN10layer_norm13ln_bwd_kernelINS_13Kernel_traitsIfffffjLj7168ELj1ELj1ELj8ELj16ENS_18Kernel_traits_baseILj7168EfffffjLj256EEEEELb1ELb1ELb0ELb0EEEvNS_9BwdParamsE:
.text._ZN10layer_norm13ln_bwd_kernelINS_13Kernel_traitsIfffffjLj7168ELj1ELj1ELj8ELj16ENS_18Kernel_traits_baseILj7168EfffffjLj256EEEEELb1ELb1ELb0ELb0EEEvNS_9BwdParamsE:
        /* <DEDUP_REMOVED lines=57> */
[----:B0-----:R-:W-:Y:S01]  /*0390*/  LEA.HI R0, R148, UR6, RZ, 0x18 ;  /* 0x0000000694007c11 */ /* 0x001fe2000f8fc0ff */
[----:B------:R0:W5:Y:S04]  /*03a0*/  @P2 LDG.E.128 R68, [R6.64] ;  /* 0x0000000406442981 */ /* 0x000168000c1e1d00 */
[----:B------:R0:W5:Y:S01]  /*03b0*/  @P2 LDG.E.128 R72, [R2.64] ;  /* 0x0000000402482981 */ /* 0x000162000c1e1d00 */
[----:B------:R-:W-:Y:S01]  /*03c0*/  ISETP.GE.AND P2, PT, R0, c[0x0][0x164], PT ;  /* 0x0000590000007a0c */ /* 0x000fe20003f46270 */
[----:B------:R-:W-:Y:S01]  /*03d0*/  CS2R R76, SRZ ;  /* 0x00000000004c7805 */ /* 0x000fe2000001ff00 */
[----:B----4-:R-:W-:Y:S01]  /*03e0*/  CS2R R78, SRZ ;  /* 0x00000000004e7805 */ /* 0x010fe2000001ff00 */
[----:B------:R-:W-:Y:S01]  /*03f0*/  CS2R R80, SRZ ;  /* 0x0000000000507805 */ /* 0x000fe2000001ff00 */
[----:B------:R-:W-:Y:S01]  /*0400*/  CS2R R82, SRZ ;  /* 0x0000000000527805 */ /* 0x000fe2000001ff00 */
[----:B---3--:R-:W-:Y:S01]  /*0410*/  CS2R R84, SRZ ;  /* 0x0000000000547805 */ /* 0x008fe2000001ff00 */
        /* <DEDUP_REMOVED lines=38> */
[----:B0-----:R-:W-:Y:S01]  /*0680*/  HFMA2.MMA R2, -RZ, RZ, 0, 5.9604644775390625e-08 ;  /* 0x00000001ff027435 */ /* 0x001fe200000001ff */
[----:B------:R-:W-:-:S06]  /*0690*/  MOV R77, RZ ;  /* 0x000000ff004d7202 */ /* 0x000fcc0000000f00 */
[----:B------:R0:W-:Y:S04]  /*06a0*/  STL.S16 [R1], R2 ;  /* 0x0000000201007387 */ /* 0x0001e80000100600 */
.L_x_12657:
[----:B------:R-:W-:Y:S02]  /*06b0*/  ISETP.NE.U32.AND P2, PT, RZ, c[0x0][0x1c0], PT ;  /* 0x00007000ff007a0c */ /* 0x000fe40003f45070 */
[----:B------:R-:W-:Y:S02]  /*06c0*/  SHF.R.S32.HI R3, RZ, 0x1f, R0 ;  /* 0x0000001fff037819 */ /* 0x000fe40000011400 */
[----:B------:R-:W-:Y:S02]  /*06d0*/  ISETP.NE.AND.EX P2, PT, RZ, c[0x0][0x1c4], PT, P2 ;  /* 0x00007100ff007a0c */ /* 0x000fe40003f45320 */
[----:B0-----:R-:W-:-:S11]  /*06e0*/  MOV R2, 0x3f800000 ;  /* 0x3f80000000027802 */ /* 0x001fd60000000f00 */
[----:B------:R-:W-:-:S04]  /*06f0*/  @P2 LEA R192, P3, R0, c[0x0][0x1c0], 0x2 ;  /* 0x0000700000c02a11 */ /* 0x000fc800078610ff */
[----:B------:R-:W-:Y:S02]  /*0700*/  @P2 LEA.HI.X R193, R0, c[0x0][0x1c4], R3, 0x2, P3 ;  /* 0x0000710000c12a11 */ /* 0x000fe400018f1403 */
[----:B------:R-:W-:-:S03]  /*0710*/  MOV R3, 0x4 ;  /* 0x0000000400037802 */ /* 0x000fc60000000f00 */
[----:B-----5:R0:W5:Y:S02]  /*0720*/  @P2 LDG.E R2, [R192.64] ;  /* 0x00000004c0022981 */ /* 0x020164000c1e1900 */
[----:B------:R-:W-:-:S05]  /*0730*/  IMAD.WIDE R194, R0, R3, c[0x0][0x1a0] ;  /* 0x0000680000c27625 */ /* 0x000fca00078e0203 */
[----:B------:R1:W5:Y:S01]  /*0740*/  LDG.E R212, [R194.64] ;  /* 0x00000004c2d47981 */ /* 0x000362000c1e1900 */
[----:B0-----:R-:W-:-:S05]  /*0750*/  IMAD.WIDE R192, R0, R3, c[0x0][0x1a8] ;  /* 0x00006a0000c07625 */ /* 0x001fca00078e0203 */
[----:B------:R1:W5:Y:S04]  /*0760*/  LDG.E R3, [R192.64] ;  /* 0x00000004c0037981 */ /* 0x000368000c1e1900 */
[----:B------:R-:W0:Y:S01]  /*0770*/  S2R R196, SR_TID.X ;  /* 0x0000000000c47919 */ /* 0x000e220000002100 */
[----:B------:R-:W-:Y:S01]  /*0780*/  IMAD R4, R0, c[0x0][0x168], RZ ;  /* 0x00005a0000047a24 */ /* 0x000fe200078e02ff */
[----:B------:R-:W-:-:S04]  /*0790*/  LOP3.LUT P4, RZ, R5, 0xffffff00, RZ, 0xc0, !PT ;  /* 0xffffff0005ff7812 */ /* 0x000fc8000788c0ff */
[----:B------:R-:W-:-:S04]  /*07a0*/  SHF.R.S32.HI R197, RZ, 0x1f, R4 ;  /* 0x0000001fffc57819 */ /* 0x000fc80000011404 */
[----:B------:R-:W-:Y:S01]  /*07b0*/  LEA.HI R4, R197, R4, RZ, 0x2 ;  /* 0x00000004c5047211 */ /* 0x000fe200078f10ff */
[----:B------:R-:W-:Y:S01]  /*07c0*/  BSSY B0, `(.L_x_12627) ;  /* 0x0000034000007945 */ /* 0x000fe20003800000 */
[----:B------:R-:W-:Y:S01]  /*07d0*/  CS2R R210, SRZ ;  /* 0x0000000000d27805 */ /* 0x000fe2000001ff00 */
[----:B0-----:R-:W-:-:S04]  /*07e0*/  LOP3.LUT R197, R196, 0xff, RZ, 0xc0, !PT ;  /* 0x000000ffc4c57812 */ /* 0x001fc800078ec0ff */
[----:B------:R-:W-:-:S04]  /*07f0*/  LEA.HI.SX32 R4, R4, R197, 0x1e ;  /* 0x000000c504047211 */ /* 0x000fc800078ff2ff */
[----:B------:R-:W-:Y:S01]  /*0800*/  MOV R218, R4 ;  /* 0x0000000400da7202 */ /* 0x000fe20000000f00 */
[----:B------:R-:W-:Y:S05]  /*0810*/  @!P4 BRA `(.L_x_12628) ;  /* 0x000002e00000c947 */ /* 0x000fea0003800000 */
[----:B-1----:R-:W-:-:S04]  /*0820*/  ISETP.NE.U32.AND P2, PT, RZ, c[0x0][0x218], PT ;  /* 0x00008600ff007a0c */ /* 0x002fc80003f45070 */
[----:B------:R-:W-:Y:S01]  /*0830*/  ISETP.NE.AND.EX P2, PT, RZ, c[0x0][0x21c], PT, P2 ;  /* 0x00008700ff007a0c */ /* 0x000fe20003f45320 */
[----:B------:R-:W0:-:S12]  /*0840*/  LDC.U8 R198, c[0x0][0x1f0] ;  /* 0x00007c00ffc67b82 */ /* 0x000e180000000000 */
[----:B------:R-:W-:-:S04]  /*0850*/  @P2 LEA R6, P3, R4, c[0x0][0x218], 0x4 ;  /* 0x0000860004062a11 */ /* 0x000fc800078620ff */
[----:B------:R-:W-:-:S05]  /*0860*/  @P2 LEA.HI.X R7, R4, c[0x0][0x21c], RZ, 0x4, P3 ;  /* 0x0000870004072a11 */ /* 0x000fca00018f24ff */
[----:B------:R1:W5:Y:S01]  /*0870*/  @P2 LDG.E.128 R152, [R6.64] ;  /* 0x0000000406982981 */ /* 0x000362000c1e1d00 */
[----:B------:R-:W-:Y:S01]  /*0880*/  HFMA2.MMA R193, -RZ, RZ, 0, 9.5367431640625e-07 ;  /* 0x00000010ffc17435 */ /* 0x000fe200000001ff */
[----:B-1----:R-:W-:-:S09]  /*0890*/  LEA R6, P2, R4, c[0x0][0x190], 0x2 ;  /* 0x0000640004067a11 */ /* 0x002fd200078410ff */
[C---:B------:R-:W-:Y:S01]  /*08a0*/  IMAD.WIDE.U32 R192, R4.reuse, R193, c[0x0][0x208] ;  /* 0x0000820004c07625 */ /* 0x040fe200078e00c1 */
[C---:B------:R-:W-:Y:S02]  /*08b0*/  LEA.HI.X R7, R4.reuse, c[0x0][0x194], RZ, 0x2, P2 ;  /* 0x0000650004077a11 */ /* 0x040fe400010f14ff */
[----:B------:R-:W-:-:S03]  /*08c0*/  LEA R196, P2, R4, c[0x0][0x188], 0x4 ;  /* 0x0000620004c47a11 */ /* 0x000fc600078420ff */
[----:B------:R-:W2:Y:S01]  /*08d0*/  LDG.E.128 R192, [R192.64] ;  /* 0x00000004c0c07981 */ /* 0x000ea2000c1e1d00 */
[----:B------:R-:W-:-:S03]  /*08e0*/  LEA.HI.X R197, R4, c[0x0][0x18c], RZ, 0x4, P2 ;  /* 0x0000630004c57a11 */ /* 0x000fc600010f24ff */
[----:B------:R1:W5:Y:S01]  /*08f0*/  LDG.E R6, [R6.64] ;  /* 0x0000000406067981 */ /* 0x000362000c1e1900 */
[----:B0-----:R-:W-:-:S03]  /*0900*/  ISETP.NE.AND P2, PT, R198, RZ, PT ;  /* 0x000000ffc600720c */ /* 0x001fc60003f45270 */
[----:B------:R-:W3:Y:S01]  /*0910*/  LDG.E.128 R196, [R196.64] ;  /* 0x00000004c4c47981 */ /* 0x000ee2000c1e1d00 */
[----:B-----5:R-:W-:Y:S01]  /*0920*/  FSEL R14, R212, RZ, !P2 ;  /* 0x000000ffd40e7208 */ /* 0x020fe20005000000 */
[----:B--2---:R-:W-:-:S04]  /*0930*/  FADD.FTZ R100, R100, R192 ;  /* 0x000000c064647221 */ /* 0x004fc80000010000 */
[C---:B---3--:R-:W-:Y:S02]  /*0940*/  FADD.FTZ R210, -R14.reuse, R196 ;  /* 0x000000c40ed27221 */ /* 0x048fe40000010100 */
[C---:B------:R-:W-:Y:S02]  /*0950*/  FADD.FTZ R198, -R14.reuse, R198 ;  /* 0x000000c60ec67221 */ /* 0x040fe40000010100 */
[C---:B------:R-:W-:Y:S02]  /*0960*/  FADD.FTZ R218, -R14.reuse, R197 ;  /* 0x000000c50eda7221 */ /* 0x040fe40000010100 */
[----:B------:R-:W-:Y:S02]  /*0970*/  FADD.FTZ R199, -R14, R199 ;  /* 0x000000c70ec77221 */ /* 0x000fe40000010100 */
[C---:B-1----:R-:W-:Y:S02]  /*0980*/  FMUL.FTZ R7, R3.reuse, R210 ;  /* 0x000000d203077220 */ /* 0x042fe40000410000 */
[----:B------:R-:W-:-:S02]  /*0990*/  FMUL.FTZ R221, R3, R198 ;  /* 0x000000c603dd7220 */ /* 0x000fc40000410000 */
[----:B------:R-:W-:Y:S02]  /*09a0*/  FMUL.FTZ R14, R20, R192 ;  /* 0x000000c0140e7220 */ /* 0x000fe40000410000 */
[----:B------:R-:W-:Y:S02]  /*09b0*/  FMUL.FTZ R223, R3, R218 ;  /* 0x000000da03df7220 */ /* 0x000fe40000410000 */
[----:B------:R-:W-:Y:S02]  /*09c0*/  FFMA.FTZ R76, R192, R7, R76 ;  /* 0x00000007c04c7223 */ /* 0x000fe4000001004c */
[----:B------:R-:W-:Y:S02]  /*09d0*/  FADD.FTZ R102, R102, R194 ;  /* 0x000000c266667221 */ /* 0x000fe40000010000 */
        /* <DEDUP_REMOVED lines=18> */
.L_x_12628:
[----:B-1----:R-:W-:Y:S05]  /*0b00*/  BSYNC B0 ;  /* 0x0000000000007941 */ /* 0x002fea0003800000 */
.L_x_12627:
[----:B------:R-:W-:Y:S01]  /*0b10*/  ISETP.GE.U32.AND P2, PT, R5, 0x200, PT ;  /* 0x000002000500780c */ /* 0x000fe20003f46070 */
[----:B------:R-:W-:-:S12]  /*0b20*/  BSSY B0, `(.L_x_12629) ;  /* 0x0000030000007945 */ /* 0x000fd80003800000 */
[----:B------:R-:W-:Y:S05]  /*0b30*/  @!P2 BRA `(.L_x_12630) ;  /* 0x000002e00000a947 */ /* 0x000fea0003800000 */
[----:B------:R-:W-:-:S04]  /*0b40*/  ISETP.NE.U32.AND P2, PT, RZ, c[0x0][0x218], PT ;  /* 0x00008600ff007a0c */ /* 0x000fc80003f45070 */
[----:B------:R-:W-:Y:S01]  /*0b50*/  ISETP.NE.AND.EX P2, PT, RZ, c[0x0][0x21c], PT, P2 ;  /* 0x00008700ff007a0c */ /* 0x000fe20003f45320 */
[----:B------:R-:W0:-:S12]  /*0b60*/  LDC.U8 R194, c[0x0][0x1f0] ;  /* 0x00007c00ffc27b82 */ /* 0x000e180000000000 */
[----:B------:R-:W-:-:S04]  /*0b70*/  @P2 LEA R192, P3, R218, c[0x0][0x218], 0x4 ;  /* 0x00008600dac02a11 */ /* 0x000fc800078620ff */
[----:B------:R-:W-:Y:S01]  /*0b80*/  @P2 LEA.HI.X R193, R218, c[0x0][0x21c], RZ, 0x4, P3 ;  /* 0x00008700dac12a11 */ /* 0x000fe200018f24ff */
[----:B------:R-:W-:-:S04]  /*0b90*/  HFMA2.MMA R197, -RZ, RZ, 0, 9.5367431640625e-07 ;  /* 0x00000010ffc57435 */ /* 0x000fc800000001ff */
[----:B------:R1:W5:Y:S01]  /*0ba0*/  @P2 LDG.E.128 R156, [R192.64] ;  /* 0x00000004c09c2981 */ /* 0x000362000c1e1d00 */
[----:B------:R-:W-:-:S04]  /*0bb0*/  LEA R208, P2, R218, c[0x0][0x190], 0x2 ;  /* 0x00006400dad07a11 */ /* 0x000fc800078410ff */
[C---:B------:R-:W-:Y:S01]  /*0bc0*/  LEA.HI.X R209, R218.reuse, c[0x0][0x194], RZ, 0x2, P2 ;  /* 0x00006500dad17a11 */ /* 0x040fe200010f14ff */
[C---:B------:R-:W-:Y:S01]  /*0bd0*/  IMAD.WIDE.U32 R196, R218.reuse, R197, c[0x0][0x208] ;  /* 0x00008200dac47625 */ /* 0x040fe200078e00c5 */
[----:B-1----:R-:W-:-:S03]  /*0be0*/  LEA R192, P2, R218, c[0x0][0x188], 0x4 ;  /* 0x00006200dac07a11 */ /* 0x002fc600078420ff */
[----:B------:R1:W5:Y:S01]  /*0bf0*/  LDG.E R8, [R208.64] ;  /* 0x00000004d0087981 */ /* 0x000362000c1e1900 */
[----:B------:R-:W-:-:S03]  /*0c00*/  LEA.HI.X R193, R218, c[0x0][0x18c], RZ, 0x4, P2 ;  /* 0x00006300dac17a11 */ /* 0x000fc600010f24ff */
[----:B------:R-:W2:Y:S01]  /*0c10*/  LDG.E.128 R196, [R196.64] ;  /* 0x00000004c4c47981 */ /* 0x000ea2000c1e1d00 */
[----:B0-----:R-:W-:-:S03]  /*0c20*/  ISETP.NE.AND P2, PT, R194, RZ, PT ;  /* 0x000000ffc200720c */ /* 0x001fc60003f45270 */
[----:B------:R-:W3:Y:S01]  /*0c30*/  LDG.E.128 R192, [R192.64] ;  /* 0x00000004c0c07981 */ /* 0x000ee2000c1e1d00 */
[----:B-----5:R-:W-:Y:S02]  /*0c40*/  FSEL R19, R212, RZ, !P2 ;  /* 0x000000ffd4137208 */ /* 0x020fe40005000000 */
[----:B------:R-:W-:Y:S01]  /*0c50*/  IADD3 R218, R218, 0x100, RZ ;  /* 0x00000100dada7810 */ /* 0x000fe20007ffe0ff */
[----:B--2---:R-:W-:Y:S02]  /*0c60*/  FMUL.FTZ R250, R28, R196 ;  /* 0x000000c41cfa7220 */ /* 0x004fe40000410000 */
[C---:B---3--:R-:W-:Y:S02]  /*0c70*/  FADD.FTZ R234, -R19.reuse, R192 ;  /* 0x000000c013ea7221 */ /* 0x048fe40000010100 */
[----:B------:R-:W-:Y:S02]  /*0c80*/  FADD.FTZ R242, -R19, R193 ;  /* 0x000000c113f27221 */ /* 0x000fe40000010100 */
[----:B-1----:R-:W-:-:S02]  /*0c90*/  FMUL.FTZ R209, R3, R234 ;  /* 0x000000ea03d17220 */ /* 0x002fc40000410000 */
[----:B------:R-:W-:Y:S02]  /*0ca0*/  FMUL.FTZ R208, R3, R242 ;  /* 0x000000f203d07220 */ /* 0x000fe40000410000 */
[----:B------:R-:W-:Y:S02]  /*0cb0*/  FADD.FTZ R219, -R19, R194 ;  /* 0x000000c213db7221 */ /* 0x000fe40000010100 */
        /* <DEDUP_REMOVED lines=22> */
.L_x_12630:
[----:B------:R-:W-:Y:S05]  /*0e20*/  BSYNC B0 ;  /* 0x0000000000007941 */ /* 0x000fea0003800000 */
.L_x_12629:
        /* <DEDUP_REMOVED lines=14> */
[----:B-1----:R-:W-:Y:S01]  /*0f10*/  IMAD.WIDE.U32 R192, R218, R9, c[0x0][0x208] ;  /* 0x00008200dac07625 */ /* 0x002fe200078e0009 */
[----:B0-----:R-:W-:Y:S01]  /*0f20*/  ISETP.NE.AND P2, PT, R194, RZ, PT ;  /* 0x000000ffc200720c */ /* 0x001fe20003f45270 */
[----:B------:R0:W5:Y:S03]  /*0f30*/  LDG.E R9, [R206.64] ;  /* 0x00000004ce097981 */ /* 0x000166000c1e1900 */
[----:B-----5:R-:W-:Y:S01]  /*0f40*/  FSEL R15, R212, RZ, !P2 ;  /* 0x000000ffd40f7208 */ /* 0x020fe20005000000 */
[----:B------:R-:W2:Y:S04]  /*0f50*/  LDG.E.128 R196, [R196.64] ;  /* 0x00000004c4c47981 */ /* 0x000ea8000c1e1d00 */
[----:B------:R-:W3:Y:S01]  /*0f60*/  LDG.E.128 R192, [R192.64] ;  /* 0x00000004c0c07981 */ /* 0x000ee2000c1e1d00 */
[----:B------:R-:W-:Y:S01]  /*0f70*/  IADD3 R218, R218, 0x100, RZ ;  /* 0x00000100dada7810 */ /* 0x000fe20007ffe0ff */
[----:B--2---:R-:W-:-:S02]  /*0f80*/  FADD.FTZ R232, -R15, R196 ;  /* 0x000000c40fe87221 */ /* 0x004fc40000010100 */
[----:B------:R-:W-:Y:S02]  /*0f90*/  FADD.FTZ R217, -R15, R197 ;  /* 0x000000c50fd97221 */ /* 0x000fe40000010100 */
[C---:B0-----:R-:W-:Y:S02]  /*0fa0*/  FMUL.FTZ R207, R3.reuse, R232 ;  /* 0x000000e803cf7220 */ /* 0x041fe40000410000 */
[----:B---3--:R-:W-:Y:S02]  /*0fb0*/  FMUL.FTZ R249, R36, R192 ;  /* 0x000000c024f97220 */ /* 0x008fe40000410000 */
[----:B------:R-:W-:Y:S02]  /*0fc0*/  FADD.FTZ R108, R108, R192 ;  /* 0x000000c06c6c7221 */ /* 0x000fe40000010000 */
[----:B------:R-:W-:Y:S02]  /*0fd0*/  FMUL.FTZ R206, R3, R217 ;  /* 0x000000d903ce7220 */ /* 0x000fe40000410000 */
[----:B------:R-:W-:-:S02]  /*0fe0*/  FFMA.FTZ R84, R192, R207, R84 ;  /* 0x000000cfc0547223 */ /* 0x000fc40000010054 */
[----:B------:R-:W-:Y:S02]  /*0ff0*/  FADD.FTZ R231, -R15, R198 ;  /* 0x000000c60fe77221 */ /* 0x000fe40000010100 */
[----:B------:R-:W-:Y:S02]  /*1000*/  FMUL.FTZ R241, R37, R193 ;  /* 0x000000c125f17220 */ /* 0x000fe40000410000 */
[----:B------:R-:W-:Y:S02]  /*1010*/  FADD.FTZ R192, R211, R249 ;  /* 0x000000f9d3c07221 */ /* 0x000fe40000010000 */
[----:B------:R-:W-:Y:S02]  /*1020*/  FFMA.FTZ R210, R207, R249, R210 ;  /* 0x000000f9cfd27223 */ /* 0x000fe400000100d2 */
[----:B------:R-:W-:Y:S02]  /*1030*/  FADD.FTZ R198, -R15, R199 ;  /* 0x000000c70fc67221 */ /* 0x000fe40000010100 */
        /* <DEDUP_REMOVED lines=16> */
.L_x_12632:
[----:B------:R-:W-:Y:S05]  /*1140*/  BSYNC B0 ;  /* 0x0000000000007941 */ /* 0x000fea0003800000 */
.L_x_12631:
        /* <DEDUP_REMOVED lines=12> */
[----:B------:R-:W-:-:S03]  /*1210*/  LEA R196, P2, R218, c[0x0][0x188], 0x4 ;  /* 0x00006200dac47a11 */ /* 0x000fc600078420ff */
[----:B------:R2:W5:Y:S01]  /*1220*/  LDG.E R10, [R204.64] ;  /* 0x00000004cc0a7981 */ /* 0x000562000c1e1900 */
[C---:B------:R-:W-:Y:S01]  /*1230*/  LEA.HI.X R197, R218.reuse, c[0x0][0x18c], RZ, 0x4, P2 ;  /* 0x00006300dac57a11 */ /* 0x040fe200010f24ff */
[----:B-1----:R-:W-:Y:S01]  /*1240*/  IMAD.WIDE.U32 R192, R218, R195, c[0x0][0x208] ;  /* 0x00008200dac07625 */ /* 0x002fe200078e00c3 */
[----:B0-----:R-:W-:-:S04]  /*1250*/  ISETP.NE.AND P2, PT, R194, RZ, PT ;  /* 0x000000ffc200720c */ /* 0x001fc80003f45270 */
[----:B------:R-:W3:Y:S01]  /*1260*/  LDG.E.128 R196, [R196.64] ;  /* 0x00000004c4c47981 */ /* 0x000ee2000c1e1d00 */
[----:B-----5:R-:W-:-:S03]  /*1270*/  FSEL R16, R212, RZ, !P2 ;  /* 0x000000ffd4107208 */ /* 0x020fc60005000000 */
[----:B------:R-:W4:Y:S01]  /*1280*/  LDG.E.128 R192, [R192.64] ;  /* 0x00000004c0c07981 */ /* 0x000f22000c1e1d00 */
[----:B------:R-:W-:Y:S01]  /*1290*/  IADD3 R218, R218, 0x100, RZ ;  /* 0x00000100dada7810 */ /* 0x000fe20007ffe0ff */
[C---:B---3--:R-:W-:Y:S02]  /*12a0*/  FADD.FTZ R230, -R16.reuse, R197 ;  /* 0x000000c510e67221 */ /* 0x048fe40000010100 */
[C---:B------:R-:W-:Y:S02]  /*12b0*/  FADD.FTZ R216, -R16.reuse, R196 ;  /* 0x000000c410d87221 */ /* 0x040fe40000010100 */
[----:B------:R-:W-:Y:S02]  /*12c0*/  FADD.FTZ R240, -R16, R198 ;  /* 0x000000c610f07221 */ /* 0x000fe40000010100 */
[C---:B--2---:R-:W-:Y:S02]  /*12d0*/  FMUL.FTZ R204, R3.reuse, R230 ;  /* 0x000000e603cc7220 */ /* 0x044fe40000410000 */
[----:B------:R-:W-:-:S02]  /*12e0*/  FMUL.FTZ R205, R3, R216 ;  /* 0x000000d803cd7220 */ /* 0x000fc40000410000 */
[----:B----4-:R-:W-:Y:S02]  /*12f0*/  FMUL.FTZ R248, R44, R192 ;  /* 0x000000c02cf87220 */ /* 0x010fe40000410000 */
[----:B------:R-:W-:Y:S02]  /*1300*/  FADD.FTZ R198, -R16, R199 ;  /* 0x000000c710c67221 */ /* 0x000fe40000010100 */
        /* <DEDUP_REMOVED lines=21> */
.L_x_12634:
[----:B------:R-:W-:Y:S05]  /*1460*/  BSYNC B0 ;  /* 0x0000000000007941 */ /* 0x000fea0003800000 */
.L_x_12633:
[----:B------:R-:W-:Y:S01]  /*1470*/  BSSY B0, `(.L_x_12635) ;  /* 0x0000030000007945 */ /* 0x000fe20003800000 */
        /* <DEDUP_REMOVED lines=47> */
.L_x_12636:
[----:B------:R-:W-:Y:S05]  /*1770*/  BSYNC B0 ;  /* 0x0000000000007941 */ /* 0x000fea0003800000 */
.L_x_12635:
        /* <DEDUP_REMOVED lines=21> */
[----:B------:R-:W-:Y:S02]  /*18d0*/  FADD.FTZ R214, -R18, R196 ;  /* 0x000000c412d67221 */ /* 0x000fe40000010100 */
[C---:B--2---:R-:W-:Y:S02]  /*18e0*/  FMUL.FTZ R200, R3.reuse, R238 ;  /* 0x000000ee03c87220 */ /* 0x044fe40000410000 */
[----:B------:R-:W-:Y:S02]  /*18f0*/  FMUL.FTZ R201, R3, R214 ;  /* 0x000000d603c97220 */ /* 0x000fe40000410000 */
[----:B----4-:R-:W-:-:S02]  /*1900*/  FMUL.FTZ R246, R60, R192 ;  /* 0x000000c03cf67220 */ /* 0x010fc40000410000 */
[----:B------:R-:W-:Y:S02]  /*1910*/  FADD.FTZ R121, R121, R193 ;  /* 0x000000c179797221 */ /* 0x000fe40000010000 */
[----:B------:R-:W-:Y:S02]  /*1920*/  FFMA.FTZ R97, R193, R200, R97 ;  /* 0x000000c8c1617223 */ /* 0x000fe40000010061 */
[----:B------:R-:W-:Y:S02]  /*1930*/  FMUL.FTZ R238, R61, R193 ;  /* 0x000000c13dee7220 */ /* 0x000fe40000410000 */
[----:B------:R-:W-:Y:S02]  /*1940*/  FADD.FTZ R198, -R18, R198 ;  /* 0x000000c612c67221 */ /* 0x000fe40000010100 */
[----:B------:R-:W-:Y:S02]  /*1950*/  FADD.FTZ R211, R211, R246 ;  /* 0x000000f6d3d37221 */ /* 0x000fe40000010000 */
        /* <DEDUP_REMOVED lines=18> */
.L_x_12638:
[----:B------:R-:W-:Y:S05]  /*1a80*/  BSYNC B0 ;  /* 0x0000000000007941 */ /* 0x000fea0003800000 */
.L_x_12637:
        /* <DEDUP_REMOVED lines=12> */
[----:B------:R-:W-:-:S04]  /*1b50*/  LEA R212, P2, R218, c[0x0][0x190], 0x2 ;  /* 0x00006400dad47a11 */ /* 0x000fc800078410ff */
[C---:B------:R-:W-:Y:S01]  /*1b60*/  LEA.HI.X R213, R218.reuse, c[0x0][0x194], RZ, 0x2, P2 ;  /* 0x00006500dad57a11 */ /* 0x040fe200010f14ff */
[C---:B------:R-:W-:Y:S01]  /*1b70*/  IMAD.WIDE.U32 R196, R218.reuse, R197, c[0x0][0x208] ;  /* 0x00008200dac47625 */ /* 0x040fe200078e00c5 */
[----:B-1----:R-:W-:-:S03]  /*1b80*/  LEA R192, P2, R218, c[0x0][0x188], 0x4 ;  /* 0x00006200dac07a11 */ /* 0x002fc600078420ff */
[----:B------:R0:W5:Y:S01]  /*1b90*/  LDG.E R13, [R212.64] ;  /* 0x00000004d40d7981 */ /* 0x000162000c1e1900 */
        /* <DEDUP_REMOVED lines=18> */
[----:B0-----:R-:W-:-:S02]  /*1cc0*/  FMUL.FTZ R213, R75, R199 ;  /* 0x000000c74bd57220 */ /* 0x001fc40000410000 */
        /* <DEDUP_REMOVED lines=12> */
.L_x_12640:
[----:B------:R-:W-:Y:S05]  /*1d90*/  BSYNC B0 ;  /* 0x0000000000007941 */ /* 0x000fea0003800000 */
.L_x_12639:
[----:B------:R-:W2:Y:S04]  /*1da0*/  LDL R193, [R1] ;  /* 0x0000000001c17983 */ /* 0x000ea80000100800 */
        /* <DEDUP_REMOVED lines=8> */
.L_x_12658:
        /* <DEDUP_REMOVED lines=18> */
.L_x_12659:
        /* <DEDUP_REMOVED lines=12> */
[----:B------:R-:W-:Y:S02]  /*2010*/  FADD.FTZ R198, RZ, R193 ;  /* 0x000000c1ffc67221 */ /* 0x000fe40000010000 */
[----:B------:R-:W-:Y:S02]  /*2020*/  FADD.FTZ R199, R194, R199 ;  /* 0x000000c7c2c77221 */ /* 0x000fe40000010000 */
[----:B------:R-:W-:Y:S02]  /*2030*/  FADD.FTZ R198, R195, R198 ;  /* 0x000000c6c3c67221 */ /* 0x000fe40000010000 */
[----:B------:R-:W2:Y:S02]  /*2040*/  LDS.128 R192, [R196.X8+0x7010] ;  /* 0x00701000c4c07984 */ /* 0x000ea40000008c00 */
[----:B--2---:R-:W-:Y:S02]  /*2050*/  FADD.FTZ R199, R199, R192 ;  /* 0x000000c0c7c77221 */ /* 0x004fe40000010000 */
[----:B------:R-:W-:-:S02]  /*2060*/  FADD.FTZ R198, R198, R193 ;  /* 0x000000c1c6c67221 */ /* 0x000fc40000010000 */
[----:B------:R-:W-:Y:S02]  /*2070*/  FADD.FTZ R199, R194, R199 ;  /* 0x000000c7c2c77221 */ /* 0x000fe40000010000 */
[----:B------:R-:W-:Y:S02]  /*2080*/  FADD.FTZ R198, R195, R198 ;  /* 0x000000c6c3c67221 */ /* 0x000fe40000010000 */
[----:B------:R-:W2:Y:S02]  /*2090*/  LDS.128 R192, [R196.X8+0x7020] ;  /* 0x00702000c4c07984 */ /* 0x000ea40000008c00 */
[----:B--2---:R-:W-:Y:S02]  /*20a0*/  FADD.FTZ R199, R199, R192 ;  /* 0x000000c0c7c77221 */ /* 0x004fe40000010000 */
[----:B------:R-:W-:Y:S02]  /*20b0*/  FADD.FTZ R192, R198, R193 ;  /* 0x000000c1c6c07221 */ /* 0x000fe40000010000 */
[----:B------:R-:W-:-:S02]  /*20c0*/  FADD.FTZ R193, R194, R199 ;  /* 0x000000c7c2c17221 */ /* 0x000fc40000010000 */
[----:B------:R-:W2:Y:S01]  /*20d0*/  LDS.128 R196, [R196.X8+0x7030] ;  /* 0x00703000c4c47984 */ /* 0x000ea20000008c00 */
[----:B------:R-:W-:Y:S02]  /*20e0*/  FADD.FTZ R192, R195, R192 ;  /* 0x000000c0c3c07221 */ /* 0x000fe40000010000 */
[----:B--2---:R-:W-:Y:S02]  /*20f0*/  FADD.FTZ R193, R193, R196 ;  /* 0x000000c4c1c17221 */ /* 0x004fe40000010000 */
        /* <DEDUP_REMOVED lines=13> */
[----:B0-----:R-:W-:Y:S01]  /*21d0*/  FFMA.FTZ R211, R7, R197, R199 ;  /* 0x000000c507d37223 */ /* 0x001fe200000100c7 */
[----:B------:R-:W-:Y:S02]  /*21e0*/  ISETP.NE.U32.AND P6, PT, RZ, c[0x0][0x258], PT ;  /* 0x00009600ff007a0c */ /* 0x000fe40003fc5070 */
[----:B------:R-:W-:Y:S01]  /*21f0*/  LOP3.LUT P4, RZ, R6, 0xff, RZ, 0xc0, !PT ;  /* 0x000000ff06ff7812 */ /* 0x000fe2000788c0ff */
[----:B------:R-:W-:Y:S01]  /*2200*/  FADD.FTZ R198, R14, -R211 ;  /* 0x800000d30ec67221 */ /* 0x000fe20000010000 */
[----:B------:R-:W-:Y:S02]  /*2210*/  ISETP.NE.AND.EX P6, PT, RZ, c[0x0][0x25c], PT, P6 ;  /* 0x00009700ff007a0c */ /* 0x000fe40003fc5360 */
[C---:B------:R-:W-:Y:S01]  /*2220*/  LOP3.LUT P3, RZ, R6.reuse, 0xff00, RZ, 0xc0, !PT ;  /* 0x0000ff0006ff7812 */ /* 0x040fe2000786c0ff */
[----:B------:R-:W-:Y:S01]  /*2230*/  FMUL.FTZ R211, R3, R198 ;  /* 0x000000c603d37220 */ /* 0x000fe20000410000 */
[----:B------:R-:W-:-:S03]  /*2240*/  LOP3.LUT P2, RZ, R6, 0xff0000, RZ, 0xc0, !PT ;  /* 0x00ff000006ff7812 */ /* 0x000fc6000784c0ff */
[----:B------:R-:W-:-:S05]  /*2250*/  @P5 FADD.FTZ R211, R152, R211 ;  /* 0x000000d398d35221 */ /* 0x000fca0000010000 */
[C---:B------:R-:W-:Y:S01]  /*2260*/  SEL R188, R211.reuse, R188, P6 ;  /* 0x000000bcd3bc7207 */ /* 0x040fe20003000000 */
[----:B------:R-:W-:-:S04]  /*2270*/  FMUL.FTZ R211, R211, R2 ;  /* 0x00000002d3d37220 */ /* 0x000fc80000410000 */
[----:B------:R-:W-:-:S04]  /*2280*/  FMUL.FTZ R211, R211, c[0x0][0x1e8] ;  /* 0x00007a00d3d37a20 */ /* 0x000fc80000410000 */
[----:B--2---:R-:W-:Y:S02]  /*2290*/  FMUL.FTZ R192, R211, R192 ;  /* 0x000000c0d3c07220 */ /* 0x004fe40000410000 */
[----:B------:R-:W-:-:S03]  /*22a0*/  FMUL.FTZ R211, R24, R211 ;  /* 0x000000d318d37220 */ /* 0x000fc60000410000 */
[----:B------:R-:W-:-:S05]  /*22b0*/  FSEL R192, R192, RZ, P4 ;  /* 0x000000ffc0c07208 */ /* 0x000fca0002000000 */
[----:B------:R-:W-:Y:S02]  /*22c0*/  FADD.FTZ R124, R124, R192 ;  /* 0x000000c07c7c7221 */ /* 0x000fe40000010000 */
[----:B------:R-:W-:-:S04]  /*22d0*/  FFMA.FTZ R192, R223, R197, R199 ;  /* 0x000000c5dfc07223 */ /* 0x000fc800000100c7 */
[----:B------:R-:W-:-:S04]  /*22e0*/  FADD.FTZ R192, R243, -R192 ;  /* 0x800000c0f3c07221 */ /* 0x000fc80000010000 */
[----:B------:R-:W-:-:S04]  /*22f0*/  FMUL.FTZ R192, R3, R192 ;  /* 0x000000c003c07220 */ /* 0x000fc80000410000 */
[----:B------:R-:W-:-:S04]  /*2300*/  @P5 FADD.FTZ R192, R153, R192 ;  /* 0x000000c099c05221 */ /* 0x000fc80000010000 */
[C---:B------:R-:W-:Y:S01]  /*2310*/  FMUL.FTZ R198, R192.reuse, R2 ;  /* 0x00000002c0c67220 */ /* 0x040fe20000410000 */
[----:B------:R-:W-:-:S03]  /*2320*/  SEL R189, R192, R189, P6 ;  /* 0x000000bdc0bd7207 */ /* 0x000fc60003000000 */
[----:B------:R-:W-:-:S04]  /*2330*/  FMUL.FTZ R198, R198, c[0x0][0x1e8] ;  /* 0x00007a00c6c67a20 */ /* 0x000fc80000410000 */
[-C--:B------:R-:W-:Y:S02]  /*2340*/  FMUL.FTZ R193, R193, R198.reuse ;  /* 0x000000c6c1c17220 */ /* 0x080fe40000410000 */
[----:B------:R-:W-:-:S03]  /*2350*/  FMUL.FTZ R198, R25, R198 ;  /* 0x000000c619c67220 */ /* 0x000fc60000410000 */
[----:B------:R-:W-:Y:S01]  /*2360*/  FSEL R192, R193, RZ, P3 ;  /* 0x000000ffc1c07208 */ /* 0x000fe20001800000 */
[----:B------:R-:W-:-:S04]  /*2370*/  FFMA.FTZ R193, R221, R197, R199 ;  /* 0x000000c5ddc17223 */ /* 0x000fc800000100c7 */
[----:B------:R-:W-:Y:S02]  /*2380*/  FADD.FTZ R125, R125, R192 ;  /* 0x000000c07d7d7221 */ /* 0x000fe40000010000 */
[----:B------:R-:W-:-:S04]  /*2390*/  FADD.FTZ R192, R236, -R193 ;  /* 0x800000c1ecc07221 */ /* 0x000fc80000010000 */
[----:B------:R-:W-:-:S04]  /*23a0*/  FMUL.FTZ R193, R3, R192 ;  /* 0x000000c003c17220 */ /* 0x000fc80000410000 */
[----:B------:R-:W-:-:S04]  /*23b0*/  @P5 FADD.FTZ R193, R154, R193 ;  /* 0x000000c19ac15221 */ /* 0x000fc80000010000 */
[C---:B------:R-:W-:Y:S01]  /*23c0*/  FMUL.FTZ R192, R193.reuse, R2 ;  /* 0x00000002c1c07220 */ /* 0x040fe20000410000 */
[----:B------:R-:W-:Y:S01]  /*23d0*/  SEL R190, R193, R190, P6 ;  /* 0x000000bec1be7207 */ /* 0x000fe20003000000 */
[----:B------:R-:W-:Y:S02]  /*23e0*/  FFMA.FTZ R193, R235, R197, R199 ;  /* 0x000000c5ebc17223 */ /* 0x000fe400000100c7 */
[----:B------:R-:W-:Y:S02]  /*23f0*/  FMUL.FTZ R199, R192, c[0x0][0x1e8] ;  /* 0x00007a00c0c77a20 */ /* 0x000fe40000410000 */
[----:B------:R-:W-:Y:S02]  /*2400*/  FADD.FTZ R192, R227, -R193 ;  /* 0x800000c1e3c07221 */ /* 0x000fe40000010000 */
[----:B------:R-:W-:Y:S02]  /*2410*/  FMUL.FTZ R193, R194, R199 ;  /* 0x000000c7c2c17220 */ /* 0x000fe40000410000 */
[----:B------:R-:W-:-:S02]  /*2420*/  FMUL.FTZ R192, R3, R192 ;  /* 0x000000c003c07220 */ /* 0x000fc40000410000 */
[----:B------:R-:W-:Y:S01]  /*2430*/  FMUL.FTZ R194, R26, R199 ;  /* 0x000000c71ac27220 */ /* 0x000fe20000410000 */
[----:B------:R-:W-:Y:S01]  /*2440*/  FSEL R193, R193, RZ, P2 ;  /* 0x000000ffc1c17208 */ /* 0x000fe20001000000 */
[----:B------:R-:W-:Y:S01]  /*2450*/  @P5 FADD.FTZ R192, R155, R192 ;  /* 0x000000c09bc05221 */ /* 0x000fe20000010000 */
[----:B------:R-:W-:Y:S02]  /*2460*/  LOP3.LUT P5, RZ, R6, 0xff000000, RZ, 0xc0, !PT ;  /* 0xff00000006ff7812 */ /* 0x000fe400078ac0ff */
[----:B------:R-:W-:Y:S01]  /*2470*/  SEL R194, R194, RZ, P2 ;  /* 0x000000ffc2c27207 */ /* 0x000fe20001000000 */
[C---:B------:R-:W-:Y:S01]  /*2480*/  FMUL.FTZ R210, R192.reuse, R2 ;  /* 0x00000002c0d27220 */ /* 0x040fe20000410000 */
[----:B------:R-:W-:Y:S01]  /*2490*/  SEL R191, R192, R191, P6 ;  /* 0x000000bfc0bf7207 */ /* 0x000fe20003000000 */
[----:B------:R-:W-:Y:S01]  /*24a0*/  FADD.FTZ R126, R126, R193 ;  /* 0x000000c17e7e7221 */ /* 0x000fe20000010000 */
[----:B------:R-:W-:Y:S01]  /*24b0*/  ISETP.NE.U32.AND P6, PT, RZ, c[0x0][0x258], PT ;  /* 0x00009600ff007a0c */ /* 0x000fe20003fc5070 */
[----:B------:R-:W-:-:S03]  /*24c0*/  FMUL.FTZ R210, R210, c[0x0][0x1e8] ;  /* 0x00007a00d2d27a20 */ /* 0x000fc60000410000 */
[----:B------:R-:W-:Y:S01]  /*24d0*/  ISETP.NE.AND.EX P6, PT, RZ, c[0x0][0x25c], PT, P6 ;  /* 0x00009700ff007a0c */ /* 0x000fe20003fc5360 */
[----:B------:R-:W-:-:S05]  /*24e0*/  FMUL.FTZ R195, R195, R210 ;  /* 0x000000d2c3c37220 */ /* 0x000fca0000410000 */
[----:B------:R-:W-:Y:S01]  /*24f0*/  FSEL R192, R195, RZ, P5 ;  /* 0x000000ffc3c07208 */ /* 0x000fe20002800000 */
[----:B------:R-:W-:-:S04]  /*2500*/  FMUL.FTZ R195, R27, R210 ;  /* 0x000000d21bc37220 */ /* 0x000fc80000410000 */
[----:B------:R-:W-:Y:S01]  /*2510*/  FADD.FTZ R127, R127, R192 ;  /* 0x000000c07f7f7221 */ /* 0x000fe20000010000 */
[----:B------:R-:W-:Y:S01]  /*2520*/  SEL R195, R195, RZ, P5 ;  /* 0x000000ffc3c37207 */ /* 0x000fe20002800000 */
[----:B------:R-:W-:-:S05]  /*2530*/  @P6 IMAD.WIDE.U32 R192, R4, R212, c[0x0][0x258] ;  /* 0x0000960004c06625 */ /* 0x000fca00078e00d4 */
[----:B------:R0:W-:Y:S02]  /*2540*/  @P6 STG.E.128 [R192.64], R188 ;  /* 0x000000bcc0006986 */ /* 0x0001e4000c101d04 */
[----:B0-----:R-:W-:Y:S01]  /*2550*/  SEL R193, R198, RZ, P3 ;  /* 0x000000ffc6c17207 */ /* 0x001fe20001800000 */
[C---:B------:R-:W-:Y:S01]  /*2560*/  IMAD.WIDE.U32 R198, R4.reuse, R212, c[0x0][0x248] ;  /* 0x0000920004c67625 */ /* 0x040fe200078e00d4 */
[----:B------:R-:W-:Y:S02]  /*2570*/  SEL R192, R211, RZ, P4 ;  /* 0x000000ffd3c07207 */ /* 0x000fe40002000000 */
[----:B------:R-:W-:-:S03]  /*2580*/  IADD3 R4, R4, 0x100, RZ ;  /* 0x0000010004047810 */ /* 0x000fc60007ffe0ff */
[----:B------:R0:W-:Y:S04]  /*2590*/  STG.E.128 [R198.64], R192 ;  /* 0x000000c0c6007986 */ /* 0x0001e8000c101d04 */
.L_x_12644:
[----:B-1----:R-:W-:Y:S05]  /*25a0*/  BSYNC B0 ;  /* 0x0000000000007941 */ /* 0x002fea0003800000 */
.L_x_12643:
        /* <DEDUP_REMOVED lines=9> */
[-CC-:B------:R-:W-:Y:S01]  /*2640*/  FFMA.FTZ R211, R209, R197.reuse, R199.reuse ;  /* 0x000000c5d1d37223 */ /* 0x180fe200000100c7 */
[----:B------:R-:W-:Y:S01]  /*2650*/  ISETP.NE.U32.AND P6, PT, RZ, c[0x0][0x258], PT ;  /* 0x00009600ff007a0c */ /* 0x000fe20003fc5070 */
[----:B------:R-:W-:Y:S01]  /*2660*/  FFMA.FTZ R210, R233, R197, R199 ;  /* 0x000000c5e9d27223 */ /* 0x000fe200000100c7 */
[----:B------:R-:W-:Y:S01]  /*2670*/  ISETP.NE.AND.EX P5, PT, RZ, c[0x0][0x21c], PT, P5 ;  /* 0x00008700ff007a0c */ /* 0x000fe20003fa5350 */
[----:B------:R-:W-:Y:S01]  /*2680*/  FADD.FTZ R198, R250, -R211 ;  /* 0x800000d3fac67221 */ /* 0x000fe20000010000 */
[----:B------:R-:W-:Y:S01]  /*2690*/  ISETP.NE.AND.EX P6, PT, RZ, c[0x0][0x25c], PT, P6 ;  /* 0x00009700ff007a0c */ /* 0x000fe20003fc5360 */
[----:B------:R-:W-:Y:S01]  /*26a0*/  FADD.FTZ R210, R219, -R210 ;  /* 0x800000d2dbd27221 */ /* 0x000fe20000010000 */
[C---:B------:R-:W-:Y:S01]  /*26b0*/  LOP3.LUT P4, RZ, R8.reuse, 0xff, RZ, 0xc0, !PT ;  /* 0x000000ff08ff7812 */ /* 0x040fe2000788c0ff */
[C---:B------:R-:W-:Y:S01]  /*26c0*/  FMUL.FTZ R211, R3.reuse, R198 ;  /* 0x000000c603d37220 */ /* 0x040fe20000410000 */
[C---:B------:R-:W-:Y:S01]  /*26d0*/  LOP3.LUT P3, RZ, R8.reuse, 0xff00, RZ, 0xc0, !PT ;  /* 0x0000ff0008ff7812 */ /* 0x040fe2000786c0ff */
[----:B------:R-:W-:Y:S01]  /*26e0*/  FMUL.FTZ R210, R3, R210 ;  /* 0x000000d203d27220 */ /* 0x000fe20000410000 */
[----:B------:R-:W-:-:S05]  /*26f0*/  LOP3.LUT P2, RZ, R8, 0xff0000, RZ, 0xc0, !PT ;  /* 0x00ff000008ff7812 */ /* 0x000fca000784c0ff */
[----:B------:R-:W-:Y:S02]  /*2700*/  @P5 FADD.FTZ R211, R156, R211 ;  /* 0x000000d39cd35221 */ /* 0x000fe40000010000 */
[----:B------:R-:W-:-:S03]  /*2710*/  @P5 FADD.FTZ R210, R159, R210 ;  /* 0x000000d29fd25221 */ /* 0x000fc60000010000 */
[C---:B------:R-:W-:Y:S01]  /*2720*/  SEL R188, R211.reuse, R188, P6 ;  /* 0x000000bcd3bc7207 */ /* 0x040fe20003000000 */
[-C--:B------:R-:W-:Y:S01]  /*2730*/  FMUL.FTZ R211, R211, R2.reuse ;  /* 0x00000002d3d37220 */ /* 0x080fe20000410000 */
[C---:B------:R-:W-:Y:S01]  /*2740*/  SEL R191, R210.reuse, R191, P6 ;  /* 0x000000bfd2bf7207 */ /* 0x040fe20003000000 */
[----:B------:R-:W-:Y:S02]  /*2750*/  FMUL.FTZ R210, R210, R2 ;  /* 0x00000002d2d27220 */ /* 0x000fe40000410000 */
[----:B------:R-:W-:Y:S02]  /*2760*/  FMUL.FTZ R211, R211, c[0x0][0x1e8] ;  /* 0x00007a00d3d37a20 */ /* 0x000fe40000410000 */
[----:B------:R-:W-:Y:S02]  /*2770*/  FMUL.FTZ R210, R210, c[0x0][0x1e8] ;  /* 0x00007a00d2d27a20 */ /* 0x000fe40000410000 */
[----:B--2---:R-:W-:Y:S02]  /*2780*/  FMUL.FTZ R192, R211, R192 ;  /* 0x000000c0d3c07220 */ /* 0x004fe40000410000 */
[----:B------:R-:W-:-:S02]  /*2790*/  FMUL.FTZ R195, R195, R210 ;  /* 0x000000d2c3c37220 */ /* 0x000fc40000410000 */
[----:B------:R-:W-:Y:S01]  /*27a0*/  FMUL.FTZ R210, R35, R210 ;  /* 0x000000d223d27220 */ /* 0x000fe20000410000 */
[----:B------:R-:W-:Y:S01]  /*27b0*/  FSEL R192, R192, RZ, P4 ;  /* 0x000000ffc0c07208 */ /* 0x000fe20002000000 */
[----:B------:R-:W-:-:S04]  /*27c0*/  FMUL.FTZ R211, R32, R211 ;  /* 0x000000d320d37220 */ /* 0x000fc80000410000 */
        /* <DEDUP_REMOVED lines=15> */
[----:B------:R-:W-:Y:S01]  /*28c0*/  @P5 FADD.FTZ R193, R158, R193 ;  /* 0x000000c19ec15221 */ /* 0x000fe20000010000 */
[----:B------:R-:W-:-:S04]  /*28d0*/  ISETP.NE.U32.AND P5, PT, RZ, c[0x0][0x258], PT ;  /* 0x00009600ff007a0c */ /* 0x000fc80003fa5070 */
[C---:B------:R-:W-:Y:S01]  /*28e0*/  SEL R190, R193.reuse, R190, P6 ;  /* 0x000000bec1be7207 */ /* 0x040fe20003000000 */
[----:B------:R-:W-:Y:S01]  /*28f0*/  FMUL.FTZ R193, R193, R2 ;  /* 0x00000002c1c17220 */ /* 0x000fe20000410000 */
[----:B------:R-:W-:-:S03]  /*2900*/  ISETP.NE.AND.EX P5, PT, RZ, c[0x0][0x25c], PT, P5 ;  /* 0x00009700ff007a0c */ /* 0x000fc60003fa5350 */
[----:B------:R-:W-:-:S04]  /*2910*/  FMUL.FTZ R199, R193, c[0x0][0x1e8] ;  /* 0x00007a00c1c77a20 */ /* 0x000fc80000410000 */
[----:B------:R-:W-:-:S05]  /*2920*/  FMUL.FTZ R194, R194, R199 ;  /* 0x000000c7c2c27220 */ /* 0x000fca0000410000 */
[----:B------:R-:W-:Y:S01]  /*2930*/  FSEL R193, R194, RZ, P2 ;  /* 0x000000ffc2c17208 */ /* 0x000fe20001000000 */
[----:B------:R-:W-:Y:S01]  /*2940*/  FMUL.FTZ R194, R34, R199 ;  /* 0x000000c722c27220 */ /* 0x000fe20000410000 */
[----:B------:R-:W-:-:S03]  /*2950*/  @P5 LEA R192, P6, R4, c[0x0][0x258], 0x4 ;  /* 0x0000960004c05a11 */ /* 0x000fc600078c20ff */
[----:B------:R-:W-:Y:S01]  /*2960*/  FADD.FTZ R130, R130, R193 ;  /* 0x000000c182827221 */ /* 0x000fe20000010000 */
[----:B------:R-:W-:Y:S02]  /*2970*/  @P5 LEA.HI.X R193, R4, c[0x0][0x25c], RZ, 0x4, P6 ;  /* 0x0000970004c15a11 */ /* 0x000fe400030f24ff */
[----:B------:R-:W-:Y:S02]  /*2980*/  SEL R194, R194, RZ, P2 ;  /* 0x000000ffc2c27207 */ /* 0x000fe40001000000 */
[----:B------:R-:W-:Y:S01]  /*2990*/  LOP3.LUT P2, RZ, R8, 0xff000000, RZ, 0xc0, !PT ;  /* 0xff00000008ff7812 */ /* 0x000fe2000784c0ff */
[----:B------:R0:W-:Y:S02]  /*29a0*/  @P5 STG.E.128 [R192.64], R188 ;  /* 0x000000bcc0005986 */ /* 0x0001e4000c101d04 */
[----:B0-----:R-:W-:Y:S02]  /*29b0*/  SEL R193, R198, RZ, P3 ;  /* 0x000000ffc6c17207 */ /* 0x001fe40001800000 */
[----:B------:R-:W-:-:S02]  /*29c0*/  FSEL R198, R195, RZ, P2 ;  /* 0x000000ffc3c67208 */ /* 0x000fc40001000000 */
[----:B------:R-:W-:Y:S02]  /*29d0*/  SEL R195, R210, RZ, P2 ;  /* 0x000000ffd2c37207 */ /* 0x000fe40001000000 */
[----:B------:R-:W-:Y:S01]  /*29e0*/  SEL R192, R211, RZ, P4 ;  /* 0x000000ffd3c07207 */ /* 0x000fe20002000000 */
[----:B------:R-:W-:Y:S01]  /*29f0*/  FADD.FTZ R131, R131, R198 ;  /* 0x000000c683837221 */ /* 0x000fe20000010000 */
[----:B------:R-:W-:-:S04]  /*2a00*/  LEA R198, P2, R4, c[0x0][0x248], 0x4 ;  /* 0x0000920004c67a11 */ /* 0x000fc800078420ff */
[C---:B------:R-:W-:Y:S02]  /*2a10*/  LEA.HI.X R199, R4.reuse, c[0x0][0x24c], RZ, 0x4, P2 ;  /* 0x0000930004c77a11 */ /* 0x040fe400010f24ff */
[----:B------:R-:W-:-:S03]  /*2a20*/  IADD3 R4, R4, 0x100, RZ ;  /* 0x0000010004047810 */ /* 0x000fc60007ffe0ff */
[----:B------:R0:W-:Y:S04]  /*2a30*/  STG.E.128 [R198.64], R192 ;  /* 0x000000c0c6007986 */ /* 0x0001e8000c101d04 */
.L_x_12646:
[----:B------:R-:W-:Y:S05]  /*2a40*/  BSYNC B0 ;  /* 0x0000000000007941 */ /* 0x000fea0003800000 */
.L_x_12645:
[----:B------:R-:W-:Y:S01]  /*2a50*/  ISETP.GE.U32.AND P2, PT, R5, 0x300, PT ;  /* 0x000003000500780c */ /* 0x000fe20003f46070 */
[----:B------:R-:W-:-:S12]  /*2a60*/  BSSY B0, `(.L_x_12647) ;  /* 0x0000048000007945 */ /* 0x000fd80003800000 */
        /* <DEDUP_REMOVED lines=13> */
[----:B------:R-:W-:Y:S01]  /*2b40*/  ISETP.NE.AND.EX P6, PT, RZ, c[0x0][0x25c], PT, P6 ;  /* 0x00009700ff007a0c */ /* 0x000fe20003fc5360 */
[----:B------:R-:W-:Y:S01]  /*2b50*/  FADD.FTZ R210, R217, -R210 ;  /* 0x800000d2d9d27221 */ /* 0x000fe20000010000 */
[----:B------:R-:W-:Y:S01]  /*2b60*/  LOP3.LUT P3, RZ, R9, 0xff00, RZ, 0xc0, !PT ;  /* 0x0000ff0009ff7812 */ /* 0x000fe2000786c0ff */
[----:B------:R-:W-:Y:S01]  /*2b70*/  FMUL.FTZ R211, R3, R198 ;  /* 0x000000c603d37220 */ /* 0x000fe20000410000 */
[----:B------:R-:W-:Y:S01]  /*2b80*/  LOP3.LUT P2, RZ, R9, 0xff0000, RZ, 0xc0, !PT ;  /* 0x00ff000009ff7812 */ /* 0x000fe2000784c0ff */
[----:B------:R-:W-:-:S02]  /*2b90*/  FMUL.FTZ R210, R3, R210 ;  /* 0x000000d203d27220 */ /* 0x000fc40000410000 */
        /* <DEDUP_REMOVED lines=52> */
.L_x_12648:
[----:B------:R-:W-:Y:S05]  /*2ee0*/  BSYNC B0 ;  /* 0x0000000000007941 */ /* 0x000fea0003800000 */
.L_x_12647:
        /* <DEDUP_REMOVED lines=73> */
.L_x_12650:
[----:B------:R-:W-:Y:S05]  /*3380*/  BSYNC B0 ;  /* 0x0000000000007941 */ /* 0x000fea0003800000 */
.L_x_12649:
        /* <DEDUP_REMOVED lines=72> */
.L_x_12652:
[----:B------:R-:W-:Y:S05]  /*3810*/  BSYNC B0 ;  /* 0x0000000000007941 */ /* 0x000fea0003800000 */
.L_x_12651:
        /* <DEDUP_REMOVED lines=43> */
[----:B------:R-:W-:-:S05]  /*3ad0*/  FSEL R192, R193, RZ, P3 ;  /* 0x000000ffc1c07208 */ /* 0x000fca0001800000 */
[----:B------:R-:W-:Y:S02]  /*3ae0*/  FADD.FTZ R145, R145, R192 ;  /* 0x000000c091917221 */ /* 0x000fe40000010000 */
[----:B------:R-:W-:-:S04]  /*3af0*/  FFMA.FTZ R192, R18, R197, R199 ;  /* 0x000000c512c07223 */ /* 0x000fc800000100c7 */
        /* <DEDUP_REMOVED lines=26> */
.L_x_12654:
[----:B------:R-:W-:Y:S05]  /*3ca0*/  BSYNC B0 ;  /* 0x0000000000007941 */ /* 0x000fea0003800000 */
.L_x_12653:
        /* <DEDUP_REMOVED lines=9> */
[----:B------:R-:W-:Y:S01]  /*3d40*/  FADD.FTZ R210, R222, -R193 ;  /* 0x800000c1ded27221 */ /* 0x000fe20000010000 */
[----:B------:R-:W-:Y:S01]  /*3d50*/  HFMA2.MMA R193, -RZ, RZ, 0, 9.5367431640625e-07 ;  /* 0x00000010ffc17435 */ /* 0x000fe200000001ff */
[----:B------:R-:W-:Y:S02]  /*3d60*/  FADD.FTZ R192, R245, -R192 ;  /* 0x800000c0f5c07221 */ /* 0x000fe40000010000 */
[----:B------:R-:W-:Y:S02]  /*3d70*/  FFMA.FTZ R194, R251, R197, R196 ;  /* 0x000000c5fbc27223 */ /* 0x000fe400000100c4 */
[----:B------:R-:W-:-:S02]  /*3d80*/  FMUL.FTZ R199, R3, R192 ;  /* 0x000000c003c77220 */ /* 0x000fc40000410000 */
[----:B------:R-:W-:Y:S02]  /*3d90*/  FADD.FTZ R194, R237, -R194 ;  /* 0x800000c2edc27221 */ /* 0x000fe40000010000 */
[----:B------:R-:W-:Y:S02]  /*3da0*/  FFMA.FTZ R196, R220, R197, R196 ;  /* 0x000000c5dcc47223 */ /* 0x000fe400000100c4 */
[----:B------:R-:W-:-:S04]  /*3db0*/  IMAD.WIDE.U32 R192, R4, R193, c[0x0][0x170] ;  /* 0x00005c0004c07625 */ /* 0x000fc800078e00c1 */
[----:B------:R-:W-:Y:S02]  /*3dc0*/  FMUL.FTZ R198, R3, R194 ;  /* 0x000000c203c67220 */ /* 0x000fe40000410000 */
[----:B------:R-:W2:Y:S01]  /*3dd0*/  LDG.E.128 R192, [R192.64] ;  /* 0x00000004c0c07981 */ /* 0x000ea2000c1e1d00 */
        /* <DEDUP_REMOVED lines=21> */
[----:B------:R-:W-:Y:S02]  /*3f30*/  FMUL.FTZ R199, R199, c[0x0][0x1e8] ;  /* 0x00007a00c7c77a20 */ /* 0x000fe40000410000 */
[----:B------:R-:W-:Y:S02]  /*3f40*/  FMUL.FTZ R198, R198, c[0x0][0x1e8] ;  /* 0x00007a00c6c67a20 */ /* 0x000fe40000410000 */
[----:B0-----:R-:W-:Y:S01]  /*3f50*/  FMUL.FTZ R196, R3, R2 ;  /* 0x0000000203c47220 */ /* 0x001fe20000410000 */
[----:B------:R-:W-:-:S04]  /*3f60*/  LEA R2, P2, R4, c[0x0][0x248], 0x4 ;  /* 0x0000920004027a11 */ /* 0x000fc800078420ff */
[----:B------:R-:W-:Y:S02]  /*3f70*/  LEA.HI.X R3, R4, c[0x0][0x24c], RZ, 0x4, P2 ;  /* 0x0000930004037a11 */ /* 0x000fe400010f24ff */
[----:B------:R-:W-:Y:S01]  /*3f80*/  LOP3.LUT P2, RZ, R13, 0xff, RZ, 0xc0, !PT ;  /* 0x000000ff0dff7812 */ /* 0x000fe2000784c0ff */
[----:B------:R-:W-:Y:S02]  /*3f90*/  FMUL.FTZ R197, R69, R198 ;  /* 0x000000c645c57220 */ /* 0x000fe40000410000 */
[----:B------:R-:W-:Y:S02]  /*3fa0*/  FMUL.FTZ R196, R196, c[0x0][0x1e8] ;  /* 0x00007a00c4c47a20 */ /* 0x000fe40000410000 */
[----:B--2---:R-:W-:Y:S02]  /*3fb0*/  FMUL.FTZ R4, R199, R192 ;  /* 0x000000c0c7047220 */ /* 0x004fe40000410000 */
[----:B------:R-:W-:Y:S02]  /*3fc0*/  FMUL.FTZ R199, R68, R199 ;  /* 0x000000c744c77220 */ /* 0x000fe40000410000 */
[----:B------:R-:W-:Y:S01]  /*3fd0*/  FMUL.FTZ R193, R193, R198 ;  /* 0x000000c6c1c17220 */ /* 0x000fe20000410000 */
[----:B------:R-:W-:-:S02]  /*3fe0*/  FSEL R4, R4, RZ, P2 ;  /* 0x000000ff04047208 */ /* 0x000fc40001000000 */
[----:B------:R-:W-:Y:S02]  /*3ff0*/  SEL R192, R199, RZ, P2 ;  /* 0x000000ffc7c07207 */ /* 0x000fe40001000000 */
[----:B------:R-:W-:-:S04]  /*4000*/  LOP3.LUT P2, RZ, R13, 0xff00, RZ, 0xc0, !PT ;  /* 0x0000ff000dff7812 */ /* 0x000fc8000784c0ff */
[----:B------:R-:W-:Y:S02]  /*4010*/  FSEL R198, R193, RZ, P2 ;  /* 0x000000ffc1c67208 */ /* 0x000fe40001000000 */
[----:B------:R-:W-:Y:S01]  /*4020*/  SEL R193, R197, RZ, P2 ;  /* 0x000000ffc5c17207 */ /* 0x000fe20001000000 */
[----:B------:R-:W-:Y:S01]  /*4030*/  FMUL.FTZ R197, R210, c[0x0][0x1e8] ;  /* 0x00007a00d2c57a20 */ /* 0x000fe20000410000 */
[----:B------:R-:W-:-:S03]  /*4040*/  LOP3.LUT P2, RZ, R13, 0xff0000, RZ, 0xc0, !PT ;  /* 0x00ff00000dff7812 */ /* 0x000fc6000784c0ff */
[-C--:B------:R-:W-:Y:S02]  /*4050*/  FMUL.FTZ R194, R194, R197.reuse ;  /* 0x000000c5c2c27220 */ /* 0x080fe40000410000 */
[----:B------:R-:W-:-:S03]  /*4060*/  FMUL.FTZ R199, R70, R197 ;  /* 0x000000c546c77220 */ /* 0x000fc60000410000 */
[----:B------:R-:W-:Y:S02]  /*4070*/  FSEL R197, R194, RZ, P2 ;  /* 0x000000ffc2c57208 */ /* 0x000fe40001000000 */
[----:B------:R-:W-:Y:S01]  /*4080*/  SEL R194, R199, RZ, P2 ;  /* 0x000000ffc7c27207 */ /* 0x000fe20001000000 */
[-C--:B------:R-:W-:Y:S01]  /*4090*/  FMUL.FTZ R199, R195, R196.reuse ;  /* 0x000000c4c3c77220 */ /* 0x080fe20000410000 */
[----:B------:R-:W-:Y:S01]  /*40a0*/  LOP3.LUT P2, RZ, R13, 0xff000000, RZ, 0xc0, !PT ;  /* 0xff0000000dff7812 */ /* 0x000fe2000784c0ff */
[----:B------:R-:W-:-:S05]  /*40b0*/  FMUL.FTZ R195, R71, R196 ;  /* 0x000000c447c37220 */ /* 0x000fca0000410000 */
[----:B------:R-:W-:-:S05]  /*40c0*/  SEL R195, R195, RZ, P2 ;  /* 0x000000ffc3c37207 */ /* 0x000fca0001000000 */
[----:B------:R0:W-:Y:S01]  /*40d0*/  STG.E.128 [R2.64], R192 ;  /* 0x000000c002007986 */ /* 0x0001e2000c101d04 */
[----:B------:R-:W-:Y:S01]  /*40e0*/  FSEL R196, R199, RZ, P2 ;  /* 0x000000ffc7c47208 */ /* 0x000fe20001000000 */
[----:B------:R-:W-:Y:S02]  /*40f0*/  FADD.FTZ R148, R148, R4 ;  /* 0x0000000494947221 */ /* 0x000fe40000010000 */
[----:B------:R-:W-:Y:S02]  /*4100*/  FADD.FTZ R149, R149, R198 ;  /* 0x000000c695957221 */ /* 0x000fe40000010000 */
[----:B------:R-:W-:Y:S02]  /*4110*/  FADD.FTZ R150, R150, R197 ;  /* 0x000000c596967221 */ /* 0x000fe40000010000 */
[----:B------:R-:W-:Y:S02]  /*4120*/  FADD.FTZ R151, R151, R196 ;  /* 0x000000c497977221 */ /* 0x000fe40000010000 */
.L_x_12656:
[----:B------:R-:W-:Y:S05]  /*4130*/  BSYNC B0 ;  /* 0x0000000000007941 */ /* 0x000fea0003800000 */
.L_x_12655:
[----:B0-----:R-:W2:Y:S01]  /*4140*/  LDL.LU R2, [R1] ;  /* 0x0000000001027983 */ /* 0x001ea20000300800 */
[----:B------:R-:W-:Y:S02]  /*4150*/  IADD3 R0, R0, c[0x0][0x160], RZ ;  /* 0x0000580000007a10 */ /* 0x000fe40007ffe0ff */
[----:B--2---:R-:W-:-:S04]  /*4160*/  LOP3.LUT P2, RZ, R2, 0xff, RZ, 0xc0, !PT ;  /* 0x000000ff02ff7812 */ /* 0x004fc8000784c0ff */
[----:B------:R-:W-:Y:S02]  /*4170*/  SEL R2, RZ, 0x1, P2 ;  /* 0x00000001ff027807 */ /* 0x000fe40001000000 */
[----:B------:R-:W-:-:S03]  /*4180*/  ISETP.GE.AND P2, PT, R0, c[0x0][0x164], PT ;  /* 0x0000590000007a0c */ /* 0x000fc60003f46270 */
[----:B------:R0:W-:Y:S10]  /*4190*/  STL.S16 [R1], R2 ;  /* 0x0000000201007387 */ /* 0x0001f40000100600 */
[----:B0-----:R-:W-:Y:S01]  /*41a0*/  @P2 CALL.REL.NOINC `(.L_x_12626) ;  /* 0x0000001000002944 */ /* 0x001fe20003c00000 */
[----:B------:R-:W-:Y:S05]  /*41b0*/  BRA `(.L_x_12657) ;  /* 0xffffc4f000007947 */ /* 0x000fea000383ffff */
.L_x_12626:
[----:B0-----:R-:W0:Y:S01]  /*41c0*/  S2UR UR6, SR_CTAID.X ;  /* 0x00000000000679c3 */ /* 0x001e220000002500 */
[----:B------:R-:W0:Y:S01]  /*41d0*/  S2R R2, SR_TID.X ;  /* 0x0000000000027919 */ /* 0x000e220000002100 */
[----:B------:R-:W-:-:S02]  /*41e0*/  LOP3.LUT P5, RZ, R5, 0xffffff00, RZ, 0xc0, !PT ;  /* 0xffffff0005ff7812 */ /* 0x000fc400078ac0ff */
[C---:B------:R-:W-:Y:S02]  /*41f0*/  ISETP.GE.U32.AND P4, PT, R5.reuse, 0x200, PT ;  /* 0x000002000500780c */ /* 0x040fe40003f86070 */
[C---:B------:R-:W-:Y:S02]  /*4200*/  ISETP.GE.U32.AND P3, PT, R5.reuse, 0x300, PT ;  /* 0x000003000500780c */ /* 0x040fe40003f66070 */
[----:B------:R-:W-:Y:S02]  /*4210*/  ISETP.GE.U32.AND P2, PT, R5, 0x400, PT ;  /* 0x000004000500780c */ /* 0x000fe40003f46070 */
[----:B-----5:R-:W-:Y:S02]  /*4220*/  @P0 MOV R29, 0x10 ;  /* 0x00000010001d0802 */ /* 0x020fe40000000f00 */
[----:B------:R-:W-:-:S03]  /*4230*/  @P1 MOV R31, 0x10 ;  /* 0x00000010001f1802 */ /* 0x000fc60000000f00 */
[----:B------:R-:W-:Y:S02]  /*4240*/  @P5 MOV R9, 0x10 ;  /* 0x0000001000095802 */ /* 0x000fe40000000f00 */
        /* <DEDUP_REMOVED lines=59> */
.L_x_12641:
[----:B------:R-:W-:Y:S01]  /*4600*/  HFMA2.MMA R194, -RZ, RZ, 0, 9.5367431640625e-07 ;  /* 0x00000010ffc27435 */ /* 0x000fe200000001ff */
[----:B------:R-:W-:-:S02]  /*4610*/  MOV R193, R211 ;  /* 0x000000d300c17202 */ /* 0x000fc40000000f00 */
[----:B------:R-:W-:Y:S02]  /*4620*/  MOV R199, 0x1f ;  /* 0x0000001f00c77802 */ /* 0x000fe40000000f00 */
[----:B------:R-:W-:Y:S02]  /*4630*/  MOV R198, 0xffffffff ;  /* 0xffffffff00c67802 */ /* 0x000fe40000000f00 */
[----:B------:R-:W-:Y:S02]  /*4640*/  MOV R192, 0x4660 ;  /* 0x0000466000c07802 */ /* 0x000fe40000000f00 */
[----:B-----5:R-:W-:Y:S05]  /*4650*/  CALL.REL.NOINC `($__internal_194_$__cuda_sm70_shflsync_down_p) ;  /* 0x0000046000007944 */ /* 0x020fea0003c00000 */
[----:B-1----:R-:W-:Y:S01]  /*4660*/  MOV R195, R194 ;  /* 0x000000c200c37202 */ /* 0x002fe20000000f00 */
[----:B------:R-:W-:Y:S05]  /*4670*/  BRA `(.L_x_12658) ;  /* 0xffffd7b000007947 */ /* 0x000fea000383ffff */
.L_x_12642:
[----:B------:R-:W-:Y:S01]  /*4680*/  HFMA2.MMA R194, -RZ, RZ, 0, 9.5367431640625e-07 ;  /* 0x00000010ffc27435 */ /* 0x000fe200000001ff */
[----:B------:R-:W-:Y:S02]  /*4690*/  MOV R193, R210 ;  /* 0x000000d200c17202 */ /* 0x000fe40000000f00 */
[----:B------:R-:W-:Y:S02]  /*46a0*/  MOV R199, 0x1f ;  /* 0x0000001f00c77802 */ /* 0x000fe40000000f00 */
[----:B------:R-:W-:-:S02]  /*46b0*/  MOV R198, 0xffffffff ;  /* 0xffffffff00c67802 */ /* 0x000fc40000000f00 */
[----:B------:R-:W-:Y:S02]  /*46c0*/  MOV R192, 0x46e0 ;  /* 0x000046e000c07802 */ /* 0x000fe40000000f00 */
[----:B01---5:R-:W-:Y:S05]  /*46d0*/  CALL.REL.NOINC `($__internal_194_$__cuda_sm70_shflsync_down_p) ;  /* 0x000003e000007944 */ /* 0x023fea0003c00000 */
[----:B------:R-:W-:Y:S01]  /*46e0*/  FADD.FTZ R211, R195, R211 ;  /* 0x000000d3c3d37221 */ /* 0x000fe20000010000 */
[----:B------:R-:W-:Y:S01]  /*46f0*/  MOV R199, 0x1f ;  /* 0x0000001f00c77802 */ /* 0x000fe20000000f00 */
[----:B-1----:R-:W-:Y:S01]  /*4700*/  FADD.FTZ R210, R210, R194 ;  /* 0x000000c2d2d27221 */ /* 0x002fe20000010000 */
[----:B------:R-:W-:Y:S01]  /*4710*/  HFMA2.MMA R194, -RZ, RZ, 0, 4.76837158203125e-07 ;  /* 0x00000008ffc27435 */ /* 0x000fe200000001ff */
[----:B------:R-:W-:Y:S02]  /*4720*/  MOV R198, 0xffffffff ;  /* 0xffffffff00c67802 */ /* 0x000fe40000000f00 */
[----:B------:R-:W-:Y:S02]  /*4730*/  MOV R193, R211 ;  /* 0x000000d300c17202 */ /* 0x000fe40000000f00 */
[----:B------:R-:W-:Y:S02]  /*4740*/  MOV R192, 0x4760 ;  /* 0x0000476000c07802 */ /* 0x000fe40000000f00 */
[----:B------:R-:W-:Y:S05]  /*4750*/  CALL.REL.NOINC `($__internal_194_$__cuda_sm70_shflsync_down_p) ;  /* 0x0000036000007944 */ /* 0x000fea0003c00000 */
[----:B-1----:R-:W-:Y:S01]  /*4760*/  MOV R195, R194 ;  /* 0x000000c200c37202 */ /* 0x002fe20000000f00 */
[----:B------:R-:W-:Y:S01]  /*4770*/  HFMA2.MMA R194, -RZ, RZ, 0, 4.76837158203125e-07 ;  /* 0x00000008ffc27435 */ /* 0x000fe200000001ff */
[----:B------:R-:W-:-:S02]  /*4780*/  MOV R193, R210 ;  /* 0x000000d200c17202 */ /* 0x000fc40000000f00 */
[----:B------:R-:W-:Y:S02]  /*4790*/  MOV R199, 0x1f ;  /* 0x0000001f00c77802 */ /* 0x000fe40000000f00 */
[----:B------:R-:W-:Y:S02]  /*47a0*/  MOV R198, 0xffffffff ;  /* 0xffffffff00c67802 */ /* 0x000fe40000000f00 */
[----:B------:R-:W-:Y:S02]  /*47b0*/  MOV R192, 0x47d0 ;  /* 0x000047d000c07802 */ /* 0x000fe40000000f00 */
[----:B------:R-:W-:Y:S05]  /*47c0*/  CALL.REL.NOINC `($__internal_194_$__cuda_sm70_shflsync_down_p) ;  /* 0x000002f000007944 */ /* 0x000fea0003c00000 */
[----:B------:R-:W-:Y:S01]  /*47d0*/  FADD.FTZ R211, R195, R211 ;  /* 0x000000d3c3d37221 */ /* 0x000fe20000010000 */
[----:B------:R-:W-:Y:S01]  /*47e0*/  MOV R199, 0x1f ;  /* 0x0000001f00c77802 */ /* 0x000fe20000000f00 */
[----:B-1----:R-:W-:Y:S01]  /*47f0*/  FADD.FTZ R210, R210, R194 ;  /* 0x000000c2d2d27221 */ /* 0x002fe20000010000 */
[----:B------:R-:W-:Y:S01]  /*4800*/  HFMA2.MMA R194, -RZ, RZ, 0, 2.384185791015625e-07 ;  /* 0x00000004ffc27435 */ /* 0x000fe200000001ff */
[----:B------:R-:W-:Y:S02]  /*4810*/  MOV R198, 0xffffffff ;  /* 0xffffffff00c67802 */ /* 0x000fe40000000f00 */
[----:B------:R-:W-:-:S02]  /*4820*/  MOV R193, R211 ;  /* 0x000000d300c17202 */ /* 0x000fc40000000f00 */
[----:B------:R-:W-:Y:S02]  /*4830*/  MOV R192, 0x4850 ;  /* 0x0000485000c07802 */ /* 0x000fe40000000f00 */
[----:B------:R-:W-:Y:S05]  /*4840*/  CALL.REL.NOINC `($__internal_194_$__cuda_sm70_shflsync_down_p) ;  /* 0x0000027000007944 */ /* 0x000fea0003c00000 */
[----:B-1----:R-:W-:Y:S01]  /*4850*/  MOV R195, R194 ;  /* 0x000000c200c37202 */ /* 0x002fe20000000f00 */
[----:B------:R-:W-:Y:S01]  /*4860*/  HFMA2.MMA R194, -RZ, RZ, 0, 2.384185791015625e-07 ;  /* 0x00000004ffc27435 */ /* 0x000fe200000001ff */
[----:B------:R-:W-:Y:S02]  /*4870*/  MOV R193, R210 ;  /* 0x000000d200c17202 */ /* 0x000fe40000000f00 */
[----:B------:R-:W-:Y:S02]  /*4880*/  MOV R199, 0x1f ;  /* 0x0000001f00c77802 */ /* 0x000fe40000000f00 */
[----:B------:R-:W-:Y:S02]  /*4890*/  MOV R198, 0xffffffff ;  /* 0xffffffff00c67802 */ /* 0x000fe40000000f00 */
[----:B------:R-:W-:Y:S02]  /*48a0*/  MOV R192, 0x48c0 ;  /* 0x000048c000c07802 */ /* 0x000fe40000000f00 */
[----:B------:R-:W-:Y:S05]  /*48b0*/  CALL.REL.NOINC `($__internal_194_$__cuda_sm70_shflsync_down_p) ;  /* 0x0000020000007944 */ /* 0x000fea0003c00000 */
[----:B------:R-:W-:Y:S01]  /*48c0*/  FADD.FTZ R211, R195, R211 ;  /* 0x000000d3c3d37221 */ /* 0x000fe20000010000 */
[----:B------:R-:W-:Y:S01]  /*48d0*/  MOV R199, 0x1f ;  /* 0x0000001f00c77802 */ /* 0x000fe20000000f00 */
[----:B-1----:R-:W-:Y:S01]  /*48e0*/  FADD.FTZ R210, R210, R194 ;  /* 0x000000c2d2d27221 */ /* 0x002fe20000010000 */
[----:B------:R-:W-:Y:S01]  /*48f0*/  HFMA2.MMA R194, -RZ, RZ, 0, 1.1920928955078125e-07 ;  /* 0x00000002ffc27435 */ /* 0x000fe200000001ff */
[----:B------:R-:W-:-:S02]  /*4900*/  MOV R198, 0xffffffff ;  /* 0xffffffff00c67802 */ /* 0x000fc40000000f00 */
[----:B------:R-:W-:Y:S02]  /*4910*/  MOV R193, R211 ;  /* 0x000000d300c17202 */ /* 0x000fe40000000f00 */
[----:B------:R-:W-:Y:S02]  /*4920*/  MOV R192, 0x4940 ;  /* 0x0000494000c07802 */ /* 0x000fe40000000f00 */
[----:B------:R-:W-:Y:S05]  /*4930*/  CALL.REL.NOINC `($__internal_194_$__cuda_sm70_shflsync_down_p) ;  /* 0x0000018000007944 */ /* 0x000fea0003c00000 */
[----:B-1----:R-:W-:Y:S01]  /*4940*/  MOV R195, R194 ;  /* 0x000000c200c37202 */ /* 0x002fe20000000f00 */
[----:B------:R-:W-:Y:S01]  /*4950*/  HFMA2.MMA R194, -RZ, RZ, 0, 1.1920928955078125e-07 ;  /* 0x00000002ffc27435 */ /* 0x000fe200000001ff */
[----:B------:R-:W-:Y:S02]  /*4960*/  MOV R193, R210 ;  /* 0x000000d200c17202 */ /* 0x000fe40000000f00 */
[----:B------:R-:W-:Y:S02]  /*4970*/  MOV R199, 0x1f ;  /* 0x0000001f00c77802 */ /* 0x000fe40000000f00 */
[----:B------:R-:W-:Y:S02]  /*4980*/  MOV R198, 0xffffffff ;  /* 0xffffffff00c67802 */ /* 0x000fe40000000f00 */
[----:B------:R-:W-:-:S02]  /*4990*/  MOV R192, 0x49b0 ;  /* 0x000049b000c07802 */ /* 0x000fc40000000f00 */
[----:B------:R-:W-:Y:S05]  /*49a0*/  CALL.REL.NOINC `($__internal_194_$__cuda_sm70_shflsync_down_p) ;  /* 0x0000011000007944 */ /* 0x000fea0003c00000 */
[----:B------:R-:W-:Y:S01]  /*49b0*/  FADD.FTZ R211, R195, R211 ;  /* 0x000000d3c3d37221 */ /* 0x000fe20000010000 */
[----:B------:R-:W-:Y:S01]  /*49c0*/  MOV R199, 0x1f ;  /* 0x0000001f00c77802 */ /* 0x000fe20000000f00 */
[----:B-1----:R-:W-:Y:S01]  /*49d0*/  FADD.FTZ R210, R210, R194 ;  /* 0x000000c2d2d27221 */ /* 0x002fe20000010000 */
[----:B------:R-:W-:Y:S01]  /*49e0*/  HFMA2.MMA R194, -RZ, RZ, 0, 5.9604644775390625e-08 ;  /* 0x00000001ffc27435 */ /* 0x000fe200000001ff */
[----:B------:R-:W-:-:S02]  /*49f0*/  MOV R198, 0xffffffff ;  /* 0xffffffff00c67802 */ /* 0x000fc40000000f00 */
[----:B------:R-:W-:Y:S02]  /*4a00*/  MOV R193, R211 ;  /* 0x000000d300c17202 */ /* 0x000fe40000000f00 */
[----:B------:R-:W-:Y:S02]  /*4a10*/  MOV R192, 0x4a30 ;  /* 0x00004a3000c07802 */ /* 0x000fe40000000f00 */
[----:B------:R-:W-:Y:S05]  /*4a20*/  CALL.REL.NOINC `($__internal_194_$__cuda_sm70_shflsync_down_p) ;  /* 0x0000009000007944 */ /* 0x000fea0003c00000 */
[----:B-1----:R-:W-:Y:S01]  /*4a30*/  MOV R195, R194 ;  /* 0x000000c200c37202 */ /* 0x002fe20000000f00 */
[----:B------:R-:W-:Y:S01]  /*4a40*/  HFMA2.MMA R194, -RZ, RZ, 0, 5.9604644775390625e-08 ;  /* 0x00000001ffc27435 */ /* 0x000fe200000001ff */
[----:B------:R-:W-:Y:S02]  /*4a50*/  MOV R193, R210 ;  /* 0x000000d200c17202 */ /* 0x000fe40000000f00 */
[----:B------:R-:W-:Y:S02]  /*4a60*/  MOV R199, 0x1f ;  /* 0x0000001f00c77802 */ /* 0x000fe40000000f00 */
[----:B------:R-:W-:Y:S02]  /*4a70*/  MOV R198, 0xffffffff ;  /* 0xffffffff00c67802 */ /* 0x000fe40000000f00 */
[----:B------:R-:W-:-:S02]  /*4a80*/  MOV R192, 0x4aa0 ;  /* 0x00004aa000c07802 */ /* 0x000fc40000000f00 */
[----:B------:R-:W-:Y:S05]  /*4a90*/  CALL.REL.NOINC `($__internal_194_$__cuda_sm70_shflsync_down_p) ;  /* 0x0000002000007944 */ /* 0x000fea0003c00000 */
[----:B-1----:R-:W-:Y:S01]  /*4aa0*/  MOV R193, R194 ;  /* 0x000000c200c17202 */ /* 0x002fe20000000f00 */
[----:B------:R-:W-:Y:S05]  /*4ab0*/  BRA `(.L_x_12659) ;  /* 0xffffd49000007947 */ /* 0x000fea000383ffff */
        .weak           $__internal_194_$__cuda_sm70_shflsync_down_p
        .type           $__internal_194_$__cuda_sm70_shflsync_down_p,@function
        .size           $__internal_194_$__cuda_sm70_shflsync_down_p,(.L_x_13070 - $__internal_194_$__cuda_sm70_shflsync_down_p)
$__internal_194_$__cuda_sm70_shflsync_down_p:
[----:B------:R-:W-:Y:S04]  /*4ac0*/  WARPSYNC R198 ;  /* 0x000000c600007348 */ /* 0x000fe80003800000 */
[----:B------:R0:W1:Y:S02]  /*4ad0*/  SHFL.DOWN PT, R194, R193, R194, R199 ;  /* 0x080000c2c1c27389 */ /* 0x00006400000e00c7 */
[----:B0-----:R-:W-:-:S06]  /*4ae0*/  HFMA2.MMA R193, -RZ, RZ, 0, 0 ;  /* 0x00000000ffc17435 */ /* 0x001fcc00000001ff */
[----:B------:R-:W-:Y:S05]  /*4af0*/  RET.REL.NODEC R192 `(_ZN10layer_norm13ln_bwd_kernelINS_13Kernel_traitsIfffffjLj7168ELj1ELj1ELj8ELj16ENS_18Kernel_traits_baseILj7168EfffffjLj256EEEEELb1ELb1ELb0ELb0EEEvNS_9BwdParamsE) ;  /* 0xffffb500c0007950 */ /* 0x000fea0003c3ffff */
.L_x_12660:
        /* <DEDUP_REMOVED lines=16> */
.L_x_13070:


//--------------------- .text._ZN10layer_norm13ln_bwd_kernelINS_13Kernel_traitsIfffffjLj7168ELj1ELj1ELj8ELj16ENS_18Kernel_traits_baseILj7168EfffffjLj256EEEEELb1ELb1ELb0ELb1EEEvNS_9BwdParamsE --------------------------
	.section	.text._ZN10layer_norm13ln_bwd_kernelINS_13Kernel_traitsIfffffjLj7168ELj1ELj1ELj8ELj16ENS_18Kernel_traits_baseILj7168EfffffjLj256EEEEELb1ELb1ELb0ELb1EEEvNS_9BwdParamsE,"ax",@progbits
	.sectioninfo	@"SHI_REGISTERS=255"
	.align	128
        .global         _ZN10layer_norm13ln_bwd_kernelINS_13Kernel_traitsIfffffjLj7168ELj1ELj1ELj8ELj16ENS_18Kernel_traits_baseILj7168EfffffjLj256EEEEELb1ELb1ELb0ELb1EEEvNS_9BwdParamsE
        .type           _ZN10layer_norm13ln_bwd_kernelINS_13Kernel_traitsIfffffjLj7168ELj1ELj1ELj8ELj16ENS_18Kernel_traits_baseILj7168EfffffjLj256EEEEELb1ELb1ELb0ELb1EEEvNS_9BwdParamsE,@function
        .size           _ZN10layer_norm13ln_bwd_kernelINS_13Kernel_traitsIfffffjLj7168ELj1ELj1ELj8ELj16ENS_18Kernel_traits_baseILj7168EfffffjLj256EEEEELb1ELb1ELb0ELb1EEEvNS_9BwdParamsE,(.L_x_13071 - _ZN10layer_norm13ln_bwd_kernelINS_13Kernel_traitsIfffffjLj7168ELj1ELj1ELj8ELj16ENS_18Kernel_traits_baseILj7168EfffffjLj256EEEEELb1ELb1ELb0ELb1EEEvNS_9BwdParamsE)
        .other          _ZN10layer_norm13ln_bwd_kernelINS_13Kernel_traitsIfffffjLj7168ELj1ELj1ELj8ELj16ENS_18Kernel_traits_baseILj7168EfffffjLj256EEEEELb1ELb1ELb0ELb1EEEvNS_9BwdParamsE,@"STO_CUDA_ENTRY STV_DEFAULT"
_ZN10layer_norm13ln_bwd_kernelINS_13Kernel_traitsIfffffjLj7168ELj1ELj1ELj8ELj16ENS_18Kernel_traits_baseILj7168EfffffjLj256EEEEELb1ELb1ELb0ELb1EEEvNS_9BwdParamsE:
.text._ZN10layer_norm13ln_bwd_kernelINS_13Kernel_traitsIfffffjLj7168ELj1ELj1ELj8ELj16ENS_18Kernel_traits_baseILj7168EfffffjLj256EEEEELb1ELb1ELb0ELb1EEEvNS_9BwdParamsE:
        /* <DEDUP_REMOVED lines=51> */
.L_x_12661:
        /* <DEDUP_REMOVED lines=60> */
[----:B-1----:R-:W-:Y:S01]  /*06f0*/  CS2R R2, SRZ ;  /* 0x0000000000027805 */ /* 0x002fe2000001ff00 */
        /* <DEDUP_REMOVED lines=8> */
[----:B------:R-:W-:-:S02]  /*0780*/  CS2R R18, SRZ ;  /* 0x0000000000127805 */ /* 0x000fc4000001ff00 */
[----:B------:R2:W5:Y:S04]  /*0790*/  LDG.E.128 R32, [R4.64+0x5000] ;  /* 0x0050000404207981 */ /* 0x000568000c1e1d00 */
[----:B------:R2:W5:Y:S02]  /*07a0*/  LDG.E.128 R28, [R4.64+0x6000] ;  /* 0x00600004041c7981 */ /* 0x000564000c1e1d00 */
[----:B0-2---:R-:W-:Y:S02]  /*07b0*/  CS2R R4, SRZ ;  /* 0x0000000000047805 */ /* 0x005fe4000001ff00 */
.L_x_12666:
[----:B------:R-:W0:Y:S01]  /*07c0*/  S2R R20, SR_TID.X ;  /* 0x0000000000147919 */ /* 0x000e220000002100 */
[----:B------:R-:W-:Y:S01]  /*07d0*/  IMAD R0, R22, c[0x0][0x168], RZ ;  /* 0x00005a0016007a24 */ /* 0x000fe200078e02ff */
[----:B------:R-:W-:-:S04]  /*07e0*/  MOV R147, 0x4 ;  /* 0x0000000400937802 */ /* 0x000fc80000000f00 */
[----:B------:R-:W-:-:S04]  /*07f0*/  SHF.R.S32.HI R21, RZ, 0x1f, R0 ;  /* 0x0000001fff157819 */ /* 0x000fc80000011400 */
[----:B------:R-:W-:Y:S02]  /*0800*/  LEA.HI R170, R21, R0, RZ, 0x2 ;  /* 0x0000000015aa7211 */ /* 0x000fe400078f10ff */
[----:B0-----:R-:W-:Y:S01]  /*0810*/  LOP3.LUT R23, R20, 0xff, RZ, 0xc0, !PT ;  /* 0x000000ff14177812 */ /* 0x001fe200078ec0ff */
[----:B------:R-:W-:-:S03]  /*0820*/  IMAD.WIDE R20, R22, R147, c[0x0][0x1a0] ;  /* 0x0000680016147625 */ /* 0x000fc600078e0293 */
[----:B------:R-:W-:Y:S02]  /*0830*/  LEA.HI.SX32 R170, R170, R23, 0x1e ;  /* 0x00000017aaaa7211 */ /* 0x000fe400078ff2ff */
[----:B------:R-:W-:Y:S01]  /*0840*/  MOV R171, 0x10 ;  /* 0x0000001000ab7802 */ /* 0x000fe20000000f00 */
[----:B------:R0:W2:Y:S01]  /*0850*/  LDG.E R191, [R20.64] ;  /* 0x0000000414bf7981 */ /* 0x0000a2000c1e1900 */
[C---:B------:R-:W-:Y:S02]  /*0860*/  IADD3 R175, R170.reuse, 0x200, RZ ;  /* 0x00000200aaaf7810 */ /* 0x040fe40007ffe0ff */
[C---:B------:R-:W-:Y:S02]  /*0870*/  SHF.L.U32 R186, R170.reuse, 0x4, RZ ;  /* 0x00000004aaba7819 */ /* 0x040fe400000006ff */
[----:B------:R-:W-:Y:S02]  /*0880*/  IADD3 R178, R170, 0x100, RZ ;  /* 0x00000100aab27810 */ /* 0x000fe40007ffe0ff */
[----:B------:R-:W-:-:S02]  /*0890*/  SHF.L.U32 R180, R175, 0x4, RZ ;  /* 0x00000004afb47819 */ /* 0x000fc400000006ff */
[----:B------:R-:W-:Y:S02]  /*08a0*/  IADD3 R194, R170, 0x400, RZ ;  /* 0x00000400aac27810 */ /* 0x000fe40007ffe0ff */
[----:B------:R-:W-:Y:S02]  /*08b0*/  SHF.R.U32.HI R185, RZ, 0x1c, R170 ;  /* 0x0000001cffb97819 */ /* 0x000fe400000116aa */
[----:B------:R-:W-:Y:S02]  /*08c0*/  IADD3 R116, P0, R186, c[0x0][0x188], RZ ;  /* 0x00006200ba747a10 */ /* 0x000fe40007f1e0ff */
[----:B------:R-:W-:Y:S02]  /*08d0*/  SHF.L.U32 R183, R178, 0x4, RZ ;  /* 0x00000004b2b77819 */ /* 0x000fe400000006ff */
[----:B------:R-:W-:Y:S02]  /*08e0*/  IADD3 R195, R170, 0x300, RZ ;  /* 0x00000300aac37810 */ /* 0x000fe40007ffe0ff */
[----:B------:R-:W-:-:S02]  /*08f0*/  SHF.R.U32.HI R179, RZ, 0x1c, R175 ;  /* 0x0000001cffb37819 */ /* 0x000fc400000116af */
[----:B------:R-:W-:Y:S02]  /*0900*/  IADD3 R124, P1, R180, c[0x0][0x188], RZ ;  /* 0x00006200b47c7a10 */ /* 0x000fe40007f3e0ff */
[----:B------:R-:W-:Y:S02]  /*0910*/  SHF.L.U32 R25, R194, 0x4, RZ ;  /* 0x00000004c2197819 */ /* 0x000fe400000006ff */
[----:B------:R-:W-:Y:S02]  /*0920*/  IADD3.X R117, R185, c[0x0][0x18c], RZ, P0, !PT ;  /* 0x00006300b9757a10 */ /* 0x000fe400007fe4ff */
[----:B------:R-:W-:Y:S02]  /*0930*/  IADD3 R172, R170, 0x600, RZ ;  /* 0x00000600aaac7810 */ /* 0x000fe40007ffe0ff */
[----:B------:R-:W-:Y:S02]  /*0940*/  SHF.R.U32.HI R182, RZ, 0x1c, R178 ;  /* 0x0000001cffb67819 */ /* 0x000fe400000116b2 */
[----:B------:R-:W-:Y:S01]  /*0950*/  IADD3 R120, P0, R183, c[0x0][0x188], RZ ;  /* 0x00006200b7787a10 */ /* 0x000fe20007f1e0ff */
[----:B------:R-:W-:Y:S01]  /*0960*/  IMAD.WIDE R146, R22, R147, c[0x0][0x1a8] ;  /* 0x00006a0016927625 */ /* 0x000fe200078e0293 */
[----:B------:R-:W-:Y:S01]  /*0970*/  SHF.L.U32 R177, R195, 0x4, RZ ;  /* 0x00000004c3b17819 */ /* 0x000fe200000006ff */
[----:B------:R-:W3:Y:S01]  /*0980*/  LDG.E.128 R116, [R116.64] ;  /* 0x0000000474747981 */ /* 0x000ee2000c1e1d00 */
[----:B------:R-:W-:-:S02]  /*0990*/  IADD3.X R125, R179, c[0x0][0x18c], RZ, P1, !PT ;  /* 0x00006300b37d7a10 */ /* 0x000fc40000ffe4ff */
[----:B------:R-:W-:Y:S01]  /*09a0*/  SHF.R.U32.HI R173, RZ, 0x1c, R194 ;  /* 0x0000001cffad7819 */ /* 0x000fe200000116c2 */
[-C--:B------:R-:W-:Y:S01]  /*09b0*/  IMAD.WIDE.U32 R144, R170, R171.reuse, c[0x0][0x208] ;  /* 0x00008200aa907625 */ /* 0x080fe200078e00ab */
[----:B------:R-:W-:Y:S01]  /*09c0*/  IADD3 R132, P1, R25, c[0x0][0x188], RZ ;  /* 0x0000620019847a10 */ /* 0x000fe20007f3e0ff */
[----:B------:R1:W4:Y:S01]  /*09d0*/  LDG.E R26, [R146.64] ;  /* 0x00000004921a7981 */ /* 0x000322000c1e1900 */
[----:B------:R-:W-:Y:S02]  /*09e0*/  SHF.L.U32 R0, R172, 0x4, RZ ;  /* 0x00000004ac007819 */ /* 0x000fe400000006ff */
[----:B------:R-:W-:Y:S02]  /*09f0*/  IADD3.X R121, R182, c[0x0][0x18c], RZ, P0, !PT ;  /* 0x00006300b6797a10 */ /* 0x000fe400007fe4ff */
[----:B------:R-:W-:Y:S01]  /*0a00*/  IADD3 R23, R170, 0x500, RZ ;  /* 0x00000500aa177810 */ /* 0x000fe20007ffe0ff */
[----:B------:R-:W-:Y:S01]  /*0a10*/  IMAD.WIDE.U32 R148, R178, R171, c[0x0][0x208] ;  /* 0x00008200b2947625 */ /* 0x000fe200078e00ab */
[----:B------:R-:W-:Y:S01]  /*0a20*/  SHF.R.U32.HI R176, RZ, 0x1c, R195 ;  /* 0x0000001cffb07819 */ /* 0x000fe200000116c3 */
[----:B------:R-:W4:Y:S01]  /*0a30*/  LDG.E.128 R124, [R124.64] ;  /* 0x000000047c7c7981 */ /* 0x000f22000c1e1d00 */
[----:B------:R-:W-:-:S02]  /*0a40*/  IADD3 R128, P0, R177, c[0x0][0x188], RZ ;  /* 0x00006200b1807a10 */ /* 0x000fc40007f1e0ff */
[----:B------:R-:W-:Y:S01]  /*0a50*/  IADD3.X R133, R173, c[0x0][0x18c], RZ, P1, !PT ;  /* 0x00006300ad857a10 */ /* 0x000fe20000ffe4ff */
[----:B------:R-:W4:Y:S01]  /*0a60*/  LDG.E.128 R120, [R120.64] ;  /* 0x0000000478787981 */ /* 0x000f22000c1e1d00 */
[----:B------:R-:W-:Y:S02]  /*0a70*/  SHF.R.U32.HI R24, RZ, 0x1c, R172 ;  /* 0x0000001cff187819 */ /* 0x000fe400000116ac */
[----:B------:R-:W-:Y:S01]  /*0a80*/  IADD3 R140, P1, R0, c[0x0][0x188], RZ ;  /* 0x00006200008c7a10 */ /* 0x000fe20007f3e0ff */
[----:B-1----:R-:W4:Y:S01]  /*0a90*/  LDG.E.128 R144, [R144.64] ;  /* 0x0000000490907981 */ /* 0x002f22000c1e1d00 */
[----:B------:R-:W-:Y:S02]  /*0aa0*/  IADD3.X R129, R176, c[0x0][0x18c], RZ, P0, !PT ;  /* 0x00006300b0817a10 */ /* 0x000fe400007fe4ff */
[----:B------:R-:W-:Y:S01]  /*0ab0*/  IADD3.X R141, R24, c[0x0][0x18c], RZ, P1, !PT ;  /* 0x00006300188d7a10 */ /* 0x000fe20000ffe4ff */
[----:B------:R-:W4:Y:S01]  /*0ac0*/  LDG.E.128 R132, [R132.64] ;  /* 0x0000000484847981 */ /* 0x000f22000c1e1d00 */
[----:B0-----:R-:W-:-:S02]  /*0ad0*/  SHF.L.U32 R20, R23, 0x4, RZ ;  /* 0x0000000417147819 */ /* 0x001fc400000006ff */
[----:B------:R-:W-:Y:S01]  /*0ae0*/  SHF.R.U32.HI R27, RZ, 0x1c, R23 ;  /* 0x0000001cff1b7819 */ /* 0x000fe20000011617 */
[----:B------:R-:W4:Y:S01]  /*0af0*/  LDG.E.128 R128, [R128.64] ;  /* 0x0000000480807981 */ /* 0x000f22000c1e1d00 */
[----:B------:R-:W-:-:S03]  /*0b00*/  IADD3 R136, P0, R20, c[0x0][0x188], RZ ;  /* 0x0000620014887a10 */ /* 0x000fc60007f1e0ff */
[----:B------:R-:W4:Y:S01]  /*0b10*/  LDG.E.128 R140, [R140.64] ;  /* 0x000000048c8c7981 */ /* 0x000f22000c1e1d00 */
[----:B------:R-:W-:Y:S02]  /*0b20*/  IADD3.X R137, R27, c[0x0][0x18c], RZ, P0, !PT ;  /* 0x000063001b897a10 */ /* 0x000fe400007fe4ff */
[----:B------:R-:W-:Y:S01]  /*0b30*/  ISETP.NE.U32.AND P1, PT, RZ, c[0x0][0x1c0], PT ;  /* 0x00007000ff007a0c */ /* 0x000fe20003f25070 */
[----:B------:R-:W4:Y:S04]  /*0b40*/  LDG.E.128 R148, [R148.64] ;  /* 0x0000000494947981 */ /* 0x000f28000c1e1d00 */
[----:B------:R-:W4:Y:S01]  /*0b50*/  LDG.E.128 R136, [R136.64] ;  /* 0x0000000488887981 */ /* 0x000f22000c1e1d00 */
[----:B------:R-:W-:Y:S02]  /*0b60*/  ISETP.NE.AND.EX P1, PT, RZ, c[0x0][0x1c4], PT, P1 ;  /* 0x00007100ff007a0c */ /* 0x000fe40003f25310 */
[----:B------:R-:W-:Y:S01]  /*0b70*/  ISETP.NE.U32.AND P0, PT, RZ, c[0x0][0x218], PT ;  /* 0x00008600ff007a0c */ /* 0x000fe20003f05070 */
[----:B------:R-:W-:Y:S01]  /*0b80*/  IMAD.WIDE.U32 R152, R175, R171, c[0x0][0x208] ;  /* 0x00008200af987625 */ /* 0x000fe200078e00ab */
[----:B------:R-:W-:-:S02]  /*0b90*/  SHF.R.S32.HI R21, RZ, 0x1f, R22 ;  /* 0x0000001fff157819 */ /* 0x000fc40000011416 */
[----:B------:R-:W-:-:S03]  /*0ba0*/  ISETP.NE.AND.EX P0, PT, RZ, c[0x0][0x21c], PT, P0 ;  /* 0x00008700ff007a0c */ /* 0x000fc60003f05300 */
[----:B------:R-:W4:Y:S04]  /*0bb0*/  LDG.E.128 R152, [R152.64] ;  /* 0x0000000498987981 */ /* 0x000f28000c1e1d00 */
[----:B------:R-:W-:-:S04]  /*0bc0*/  @P1 LEA R160, P2, R22, c[0x0][0x1c0], 0x2 ;  /* 0x0000700016a01a11 */ /* 0x000fc800078410ff */
[----:B------:R-:W-:Y:S02]  /*0bd0*/  @P1 LEA.HI.X R161, R22, c[0x0][0x1c4], R21, 0x2, P2 ;  /* 0x0000710016a11a11 */ /* 0x000fe400010f1415 */
[----:B------:R-:W-:Y:S02]  /*0be0*/  MOV R21, 0x3f800000 ;  /* 0x3f80000000157802 */ /* 0x000fe40000000f00 */
[----:B------:R-:W-:-:S04]  /*0bf0*/  @P0 LEA R156, P2, R170, c[0x0][0x218], 0x4 ;  /* 0x00008600aa9c0a11 */ /* 0x000fc800078420ff */
[----:B-----5:R0:W5:Y:S01]  /*0c00*/  @P1 LDG.E R21, [R160.64] ;  /* 0x00000004a0151981 */ /* 0x020162000c1e1900 */
[----:B------:R-:W-:Y:S01]  /*0c10*/  @P0 LEA R162, P1, R178, c[0x0][0x218], 0x4 ;  /* 0x00008600b2a20a11 */ /* 0x000fe200078220ff */
[----:B------:R-:W-:Y:S01]  /*0c20*/  IMAD.WIDE.U32 R158, R195, R171, c[0x0][0x208] ;  /* 0x00008200c39e7625 */ /* 0x000fe200078e00ab */
[----:B------:R-:W-:Y:S02]  /*0c30*/  @P0 LEA.HI.X R157, R170, c[0x0][0x21c], RZ, 0x4, P2 ;  /* 0x00008700aa9d0a11 */ /* 0x000fe400010f24ff */
[----:B------:R-:W-:-:S03]  /*0c40*/  @P0 LEA.HI.X R163, R178, c[0x0][0x21c], RZ, 0x4, P1 ;  /* 0x00008700b2a30a11 */ /* 0x000fc600008f24ff */
[----:B------:R1:W5:Y:S01]  /*0c50*/  @P0 LDG.E.128 R84, [R156.64] ;  /* 0x000000049c540981 */ /* 0x000362000c1e1d00 */
[----:B0-----:R-:W-:-:S03]  /*0c60*/  @P0 LEA R160, P1, R175, c[0x0][0x218], 0x4 ;  /* 0x00008600afa00a11 */ /* 0x001fc600078220ff */
[----:B------:R0:W5:Y:S01]  /*0c70*/  @P0 LDG.E.128 R88, [R162.64] ;  /* 0x00000004a2580981 */ /* 0x000162000c1e1d00 */
[----:B------:R-:W-:-:S03]  /*0c80*/  @P0 LEA.HI.X R161, R175, c[0x0][0x21c], RZ, 0x4, P1 ;  /* 0x00008700afa10a11 */ /* 0x000fc600008f24ff */
[----:B-1----:R-:W4:Y:S01]  /*0c90*/  LDG.E.128 R156, [R158.64] ;  /* 0x000000049e9c7981 */ /* 0x002f22000c1e1d00 */
[----:B0-----:R-:W-:-:S03]  /*0ca0*/  @P0 LEA R162, P1, R195, c[0x0][0x218], 0x4 ;  /* 0x00008600c3a20a11 */ /* 0x001fc600078220ff */
[----:B------:R0:W5:Y:S01]  /*0cb0*/  @P0 LDG.E.128 R92, [R160.64] ;  /* 0x00000004a05c0981 */ /* 0x000162000c1e1d00 */
[----:B------:R-:W-:Y:S02]  /*0cc0*/  @P0 LEA.HI.X R163, R195, c[0x0][0x21c], RZ, 0x4, P1 ;  /* 0x00008700c3a30a11 */ /* 0x000fe400008f24ff */
[----:B------:R-:W-:-:S03]  /*0cd0*/  @P0 LEA R164, P1, R194, c[0x0][0x218], 0x4 ;  /* 0x00008600c2a40a11 */ /* 0x000fc600078220ff */
[----:B------:R1:W5:Y:S01]  /*0ce0*/  @P0 LDG.E.128 R96, [R162.64] ;  /* 0x00000004a2600981 */ /* 0x000362000c1e1d00 */
[C---:B------:R-:W-:Y:S01]  /*0cf0*/  @P0 LEA.HI.X R165, R194.reuse, c[0x0][0x21c], RZ, 0x4, P1 ;  /* 0x00008700c2a50a11 */ /* 0x040fe200008f24ff */
[----:B0-----:R-:W-:-:S04]  /*0d00*/  IMAD.WIDE.U32 R160, R194, R171, c[0x0][0x208] ;  /* 0x00008200c2a07625 */ /* 0x001fc800078e00ab */
[----:B------:R0:W5:Y:S04]  /*0d10*/  @P0 LDG.E.128 R100, [R164.64] ;  /* 0x00000004a4640981 */ /* 0x000168000c1e1d00 */
[----:B-1----:R-:W4:Y:S01]  /*0d20*/  LDG.E.128 R160, [R160.64] ;  /* 0x00000004a0a07981 */ /* 0x002f22000c1e1d00 */
        /* <DEDUP_REMOVED lines=8> */
[----:B-1----:R-:W-:-:S04]  /*0db0*/  LEA R168, P0, R170, c[0x0][0x190], 0x2 ;  /* 0x00006400aaa87a11 */ /* 0x002fc800078010ff */
[----:B------:R-:W-:-:S05]  /*0dc0*/  LEA.HI.X R169, R170, c[0x0][0x194], RZ, 0x2, P0 ;  /* 0x00006500aaa97a11 */ /* 0x000fca00000f14ff */
[----:B------:R0:W5:Y:S02]  /*0dd0*/  LDG.E R184, [R168.64] ;  /* 0x00000004a8b87981 */ /* 0x000164000c1e1900 */
[----:B0-----:R-:W-:-:S06]  /*0de0*/  IMAD.WIDE.U32 R168, R172, R171, c[0x0][0x208] ;  /* 0x00008200aca87625 */ /* 0x001fcc00078e00ab */
[----:B------:R-:W4:Y:S01]  /*0df0*/  LDG.E.128 R168, [R168.64] ;  /* 0x00000004a8a87981 */ /* 0x000f22000c1e1d00 */
[C---:B------:R-:W-:Y:S02]  /*0e00*/  LEA R174, P1, R175.reuse, c[0x0][0x190], 0x2 ;  /* 0x00006400afae7a11 */ /* 0x040fe400078210ff */
[C---:B------:R-:W-:Y:S02]  /*0e10*/  LEA R192, P0, R178.reuse, c[0x0][0x190], 0x2 ;  /* 0x00006400b2c07a11 */ /* 0x040fe400078010ff */
[----:B------:R-:W-:Y:S02]  /*0e20*/  LEA.HI.X R175, R175, c[0x0][0x194], RZ, 0x2, P1 ;  /* 0x00006500afaf7a11 */ /* 0x000fe400008f14ff */
[----:B------:R-:W-:-:S03]  /*0e30*/  LEA.HI.X R193, R178, c[0x0][0x194], RZ, 0x2, P0 ;  /* 0x00006500b2c17a11 */ /* 0x000fc600000f14ff */
[----:B------:R0:W5:Y:S04]  /*0e40*/  LDG.E R178, [R174.64] ;  /* 0x00000004aeb27981 */ /* 0x000168000c1e1900 */
[----:B------:R1:W5:Y:S01]  /*0e50*/  LDG.E R181, [R192.64] ;  /* 0x00000004c0b57981 */ /* 0x000362000c1e1900 */
[C---:B0-----:R-:W-:Y:S02]  /*0e60*/  LEA R174, P0, R195.reuse, c[0x0][0x190], 0x2 ;  /* 0x00006400c3ae7a11 */ /* 0x041fe400078010ff */
[C---:B-1----:R-:W-:Y:S02]  /*0e70*/  LEA R192, P1, R194.reuse, c[0x0][0x190], 0x2 ;  /* 0x00006400c2c07a11 */ /* 0x042fe400078210ff */
[----:B------:R-:W-:Y:S02]  /*0e80*/  LEA.HI.X R175, R195, c[0x0][0x194], RZ, 0x2, P0 ;  /* 0x00006500c3af7a11 */ /* 0x000fe400000f14ff */
[----:B------:R-:W-:-:S02]  /*0e90*/  LEA.HI.X R193, R194, c[0x0][0x194], RZ, 0x2, P1 ;  /* 0x00006500c2c17a11 */ /* 0x000fc400008f14ff */
[C---:B------:R-:W-:Y:S01]  /*0ea0*/  LEA R194, P0, R23.reuse, c[0x0][0x190], 0x2 ;  /* 0x0000640017c27a11 */ /* 0x040fe200078010ff */
[----:B------:R-:W-:Y:S01]  /*0eb0*/  ULDC.U8 UR6, c[0x0][0x1f0] ;  /* 0x00007c0000067ab9 */ /* 0x000fe20000000000 */
[----:B------:R0:W5:Y:S02]  /*0ec0*/  LDG.E R175, [R174.64] ;  /* 0x00000004aeaf7981 */ /* 0x000164000c1e1900 */
[----:B------:R-:W-:Y:S02]  /*0ed0*/  LEA.HI.X R195, R23, c[0x0][0x194], RZ, 0x2, P0 ;  /* 0x0000650017c37a11 */ /* 0x000fe400000f14ff */
[----:B------:R-:W-:Y:S01]  /*0ee0*/  ISETP.NE.AND P0, PT, RZ, UR6, PT ;  /* 0x00000006ff007c0c */ /* 0x000fe2000bf05270 */
[----:B0-----:R0:W5:Y:S02]  /*0ef0*/  LDG.E R174, [R192.64] ;  /* 0x00000004c0ae7981 */ /* 0x001164000c1e1900 */
[----:B0-----:R-:W-:-:S04]  /*0f00*/  LEA R192, P1, R172, c[0x0][0x190], 0x2 ;  /* 0x00006400acc07a11 */ /* 0x001fc800078210ff */
[----:B------:R-:W-:Y:S02]  /*0f10*/  LEA.HI.X R193, R172, c[0x0][0x194], RZ, 0x2, P1 ;  /* 0x00006500acc17a11 */ /* 0x000fe400008f14ff */
[----:B------:R0:W5:Y:S04]  /*0f20*/  LDG.E R172, [R194.64] ;  /* 0x00000004c2ac7981 */ /* 0x000168000c1e1900 */
[----:B------:R1:W5:Y:S01]  /*0f30*/  LDG.E R23, [R192.64] ;  /* 0x00000004c0177981 */ /* 0x000362000c1e1900 */
[----:B--2---:R-:W-:-:S05]  /*0f40*/  FSEL R197, R191, RZ, !P0 ;  /* 0x000000ffbfc57208 */ /* 0x004fca0004000000 */
[C---:B---3--:R-:W-:Y:S02]  /*0f50*/  FADD.FTZ R208, -R197.reuse, R116 ;  /* 0x00000074c5d07221 */ /* 0x048fe40000010100 */
[C---:B------:R-:W-:Y:S02]  /*0f60*/  FADD.FTZ R207, -R197.reuse, R117 ;  /* 0x00000075c5cf7221 */ /* 0x040fe40000010100 */
[C---:B----4-:R-:W-:Y:S02]  /*0f70*/  FMUL.FTZ R208, R26.reuse, R208 ;  /* 0x000000d01ad07220 */ /* 0x050fe40000410000 */
[C---:B------:R-:W-:Y:S02]  /*0f80*/  FADD.FTZ R196, -R197.reuse, R118 ;  /* 0x00000076c5c47221 */ /* 0x040fe40000010100 */
[----:B------:R-:W-:Y:S02]  /*0f90*/  FMUL.FTZ R207, R26, R207 ;  /* 0x000000cf1acf7220 */ /* 0x000fe40000410000 */
[----:B-1----:R-:W-:-:S02]  /*0fa0*/  FADD.FTZ R192, -R197, R121 ;  /* 0x00000079c5c07221 */ /* 0x002fc40000010100 */
[C---:B------:R-:W-:Y:S02]  /*0fb0*/  FADD.FTZ R191, -R197.reuse, R120 ;  /* 0x00000078c5bf7221 */ /* 0x040fe40000010100 */
[----:B------:R-:W-:Y:S02]  /*0fc0*/  FMUL.FTZ R209, R80, R144 ;  /* 0x0000009050d17220 */ /* 0x000fe40000410000 */
[C---:B------:R-:W-:Y:S02]  /*0fd0*/  FADD.FTZ R117, -R197.reuse, R134 ;  /* 0x00000086c5757221 */ /* 0x040fe40000010100 */
[C---:B------:R-:W-:Y:S02]  /*0fe0*/  FADD.FTZ R121, -R197.reuse, R130 ;  /* 0x00000082c5797221 */ /* 0x040fe40000010100 */
[C---:B------:R-:W-:Y:S02]  /*0ff0*/  FADD.FTZ R120, -R197.reuse, R131 ;  /* 0x00000083c5787221 */ /* 0x040fe40000010100 */
[----:B------:R-:W-:-:S02]  /*1000*/  FADD.FTZ R116, -R197, R135 ;  /* 0x00000087c5747221 */ /* 0x000fc40000010100 */
[C---:B------:R-:W-:Y:S02]  /*1010*/  FADD.FTZ R134, -R197.reuse, R142 ;  /* 0x0000008ec5867221 */ /* 0x040fe40000010100 */
[----:B------:R-:W-:Y:S02]  /*1020*/  FADD.FTZ R135, -R197, R143 ;  /* 0x0000008fc5877221 */ /* 0x000fe40000010100 */
[C---:B------:R-:W-:Y:S02]  /*1030*/  FMUL.FTZ R142, R26.reuse, R121 ;  /* 0x000000791a8e7220 */ /* 0x040fe40000410000 */
[----:B------:R-:W-:Y:S02]  /*1040*/  FMUL.FTZ R210, R81, R145 ;  /* 0x0000009151d27220 */ /* 0x000fe40000410000 */
[----:B------:R-:W-:Y:S02]  /*1050*/  FMUL.FTZ R143, R26, R120 ;  /* 0x000000781a8f7220 */ /* 0x000fe40000410000 */
[----:B------:R-:W-:-:S02]  /*1060*/  FADD.FTZ R121, RZ, R209 ;  /* 0x000000d1ff797221 */ /* 0x000fc40000010000 */
[----:B------:R-:W-:Y:S02]  /*1070*/  FFMA.FTZ R120, R208, R209, RZ ;  /* 0x000000d1d0787223 */ /* 0x000fe400000100ff */
[C---:B0-----:R-:W-:Y:S02]  /*1080*/  FADD.FTZ R194, -R197.reuse, R119 ;  /* 0x00000077c5c27221 */ /* 0x041fe40000010100 */
[----:B------:R-:W-:Y:S02]  /*1090*/  FADD.FTZ R119, -R197, R132 ;  /* 0x00000084c5777221 */ /* 0x000fe40000010100 */
[C---:B------:R-:W-:Y:S02]  /*10a0*/  FADD.FTZ R213, R144.reuse, R213 ;  /* 0x000000d590d57221 */ /* 0x040fe40000010000 */
[----:B------:R-:W-:Y:S02]  /*10b0*/  FFMA.FTZ R18, R144, R208, R18 ;  /* 0x000000d090127223 */ /* 0x000fe40000010012 */
[----:B------:R-:W-:-:S02]  /*10c0*/  FMUL.FTZ R211, R82, R146 ;  /* 0x0000009252d37220 */ /* 0x000fc40000410000 */
[----:B------:R-:W-:Y:S02]  /*10d0*/  FADD.FTZ R121, R121, R210 ;  /* 0x000000d279797221 */ /* 0x000fe40000010000 */
[----:B------:R-:W-:Y:S02]  /*10e0*/  FADD.FTZ R195, -R197, R123 ;  /* 0x0000007bc5c37221 */ /* 0x000fe40000010100 */
[----:B------:R-:W-:Y:S02]  /*10f0*/  FMUL.FTZ R144, R26, R196 ;  /* 0x000000c41a907220 */ /* 0x000fe40000410000 */
[----:B------:R-:W-:Y:S02]  /*1100*/  FFMA.FTZ R120, R207, R210, R120 ;  /* 0x000000d2cf787223 */ /* 0x000fe40000010078 */
[C---:B------:R-:W-:Y:S02]  /*1110*/  FADD.FTZ R123, -R197.reuse, R128 ;  /* 0x00000080c57b7221 */ /* 0x040fe40000010100 */
[----:B------:R-:W-:-:S02]  /*1120*/  FADD.FTZ R128, -R197, R136 ;  /* 0x00000088c5807221 */ /* 0x000fc40000010100 */
[C---:B------:R-:W-:Y:S02]  /*1130*/  FADD.FTZ R206, R145.reuse, R206 ;  /* 0x000000ce91ce7221 */ /* 0x040fe40000010000 */
[----:B------:R-:W-:Y:S02]  /*1140*/  FFMA.FTZ R19, R145, R207, R19 ;  /* 0x000000cf91137223 */ /* 0x000fe40000010013 */
[----:B------:R-:W-:Y:S02]  /*1150*/  FMUL.FTZ R212, R83, R147 ;  /* 0x0000009353d47220 */ /* 0x000fe40000410000 */
[----:B------:R-:W-:Y:S02]  /*1160*/  FADD.FTZ R121, R121, R211 ;  /* 0x000000d379797221 */ /* 0x000fe40000010000 */
[C---:B------:R-:W-:Y:S02]  /*1170*/  FMUL.FTZ R136, R26.reuse, R119 ;  /* 0x000000771a887220 */ /* 0x040fe40000410000 */
[----:B------:R-:W-:-:S02]  /*1180*/  FMUL.FTZ R145, R26, R194 ;  /* 0x000000c21a917220 */ /* 0x000fc40000410000 */
[----:B------:R-:W-:Y:S02]  /*1190*/  FFMA.FTZ R119, R144, R211, R120 ;  /* 0x000000d390777223 */ /* 0x000fe40000010078 */
[----:B------:R-:W-:Y:S02]  /*11a0*/  FMUL.FTZ R194, R76, R148 ;  /* 0x000000944cc27220 */ /* 0x000fe40000410000 */
[----:B------:R-:W-:Y:S02]  /*11b0*/  FADD.FTZ R121, R121, R212 ;  /* 0x000000d479797221 */ /* 0x000fe40000010000 */
[----:B------:R-:W-:Y:S02]  /*11c0*/  FMUL.FTZ R191, R26, R191 ;  /* 0x000000bf1abf7220 */ /* 0x000fe40000410000 */
[----:B------:R-:W-:Y:S02]  /*11d0*/  FFMA.FTZ R119, R145, R212, R119 ;  /* 0x000000d491777223 */ /* 0x000fe40000010077 */
[----:B------:R-:W-:-:S02]  /*11e0*/  FADD.FTZ R118, -R197, R133 ;  /* 0x00000085c5767221 */ /* 0x000fc40000010100 */
[----:B------:R-:W-:Y:S02]  /*11f0*/  FADD.FTZ R193, -R197, R122 ;  /* 0x0000007ac5c17221 */ /* 0x000fe40000010100 */
[----:B------:R-:W-:Y:S02]  /*1200*/  FMUL.FTZ R196, R77, R149 ;  /* 0x000000954dc47220 */ /* 0x000fe40000410000 */
[----:B------:R-:W-:Y:S02]  /*1210*/  FADD.FTZ R121, R121, R194 ;  /* 0x000000c279797221 */ /* 0x000fe40000010000 */
[----:B------:R-:W-:Y:S02]  /*1220*/  FADD.FTZ R122, -R197, R129 ;  /* 0x00000081c57a7221 */ /* 0x000fe40000010100 */
[----:B------:R-:W-:Y:S02]  /*1230*/  FMUL.FTZ R192, R26, R192 ;  /* 0x000000c01ac07220 */ /* 0x000fe40000410000 */
[----:B------:R-:W-:-:S02]  /*1240*/  FFMA.FTZ R119, R191, R194, R119 ;  /* 0x000000c2bf777223 */ /* 0x000fc40000010077 */
        /* <DEDUP_REMOVED lines=12> */
[----:B------:R-:W-:Y:S02]  /*1310*/  FMUL.FTZ R193, R26, R193 ;  /* 0x000000c11ac17220 */ /* 0x000fe40000410000 */
[----:B------:R-:W-:Y:S02]  /*1320*/  FFMA.FTZ R119, R192, R196, R119 ;  /* 0x000000c4c0777223 */ /* 0x000fe40000010077 */
[C---:B------:R-:W-:Y:S02]  /*1330*/  FADD.FTZ R215, R146.reuse, R215 ;  /* 0x000000d792d77221 */ /* 0x040fe40000010000 */
[----:B------:R-:W-:Y:S02]  /*1340*/  FFMA.FTZ R16, R146, R144, R16 ;  /* 0x0000009092107223 */ /* 0x000fe40000010010 */
[C---:B------:R-:W-:Y:S02]  /*1350*/  FMUL.FTZ R146, R26.reuse, R124 ;  /* 0x0000007c1a927220 */ /* 0x040fe40000410000 */
[----:B------:R-:W-:-:S02]  /*1360*/  FMUL.FTZ R138, R26, R117 ;  /* 0x000000751a8a7220 */ /* 0x000fc40000410000 */
[----:B------:R-:W-:Y:S02]  /*1370*/  FMUL.FTZ R198, R79, R151 ;  /* 0x000000974fc67220 */ /* 0x000fe40000410000 */
[----:B------:R-:W-:Y:S02]  /*1380*/  FADD.FTZ R117, R118, R197 ;  /* 0x000000c576757221 */ /* 0x000fe40000010000 */
[----:B------:R-:W-:Y:S02]  /*1390*/  FMUL.FTZ R195, R26, R195 ;  /* 0x000000c31ac37220 */ /* 0x000fe40000410000 */
        /* <DEDUP_REMOVED lines=11> */
[C---:B------:R-:W-:Y:S02]  /*1450*/  FMUL.FTZ R139, R26.reuse, R116 ;  /* 0x000000741a8b7220 */ /* 0x040fe40000410000 */
[C---:B------:R-:W-:Y:S02]  /*1460*/  FADD.FTZ R220, R153.reuse, R220 ;  /* 0x000000dc99dc7221 */ /* 0x040fe40000010000 */
[----:B------:R-:W-:Y:S02]  /*1470*/  FMUL.FTZ R148, R26, R126 ;  /* 0x0000007e1a947220 */ /* 0x000fe40000410000 */
[----:B------:R-:W-:-:S02]  /*1480*/  FFMA.FTZ R11, R153, R147, R11 ;  /* 0x00000093990b7223 */ /* 0x000fc4000001000b */
[----:B------:R-:W-:Y:S02]  /*1490*/  FADD.FTZ R116, R117, R152 ;  /* 0x0000009875747221 */ /* 0x000fe40000010000 */
[----:B------:R-:W-:Y:S02]  /*14a0*/  FMUL.FTZ R153, R73, R153 ;  /* 0x0000009949997220 */ /* 0x000fe40000410000 */
[----:B------:R-:W-:Y:S02]  /*14b0*/  FFMA.FTZ R117, R146, R152, R118 ;  /* 0x0000009892757223 */ /* 0x000fe40000010076 */
[C---:B------:R-:W-:Y:S02]  /*14c0*/  FADD.FTZ R216, R149.reuse, R216 ;  /* 0x000000d895d87221 */ /* 0x040fe40000010000 */
        /* <DEDUP_REMOVED lines=69> */
[C---:B------:R-:W-:Y:S01]  /*1920*/  FADD.FTZ R235, R166.reuse, R235 ;  /* 0x000000eba6eb7221 */ /* 0x040fe20000010000 */
[----:B------:R-:W0:Y:S01]  /*1930*/  S2R R150, SR_TID.X ;  /* 0x0000000000967919 */ /* 0x000e220000002100 */
        /* <DEDUP_REMOVED lines=33> */
[----:B------:R-:W-:Y:S01]  /*1b50*/  FFMA.FTZ R117, R134, R170, R117 ;  /* 0x000000aa86757223 */ /* 0x000fe20000010075 */
[----:B0-----:R-:W-:Y:S01]  /*1b60*/  LOP3.LUT P1, RZ, R150, 0x1f, RZ, 0xc0, !PT ;  /* 0x0000001f96ff7812 */ /* 0x001fe2000782c0ff */
[----:B------:R-:W-:-:S02]  /*1b70*/  FADD.FTZ R218, R151, R218 ;  /* 0x000000da97da7221 */ /* 0x000fc40000010000 */
[----:B------:R-:W-:Y:S02]  /*1b80*/  FFMA.FTZ R13, R151, R195, R13 ;  /* 0x000000c3970d7223 */ /* 0x000fe4000001000d */
[----:B------:R-:W-:Y:S02]  /*1b90*/  FADD.FTZ R120, R116, R171 ;  /* 0x000000ab74787221 */ /* 0x000fe40000010000 */
[----:B------:R-:W-:Y:S01]  /*1ba0*/  FFMA.FTZ R118, R135, R171, R117 ;  /* 0x000000ab87767223 */ /* 0x000fe20000010075 */
[----:B------:R-:W-:Y:S05]  /*1bb0*/  BRA.DIV ~URZ, `(.L_x_12663) ;  /* 0x000028427f007947 */ /* 0x000fea000b800000 */
[----:B------:R0:W1:Y:S02]  /*1bc0*/  SHFL.DOWN PT, R121, R120, 0x10, 0x1f ;  /* 0x0a001f0078797f89 */ /* 0x00006400000e0000 */
.L_x_12667:
        /* <DEDUP_REMOVED lines=18> */
.L_x_12668:
[----:B--2---:R-:W2:Y:S01]  /*1cf0*/  S2R R119, SR_TID.X ;  /* 0x0000000000777919 */ /* 0x004ea20000002100 */
[----:B------:R-:W-:Y:S01]  /*1d00*/  LOP3.LUT P3, RZ, R187, 0xff, RZ, 0xc0, !PT ;  /* 0x000000ffbbff7812 */ /* 0x000fe2000786c0ff */
[----:B------:R-:W-:Y:S01]  /*1d10*/  FADD.FTZ R116, R121, R120 ;  /* 0x0000007879747221 */ /* 0x000fe20000010000 */
[----:B------:R-:W-:Y:S01]  /*1d20*/  PLOP3.LUT P0, PT, PT, PT, PT, 0x80, 0x0 ;  /* 0x000000000000781c */ /* 0x000fe20003f0f070 */
[----:B0-----:R-:W-:Y:S01]  /*1d30*/  FADD.FTZ R117, R117, R118 ;  /* 0x0000007675757221 */ /* 0x001fe20000010000 */
[----:B------:R-:W-:Y:S01]  /*1d40*/  @!P1 PLOP3.LUT P0, PT, P3, PT, PT, 0x80, 0x0 ;  /* 0x000000000000981c */ /* 0x000fe20001f0f070 */
[----:B------:R-:W-:Y:S01]  /*1d50*/  ULDC.U8 UR6, c[0x0][0x1f0] ;  /* 0x00007c0000067ab9 */ /* 0x000fe20000000000 */
[----:B--2---:R-:W-:-:S04]  /*1d60*/  SHF.R.U32.HI R124, RZ, 0x5, R119 ;  /* 0x00000005ff7c7819 */ /* 0x004fc80000011677 */
        /* <DEDUP_REMOVED lines=9> */
[----:B-1----:R-:W2:Y:S01]  /*1e00*/  LDG.E.128 R116, [R116.64] ;  /* 0x0000000474747981 */ /* 0x002ea2000c1e1d00 */
[----:B------:R-:W-:-:S04]  /*1e10*/  LOP3.LUT R124, R124, 0x7fffff8, RZ, 0xc0, !PT ;  /* 0x07fffff87c7c7812 */ /* 0x000fc800078ec0ff */
[----:B------:R-:W-:-:S04]  /*1e20*/  @!P3 IADD3 R124, R124, 0x8, RZ ;  /* 0x000000087c7cb810 */ /* 0x000fc80007ffe0ff */
[----:B------:R-:W-:-:S05]  /*1e30*/  SHF.L.U32 R124, R124, 0x3, RZ ;  /* 0x000000037c7c7819 */ /* 0x000fca00000006ff */
[----:B------:R-:W0:Y:S02]  /*1e40*/  LDS.128 R120, [R124+0x7000] ;  /* 0x007000007c787984 */ /* 0x000e240000000c00 */
        /* <DEDUP_REMOVED lines=33> */
[----:B------:R-:W-:Y:S01]  /*2060*/  FADD.FTZ R127, R211, -R144 ;  /* 0x80000090d37f7221 */ /* 0x000fe20000010000 */
[----:B------:R-:W-:Y:S01]  /*2070*/  ISETP.NE.AND.EX P2, PT, RZ, c[0x0][0x25c], PT, P2 ;  /* 0x00009700ff007a0c */ /* 0x000fe20003f45320 */
[----:B------:R-:W-:Y:S01]  /*2080*/  FADD.FTZ R212, R212, -R145 ;  /* 0x80000091d4d47221 */ /* 0x000fe20000010000 */
[----:B------:R-:W-:Y:S01]  /*2090*/  @P1 IADD3 R124, P4, R186, c[0x0][0x258], RZ ;  /* 0x00009600ba7c1a10 */ /* 0x000fe20007f9e0ff */
[----:B------:R-:W-:Y:S01]  /*20a0*/  FMUL.FTZ R126, R26, R207 ;  /* 0x000000cf1a7e7220 */ /* 0x000fe20000410000 */
[----:B-----5:R-:W-:Y:S01]  /*20b0*/  LOP3.LUT P5, RZ, R184, 0xff00, RZ, 0xc0, !PT ;  /* 0x0000ff00b8ff7812 */ /* 0x020fe200078ac0ff */
[C---:B------:R-:W-:Y:S01]  /*20c0*/  FMUL.FTZ R144, R26.reuse, R208 ;  /* 0x000000d01a907220 */ /* 0x040fe20000410000 */
[----:B------:R-:W3:Y:S01]  /*20d0*/  LDL.LU R209, [R1+0x34] ;  /* 0x0000340001d17983 */ /* 0x000ee20000300800 */
[C---:B------:R-:W-:Y:S02]  /*20e0*/  FMUL.FTZ R127, R26.reuse, R127 ;  /* 0x0000007f1a7f7220 */ /* 0x040fe40000410000 */
[----:B------:R-:W-:Y:S01]  /*20f0*/  FMUL.FTZ R207, R26, R212 ;  /* 0x000000d41acf7220 */ /* 0x000fe20000410000 */
[----:B------:R-:W-:Y:S01]  /*2100*/  @P1 IADD3.X R125, R185, c[0x0][0x25c], RZ, P4, !PT ;  /* 0x00009700b97d1a10 */ /* 0x000fe200027fe4ff */
[----:B------:R-:W-:Y:S01]  /*2110*/  @P0 FADD.FTZ R144, R84, R144 ;  /* 0x0000009054900221 */ /* 0x000fe20000010000 */
[----:B------:R-:W-:Y:S01]  /*2120*/  IADD3 R186, P6, R186, c[0x0][0x248], RZ ;  /* 0x00009200baba7a10 */ /* 0x000fe20007fde0ff */
[----:B------:R-:W-:Y:S01]  /*2130*/  @P0 FADD.FTZ R126, R85, R126 ;  /* 0x0000007e557e0221 */ /* 0x000fe20000010000 */
[----:B------:R-:W4:Y:S01]  /*2140*/  LDL.LU R210, [R1+0x38] ;  /* 0x0000380001d27983 */ /* 0x000f220000300800 */
[----:B------:R-:W-:-:S02]  /*2150*/  @P0 FADD.FTZ R127, R86, R127 ;  /* 0x0000007f567f0221 */ /* 0x000fc40000010000 */
[----:B------:R-:W-:Y:S01]  /*2160*/  @P0 FADD.FTZ R207, R87, R207 ;  /* 0x000000cf57cf0221 */ /* 0x000fe20000010000 */
[----:B------:R-:W-:Y:S01]  /*2170*/  SEL R120, R144, R112, P2 ;  /* 0x0000007090787207 */ /* 0x000fe20001000000 */
[--C-:B------:R-:W-:Y:S01]  /*2180*/  FFMA.FTZ R191, R191, R151, R150.reuse ;  /* 0x00000097bfbf7223 */ /* 0x100fe20000010096 */
[----:B------:R-:W-:Y:S01]  /*2190*/  SEL R121, R126, R113, P2 ;  /* 0x000000717e797207 */ /* 0x000fe20001000000 */
[-CC-:B------:R-:W-:Y:S01]  /*21a0*/  FFMA.FTZ R192, R192, R151.reuse, R150.reuse ;  /* 0x00000097c0c07223 */ /* 0x180fe20000010096 */
[----:B------:R-:W-:Y:S01]  /*21b0*/  SEL R122, R127, R114, P2 ;  /* 0x000000727f7a7207 */ /* 0x000fe20001000000 */
[--C-:B------:R-:W-:Y:S01]  /*21c0*/  FFMA.FTZ R193, R193, R151, R150.reuse ;  /* 0x00000097c1c17223 */ /* 0x100fe20000010096 */
[----:B------:R-:W-:Y:S01]  /*21d0*/  SEL R123, R207, R115, P2 ;  /* 0x00000073cf7b7207 */ /* 0x000fe20001000000 */
[----:B------:R-:W-:Y:S01]  /*21e0*/  FFMA.FTZ R195, R195, R151, R150 ;  /* 0x00000097c3c37223 */ /* 0x000fe20000010096 */
[----:B------:R-:W-:Y:S01]  /*21f0*/  LOP3.LUT P4, RZ, R184, 0xff, RZ, 0xc0, !PT ;  /* 0x000000ffb8ff7812 */ /* 0x000fe2000788c0ff */
[----:B------:R-:W3:Y:S04]  /*2200*/  LDL.LU R211, [R1+0x2c] ;  /* 0x00002c0001d37983 */ /* 0x000ee80000300800 */
[----:B------:R0:W-:Y:S01]  /*2210*/  @P1 STG.E.128 [R124.64], R120 ;  /* 0x000000787c001986 */ /* 0x0001e2000c101d04 */
[----:B------:R-:W-:Y:S01]  /*2220*/  IADD3.X R187, R185, c[0x0][0x24c], RZ, P6, !PT ;  /* 0x00009300b9bb7a10 */ /* 0x000fe200037fe4ff */
[----:B------:R-:W-:-:S02]  /*2230*/  FMUL.FTZ R207, R207, R21 ;  /* 0x00000015cfcf7220 */ /* 0x000fc40000410000 */
[----:B------:R-:W-:Y:S01]  /*2240*/  FADD.FTZ R191, R194, -R191 ;  /* 0x800000bfc2bf7221 */ /* 0x000fe20000010000 */
[----:B------:R-:W3:Y:S01]  /*2250*/  LDL.LU R208, [R1+0x30] ;  /* 0x0000300001d07983 */ /* 0x000ee20000300800 */
[----:B0-----:R-:W-:Y:S01]  /*2260*/  FMUL.FTZ R120, R144, R21 ;  /* 0x0000001590787220 */ /* 0x001fe20000410000 */
[----:B------:R-:W-:Y:S01]  /*2270*/  IADD3 R124, P6, R183, c[0x0][0x170], RZ ;  /* 0x00005c00b77c7a10 */ /* 0x000fe20007fde0ff */
[----:B------:R-:W-:Y:S01]  /*2280*/  FMUL.FTZ R207, R207, c[0x0][0x1e8] ;  /* 0x00007a00cfcf7a20 */ /* 0x000fe20000410000 */
[----:B------:R-:W3:Y:S01]  /*2290*/  LDL.LU R212, [R1+0x24] ;  /* 0x0000240001d47983 */ /* 0x000ee20000300800 */
[----:B------:R-:W-:Y:S01]  /*22a0*/  FMUL.FTZ R120, R120, c[0x0][0x1e8] ;  /* 0x00007a0078787a20 */ /* 0x000fe20000410000 */
[----:B------:R-:W-:Y:S01]  /*22b0*/  IADD3.X R125, R182, c[0x0][0x174], RZ, P6, !PT ;  /* 0x00005d00b67d7a10 */ /* 0x000fe200037fe4ff */
[----:B------:R-:W-:Y:S01]  /*22c0*/  FMUL.FTZ R123, R55, R207 ;  /* 0x000000cf377b7220 */ /* 0x000fe20000410000 */
[----:B------:R-:W-:Y:S01]  /*22d0*/  LOP3.LUT P6, RZ, R184, 0xff0000, RZ, 0xc0, !PT ;  /* 0x00ff0000b8ff7812 */ /* 0x000fe200078cc0ff */
[----:B------:R-:W-:Y:S01]  /*22e0*/  FADD.FTZ R192, R196, -R192 ;  /* 0x800000c0c4c07221 */ /* 0x000fe20000010000 */
[----:B------:R-:W3:Y:S01]  /*22f0*/  LDL.LU R194, [R1+0x28] ;  /* 0x0000280001c27983 */ /* 0x000ee20000300800 */
[----:B------:R-:W-:-:S02]  /*2300*/  FADD.FTZ R197, R197, -R193 ;  /* 0x800000c1c5c57221 */ /* 0x000fc40000010000 */
[----:B------:R-:W-:Y:S01]  /*2310*/  FADD.FTZ R195, R198, -R195 ;  /* 0x800000c3c6c37221 */ /* 0x000fe20000010000 */
[----:B------:R-:W3:Y:S04]  /*2320*/  LDL.LU R196, [R1+0x1c] ;  /* 0x00001c0001c47983 */ /* 0x000ee80000300800 */
[----:B------:R-:W3:Y:S01]  /*2330*/  LDL.LU R198, [R1+0x20] ;  /* 0x0000200001c67983 */ /* 0x000ee20000300800 */
[----:B--2---:R-:W-:Y:S02]  /*2340*/  FMUL.FTZ R116, R120, R116 ;  /* 0x0000007478747220 */ /* 0x004fe40000410000 */
[----:B------:R-:W-:-:S03]  /*2350*/  FMUL.FTZ R120, R52, R120 ;  /* 0x0000007834787220 */ /* 0x000fc60000410000 */
[----:B------:R-:W-:Y:S01]  /*2360*/  FSEL R185, R116, RZ, P4 ;  /* 0x000000ff74b97208 */ /* 0x000fe20002000000 */
[----:B------:R-:W-:Y:S01]  /*2370*/  FMUL.FTZ R116, R126, R21 ;  /* 0x000000157e747220 */ /* 0x000fe20000410000 */
[----:B------:R-:W-:Y:S02]  /*2380*/  SEL R120, R120, RZ, P4 ;  /* 0x000000ff78787207 */ /* 0x000fe40002000000 */
[----:B------:R-:W-:Y:S01]  /*2390*/  @P1 IADD3 R144, P4, R183, c[0x0][0x258], RZ ;  /* 0x00009600b7901a10 */ /* 0x000fe20007f9e0ff */
[----:B------:R-:W-:-:S03]  /*23a0*/  FMUL.FTZ R116, R116, c[0x0][0x1e8] ;  /* 0x00007a0074747a20 */ /* 0x000fc60000410000 */
[----:B------:R-:W-:Y:S01]  /*23b0*/  @P1 IADD3.X R145, R182, c[0x0][0x25c], RZ, P4, !PT ;  /* 0x00009700b6911a10 */ /* 0x000fe200027fe4ff */
[----:B------:R-:W-:Y:S01]  /*23c0*/  FMUL.FTZ R121, R53, R116 ;  /* 0x0000007435797220 */ /* 0x000fe20000410000 */
[----:B------:R-:W-:Y:S01]  /*23d0*/  LOP3.LUT P4, RZ, R184, 0xff000000, RZ, 0xc0, !PT ;  /* 0xff000000b8ff7812 */ /* 0x000fe2000788c0ff */
[----:B------:R-:W-:-:S03]  /*23e0*/  FMUL.FTZ R184, R127, R21 ;  /* 0x000000157fb87220 */ /* 0x000fc60000410000 */
[----:B------:R-:W-:Y:S01]  /*23f0*/  SEL R121, R121, RZ, P5 ;  /* 0x000000ff79797207 */ /* 0x000fe20002800000 */
[----:B------:R-:W-:Y:S01]  /*2400*/  FMUL.FTZ R184, R184, c[0x0][0x1e8] ;  /* 0x00007a00b8b87a20 */ /* 0x000fe20000410000 */
[----:B------:R-:W-:-:S03]  /*2410*/  SEL R123, R123, RZ, P4 ;  /* 0x000000ff7b7b7207 */ /* 0x000fc60002000000 */
[----:B------:R-:W-:-:S05]  /*2420*/  FMUL.FTZ R122, R54, R184 ;  /* 0x000000b8367a7220 */ /* 0x000fca0000410000 */
[----:B------:R-:W-:-:S05]  /*2430*/  SEL R122, R122, RZ, P6 ;  /* 0x000000ff7a7a7207 */ /* 0x000fca0003000000 */
[----:B------:R0:W-:Y:S04]  /*2440*/  STG.E.128 [R186.64], R120 ;  /* 0x00000078ba007986 */ /* 0x0001e8000c101d04 */
[----:B0-----:R0:W2:Y:S01]  /*2450*/  LDG.E.128 R120, [R124.64] ;  /* 0x000000047c787981 */ /* 0x0010a2000c1e1d00 */
[C---:B------:R-:W-:Y:S02]  /*2460*/  FMUL.FTZ R186, R26.reuse, R191 ;  /* 0x000000bf1aba7220 */ /* 0x040fe40000410000 */
[C---:B------:R-:W-:Y:S02]  /*2470*/  FMUL.FTZ R187, R26.reuse, R192 ;  /* 0x000000c01abb7220 */ /* 0x040fe40000410000 */
[C---:B------:R-:W-:Y:S02]  /*2480*/  FMUL.FTZ R191, R26.reuse, R197 ;  /* 0x000000c51abf7220 */ /* 0x040fe40000410000 */
[----:B------:R-:W-:Y:S01]  /*2490*/  FMUL.FTZ R192, R26, R195 ;  /* 0x000000c31ac07220 */ /* 0x000fe20000410000 */
[----:B------:R-:W3:Y:S01]  /*24a0*/  LDL.LU R197, [R1+0x14] ;  /* 0x0000140001c57983 */ /* 0x000ee20000300800 */
[----:B------:R-:W-:-:S02]  /*24b0*/  @P0 FADD.FTZ R186, R88, R186 ;  /* 0x000000ba58ba0221 */ /* 0x000fc40000010000 */
[----:B------:R-:W-:Y:S01]  /*24c0*/  @P0 FADD.FTZ R187, R89, R187 ;  /* 0x000000bb59bb0221 */ /* 0x000fe20000010000 */
[----:B------:R-:W3:Y:S01]  /*24d0*/  LDL.LU R195, [R1+0x18] ;  /* 0x0000180001c37983 */ /* 0x000ee20000300800 */
[----:B------:R-:W-:Y:S02]  /*24e0*/  @P0 FADD.FTZ R191, R90, R191 ;  /* 0x000000bf5abf0221 */ /* 0x000fe40000010000 */
[----:B------:R-:W-:Y:S01]  /*24f0*/  @P0 FADD.FTZ R192, R91, R192 ;  /* 0x000000c05bc00221 */ /* 0x000fe20000010000 */
[C---:B0-----:R-:W-:Y:S01]  /*2500*/  SEL R124, R186.reuse, R112, P2 ;  /* 0x00000070ba7c7207 */ /* 0x041fe20001000000 */
[----:B------:R-:W-:Y:S01]  /*2510*/  FMUL.FTZ R186, R186, R21 ;  /* 0x00000015baba7220 */ /* 0x000fe20000410000 */
[----:B------:R-:W-:Y:S01]  /*2520*/  SEL R125, R187, R113, P2 ;  /* 0x00000071bb7d7207 */ /* 0x000fe20001000000 */
[----:B------:R-:W-:Y:S01]  /*2530*/  FMUL.FTZ R117, R117, R116 ;  /* 0x0000007475757220 */ /* 0x000fe20000410000 */
[----:B------:R-:W-:Y:S01]  /*2540*/  SEL R126, R191, R114, P2 ;  /* 0x00000072bf7e7207 */ /* 0x000fe20001000000 */
[----:B------:R-:W-:Y:S01]  /*2550*/  FMUL.FTZ R118, R118, R184 ;  /* 0x000000b876767220 */ /* 0x000fe20000410000 */
[----:B------:R-:W-:Y:S01]  /*2560*/  SEL R127, R192, R115, P2 ;  /* 0x00000073c07f7207 */ /* 0x000fe20001000000 */
[----:B------:R-:W-:Y:S01]  /*2570*/  FMUL.FTZ R193, R186, c[0x0][0x1e8] ;  /* 0x00007a00bac17a20 */ /* 0x000fe20000410000 */
[----:B------:R-:W-:-:S02]  /*2580*/  FSEL R184, R117, RZ, P5 ;  /* 0x000000ff75b87208 */ /* 0x000fc40002800000 */
[----:B------:R-:W-:Y:S01]  /*2590*/  FSEL R186, R118, RZ, P6 ;  /* 0x000000ff76ba7208 */ /* 0x000fe20003000000 */
[----:B------:R0:W-:Y:S01]  /*25a0*/  @P1 STG.E.128 [R144.64], R124 ;  /* 0x0000007c90001986 */ /* 0x0001e2000c101d04 */
[----:B------:R-:W-:Y:S01]  /*25b0*/  FMUL.FTZ R116, R48, R193 ;  /* 0x000000c130747220 */ /* 0x000fe20000410000 */
[----:B------:R-:W-:Y:S01]  /*25c0*/  LOP3.LUT P6, RZ, R181, 0xff, RZ, 0xc0, !PT ;  /* 0x000000ffb5ff7812 */ /* 0x000fe200078cc0ff */
[----:B------:R-:W-:Y:S02]  /*25d0*/  FMUL.FTZ R119, R119, R207 ;  /* 0x000000cf77777220 */ /* 0x000fe40000410000 */
[----:B------:R-:W3:Y:S01]  /*25e0*/  LDL.LU R207, [R1+0xc] ;  /* 0x00000c0001cf7983 */ /* 0x000ee20000300800 */
[----:B------:R-:W-:Y:S02]  /*25f0*/  SEL R116, R116, RZ, P6 ;  /* 0x000000ff74747207 */ /* 0x000fe40003000000 */
[----:B0-----:R-:W-:-:S04]  /*2600*/  IADD3 R124, P5, R183, c[0x0][0x248], RZ ;  /* 0x00009200b77c7a10 */ /* 0x001fc80007fbe0ff */
[----:B------:R-:W-:Y:S02]  /*2610*/  IADD3.X R125, R182, c[0x0][0x24c], RZ, P5, !PT ;  /* 0x00009300b67d7a10 */ /* 0x000fe40002ffe4ff */
[----:B------:R-:W-:Y:S02]  /*2620*/  @P1 IADD3 R144, P5, R180, c[0x0][0x258], RZ ;  /* 0x00009600b4901a10 */ /* 0x000fe40007fbe0ff */
[----:B------:R-:W-:Y:S02]  /*2630*/  FSEL R183, R119, RZ, P4 ;  /* 0x000000ff77b77208 */ /* 0x000fe40002000000 */
[----:B------:R-:W-:Y:S02]  /*2640*/  @P1 IADD3.X R145, R179, c[0x0][0x25c], RZ, P5, !PT ;  /* 0x00009700b3911a10 */ /* 0x000fe40002ffe4ff */
[C---:B------:R-:W-:Y:S02]  /*2650*/  LOP3.LUT P4, RZ, R181.reuse, 0xff00, RZ, 0xc0, !PT ;  /* 0x0000ff00b5ff7812 */ /* 0x040fe4000788c0ff */
[----:B------:R-:W-:Y:S01]  /*2660*/  LOP3.LUT P5, RZ, R181, 0xff000000, RZ, 0xc0, !PT ;  /* 0xff000000b5ff7812 */ /* 0x000fe200078ac0ff */
[----:B--2---:R-:W-:-:S02]  /*2670*/  FMUL.FTZ R120, R193, R120 ;  /* 0x00000078c1787220 */ /* 0x004fc40000410000 */
[----:B------:R-:W2:Y:S03]  /*2680*/  LDL.LU R193, [R1+0x10] ;  /* 0x0000100001c17983 */ /* 0x000ea60000300800 */
[----:B------:R-:W-:Y:S02]  /*2690*/  FSEL R182, R120, RZ, P6 ;  /* 0x000000ff78b67208 */ /* 0x000fe40003000000 */
[----:B------:R-:W-:Y:S01]  /*26a0*/  IADD3 R126, P6, R180, c[0x0][0x170], RZ ;  /* 0x00005c00b47e7a10 */ /* 0x000fe20007fde0ff */
[-C--:B------:R-:W-:Y:S02]  /*26b0*/  FMUL.FTZ R120, R192, R21.reuse ;  /* 0x00000015c0787220 */ /* 0x080fe40000410000 */
[----:B------:R-:W2:Y:S01]  /*26c0*/  LDL.LU R192, [R1+0x4] ;  /* 0x0000040001c07983 */ /* 0x000ea20000300800 */
[----:B------:R-:W-:Y:S02]  /*26d0*/  IADD3.X R127, R179, c[0x0][0x174], RZ, P6, !PT ;  /* 0x00005d00b37f7a10 */ /* 0x000fe400037fe4ff */
[----:B------:R-:W-:Y:S01]  /*26e0*/  LOP3.LUT P6, RZ, R181, 0xff0000, RZ, 0xc0, !PT ;  /* 0x00ff0000b5ff7812 */ /* 0x000fe200078cc0ff */
[----:B------:R-:W-:-:S02]  /*26f0*/  FMUL.FTZ R181, R187, R21 ;  /* 0x00000015bbb57220 */ /* 0x000fc40000410000 */
[----:B------:R-:W-:Y:S02]  /*2700*/  FMUL.FTZ R187, R191, R21 ;  /* 0x00000015bfbb7220 */ /* 0x000fe40000410000 */
[----:B------:R-:W-:Y:S02]  /*2710*/  FMUL.FTZ R181, R181, c[0x0][0x1e8] ;  /* 0x00007a00b5b57a20 */ /* 0x000fe40000410000 */
[----:B------:R-:W-:Y:S02]  /*2720*/  FMUL.FTZ R187, R187, c[0x0][0x1e8] ;  /* 0x00007a00bbbb7a20 */ /* 0x000fe40000410000 */
[----:B------:R-:W-:Y:S02]  /*2730*/  FMUL.FTZ R120, R120, c[0x0][0x1e8] ;  /* 0x00007a0078787a20 */ /* 0x000fe40000410000 */
[----:B------:R-:W-:Y:S02]  /*2740*/  FMUL.FTZ R117, R49, R181 ;  /* 0x000000b531757220 */ /* 0x000fe40000410000 */
[----:B------:R-:W-:-:S02]  /*2750*/  FMUL.FTZ R118, R50, R187 ;  /* 0x000000bb32767220 */ /* 0x000fc40000410000 */
[----:B------:R-:W-:Y:S01]  /*2760*/  FMUL.FTZ R119, R51, R120 ;  /* 0x0000007833777220 */ /* 0x000fe20000410000 */
[----:B------:R-:W-:Y:S02]  /*2770*/  SEL R117, R117, RZ, P4 ;  /* 0x000000ff75757207 */ /* 0x000fe40002000000 */
[----:B------:R-:W-:Y:S02]  /*2780*/  SEL R118, R118, RZ, P6 ;  /* 0x000000ff76767207 */ /* 0x000fe40003000000 */
[----:B------:R-:W-:-:S05]  /*2790*/  SEL R119, R119, RZ, P5 ;  /* 0x000000ff77777207 */ /* 0x000fca0002800000 */
[----:B------:R0:W-:Y:S04]  /*27a0*/  STG.E.128 [R124.64], R116 ;  /* 0x000000747c007986 */ /* 0x0001e8000c101d04 */
[----:B0-----:R0:W2:Y:S01]  /*27b0*/  LDG.E.128 R116, [R126.64] ;  /* 0x000000047e747981 */ /* 0x0010a2000c1e1d00 */
[-CC-:B------:R-:W-:Y:S02]  /*27c0*/  FFMA.FTZ R191, R146, R151.reuse, R150.reuse ;  /* 0x0000009792bf7223 */ /* 0x180fe40000010096 */
[----:B------:R-:W-:Y:S02]  /*27d0*/  FFMA.FTZ R146, R147, R151, R150 ;  /* 0x0000009793927223 */ /* 0x000fe40000010096 */
[----:B------:R-:W-:Y:S02]  /*27e0*/  FADD.FTZ R147, R152, -R191 ;  /* 0x800000bf98937221 */ /* 0x000fe40000010000 */
[----:B------:R-:W-:-:S02]  /*27f0*/  FADD.FTZ R153, R153, -R146 ;  /* 0x8000009299997221 */ /* 0x000fc40000010000 */
[-CC-:B------:R-:W-:Y:S02]  /*2800*/  FFMA.FTZ R191, R148, R151.reuse, R150.reuse ;  /* 0x0000009794bf7223 */ /* 0x180fe40000010096 */
[----:B------:R-:W-:Y:S02]  /*2810*/  FFMA.FTZ R146, R149, R151, R150 ;  /* 0x0000009795927223 */ /* 0x000fe40000010096 */
[----:B------:R-:W-:Y:S02]  /*2820*/  FMUL.FTZ R147, R26, R147 ;  /* 0x000000931a937220 */ /* 0x000fe40000410000 */
[----:B------:R-:W-:Y:S02]  /*2830*/  FADD.FTZ R191, R154, -R191 ;  /* 0x800000bf9abf7221 */ /* 0x000fe40000010000 */
[----:B------:R-:W-:Y:S02]  /*2840*/  FADD.FTZ R155, R155, -R146 ;  /* 0x800000929b9b7221 */ /* 0x000fe40000010000 */
[----:B------:R-:W-:-:S02]  /*2850*/  @P0 FADD.FTZ R147, R92, R147 ;  /* 0x000000935c930221 */ /* 0x000fc40000010000 */
[----:B------:R-:W-:Y:S02]  /*2860*/  FMUL.FTZ R146, R121, R181 ;  /* 0x000000b579927220 */ /* 0x000fe40000410000 */
[----:B------:R-:W-:Y:S02]  /*2870*/  FMUL.FTZ R148, R122, R187 ;  /* 0x000000bb7a947220 */ /* 0x000fe40000410000 */
[C---:B------:R-:W-:Y:S02]  /*2880*/  FMUL.FTZ R122, R26.reuse, R153 ;  /* 0x000000991a7a7220 */ /* 0x040fe40000410000 */
[C---:B------:R-:W-:Y:S02]  /*2890*/  FMUL.FTZ R121, R26.reuse, R191 ;  /* 0x000000bf1a797220 */ /* 0x040fe40000410000 */
[----:B------:R-:W-:Y:S02]  /*28a0*/  FMUL.FTZ R152, R26, R155 ;  /* 0x0000009b1a987220 */ /* 0x000fe40000410000 */
[C---:B------:R-:W-:Y:S01]  /*28b0*/  FMUL.FTZ R149, R147.reuse, R21 ;  /* 0x0000001593957220 */ /* 0x040fe20000410000 */
[----:B------:R-:W-:Y:S01]  /*28c0*/  SEL R124, R147, R112, P2 ;  /* 0x00000070937c7207 */ /* 0x000fe20001000000 */
[----:B------:R-:W-:Y:S01]  /*28d0*/  @P0 FADD.FTZ R122, R93, R122 ;  /* 0x0000007a5d7a0221 */ /* 0x000fe20000010000 */
[----:B------:R-:W-:Y:S01]  /*28e0*/  FSEL R146, R146, RZ, P4 ;  /* 0x000000ff92927208 */ /* 0x000fe20002000000 */
[----:B------:R-:W-:-:S02]  /*28f0*/  @P0 FADD.FTZ R121, R94, R121 ;  /* 0x000000795e790221 */ /* 0x000fc40000010000 */
[----:B------:R-:W-:Y:S01]  /*2900*/  FMUL.FTZ R123, R123, R120 ;  /* 0x000000787b7b7220 */ /* 0x000fe20000410000 */
[----:B------:R-:W-:Y:S01]  /*2910*/  FSEL R148, R148, RZ, P6 ;  /* 0x000000ff94947208 */ /* 0x000fe20003000000 */
[----:B------:R-:W-:Y:S01]  /*2920*/  @P0 FADD.FTZ R152, R95, R152 ;  /* 0x000000985f980221 */ /* 0x000fe20000010000 */
[----:B------:R-:W3:Y:S01]  /*2930*/  LDL.LU R191, [R1+0x8] ;  /* 0x0000080001bf7983 */ /* 0x000ee20000300800 */
[----:B------:R-:W-:Y:S01]  /*2940*/  FMUL.FTZ R149, R149, c[0x0][0x1e8] ;  /* 0x00007a0095957a20 */ /* 0x000fe20000410000 */
[----:B------:R-:W-:Y:S02]  /*2950*/  SEL R125, R122, R113, P2 ;  /* 0x000000717a7d7207 */ /* 0x000fe40001000000 */
[----:B0-----:R-:W-:Y:S02]  /*2960*/  SEL R126, R121, R114, P2 ;  /* 0x00000072797e7207 */ /* 0x001fe40001000000 */
[----:B------:R-:W-:Y:S02]  /*2970*/  SEL R127, R152, R115, P2 ;  /* 0x00000073987f7207 */ /* 0x000fe40001000000 */
[----:B------:R-:W-:Y:S01]  /*2980*/  LOP3.LUT P4, RZ, R178, 0xff, RZ, 0xc0, !PT ;  /* 0x000000ffb2ff7812 */ /* 0x000fe2000788c0ff */
[----:B------:R-:W-:Y:S01]  /*2990*/  FMUL.FTZ R120, R44, R149 ;  /* 0x000000952c787220 */ /* 0x000fe20000410000 */
[----:B------:R-:W-:Y:S01]  /*29a0*/  FSEL R147, R123, RZ, P5 ;  /* 0x000000ff7b937208 */ /* 0x000fe20002800000 */
[----:B------:R0:W-:Y:S01]  /*29b0*/  @P1 STG.E.128 [R144.64], R124 ;  /* 0x0000007c90001986 */ /* 0x0001e2000c101d04 */
[----:B------:R-:W-:-:S04]  /*29c0*/  IADD3 R180, P5, R180, c[0x0][0x248], RZ ;  /* 0x00009200b4b47a10 */ /* 0x000fc80007fbe0ff */
[----:B------:R-:W-:Y:S02]  /*29d0*/  IADD3.X R181, R179, c[0x0][0x24c], RZ, P5, !PT ;  /* 0x00009300b3b57a10 */ /* 0x000fe40002ffe4ff */
[----:B------:R-:W-:Y:S02]  /*29e0*/  SEL R120, R120, RZ, P4 ;  /* 0x000000ff78787207 */ /* 0x000fe40002000000 */
[----:B------:R-:W-:Y:S01]  /*29f0*/  LOP3.LUT P6, RZ, R178, 0xff00, RZ, 0xc0, !PT ;  /* 0x0000ff00b2ff7812 */ /* 0x000fe200078cc0ff */
[-C--:B0-----:R-:W-:Y:S02]  /*2a00*/  FMUL.FTZ R145, R121, R21.reuse ;  /* 0x0000001579917220 */ /* 0x081fe40000410000 */
[----:B------:R-:W-:Y:S01]  /*2a10*/  FMUL.FTZ R126, R152, R21 ;  /* 0x00000015987e7220 */ /* 0x000fe20000410000 */
[----:B------:R-:W-:Y:S01]  /*2a20*/  IADD3 R124, P5, R177, c[0x0][0x170], RZ ;  /* 0x00005c00b17c7a10 */ /* 0x000fe20007fbe0ff */
[----:B------:R-:W-:Y:S02]  /*2a30*/  FMUL.FTZ R145, R145, c[0x0][0x1e8] ;  /* 0x00007a0091917a20 */ /* 0x000fe40000410000 */
[----:B------:R-:W-:Y:S01]  /*2a40*/  FMUL.FTZ R126, R126, c[0x0][0x1e8] ;  /* 0x00007a007e7e7a20 */ /* 0x000fe20000410000 */
[----:B------:R-:W-:-:S02]  /*2a50*/  IADD3.X R125, R176, c[0x0][0x174], RZ, P5, !PT ;  /* 0x00005d00b07d7a10 */ /* 0x000fc40002ffe4ff */
[----:B------:R-:W-:Y:S01]  /*2a60*/  LOP3.LUT P5, RZ, R178, 0xff000000, RZ, 0xc0, !PT ;  /* 0xff000000b2ff7812 */ /* 0x000fe200078ac0ff */
[----:B------:R-:W-:-:S05]  /*2a70*/  FMUL.FTZ R123, R47, R126 ;  /* 0x0000007e2f7b7220 */ /* 0x000fca0000410000 */
[----:B------:R-:W-:Y:S01]  /*2a80*/  SEL R123, R123, RZ, P5 ;  /* 0x000000ff7b7b7207 */ /* 0x000fe20002800000 */
[----:B--2---:R-:W-:-:S05]  /*2a90*/  FMUL.FTZ R116, R149, R116 ;  /* 0x0000007495747220 */ /* 0x004fca0000410000 */
[----:B------:R-:W-:Y:S01]  /*2aa0*/  FSEL R149, R116, RZ, P4 ;  /* 0x000000ff74957208 */ /* 0x000fe20002000000 */
[----:B------:R-:W-:-:S04]  /*2ab0*/  FMUL.FTZ R116, R122, R21 ;  /* 0x000000157a747220 */ /* 0x000fc80000410000 */
[----:B------:R-:W-:Y:S01]  /*2ac0*/  FMUL.FTZ R116, R116, c[0x0][0x1e8] ;  /* 0x00007a0074747a20 */ /* 0x000fe20000410000 */
[----:B------:R-:W-:Y:S01]  /*2ad0*/  LOP3.LUT P4, RZ, R178, 0xff0000, RZ, 0xc0, !PT ;  /* 0x00ff0000b2ff7812 */ /* 0x000fe2000788c0ff */
[----:B------:R-:W-:Y:S01]  /*2ae0*/  FMUL.FTZ R122, R46, R145 ;  /* 0x000000912e7a7220 */ /* 0x000fe20000410000 */
[----:B------:R-:W2:Y:S01]  /*2af0*/  LDL.LU R178, [R1] ;  /* 0x0000000001b27983 */ /* 0x000ea20000300800 */
[----:B------:R-:W-:-:S03]  /*2b00*/  FMUL.FTZ R121, R45, R116 ;  /* 0x000000742d797220 */ /* 0x000fc60000410000 */
[----:B------:R-:W-:Y:S02]  /*2b10*/  SEL R122, R122, RZ, P4 ;  /* 0x000000ff7a7a7207 */ /* 0x000fe40002000000 */
[----:B------:R-:W-:-:S05]  /*2b20*/  SEL R121, R121, RZ, P6 ;  /* 0x000000ff79797207 */ /* 0x000fca0003000000 */
[----:B------:R0:W-:Y:S04]  /*2b30*/  STG.E.128 [R180.64], R120 ;  /* 0x00000078b4007986 */ /* 0x0001e8000c101d04 */
[----:B0-----:R0:W2:Y:S01]  /*2b40*/  LDG.E.128 R120, [R124.64] ;  /* 0x000000047c787981 */ /* 0x0010a2000c1e1d00 */
[----:B------:R-:W-:-:S04]  /*2b50*/  FFMA.FTZ R127, R140, R151, R150 ;  /* 0x000000978c7f7223 */ /* 0x000fc80000010096 */
[----:B------:R-:W-:-:S04]  /*2b60*/  FADD.FTZ R127, R156, -R127 ;  /* 0x8000007f9c7f7221 */ /* 0x000fc80000010000 */
[----:B------:R-:W-:Y:S02]  /*2b70*/  FMUL.FTZ R127, R26, R127 ;  /* 0x0000007f1a7f7220 */ /* 0x000fe40000410000 */
[-CC-:B------:R-:W-:Y:S02]  /*2b80*/  FFMA.FTZ R140, R141, R151.reuse, R150.reuse ;  /* 0x000000978d8c7223 */ /* 0x180fe40000010096 */
[----:B------:R-:W-:Y:S02]  /*2b90*/  @P0 FADD.FTZ R127, R96, R127 ;  /* 0x0000007f607f0221 */ /* 0x000fe40000010000 */
[-CC-:B------:R-:W-:Y:S02]  /*2ba0*/  FFMA.FTZ R179, R142, R151.reuse, R150.reuse ;  /* 0x000000978eb37223 */ /* 0x180fe40000010096 */
[----:B------:R-:W-:Y:S02]  /*2bb0*/  FFMA.FTZ R142, R143, R151, R150 ;  /* 0x000000978f8e7223 */ /* 0x000fe40000010096 */
[----:B------:R-:W-:-:S02]  /*2bc0*/  FADD.FTZ R157, R157, -R140 ;  /* 0x8000008c9d9d7221 */ /* 0x000fc40000010000 */
[----:B------:R-:W-:Y:S02]  /*2bd0*/  FMUL.FTZ R140, R127, R21 ;  /* 0x000000157f8c7220 */ /* 0x000fe40000410000 */
[----:B------:R-:W-:Y:S02]  /*2be0*/  FMUL.FTZ R118, R118, R145 ;  /* 0x0000009176767220 */ /* 0x000fe40000410000 */
[----:B------:R-:W-:Y:S02]  /*2bf0*/  FADD.FTZ R179, R158, -R179 ;  /* 0x800000b39eb37221 */ /* 0x000fe40000010000 */
[----:B------:R-:W-:Y:S02]  /*2c00*/  FADD.FTZ R159, R159, -R142 ;  /* 0x8000008e9f9f7221 */ /* 0x000fe40000010000 */
[----:B------:R-:W-:Y:S01]  /*2c10*/  FMUL.FTZ R117, R117, R116 ;  /* 0x0000007475757220 */ /* 0x000fe20000410000 */
[----:B------:R-:W-:Y:S01]  /*2c20*/  FSEL R154, R118, RZ, P4 ;  /* 0x000000ff769a7208 */ /* 0x000fe20002000000 */
[----:B0-----:R-:W-:-:S02]  /*2c30*/  FMUL.FTZ R125, R140, c[0x0][0x1e8] ;  /* 0x00007a008c7d7a20 */ /* 0x001fc40000410000 */
[C---:B------:R-:W-:Y:S02]  /*2c40*/  FMUL.FTZ R118, R26.reuse, R157 ;  /* 0x0000009d1a767220 */ /* 0x040fe40000410000 */
[C---:B------:R-:W-:Y:S02]  /*2c50*/  FMUL.FTZ R179, R26.reuse, R179 ;  /* 0x000000b31ab37220 */ /* 0x040fe40000410000 */
[----:B------:R-:W-:Y:S01]  /*2c60*/  FMUL.FTZ R158, R26, R159 ;  /* 0x0000009f1a9e7220 */ /* 0x000fe20000410000 */
[----:B------:R-:W-:Y:S01]  /*2c70*/  FSEL R152, R117, RZ, P6 ;  /* 0x000000ff75987208 */ /* 0x000fe20003000000 */
[----:B------:R-:W-:Y:S01]  /*2c80*/  @P0 FADD.FTZ R118, R97, R118 ;  /* 0x0000007661760221 */ /* 0x000fe20000010000 */
[----:B------:R-:W-:Y:S01]  /*2c90*/  LOP3.LUT P6, RZ, R175, 0xff, RZ, 0xc0, !PT ;  /* 0x000000ffafff7812 */ /* 0x000fe200078cc0ff */
[----:B------:R-:W-:Y:S02]  /*2ca0*/  @P0 FADD.FTZ R179, R98, R179 ;  /* 0x000000b362b30221 */ /* 0x000fe40000010000 */
[----:B------:R-:W-:Y:S01]  /*2cb0*/  @P0 FADD.FTZ R158, R99, R158 ;  /* 0x0000009e639e0221 */ /* 0x000fe20000010000 */
[----:B------:R-:W-:Y:S01]  /*2cc0*/  IADD3 R140, P4, R177, c[0x0][0x248], RZ ;  /* 0x00009200b18c7a10 */ /* 0x000fe20007f9e0ff */
[----:B------:R-:W-:-:S02]  /*2cd0*/  FMUL.FTZ R119, R119, R126 ;  /* 0x0000007e77777220 */ /* 0x000fc40000410000 */
[-C--:B------:R-:W-:Y:S02]  /*2ce0*/  FMUL.FTZ R156, R118, R21.reuse ;  /* 0x00000015769c7220 */ /* 0x080fe40000410000 */
[----:B------:R-:W-:Y:S01]  /*2cf0*/  FMUL.FTZ R157, R179, R21 ;  /* 0x00000015b39d7220 */ /* 0x000fe20000410000 */
[----:B------:R-:W-:Y:S01]  /*2d00*/  FSEL R153, R119, RZ, P5 ;  /* 0x000000ff77997208 */ /* 0x000fe20002800000 */
[----:B------:R-:W-:Y:S01]  /*2d10*/  FMUL.FTZ R116, R40, R125 ;  /* 0x0000007d28747220 */ /* 0x000fe20000410000 */
[----:B------:R-:W-:Y:S01]  /*2d20*/  IADD3.X R141, R176, c[0x0][0x24c], RZ, P4, !PT ;  /* 0x00009300b08d7a10 */ /* 0x000fe200027fe4ff */
[----:B------:R-:W-:Y:S01]  /*2d30*/  FMUL.FTZ R156, R156, c[0x0][0x1e8] ;  /* 0x00007a009c9c7a20 */ /* 0x000fe20000410000 */
[----:B------:R-:W-:Y:S01]  /*2d40*/  @P1 IADD3 R142, P5, R177, c[0x0][0x258], RZ ;  /* 0x00009600b18e1a10 */ /* 0x000fe20007fbe0ff */
[----:B------:R-:W-:Y:S01]  /*2d50*/  FMUL.FTZ R157, R157, c[0x0][0x1e8] ;  /* 0x00007a009d9d7a20 */ /* 0x000fe20000410000 */
[----:B------:R-:W-:Y:S01]  /*2d60*/  IADD3 R144, P4, R25, c[0x0][0x170], RZ ;  /* 0x00005c0019907a10 */ /* 0x000fe20007f9e0ff */
[----:B------:R-:W-:Y:S01]  /*2d70*/  FMUL.FTZ R117, R41, R156 ;  /* 0x0000009c29757220 */ /* 0x000fe20000410000 */
[----:B------:R-:W-:-:S02]  /*2d80*/  SEL R116, R116, RZ, P6 ;  /* 0x000000ff74747207 */ /* 0x000fc40003000000 */
[----:B------:R-:W-:Y:S02]  /*2d90*/  @P1 IADD3.X R143, R176, c[0x0][0x25c], RZ, P5, !PT ;  /* 0x00009700b08f1a10 */ /* 0x000fe40002ffe4ff */
[----:B------:R-:W-:Y:S02]  /*2da0*/  IADD3.X R145, R173, c[0x0][0x174], RZ, P4, !PT ;  /* 0x00005d00ad917a10 */ /* 0x000fe400027fe4ff */
[C---:B------:R-:W-:Y:S02]  /*2db0*/  LOP3.LUT P5, RZ, R175.reuse, 0xff0000, RZ, 0xc0, !PT ;  /* 0x00ff0000afff7812 */ /* 0x040fe400078ac0ff */
[----:B------:R-:W-:Y:S02]  /*2dc0*/  LOP3.LUT P4, RZ, R175, 0xff000000, RZ, 0xc0, !PT ;  /* 0xff000000afff7812 */ /* 0x000fe4000788c0ff */
[----:B------:R-:W-:Y:S02]  /*2dd0*/  SEL R124, R127, R112, P2 ;  /* 0x000000707f7c7207 */ /* 0x000fe40001000000 */
[----:B------:R-:W-:-:S02]  /*2de0*/  SEL R126, R179, R114, P2 ;  /* 0x00000072b37e7207 */ /* 0x000fc40001000000 */
[----:B------:R-:W-:Y:S01]  /*2df0*/  SEL R127, R158, R115, P2 ;  /* 0x000000739e7f7207 */ /* 0x000fe20001000000 */
[----:B--2---:R-:W-:-:S05]  /*2e00*/  FMUL.FTZ R120, R125, R120 ;  /* 0x000000787d787220 */ /* 0x004fca0000410000 */
[----:B------:R-:W-:Y:S01]  /*2e10*/  FSEL R155, R120, RZ, P6 ;  /* 0x000000ff789b7208 */ /* 0x000fe20003000000 */
[----:B------:R-:W-:Y:S01]  /*2e20*/  FMUL.FTZ R120, R158, R21 ;  /* 0x000000159e787220 */ /* 0x000fe20000410000 */
[----:B------:R-:W-:-:S03]  /*2e30*/  SEL R125, R118, R113, P2 ;  /* 0x00000071767d7207 */ /* 0x000fc60001000000 */
[----:B------:R-:W-:Y:S01]  /*2e40*/  FMUL.FTZ R120, R120, c[0x0][0x1e8] ;  /* 0x00007a0078787a20 */ /* 0x000fe20000410000 */
[----:B------:R-:W-:Y:S01]  /*2e50*/  LOP3.LUT P6, RZ, R175, 0xff00, RZ, 0xc0, !PT ;  /* 0x0000ff00afff7812 */ /* 0x000fe200078cc0ff */
[----:B------:R-:W-:Y:S02]  /*2e60*/  FMUL.FTZ R118, R42, R157 ;  /* 0x0000009d2a767220 */ /* 0x000fe40000410000 */
[----:B------:R-:W-:Y:S01]  /*2e70*/  FMUL.FTZ R119, R43, R120 ;  /* 0x000000782b777220 */ /* 0x000fe20000410000 */
[----:B------:R-:W-:Y:S02]  /*2e80*/  SEL R117, R117, RZ, P6 ;  /* 0x000000ff75757207 */ /* 0x000fe40003000000 */
[----:B------:R-:W-:Y:S02]  /*2e90*/  SEL R118, R118, RZ, P5 ;  /* 0x000000ff76767207 */ /* 0x000fe40002800000 */
[----:B------:R-:W-:Y:S01]  /*2ea0*/  SEL R119, R119, RZ, P4 ;  /* 0x000000ff77777207 */ /* 0x000fe20002000000 */
[----:B------:R-:W-:Y:S04]  /*2eb0*/  @P1 STG.E.128 [R142.64], R124 ;  /* 0x0000007c8e001986 */ /* 0x000fe8000c101d04 */
[----:B------:R0:W-:Y:S04]  /*2ec0*/  STG.E.128 [R140.64], R116 ;  /* 0x000000748c007986 */ /* 0x0001e8000c101d04 */
[----:B0-----:R0:W2:Y:S01]  /*2ed0*/  LDG.E.128 R116, [R144.64] ;  /* 0x0000000490747981 */ /* 0x0010a2000c1e1d00 */
[----:B------:R-:W-:-:S04]  /*2ee0*/  FFMA.FTZ R159, R136, R151, R150 ;  /* 0x00000097889f7223 */ /* 0x000fc80000010096 */
[----:B------:R-:W-:Y:S02]  /*2ef0*/  FADD.FTZ R159, R160, -R159 ;  /* 0x8000009fa09f7221 */ /* 0x000fe40000010000 */
[----:B------:R-:W-:Y:S02]  /*2f00*/  FFMA.FTZ R136, R137, R151, R150 ;  /* 0x0000009789887223 */ /* 0x000fe40000010096 */
[----:B------:R-:W-:Y:S02]  /*2f10*/  FMUL.FTZ R159, R26, R159 ;  /* 0x0000009f1a9f7220 */ /* 0x000fe40000410000 */
[----:B------:R-:W-:Y:S02]  /*2f20*/  FADD.FTZ R161, R161, -R136 ;  /* 0x80000088a1a17221 */ /* 0x000fe40000010000 */
[----:B------:R-:W-:Y:S02]  /*2f30*/  @P0 FADD.FTZ R159, R100, R159 ;  /* 0x0000009f649f0221 */ /* 0x000fe40000010000 */
[----:B------:R-:W-:-:S02]  /*2f40*/  FFMA.FTZ R137, R138, R151, R150 ;  /* 0x000000978a897223 */ /* 0x000fc40000010096 */
[----:B------:R-:W-:Y:S02]  /*2f50*/  FFMA.FTZ R136, R139, R151, R150 ;  /* 0x000000978b887223 */ /* 0x000fe40000010096 */
[----:B------:R-:W-:Y:S02]  /*2f60*/  FMUL.FTZ R124, R159, R21 ;  /* 0x000000159f7c7220 */ /* 0x000fe40000410000 */
[----:B------:R-:W-:Y:S02]  /*2f70*/  FMUL.FTZ R122, R122, R157 ;  /* 0x0000009d7a7a7220 */ /* 0x000fe40000410000 */
[----:B------:R-:W-:Y:S02]  /*2f80*/  FADD.FTZ R127, R162, -R137 ;  /* 0x80000089a27f7221 */ /* 0x000fe40000010000 */
[----:B------:R-:W-:Y:S02]  /*2f90*/  FADD.FTZ R163, R163, -R136 ;  /* 0x80000088a3a37221 */ /* 0x000fe40000010000 */
[----:B------:R-:W-:Y:S01]  /*2fa0*/  FMUL.FTZ R121, R121, R156 ;  /* 0x0000009c79797220 */ /* 0x000fe20000410000 */
[----:B0-----:R-:W-:Y:S01]  /*2fb0*/  FSEL R144, R122, RZ, P5 ;  /* 0x000000ff7a907208 */ /* 0x001fe20002800000 */
[----:B------:R-:W-:-:S02]  /*2fc0*/  FMUL.FTZ R125, R124, c[0x0][0x1e8] ;  /* 0x00007a007c7d7a20 */ /* 0x000fc40000410000 */
[----:B------:R-:W-:Y:S02]  /*2fd0*/  FMUL.FTZ R123, R123, R120 ;  /* 0x000000787b7b7220 */ /* 0x000fe40000410000 */
[C---:B------:R-:W-:Y:S02]  /*2fe0*/  FMUL.FTZ R122, R26.reuse, R161 ;  /* 0x000000a11a7a7220 */ /* 0x040fe40000410000 */
[C---:B------:R-:W-:Y:S02]  /*2ff0*/  FMUL.FTZ R127, R26.reuse, R127 ;  /* 0x0000007f1a7f7220 */ /* 0x040fe40000410000 */
[----:B------:R-:W-:Y:S01]  /*3000*/  FMUL.FTZ R158, R26, R163 ;  /* 0x000000a31a9e7220 */ /* 0x000fe20000410000 */
[----:B------:R-:W-:Y:S01]  /*3010*/  FSEL R142, R121, RZ, P6 ;  /* 0x000000ff798e7208 */ /* 0x000fe20003000000 */
[----:B------:R-:W-:Y:S01]  /*3020*/  @P0 FADD.FTZ R122, R101, R122 ;  /* 0x0000007a657a0221 */ /* 0x000fe20000010000 */
[----:B------:R-:W-:Y:S01]  /*3030*/  LOP3.LUT P6, RZ, R174, 0xff, RZ, 0xc0, !PT ;  /* 0x000000ffaeff7812 */ /* 0x000fe200078cc0ff */
[----:B------:R-:W-:Y:S01]  /*3040*/  @P0 FADD.FTZ R127, R102, R127 ;  /* 0x0000007f667f0221 */ /* 0x000fe20000010000 */
[----:B------:R-:W-:Y:S01]  /*3050*/  FSEL R143, R123, RZ, P4 ;  /* 0x000000ff7b8f7208 */ /* 0x000fe20002000000 */
[----:B------:R-:W-:Y:S01]  /*3060*/  @P0 FADD.FTZ R158, R103, R158 ;  /* 0x0000009e679e0221 */ /* 0x000fe20000010000 */
[----:B------:R-:W-:-:S02]  /*3070*/  IADD3 R136, P5, R25, c[0x0][0x248], RZ ;  /* 0x0000920019887a10 */ /* 0x000fc40007fbe0ff */
[----:B------:R-:W-:Y:S01]  /*3080*/  @P1 IADD3 R138, P4, R25, c[0x0][0x258], RZ ;  /* 0x00009600198a1a10 */ /* 0x000fe20007f9e0ff */
[-C--:B------:R-:W-:Y:S02]  /*3090*/  FMUL.FTZ R156, R122, R21.reuse ;  /* 0x000000157a9c7220 */ /* 0x080fe40000410000 */
[----:B------:R-:W-:Y:S01]  /*30a0*/  FMUL.FTZ R145, R127, R21 ;  /* 0x000000157f917220 */ /* 0x000fe20000410000 */
[----:B------:R-:W-:Y:S01]  /*30b0*/  IADD3.X R137, R173, c[0x0][0x24c], RZ, P5, !PT ;  /* 0x00009300ad897a10 */ /* 0x000fe20002ffe4ff */
[----:B------:R-:W-:Y:S01]  /*30c0*/  FMUL.FTZ R120, R36, R125 ;  /* 0x0000007d24787220 */ /* 0x000fe20000410000 */
[----:B------:R-:W-:Y:S01]  /*30d0*/  IADD3 R140, P5, R20, c[0x0][0x170], RZ ;  /* 0x00005c00148c7a10 */ /* 0x000fe20007fbe0ff */
[----:B------:R-:W-:Y:S02]  /*30e0*/  FMUL.FTZ R156, R156, c[0x0][0x1e8] ;  /* 0x00007a009c9c7a20 */ /* 0x000fe40000410000 */
[----:B------:R-:W-:Y:S01]  /*30f0*/  FMUL.FTZ R145, R145, c[0x0][0x1e8] ;  /* 0x00007a0091917a20 */ /* 0x000fe20000410000 */
[----:B------:R-:W-:Y:S01]  /*3100*/  SEL R120, R120, RZ, P6 ;  /* 0x000000ff78787207 */ /* 0x000fe20003000000 */
[----:B------:R-:W-:Y:S01]  /*3110*/  FMUL.FTZ R121, R37, R156 ;  /* 0x0000009c25797220 */ /* 0x000fe20000410000 */
[----:B------:R-:W-:-:S02]  /*3120*/  @P1 IADD3.X R139, R173, c[0x0][0x25c], RZ, P4, !PT ;  /* 0x00009700ad8b1a10 */ /* 0x000fc400027fe4ff */
[----:B------:R-:W-:Y:S02]  /*3130*/  IADD3.X R141, R27, c[0x0][0x174], RZ, P5, !PT ;  /* 0x00005d001b8d7a10 */ /* 0x000fe40002ffe4ff */
[C---:B------:R-:W-:Y:S02]  /*3140*/  LOP3.LUT P4, RZ, R174.reuse, 0xff0000, RZ, 0xc0, !PT ;  /* 0x00ff0000aeff7812 */ /* 0x040fe4000788c0ff */
[----:B------:R-:W-:Y:S02]  /*3150*/  LOP3.LUT P5, RZ, R174, 0xff000000, RZ, 0xc0, !PT ;  /* 0xff000000aeff7812 */ /* 0x000fe400078ac0ff */
[----:B------:R-:W-:Y:S02]  /*3160*/  SEL R126, R127, R114, P2 ;  /* 0x000000727f7e7207 */ /* 0x000fe40001000000 */
[----:B------:R-:W-:Y:S02]  /*3170*/  SEL R124, R159, R112, P2 ;  /* 0x000000709f7c7207 */ /* 0x000fe40001000000 */
        /* <DEDUP_REMOVED lines=14> */
[----:B0-----:R-:W2:Y:S01]  /*3260*/  LDG.E.128 R120, [R140.64] ;  /* 0x000000048c787981 */ /* 0x001ea2000c1e1d00 */
        /* <DEDUP_REMOVED lines=11> */
[----:B------:R-:W-:Y:S01]  /*3320*/  FADD.FTZ R167, R167, -R128 ;  /* 0x80000080a7a77221 */ /* 0x000fe20000010000 */
[----:B------:R-:W-:Y:S01]  /*3330*/  FSEL R139, R118, RZ, P4 ;  /* 0x000000ff768b7208 */ /* 0x000fe20002000000 */
[----:B------:R-:W-:-:S02]  /*3340*/  FMUL.FTZ R125, R124, c[0x0][0x1e8] ;  /* 0x00007a007c7d7a20 */ /* 0x000fc40000410000 */
[----:B------:R-:W-:Y:S02]  /*3350*/  FMUL.FTZ R119, R119, R116 ;  /* 0x0000007477777220 */ /* 0x000fe40000410000 */
[C---:B------:R-:W-:Y:S02]  /*3360*/  FMUL.FTZ R118, R26.reuse, R165 ;  /* 0x000000a51a767220 */ /* 0x040fe40000410000 */
[C---:B------:R-:W-:Y:S02]  /*3370*/  FMUL.FTZ R127, R26.reuse, R127 ;  /* 0x0000007f1a7f7220 */ /* 0x040fe40000410000 */
[----:B------:R-:W-:Y:S01]  /*3380*/  FMUL.FTZ R158, R26, R167 ;  /* 0x000000a71a9e7220 */ /* 0x000fe20000410000 */
[----:B------:R-:W-:Y:S01]  /*3390*/  IADD3 R128, P4, R20, c[0x0][0x248], RZ ;  /* 0x0000920014807a10 */ /* 0x000fe20007f9e0ff */
[----:B------:R-:W-:Y:S02]  /*33a0*/  FMUL.FTZ R117, R117, R156 ;  /* 0x0000009c75757220 */ /* 0x000fe40000410000 */
[----:B------:R-:W-:-:S02]  /*33b0*/  @P0 FADD.FTZ R118, R105, R118 ;  /* 0x0000007669760221 */ /* 0x000fc40000010000 */
[----:B------:R-:W-:Y:S02]  /*33c0*/  @P0 FADD.FTZ R127, R106, R127 ;  /* 0x0000007f6a7f0221 */ /* 0x000fe40000010000 */
[----:B------:R-:W-:Y:S01]  /*33d0*/  @P0 FADD.FTZ R158, R107, R158 ;  /* 0x0000009e6b9e0221 */ /* 0x000fe20000010000 */
[----:B------:R-:W-:Y:S02]  /*33e0*/  FSEL R138, R117, RZ, P6 ;  /* 0x000000ff758a7208 */ /* 0x000fe40003000000 */
[----:B------:R-:W-:Y:S01]  /*33f0*/  IADD3.X R129, R27, c[0x0][0x24c], RZ, P4, !PT ;  /* 0x000093001b817a10 */ /* 0x000fe200027fe4ff */
[----:B------:R-:W-:Y:S01]  /*3400*/  FMUL.FTZ R117, R158, R21 ;  /* 0x000000159e757220 */ /* 0x000fe20000410000 */
[----:B------:R-:W-:Y:S01]  /*3410*/  LOP3.LUT P6, RZ, R172, 0xff, RZ, 0xc0, !PT ;  /* 0x000000ffacff7812 */ /* 0x000fe200078cc0ff */
[----:B------:R-:W-:Y:S01]  /*3420*/  FMUL.FTZ R116, R32, R125 ;  /* 0x0000007d20747220 */ /* 0x000fe20000410000 */
[----:B------:R-:W-:-:S04]  /*3430*/  IADD3 R136, P4, R0, c[0x0][0x170], RZ ;  /* 0x00005c0000887a10 */ /* 0x000fc80007f9e0ff */
[----:B------:R-:W-:Y:S02]  /*3440*/  SEL R116, R116, RZ, P6 ;  /* 0x000000ff74747207 */ /* 0x000fe40003000000 */
[----:B------:R-:W-:Y:S02]  /*3450*/  IADD3.X R137, R24, c[0x0][0x174], RZ, P4, !PT ;  /* 0x00005d0018897a10 */ /* 0x000fe400027fe4ff */
[----:B------:R-:W-:Y:S02]  /*3460*/  LOP3.LUT P4, RZ, R172, 0xff000000, RZ, 0xc0, !PT ;  /* 0xff000000acff7812 */ /* 0x000fe4000788c0ff */
[----:B------:R-:W-:Y:S02]  /*3470*/  SEL R126, R127, R114, P2 ;  /* 0x000000727f7e7207 */ /* 0x000fe40001000000 */
[----:B------:R-:W-:Y:S01]  /*3480*/  SEL R124, R157, R112, P2 ;  /* 0x000000709d7c7207 */ /* 0x000fe20001000000 */
[----:B--2---:R-:W-:Y:S01]  /*3490*/  FMUL.FTZ R140, R125, R120 ;  /* 0x000000787d8c7220 */ /* 0x004fe20000410000 */
[----:B------:R-:W-:-:S02]  /*34a0*/  FSEL R120, R119, RZ, P5 ;  /* 0x000000ff77787208 */ /* 0x000fc40002800000 */
[----:B------:R-:W-:Y:S01]  /*34b0*/  @P1 IADD3 R130, P5, R20, c[0x0][0x258], RZ ;  /* 0x0000960014821a10 */ /* 0x000fe20007fbe0ff */
[----:B------:R-:W-:-:S03]  /*34c0*/  FMUL.FTZ R20, R118, R21 ;  /* 0x0000001576147220 */ /* 0x000fc60000410000 */
[----:B------:R-:W-:Y:S01]  /*34d0*/  @P1 IADD3.X R131, R27, c[0x0][0x25c], RZ, P5, !PT ;  /* 0x000097001b831a10 */ /* 0x000fe20002ffe4ff */
[----:B------:R-:W-:Y:S02]  /*34e0*/  FMUL.FTZ R27, R127, R21 ;  /* 0x000000157f1b7220 */ /* 0x000fe40000410000 */
[----:B------:R-:W-:Y:S02]  /*34f0*/  FMUL.FTZ R156, R20, c[0x0][0x1e8] ;  /* 0x00007a00149c7a20 */ /* 0x000fe40000410000 */
[----:B------:R-:W-:Y:S02]  /*3500*/  FMUL.FTZ R27, R27, c[0x0][0x1e8] ;  /* 0x00007a001b1b7a20 */ /* 0x000fe40000410000 */
[----:B------:R-:W-:Y:S01]  /*3510*/  FMUL.FTZ R20, R117, c[0x0][0x1e8] ;  /* 0x00007a0075147a20 */ /* 0x000fe20000410000 */
[----:B------:R-:W-:Y:S01]  /*3520*/  SEL R125, R118, R113, P2 ;  /* 0x00000071767d7207 */ /* 0x000fe20001000000 */
[----:B------:R-:W-:Y:S01]  /*3530*/  FMUL.FTZ R117, R33, R156 ;  /* 0x0000009c21757220 */ /* 0x000fe20000410000 */
[----:B------:R-:W-:Y:S01]  /*3540*/  FSEL R140, R140, RZ, P6 ;  /* 0x000000ff8c8c7208 */ /* 0x000fe20003000000 */
[----:B------:R-:W-:Y:S01]  /*3550*/  FMUL.FTZ R118, R34, R27 ;  /* 0x0000001b22767220 */ /* 0x000fe20000410000 */
[C---:B------:R-:W-:Y:S01]  /*3560*/  LOP3.LUT P6, RZ, R172.reuse, 0xff00, RZ, 0xc0, !PT ;  /* 0x0000ff00acff7812 */ /* 0x040fe200078cc0ff */
[----:B------:R-:W-:Y:S01]  /*3570*/  FMUL.FTZ R119, R35, R20 ;  /* 0x0000001423777220 */ /* 0x000fe20000410000 */
[----:B------:R-:W-:-:S02]  /*3580*/  LOP3.LUT P5, RZ, R172, 0xff0000, RZ, 0xc0, !PT ;  /* 0x00ff0000acff7812 */ /* 0x000fc400078ac0ff */
[----:B------:R-:W-:Y:S02]  /*3590*/  SEL R127, R158, R115, P2 ;  /* 0x000000739e7f7207 */ /* 0x000fe40001000000 */
[----:B------:R-:W-:Y:S02]  /*35a0*/  SEL R117, R117, RZ, P6 ;  /* 0x000000ff75757207 */ /* 0x000fe40003000000 */
[----:B------:R-:W-:Y:S02]  /*35b0*/  SEL R118, R118, RZ, P5 ;  /* 0x000000ff76767207 */ /* 0x000fe40002800000 */
[----:B------:R-:W-:Y:S01]  /*35c0*/  SEL R119, R119, RZ, P4 ;  /* 0x000000ff77777207 */ /* 0x000fe20002000000 */
[----:B------:R-:W-:Y:S04]  /*35d0*/  @P1 STG.E.128 [R130.64], R124 ;  /* 0x0000007c82001986 */ /* 0x000fe8000c101d04 */
[----:B------:R0:W-:Y:S04]  /*35e0*/  STG.E.128 [R128.64], R116 ;  /* 0x0000007480007986 */ /* 0x0001e8000c101d04 */
[----:B0-----:R-:W2:Y:S01]  /*35f0*/  LDG.E.128 R116, [R136.64] ;  /* 0x0000000488747981 */ /* 0x001ea2000c1e1d00 */
        /* <DEDUP_REMOVED lines=11> */
[----:B------:R-:W-:Y:S02]  /*36b0*/  FMUL.FTZ R26, R26, R171 ;  /* 0x000000ab1a1a7220 */ /* 0x000fe40000410000 */
[----:B------:R-:W-:-:S02]  /*36c0*/  @P0 FADD.FTZ R141, R108, R141 ;  /* 0x0000008d6c8d0221 */ /* 0x000fc40000010000 */
[----:B------:R-:W-:Y:S02]  /*36d0*/  FMUL.FTZ R121, R121, R156 ;  /* 0x0000009c79797220 */ /* 0x000fe40000410000 */
[----:B------:R-:W-:Y:S02]  /*36e0*/  FMUL.FTZ R122, R122, R27 ;  /* 0x0000001b7a7a7220 */ /* 0x000fe40000410000 */
[----:B------:R-:W-:Y:S02]  /*36f0*/  FMUL.FTZ R123, R123, R20 ;  /* 0x000000147b7b7220 */ /* 0x000fe40000410000 */
[----:B------:R-:W-:Y:S02]  /*3700*/  @P0 FADD.FTZ R124, R109, R124 ;  /* 0x0000007c6d7c0221 */ /* 0x000fe40000010000 */
[----:B------:R-:W-:Y:S01]  /*3710*/  @P0 FADD.FTZ R133, R110, R133 ;  /* 0x000000856e850221 */ /* 0x000fe20000010000 */
[----:B------:R-:W-:Y:S01]  /*3720*/  SEL R112, R141, R112, P2 ;  /* 0x000000708d707207 */ /* 0x000fe20001000000 */
[----:B------:R-:W-:Y:S01]  /*3730*/  @P0 FADD.FTZ R26, R111, R26 ;  /* 0x0000001a6f1a0221 */ /* 0x000fe20000010000 */
[----:B------:R-:W-:Y:S01]  /*3740*/  FSEL R121, R121, RZ, P6 ;  /* 0x000000ff79797208 */ /* 0x000fe20003000000 */
[----:B------:R-:W-:Y:S01]  /*3750*/  FMUL.FTZ R141, R141, R21 ;  /* 0x000000158d8d7220 */ /* 0x000fe20000410000 */
[----:B------:R-:W-:-:S02]  /*3760*/  FSEL R122, R122, RZ, P5 ;  /* 0x000000ff7a7a7208 */ /* 0x000fc40002800000 */
[----:B------:R-:W-:Y:S02]  /*3770*/  FSEL R123, R123, RZ, P4 ;  /* 0x000000ff7b7b7208 */ /* 0x000fe40002000000 */
[C---:B------:R-:W-:Y:S01]  /*3780*/  SEL R113, R124.reuse, R113, P2 ;  /* 0x000000717c717207 */ /* 0x040fe20001000000 */
[-C--:B------:R-:W-:Y:S01]  /*3790*/  FMUL.FTZ R124, R124, R21.reuse ;  /* 0x000000157c7c7220 */ /* 0x080fe20000410000 */
[C---:B------:R-:W-:Y:S02]  /*37a0*/  LOP3.LUT P6, RZ, R23.reuse, 0xff, RZ, 0xc0, !PT ;  /* 0x000000ff17ff7812 */ /* 0x040fe400078cc0ff */
[C---:B------:R-:W-:Y:S02]  /*37b0*/  LOP3.LUT P5, RZ, R23.reuse, 0xff00, RZ, 0xc0, !PT ;  /* 0x0000ff0017ff7812 */ /* 0x040fe400078ac0ff */
[C---:B------:R-:W-:Y:S02]  /*37c0*/  LOP3.LUT P4, RZ, R23.reuse, 0xff0000, RZ, 0xc0, !PT ;  /* 0x00ff000017ff7812 */ /* 0x040fe4000788c0ff */
[----:B------:R-:W-:Y:S01]  /*37d0*/  LOP3.LUT P0, RZ, R23, 0xff000000, RZ, 0xc0, !PT ;  /* 0xff00000017ff7812 */ /* 0x000fe2000780c0ff */
[-C--:B------:R-:W-:Y:S01]  /*37e0*/  FMUL.FTZ R23, R26, R21.reuse ;  /* 0x000000151a177220 */ /* 0x080fe20000410000 */
[C---:B------:R-:W-:Y:S01]  /*37f0*/  SEL R114, R133.reuse, R114, P2 ;  /* 0x0000007285727207 */ /* 0x040fe20001000000 */
[----:B------:R-:W-:-:S02]  /*3800*/  FMUL.FTZ R133, R133, R21 ;  /* 0x0000001585857220 */ /* 0x000fc40000410000 */
[----:B------:R-:W-:Y:S02]  /*3810*/  FMUL.FTZ R141, R141, c[0x0][0x1e8] ;  /* 0x00007a008d8d7a20 */ /* 0x000fe40000410000 */
[----:B------:R-:W-:Y:S02]  /*3820*/  FMUL.FTZ R124, R124, c[0x0][0x1e8] ;  /* 0x00007a007c7c7a20 */ /* 0x000fe40000410000 */
[----:B------:R-:W-:Y:S02]  /*3830*/  FMUL.FTZ R126, R23, c[0x0][0x1e8] ;  /* 0x00007a00177e7a20 */ /* 0x000fe40000410000 */
[----:B------:R-:W-:Y:S02]  /*3840*/  FADD.FTZ R178, R155, R178 ;  /* 0x000000b29bb27221 */ /* 0x000fe40000010000 */
[----:B------:R-:W-:Y:S01]  /*3850*/  FMUL.FTZ R133, R133, c[0x0][0x1e8] ;  /* 0x00007a0085857a20 */ /* 0x000fe20000410000 */
[----:B------:R-:W-:Y:S01]  /*3860*/  SEL R115, R26, R115, P2 ;  /* 0x000000731a737207 */ /* 0x000fe20001000000 */
[----:B---3--:R-:W-:Y:S01]  /*3870*/  FADD.FTZ R191, R144, R191 ;  /* 0x000000bf90bf7221 */ /* 0x008fe20000010000 */
[----:B------:R-:W-:Y:S01]  /*3880*/  @P1 IADD3 R20, P2, R0, c[0x0][0x258], RZ ;  /* 0x0000960000141a10 */ /* 0x000fe20007f5e0ff */
[----:B------:R-:W-:-:S02]  /*3890*/  FADD.FTZ R192, R143, R192 ;  /* 0x000000c08fc07221 */ /* 0x000fc40000010000 */
[----:B------:R-:W-:Y:S01]  /*38a0*/  FADD.FTZ R193, R25, R193 ;  /* 0x000000c119c17221 */ /* 0x000fe20000010000 */
[----:B------:R0:W-:Y:S01]  /*38b0*/  STL [R1], R178 ;  /* 0x000000b201007387 */ /* 0x0001e20000100800 */
[----:B------:R-:W-:Y:S02]  /*38c0*/  FADD.FTZ R207, R138, R207 ;  /* 0x000000cf8acf7221 */ /* 0x000fe40000010000 */
[----:B------:R-:W-:Y:S01]  /*38d0*/  FADD.FTZ R195, R139, R195 ;  /* 0x000000c38bc37221 */ /* 0x000fe20000010000 */
[----:B------:R0:W-:Y:S01]  /*38e0*/  STL [R1+0x8], R191 ;  /* 0x000008bf01007387 */ /* 0x0001e20000100800 */
[----:B------:R-:W-:Y:S01]  /*38f0*/  FADD.FTZ R197, R120, R197 ;  /* 0x000000c578c57221 */ /* 0x000fe20000010000 */
[----:B------:R-:W-:Y:S01]  /*3900*/  @P1 IADD3.X R21, R24, c[0x0][0x25c], RZ, P2, !PT ;  /* 0x0000970018151a10 */ /* 0x000fe200017fe4ff */
[----:B------:R-:W-:Y:S01]  /*3910*/  FADD.FTZ R198, R140, R198 ;  /* 0x000000c68cc67221 */ /* 0x000fe20000010000 */
[----:B------:R0:W-:Y:S01]  /*3920*/  STL [R1+0x4], R192 ;  /* 0x000004c001007387 */ /* 0x0001e20000100800 */
[----:B------:R-:W-:Y:S01]  /*3930*/  FADD.FTZ R196, R121, R196 ;  /* 0x000000c479c47221 */ /* 0x000fe20000010000 */
[----:B------:R-:W-:Y:S01]  /*3940*/  IADD3 R120, P2, R0, c[0x0][0x248], RZ ;  /* 0x0000920000787a10 */ /* 0x000fe20007f5e0ff */
[----:B------:R-:W-:Y:S01]  /*3950*/  FMUL.FTZ R0, R28, R141 ;  /* 0x0000008d1c007220 */ /* 0x000fe20000410000 */
[----:B------:R0:W-:Y:S01]  /*3960*/  STL [R1+0x10], R193 ;  /* 0x000010c101007387 */ /* 0x0001e20000100800 */
[----:B------:R-:W-:-:S02]  /*3970*/  FMUL.FTZ R25, R29, R124 ;  /* 0x0000007c1d197220 */ /* 0x000fc40000410000 */
[----:B------:R-:W-:Y:S01]  /*3980*/  FMUL.FTZ R26, R30, R133 ;  /* 0x000000851e1a7220 */ /* 0x000fe20000410000 */
[----:B------:R0:W-:Y:S01]  /*3990*/  STL [R1+0xc], R207 ;  /* 0x00000ccf01007387 */ /* 0x0001e20000100800 */
[----:B------:R-:W-:Y:S02]  /*39a0*/  FMUL.FTZ R27, R31, R126 ;  /* 0x0000007e1f1b7220 */ /* 0x000fe40000410000 */
[----:B------:R-:W-:Y:S01]  /*39b0*/  FADD.FTZ R194, R122, R194 ;  /* 0x000000c27ac27221 */ /* 0x000fe20000010000 */
[----:B------:R0:W-:Y:S01]  /*39c0*/  STL [R1+0x18], R195 ;  /* 0x000018c301007387 */ /* 0x0001e20000100800 */
[----:B------:R-:W-:Y:S01]  /*39d0*/  FADD.FTZ R212, R123, R212 ;  /* 0x000000d47bd47221 */ /* 0x000fe20000010000 */
[----:B------:R-:W-:Y:S02]  /*39e0*/  IADD3.X R121, R24, c[0x0][0x24c], RZ, P2, !PT ;  /* 0x0000930018797a10 */ /* 0x000fe400017fe4ff */
[----:B------:R0:W-:Y:S01]  /*39f0*/  STL [R1+0x14], R197 ;  /* 0x000014c501007387 */ /* 0x0001e20000100800 */
[----:B------:R-:W-:-:S03]  /*3a00*/  SEL R24, R0, RZ, P6 ;  /* 0x000000ff00187207 */ /* 0x000fc60003000000 */
[----:B------:R0:W-:Y:S01]  /*3a10*/  STL [R1+0x20], R198 ;  /* 0x000020c601007387 */ /* 0x0001e20000100800 */
[----:B------:R-:W-:Y:S02]  /*3a20*/  SEL R25, R25, RZ, P5 ;  /* 0x000000ff19197207 */ /* 0x000fe40002800000 */
[----:B------:R-:W-:Y:S01]  /*3a30*/  SEL R26, R26, RZ, P4 ;  /* 0x000000ff1a1a7207 */ /* 0x000fe20002000000 */
[----:B------:R0:W-:Y:S01]  /*3a40*/  STL [R1+0x1c], R196 ;  /* 0x00001cc401007387 */ /* 0x0001e20000100800 */
[----:B------:R-:W-:-:S03]  /*3a50*/  SEL R27, R27, RZ, P0 ;  /* 0x000000ff1b1b7207 */ /* 0x000fc60000000000 */
[----:B------:R0:W-:Y:S04]  /*3a60*/  STL [R1+0x28], R194 ;  /* 0x000028c201007387 */ /* 0x0001e80000100800 */
[----:B------:R0:W-:Y:S01]  /*3a70*/  STL [R1+0x24], R212 ;  /* 0x000024d401007387 */ /* 0x0001e20000100800 */
[----:B------:R-:W-:-:S03]  /*3a80*/  IADD3 R22, R22, c[0x0][0x160], RZ ;  /* 0x0000580016167a10 */ /* 0x000fc60007ffe0ff */
[----:B------:R0:W-:Y:S04]  /*3a90*/  @P1 STG.E.128 [R20.64], R112 ;  /* 0x0000007014001986 */ /* 0x0001e8000c101d04 */
[----:B------:R0:W-:Y:S01]  /*3aa0*/  STG.E.128 [R120.64], R24 ;  /* 0x0000001878007986 */ /* 0x0001e2000c101d04 */
[----:B------:R-:W-:Y:S01]  /*3ab0*/  ISETP.GE.AND P1, PT, R22, c[0x0][0x164], PT ;  /* 0x0000590016007a0c */ /* 0x000fe20003f26270 */
[----:B------:R-:W-:Y:S01]  /*3ac0*/  FADD.FTZ R241, R185, R241 ;  /* 0x000000f1b9f17221 */ /* 0x000fe20000010000 */
[----:B------:R-:W-:Y:S01]  /*3ad0*/  SEL R187, RZ, 0x1, P3 ;  /* 0x00000001ffbb7807 */ /* 0x000fe20001800000 */
        /* <DEDUP_REMOVED lines=12> */
[----:B--2---:R-:W-:Y:S02]  /*3ba0*/  FMUL.FTZ R116, R141, R116 ;  /* 0x000000748d747220 */ /* 0x004fe40000410000 */
[----:B------:R-:W-:-:S02]  /*3bb0*/  FMUL.FTZ R117, R117, R124 ;  /* 0x0000007c75757220 */ /* 0x000fc40000410000 */
[----:B------:R-:W-:Y:S02]  /*3bc0*/  FMUL.FTZ R119, R119, R126 ;  /* 0x0000007e77777220 */ /* 0x000fe40000410000 */
[----:B------:R-:W-:Y:S01]  /*3bd0*/  FMUL.FTZ R118, R118, R133 ;  /* 0x0000008576767220 */ /* 0x000fe20000410000 */
[----:B------:R-:W-:Y:S02]  /*3be0*/  FSEL R116, R116, RZ, P6 ;  /* 0x000000ff74747208 */ /* 0x000fe40003000000 */
[----:B------:R-:W-:Y:S02]  /*3bf0*/  FSEL R117, R117, RZ, P5 ;  /* 0x000000ff75757208 */ /* 0x000fe40002800000 */
[----:B------:R-:W-:Y:S02]  /*3c00*/  FSEL R119, R119, RZ, P0 ;  /* 0x000000ff77777208 */ /* 0x000fe40000000000 */
[----:B------:R-:W-:Y:S01]  /*3c10*/  FSEL R118, R118, RZ, P4 ;  /* 0x000000ff76767208 */ /* 0x000fe20002000000 */
[----:B------:R-:W-:-:S02]  /*3c20*/  FADD.FTZ R208, R116, R208 ;  /* 0x000000d074d07221 */ /* 0x000fc40000010000 */
[----:B------:R-:W-:Y:S02]  /*3c30*/  FADD.FTZ R211, R117, R211 ;  /* 0x000000d375d37221 */ /* 0x000fe40000010000 */
[----:B------:R-:W-:Y:S02]  /*3c40*/  FADD.FTZ R209, R119, R209 ;  /* 0x000000d177d17221 */ /* 0x000fe40000010000 */
[----:B----4-:R-:W-:Y:S01]  /*3c50*/  FADD.FTZ R210, R118, R210 ;  /* 0x000000d276d27221 */ /* 0x010fe20000010000 */
[----:B------:R0:W-:Y:S04]  /*3c60*/  STL [R1+0x30], R208 ;  /* 0x000030d001007387 */ /* 0x0001e80000100800 */
[----:B------:R0:W-:Y:S04]  /*3c70*/  STL [R1+0x2c], R211 ;  /* 0x00002cd301007387 */ /* 0x0001e80000100800 */
[----:B------:R0:W-:Y:S04]  /*3c80*/  STL [R1+0x34], R209 ;  /* 0x000034d101007387 */ /* 0x0001e80000100800 */
[----:B------:R0:W-:Y:S02]  /*3c90*/  STL [R1+0x38], R210 ;  /* 0x000038d201007387 */ /* 0x0001e40000100800 */
[----:B0-----:R-:W-:Y:S01]  /*3ca0*/  @P1 CALL.REL.NOINC `(.L_x_12665) ;  /* 0x0000001000001944 */ /* 0x001fe20003c00000 */
[----:B------:R-:W-:Y:S05]  /*3cb0*/  BRA `(.L_x_12666) ;  /* 0xffffcb0000007947 */ /* 0x000fea000383ffff */
.L_x_12665:
        /* <DEDUP_REMOVED lines=84> */
.L_x_12662:
        /* <DEDUP_REMOVED lines=32> */
.L_x_12663:
[----:B------:R-:W-:Y:S01]  /*4400*/  HFMA2.MMA R119, -RZ, RZ, 0, 9.5367431640625e-07 ;  /* 0x00000010ff777435 */ /* 0x000fe200000001ff */
[----:B------:R-:W-:-:S02]  /*4410*/  MOV R117, R120 ;  /* 0x0000007800757202 */ /* 0x000fc40000000f00 */
[----:B------:R-:W-:Y:S02]  /*4420*/  MOV R124, 0x1f ;  /* 0x0000001f007c7802 */ /* 0x000fe40000000f00 */
[----:B------:R-:W-:Y:S02]  /*4430*/  MOV R122, 0xffffffff ;  /* 0xffffffff007a7802 */ /* 0x000fe40000000f00 */
[----:B------:R-:W-:Y:S02]  /*4440*/  MOV R116, 0x4460 ;  /* 0x0000446000747802 */ /* 0x000fe40000000f00 */
[----:B-----5:R-:W-:Y:S05]  /*4450*/  CALL.REL.NOINC `($__internal_195_$__cuda_sm70_shflsync_down_p) ;  /* 0x0000046000007944 */ /* 0x020fea0003c00000 */
[----:B-1----:R-:W-:Y:S01]  /*4460*/  MOV R121, R119 ;  /* 0x0000007700797202 */ /* 0x002fe20000000f00 */
[----:B------:R-:W-:Y:S05]  /*4470*/  BRA `(.L_x_12667) ;  /* 0xffffd75000007947 */ /* 0x000fea000383ffff */
.L_x_12664:
[----:B------:R-:W-:Y:S01]  /*4480*/  HFMA2.MMA R119, -RZ, RZ, 0, 9.5367431640625e-07 ;  /* 0x00000010ff777435 */ /* 0x000fe200000001ff */
[----:B------:R-:W-:Y:S02]  /*4490*/  MOV R117, R118 ;  /* 0x0000007600757202 */ /* 0x000fe40000000f00 */
[----:B------:R-:W-:Y:S02]  /*44a0*/  MOV R124, 0x1f ;  /* 0x0000001f007c7802 */ /* 0x000fe40000000f00 */
[----:B------:R-:W-:-:S02]  /*44b0*/  MOV R122, 0xffffffff ;  /* 0xffffffff007a7802 */ /* 0x000fc40000000f00 */
[----:B------:R-:W-:Y:S02]  /*44c0*/  MOV R116, 0x44e0 ;  /* 0x000044e000747802 */ /* 0x000fe40000000f00 */
[----:B01---5:R-:W-:Y:S05]  /*44d0*/  CALL.REL.NOINC `($__internal_195_$__cuda_sm70_shflsync_down_p) ;  /* 0x000003e000007944 */ /* 0x023fea0003c00000 */
[----:B------:R-:W-:Y:S01]  /*44e0*/  FADD.FTZ R120, R120, R121 ;  /* 0x0000007978787221 */ /* 0x000fe20000010000 */
[----:B------:R-:W-:Y:S01]  /*44f0*/  MOV R124, 0x1f ;  /* 0x0000001f007c7802 */ /* 0x000fe20000000f00 */
[----:B-1----:R-:W-:Y:S01]  /*4500*/  FADD.FTZ R118, R118, R119 ;  /* 0x0000007776767221 */ /* 0x002fe20000010000 */
[----:B------:R-:W-:Y:S01]  /*4510*/  HFMA2.MMA R119, -RZ, RZ, 0, 4.76837158203125e-07 ;  /* 0x00000008ff777435 */ /* 0x000fe200000001ff */
[----:B------:R-:W-:Y:S02]  /*4520*/  MOV R122, 0xffffffff ;  /* 0xffffffff007a7802 */ /* 0x000fe40000000f00 */
[----:B------:R-:W-:Y:S02]  /*4530*/  MOV R117, R120 ;  /* 0x0000007800757202 */ /* 0x000fe40000000f00 */
[----:B------:R-:W-:Y:S02]  /*4540*/  MOV R116, 0x4560 ;  /* 0x0000456000747802 */ /* 0x000fe40000000f00 */
[----:B------:R-:W-:Y:S05]  /*4550*/  CALL.REL.NOINC `($__internal_195_$__cuda_sm70_shflsync_down_p) ;  /* 0x0000036000007944 */ /* 0x000fea0003c00000 */
[----:B-1----:R-:W-:Y:S01]  /*4560*/  MOV R121, R119 ;  /* 0x0000007700797202 */ /* 0x002fe20000000f00 */
[----:B------:R-:W-:Y:S01]  /*4570*/  HFMA2.MMA R119, -RZ, RZ, 0, 4.76837158203125e-07 ;  /* 0x00000008ff777435 */ /* 0x000fe200000001ff */
[----:B------:R-:W-:-:S02]  /*4580*/  MOV R117, R118 ;  /* 0x0000007600757202 */ /* 0x000fc40000000f00 */
[----:B------:R-:W-:Y:S02]  /*4590*/  MOV R124, 0x1f ;  /* 0x0000001f007c7802 */ /* 0x000fe40000000f00 */
[----:B------:R-:W-:Y:S02]  /*45a0*/  MOV R122, 0xffffffff ;  /* 0xffffffff007a7802 */ /* 0x000fe40000000f00 */
[----:B------:R-:W-:Y:S02]  /*45b0*/  MOV R116, 0x45d0 ;  /* 0x000045d000747802 */ /* 0x000fe40000000f00 */
[----:B------:R-:W-:Y:S05]  /*45c0*/  CALL.REL.NOINC `($__internal_195_$__cuda_sm70_shflsync_down_p) ;  /* 0x000002f000007944 */ /* 0x000fea0003c00000 */
[----:B------:R-:W-:Y:S01]  /*45d0*/  FADD.FTZ R120, R121, R120 ;  /* 0x0000007879787221 */ /* 0x000fe20000010000 */
[----:B------:R-:W-:Y:S01]  /*45e0*/  MOV R124, 0x1f ;  /* 0x0000001f007c7802 */ /* 0x000fe20000000f00 */
[----:B-1----:R-:W-:Y:S01]  /*45f0*/  FADD.FTZ R118, R118, R119 ;  /* 0x0000007776767221 */ /* 0x002fe20000010000 */
[----:B------:R-:W-:Y:S01]  /*4600*/  HFMA2.MMA R119, -RZ, RZ, 0, 2.384185791015625e-07 ;  /* 0x00000004ff777435 */ /* 0x000fe200000001ff */
[----:B------:R-:W-:Y:S02]  /*4610*/  MOV R122, 0xffffffff ;  /* 0xffffffff007a7802 */ /* 0x000fe40000000f00 */
[----:B------:R-:W-:-:S02]  /*4620*/  MOV R117, R120 ;  /* 0x0000007800757202 */ /* 0x000fc40000000f00 */
[----:B------:R-:W-:Y:S02]  /*4630*/  MOV R116, 0x4650 ;  /* 0x0000465000747802 */ /* 0x000fe40000000f00 */
[----:B------:R-:W-:Y:S05]  /*4640*/  CALL.REL.NOINC `($__internal_195_$__cuda_sm70_shflsync_down_p) ;  /* 0x0000027000007944 */ /* 0x000fea0003c00000 */
[----:B-1----:R-:W-:Y:S01]  /*4650*/  MOV R121, R119 ;  /* 0x0000007700797202 */ /* 0x002fe20000000f00 */
[----:B------:R-:W-:Y:S01]  /*4660*/  HFMA2.MMA R119, -RZ, RZ, 0, 2.384185791015625e-07 ;  /* 0x00000004ff777435 */ /* 0x000fe200000001ff */
[----:B------:R-:W-:Y:S02]  /*4670*/  MOV R117, R118 ;  /* 0x0000007600757202 */ /* 0x000fe40000000f00 */
[----:B------:R-:W-:Y:S02]  /*4680*/  MOV R124, 0x1f ;  /* 0x0000001f007c7802 */ /* 0x000fe40000000f00 */
[----:B------:R-:W-:Y:S02]  /*4690*/  MOV R122, 0xffffffff ;  /* 0xffffffff007a7802 */ /* 0x000fe40000000f00 */
[----:B------:R-:W-:Y:S02]  /*46a0*/  MOV R116, 0x46c0 ;  /* 0x000046c000747802 */ /* 0x000fe40000000f00 */
[----:B------:R-:W-:Y:S05]  /*46b0*/  CALL.REL.NOINC `($__internal_195_$__cuda_sm70_shflsync_down_p) ;  /* 0x0000020000007944 */ /* 0x000fea0003c00000 */
[----:B------:R-:W-:Y:S01]  /*46c0*/  FADD.FTZ R120, R121, R120 ;  /* 0x0000007879787221 */ /* 0x000fe20000010000 */
[----:B------:R-:W-:Y:S01]  /*46d0*/  MOV R124, 0x1f ;  /* 0x0000001f007c7802 */ /* 0x000fe20000000f00 */
[----:B-1----:R-:W-:Y:S01]  /*46e0*/  FADD.FTZ R118, R118, R119 ;  /* 0x0000007776767221 */ /* 0x002fe20000010000 */
[----:B------:R-:W-:Y:S01]  /*46f0*/  HFMA2.MMA R119, -RZ, RZ, 0, 1.1920928955078125e-07 ;  /* 0x00000002ff777435 */ /* 0x000fe200000001ff */
[----:B------:R-:W-:-:S02]  /*4700*/  MOV R122, 0xffffffff ;  /* 0xffffffff007a7802 */ /* 0x000fc40000000f00 */
[----:B------:R-:W-:Y:S02]  /*4710*/  MOV R117, R120 ;  /* 0x0000007800757202 */ /* 0x000fe40000000f00 */
[----:B------:R-:W-:Y:S02]  /*4720*/  MOV R116, 0x4740 ;  /* 0x0000474000747802 */ /* 0x000fe40000000f00 */
[----:B------:R-:W-:Y:S05]  /*4730*/  CALL.REL.NOINC `($__internal_195_$__cuda_sm70_shflsync_down_p) ;  /* 0x0000018000007944 */ /* 0x000fea0003c00000 */
[----:B-1----:R-:W-:Y:S01]  /*4740*/  MOV R121, R119 ;  /* 0x0000007700797202 */ /* 0x002fe20000000f00 */
[----:B------:R-:W-:Y:S01]  /*4750*/  HFMA2.MMA R119, -RZ, RZ, 0, 1.1920928955078125e-07 ;  /* 0x00000002ff777435 */ /* 0x000fe200000001ff */
[----:B------:R-:W-:Y:S02]  /*4760*/  MOV R117, R118 ;  /* 0x0000007600757202 */ /* 0x000fe40000000f00 */
[----:B------:R-:W-:Y:S02]  /*4770*/  MOV R124, 0x1f ;  /* 0x0000001f007c7802 */ /* 0x000fe40000000f00 */
[----:B------:R-:W-:Y:S02]  /*4780*/  MOV R122, 0xffffffff ;  /* 0xffffffff007a7802 */ /* 0x000fe40000000f00 */
[----:B------:R-:W-:-:S02]  /*4790*/  MOV R116, 0x47b0 ;  /* 0x000047b000747802 */ /* 0x000fc40000000f00 */
[----:B------:R-:W-:Y:S05]  /*47a0*/  CALL.REL.NOINC `($__internal_195_$__cuda_sm70_shflsync_down_p) ;  /* 0x0000011000007944 */ /* 0x000fea0003c00000 */
[----:B------:R-:W-:Y:S01]  /*47b0*/  FADD.FTZ R120, R121, R120 ;  /* 0x0000007879787221 */ /* 0x000fe20000010000 */
[----:B------:R-:W-:Y:S01]  /*47c0*/  MOV R124, 0x1f ;  /* 0x0000001f007c7802 */ /* 0x000fe20000000f00 */
[----:B-1----:R-:W-:Y:S01]  /*47d0*/  FADD.FTZ R118, R118, R119 ;  /* 0x0000007776767221 */ /* 0x002fe20000010000 */
[----:B------:R-:W-:Y:S01]  /*47e0*/  HFMA2.MMA R119, -RZ, RZ, 0, 5.9604644775390625e-08 ;  /* 0x00000001ff777435 */ /* 0x000fe200000001ff */
[----:B------:R-:W-:-:S02]  /*47f0*/  MOV R122, 0xffffffff ;  /* 0xffffffff007a7802 */ /* 0x000fc40000000f00 */
[----:B------:R-:W-:Y:S02]  /*4800*/  MOV R117, R120 ;  /* 0x0000007800757202 */ /* 0x000fe40000000f00 */
[----:B------:R-:W-:Y:S02]  /*4810*/  MOV R116, 0x4830 ;  /* 0x0000483000747802 */ /* 0x000fe40000000f00 */
[----:B------:R-:W-:Y:S05]  /*4820*/  CALL.REL.NOINC `($__internal_195_$__cuda_sm70_shflsync_down_p) ;  /* 0x0000009000007944 */ /* 0x000fea0003c00000 */
[----:B-1----:R-:W-:Y:S01]  /*4830*/  MOV R121, R119 ;  /* 0x0000007700797202 */ /* 0x002fe20000000f00 */
[----:B------:R-:W-:Y:S01]  /*4840*/  HFMA2.MMA R119, -RZ, RZ, 0, 5.9604644775390625e-08 ;  /* 0x00000001ff777435 */ /* 0x000fe200000001ff */
[----:B------:R-:W-:Y:S02]  /*4850*/  MOV R117, R118 ;  /* 0x0000007600757202 */ /* 0x000fe40000000f00 */
[----:B------:R-:W-:Y:S02]  /*4860*/  MOV R124, 0x1f ;  /* 0x0000001f007c7802 */ /* 0x000fe40000000f00 */
[----:B------:R-:W-:Y:S02]  /*4870*/  MOV R122, 0xffffffff ;  /* 0xffffffff007a7802 */ /* 0x000fe40000000f00 */
[----:B------:R-:W-:-:S02]  /*4880*/  MOV R116, 0x48a0 ;  /* 0x000048a000747802 */ /* 0x000fc40000000f00 */
[----:B------:R-:W-:Y:S05]  /*4890*/  CALL.REL.NOINC `($__internal_195_$__cuda_sm70_shflsync_down_p) ;  /* 0x0000002000007944 */ /* 0x000fea0003c00000 */
[----:B-1----:R-:W-:Y:S01]  /*48a0*/  MOV R117, R119 ;  /* 0x0000007700757202 */ /* 0x002fe20000000f00 */
[----:B------:R-:W-:Y:S05]  /*48b0*/  BRA `(.L_x_12668) ;  /* 0xffffd43000007947 */ /* 0x000fea000383ffff */
        .weak           $__internal_195_$__cuda_sm70_shflsync_down_p
        .type           $__internal_195_$__cuda_sm70_shflsync_down_p,@function
        .size           $__internal_195_$__cuda_sm70_shflsync_down_p,(.L_x_13071 - $__internal_195_$__cuda_sm70_shflsync_down_p)
$__internal_195_$__cuda_sm70_shflsync_down_p:
[----:B------:R-:W-:Y:S04]  /*48c0*/  WARPSYNC R122 ;  /* 0x0000007a00007348 */ /* 0x000fe80003800000 */
[----:B------:R0:W1:Y:S02]  /*48d0*/  SHFL.DOWN PT, R119, R117, R119, R124 ;  /* 0x0800007775777389 */ /* 0x00006400000e007c */
[----:B0-----:R-:W-:-:S06]  /*48e0*/  HFMA2.MMA R117, -RZ, RZ, 0, 0 ;  /* 0x00000000ff757435 */ /* 0x001fcc00000001ff */
[----:B------:R-:W-:Y:S05]  /*48f0*/  RET.REL.NODEC R116 `(_ZN10layer_norm13ln_bwd_kernelINS_13Kernel_traitsIfffffjLj7168ELj1ELj1ELj8ELj16ENS_18Kernel_traits_baseILj7168EfffffjLj256EEEEELb1ELb1ELb0ELb1EEEvNS_9BwdParamsE) ;  /* 0xffffb70074007950 */ /* 0x000fea0003c3ffff */
.L_x_12669:
        /* <DEDUP_REMOVED lines=16> */
.L_x_13071:


//--------------------- .text._ZN10layer_norm22ln_bwd_finalize_kernelINS_22Kernel_traits_finalizeILj7168EfffffjLb1ELj1024ELj4ENS_18Kernel_traits_baseILj7168EfffffjLj1024EEEEELb1ELb0EEEvNS_9BwdParamsE --------------------------
	.section	.text._ZN10layer_norm22ln_bwd_finalize_kernelINS_22Kernel_traits_finalizeILj7168EfffffjLb1ELj1024ELj4ENS_18Kernel_traits_baseILj7168EfffffjLj1024EEEEELb1ELb0EEEvNS_9BwdParamsE,"ax",@progbits
	.sectioninfo	@"SHI_REGISTERS=32"
	.align	128
        .global         _ZN10layer_norm22ln_bwd_finalize_kernelINS_22Kernel_traits_finalizeILj7168EfffffjLb1ELj1024ELj4ENS_18Kernel_traits_baseILj7168EfffffjLj1024EEEEELb1ELb0EEEvNS_9BwdParamsE
        .type           _ZN10layer_norm22ln_bwd_finalize_kernelINS_22Kernel_traits_finalizeILj7168EfffffjLb1ELj1024ELj4ENS_18Kernel_traits_baseILj7168EfffffjLj1024EEEEELb1ELb0EEEvNS_9BwdParamsE,@function
        .size           _ZN10layer_norm22ln_bwd_finalize_kernelINS_22Kernel_traits_finalizeILj7168EfffffjLb1ELj1024ELj4ENS_18Kernel_traits_baseILj7168EfffffjLj1024EEEEELb1ELb0EEEvNS_9BwdParamsE,(.L_x_13072 - _ZN10layer_norm22ln_bwd_finalize_kernelINS_22Kernel_traits_finalizeILj7168EfffffjLb1ELj1024ELj4ENS_18Kernel_traits_baseILj7168EfffffjLj1024EEEEELb1ELb0EEEvNS_9BwdParamsE)
        .other          _ZN10layer_norm22ln_bwd_finalize_kernelINS_22Kernel_traits_finalizeILj7168EfffffjLb1ELj1024ELj4ENS_18Kernel_traits_baseILj7168EfffffjLj1024EEEEELb1ELb0EEEvNS_9BwdParamsE,@"STO_CUDA_ENTRY STV_DEFAULT"
_ZN10layer_norm22ln_bwd_finalize_kernelINS_22Kernel_traits_finalizeILj7168EfffffjLb1ELj1024ELj4ENS_18Kernel_traits_baseILj7168EfffffjLj1024EEEEELb1ELb0EEEvNS_9BwdParamsE:
.text._ZN10layer_norm22ln_bwd_finalize_kernelINS_22Kernel_traits_finalizeILj7168EfffffjLb1ELj1024ELj4ENS_18Kernel_traits_baseILj7168EfffffjLj1024EEEEELb1ELb0EEEvNS_9BwdParamsE:
        /* <DEDUP_REMOVED lines=19> */
.L_x_12683:
        /* <DEDUP_REMOVED lines=33> */
.L_x_12674:
        /* <DEDUP_REMOVED lines=47> */
.L_x_12673:
[----:B------:R-:W-:Y:S05]  /*0630*/  BSYNC B1 ;  /* 0x0000000000017941 */ /* 0x000fea0003800000 */
.L_x_12672:
        /* <DEDUP_REMOVED lines=29> */
.L_x_12676:
[----:B------:R-:W-:Y:S05]  /*0810*/  BSYNC B1 ;  /* 0x0000000000017941 */ /* 0x000fea0003800000 */
.L_x_12675:
        /* <DEDUP_REMOVED lines=14> */
.L_x_12677:
[----:B------:R-:W-:Y:S05]  /*0900*/  BSYNC B1 ;  /* 0x0000000000017941 */ /* 0x000fea0003800000 */
.L_x_12671:
[----:B------:R-:W-:Y:S05]  /*0910*/  BSYNC B0 ;  /* 0x0000000000007941 */ /* 0x000fea0003800000 */
.L_x_12670:
        /* <DEDUP_REMOVED lines=12> */
.L_x_12684:
        /* <DEDUP_REMOVED lines=27> */
.L_x_12685:
        /* <DEDUP_REMOVED lines=9> */
.L_x_12678:
        /* <DEDUP_REMOVED lines=18> */
.L_x_12682:
[----:B------:R-:W-:Y:S05]  /*0d40*/  BSYNC B0 ;  /* 0x0000000000007941 */ /* 0x000fea0003800000 */
.L_x_12681:
[C---:B------:R-:W-:Y:S02]  /*0d50*/  ISETP.GT.U32.AND P1, PT, R4.reuse, -0x1c01, PT ;  /* 0xffffe3ff0400780c */ /* 0x040fe40003f24070 */
[----:B------:R-:W-:-:S02]  /*0d60*/  IADD3 R4, R4, 0x1c00, RZ ;  /* 0x00001c0004047810 */ /* 0x000fc40007ffe0ff */
[----:B------:R-:W-:-:S09]  /*0d70*/  IADD3 R5, R5, 0xe00, RZ ;  /* 0x00000e0005057810 */ /* 0x000fd20007ffe0ff */
[----:B01----:R-:W-:Y:S05]  /*0d80*/  @P1 BRA `(.L_x_12683) ;  /* 0xfffff3a000001947 */ /* 0x003fea000383ffff */
[----:B------:R-:W-:Y:S05]  /*0d90*/  EXIT ;  /* 0x000000000000794d */ /* 0x000fea0003800000 */
.L_x_12679:
[----:B------:R-:W-:Y:S01]  /*0da0*/  HFMA2.MMA R17, -RZ, RZ, 0, 5.9604644775390625e-08 ;  /* 0x00000001ff117435 */ /* 0x000fe200000001ff */
[----:B---3--:R-:W-:Y:S01]  /*0db0*/  MOV R18, R10 ;  /* 0x0000000a00127202 */ /* 0x008fe20000000f00 */
[----:B------:R-:W-:Y:S01]  /*0dc0*/  IMAD.MOV.U32 R14, RZ, RZ, 0x1f ;  /* 0x0000001fff0e7424 */ /* 0x000fe200078e00ff */
[----:B------:R-:W-:Y:S02]  /*0dd0*/  MOV R19, 0xffffffff ;  /* 0xffffffff00137802 */ /* 0x000fe40000000f00 */
[----:B------:R-:W-:Y:S02]  /*0de0*/  MOV R8, 0xe00 ;  /* 0x00000e0000087802 */ /* 0x000fe40000000f00 */
[----:B012---:R-:W-:Y:S05]  /*0df0*/  CALL.REL.NOINC `($__internal_196_$__cuda_sm70_shflsync_bfly_p) ;  /* 0x0000059000007944 */ /* 0x007fea0003c00000 */
[----:B01----:R-:W-:Y:S05]  /*0e00*/  BRA `(.L_x_12684) ;  /* 0xfffffbd000007947 */ /* 0x003fea000383ffff */
.L_x_12680:
[----:B------:R-:W-:Y:S01]  /*0e10*/  HFMA2.MMA R17, -RZ, RZ, 0, 1.1920928955078125e-07 ;  /* 0x00000002ff117435 */ /* 0x000fe200000001ff */
[----:B------:R-:W-:Y:S01]  /*0e20*/  IMAD.MOV.U32 R14, RZ, RZ, 0x1f ;  /* 0x0000001fff0e7424 */ /* 0x000fe200078e00ff */
[----:B------:R-:W-:Y:S02]  /*0e30*/  MOV R19, 0xffffffff ;  /* 0xffffffff00137802 */ /* 0x000fe40000000f00 */
[----:B------:R-:W-:Y:S02]  /*0e40*/  MOV R8, 0xe60 ;  /* 0x00000e6000087802 */ /* 0x000fe40000000f00 */
[----:B0123--:R-:W-:Y:S05]  /*0e50*/  CALL.REL.NOINC `($__internal_196_$__cuda_sm70_shflsync_bfly_p) ;  /* 0x0000053000007944 */ /* 0x00ffea0003c00000 */
[----:B0-----:R-:W-:Y:S01]  /*0e60*/  HFMA2.MMA R17, -RZ, RZ, 0, 2.384185791015625e-07 ;  /* 0x00000004ff117435 */ /* 0x001fe200000001ff */
[----:B-1----:R-:W-:Y:S01]  /*0e70*/  FADD.FTZ R18, R18, R14 ;  /* 0x0000000e12127221 */ /* 0x002fe20000010000 */
[----:B------:R-:W-:Y:S01]  /*0e80*/  MOV R19, 0xffffffff ;  /* 0xffffffff00137802 */ /* 0x000fe20000000f00 */
[----:B------:R-:W-:Y:S01]  /*0e90*/  IMAD.MOV.U32 R14, RZ, RZ, 0x1f ;  /* 0x0000001fff0e7424 */ /* 0x000fe200078e00ff */
[----:B------:R-:W-:-:S02]  /*0ea0*/  MOV R8, 0xec0 ;  /* 0x00000ec000087802 */ /* 0x000fc40000000f00 */
[----:B------:R-:W-:Y:S05]  /*0eb0*/  CALL.REL.NOINC `($__internal_196_$__cuda_sm70_shflsync_bfly_p) ;  /* 0x000004d000007944 */ /* 0x000fea0003c00000 */
[----:B0-----:R-:W-:Y:S01]  /*0ec0*/  HFMA2.MMA R17, -RZ, RZ, 0, 4.76837158203125e-07 ;  /* 0x00000008ff117435 */ /* 0x001fe200000001ff */
[----:B-1----:R-:W-:Y:S01]  /*0ed0*/  FADD.FTZ R18, R18, R14 ;  /* 0x0000000e12127221 */ /* 0x002fe20000010000 */
[----:B------:R-:W-:Y:S01]  /*0ee0*/  MOV R19, 0xffffffff ;  /* 0xffffffff00137802 */ /* 0x000fe20000000f00 */
[----:B------:R-:W-:Y:S01]  /*0ef0*/  IMAD.MOV.U32 R14, RZ, RZ, 0x1f ;  /* 0x0000001fff0e7424 */ /* 0x000fe200078e00ff */
[----:B------:R-:W-:-:S02]  /*0f00*/  MOV R8, 0xf20 ;  /* 0x00000f2000087802 */ /* 0x000fc40000000f00 */
[----:B------:R-:W-:Y:S05]  /*0f10*/  CALL.REL.NOINC `($__internal_196_$__cuda_sm70_shflsync_bfly_p) ;  /* 0x0000047000007944 */ /* 0x000fea0003c00000 */
[----:B-1----:R-:W-:Y:S01]  /*0f20*/  FADD.FTZ R10, R18, R14 ;  /* 0x0000000e120a7221 */ /* 0x002fe20000010000 */
[----:B0-----:R-:W-:Y:S01]  /*0f30*/  HFMA2.MMA R17, -RZ, RZ, 0, 9.5367431640625e-07 ;  /* 0x00000010ff117435 */ /* 0x001fe200000001ff */
[----:B------:R-:W-:Y:S01]  /*0f40*/  IMAD.MOV.U32 R14, RZ, RZ, 0x1f ;  /* 0x0000001fff0e7424 */ /* 0x000fe200078e00ff */
[----:B------:R-:W-:-:S02]  /*0f50*/  MOV R19, 0xffffffff ;  /* 0xffffffff00137802 */ /* 0x000fc40000000f00 */
[----:B------:R-:W-:Y:S02]  /*0f60*/  MOV R18, R10 ;  /* 0x0000000a00127202 */ /* 0x000fe40000000f00 */
[----:B------:R-:W-:Y:S02]  /*0f70*/  MOV R8, 0xf90 ;  /* 0x00000f9000087802 */ /* 0x000fe40000000f00 */
[----:B------:R-:W-:Y:S05]  /*0f80*/  CALL.REL.NOINC `($__internal_196_$__cuda_sm70_shflsync_bfly_p) ;  /* 0x0000040000007944 */ /* 0x000fea0003c00000 */
[----:B0-----:R-:W-:Y:S01]  /*0f90*/  HFMA2.MMA R17, -RZ, RZ, 0, 5.9604644775390625e-08 ;  /* 0x00000001ff117435 */ /* 0x001fe200000001ff */
[----:B-1----:R-:W-:Y:S01]  /*0fa0*/  IMAD.MOV.U32 R13, RZ, RZ, R14 ;  /* 0x000000ffff0d7224 */ /* 0x002fe200078e000e */
[----:B------:R-:W-:Y:S01]  /*0fb0*/  MOV R18, R15 ;  /* 0x0000000f00127202 */ /* 0x000fe20000000f00 */
[----:B------:R-:W-:Y:S01]  /*0fc0*/  IMAD.MOV.U32 R14, RZ, RZ, 0x1f ;  /* 0x0000001fff0e7424 */ /* 0x000fe200078e00ff */
[----:B------:R-:W-:Y:S02]  /*0fd0*/  MOV R19, 0xffffffff ;  /* 0xffffffff00137802 */ /* 0x000fe40000000f00 */
[----:B------:R-:W-:Y:S02]  /*0fe0*/  MOV R8, 0x1000 ;  /* 0x0000100000087802 */ /* 0x000fe40000000f00 */
[----:B------:R-:W-:Y:S05]  /*0ff0*/  CALL.REL.NOINC `($__internal_196_$__cuda_sm70_shflsync_bfly_p) ;  /* 0x0000039000007944 */ /* 0x000fea0003c00000 */
[----:B0-----:R-:W-:Y:S01]  /*1000*/  HFMA2.MMA R17, -RZ, RZ, 0, 1.1920928955078125e-07 ;  /* 0x00000002ff117435 */ /* 0x001fe200000001ff */
[----:B-1----:R-:W-:Y:S01]  /*1010*/  FADD.FTZ R18, R15, R14 ;  /* 0x0000000e0f127221 */ /* 0x002fe20000010000 */
[----:B------:R-:W-:Y:S01]  /*1020*/  MOV R19, 0xffffffff ;  /* 0xffffffff00137802 */ /* 0x000fe20000000f00 */
[----:B------:R-:W-:Y:S01]  /*1030*/  IMAD.MOV.U32 R14, RZ, RZ, 0x1f ;  /* 0x0000001fff0e7424 */ /* 0x000fe200078e00ff */
[----:B------:R-:W-:-:S02]  /*1040*/  MOV R8, 0x1060 ;  /* 0x0000106000087802 */ /* 0x000fc40000000f00 */
[----:B------:R-:W-:Y:S05]  /*1050*/  CALL.REL.NOINC `($__internal_196_$__cuda_sm70_shflsync_bfly_p) ;  /* 0x0000033000007944 */ /* 0x000fea0003c00000 */
        /* <DEDUP_REMOVED lines=14> */
[----:B------:R-:W-:Y:S01]  /*1140*/  MOV R14, 0x1f ;  /* 0x0000001f000e7802 */ /* 0x000fe20000000f00 */
[----:B------:R-:W-:Y:S01]  /*1150*/  IMAD.MOV.U32 R19, RZ, RZ, -0x1 ;  /* 0xffffffffff137424 */ /* 0x000fe200078e00ff */
[----:B------:R-:W-:-:S02]  /*1160*/  MOV R8, 0x1190 ;  /* 0x0000119000087802 */ /* 0x000fc40000000f00 */
[----:B------:R-:W-:Y:S02]  /*1170*/  MOV R18, R12 ;  /* 0x0000000c00127202 */ /* 0x000fe40000000f00 */
[----:B------:R-:W-:Y:S05]  /*1180*/  CALL.REL.NOINC `($__internal_196_$__cuda_sm70_shflsync_bfly_p) ;  /* 0x0000020000007944 */ /* 0x000fea0003c00000 */
[----:B-1----:R-:W-:Y:S01]  /*1190*/  MOV R15, R14 ;  /* 0x0000000e000f7202 */ /* 0x002fe20000000f00 */
[----:B------:R-:W-:Y:S01]  /*11a0*/  HFMA2.MMA R14, -RZ, RZ, 0, 1.847743988037109375e-06 ;  /* 0x0000001fff0e7435 */ /* 0x000fe200000001ff */
[----:B0-----:R-:W-:Y:S01]  /*11b0*/  MOV R18, R11 ;  /* 0x0000000b00127202 */ /* 0x001fe20000000f00 */
        /* <DEDUP_REMOVED lines=13> */
[----:B------:R-:W-:Y:S01]  /*1290*/  IMAD.MOV.U32 R19, RZ, RZ, -0x1 ;  /* 0xffffffffff137424 */ /* 0x000fe200078e00ff */
[----:B------:R-:W-:-:S02]  /*12a0*/  MOV R8, 0x12c0 ;  /* 0x000012c000087802 */ /* 0x000fc40000000f00 */
[----:B------:R-:W-:Y:S05]  /*12b0*/  CALL.REL.NOINC `($__internal_196_$__cuda_sm70_shflsync_bfly_p) ;  /* 0x000000d000007944 */ /* 0x000fea0003c00000 */
[----:B0-----:R-:W-:Y:S01]  /*12c0*/  HFMA2.MMA R17, -RZ, RZ, 0, 4.76837158203125e-07 ;  /* 0x00000008ff117435 */ /* 0x001fe200000001ff */
[----:B-1----:R-:W-:Y:S01]  /*12d0*/  FADD.FTZ R18, R18, R14 ;  /* 0x0000000e12127221 */ /* 0x002fe20000010000 */
[----:B------:R-:W-:-:S02]  /*12e0*/  MOV R14, 0x1f ;  /* 0x0000001f000e7802 */ /* 0x000fc40000000f00 */
[----:B------:R-:W-:Y:S02]  /*12f0*/  MOV R19, 0xffffffff ;  /* 0xffffffff00137802 */ /* 0x000fe40000000f00 */
[----:B------:R-:W-:Y:S02]  /*1300*/  MOV R8, 0x1320 ;  /* 0x0000132000087802 */ /* 0x000fe40000000f00 */
[----:B------:R-:W-:Y:S05]  /*1310*/  CALL.REL.NOINC `($__internal_196_$__cuda_sm70_shflsync_bfly_p) ;  /* 0x0000007000007944 */ /* 0x000fea0003c00000 */
[----:B01----:R-:W-:Y:S01]  /*1320*/  FADD.FTZ R18, R18, R14 ;  /* 0x0000000e12127221 */ /* 0x003fe20000010000 */
[----:B------:R-:W-:Y:S01]  /*1330*/  HFMA2.MMA R14, -RZ, RZ, 0, 1.847743988037109375e-06 ;  /* 0x0000001fff0e7435 */ /* 0x000fe200000001ff */
[----:B------:R-:W-:Y:S01]  /*1340*/  IMAD.MOV.U32 R17, RZ, RZ, 0x10 ;  /* 0x00000010ff117424 */ /* 0x000fe200078e00ff */
[----:B------:R-:W-:Y:S02]  /*1350*/  MOV R19, 0xffffffff ;  /* 0xffffffff00137802 */ /* 0x000fe40000000f00 */
[----:B------:R-:W-:Y:S02]  /*1360*/  MOV R8, 0x1380 ;  /* 0x0000138000087802 */ /* 0x000fe40000000f00 */
[----:B------:R-:W-:Y:S05]  /*1370*/  CALL.REL.NOINC `($__internal_196_$__cuda_sm70_shflsync_bfly_p) ;  /* 0x0000001000007944 */ /* 0x000fea0003c00000 */
[----:B01----:R-:W-:Y:S05]  /*1380*/  BRA `(.L_x_12685) ;  /* 0xfffff80000007947 */ /* 0x003fea000383ffff */
        .weak           $__internal_196_$__cuda_sm70_shflsync_bfly_p
        .type           $__internal_196_$__cuda_sm70_shflsync_bfly_p,@function
        .size           $__internal_196_$__cuda_sm70_shflsync_bfly_p,(.L_x_13072 - $__internal_196_$__cuda_sm70_shflsync_bfly_p)
$__internal_196_$__cuda_sm70_shflsync_bfly_p:
[----:B------:R-:W-:Y:S01]  /*1390*/  HFMA2.MMA R9, -RZ, RZ, 0, 0 ;  /* 0x00000000ff097435 */ /* 0x000fe200000001ff */
[----:B------:R-:W-:Y:S04]  /*13a0*/  WARPSYNC R19 ;  /* 0x0000001300007348 */ /* 0x000fe80003800000 */
[----:B------:R0:W1:Y:S01]  /*13b0*/  SHFL.BFLY PT, R14, R18, R17, R14 ;  /* 0x0c000011120e7389 */ /* 0x00006200000e000e */
[----:B------:R-:W-:Y:S05]  /*13c0*/  RET.REL.NODEC R8 `(_ZN10layer_norm22ln_bwd_finalize_kernelINS_22Kernel_traits_finalizeILj7168EfffffjLb1ELj1024ELj4ENS_18Kernel_traits_baseILj7168EfffffjLj1024EEEEELb1ELb0EEEvNS_9BwdParamsE) ;  /* 0xffffec3008007950 */ /* 0x000fea0003c3ffff */
.L_x_12686:
        /* <DEDUP_REMOVED lines=11> */
.L_x_13072:


//--------------------- .text._ZN10layer_norm13ln_bwd_kernelINS_13Kernel_traitsIfffffjLj7168ELj1ELj1ELj8ELj16ENS_18Kernel_traits_baseILj7168EfffffjLj256EEEEELb1ELb1ELb1ELb0EEEvNS_9BwdParamsE --------------------------
	.section	.text._ZN10layer_norm13ln_bwd_kernelINS_13Kernel_traitsIfffffjLj7168ELj1ELj1ELj8ELj16ENS_18Kernel_traits_baseILj7168EfffffjLj256EEEEELb1ELb1ELb1ELb0EEEvNS_9BwdParamsE,"ax",@progbits
	.sectioninfo	@"SHI_REGISTERS=255"
	.align	128
        .global         _ZN10layer_norm13ln_bwd_kernelINS_13Kernel_traitsIfffffjLj7168ELj1ELj1ELj8ELj16ENS_18Kernel_traits_baseILj7168EfffffjLj256EEEEELb1ELb1ELb1ELb0EEEvNS_9BwdParamsE
        .type           _ZN10layer_norm13ln_bwd_kernelINS_13Kernel_traitsIfffffjLj7168ELj1ELj1ELj8ELj16ENS_18Kernel_traits_baseILj7168EfffffjLj256EEEEELb1ELb1ELb1ELb0EEEvNS_9BwdParamsE,@function
        .size           _ZN10layer_norm13ln_bwd_kernelINS_13Kernel_traitsIfffffjLj7168ELj1ELj1ELj8ELj16ENS_18Kernel_traits_baseILj7168EfffffjLj256EEEEELb1ELb1ELb1ELb0EEEvNS_9BwdParamsE,(.L_x_13073 - _ZN10layer_norm13ln_bwd_kernelINS_13Kernel_traitsIfffffjLj7168ELj1ELj1ELj8ELj16ENS_18Kernel_traits_baseILj7168EfffffjLj256EEEEELb1ELb1ELb1ELb0EEEvNS_9BwdParamsE)
        .other          _ZN10layer_norm13ln_bwd_kernelINS_13Kernel_traitsIfffffjLj7168ELj1ELj1ELj8ELj16ENS_18Kernel_traits_baseILj7168EfffffjLj256EEEEELb1ELb1ELb1ELb0EEEvNS_9BwdParamsE,@"STO_CUDA_ENTRY STV_DEFAULT"
_ZN10layer_norm13ln_bwd_kernelINS_13Kernel_traitsIfffffjLj7168ELj1ELj1ELj8ELj16ENS_18Kernel_traits_baseILj7168EfffffjLj256EEEEELb1ELb1ELb1ELb0EEEvNS_9BwdParamsE:
.text._ZN10layer_norm13ln_bwd_kernelINS_13Kernel_traitsIfffffjLj7168ELj1ELj1ELj8ELj16ENS_18Kernel_traits_baseILj7168EfffffjLj256EEEEELb1ELb1ELb1ELb0EEEvNS_9BwdParamsE:
[----:B------:R-:W-:-:S04]  /*0000*/  MOV R1, c[0x0][0x28] ;  /* 0x00000a0000017a02 */ /* 0x000fc80000000f00 */
[----:B------:R-:W-:-:S05]  /*0010*/  IADD3 R1, R1, -0x38, RZ ;  /* 0xffffffc801017810 */ /* 0x000fca0007ffe0ff */
[----:B------:R0:W2:Y:S04]  /*0020*/  LDL.64 R72, [R1+0x28] ;  /* 0x0000280001487983 */ /* 0x0000a80000100a00 */
[----:B------:R0:W2:Y:S01]  /*0030*/  LDL.64 R74, [R1+0x30] ;  /* 0x00003000014a7983 */ /* 0x0000a20000100a00 */
[----:B------:R-:W-:Y:S01]  /*0040*/  MOV R0, c[0x0][0x168] ;  /* 0x00005a0000007a02 */ /* 0x000fe20000000f00 */
[----:B------:R-:W-:Y:S02]  /*0050*/  ULDC.64 UR4, c[0x0][0x118] ;  /* 0x0000460000047ab9 */ /* 0x000fe40000000a00 */
[----:B------:R-:W1:Y:S01]  /*0060*/  S2R R144, SR_TID.X ;  /* 0x0000000000907919 */ /* 0x000e620000002100 */
        /* <DEDUP_REMOVED lines=89> */
[----:B---3--:R-:W-:Y:S01]  /*0600*/  @P3 IMAD.WIDE.U32 R4, R0, R73, c[0x0][0x1b0] ;  /* 0x00006c0000043625 */ /* 0x008fe200078e0049 */
[----:B-1----:R-:W-:Y:S01]  /*0610*/  LEA.HI R0, R144, UR6, RZ, 0x18 ;  /* 0x0000000690007c11 */ /* 0x002fe2000f8fc0ff */
[----:B------:R1:W5:Y:S04]  /*0620*/  @P3 LDG.E.128 R64, [R6.64] ;  /* 0x0000000406403981 */ /* 0x000368000c1e1d00 */
[----:B------:R1:W5:Y:S01]  /*0630*/  @P3 LDG.E.128 R68, [R4.64] ;  /* 0x0000000404443981 */ /* 0x000362000c1e1d00 */
[----:B------:R-:W-:Y:S01]  /*0640*/  ISETP.GE.AND P3, PT, R0, c[0x0][0x164], PT ;  /* 0x0000590000007a0c */ /* 0x000fe20003f66270 */
[----:B------:R-:W-:Y:S01]  /*0650*/  CS2R R72, SRZ ;  /* 0x0000000000487805 */ /* 0x000fe2000001ff00 */
[----:B--2---:R-:W-:Y:S01]  /*0660*/  CS2R R74, SRZ ;  /* 0x00000000004a7805 */ /* 0x004fe2000001ff00 */
[----:B----4-:R-:W-:Y:S01]  /*0670*/  CS2R R78, SRZ ;  /* 0x00000000004e7805 */ /* 0x010fe2000001ff00 */
[----:B0-----:R-:W-:Y:S01]  /*0680*/  CS2R R80, SRZ ;  /* 0x0000000000507805 */ /* 0x001fe2000001ff00 */
[----:B------:R-:W-:Y:S01]  /*0690*/  CS2R R82, SRZ ;  /* 0x0000000000527805 */ /* 0x000fe2000001ff00 */
[----:B------:R-:W-:-:S07]  /*06a0*/  CS2R R144, SRZ ;  /* 0x0000000000907805 */ /* 0x000fce000001ff00 */
[----:B------:R-:W-:Y:S05]  /*06b0*/  @P3 BRA `(.L_x_12687) ;  /* 0x0000519000003947 */ /* 0x000fea0003800000 */
[----:B-1----:R-:W-:Y:S01]  /*06c0*/  HFMA2.MMA R2, -RZ, RZ, 0, 5.9604644775390625e-08 ;  /* 0x00000001ff027435 */ /* 0x002fe200000001ff */
[----:B------:R-:W-:-:S06]  /*06d0*/  MOV R73, RZ ;  /* 0x000000ff00497202 */ /* 0x000fcc0000000f00 */
[----:B------:R0:W-:Y:S04]  /*06e0*/  STL.S16 [R1+0x20], R2 ;  /* 0x0000200201007387 */ /* 0x0001e80000100600 */
.L_x_12789:
[----:B------:R-:W-:-:S05]  /*06f0*/  MOV R198, 0x4 ;  /* 0x0000000400c67802 */ /* 0x000fca0000000f00 */
[----:B------:R-:W-:-:S05]  /*0700*/  IMAD.WIDE R18, R0, R198, c[0x0][0x1d8] ;  /* 0x0000760000127625 */ /* 0x000fca00078e02c6 */
[----:B------:R1:W2:Y:S04]  /*0710*/  LDG.E R196, [R18.64] ;  /* 0x0000000412c47981 */ /* 0x0002a8000c1e1900 */
[----:B------:R-:W3:Y:S01]  /*0720*/  S2R R197, SR_TID.X ;  /* 0x0000000000c57919 */ /* 0x000ee20000002100 */
[----:B-1----:R-:W-:-:S05]  /*0730*/  IMAD.WIDE R18, R0, R198, c[0x0][0x1a0] ;  /* 0x0000680000127625 */ /* 0x002fca00078e02c6 */
[----:B-----5:R1:W5:Y:S01]  /*0740*/  LDG.E R214, [R18.64] ;  /* 0x0000000412d67981 */ /* 0x020362000c1e1900 */
[C---:B------:R-:W-:Y:S02]  /*0750*/  IMAD R11, R0.reuse, c[0x0][0x168], RZ ;  /* 0x00005a00000b7a24 */ /* 0x040fe400078e02ff */
[----:B-1----:R-:W-:-:S05]  /*0760*/  IMAD.WIDE R18, R0, R198, c[0x0][0x1a8] ;  /* 0x00006a0000127625 */ /* 0x002fca00078e02c6 */
[----:B0-----:R0:W5:Y:S02]  /*0770*/  LDG.E R2, [R18.64] ;  /* 0x0000000412027981 */ /* 0x001164000c1e1900 */
        /* <DEDUP_REMOVED lines=29> */
.L_x_12691:
[----:B------:R-:W-:Y:S05]  /*0950*/  BSYNC B1 ;  /* 0x0000000000017941 */ /* 0x000fea0003800000 */
.L_x_12690:
        /* <DEDUP_REMOVED lines=11> */
.L_x_12693:
[----:B------:R-:W-:Y:S05]  /*0a10*/  BSYNC B1 ;  /* 0x0000000000017941 */ /* 0x000fea0003800000 */
.L_x_12692:
        /* <DEDUP_REMOVED lines=11> */
.L_x_12695:
[----:B------:R-:W-:Y:S05]  /*0ad0*/  BSYNC B1 ;  /* 0x0000000000017941 */ /* 0x000fea0003800000 */
.L_x_12694:
        /* <DEDUP_REMOVED lines=10> */
.L_x_12697:
[----:B------:R-:W-:Y:S05]  /*0b80*/  BSYNC B1 ;  /* 0x0000000000017941 */ /* 0x000fea0003800000 */
.L_x_12696:
        /* <DEDUP_REMOVED lines=10> */
.L_x_12699:
[----:B------:R-:W-:Y:S05]  /*0c30*/  BSYNC B1 ;  /* 0x0000000000017941 */ /* 0x000fea0003800000 */
.L_x_12698:
        /* <DEDUP_REMOVED lines=10> */
.L_x_12701:
[----:B------:R-:W-:Y:S05]  /*0ce0*/  BSYNC B1 ;  /* 0x0000000000017941 */ /* 0x000fea0003800000 */
.L_x_12700:
        /* <DEDUP_REMOVED lines=9> */
[----:B------:R-:W-:Y:S01]  /*0d80*/  HFMA2.MMA R212, -RZ, RZ, 0, 0 ;  /* 0x00000000ffd47435 */ /* 0x000fe200000001ff */
[----:B------:R-:W-:Y:S05]  /*0d90*/  BRA `(.L_x_12702) ;  /* 0x000016b000007947 */ /* 0x000fea0003800000 */
.L_x_12689:
[----:B------:R-:W-:Y:S01]  /*0da0*/  IADD3 R197, R196, -0x1, RZ ;  /* 0xffffffffc4c57810 */ /* 0x000fe20007ffe0ff */
[----:B------:R-:W-:Y:S01]  /*0db0*/  BSSY B1, `(.L_x_12703) ;  /* 0x0000042000017945 */ /* 0x000fe20003800000 */
[----:B-----5:R-:W-:Y:S01]  /*0dc0*/  ISETP.GE.AND P4, PT, R206, 0x1, PT ;  /* 0x00000001ce00780c */ /* 0x020fe20003f86270 */
[----:B------:R-:W-:Y:S01]  /*0dd0*/  CS2R R212, SRZ ;  /* 0x0000000000d47805 */ /* 0x000fe2000001ff00 */
[----:B------:R-:W-:Y:S01]  /*0de0*/  LOP3.LUT P5, RZ, R3, 0xffffff00, RZ, 0xc0, !PT ;  /* 0xffffff0003ff7812 */ /* 0x000fe200078ac0ff */
[----:B------:R-:W-:Y:S01]  /*0df0*/  IMAD R197, R197, c[0x0][0x168], RZ ;  /* 0x00005a00c5c57a24 */ /* 0x000fe200078e02ff */
[----:B------:R-:W-:Y:S02]  /*0e00*/  MOV R205, RZ ;  /* 0x000000ff00cd7202 */ /* 0x000fe40000000f00 */
[----:B------:R-:W-:-:S02]  /*0e10*/  MOV R222, R11 ;  /* 0x0000000b00de7202 */ /* 0x000fc40000000f00 */
        /* <DEDUP_REMOVED lines=11> */
[----:B------:R-:W-:-:S03]  /*0ed0*/  HFMA2.MMA R198, -RZ, RZ, 0, 9.5367431640625e-07 ;  /* 0x00000010ffc67435 */ /* 0x000fc600000001ff */
[----:B------:R-:W-:-:S13]  /*0ee0*/  ISETP.NE.AND.EX P4, PT, RZ, c[0x0][0x21c], PT, P4 ;  /* 0x00008700ff007a0c */ /* 0x000fda0003f85340 */
[----:B------:R1:W5:Y:S01]  /*0ef0*/  @P4 LDG.E.128 R148, [R18.64] ;  /* 0x0000000412944981 */ /* 0x000362000c1e1d00 */
[----:B------:R-:W-:Y:S02]  /*0f00*/  MOV R249, 0x4 ;  /* 0x0000000400f97802 */ /* 0x000fe40000000f00 */
[----:B0-----:R-:W-:Y:S01]  /*0f10*/  ISETP.NE.AND P4, PT, R200, RZ, PT ;  /* 0x000000ffc800720c */ /* 0x001fe20003f85270 */
[----:B-1----:R-:W-:-:S03]  /*0f20*/  IMAD.WIDE.U32 R18, R11, R198, c[0x0][0x188] ;  /* 0x000062000b127625 */ /* 0x002fc600078e00c6 */
[----:B------:R-:W-:Y:S02]  /*0f30*/  FSEL R12, R214, RZ, !P4 ;  /* 0x000000ffd60c7208 */ /* 0x000fe40006000000 */
[----:B------:R0:W2:Y:S02]  /*0f40*/  LDG.E.128 R200, [R18.64] ;  /* 0x0000000412c87981 */ /* 0x0000a4000c1e1d00 */
[----:B0-----:R-:W-:-:S05]  /*0f50*/  IMAD.WIDE.U32 R18, R211, R198, c[0x0][0x208] ;  /* 0x00008200d3127625 */ /* 0x001fca00078e00c6 */
[----:B------:R0:W3:Y:S02]  /*0f60*/  LDG.E.128 R196, [R18.64] ;  /* 0x0000000412c47981 */ /* 0x0000e4000c1e1d00 */
[----:B0-----:R-:W-:-:S05]  /*0f70*/  IMAD.WIDE.U32 R18, R205, R249, c[0x0][0x190] ;  /* 0x00006400cd127625 */ /* 0x001fca00078e00f9 */
[----:B------:R0:W5:Y:S01]  /*0f80*/  LDG.E R4, [R18.64] ;  /* 0x0000000412047981 */ /* 0x000162000c1e1900 */
[----:B------:R-:W-:Y:S02]  /*0f90*/  IADD3 R205, R205, 0x100, RZ ;  /* 0x00000100cdcd7810 */ /* 0x000fe40007ffe0ff */
[----:B------:R-:W-:Y:S01]  /*0fa0*/  IADD3 R211, R211, 0x100, RZ ;  /* 0x00000100d3d37810 */ /* 0x000fe20007ffe0ff */
[C---:B--2---:R-:W-:Y:S02]  /*0fb0*/  FADD.FTZ R200, -R12.reuse, R200 ;  /* 0x000000c80cc87221 */ /* 0x044fe40000010100 */
[C---:B------:R-:W-:Y:S02]  /*0fc0*/  FADD.FTZ R201, -R12.reuse, R201 ;  /* 0x000000c90cc97221 */ /* 0x040fe40000010100 */
[C---:B0-----:R-:W-:Y:S02]  /*0fd0*/  FADD.FTZ R19, -R12.reuse, R202 ;  /* 0x000000ca0c137221 */ /* 0x041fe40000010100 */
[----:B------:R-:W-:-:S02]  /*0fe0*/  FADD.FTZ R18, -R12, R203 ;  /* 0x000000cb0c127221 */ /* 0x000fc40000010100 */
[C---:B------:R-:W-:Y:S02]  /*0ff0*/  FMUL.FTZ R228, R2.reuse, R200 ;  /* 0x000000c802e47220 */ /* 0x040fe40000410000 */
[C---:B------:R-:W-:Y:S02]  /*1000*/  FMUL.FTZ R213, R2.reuse, R19 ;  /* 0x0000001302d57220 */ /* 0x040fe40000410000 */
[C---:B------:R-:W-:Y:S02]  /*1010*/  FMUL.FTZ R212, R2.reuse, R18 ;  /* 0x0000001202d47220 */ /* 0x040fe40000410000 */
[----:B------:R-:W-:Y:S02]  /*1020*/  FMUL.FTZ R249, R2, R201 ;  /* 0x000000c902f97220 */ /* 0x000fe40000410000 */
[----:B---3--:R-:W-:Y:S02]  /*1030*/  FMUL.FTZ R12, R20, R196 ;  /* 0x000000c4140c7220 */ /* 0x008fe40000410000 */
[----:B------:R-:W-:Y:S01]  /*1040*/  FMUL.FTZ R202, R21, R197 ;  /* 0x000000c515ca7220 */ /* 0x000fe20000410000 */
[----:B------:R0:W-:Y:S01]  /*1050*/  STL [R1+0x1c], R249 ;  /* 0x00001cf901007387 */ /* 0x0001e20000100800 */
[----:B------:R-:W-:-:S02]  /*1060*/  FADD.FTZ R19, RZ, R12 ;  /* 0x0000000cff137221 */ /* 0x000fc40000010000 */
[----:B------:R-:W-:Y:S01]  /*1070*/  FFMA.FTZ R18, R228, R12, RZ ;  /* 0x0000000ce4127223 */ /* 0x000fe200000100ff */
[----:B------:R-:W-:Y:S01]  /*1080*/  STL [R1+0x18], R213 ;  /* 0x000018d501007387 */ /* 0x000fe20000100800 */
[----:B------:R-:W-:Y:S02]  /*1090*/  FMUL.FTZ R222, R22, R198 ;  /* 0x000000c616de7220 */ /* 0x000fe40000410000 */
[----:B------:R-:W-:Y:S01]  /*10a0*/  FADD.FTZ R19, R19, R202 ;  /* 0x000000ca13137221 */ /* 0x000fe20000010000 */
[----:B------:R-:W-:Y:S01]  /*10b0*/  STL [R1+0x14], R202 ;  /* 0x000014ca01007387 */ /* 0x000fe20000100800 */
[----:B------:R-:W-:Y:S02]  /*10c0*/  FFMA.FTZ R18, R249, R202, R18 ;  /* 0x000000caf9127223 */ /* 0x000fe40000010012 */
[----:B------:R-:W-:Y:S01]  /*10d0*/  FFMA.FTZ R73, R197, R249, R73 ;  /* 0x000000f9c5497223 */ /* 0x000fe20000010049 */
[----:B------:R1:W-:Y:S01]  /*10e0*/  STL [R1+0x10], R222 ;  /* 0x000010de01007387 */ /* 0x0003e20000100800 */
[----:B0-----:R-:W-:-:S02]  /*10f0*/  FMUL.FTZ R249, R23, R199 ;  /* 0x000000c717f97220 */ /* 0x001fc40000410000 */
[----:B------:R-:W-:Y:S01]  /*1100*/  FADD.FTZ R19, R19, R222 ;  /* 0x000000de13137221 */ /* 0x000fe20000010000 */
[----:B------:R0:W-:Y:S01]  /*1110*/  STL [R1+0xc], R212 ;  /* 0x00000cd401007387 */ /* 0x0001e20000100800 */
[----:B------:R-:W-:Y:S02]  /*1120*/  FFMA.FTZ R18, R213, R222, R18 ;  /* 0x000000ded5127223 */ /* 0x000fe40000010012 */
[----:B------:R-:W-:Y:S02]  /*1130*/  FFMA.FTZ R74, R198, R213, R74 ;  /* 0x000000d5c64a7223 */ /* 0x000fe4000001004a */
[----:B------:R-:W-:Y:S01]  /*1140*/  FFMA.FTZ R75, R199, R212, R75 ;  /* 0x000000d4c74b7223 */ /* 0x000fe2000001004b */
[----:B-1----:R-:W-:Y:S01]  /*1150*/  IADD3 R222, R11, 0x100, RZ ;  /* 0x000001000bde7810 */ /* 0x002fe20007ffe0ff */
[----:B------:R-:W-:Y:S02]  /*1160*/  FADD.FTZ R96, R96, R196 ;  /* 0x000000c460607221 */ /* 0x000fe40000010000 */
[----:B------:R-:W-:-:S02]  /*1170*/  FFMA.FTZ R72, R196, R228, R72 ;  /* 0x000000e4c4487223 */ /* 0x000fc40000010048 */
[----:B------:R-:W-:Y:S02]  /*1180*/  FADD.FTZ R97, R97, R197 ;  /* 0x000000c561617221 */ /* 0x000fe40000010000 */
[----:B------:R-:W-:Y:S02]  /*1190*/  FADD.FTZ R98, R98, R198 ;  /* 0x000000c662627221 */ /* 0x000fe40000010000 */
[----:B------:R-:W-:Y:S02]  /*11a0*/  FADD.FTZ R99, R99, R199 ;  /* 0x000000c763637221 */ /* 0x000fe40000010000 */
[----:B------:R-:W-:Y:S02]  /*11b0*/  FADD.FTZ R213, R19, R249 ;  /* 0x000000f913d57221 */ /* 0x000fe40000010000 */
[----:B0-----:R-:W-:Y:S02]  /*11c0*/  FFMA.FTZ R212, R212, R249, R18 ;  /* 0x000000f9d4d47223 */ /* 0x001fe40000010012 */
.L_x_12704:
[----:B------:R-:W-:Y:S05]  /*11d0*/  BSYNC B1 ;  /* 0x0000000000017941 */ /* 0x000fea0003800000 */
.L_x_12703:
        /* <DEDUP_REMOVED lines=10> */
[----:B0-----:R-:W-:-:S04]  /*1280*/  ISETP.NE.AND P4, PT, R196, RZ, PT ;  /* 0x000000ffc400720c */ /* 0x001fc80003f85270 */
[----:B------:R-:W-:Y:S01]  /*1290*/  FSEL R207, R214, RZ, !P4 ;  /* 0x000000ffd6cf7208 */ /* 0x000fe20006000000 */
[----:B-1----:R-:W-:-:S05]  /*12a0*/  IMAD.WIDE.U32 R18, R222, R200, c[0x0][0x188] ;  /* 0x00006200de127625 */ /* 0x002fca00078e00c8 */
[----:B------:R0:W2:Y:S02]  /*12b0*/  LDG.E.128 R196, [R18.64] ;  /* 0x0000000412c47981 */ /* 0x0000a4000c1e1d00 */
[----:B0-----:R-:W-:-:S05]  /*12c0*/  IMAD.WIDE.U32 R18, R211, R200, c[0x0][0x208] ;  /* 0x00008200d3127625 */ /* 0x001fca00078e00c8 */
[----:B------:R0:W3:Y:S02]  /*12d0*/  LDG.E.128 R200, [R18.64] ;  /* 0x0000000412c87981 */ /* 0x0000e4000c1e1d00 */
[----:B0-----:R-:W-:-:S05]  /*12e0*/  IMAD.WIDE.U32 R18, R205, R230, c[0x0][0x190] ;  /* 0x00006400cd127625 */ /* 0x001fca00078e00e6 */
[----:B------:R2:W5:Y:S01]  /*12f0*/  LDG.E R5, [R18.64] ;  /* 0x0000000412057981 */ /* 0x000562000c1e1900 */
[----:B------:R-:W-:Y:S02]  /*1300*/  IADD3 R205, R205, 0x100, RZ ;  /* 0x00000100cdcd7810 */ /* 0x000fe40007ffe0ff */
[----:B------:R-:W-:Y:S02]  /*1310*/  IADD3 R211, R211, 0x100, RZ ;  /* 0x00000100d3d37810 */ /* 0x000fe40007ffe0ff */
[----:B------:R-:W-:Y:S01]  /*1320*/  IADD3 R222, R222, 0x100, RZ ;  /* 0x00000100dede7810 */ /* 0x000fe20007ffe0ff */
[C---:B--2---:R-:W-:Y:S02]  /*1330*/  FADD.FTZ R19, -R207.reuse, R196 ;  /* 0x000000c4cf137221 */ /* 0x044fe40000010100 */
[----:B------:R-:W-:Y:S02]  /*1340*/  FADD.FTZ R18, -R207, R197 ;  /* 0x000000c5cf127221 */ /* 0x000fe40000010100 */
[----:B------:R-:W-:-:S02]  /*1350*/  FMUL.FTZ R221, R2, R19 ;  /* 0x0000001302dd7220 */ /* 0x000fc40000410000 */
[C---:B------:R-:W-:Y:S02]  /*1360*/  FMUL.FTZ R220, R2.reuse, R18 ;  /* 0x0000001202dc7220 */ /* 0x040fe40000410000 */
[C---:B------:R-:W-:Y:S02]  /*1370*/  FADD.FTZ R198, -R207.reuse, R198 ;  /* 0x000000c6cfc67221 */ /* 0x040fe40000010100 */
[----:B------:R-:W-:Y:S02]  /*1380*/  FADD.FTZ R199, -R207, R199 ;  /* 0x000000c7cfc77221 */ /* 0x000fe40000010100 */
[C---:B------:R-:W-:Y:S02]  /*1390*/  FMUL.FTZ R207, R2.reuse, R198 ;  /* 0x000000c602cf7220 */ /* 0x040fe40000410000 */
[----:B------:R-:W-:Y:S02]  /*13a0*/  FMUL.FTZ R241, R2, R199 ;  /* 0x000000c702f17220 */ /* 0x000fe40000410000 */
[----:B---3--:R-:W-:-:S02]  /*13b0*/  FMUL.FTZ R230, R24, R200 ;  /* 0x000000c818e67220 */ /* 0x008fc40000410000 */
[----:B------:R-:W-:Y:S02]  /*13c0*/  FMUL.FTZ R248, R25, R201 ;  /* 0x000000c919f87220 */ /* 0x000fe40000410000 */
[----:B------:R-:W-:Y:S01]  /*13d0*/  FADD.FTZ R18, R213, R230 ;  /* 0x000000e6d5127221 */ /* 0x000fe20000010000 */
[----:B------:R0:W-:Y:S01]  /*13e0*/  STL [R1+0x4], R230 ;  /* 0x000004e601007387 */ /* 0x0001e20000100800 */
[----:B------:R-:W-:Y:S02]  /*13f0*/  FFMA.FTZ R19, R221, R230, R212 ;  /* 0x000000e6dd137223 */ /* 0x000fe400000100d4 */
[----:B------:R-:W-:Y:S02]  /*1400*/  FMUL.FTZ R242, R26, R202 ;  /* 0x000000ca1af27220 */ /* 0x000fe40000410000 */
[----:B------:R-:W-:Y:S02]  /*1410*/  FADD.FTZ R18, R18, R248 ;  /* 0x000000f812127221 */ /* 0x000fe40000010000 */
[----:B------:R-:W-:-:S02]  /*1420*/  FFMA.FTZ R19, R220, R248, R19 ;  /* 0x000000f8dc137223 */ /* 0x000fc40000010013 */
[----:B------:R-:W-:Y:S02]  /*1430*/  FADD.FTZ R18, R18, R242 ;  /* 0x000000f212127221 */ /* 0x000fe40000010000 */
[----:B0-----:R-:W-:Y:S02]  /*1440*/  FMUL.FTZ R230, R27, R203 ;  /* 0x000000cb1be67220 */ /* 0x001fe40000410000 */
        /* <DEDUP_REMOVED lines=11> */
.L_x_12706:
[----:B------:R-:W-:Y:S05]  /*1500*/  BSYNC B1 ;  /* 0x0000000000017941 */ /* 0x000fea0003800000 */
.L_x_12705:
        /* <DEDUP_REMOVED lines=32> */
[----:B------:R0:W-:Y:S01]  /*1710*/  STL [R1], R229 ;  /* 0x000000e501007387 */ /* 0x0001e20000100800 */
        /* <DEDUP_REMOVED lines=17> */
.L_x_12708:
[----:B------:R-:W-:Y:S05]  /*1830*/  BSYNC B1 ;  /* 0x0000000000017941 */ /* 0x000fea0003800000 */
.L_x_12707:
[----:B------:R-:W-:Y:S01]  /*1840*/  BSSY B1, `(.L_x_12709) ;  /* 0x0000030000017945 */ /* 0x000fe20003800000 */
        /* <DEDUP_REMOVED lines=22> */
[----:B------:R-:W-:Y:S02]  /*19b0*/  FMUL.FTZ R216, R2, R18 ;  /* 0x0000001202d87220 */ /* 0x000fe40000410000 */
[C---:B------:R-:W-:Y:S02]  /*19c0*/  FADD.FTZ R202, -R14.reuse, R202 ;  /* 0x000000ca0eca7221 */ /* 0x040fe40000010100 */
[----:B------:R-:W-:Y:S02]  /*19d0*/  FADD.FTZ R203, -R14, R203 ;  /* 0x000000cb0ecb7221 */ /* 0x000fe40000010100 */
[C---:B------:R-:W-:Y:S02]  /*19e0*/  FMUL.FTZ R14, R2.reuse, R202 ;  /* 0x000000ca020e7220 */ /* 0x040fe40000410000 */
[----:B------:R-:W-:Y:S02]  /*19f0*/  FMUL.FTZ R233, R2, R203 ;  /* 0x000000cb02e97220 */ /* 0x000fe40000410000 */
[----:B---3--:R-:W-:-:S02]  /*1a00*/  FMUL.FTZ R252, R40, R196 ;  /* 0x000000c428fc7220 */ /* 0x008fc40000410000 */
        /* <DEDUP_REMOVED lines=19> */
.L_x_12710:
[----:B------:R-:W-:Y:S05]  /*1b40*/  BSYNC B1 ;  /* 0x0000000000017941 */ /* 0x000fea0003800000 */
.L_x_12709:
        /* <DEDUP_REMOVED lines=48> */
.L_x_12712:
[----:B------:R-:W-:Y:S05]  /*1e50*/  BSYNC B1 ;  /* 0x0000000000017941 */ /* 0x000fea0003800000 */
.L_x_12711:
        /* <DEDUP_REMOVED lines=13> */
[----:B0-----:R-:W-:-:S06]  /*1f30*/  IMAD.WIDE.U32 R16, R211, R18, c[0x0][0x208] ;  /* 0x00008200d3107625 */ /* 0x001fcc00078e0012 */
[----:B------:R-:W3:Y:S01]  /*1f40*/  LDG.E.128 R16, [R16.64] ;  /* 0x0000000410107981 */ /* 0x000ee2000c1e1d00 */
[----:B------:R-:W-:-:S05]  /*1f50*/  IMAD.WIDE.U32 R200, R205, R200, c[0x0][0x190] ;  /* 0x00006400cdc87625 */ /* 0x000fca00078e00c8 */
[----:B------:R0:W5:Y:S01]  /*1f60*/  LDG.E R9, [R200.64] ;  /* 0x00000004c8097981 */ /* 0x000162000c1e1900 */
[----:B------:R-:W-:Y:S02]  /*1f70*/  IADD3 R205, R205, 0x100, RZ ;  /* 0x00000100cdcd7810 */ /* 0x000fe40007ffe0ff */
[----:B------:R-:W-:Y:S02]  /*1f80*/  IADD3 R211, R211, 0x100, RZ ;  /* 0x00000100d3d37810 */ /* 0x000fe40007ffe0ff */
[----:B------:R-:W-:Y:S01]  /*1f90*/  IADD3 R222, R222, 0x100, RZ ;  /* 0x00000100dede7810 */ /* 0x000fe20007ffe0ff */
[C---:B--2---:R-:W-:Y:S02]  /*1fa0*/  FADD.FTZ R196, -R202.reuse, R196 ;  /* 0x000000c4cac47221 */ /* 0x044fe40000010100 */
[----:B------:R-:W-:Y:S02]  /*1fb0*/  FADD.FTZ R197, -R202, R197 ;  /* 0x000000c5cac57221 */ /* 0x000fe40000010100 */
[----:B------:R-:W-:-:S02]  /*1fc0*/  FMUL.FTZ R209, R2, R196 ;  /* 0x000000c402d17220 */ /* 0x000fc40000410000 */
[----:B------:R-:W-:Y:S02]  /*1fd0*/  FADD.FTZ R198, -R202, R198 ;  /* 0x000000c6cac67221 */ /* 0x000fe40000010100 */
[----:B------:R-:W-:Y:S02]  /*1fe0*/  FMUL.FTZ R208, R2, R197 ;  /* 0x000000c502d07220 */ /* 0x000fe40000410000 */
[----:B------:R-:W-:-:S04]  /*1ff0*/  FADD.FTZ R199, -R202, R199 ;  /* 0x000000c7cac77221 */ /* 0x000fc80000010100 */
[----:B------:R-:W-:Y:S02]  /*2000*/  FMUL.FTZ R231, R2, R199 ;  /* 0x000000c702e77220 */ /* 0x000fe40000410000 */
[----:B---3--:R-:W-:Y:S02]  /*2010*/  FMUL.FTZ R250, R56, R16 ;  /* 0x0000001038fa7220 */ /* 0x008fe40000410000 */
[----:B------:R-:W-:Y:S02]  /*2020*/  FADD.FTZ R116, R116, R16 ;  /* 0x0000001074747221 */ /* 0x000fe40000010000 */
[----:B------:R-:W-:Y:S02]  /*2030*/  FFMA.FTZ R92, R16, R209, R92 ;  /* 0x000000d1105c7223 */ /* 0x000fe4000001005c */
[----:B------:R-:W-:Y:S02]  /*2040*/  FADD.FTZ R117, R117, R17 ;  /* 0x0000001175757221 */ /* 0x000fe40000010000 */
[----:B------:R-:W-:-:S02]  /*2050*/  FMUL.FTZ R16, R2, R198 ;  /* 0x000000c602107220 */ /* 0x000fc40000410000 */
        /* <DEDUP_REMOVED lines=16> */
.L_x_12714:
[----:B0-----:R-:W-:Y:S05]  /*2160*/  BSYNC B1 ;  /* 0x0000000000017941 */ /* 0x001fea0003800000 */
.L_x_12713:
[----:B------:R-:W-:-:S13]  /*2170*/  ISETP.GE.U32.AND P4, PT, R3, 0x700, PT ;  /* 0x000007000300780c */ /* 0x000fda0003f86070 */
        /* <DEDUP_REMOVED lines=8> */
[----:B0-----:R-:W-:Y:S01]  /*2200*/  ISETP.NE.AND P4, PT, R196, RZ, PT ;  /* 0x000000ffc400720c */ /* 0x001fe20003f85270 */
[----:B------:R-:W-:-:S03]  /*2210*/  IMAD.WIDE.U32 R196, R222, R198, c[0x0][0x188] ;  /* 0x00006200dec47625 */ /* 0x000fc600078e00c6 */
[----:B------:R-:W-:Y:S01]  /*2220*/  FSEL R204, R214, RZ, !P4 ;  /* 0x000000ffd6cc7208 */ /* 0x000fe20006000000 */
[----:B-1----:R-:W-:Y:S02]  /*2230*/  IMAD.WIDE.U32 R18, R211, R198, c[0x0][0x208] ;  /* 0x00008200d3127625 */ /* 0x002fe400078e00c6 */
[----:B------:R-:W2:Y:S04]  /*2240*/  LDG.E.128 R196, [R196.64] ;  /* 0x00000004c4c47981 */ /* 0x000ea8000c1e1d00 */
[----:B------:R0:W3:Y:S02]  /*2250*/  LDG.E.128 R200, [R18.64] ;  /* 0x0000000412c87981 */ /* 0x0000e4000c1e1d00 */
[----:B0-----:R-:W-:-:S05]  /*2260*/  IMAD.WIDE.U32 R18, R205, R227, c[0x0][0x190] ;  /* 0x00006400cd127625 */ /* 0x001fca00078e00e3 */
[----:B------:R0:W5:Y:S01]  /*2270*/  LDG.E R10, [R18.64] ;  /* 0x00000004120a7981 */ /* 0x000162000c1e1900 */
[C---:B--2---:R-:W-:Y:S02]  /*2280*/  FADD.FTZ R196, -R204.reuse, R196 ;  /* 0x000000c4ccc47221 */ /* 0x044fe40000010100 */
[----:B0-----:R-:W-:Y:S02]  /*2290*/  FADD.FTZ R19, -R204, R198 ;  /* 0x000000c6cc137221 */ /* 0x001fe40000010100 */
[----:B---3--:R-:W-:Y:S02]  /*22a0*/  FMUL.FTZ R211, R68, R200 ;  /* 0x000000c844d37220 */ /* 0x008fe40000410000 */
[----:B------:R-:W-:Y:S02]  /*22b0*/  FADD.FTZ R197, -R204, R197 ;  /* 0x000000c5ccc57221 */ /* 0x000fe40000010100 */
[----:B------:R-:W-:Y:S01]  /*22c0*/  FMUL.FTZ R225, R2, R196 ;  /* 0x000000c402e17220 */ /* 0x000fe20000410000 */
[----:B------:R0:W-:Y:S01]  /*22d0*/  STL [R1+0x8], R211 ;  /* 0x000008d301007387 */ /* 0x0001e20000100800 */
[----:B------:R-:W-:-:S02]  /*22e0*/  FADD.FTZ R18, -R204, R199 ;  /* 0x000000c7cc127221 */ /* 0x000fc40000010100 */
[C---:B------:R-:W-:Y:S02]  /*22f0*/  FMUL.FTZ R204, R2.reuse, R19 ;  /* 0x0000001302cc7220 */ /* 0x040fe40000410000 */
        /* <DEDUP_REMOVED lines=21> */
.L_x_12702:
[----:B0-----:R-:W-:Y:S05]  /*2450*/  BSYNC B0 ;  /* 0x0000000000007941 */ /* 0x001fea0003800000 */
.L_x_12688:
[----:B------:R-:W2:Y:S04]  /*2460*/  LDL R19, [R1+0x20] ;  /* 0x0000200001137983 */ /* 0x000ea80000100800 */
        /* <DEDUP_REMOVED lines=8> */
.L_x_12790:
        /* <DEDUP_REMOVED lines=10> */
[----:B------:R-:W1:Y:S04]  /*2590*/  SHFL.DOWN PT, R196, R19, 0x4, 0x1f ;  /* 0x08801f0013c47f89 */ /* 0x000e6800000e0000 */
[----:B------:R-:W2:Y:S01]  /*25a0*/  SHFL.DOWN PT, R198, R18, 0x2, 0x1f ;  /* 0x08401f0012c67f89 */ /* 0x000ea200000e0000 */
[----:B-1----:R-:W-:-:S02]  /*25b0*/  FADD.FTZ R19, R19, R196 ;  /* 0x000000c413137221 */ /* 0x002fc40000010000 */
[----:B--2---:R-:W-:-:S03]  /*25c0*/  FADD.FTZ R198, R18, R198 ;  /* 0x000000c612c67221 */ /* 0x004fc60000010000 */
[----:B------:R-:W1:Y:S04]  /*25d0*/  SHFL.DOWN PT, R18, R19, 0x2, 0x1f ;  /* 0x08401f0013127f89 */ /* 0x000e6800000e0000 */
[----:B------:R2:W3:Y:S01]  /*25e0*/  SHFL.DOWN PT, R199, R198, 0x1, 0x1f ;  /* 0x08201f00c6c77f89 */ /* 0x0004e200000e0000 */
[----:B-1----:R-:W-:-:S05]  /*25f0*/  FADD.FTZ R197, R19, R18 ;  /* 0x0000001213c57221 */ /* 0x002fca0000010000 */
[----:B------:R2:W1:Y:S02]  /*2600*/  SHFL.DOWN PT, R19, R197, 0x1, 0x1f ;  /* 0x08201f00c5137f89 */ /* 0x00046400000e0000 */
.L_x_12791:
[----:B---3--:R-:W-:Y:S01]  /*2610*/  @!P4 LOP3.LUT R196, R201, 0x7, RZ, 0xc0, !PT ;  /* 0x00000007c9c4c812 */ /* 0x008fe200078ec0ff */
[----:B------:R-:W-:Y:S01]  /*2620*/  FADD.FTZ R18, R199, R198 ;  /* 0x000000c6c7127221 */ /* 0x000fe20000010000 */
[----:B------:R-:W3:Y:S01]  /*2630*/  S2R R202, SR_TID.X ;  /* 0x0000000000ca7919 */ /* 0x000ee20000002100 */
[----:B-1----:R-:W-:Y:S01]  /*2640*/  FADD.FTZ R19, R19, R197 ;  /* 0x000000c513137221 */ /* 0x002fe20000010000 */
[----:B------:R-:W-:Y:S01]  /*2650*/  @!P4 IADD3 R196, R200, R196, RZ ;  /* 0x000000c4c8c4c210 */ /* 0x000fe20007ffe0ff */
[----:B------:R-:W-:Y:S01]  /*2660*/  WARPSYNC 0xffffffff ;  /* 0xffffffff00007948 */ /* 0x000fe20003800000 */
[----:B------:R-:W-:Y:S01]  /*2670*/  LOP3.LUT P5, RZ, R3, 0xffffff00, RZ, 0xc0, !PT ;  /* 0xffffff0003ff7812 */ /* 0x000fe200078ac0ff */
[----:B------:R-:W-:Y:S02]  /*2680*/  BSSY B0, `(.L_x_12717) ;  /* 0x000009a000007945 */ /* 0x000fe40003800000 */
[----:B------:R1:W-:Y:S04]  /*2690*/  @!P4 STS.64 [R196.X8+0x7000], R18 ;  /* 0x00700012c400c388 */ /* 0x0003e80000008a00 */
[----:B------:R-:W-:Y:S01]  /*26a0*/  BAR.SYNC.DEFER_BLOCKING 0x0 ;  /* 0x0000000000007b1d */ /* 0x000fe20000010000 */
[----:B------:R-:W-:-:S13]  /*26b0*/  ISETP.GE.AND P4, PT, R206, 0x1, PT ;  /* 0x00000001ce00780c */ /* 0x000fda0003f86270 */
[----:B-1----:R-:W-:Y:S02]  /*26c0*/  @P4 IADD3 R19, R206, -0x1, RZ ;  /* 0xffffffffce134810 */ /* 0x002fe40007ffe0ff */
[----:B---3--:R-:W-:-:S03]  /*26d0*/  @P4 LOP3.LUT R196, R202, 0xff, RZ, 0xc0, !PT ;  /* 0x000000ffcac44812 */ /* 0x008fc600078ec0ff */
[----:B------:R-:W-:-:S05]  /*26e0*/  @P4 IMAD R19, R19, c[0x0][0x168], RZ ;  /* 0x00005a0013134a24 */ /* 0x000fca00078e02ff */
[----:B------:R-:W-:-:S04]  /*26f0*/  @P4 SHF.R.S32.HI R18, RZ, 0x1f, R19 ;  /* 0x0000001fff124819 */ /* 0x000fc80000011413 */
[----:B------:R-:W-:Y:S02]  /*2700*/  @P4 LEA.HI R19, R18, R19, RZ, 0x2 ;  /* 0x0000001312134211 */ /* 0x000fe400078f10ff */
[----:B------:R-:W-:Y:S02]  /*2710*/  MOV R18, RZ ;  /* 0x000000ff00127202 */ /* 0x000fe40000000f00 */
[----:B------:R-:W-:Y:S02]  /*2720*/  @P4 LEA.HI.SX32 R18, R19, R196, 0x1e ;  /* 0x000000c413124211 */ /* 0x000fe400078ff2ff */
[----:B--2---:R-:W1:Y:S02]  /*2730*/  LDS.128 R196, [R200.X8+0x7000] ;  /* 0x00700000c8c47984 */ /* 0x004e640000008c00 */
        /* <DEDUP_REMOVED lines=12> */
[----:B------:R-:W-:Y:S02]  /*2800*/  FADD.FTZ R201, R199, R197 ;  /* 0x000000c5c7c97221 */ /* 0x000fe40000010000 */
[----:B------:R-:W-:-:S02]  /*2810*/  FADD.FTZ R19, R198, R19 ;  /* 0x00000013c6137221 */ /* 0x000fc40000010000 */
[----:B------:R-:W1:Y:S02]  /*2820*/  LDS.128 R196, [R200.X8+0x7030] ;  /* 0x00703000c8c47984 */ /* 0x000e640000008c00 */
[----:B-1----:R-:W-:Y:S02]  /*2830*/  FADD.FTZ R19, R19, R196 ;  /* 0x000000c413137221 */ /* 0x002fe40000010000 */
[----:B------:R-:W-:Y:S02]  /*2840*/  FADD.FTZ R197, R201, R197 ;  /* 0x000000c5c9c57221 */ /* 0x000fe40000010000 */
[----:B------:R-:W-:Y:S02]  /*2850*/  FADD.FTZ R19, R198, R19 ;  /* 0x00000013c6137221 */ /* 0x000fe40000010000 */
[----:B------:R-:W-:Y:S02]  /*2860*/  FADD.FTZ R197, R199, R197 ;  /* 0x000000c5c7c57221 */ /* 0x000fe40000010000 */
[----:B------:R-:W-:-:S02]  /*2870*/  FMUL.FTZ R198, R19, c[0x0][0x1e0] ;  /* 0x0000780013c67a20 */ /* 0x000fc40000410000 */
[----:B------:R-:W-:Y:S01]  /*2880*/  FMUL.FTZ R19, R197, c[0x0][0x1e0] ;  /* 0x00007800c5137a20 */ /* 0x000fe20000410000 */
[----:B------:R-:W-:Y:S05]  /*2890*/  @!P5 BRA `(.L_x_12718) ;  /* 0x000007800000d947 */ /* 0x000fea0003800000 */
[----:B------:R-:W-:Y:S01]  /*28a0*/  BSSY B1, `(.L_x_12719) ;  /* 0x0000005000017945 */ /* 0x000fe20003800000 */
[----:B------:R-:W-:Y:S05]  /*28b0*/  @!P4 BRA `(.L_x_12720) ;  /* 0x000000300000c947 */ /* 0x000fea0003800000 */
[----:B------:R-:W-:-:S10]  /*28c0*/  HFMA2.MMA R185, -RZ, RZ, 0, 9.5367431640625e-07 ;  /* 0x00000010ffb97435 */ /* 0x000fd400000001ff */
[----:B------:R-:W-:-:S06]  /*28d0*/  IMAD.WIDE.U32 R184, R18, R185, c[0x0][0x170] ;  /* 0x00005c0012b87625 */ /* 0x000fcc00078e00b9 */
[----:B------:R-:W5:Y:S02]  /*28e0*/  LDG.E.128 R184, [R184.64] ;  /* 0x00000004b8b87981 */ /* 0x000f64000c1e1d00 */
.L_x_12720:
[----:B------:R-:W-:Y:S05]  /*28f0*/  BSYNC B1 ;  /* 0x0000000000017941 */ /* 0x000fea0003800000 */
.L_x_12719:
[----:B------:R-:W1:Y:S01]  /*2900*/  LDC.U8 R200, c[0x0][0x1f0] ;  /* 0x00007c00ffc87b82 */ /* 0x000e620000000000 */
[----:B------:R-:W-:Y:S01]  /*2910*/  @!P3 ISETP.NE.U32.AND P5, PT, RZ, c[0x0][0x218], PT ;  /* 0x00008600ff00ba0c */ /* 0x000fe20003fa5070 */
[----:B------:R-:W-:Y:S03]  /*2920*/  BSSY B1, `(.L_x_12721) ;  /* 0x000000c000017945 */ /* 0x000fe60003800000 */
[----:B------:R-:W-:-:S04]  /*2930*/  @!P3 ISETP.NE.AND.EX P5, PT, RZ, c[0x0][0x21c], PT, P5 ;  /* 0x00008700ff00ba0c */ /* 0x000fc80003fa5350 */
[----:B-----5:R-:W-:Y:S01]  /*2940*/  @!P3 FSEL R196, R148, RZ, P5 ;  /* 0x000000ff94c4b208 */ /* 0x020fe20002800000 */
[----:B------:R-:W-:Y:S05]  /*2950*/  @!P3 BRA `(.L_x_12722) ;  /* 0x000000800000b947 */ /* 0x000fea0003800000 */
[----:B-1----:R-:W-:-:S04]  /*2960*/  ISETP.NE.AND P5, PT, R200, RZ, PT ;  /* 0x000000ffc800720c */ /* 0x002fc80003fa5270 */
[----:B------:R-:W-:Y:S02]  /*2970*/  FSEL R196, R198, RZ, !P5 ;  /* 0x000000ffc6c47208 */ /* 0x000fe40006800000 */
[----:B------:R-:W-:-:S03]  /*2980*/  ISETP.NE.U32.AND P5, PT, RZ, c[0x0][0x218], PT ;  /* 0x00008600ff007a0c */ /* 0x000fc60003fa5070 */
[----:B------:R-:W-:Y:S01]  /*2990*/  FFMA.FTZ R196, R228, R19, R196 ;  /* 0x00000013e4c47223 */ /* 0x000fe200000100c4 */
[----:B------:R-:W-:-:S03]  /*29a0*/  ISETP.NE.AND.EX P5, PT, RZ, c[0x0][0x21c], PT, P5 ;  /* 0x00008700ff007a0c */ /* 0x000fc60003fa5350 */
[----:B------:R-:W-:-:S04]  /*29b0*/  FADD.FTZ R196, R12, -R196 ;  /* 0x800000c40cc47221 */ /* 0x000fc80000010000 */
[----:B------:R-:W-:-:S06]  /*29c0*/  FMUL.FTZ R196, R2, R196 ;  /* 0x000000c402c47220 */ /* 0x000fcc0000410000 */
[----:B------:R-:W-:Y:S02]  /*29d0*/  @P5 FADD.FTZ R196, R148, R196 ;  /* 0x000000c494c45221 */ /* 0x000fe40000010000 */
.L_x_12722:
[----:B------:R-:W-:Y:S05]  /*29e0*/  BSYNC B1 ;  /* 0x0000000000017941 */ /* 0x000fea0003800000 */
.L_x_12721:
[----:B------:R-:W2:Y:S01]  /*29f0*/  LDL R199, [R1+0x28] ;  /* 0x0000280001c77983 */ /* 0x000ea20000100800 */
[----:B------:R-:W-:Y:S01]  /*2a00*/  ISETP.NE.U32.AND P5, PT, RZ, c[0x0][0x258], PT ;  /* 0x00009600ff007a0c */ /* 0x000fe20003fa5070 */
[----:B------:R-:W-:Y:S01]  /*2a10*/  BSSY B1, `(.L_x_12723) ;  /* 0x0000019000017945 */ /* 0x000fe20003800000 */
[----:B------:R-:W-:Y:S02]  /*2a20*/  @P4 LOP3.LUT P6, RZ, R4, 0xff, RZ, 0xc0, !PT ;  /* 0x000000ff04ff4812 */ /* 0x000fe400078cc0ff */
[----:B------:R-:W-:-:S04]  /*2a30*/  ISETP.NE.AND.EX P5, PT, RZ, c[0x0][0x25c], PT, P5 ;  /* 0x00009700ff007a0c */ /* 0x000fc80003fa5350 */
[C---:B------:R-:W-:Y:S01]  /*2a40*/  SEL R188, R196.reuse, R188, P5 ;  /* 0x000000bcc4bc7207 */ /* 0x040fe20002800000 */
[----:B------:R-:W-:-:S04]  /*2a50*/  @P4 FMUL.FTZ R196, R196, c[0x0][0x1ec] ;  /* 0x00007b00c4c44a20 */ /* 0x000fc80000410000 */
[----:B------:R-:W-:-:S04]  /*2a60*/  @P4 FMUL.FTZ R196, R196, c[0x0][0x1e8] ;  /* 0x00007a00c4c44a20 */ /* 0x000fc80000410000 */
[----:B------:R-:W-:-:S05]  /*2a70*/  @P4 FMUL.FTZ R197, R184, R196 ;  /* 0x000000c4b8c54220 */ /* 0x000fca0000410000 */
[----:B------:R-:W-:-:S05]  /*2a80*/  @P4 FSEL R197, R197, RZ, P6 ;  /* 0x000000ffc5c54208 */ /* 0x000fca0003000000 */
[----:B------:R-:W-:Y:S02]  /*2a90*/  @P4 FADD.FTZ R120, R120, R197 ;  /* 0x000000c578784221 */ /* 0x000fe40000010000 */
[----:B--2---:R-:W-:-:S05]  /*2aa0*/  @P4 FMUL.FTZ R196, R199, R196 ;  /* 0x000000c4c7c44220 */ /* 0x004fca0000410000 */
[----:B------:R-:W-:Y:S02]  /*2ab0*/  @P4 SEL R192, R196, RZ, P6 ;  /* 0x000000ffc4c04207 */ /* 0x000fe40003000000 */
[----:B------:R-:W-:-:S04]  /*2ac0*/  @!P3 ISETP.NE.U32.AND P6, PT, RZ, c[0x0][0x218], PT ;  /* 0x00008600ff00ba0c */ /* 0x000fc80003fc5070 */
[----:B------:R-:W-:-:S04]  /*2ad0*/  @!P3 ISETP.NE.AND.EX P6, PT, RZ, c[0x0][0x21c], PT, P6 ;  /* 0x00008700ff00ba0c */ /* 0x000fc80003fc5360 */
[----:B------:R-:W-:Y:S01]  /*2ae0*/  @!P3 FSEL R196, R149, RZ, P6 ;  /* 0x000000ff95c4b208 */ /* 0x000fe20003000000 */
[----:B------:R-:W-:Y:S05]  /*2af0*/  @!P3 BRA `(.L_x_12724) ;  /* 0x000000a00000b947 */ /* 0x000fea0003800000 */
[----:B------:R-:W2:Y:S04]  /*2b00*/  LDL R201, [R1+0x1c] ;  /* 0x00001c0001c97983 */ /* 0x000ea80000100800 */
[----:B------:R-:W3:Y:S01]  /*2b10*/  LDL R199, [R1+0x14] ;  /* 0x0000140001c77983 */ /* 0x000ee20000100800 */
[----:B-1----:R-:W-:-:S04]  /*2b20*/  ISETP.NE.AND P6, PT, R200, RZ, PT ;  /* 0x000000ffc800720c */ /* 0x002fc80003fc5270 */
[----:B------:R-:W-:Y:S02]  /*2b30*/  FSEL R196, R198, RZ, !P6 ;  /* 0x000000ffc6c47208 */ /* 0x000fe40007000000 */
[----:B------:R-:W-:-:S04]  /*2b40*/  ISETP.NE.U32.AND P6, PT, RZ, c[0x0][0x218], PT ;  /* 0x00008600ff007a0c */ /* 0x000fc80003fc5070 */
[----:B------:R-:W-:Y:S01]  /*2b50*/  ISETP.NE.AND.EX P6, PT, RZ, c[0x0][0x21c], PT, P6 ;  /* 0x00008700ff007a0c */ /* 0x000fe20003fc5360 */
[----:B--2---:R-:W-:-:S04]  /*2b60*/  FFMA.FTZ R196, R201, R19, R196 ;  /* 0x00000013c9c47223 */ /* 0x004fc800000100c4 */
[----:B---3--:R-:W-:-:S04]  /*2b70*/  FADD.FTZ R196, R199, -R196 ;  /* 0x800000c4c7c47221 */ /* 0x008fc80000010000 */
[----:B------:R-:W-:-:S04]  /*2b80*/  FMUL.FTZ R196, R2, R196 ;  /* 0x000000c402c47220 */ /* 0x000fc80000410000 */
[----:B------:R-:W-:Y:S02]  /*2b90*/  @P6 FADD.FTZ R196, R149, R196 ;  /* 0x000000c495c46221 */ /* 0x000fe40000010000 */
.L_x_12724:
[----:B------:R-:W-:Y:S05]  /*2ba0*/  BSYNC B1 ;  /* 0x0000000000017941 */ /* 0x000fea0003800000 */
.L_x_12723:
[----:B------:R-:W2:Y:S01]  /*2bb0*/  LDL R199, [R1+0x2c] ;  /* 0x00002c0001c77983 */ /* 0x000ea20000100800 */
[C---:B------:R-:W-:Y:S01]  /*2bc0*/  SEL R189, R196.reuse, R189, P5 ;  /* 0x000000bdc4bd7207 */ /* 0x040fe20002800000 */
[----:B------:R-:W-:Y:S01]  /*2bd0*/  @P4 FMUL.FTZ R196, R196, c[0x0][0x1ec] ;  /* 0x00007b00c4c44a20 */ /* 0x000fe20000410000 */
[----:B------:R-:W-:Y:S01]  /*2be0*/  @P4 LOP3.LUT P6, RZ, R4, 0xff00, RZ, 0xc0, !PT ;  /* 0x0000ff0004ff4812 */ /* 0x000fe200078cc0ff */
[----:B------:R-:W-:Y:S02]  /*2bf0*/  BSSY B1, `(.L_x_12725) ;  /* 0x0000015000017945 */ /* 0x000fe40003800000 */
        /* <DEDUP_REMOVED lines=20> */
.L_x_12726:
[----:B------:R-:W-:Y:S05]  /*2d40*/  BSYNC B1 ;  /* 0x0000000000017941 */ /* 0x000fea0003800000 */
.L_x_12725:
        /* <DEDUP_REMOVED lines=15> */
[----:B------:R-:W2:Y:S01]  /*2e40*/  LDL R199, [R1+0xc] ;  /* 0x00000c0001c77983 */ /* 0x000ea20000100800 */
[----:B-1----:R-:W-:-:S04]  /*2e50*/  ISETP.NE.AND P6, PT, R200, RZ, PT ;  /* 0x000000ffc800720c */ /* 0x002fc80003fc5270 */
[----:B------:R-:W-:Y:S02]  /*2e60*/  FSEL R196, R198, RZ, !P6 ;  /* 0x000000ffc6c47208 */ /* 0x000fe40007000000 */
[----:B------:R-:W-:-:S04]  /*2e70*/  ISETP.NE.U32.AND P6, PT, RZ, c[0x0][0x218], PT ;  /* 0x00008600ff007a0c */ /* 0x000fc80003fc5070 */
[----:B------:R-:W-:Y:S01]  /*2e80*/  ISETP.NE.AND.EX P6, PT, RZ, c[0x0][0x21c], PT, P6 ;  /* 0x00008700ff007a0c */ /* 0x000fe20003fc5360 */
[----:B--2---:R-:W-:-:S04]  /*2e90*/  FFMA.FTZ R196, R199, R19, R196 ;  /* 0x00000013c7c47223 */ /* 0x004fc800000100c4 */
[----:B------:R-:W-:-:S04]  /*2ea0*/  FADD.FTZ R196, R249, -R196 ;  /* 0x800000c4f9c47221 */ /* 0x000fc80000010000 */
[----:B------:R-:W-:-:S04]  /*2eb0*/  FMUL.FTZ R196, R2, R196 ;  /* 0x000000c402c47220 */ /* 0x000fc80000410000 */
[----:B------:R-:W-:Y:S02]  /*2ec0*/  @P6 FADD.FTZ R196, R151, R196 ;  /* 0x000000c497c46221 */ /* 0x000fe40000010000 */
.L_x_12728:
[----:B------:R-:W-:Y:S05]  /*2ed0*/  BSYNC B1 ;  /* 0x0000000000017941 */ /* 0x000fea0003800000 */
.L_x_12727:
[----:B------:R-:W2:Y:S01]  /*2ee0*/  LDL R199, [R1+0x34] ;  /* 0x0000340001c77983 */ /* 0x000ea20000100800 */
[C---:B------:R-:W-:Y:S01]  /*2ef0*/  SEL R191, R196.reuse, R191, P5 ;  /* 0x000000bfc4bf7207 */ /* 0x040fe20002800000 */
[----:B------:R-:W-:Y:S01]  /*2f00*/  @P4 FMUL.FTZ R196, R196, c[0x0][0x1ec] ;  /* 0x00007b00c4c44a20 */ /* 0x000fe20000410000 */
[----:B------:R-:W-:-:S03]  /*2f10*/  @P4 LOP3.LUT P5, RZ, R4, 0xff000000, RZ, 0xc0, !PT ;  /* 0xff00000004ff4812 */ /* 0x000fc600078ac0ff */
[----:B------:R-:W-:-:S04]  /*2f20*/  @P4 FMUL.FTZ R196, R196, c[0x0][0x1e8] ;  /* 0x00007a00c4c44a20 */ /* 0x000fc80000410000 */
[----:B------:R-:W-:-:S05]  /*2f30*/  @P4 FMUL.FTZ R197, R187, R196 ;  /* 0x000000c4bbc54220 */ /* 0x000fca0000410000 */
[----:B------:R-:W-:-:S05]  /*2f40*/  @P4 FSEL R197, R197, RZ, P5 ;  /* 0x000000ffc5c54208 */ /* 0x000fca0002800000 */
[----:B------:R-:W-:Y:S02]  /*2f50*/  @P4 FADD.FTZ R123, R123, R197 ;  /* 0x000000c57b7b4221 */ /* 0x000fe40000010000 */
[----:B--2---:R-:W-:-:S05]  /*2f60*/  @P4 FMUL.FTZ R196, R199, R196 ;  /* 0x000000c4c7c44220 */ /* 0x004fca0000410000 */
[----:B------:R-:W-:Y:S02]  /*2f70*/  @P4 SEL R195, R196, RZ, P5 ;  /* 0x000000ffc4c34207 */ /* 0x000fe40002800000 */
[----:B------:R-:W-:-:S04]  /*2f80*/  ISETP.NE.U32.AND P5, PT, RZ, c[0x0][0x258], PT ;  /* 0x00009600ff007a0c */ /* 0x000fc80003fa5070 */
[----:B------:R-:W-:-:S13]  /*2f90*/  ISETP.NE.AND.EX P5, PT, RZ, c[0x0][0x25c], PT, P5 ;  /* 0x00009700ff007a0c */ /* 0x000fda0003fa5350 */
[----:B------:R-:W-:-:S05]  /*2fa0*/  @P5 MOV R196, 0x10 ;  /* 0x0000001000c45802 */ /* 0x000fca0000000f00 */
[C---:B------:R-:W-:Y:S01]  /*2fb0*/  @P5 IMAD.WIDE.U32 R196, R11.reuse, R196, c[0x0][0x258] ;  /* 0x000096000bc45625 */ /* 0x040fe200078e00c4 */
[----:B------:R-:W-:-:S04]  /*2fc0*/  IADD3 R11, R11, 0x100, RZ ;  /* 0x000001000b0b7810 */ /* 0x000fc80007ffe0ff */
[----:B------:R2:W-:Y:S02]  /*2fd0*/  @P5 STG.E.128 [R196.64], R188 ;  /* 0x000000bcc4005986 */ /* 0x0005e4000c101d04 */
[----:B--2---:R-:W-:-:S05]  /*2fe0*/  @P4 MOV R196, 0x10 ;  /* 0x0000001000c44802 */ /* 0x004fca0000000f00 */
[C---:B------:R-:W-:Y:S01]  /*2ff0*/  @P4 IMAD.WIDE.U32 R196, R18.reuse, R196, c[0x0][0x248] ;  /* 0x0000920012c44625 */ /* 0x040fe200078e00c4 */
[----:B------:R-:W-:-:S04]  /*3000*/  IADD3 R18, R18, 0x100, RZ ;  /* 0x0000010012127810 */ /* 0x000fc80007ffe0ff */
[----:B------:R2:W-:Y:S03]  /*3010*/  @P4 STG.E.128 [R196.64], R192 ;  /* 0x000000c0c4004986 */ /* 0x0005e6000c101d04 */
.L_x_12718:
[----:B------:R-:W-:Y:S05]  /*3020*/  BSYNC B0 ;  /* 0x0000000000007941 */ /* 0x000fea0003800000 */
.L_x_12717:
[----:B------:R-:W-:Y:S01]  /*3030*/  ISETP.GE.U32.AND P5, PT, R3, 0x200, PT ;  /* 0x000002000300780c */ /* 0x000fe20003fa6070 */
[----:B------:R-:W-:-:S12]  /*3040*/  BSSY B0, `(.L_x_12729) ;  /* 0x0000069000007945 */ /* 0x000fd80003800000 */
[----:B------:R-:W-:Y:S05]  /*3050*/  @!P5 BRA `(.L_x_12730) ;  /* 0x000006700000d947 */ /* 0x000fea0003800000 */
[----:B------:R-:W3:Y:S01]  /*3060*/  LDC.U8 R199, c[0x0][0x1f0] ;  /* 0x00007c00ffc77b82 */ /* 0x000ee20000000000 */
[----:B--2---:R-:W-:-:S05]  /*3070*/  @P4 MOV R196, 0x10 ;  /* 0x0000001000c44802 */ /* 0x004fca0000000f00 */
[----:B------:R-:W-:-:S05]  /*3080*/  @P4 IMAD.WIDE.U32 R196, R18, R196, c[0x0][0x170] ;  /* 0x00005c0012c44625 */ /* 0x000fca00078e00c4 */
[----:B------:R2:W5:Y:S01]  /*3090*/  @P4 LDG.E.128 R184, [R196.64] ;  /* 0x00000004c4b84981 */ /* 0x000562000c1e1d00 */
[----:B------:R-:W-:Y:S01]  /*30a0*/  BSSY B1, `(.L_x_12731) ;  /* 0x000000e000017945 */ /* 0x000fe20003800000 */
[----:B---3--:R-:W-:-:S04]  /*30b0*/  ISETP.NE.AND P5, PT, R199, RZ, PT ;  /* 0x000000ffc700720c */ /* 0x008fc80003fa5270 */
[----:B--2---:R-:W-:Y:S02]  /*30c0*/  FSEL R196, R198, RZ, !P5 ;  /* 0x000000ffc6c47208 */ /* 0x004fe40006800000 */
[----:B------:R-:W-:-:S04]  /*30d0*/  @!P3 ISETP.NE.U32.AND P5, PT, RZ, c[0x0][0x218], PT ;  /* 0x00008600ff00ba0c */ /* 0x000fc80003fa5070 */
[----:B------:R-:W-:-:S04]  /*30e0*/  @!P3 ISETP.NE.AND.EX P5, PT, RZ, c[0x0][0x21c], PT, P5 ;  /* 0x00008700ff00ba0c */ /* 0x000fc80003fa5350 */
[----:B-----5:R-:W-:Y:S01]  /*30f0*/  @!P3 FSEL R197, R152, RZ, P5 ;  /* 0x000000ff98c5b208 */ /* 0x020fe20002800000 */
        /* <DEDUP_REMOVED lines=8> */
.L_x_12732:
[----:B------:R-:W-:Y:S05]  /*3180*/  BSYNC B1 ;  /* 0x0000000000017941 */ /* 0x000fea0003800000 */
.L_x_12731:
[----:B------:R-:W-:Y:S01]  /*3190*/  ISETP.NE.U32.AND P5, PT, RZ, c[0x0][0x258], PT ;  /* 0x00009600ff007a0c */ /* 0x000fe20003fa5070 */
[----:B------:R-:W-:Y:S01]  /*31a0*/  BSSY B1, `(.L_x_12733) ;  /* 0x0000015000017945 */ /* 0x000fe20003800000 */
[----:B------:R-:W-:Y:S02]  /*31b0*/  @P4 LOP3.LUT P6, RZ, R5, 0xff, RZ, 0xc0, !PT ;  /* 0x000000ff05ff4812 */ /* 0x000fe400078cc0ff */
[----:B------:R-:W-:-:S04]  /*31c0*/  ISETP.NE.AND.EX P5, PT, RZ, c[0x0][0x25c], PT, P5 ;  /* 0x00009700ff007a0c */ /* 0x000fc80003fa5350 */
[C---:B------:R-:W-:Y:S01]  /*31d0*/  SEL R188, R197.reuse, R188, P5 ;  /* 0x000000bcc5bc7207 */ /* 0x040fe20002800000 */
[----:B------:R-:W-:-:S04]  /*31e0*/  @P4 FMUL.FTZ R197, R197, c[0x0][0x1ec] ;  /* 0x00007b00c5c54a20 */ /* 0x000fc80000410000 */
[----:B------:R-:W-:-:S04]  /*31f0*/  @P4 FMUL.FTZ R197, R197, c[0x0][0x1e8] ;  /* 0x00007a00c5c54a20 */ /* 0x000fc80000410000 */
[-C--:B------:R-:W-:Y:S02]  /*3200*/  @P4 FMUL.FTZ R199, R184, R197.reuse ;  /* 0x000000c5b8c74220 */ /* 0x080fe40000410000 */
[----:B------:R-:W-:-:S03]  /*3210*/  @P4 FMUL.FTZ R197, R28, R197 ;  /* 0x000000c51cc54220 */ /* 0x000fc60000410000 */
[----:B------:R-:W-:Y:S02]  /*3220*/  @P4 FSEL R199, R199, RZ, P6 ;  /* 0x000000ffc7c74208 */ /* 0x000fe40003000000 */
[----:B------:R-:W-:Y:S02]  /*3230*/  @P4 SEL R192, R197, RZ, P6 ;  /* 0x000000ffc5c04207 */ /* 0x000fe40003000000 */
[----:B------:R-:W-:Y:S01]  /*3240*/  @!P3 ISETP.NE.U32.AND P6, PT, RZ, c[0x0][0x218], PT ;  /* 0x00008600ff00ba0c */ /* 0x000fe20003fc5070 */
[----:B------:R-:W-:-:S03]  /*3250*/  @P4 FADD.FTZ R124, R124, R199 ;  /* 0x000000c77c7c4221 */ /* 0x000fc60000010000 */
        /* <DEDUP_REMOVED lines=9> */
.L_x_12734:
[----:B------:R-:W-:Y:S05]  /*32f0*/  BSYNC B1 ;  /* 0x0000000000017941 */ /* 0x000fea0003800000 */
.L_x_12733:
[C---:B------:R-:W-:Y:S01]  /*3300*/  SEL R189, R197.reuse, R189, P5 ;  /* 0x000000bdc5bd7207 */ /* 0x040fe20002800000 */
[----:B------:R-:W-:Y:S01]  /*3310*/  @P4 FMUL.FTZ R197, R197, c[0x0][0x1ec] ;  /* 0x00007b00c5c54a20 */ /* 0x000fe20000410000 */
[----:B------:R-:W-:Y:S01]  /*3320*/  @P4 LOP3.LUT P6, RZ, R5, 0xff00, RZ, 0xc0, !PT ;  /* 0x0000ff0005ff4812 */ /* 0x000fe200078cc0ff */
[----:B------:R-:W-:Y:S02]  /*3330*/  BSSY B1, `(.L_x_12735) ;  /* 0x0000011000017945 */ /* 0x000fe40003800000 */
        /* <DEDUP_REMOVED lines=16> */
.L_x_12736:
[----:B------:R-:W-:Y:S05]  /*3440*/  BSYNC B1 ;  /* 0x0000000000017941 */ /* 0x000fea0003800000 */
.L_x_12735:
        /* <DEDUP_REMOVED lines=20> */
.L_x_12738:
[----:B------:R-:W-:Y:S05]  /*3590*/  BSYNC B1 ;  /* 0x0000000000017941 */ /* 0x000fea0003800000 */
.L_x_12737:
[----:B------:R-:W-:Y:S01]  /*35a0*/  ISETP.NE.U32.AND P6, PT, RZ, c[0x0][0x258], PT ;  /* 0x00009600ff007a0c */ /* 0x000fe20003fc5070 */
[C---:B------:R-:W-:Y:S01]  /*35b0*/  @P4 FMUL.FTZ R199, R197.reuse, c[0x0][0x1ec] ;  /* 0x00007b00c5c74a20 */ /* 0x040fe20000410000 */
[----:B------:R-:W-:Y:S02]  /*35c0*/  SEL R191, R197, R191, P5 ;  /* 0x000000bfc5bf7207 */ /* 0x000fe40002800000 */
[----:B------:R-:W-:Y:S01]  /*35d0*/  ISETP.NE.AND.EX P6, PT, RZ, c[0x0][0x25c], PT, P6 ;  /* 0x00009700ff007a0c */ /* 0x000fe20003fc5360 */
[----:B------:R-:W-:Y:S01]  /*35e0*/  @P4 FMUL.FTZ R199, R199, c[0x0][0x1e8] ;  /* 0x00007a00c7c74a20 */ /* 0x000fe20000410000 */
[----:B------:R-:W-:-:S03]  /*35f0*/  @P4 LOP3.LUT P5, RZ, R5, 0xff000000, RZ, 0xc0, !PT ;  /* 0xff00000005ff4812 */ /* 0x000fc600078ac0ff */
[-C--:B------:R-:W-:Y:S02]  /*3600*/  @P4 FMUL.FTZ R196, R31, R199.reuse ;  /* 0x000000c71fc44220 */ /* 0x080fe40000410000 */
[----:B------:R-:W-:-:S03]  /*3610*/  @P4 FMUL.FTZ R199, R187, R199 ;  /* 0x000000c7bbc74220 */ /* 0x000fc60000410000 */
[----:B------:R-:W-:Y:S02]  /*3620*/  @P4 SEL R195, R196, RZ, P5 ;  /* 0x000000ffc4c34207 */ /* 0x000fe40002800000 */
[----:B------:R-:W-:Y:S02]  /*3630*/  @P4 FSEL R199, R199, RZ, P5 ;  /* 0x000000ffc7c74208 */ /* 0x000fe40002800000 */
[----:B------:R-:W-:-:S03]  /*3640*/  @P6 MOV R196, 0x10 ;  /* 0x0000001000c46802 */ /* 0x000fc60000000f00 */
[----:B------:R-:W-:Y:S02]  /*3650*/  @P4 FADD.FTZ R127, R127, R199 ;  /* 0x000000c77f7f4221 */ /* 0x000fe40000010000 */
[C---:B------:R-:W-:Y:S01]  /*3660*/  @P6 IMAD.WIDE.U32 R196, R11.reuse, R196, c[0x0][0x258] ;  /* 0x000096000bc46625 */ /* 0x040fe200078e00c4 */
[----:B------:R-:W-:-:S04]  /*3670*/  IADD3 R11, R11, 0x100, RZ ;  /* 0x000001000b0b7810 */ /* 0x000fc80007ffe0ff */
[----:B------:R2:W-:Y:S02]  /*3680*/  @P6 STG.E.128 [R196.64], R188 ;  /* 0x000000bcc4006986 */ /* 0x0005e4000c101d04 */
[----:B--2---:R-:W-:-:S05]  /*3690*/  @P4 MOV R196, 0x10 ;  /* 0x0000001000c44802 */ /* 0x004fca0000000f00 */
[C---:B------:R-:W-:Y:S01]  /*36a0*/  @P4 IMAD.WIDE.U32 R196, R18.reuse, R196, c[0x0][0x248] ;  /* 0x0000920012c44625 */ /* 0x040fe200078e00c4 */
[----:B------:R-:W-:-:S04]  /*36b0*/  IADD3 R18, R18, 0x100, RZ ;  /* 0x0000010012127810 */ /* 0x000fc80007ffe0ff */
[----:B------:R2:W-:Y:S03]  /*36c0*/  @P4 STG.E.128 [R196.64], R192 ;  /* 0x000000c0c4004986 */ /* 0x0005e6000c101d04 */
.L_x_12730:
[----:B------:R-:W-:Y:S05]  /*36d0*/  BSYNC B0 ;  /* 0x0000000000007941 */ /* 0x000fea0003800000 */
.L_x_12729:
        /* <DEDUP_REMOVED lines=21> */
.L_x_12742:
[----:B------:R-:W-:Y:S05]  /*3830*/  BSYNC B1 ;  /* 0x0000000000017941 */ /* 0x000fea0003800000 */
.L_x_12741:
        /* <DEDUP_REMOVED lines=22> */
.L_x_12744:
[----:B------:R-:W-:Y:S05]  /*39a0*/  BSYNC B1 ;  /* 0x0000000000017941 */ /* 0x000fea0003800000 */
.L_x_12743:
        /* <DEDUP_REMOVED lines=20> */
.L_x_12746:
[----:B------:R-:W-:Y:S05]  /*3af0*/  BSYNC B1 ;  /* 0x0000000000017941 */ /* 0x000fea0003800000 */
.L_x_12745:
        /* <DEDUP_REMOVED lines=20> */
.L_x_12748:
[----:B------:R-:W-:Y:S05]  /*3c40*/  BSYNC B1 ;  /* 0x0000000000017941 */ /* 0x000fea0003800000 */
.L_x_12747:
        /* <DEDUP_REMOVED lines=19> */
.L_x_12740:
[----:B------:R-:W-:Y:S05]  /*3d80*/  BSYNC B0 ;  /* 0x0000000000007941 */ /* 0x000fea0003800000 */
.L_x_12739:
[----:B------:R-:W-:Y:S01]  /*3d90*/  BSSY B0, `(.L_x_12749) ;  /* 0x0000068000007945 */ /* 0x000fe20003800000 */
        /* <DEDUP_REMOVED lines=18> */
.L_x_12752:
[----:B------:R-:W-:Y:S05]  /*3ec0*/  BSYNC B1 ;  /* 0x0000000000017941 */ /* 0x000fea0003800000 */
.L_x_12751:
        /* <DEDUP_REMOVED lines=22> */
.L_x_12754:
[----:B------:R-:W-:Y:S05]  /*4030*/  BSYNC B1 ;  /* 0x0000000000017941 */ /* 0x000fea0003800000 */
.L_x_12753:
        /* <DEDUP_REMOVED lines=20> */
.L_x_12756:
[----:B------:R-:W-:Y:S05]  /*4180*/  BSYNC B1 ;  /* 0x0000000000017941 */ /* 0x000fea0003800000 */
.L_x_12755:
        /* <DEDUP_REMOVED lines=20> */
.L_x_12758:
[----:B------:R-:W-:Y:S05]  /*42d0*/  BSYNC B1 ;  /* 0x0000000000017941 */ /* 0x000fea0003800000 */
.L_x_12757:
        /* <DEDUP_REMOVED lines=19> */
.L_x_12750:
[----:B------:R-:W-:Y:S05]  /*4410*/  BSYNC B0 ;  /* 0x0000000000007941 */ /* 0x000fea0003800000 */
.L_x_12749:
        /* <DEDUP_REMOVED lines=19> */
.L_x_12762:
[----:B------:R-:W-:Y:S05]  /*4550*/  BSYNC B1 ;  /* 0x0000000000017941 */ /* 0x000fea0003800000 */
.L_x_12761:
        /* <DEDUP_REMOVED lines=22> */
.L_x_12764:
[----:B------:R-:W-:Y:S05]  /*46c0*/  BSYNC B1 ;  /* 0x0000000000017941 */ /* 0x000fea0003800000 */
.L_x_12763:
        /* <DEDUP_REMOVED lines=20> */
.L_x_12766:
[----:B------:R-:W-:Y:S05]  /*4810*/  BSYNC B1 ;  /* 0x0000000000017941 */ /* 0x000fea0003800000 */
.L_x_12765:
        /* <DEDUP_REMOVED lines=20> */
.L_x_12768:
[----:B------:R-:W-:Y:S05]  /*4960*/  BSYNC B1 ;  /* 0x0000000000017941 */ /* 0x000fea0003800000 */
.L_x_12767:
        /* <DEDUP_REMOVED lines=19> */
.L_x_12760:
[----:B------:R-:W-:Y:S05]  /*4aa0*/  BSYNC B0 ;  /* 0x0000000000007941 */ /* 0x000fea0003800000 */
.L_x_12759:
        /* <DEDUP_REMOVED lines=19> */
.L_x_12772:
[----:B------:R-:W-:Y:S05]  /*4be0*/  BSYNC B1 ;  /* 0x0000000000017941 */ /* 0x000fea0003800000 */
.L_x_12771:
        /* <DEDUP_REMOVED lines=22> */
.L_x_12774:
[----:B------:R-:W-:Y:S05]  /*4d50*/  BSYNC B1 ;  /* 0x0000000000017941 */ /* 0x000fea0003800000 */
.L_x_12773:
        /* <DEDUP_REMOVED lines=20> */
.L_x_12776:
[----:B------:R-:W-:Y:S05]  /*4ea0*/  BSYNC B1 ;  /* 0x0000000000017941 */ /* 0x000fea0003800000 */
.L_x_12775:
        /* <DEDUP_REMOVED lines=20> */
.L_x_12778:
[----:B------:R-:W-:Y:S05]  /*4ff0*/  BSYNC B1 ;  /* 0x0000000000017941 */ /* 0x000fea0003800000 */
.L_x_12777:
        /* <DEDUP_REMOVED lines=19> */
.L_x_12770:
[----:B------:R-:W-:Y:S05]  /*5130*/  BSYNC B0 ;  /* 0x0000000000007941 */ /* 0x000fea0003800000 */
.L_x_12769:
[----:B------:R-:W-:Y:S01]  /*5140*/  ISETP.GE.U32.AND P5, PT, R3, 0x700, PT ;  /* 0x000007000300780c */ /* 0x000fe20003fa6070 */
[----:B------:R-:W-:-:S12]  /*5150*/  BSSY B0, `(.L_x_12779) ;  /* 0x0000067000007945 */ /* 0x000fd80003800000 */
[----:B------:R-:W-:Y:S05]  /*5160*/  @!P5 BRA `(.L_x_12780) ;  /* 0x000006500000d947 */ /* 0x000fea0003800000 */
[----:B--2---:R-:W2:Y:S01]  /*5170*/  LDC.U8 R196, c[0x0][0x1f0] ;  /* 0x00007c00ffc47b82 */ /* 0x004ea20000000000 */
[----:B------:R-:W-:Y:S01]  /*5180*/  BSSY B1, `(.L_x_12781) ;  /* 0x0000011000017945 */ /* 0x000fe20003800000 */
[----:B--2---:R-:W-:Y:S02]  /*5190*/  ISETP.NE.AND P5, PT, R196, RZ, PT ;  /* 0x000000ffc400720c */ /* 0x004fe40003fa5270 */
[----:B------:R-:W-:Y:S02]  /*51a0*/  @P4 MOV R196, 0x10 ;  /* 0x0000001000c44802 */ /* 0x000fe40000000f00 */
[----:B------:R-:W-:Y:S02]  /*51b0*/  FSEL R198, R198, RZ, !P5 ;  /* 0x000000ffc6c67208 */ /* 0x000fe40006800000 */
[----:B------:R-:W-:Y:S01]  /*51c0*/  @!P3 ISETP.NE.U32.AND P5, PT, RZ, c[0x0][0x218], PT ;  /* 0x00008600ff00ba0c */ /* 0x000fe20003fa5070 */
[----:B------:R-:W-:-:S03]  /*51d0*/  @P4 IMAD.WIDE.U32 R196, R18, R196, c[0x0][0x170] ;  /* 0x00005c0012c44625 */ /* 0x000fc600078e00c4 */
[----:B------:R-:W-:Y:S02]  /*51e0*/  @!P3 ISETP.NE.AND.EX P5, PT, RZ, c[0x0][0x21c], PT, P5 ;  /* 0x00008700ff00ba0c */ /* 0x000fe40003fa5350 */
[----:B------:R2:W5:Y:S02]  /*51f0*/  @P4 LDG.E.128 R184, [R196.64] ;  /* 0x00000004c4b84981 */ /* 0x000564000c1e1d00 */
[----:B--2--5:R-:W-:Y:S01]  /*5200*/  @!P3 FSEL R196, R172, RZ, P5 ;  /* 0x000000ffacc4b208 */ /* 0x024fe20002800000 */
        /* <DEDUP_REMOVED lines=8> */
.L_x_12782:
[----:B------:R-:W-:Y:S05]  /*5290*/  BSYNC B1 ;  /* 0x0000000000017941 */ /* 0x000fea0003800000 */
.L_x_12781:
        /* <DEDUP_REMOVED lines=22> */
.L_x_12784:
[----:B------:R-:W-:Y:S05]  /*5400*/  BSYNC B1 ;  /* 0x0000000000017941 */ /* 0x000fea0003800000 */
.L_x_12783:
        /* <DEDUP_REMOVED lines=20> */
.L_x_12786:
[----:B------:R-:W-:Y:S05]  /*5550*/  BSYNC B1 ;  /* 0x0000000000017941 */ /* 0x000fea0003800000 */
.L_x_12785:
        /* <DEDUP_REMOVED lines=20> */
.L_x_12788:
[----:B------:R-:W-:Y:S05]  /*56a0*/  BSYNC B1 ;  /* 0x0000000000017941 */ /* 0x000fea0003800000 */
.L_x_12787:
[----:B------:R-:W-:Y:S02]  /*56b0*/  ISETP.NE.U32.AND P3, PT, RZ, c[0x0][0x258], PT ;  /* 0x00009600ff007a0c */ /* 0x000fe40003f65070 */
[C---:B------:R-:W-:Y:S01]  /*56c0*/  SEL R191, R199.reuse, R191, P5 ;  /* 0x000000bfc7bf7207 */ /* 0x040fe20002800000 */
[----:B------:R-:W-:Y:S01]  /*56d0*/  @P4 FMUL.FTZ R199, R199, c[0x0][0x1ec] ;  /* 0x00007b00c7c74a20 */ /* 0x000fe20000410000 */
[----:B------:R-:W-:Y:S02]  /*56e0*/  ISETP.NE.AND.EX P3, PT, RZ, c[0x0][0x25c], PT, P3 ;  /* 0x00009700ff007a0c */ /* 0x000fe40003f65330 */
[----:B------:R-:W-:Y:S01]  /*56f0*/  @P4 MOV R19, 0x10 ;  /* 0x0000001000134802 */ /* 0x000fe20000000f00 */
[----:B------:R-:W-:-:S04]  /*5700*/  @P4 FMUL.FTZ R2, R199, c[0x0][0x1e8] ;  /* 0x00007a00c7024a20 */ /* 0x000fc80000410000 */
[----:B------:R-:W-:-:S06]  /*5710*/  @P4 IMAD.WIDE.U32 R18, R18, R19, c[0x0][0x248] ;  /* 0x0000920012124625 */ /* 0x000fcc00078e0013 */
[----:B------:R-:W-:-:S05]  /*5720*/  @P3 MOV R196, 0x10 ;  /* 0x0000001000c43802 */ /* 0x000fca0000000f00 */
[----:B------:R-:W-:-:S04]  /*5730*/  @P3 IMAD.WIDE.U32 R196, R11, R196, c[0x0][0x258] ;  /* 0x000096000bc43625 */ /* 0x000fc800078e00c4 */
[-C--:B------:R-:W-:Y:S01]  /*5740*/  @P4 FMUL.FTZ R11, R67, R2.reuse ;  /* 0x00000002430b4220 */ /* 0x080fe20000410000 */
[----:B------:R2:W-:Y:S01]  /*5750*/  @P3 STG.E.128 [R196.64], R188 ;  /* 0x000000bcc4003986 */ /* 0x0005e2000c101d04 */
[----:B------:R-:W-:Y:S01]  /*5760*/  @P4 LOP3.LUT P3, RZ, R10, 0xff000000, RZ, 0xc0, !PT ;  /* 0xff0000000aff4812 */ /* 0x000fe2000786c0ff */
[----:B------:R-:W-:-:S03]  /*5770*/  @P4 FMUL.FTZ R2, R187, R2 ;  /* 0x00000002bb024220 */ /* 0x000fc60000410000 */
[----:B------:R-:W-:Y:S02]  /*5780*/  @P4 SEL R195, R11, RZ, P3 ;  /* 0x000000ff0bc34207 */ /* 0x000fe40001800000 */
[----:B------:R-:W-:-:S03]  /*5790*/  @P4 FSEL R2, R2, RZ, P3 ;  /* 0x000000ff02024208 */ /* 0x000fc60001800000 */
[----:B------:R2:W-:Y:S02]  /*57a0*/  @P4 STG.E.128 [R18.64], R192 ;  /* 0x000000c012004986 */ /* 0x0005e4000c101d04 */
[----:B------:R-:W-:Y:S02]  /*57b0*/  @P4 FADD.FTZ R147, R147, R2 ;  /* 0x0000000293934221 */ /* 0x000fe40000010000 */
.L_x_12780:
[----:B------:R-:W-:Y:S05]  /*57c0*/  BSYNC B0 ;  /* 0x0000000000007941 */ /* 0x000fea0003800000 */
.L_x_12779:
[----:B------:R-:W3:Y:S01]  /*57d0*/  LDL.LU R2, [R1+0x20] ;  /* 0x0000200001027983 */ /* 0x000ee20000300800 */
[----:B------:R-:W-:Y:S02]  /*57e0*/  IADD3 R0, R0, c[0x0][0x160], RZ ;  /* 0x0000580000007a10 */ /* 0x000fe40007ffe0ff */
[----:B---3--:R-:W-:-:S04]  /*57f0*/  LOP3.LUT P3, RZ, R2, 0xff, RZ, 0xc0, !PT ;  /* 0x000000ff02ff7812 */ /* 0x008fc8000786c0ff */
[----:B------:R-:W-:Y:S02]  /*5800*/  SEL R2, RZ, 0x1, P3 ;  /* 0x00000001ff027807 */ /* 0x000fe40001800000 */
[----:B------:R-:W-:-:S03]  /*5810*/  ISETP.GE.AND P3, PT, R0, c[0x0][0x164], PT ;  /* 0x0000590000007a0c */ /* 0x000fc60003f66270 */
[----:B------:R3:W-:Y:S10]  /*5820*/  STL.S16 [R1+0x20], R2 ;  /* 0x0000200201007387 */ /* 0x0007f40000100600 */
[----:B0123-5:R-:W-:Y:S01]  /*5830*/  @P3 CALL.REL.NOINC `(.L_x_12687) ;  /* 0x0000001000003944 */ /* 0x02ffe20003c00000 */
[----:B------:R-:W-:Y:S05]  /*5840*/  BRA `(.L_x_12789) ;  /* 0xffffaea000007947 */ /* 0x000fea000383ffff */
.L_x_12687:
[----:B-1----:R-:W0:Y:S01]  /*5850*/  S2UR UR6, SR_CTAID.X ;  /* 0x00000000000679c3 */ /* 0x002e220000002500 */
[----:B------:R-:W0:Y:S01]  /*5860*/  S2R R2, SR_TID.X ;  /* 0x0000000000027919 */ /* 0x000e220000002100 */
[----:B------:R-:W-:-:S02]  /*5870*/  LOP3.LUT P5, RZ, R3, 0xffffff00, RZ, 0xc0, !PT ;  /* 0xffffff0003ff7812 */ /* 0x000fc400078ac0ff */
[C---:B------:R-:W-:Y:S02]  /*5880*/  ISETP.GE.U32.AND P4, PT, R3.reuse, 0x200, PT ;  /* 0x000002000300780c */ /* 0x040fe40003f86070 */
[----:B------:R-:W-:Y:S02]  /*5890*/  ISETP.GE.U32.AND P3, PT, R3, 0x300, PT ;  /* 0x000003000300780c */ /* 0x000fe40003f66070 */
[----:B-----5:R-:W-:Y:S02]  /*58a0*/  @P0 MOV R27, 0x10 ;  /* 0x00000010001b0802 */ /* 0x020fe40000000f00 */
[----:B------:R-:W-:Y:S02]  /*58b0*/  @P1 MOV R29, 0x10 ;  /* 0x00000010001d1802 */ /* 0x000fe40000000f00 */
        /* <DEDUP_REMOVED lines=60> */
.L_x_12715:
[----:B------:R-:W-:Y:S01]  /*5c80*/  HFMA2.MMA R19, -RZ, RZ, 0, 9.5367431640625e-07 ;  /* 0x00000010ff137435 */ /* 0x000fe200000001ff */
[----:B------:R-:W-:-:S02]  /*5c90*/  MOV R196, R213 ;  /* 0x000000d500c47202 */ /* 0x000fc40000000f00 */
[----:B------:R-:W-:Y:S02]  /*5ca0*/  MOV R203, 0x1f ;  /* 0x0000001f00cb7802 */ /* 0x000fe40000000f00 */
[----:B------:R-:W-:Y:S02]  /*5cb0*/  MOV R202, 0xffffffff ;  /* 0xffffffff00ca7802 */ /* 0x000fe40000000f00 */
[----:B------:R-:W-:Y:S02]  /*5cc0*/  MOV R18, 0x5ce0 ;  /* 0x00005ce000127802 */ /* 0x000fe40000000f00 */
[----:B-----5:R-:W-:Y:S05]  /*5cd0*/  CALL.REL.NOINC `($__internal_197_$__cuda_sm70_shflsync_down_p) ;  /* 0x0000046000007944 */ /* 0x020fea0003c00000 */
[----:B-1----:R-:W-:Y:S01]  /*5ce0*/  MOV R197, R196 ;  /* 0x000000c400c57202 */ /* 0x002fe20000000f00 */
[----:B------:R-:W-:Y:S05]  /*5cf0*/  BRA `(.L_x_12790) ;  /* 0xffffc7f000007947 */ /* 0x000fea000383ffff */
.L_x_12716:
[----:B------:R-:W-:Y:S01]  /*5d00*/  HFMA2.MMA R19, -RZ, RZ, 0, 9.5367431640625e-07 ;  /* 0x00000010ff137435 */ /* 0x000fe200000001ff */
[----:B------:R-:W-:Y:S02]  /*5d10*/  MOV R196, R212 ;  /* 0x000000d400c47202 */ /* 0x000fe40000000f00 */
[----:B------:R-:W-:Y:S02]  /*5d20*/  MOV R203, 0x1f ;  /* 0x0000001f00cb7802 */ /* 0x000fe40000000f00 */
[----:B------:R-:W-:-:S02]  /*5d30*/  MOV R202, 0xffffffff ;  /* 0xffffffff00ca7802 */ /* 0x000fc40000000f00 */
[----:B------:R-:W-:Y:S02]  /*5d40*/  MOV R18, 0x5d60 ;  /* 0x00005d6000127802 */ /* 0x000fe40000000f00 */
[----:B01---5:R-:W-:Y:S05]  /*5d50*/  CALL.REL.NOINC `($__internal_197_$__cuda_sm70_shflsync_down_p) ;  /* 0x000003e000007944 */ /* 0x023fea0003c00000 */
[----:B------:R-:W-:Y:S01]  /*5d60*/  FADD.FTZ R197, R197, R213 ;  /* 0x000000d5c5c57221 */ /* 0x000fe20000010000 */
[----:B------:R-:W-:Y:S01]  /*5d70*/  HFMA2.MMA R19, -RZ, RZ, 0, 4.76837158203125e-07 ;  /* 0x00000008ff137435 */ /* 0x000fe200000001ff */
[----:B-1----:R-:W-:Y:S01]  /*5d80*/  FADD.FTZ R198, R212, R196 ;  /* 0x000000c4d4c67221 */ /* 0x002fe20000010000 */
[----:B------:R-:W-:Y:S02]  /*5d90*/  MOV R203, 0x1f ;  /* 0x0000001f00cb7802 */ /* 0x000fe40000000f00 */
[----:B------:R-:W-:Y:S02]  /*5da0*/  MOV R202, 0xffffffff ;  /* 0xffffffff00ca7802 */ /* 0x000fe40000000f00 */
[----:B------:R-:W-:Y:S02]  /*5db0*/  MOV R196, R197 ;  /* 0x000000c500c47202 */ /* 0x000fe40000000f00 */
[----:B------:R-:W-:Y:S02]  /*5dc0*/  MOV R18, 0x5de0 ;  /* 0x00005de000127802 */ /* 0x000fe40000000f00 */
[----:B------:R-:W-:Y:S05]  /*5dd0*/  CALL.REL.NOINC `($__internal_197_$__cuda_sm70_shflsync_down_p) ;  /* 0x0000036000007944 */ /* 0x000fea0003c00000 */
[----:B------:R-:W-:Y:S01]  /*5de0*/  HFMA2.MMA R19, -RZ, RZ, 0, 4.76837158203125e-07 ;  /* 0x00000008ff137435 */ /* 0x000fe200000001ff */
[----:B-1----:R-:W-:-:S02]  /*5df0*/  MOV R199, R196 ;  /* 0x000000c400c77202 */ /* 0x002fc40000000f00 */
[----:B------:R-:W-:Y:S02]  /*5e00*/  MOV R196, R198 ;  /* 0x000000c600c47202 */ /* 0x000fe40000000f00 */
[----:B------:R-:W-:Y:S02]  /*5e10*/  MOV R203, 0x1f ;  /* 0x0000001f00cb7802 */ /* 0x000fe40000000f00 */
[----:B------:R-:W-:Y:S02]  /*5e20*/  MOV R202, 0xffffffff ;  /* 0xffffffff00ca7802 */ /* 0x000fe40000000f00 */
[----:B------:R-:W-:Y:S02]  /*5e30*/  MOV R18, 0x5e50 ;  /* 0x00005e5000127802 */ /* 0x000fe40000000f00 */
[----:B------:R-:W-:Y:S05]  /*5e40*/  CALL.REL.NOINC `($__internal_197_$__cuda_sm70_shflsync_down_p) ;  /* 0x000002f000007944 */ /* 0x000fea0003c00000 */
[----:B------:R-:W-:Y:S01]  /*5e50*/  FADD.FTZ R197, R199, R197 ;  /* 0x000000c5c7c57221 */ /* 0x000fe20000010000 */
[----:B------:R-:W-:Y:S01]  /*5e60*/  HFMA2.MMA R19, -RZ, RZ, 0, 2.384185791015625e-07 ;  /* 0x00000004ff137435 */ /* 0x000fe200000001ff */
[----:B-1----:R-:W-:Y:S01]  /*5e70*/  FADD.FTZ R198, R198, R196 ;  /* 0x000000c4c6c67221 */ /* 0x002fe20000010000 */
[----:B------:R-:W-:Y:S02]  /*5e80*/  MOV R203, 0x1f ;  /* 0x0000001f00cb7802 */ /* 0x000fe40000000f00 */
[----:B------:R-:W-:-:S02]  /*5e90*/  MOV R202, 0xffffffff ;  /* 0xffffffff00ca7802 */ /* 0x000fc40000000f00 */
[----:B------:R-:W-:Y:S02]  /*5ea0*/  MOV R196, R197 ;  /* 0x000000c500c47202 */ /* 0x000fe40000000f00 */
[----:B------:R-:W-:Y:S02]  /*5eb0*/  MOV R18, 0x5ed0 ;  /* 0x00005ed000127802 */ /* 0x000fe40000000f00 */
[----:B------:R-:W-:Y:S05]  /*5ec0*/  CALL.REL.NOINC `($__internal_197_$__cuda_sm70_shflsync_down_p) ;  /* 0x0000027000007944 */ /* 0x000fea0003c00000 */
[----:B------:R-:W-:Y:S01]  /*5ed0*/  HFMA2.MMA R19, -RZ, RZ, 0, 2.384185791015625e-07 ;  /* 0x00000004ff137435 */ /* 0x000fe200000001ff */
[----:B-1----:R-:W-:Y:S02]  /*5ee0*/  MOV R199, R196 ;  /* 0x000000c400c77202 */ /* 0x002fe40000000f00 */
[----:B------:R-:W-:Y:S02]  /*5ef0*/  MOV R196, R198 ;  /* 0x000000c600c47202 */ /* 0x000fe40000000f00 */
[----:B------:R-:W-:Y:S02]  /*5f00*/  MOV R203, 0x1f ;  /* 0x0000001f00cb7802 */ /* 0x000fe40000000f00 */
[----:B------:R-:W-:Y:S02]  /*5f10*/  MOV R202, 0xffffffff ;  /* 0xffffffff00ca7802 */ /* 0x000fe40000000f00 */
[----:B------:R-:W-:-:S02]  /*5f20*/  MOV R18, 0x5f40 ;  /* 0x00005f4000127802 */ /* 0x000fc40000000f00 */
[----:B------:R-:W-:Y:S05]  /*5f30*/  CALL.REL.NOINC `($__internal_197_$__cuda_sm70_shflsync_down_p) ;  /* 0x0000020000007944 */ /* 0x000fea0003c00000 */
[----:B------:R-:W-:Y:S01]  /*5f40*/  FADD.FTZ R197, R199, R197 ;  /* 0x000000c5c7c57221 */ /* 0x000fe20000010000 */
[----:B------:R-:W-:Y:S01]  /*5f50*/  HFMA2.MMA R19, -RZ, RZ, 0, 1.1920928955078125e-07 ;  /* 0x00000002ff137435 */ /* 0x000fe200000001ff */
[----:B-1----:R-:W-:Y:S01]  /*5f60*/  FADD.FTZ R199, R198, R196 ;  /* 0x000000c4c6c77221 */ /* 0x002fe20000010000 */
[----:B------:R-:W-:-:S02]  /*5f70*/  MOV R203, 0x1f ;  /* 0x0000001f00cb7802 */ /* 0x000fc40000000f00 */
[----:B------:R-:W-:Y:S02]  /*5f80*/  MOV R202, 0xffffffff ;  /* 0xffffffff00ca7802 */ /* 0x000fe40000000f00 */
[----:B------:R-:W-:Y:S02]  /*5f90*/  MOV R196, R197 ;  /* 0x000000c500c47202 */ /* 0x000fe40000000f00 */
[----:B------:R-:W-:Y:S02]  /*5fa0*/  MOV R18, 0x5fc0 ;  /* 0x00005fc000127802 */ /* 0x000fe40000000f00 */
[----:B------:R-:W-:Y:S05]  /*5fb0*/  CALL.REL.NOINC `($__internal_197_$__cuda_sm70_shflsync_down_p) ;  /* 0x0000018000007944 */ /* 0x000fea0003c00000 */
[----:B------:R-:W-:Y:S01]  /*5fc0*/  HFMA2.MMA R19, -RZ, RZ, 0, 1.1920928955078125e-07 ;  /* 0x00000002ff137435 */ /* 0x000fe200000001ff */
[----:B-1----:R-:W-:Y:S02]  /*5fd0*/  MOV R198, R196 ;  /* 0x000000c400c67202 */ /* 0x002fe40000000f00 */
[----:B------:R-:W-:Y:S02]  /*5fe0*/  MOV R196, R199 ;  /* 0x000000c700c47202 */ /* 0x000fe40000000f00 */
[----:B------:R-:W-:Y:S02]  /*5ff0*/  MOV R203, 0x1f ;  /* 0x0000001f00cb7802 */ /* 0x000fe40000000f00 */
[----:B------:R-:W-:-:S02]  /*6000*/  MOV R202, 0xffffffff ;  /* 0xffffffff00ca7802 */ /* 0x000fc40000000f00 */
[----:B------:R-:W-:Y:S02]  /*6010*/  MOV R18, 0x6030 ;  /* 0x0000603000127802 */ /* 0x000fe40000000f00 */
[----:B------:R-:W-:Y:S05]  /*6020*/  CALL.REL.NOINC `($__internal_197_$__cuda_sm70_shflsync_down_p) ;  /* 0x0000011000007944 */ /* 0x000fea0003c00000 */
[----:B------:R-:W-:Y:S01]  /*6030*/  FADD.FTZ R198, R198, R197 ;  /* 0x000000c5c6c67221 */ /* 0x000fe20000010000 */
[----:B------:R-:W-:Y:S01]  /*6040*/  HFMA2.MMA R19, -RZ, RZ, 0, 5.9604644775390625e-08 ;  /* 0x00000001ff137435 */ /* 0x000fe200000001ff */
[----:B-1----:R-:W-:Y:S01]  /*6050*/  FADD.FTZ R197, R199, R196 ;  /* 0x000000c4c7c57221 */ /* 0x002fe20000010000 */
[----:B------:R-:W-:Y:S02]  /*6060*/  MOV R203, 0x1f ;  /* 0x0000001f00cb7802 */ /* 0x000fe40000000f00 */
[----:B------:R-:W-:Y:S02]  /*6070*/  MOV R202, 0xffffffff ;  /* 0xffffffff00ca7802 */ /* 0x000fe40000000f00 */
[----:B------:R-:W-:Y:S02]  /*6080*/  MOV R196, R198 ;  /* 0x000000c600c47202 */ /* 0x000fe40000000f00 */
[----:B------:R-:W-:Y:S02]  /*6090*/  MOV R18, 0x60b0 ;  /* 0x000060b000127802 */ /* 0x000fe40000000f00 */
[----:B------:R-:W-:Y:S05]  /*60a0*/  CALL.REL.NOINC `($__internal_197_$__cuda_sm70_shflsync_down_p) ;  /* 0x0000009000007944 */ /* 0x000fea0003c00000 */
[----:B------:R-:W-:Y:S01]  /*60b0*/  HFMA2.MMA R19, -RZ, RZ, 0, 5.9604644775390625e-08 ;  /* 0x00000001ff137435 */ /* 0x000fe200000001ff */
[----:B-1----:R-:W-:-:S02]  /*60c0*/  MOV R199, R196 ;  /* 0x000000c400c77202 */ /* 0x002fc40000000f00 */
[----:B------:R-:W-:Y:S02]  /*60d0*/  MOV R196, R197 ;  /* 0x000000c500c47202 */ /* 0x000fe40000000f00 */
[----:B------:R-:W-:Y:S02]  /*60e0*/  MOV R203, 0x1f ;  /* 0x0000001f00cb7802 */ /* 0x000fe40000000f00 */
[----:B------:R-:W-:Y:S02]  /*60f0*/  MOV R202, 0xffffffff ;  /* 0xffffffff00ca7802 */ /* 0x000fe40000000f00 */
[----:B------:R-:W-:Y:S02]  /*6100*/  MOV R18, 0x6120 ;  /* 0x0000612000127802 */ /* 0x000fe40000000f00 */
[----:B------:R-:W-:Y:S05]  /*6110*/  CALL.REL.NOINC `($__internal_197_$__cuda_sm70_shflsync_down_p) ;  /* 0x0000002000007944 */ /* 0x000fea0003c00000 */
[----:B-1----:R-:W-:Y:S01]  /*6120*/  MOV R19, R196 ;  /* 0x000000c400137202 */ /* 0x002fe20000000f00 */
[----:B------:R-:W-:Y:S05]  /*6130*/  BRA `(.L_x_12791) ;  /* 0xffffc4d000007947 */ /* 0x000fea000383ffff */
        .weak           $__internal_197_$__cuda_sm70_shflsync_down_p
        .type           $__internal_197_$__cuda_sm70_shflsync_down_p,@function
        .size           $__internal_197_$__cuda_sm70_shflsync_down_p,(.L_x_13073 - $__internal_197_$__cuda_sm70_shflsync_down_p)
$__internal_197_$__cuda_sm70_shflsync_down_p:
[----:B------:R-:W-:Y:S04]  /*6140*/  WARPSYNC R202 ;  /* 0x000000ca00007348 */ /* 0x000fe80003800000 */
[----:B------:R0:W1:Y:S02]  /*6150*/  SHFL.DOWN PT, R196, R196, R19, R203 ;  /* 0x08000013c4c47389 */ /* 0x00006400000e00cb */
[----:B0-----:R-:W-:-:S06]  /*6160*/  HFMA2.MMA R19, -RZ, RZ, 0, 0 ;  /* 0x00000000ff137435 */ /* 0x001fcc00000001ff */
[----:B------:R-:W-:Y:S05]  /*6170*/  RET.REL.NODEC R18 `(_ZN10layer_norm13ln_bwd_kernelINS_13Kernel_traitsIfffffjLj7168ELj1ELj1ELj8ELj16ENS_18Kernel_traits_baseILj7168EfffffjLj256EEEEELb1ELb1ELb1ELb0EEEvNS_9BwdParamsE) ;  /* 0xffff9e8012007950 */ /* 0x000fea0003c3ffff */
.L_x_12792:
        /* <DEDUP_REMOVED lines=16> */
.L_x_13073:


//--------------------- .text._ZN10layer_norm22ln_bwd_finalize_kernelINS_22Kernel_traits_finalizeILj7168EfffffjLb1ELj1024ELj4ENS_18Kernel_traits_baseILj7168EfffffjLj1024EEEEELb1ELb1EEEvNS_9BwdParamsE --------------------------
	.section	.text._ZN10layer_norm22ln_bwd_finalize_kernelINS_22Kernel_traits_finalizeILj7168EfffffjLb1ELj1024ELj4ENS_18Kernel_traits_baseILj7168EfffffjLj1024EEEEELb1ELb1EEEvNS_9BwdParamsE,"ax",@progbits
	.sectioninfo	@"SHI_REGISTERS=32"
	.align	128
        .global         _ZN10layer_norm22ln_bwd_finalize_kernelINS_22Kernel_traits_finalizeILj7168EfffffjLb1ELj1024ELj4ENS_18Kernel_traits_baseILj7168EfffffjLj1024EEEEELb1ELb1EEEvNS_9BwdParamsE
        .type           _ZN10layer_norm22ln_bwd_finalize_kernelINS_22Kernel_traits_finalizeILj7168EfffffjLb1ELj1024ELj4ENS_18Kernel_traits_baseILj7168EfffffjLj1024EEEEELb1ELb1EEEvNS_9BwdParamsE,@function
        .size           _ZN10layer_norm22ln_bwd_finalize_kernelINS_22Kernel_traits_finalizeILj7168EfffffjLb1ELj1024ELj4ENS_18Kernel_traits_baseILj7168EfffffjLj1024EEEEELb1ELb1EEEvNS_9BwdParamsE,(.L_x_13074 - _ZN10layer_norm22ln_bwd_finalize_kernelINS_22Kernel_traits_finalizeILj7168EfffffjLb1ELj1024ELj4ENS_18Kernel_traits_baseILj7168EfffffjLj1024EEEEELb1ELb1EEEvNS_9BwdParamsE)
        .other          _ZN10layer_norm22ln_bwd_finalize_kernelINS_22Kernel_traits_finalizeILj7168EfffffjLb1ELj1024ELj4ENS_18Kernel_traits_baseILj7168EfffffjLj1024EEEEELb1ELb1EEEvNS_9BwdParamsE,@"STO_CUDA_ENTRY STV_DEFAULT"
_ZN10layer_norm22ln_bwd_finalize_kernelINS_22Kernel_traits_finalizeILj7168EfffffjLb1ELj1024ELj4ENS_18Kernel_traits_baseILj7168EfffffjLj1024EEEEELb1ELb1EEEvNS_9BwdParamsE:
.text._ZN10layer_norm22ln_bwd_finalize_kernelINS_22Kernel_traits_finalizeILj7168EfffffjLb1ELj1024ELj4ENS_18Kernel_traits_baseILj7168EfffffjLj1024EEEEELb1ELb1EEEvNS_9BwdParamsE:
        /* <DEDUP_REMOVED lines=19> */
.L_x_12805:
        /* <DEDUP_REMOVED lines=32> */
.L_x_12797:
        /* <DEDUP_REMOVED lines=47> */
.L_x_12796:
[----:B------:R-:W-:Y:S05]  /*0620*/  BSYNC B1 ;  /* 0x0000000000017941 */ /* 0x000fea0003800000 */
.L_x_12795:
        /* <DEDUP_REMOVED lines=29> */
.L_x_12799:
[----:B------:R-:W-:Y:S05]  /*0800*/  BSYNC B1 ;  /* 0x0000000000017941 */ /* 0x000fea0003800000 */
.L_x_12798:
        /* <DEDUP_REMOVED lines=13> */
.L_x_12794:
[----:B------:R-:W-:Y:S05]  /*08e0*/  BSYNC B0 ;  /* 0x0000000000007941 */ /* 0x000fea0003800000 */
.L_x_12793:
        /* <DEDUP_REMOVED lines=12> */
.L_x_12806:
        /* <DEDUP_REMOVED lines=27> */
.L_x_12807:
        /* <DEDUP_REMOVED lines=9> */
.L_x_12800:
        /* <DEDUP_REMOVED lines=16> */
.L_x_12804:
[----:B------:R-:W-:Y:S05]  /*0cf0*/  BSYNC B0 ;  /* 0x0000000000007941 */ /* 0x000fea0003800000 */
.L_x_12803:
[C---:B------:R-:W-:Y:S02]  /*0d00*/  ISETP.GT.U32.AND P1, PT, R4.reuse, -0x1c01, PT ;  /* 0xffffe3ff0400780c */ /* 0x040fe40003f24070 */
[----:B------:R-:W-:-:S02]  /*0d10*/  IADD3 R4, R4, 0x1c00, RZ ;  /* 0x00001c0004047810 */ /* 0x000fc40007ffe0ff */
[----:B------:R-:W-:-:S09]  /*0d20*/  IADD3 R5, R5, 0xe00, RZ ;  /* 0x00000e0005057810 */ /* 0x000fd20007ffe0ff */
[----:B012---:R-:W-:Y:S05]  /*0d30*/  @P1 BRA `(.L_x_12805) ;  /* 0xfffff3f000001947 */ /* 0x007fea000383ffff */
[----:B------:R-:W-:Y:S05]  /*0d40*/  EXIT ;  /* 0x000000000000794d */ /* 0x000fea0003800000 */
.L_x_12801:
[----:B------:R-:W-:Y:S01]  /*0d50*/  HFMA2.MMA R14, -RZ, RZ, 0, 1.847743988037109375e-06 ;  /* 0x0000001fff0e7435 */ /* 0x000fe200000001ff */
[----:B---3--:R-:W-:Y:S01]  /*0d60*/  IMAD.MOV.U32 R18, RZ, RZ, R10 ;  /* 0x000000ffff127224 */ /* 0x008fe200078e000a */
[----:B------:R-:W-:Y:S01]  /*0d70*/  MOV R17, 0x1 ;  /* 0x0000000100117802 */ /* 0x000fe20000000f00 */
[----:B------:R-:W-:Y:S01]  /*0d80*/  IMAD.MOV.U32 R19, RZ, RZ, -0x1 ;  /* 0xffffffffff137424 */ /* 0x000fe200078e00ff */
[----:B------:R-:W-:Y:S02]  /*0d90*/  MOV R8, 0xdb0 ;  /* 0x00000db000087802 */ /* 0x000fe40000000f00 */
[----:B012---:R-:W-:Y:S05]  /*0da0*/  CALL.REL.NOINC `($__internal_198_$__cuda_sm70_shflsync_bfly_p) ;  /* 0x0000059000007944 */ /* 0x007fea0003c00000 */
[----:B01----:R-:W-:Y:S05]  /*0db0*/  BRA `(.L_x_12806) ;  /* 0xfffffbf000007947 */ /* 0x003fea000383ffff */
.L_x_12802:
[----:B------:R-:W-:Y:S01]  /*0dc0*/  HFMA2.MMA R14, -RZ, RZ, 0, 1.847743988037109375e-06 ;  /* 0x0000001fff0e7435 */ /* 0x000fe200000001ff */
[----:B------:R-:W-:Y:S01]  /*0dd0*/  MOV R17, 0x2 ;  /* 0x0000000200117802 */ /* 0x000fe20000000f00 */
[----:B------:R-:W-:Y:S01]  /*0de0*/  IMAD.MOV.U32 R19, RZ, RZ, -0x1 ;  /* 0xffffffffff137424 */ /* 0x000fe200078e00ff */
[----:B------:R-:W-:-:S03]  /*0df0*/  MOV R8, 0xe10 ;  /* 0x00000e1000087802 */ /* 0x000fc60000000f00 */
[----:B0123--:R-:W-:Y:S05]  /*0e00*/  CALL.REL.NOINC `($__internal_198_$__cuda_sm70_shflsync_bfly_p) ;  /* 0x0000053000007944 */ /* 0x00ffea0003c00000 */
[----:B01----:R-:W-:Y:S01]  /*0e10*/  FADD.FTZ R18, R18, R14 ;  /* 0x0000000e12127221 */ /* 0x003fe20000010000 */
[----:B------:R-:W-:Y:S01]  /*0e20*/  HFMA2.MMA R14, -RZ, RZ, 0, 1.847743988037109375e-06 ;  /* 0x0000001fff0e7435 */ /* 0x000fe200000001ff */
[----:B------:R-:W-:Y:S01]  /*0e30*/  MOV R17, 0x4 ;  /* 0x0000000400117802 */ /* 0x000fe20000000f00 */
[----:B------:R-:W-:Y:S01]  /*0e40*/  IMAD.MOV.U32 R19, RZ, RZ, -0x1 ;  /* 0xffffffffff137424 */ /* 0x000fe200078e00ff */
[----:B------:R-:W-:-:S03]  /*0e50*/  MOV R8, 0xe70 ;  /* 0x00000e7000087802 */ /* 0x000fc60000000f00 */
[----:B------:R-:W-:Y:S05]  /*0e60*/  CALL.REL.NOINC `($__internal_198_$__cuda_sm70_shflsync_bfly_p) ;  /* 0x000004d000007944 */ /* 0x000fea0003c00000 */
[----:B01----:R-:W-:Y:S01]  /*0e70*/  FADD.FTZ R18, R18, R14 ;  /* 0x0000000e12127221 */ /* 0x003fe20000010000 */
[----:B------:R-:W-:Y:S01]  /*0e80*/  HFMA2.MMA R14, -RZ, RZ, 0, 1.847743988037109375e-06 ;  /* 0x0000001fff0e7435 */ /* 0x000fe200000001ff */
[----:B------:R-:W-:-:S02]  /*0e90*/  MOV R17, 0x8 ;  /* 0x0000000800117802 */ /* 0x000fc40000000f00 */
[----:B------:R-:W-:Y:S02]  /*0ea0*/  MOV R19, 0xffffffff ;  /* 0xffffffff00137802 */ /* 0x000fe40000000f00 */
[----:B------:R-:W-:Y:S02]  /*0eb0*/  MOV R8, 0xed0 ;  /* 0x00000ed000087802 */ /* 0x000fe40000000f00 */
[----:B------:R-:W-:Y:S05]  /*0ec0*/  CALL.REL.NOINC `($__internal_198_$__cuda_sm70_shflsync_bfly_p) ;  /* 0x0000047000007944 */ /* 0x000fea0003c00000 */
[----:B-1----:R-:W-:Y:S01]  /*0ed0*/  FADD.FTZ R10, R18, R14 ;  /* 0x0000000e120a7221 */ /* 0x002fe20000010000 */
[----:B------:R-:W-:Y:S01]  /*0ee0*/  HFMA2.MMA R14, -RZ, RZ, 0, 1.847743988037109375e-06 ;  /* 0x0000001fff0e7435 */ /* 0x000fe200000001ff */
[----:B0-----:R-:W-:Y:S01]  /*0ef0*/  IMAD.MOV.U32 R17, RZ, RZ, 0x10 ;  /* 0x00000010ff117424 */ /* 0x001fe200078e00ff */
[----:B------:R-:W-:Y:S02]  /*0f00*/  MOV R19, 0xffffffff ;  /* 0xffffffff00137802 */ /* 0x000fe40000000f00 */
[----:B------:R-:W-:Y:S02]  /*0f10*/  MOV R18, R10 ;  /* 0x0000000a00127202 */ /* 0x000fe40000000f00 */
[----:B------:R-:W-:Y:S02]  /*0f20*/  MOV R8, 0xf40 ;  /* 0x00000f4000087802 */ /* 0x000fe40000000f00 */
[----:B------:R-:W-:Y:S05]  /*0f30*/  CALL.REL.NOINC `($__internal_198_$__cuda_sm70_shflsync_bfly_p) ;  /* 0x0000040000007944 */ /* 0x000fea0003c00000 */
[----:B0-----:R-:W-:Y:S01]  /*0f40*/  HFMA2.MMA R17, -RZ, RZ, 0, 5.9604644775390625e-08 ;  /* 0x00000001ff117435 */ /* 0x001fe200000001ff */
[----:B-1----:R-:W-:Y:S01]  /*0f50*/  IMAD.MOV.U32 R13, RZ, RZ, R14 ;  /* 0x000000ffff0d7224 */ /* 0x002fe200078e000e */
[----:B------:R-:W-:Y:S01]  /*0f60*/  MOV R18, R15 ;  /* 0x0000000f00127202 */ /* 0x000fe20000000f00 */
[----:B------:R-:W-:Y:S01]  /*0f70*/  IMAD.MOV.U32 R19, RZ, RZ, -0x1 ;  /* 0xffffffffff137424 */ /* 0x000fe200078e00ff */
[----:B------:R-:W-:-:S02]  /*0f80*/  MOV R14, 0x1f ;  /* 0x0000001f000e7802 */ /* 0x000fc40000000f00 */
[----:B------:R-:W-:Y:S02]  /*0f90*/  MOV R8, 0xfb0 ;  /* 0x00000fb000087802 */ /* 0x000fe40000000f00 */
[----:B------:R-:W-:Y:S05]  /*0fa0*/  CALL.REL.NOINC `($__internal_198_$__cuda_sm70_shflsync_bfly_p) ;  /* 0x0000039000007944 */ /* 0x000fea0003c00000 */
[----:B0-----:R-:W-:Y:S01]  /*0fb0*/  HFMA2.MMA R17, -RZ, RZ, 0, 1.1920928955078125e-07 ;  /* 0x00000002ff117435 */ /* 0x001fe200000001ff */
[----:B-1----:R-:W-:Y:S01]  /*0fc0*/  FADD.FTZ R18, R15, R14 ;  /* 0x0000000e0f127221 */ /* 0x002fe20000010000 */
[----:B------:R-:W-:Y:S02]  /*0fd0*/  MOV R14, 0x1f ;  /* 0x0000001f000e7802 */ /* 0x000fe40000000f00 */
[----:B------:R-:W-:Y:S02]  /*0fe0*/  MOV R19, 0xffffffff ;  /* 0xffffffff00137802 */ /* 0x000fe40000000f00 */
[----:B------:R-:W-:Y:S02]  /*0ff0*/  MOV R8, 0x1010 ;  /* 0x0000101000087802 */ /* 0x000fe40000000f00 */
[----:B------:R-:W-:Y:S05]  /*1000*/  CALL.REL.NOINC `($__internal_198_$__cuda_sm70_shflsync_bfly_p) ;  /* 0x0000033000007944 */ /* 0x000fea0003c00000 */
[----:B01----:R-:W-:Y:S01]  /*1010*/  FADD.FTZ R18, R18, R14 ;  /* 0x0000000e12127221 */ /* 0x003fe20000010000 */
[----:B------:R-:W-:Y:S01]  /*1020*/  HFMA2.MMA R14, -RZ, RZ, 0, 1.847743988037109375e-06 ;  /* 0x0000001fff0e7435 */ /* 0x000fe200000001ff */
[----:B------:R-:W-:Y:S01]  /*1030*/  IMAD.MOV.U32 R17, RZ, RZ, 0x4 ;  /* 0x00000004ff117424 */ /* 0x000fe200078e00ff */
[----:B------:R-:W-:Y:S02]  /*1040*/  MOV R19, 0xffffffff ;  /* 0xffffffff00137802 */ /* 0x000fe40000000f00 */
[----:B------:R-:W-:-:S02]  /*1050*/  MOV R8, 0x1070 ;  /* 0x0000107000087802 */ /* 0x000fc40000000f00 */
[----:B------:R-:W-:Y:S05]  /*1060*/  CALL.REL.NOINC `($__internal_198_$__cuda_sm70_shflsync_bfly_p) ;  /* 0x000002d000007944 */ /* 0x000fea0003c00000 */
[----:B0-----:R-:W-:Y:S01]  /*1070*/  HFMA2.MMA R17, -RZ, RZ, 0, 4.76837158203125e-07 ;  /* 0x00000008ff117435 */ /* 0x001fe200000001ff */
[----:B-1----:R-:W-:Y:S01]  /*1080*/  FADD.FTZ R18, R18, R14 ;  /* 0x0000000e12127221 */ /* 0x002fe20000010000 */
[----:B------:R-:W-:Y:S01]  /*1090*/  MOV R19, 0xffffffff ;  /* 0xffffffff00137802 */ /* 0x000fe20000000f00 */
[----:B------:R-:W-:Y:S01]  /*10a0*/  IMAD.MOV.U32 R14, RZ, RZ, 0x1f ;  /* 0x0000001fff0e7424 */ /* 0x000fe200078e00ff */
[----:B------:R-:W-:-:S02]  /*10b0*/  MOV R8, 0x10d0 ;  /* 0x000010d000087802 */ /* 0x000fc40000000f00 */
[----:B------:R-:W-:Y:S05]  /*10c0*/  CALL.REL.NOINC `($__internal_198_$__cuda_sm70_shflsync_bfly_p) ;  /* 0x0000027000007944 */ /* 0x000fea0003c00000 */
[----:B-1----:R-:W-:Y:S01]  /*10d0*/  FADD.FTZ R12, R18, R14 ;  /* 0x0000000e120c7221 */ /* 0x002fe20000010000 */
[----:B0-----:R-:W-:Y:S01]  /*10e0*/  HFMA2.MMA R17, -RZ, RZ, 0, 9.5367431640625e-07 ;  /* 0x00000010ff117435 */ /* 0x001fe200000001ff */
[----:B------:R-:W-:Y:S01]  /*10f0*/  MOV R14, 0x1f ;  /* 0x0000001f000e7802 */ /* 0x000fe20000000f00 */
[----:B------:R-:W-:Y:S01]  /*1100*/  IMAD.MOV.U32 R19, RZ, RZ, -0x1 ;  /* 0xffffffffff137424 */ /* 0x000fe200078e00ff */
[----:B------:R-:W-:-:S02]  /*1110*/  MOV R8, 0x1140 ;  /* 0x0000114000087802 */ /* 0x000fc40000000f00 */
[----:B------:R-:W-:Y:S02]  /*1120*/  MOV R18, R12 ;  /* 0x0000000c00127202 */ /* 0x000fe40000000f00 */
[----:B------:R-:W-:Y:S05]  /*1130*/  CALL.REL.NOINC `($__internal_198_$__cuda_sm70_shflsync_bfly_p) ;  /* 0x0000020000007944 */ /* 0x000fea0003c00000 */
[----:B-1----:R-:W-:Y:S01]  /*1140*/  MOV R15, R14 ;  /* 0x0000000e000f7202 */ /* 0x002fe20000000f00 */
[----:B------:R-:W-:Y:S01]  /*1150*/  HFMA2.MMA R14, -RZ, RZ, 0, 1.847743988037109375e-06 ;  /* 0x0000001fff0e7435 */ /* 0x000fe200000001ff */
[----:B0-----:R-:W-:Y:S01]  /*1160*/  MOV R18, R11 ;  /* 0x0000000b00127202 */ /* 0x001fe20000000f00 */
[----:B------:R-:W-:Y:S01]  /*1170*/  IMAD.MOV.U32 R17, RZ, RZ, 0x1 ;  /* 0x00000001ff117424 */ /* 0x000fe200078e00ff */
[----:B------:R-:W-:Y:S02]  /*1180*/  MOV R19, 0xffffffff ;  /* 0xffffffff00137802 */ /* 0x000fe40000000f00 */
[----:B------:R-:W-:Y:S02]  /*1190*/  MOV R8, 0x11b0 ;  /* 0x000011b000087802 */ /* 0x000fe40000000f00 */
[----:B------:R-:W-:Y:S05]  /*11a0*/  CALL.REL.NOINC `($__internal_198_$__cuda_sm70_shflsync_bfly_p) ;  /* 0x0000019000007944 */ /* 0x000fea0003c00000 */
[----:B0-----:R-:W-:Y:S01]  /*11b0*/  HFMA2.MMA R17, -RZ, RZ, 0, 1.1920928955078125e-07 ;  /* 0x00000002ff117435 */ /* 0x001fe200000001ff */
[----:B-1----:R-:W-:Y:S01]  /*11c0*/  FADD.FTZ R18, R11, R14 ;  /* 0x0000000e0b127221 */ /* 0x002fe20000010000 */
[----:B------:R-:W-:Y:S01]  /*11d0*/  MOV R19, 0xffffffff ;  /* 0xffffffff00137802 */ /* 0x000fe20000000f00 */
[----:B------:R-:W-:Y:S01]  /*11e0*/  IMAD.MOV.U32 R14, RZ, RZ, 0x1f ;  /* 0x0000001fff0e7424 */ /* 0x000fe200078e00ff */
[----:B------:R-:W-:-:S02]  /*11f0*/  MOV R8, 0x1210 ;  /* 0x0000121000087802 */ /* 0x000fc40000000f00 */
[----:B------:R-:W-:Y:S05]  /*1200*/  CALL.REL.NOINC `($__internal_198_$__cuda_sm70_shflsync_bfly_p) ;  /* 0x0000013000007944 */ /* 0x000fea0003c00000 */
[----:B0-----:R-:W-:Y:S01]  /*1210*/  HFMA2.MMA R17, -RZ, RZ, 0, 2.384185791015625e-07 ;  /* 0x00000004ff117435 */ /* 0x001fe200000001ff */
[----:B-1----:R-:W-:Y:S01]  /*1220*/  FADD.FTZ R18, R18, R14 ;  /* 0x0000000e12127221 */ /* 0x002fe20000010000 */
[----:B------:R-:W-:Y:S01]  /*1230*/  MOV R14, 0x1f ;  /* 0x0000001f000e7802 */ /* 0x000fe20000000f00 */
[----:B------:R-:W-:Y:S01]  /*1240*/  IMAD.MOV.U32 R19, RZ, RZ, -0x1 ;  /* 0xffffffffff137424 */ /* 0x000fe200078e00ff */
[----:B------:R-:W-:-:S02]  /*1250*/  MOV R8, 0x1270 ;  /* 0x0000127000087802 */ /* 0x000fc40000000f00 */
[----:B------:R-:W-:Y:S05]  /*1260*/  CALL.REL.NOINC `($__internal_198_$__cuda_sm70_shflsync_bfly_p) ;  /* 0x000000d000007944 */ /* 0x000fea0003c00000 */
[----:B0-----:R-:W-:Y:S01]  /*1270*/  HFMA2.MMA R17, -RZ, RZ, 0, 4.76837158203125e-07 ;  /* 0x00000008ff117435 */ /* 0x001fe200000001ff */
[----:B-1----:R-:W-:Y:S01]  /*1280*/  FADD.FTZ R18, R18, R14 ;  /* 0x0000000e12127221 */ /* 0x002fe20000010000 */
[----:B------:R-:W-:-:S02]  /*1290*/  MOV R14, 0x1f ;  /* 0x0000001f000e7802 */ /* 0x000fc40000000f00 */
[----:B------:R-:W-:Y:S02]  /*12a0*/  MOV R19, 0xffffffff ;  /* 0xffffffff00137802 */ /* 0x000fe40000000f00 */
[----:B------:R-:W-:Y:S02]  /*12b0*/  MOV R8, 0x12d0 ;  /* 0x000012d000087802 */ /* 0x000fe40000000f00 */
[----:B------:R-:W-:Y:S05]  /*12c0*/  CALL.REL.NOINC `($__internal_198_$__cuda_sm70_shflsync_bfly_p) ;  /* 0x0000007000007944 */ /* 0x000fea0003c00000 */
[----:B01----:R-:W-:Y:S01]  /*12d0*/  FADD.FTZ R18, R18, R14 ;  /* 0x0000000e12127221 */ /* 0x003fe20000010000 */
[----:B------:R-:W-:Y:S01]  /*12e0*/  HFMA2.MMA R14, -RZ, RZ, 0, 1.847743988037109375e-06 ;  /* 0x0000001fff0e7435 */ /* 0x000fe200000001ff */
[----:B------:R-:W-:Y:S01]  /*12f0*/  IMAD.MOV.U32 R17, RZ, RZ, 0x10 ;  /* 0x00000010ff117424 */ /* 0x000fe200078e00ff */
[----:B------:R-:W-:Y:S02]  /*1300*/  MOV R19, 0xffffffff ;  /* 0xffffffff00137802 */ /* 0x000fe40000000f00 */
[----:B------:R-:W-:Y:S02]  /*1310*/  MOV R8, 0x1330 ;  /* 0x0000133000087802 */ /* 0x000fe40000000f00 */
[----:B------:R-:W-:Y:S05]  /*1320*/  CALL.REL.NOINC `($__internal_198_$__cuda_sm70_shflsync_bfly_p) ;  /* 0x0000001000007944 */ /* 0x000fea0003c00000 */
[----:B01----:R-:W-:Y:S05]  /*1330*/  BRA `(.L_x_12807) ;  /* 0xfffff82000007947 */ /* 0x003fea000383ffff */
        .weak           $__internal_198_$__cuda_sm70_shflsync_bfly_p
        .type           $__internal_198_$__cuda_sm70_shflsync_bfly_p,@function
        .size           $__internal_198_$__cuda_sm70_shflsync_bfly_p,(.L_x_13074 - $__internal_198_$__cuda_sm70_shflsync_bfly_p)
$__internal_198_$__cuda_sm70_shflsync_bfly_p:
[----:B------:R-:W-:Y:S01]  /*1340*/  HFMA2.MMA R9, -RZ, RZ, 0, 0 ;  /* 0x00000000ff097435 */ /* 0x000fe200000001ff */
[----:B------:R-:W-:Y:S04]  /*1350*/  WARPSYNC R19 ;  /* 0x0000001300007348 */ /* 0x000fe80003800000 */
[----:B------:R0:W1:Y:S01]  /*1360*/  SHFL.BFLY PT, R14, R18, R17, R14 ;  /* 0x0c000011120e7389 */ /* 0x00006200000e000e */
[----:B------:R-:W-:Y:S05]  /*1370*/  RET.REL.NODEC R8 `(_ZN10layer_norm22ln_bwd_finalize_kernelINS_22Kernel_traits_finalizeILj7168EfffffjLb1ELj1024ELj4ENS_18Kernel_traits_baseILj7168EfffffjLj1024EEEEELb1ELb1EEEvNS_9BwdParamsE) ;  /* 0xffffec8008007950 */ /* 0x000fea0003c3ffff */
.L_x_12808:
        /* <DEDUP_REMOVED lines=16> */
.L_x_13074:


//--------------------- .text._ZN10layer_norm13ln_bwd_kernelINS_13Kernel_traitsIfffffjLj7168ELj1ELj1ELj8ELj16ENS_18Kernel_traits_baseILj7168EfffffjLj256EEEEELb1ELb1ELb1ELb1EEEvNS_9BwdParamsE --------------------------
	.section	.text._ZN10layer_norm13ln_bwd_kernelINS_13Kernel_traitsIfffffjLj7168ELj1ELj1ELj8ELj16ENS_18Kernel_traits_baseILj7168EfffffjLj256EEEEELb1ELb1ELb1ELb1EEEvNS_9BwdParamsE,"ax",@progbits
	.sectioninfo	@"SHI_REGISTERS=255"
	.align	128
        .global         _ZN10layer_norm13ln_bwd_kernelINS_13Kernel_traitsIfffffjLj7168ELj1ELj1ELj8ELj16ENS_18Kernel_traits_baseILj7168EfffffjLj256EEEEELb1ELb1ELb1ELb1EEEvNS_9BwdParamsE
        .type           _ZN10layer_norm13ln_bwd_kernelINS_13Kernel_traitsIfffffjLj7168ELj1ELj1ELj8ELj16ENS_18Kernel_traits_baseILj7168EfffffjLj256EEEEELb1ELb1ELb1ELb1EEEvNS_9BwdParamsE,@function
        .size           _ZN10layer_norm13ln_bwd_kernelINS_13Kernel_traitsIfffffjLj7168ELj1ELj1ELj8ELj16ENS_18Kernel_traits_baseILj7168EfffffjLj256EEEEELb1ELb1ELb1ELb1EEEvNS_9BwdParamsE,(.L_x_13075 - _ZN10layer_norm13ln_bwd_kernelINS_13Kernel_traitsIfffffjLj7168ELj1ELj1ELj8ELj16ENS_18Kernel_traits_baseILj7168EfffffjLj256EEEEELb1ELb1ELb1ELb1EEEvNS_9BwdParamsE)
        .other          _ZN10layer_norm13ln_bwd_kernelINS_13Kernel_traitsIfffffjLj7168ELj1ELj1ELj8ELj16ENS_18Kernel_traits_baseILj7168EfffffjLj256EEEEELb1ELb1ELb1ELb1EEEvNS_9BwdParamsE,@"STO_CUDA_ENTRY STV_DEFAULT"
_ZN10layer_norm13ln_bwd_kernelINS_13Kernel_traitsIfffffjLj7168ELj1ELj1ELj8ELj16ENS_18Kernel_traits_baseILj7168EfffffjLj256EEEEELb1ELb1ELb1ELb1EEEvNS_9BwdParamsE:
.text._ZN10layer_norm13ln_bwd_kernelINS_13Kernel_traitsIfffffjLj7168ELj1ELj1ELj8ELj16ENS_18Kernel_traits_baseILj7168EfffffjLj256EEEEELb1ELb1ELb1ELb1EEEvNS_9BwdParamsE:
        /* <DEDUP_REMOVED lines=51> */
.L_x_12809:
[----:B------:R-:W-:-:S04]  /*0330*/  SHF.L.U32 R2, R2, 0x4, RZ ;  /* 0x0000000402027819 */ /* 0x000fc800000006ff */
[----:B------:R-:W-:-:S04]  /*0340*/  LOP3.LUT R4, R2, 0xff0, RZ, 0xc0, !PT ;  /* 0x00000ff002047812 */ /* 0x000fc800078ec0ff */
[C---:B------:R-:W-:Y:S02]  /*0350*/  IADD3 R2, P0, R4.reuse, c[0x0][0x1b0], RZ ;  /* 0x00006c0004027a10 */ /* 0x040fe40007f1e0ff */
[----:B------:R-:W-:Y:S02]  /*0360*/  IADD3 R4, P1, R4, c[0x0][0x1c8], RZ ;  /* 0x0000720004047a10 */ /* 0x000fe40007f3e0ff */
[----:B------:R-:W-:Y:S02]  /*0370*/  IADD3.X R3, RZ, c[0x0][0x1b4], RZ, P0, !PT ;  /* 0x00006d00ff037a10 */ /* 0x000fe400007fe4ff */
[----:B------:R-:W-:-:S03]  /*0380*/  IADD3.X R5, RZ, c[0x0][0x1cc], RZ, P1, !PT ;  /* 0x00007300ff057a10 */ /* 0x000fc60000ffe4ff */
[----:B------:R0:W2:Y:S04]  /*0390*/  LDG.E.128 R16, [R2.64] ;  /* 0x0000000402107981 */ /* 0x0000a8000c1e1d00 */
[----:B------:R0:W3:Y:S04]  /*03a0*/  LDG.E.128 R12, [R2.64+0x1000] ;  /* 0x00100004020c7981 */ /* 0x0000e8000c1e1d00 */
[----:B------:R0:W4:Y:S04]  /*03b0*/  LDG.E.128 R8, [R2.64+0x2000] ;  /* 0x0020000402087981 */ /* 0x000128000c1e1d00 */
[----:B------:R1:W5:Y:S04]  /*03c0*/  LDG.E.128 R60, [R4.64] ;  /* 0x00000004043c7981 */ /* 0x000368000c1e1d00 */
[----:B------:R1:W5:Y:S04]  /*03d0*/  LDG.E.128 R56, [R4.64+0x1000] ;  /* 0x0010000404387981 */ /* 0x000368000c1e1d00 */
[----:B------:R1:W5:Y:S04]  /*03e0*/  LDG.E.128 R52, [R4.64+0x2000] ;  /* 0x0020000404347981 */ /* 0x000368000c1e1d00 */
[----:B------:R1:W5:Y:S04]  /*03f0*/  LDG.E.128 R48, [R4.64+0x3000] ;  /* 0x0030000404307981 */ /* 0x000368000c1e1d00 */
[----:B------:R1:W5:Y:S04]  /*0400*/  LDG.E.128 R44, [R4.64+0x4000] ;  /* 0x00400004042c7981 */ /* 0x000368000c1e1d00 */
[----:B------:R1:W5:Y:S04]  /*0410*/  LDG.E.128 R40, [R4.64+0x5000] ;  /* 0x0050000404287981 */ /* 0x000368000c1e1d00 */
[----:B------:R1:W5:Y:S01]  /*0420*/  LDG.E.128 R36, [R4.64+0x6000] ;  /* 0x0060000404247981 */ /* 0x000362000c1e1d00 */
[----:B------:R-:W-:-:S03]  /*0430*/  HFMA2.MMA R6, -RZ, RZ, 0, 5.9604644775390625e-08 ;  /* 0x00000001ff067435 */ /* 0x000fc600000001ff */
[----:B------:R0:W5:Y:S04]  /*0440*/  LDG.E.128 R76, [R2.64+0x3000] ;  /* 0x00300004024c7981 */ /* 0x000168000c1e1d00 */
[----:B------:R0:W5:Y:S04]  /*0450*/  LDG.E.128 R72, [R2.64+0x4000] ;  /* 0x0040000402487981 */ /* 0x000168000c1e1d00 */
[----:B------:R0:W5:Y:S04]  /*0460*/  LDG.E.128 R68, [R2.64+0x5000] ;  /* 0x0050000402447981 */ /* 0x000168000c1e1d00 */
[----:B------:R0:W5:Y:S02]  /*0470*/  LDG.E.128 R64, [R2.64+0x6000] ;  /* 0x0060000402407981 */ /* 0x000164000c1e1d00 */
[----:B0-----:R-:W-:Y:S01]  /*0480*/  PRMT R2, R6, 0x7610, R2 ;  /* 0x0000761006027816 */ /* 0x001fe20000000002 */
        /* <DEDUP_REMOVED lines=44> */
[----:B---3--:R1:W-:Y:S04]  /*0750*/  STL.64 [R1+0x40], R12 ;  /* 0x0000400c01007387 */ /* 0x0083e80000100a00 */
[----:B------:R1:W-:Y:S04]  /*0760*/  STL.64 [R1+0x48], R14 ;  /* 0x0000480e01007387 */ /* 0x0003e80000100a00 */
[----:B----4-:R1:W-:Y:S04]  /*0770*/  STL.64 [R1+0x28], R8 ;  /* 0x0000280801007387 */ /* 0x0103e80000100a00 */
[----:B------:R1:W-:Y:S04]  /*0780*/  STL.64 [R1+0x30], R10 ;  /* 0x0000300a01007387 */ /* 0x0003e80000100a00 */
[----:B------:R1:W-:Y:S02]  /*0790*/  STL.S16 [R1+0x38], R2 ;  /* 0x0000380201007387 */ /* 0x0003e40000100600 */
.L_x_12872:
[----:B------:R-:W-:-:S05]  /*07a0*/  MOV R193, 0x4 ;  /* 0x0000000400c17802 */ /* 0x000fca0000000f00 */
[----:B-1----:R-:W-:-:S05]  /*07b0*/  IMAD.WIDE R2, R0, R193, c[0x0][0x1d8] ;  /* 0x0000760000027625 */ /* 0x002fca00078e02c1 */
[----:B------:R0:W2:Y:S04]  /*07c0*/  LDG.E R188, [R2.64] ;  /* 0x0000000402bc7981 */ /* 0x0000a8000c1e1900 */
[----:B------:R-:W1:Y:S01]  /*07d0*/  S2R R189, SR_TID.X ;  /* 0x0000000000bd7919 */ /* 0x000e620000002100 */
[----:B------:R-:W-:-:S05]  /*07e0*/  IMAD R6, R0, c[0x0][0x168], RZ ;  /* 0x00005a0000067a24 */ /* 0x000fca00078e02ff */
[----:B------:R-:W-:Y:S01]  /*07f0*/  SHF.R.S32.HI R7, RZ, 0x1f, R6 ;  /* 0x0000001fff077819 */ /* 0x000fe20000011406 */
[----:B0-----:R-:W-:-:S03]  /*0800*/  IMAD.WIDE R2, R0, R193, c[0x0][0x1a8] ;  /* 0x00006a0000027625 */ /* 0x001fc600078e02c1 */
[----:B------:R-:W-:-:S03]  /*0810*/  LEA.HI R7, R7, R6, RZ, 0x2 ;  /* 0x0000000607077211 */ /* 0x000fc600078f10ff */
[----:B-----5:R0:W5:Y:S01]  /*0820*/  LDG.E R2, [R2.64] ;  /* 0x0000000402027981 */ /* 0x020162000c1e1900 */
        /* <DEDUP_REMOVED lines=15> */
[----:B------:R-:W-:Y:S02]  /*0920*/  ISETP.NE.U32.AND P1, PT, RZ, c[0x0][0x218], PT ;  /* 0x00008600ff007a0c */ /* 0x000fe40003f25070 */
[----:B-----5:R-:W-:Y:S02]  /*0930*/  ISETP.GE.AND P2, PT, R234, 0x1, PT ;  /* 0x00000001ea00780c */ /* 0x020fe40003f46270 */
[----:B------:R-:W-:-:S13]  /*0940*/  ISETP.NE.AND.EX P1, PT, RZ, c[0x0][0x21c], PT, P1 ;  /* 0x00008700ff007a0c */ /* 0x000fda0003f25310 */
[----:B------:R0:W5:Y:S04]  /*0950*/  @P1 LDG.E.128 R32, [R226.64] ;  /* 0x00000004e2201981 */ /* 0x000168000c1e1d00 */
[----:B------:R0:W5:Y:S01]  /*0960*/  @P1 LDG.E.128 R28, [R224.64] ;  /* 0x00000004e01c1981 */ /* 0x000162000c1e1d00 */
[----:B------:R-:W-:Y:S02]  /*0970*/  @P2 IADD3 R188, R234, -0x1, RZ ;  /* 0xffffffffeabc2810 */ /* 0x000fe40007ffe0ff */
[----:B------:R-:W-:Y:S01]  /*0980*/  MOV R192, RZ ;  /* 0x000000ff00c07202 */ /* 0x000fe20000000f00 */
[----:B------:R1:W5:Y:S02]  /*0990*/  @P1 LDG.E.128 R20, [R4.64] ;  /* 0x0000000404141981 */ /* 0x000364000c1e1d00 */
[----:B------:R-:W-:-:S02]  /*09a0*/  @P2 IMAD R188, R188, c[0x0][0x168], RZ ;  /* 0x00005a00bcbc2a24 */ /* 0x000fc400078e02ff */
[----:B------:R2:W5:Y:S03]  /*09b0*/  @P1 LDG.E.128 R24, [R6.64] ;  /* 0x0000000406181981 */ /* 0x000566000c1e1d00 */
[----:B------:R-:W-:-:S04]  /*09c0*/  @P2 SHF.R.S32.HI R189, RZ, 0x1f, R188 ;  /* 0x0000001fffbd2819 */ /* 0x000fc800000114bc */
[----:B------:R-:W-:Y:S02]  /*09d0*/  @P2 LEA.HI R189, R189, R188, RZ, 0x2 ;  /* 0x000000bcbdbd2211 */ /* 0x000fe400078f10ff */
[----:B------:R-:W-:Y:S02]  /*09e0*/  @P1 IADD3 R188, R3, 0x400, RZ ;  /* 0x0000040003bc1810 */ /* 0x000fe40007ffe0ff */
[----:B------:R-:W-:-:S03]  /*09f0*/  @P2 LEA.HI.SX32 R192, R189, R190, 0x1e ;  /* 0x000000bebdc02211 */ /* 0x000fc600078ff2ff */
[----:B-1----:R-:W-:Y:S01]  /*0a00*/  @P1 IMAD.WIDE.U32 R4, R188, R233, c[0x0][0x218] ;  /* 0x00008600bc041625 */ /* 0x002fe200078e00e9 */
[----:B------:R-:W-:-:S04]  /*0a10*/  @P1 IADD3 R188, R3, 0x500, RZ ;  /* 0x0000050003bc1810 */ /* 0x000fc80007ffe0ff */
[----:B------:R1:W5:Y:S02]  /*0a20*/  @P1 LDG.E.128 R16, [R4.64] ;  /* 0x0000000404101981 */ /* 0x000364000c1e1d00 */
[----:B-1----:R-:W-:Y:S01]  /*0a30*/  @P1 IMAD.WIDE.U32 R4, R188, R233, c[0x0][0x218] ;  /* 0x00008600bc041625 */ /* 0x002fe200078e00e9 */
[----:B------:R-:W-:-:S04]  /*0a40*/  @P1 IADD3 R188, R3, 0x600, RZ ;  /* 0x0000060003bc1810 */ /* 0x000fc80007ffe0ff */
[----:B------:R1:W5:Y:S01]  /*0a50*/  @P1 LDG.E.128 R12, [R4.64] ;  /* 0x00000004040c1981 */ /* 0x000362000c1e1d00 */
[----:B------:R-:W-:Y:S01]  /*0a60*/  IADD3 R189, R192, 0x200, RZ ;  /* 0x00000200c0bd7810 */ /* 0x000fe20007ffe0ff */
[----:B-1----:R-:W-:Y:S01]  /*0a70*/  @P1 IMAD.WIDE.U32 R4, R188, R233, c[0x0][0x218] ;  /* 0x00008600bc041625 */ /* 0x002fe200078e00e9 */
[----:B------:R-:W-:-:S04]  /*0a80*/  IADD3 R188, R192, 0x100, RZ ;  /* 0x00000100c0bc7810 */ /* 0x000fc80007ffe0ff */
[----:B------:R1:W5:Y:S01]  /*0a90*/  @P1 LDG.E.128 R8, [R4.64] ;  /* 0x0000000404081981 */ /* 0x000362000c1e1d00 */
[----:B--2---:R-:W-:Y:S01]  /*0aa0*/  IMAD.WIDE.U32 R6, R188, R193, c[0x0][0x190] ;  /* 0x00006400bc067625 */ /* 0x004fe200078e00c1 */
[----:B------:R-:W-:-:S03]  /*0ab0*/  IADD3 R188, R192, 0x300, RZ ;  /* 0x00000300c0bc7810 */ /* 0x000fc60007ffe0ff */
[----:B-1----:R-:W-:-:S06]  /*0ac0*/  IMAD.WIDE.U32 R4, R192, R193, c[0x0][0x190] ;  /* 0x00006400c0047625 */ /* 0x002fcc00078e00c1 */
[----:B------:R1:W5:Y:S04]  /*0ad0*/  LDG.E R4, [R4.64] ;  /* 0x0000000404047981 */ /* 0x000368000c1e1900 */
[----:B-1----:R1:W5:Y:S02]  /*0ae0*/  LDG.E R5, [R6.64] ;  /* 0x0000000406057981 */ /* 0x002364000c1e1900 */
[----:B-1----:R-:W-:-:S04]  /*0af0*/  IMAD.WIDE.U32 R6, R189, R193, c[0x0][0x190] ;  /* 0x00006400bd067625 */ /* 0x002fc800078e00c1 */
[----:B------:R-:W-:Y:S02]  /*0b00*/  IMAD.WIDE.U32 R188, R188, R193, c[0x0][0x190] ;  /* 0x00006400bcbc7625 */ /* 0x000fe400078e00c1 */
[----:B------:R1:W5:Y:S01]  /*0b10*/  LDG.E R6, [R6.64] ;  /* 0x0000000406067981 */ /* 0x000362000c1e1900 */
[----:B------:R-:W-:-:S03]  /*0b20*/  IADD3 R190, R192, 0x400, RZ ;  /* 0x00000400c0be7810 */ /* 0x000fc60007ffe0ff */
[----:B-1----:R1:W5:Y:S02]  /*0b30*/  LDG.E R7, [R188.64] ;  /* 0x00000004bc077981 */ /* 0x002364000c1e1900 */
[----:B-1----:R-:W-:-:S05]  /*0b40*/  IADD3 R188, R192, 0x500, RZ ;  /* 0x00000500c0bc7810 */ /* 0x002fca0007ffe0ff */
[----:B------:R-:W-:-:S04]  /*0b50*/  IMAD.WIDE.U32 R188, R188, R193, c[0x0][0x190] ;  /* 0x00006400bcbc7625 */ /* 0x000fc800078e00c1 */
[----:B------:R-:W-:Y:S01]  /*0b60*/  IMAD.WIDE.U32 R190, R190, R193, c[0x0][0x190] ;  /* 0x00006400bebe7625 */ /* 0x000fe200078e00c1 */
[----:B------:R1:W5:Y:S04]  /*0b70*/  LDG.E R233, [R188.64] ;  /* 0x00000004bce97981 */ /* 0x000368000c1e1900 */
[----:B------:R2:W5:Y:S01]  /*0b80*/  LDG.E R232, [R190.64] ;  /* 0x00000004bee87981 */ /* 0x000562000c1e1900 */
[----:B-1----:R-:W-:Y:S01]  /*0b90*/  IADD3 R188, R192, 0x600, RZ ;  /* 0x00000600c0bc7810 */ /* 0x002fe20007ffe0ff */
[----:B--2---:R-:W-:-:S04]  /*0ba0*/  CS2R R190, SRZ ;  /* 0x0000000000be7805 */ /* 0x004fc8000001ff00 */
[----:B------:R-:W-:Y:S01]  /*0bb0*/  IMAD.WIDE.U32 R188, R188, R193, c[0x0][0x190] ;  /* 0x00006400bcbc7625 */ /* 0x000fe200078e00c1 */
[----:B------:R-:W-:Y:S05]  /*0bc0*/  BRA `(.L_x_12813) ;  /* 0x000013f000007947 */ /* 0x000fea0003800000 */
.L_x_12812:
[----:B------:R-:W-:Y:S01]  /*0bd0*/  HFMA2.MMA R243, -RZ, RZ, 0, 2.384185791015625e-07 ;  /* 0x00000004fff37435 */ /* 0x000fe200000001ff */
[----:B------:R-:W-:Y:S01]  /*0be0*/  IADD3 R192, R188, -0x1, RZ ;  /* 0xffffffffbcc07810 */ /* 0x000fe20007ffe0ff */
[C---:B------:R-:W-:Y:S01]  /*0bf0*/  IMAD.WIDE.U32 R176, R3.reuse, R233, c[0x0][0x188] ;  /* 0x0000620003b07625 */ /* 0x040fe200078e00e9 */
[C---:B------:R-:W-:Y:S01]  /*0c00*/  IADD3 R231, R3.reuse, 0x400, RZ ;  /* 0x0000040003e77810 */ /* 0x040fe20007ffe0ff */
[----:B------:R0:W-:Y:S01]  /*0c10*/  STL [R1+0x6c], R39 ;  /* 0x00006c2701007387 */ /* 0x0001e20000100800 */
[----:B------:R-:W-:Y:S01]  /*0c20*/  IADD3 R230, R3, 0x500, RZ ;  /* 0x0000050003e67810 */ /* 0x000fe20007ffe0ff */
[----:B------:R-:W-:-:S04]  /*0c30*/  IMAD R198, R192, c[0x0][0x168], RZ ;  /* 0x00005a00c0c67a24 */ /* 0x000fc800078e02ff */
[----:B------:R-:W-:-:S04]  /*0c40*/  IMAD.WIDE R190, R0, R243, c[0x0][0x1a0] ;  /* 0x0000680000be7625 */ /* 0x000fc800078e02f3 */
[-C--:B------:R-:W-:Y:S01]  /*0c50*/  IMAD.WIDE.U32 R180, R236, R233.reuse, c[0x0][0x188] ;  /* 0x00006200ecb47625 */ /* 0x080fe200078e00e9 */
[----:B------:R1:W2:Y:S03]  /*0c60*/  LDG.E R237, [R190.64] ;  /* 0x00000004beed7981 */ /* 0x0002a6000c1e1900 */
[-C--:B------:R-:W-:Y:S01]  /*0c70*/  IMAD.WIDE.U32 R184, R239, R233.reuse, c[0x0][0x188] ;  /* 0x00006200efb87625 */ /* 0x080fe200078e00e9 */
[----:B------:R-:W-:Y:S01]  /*0c80*/  SHF.R.S32.HI R199, RZ, 0x1f, R198 ;  /* 0x0000001fffc77819 */ /* 0x000fe200000114c6 */
[----:B------:R-:W3:Y:S02]  /*0c90*/  LDG.E.128 R176, [R176.64] ;  /* 0x00000004b0b07981 */ /* 0x000ee4000c1e1d00 */
[-C--:B------:R-:W-:Y:S02]  /*0ca0*/  IMAD.WIDE.U32 R188, R245, R233.reuse, c[0x0][0x188] ;  /* 0x00006200f5bc7625 */ /* 0x080fe400078e00e9 */
[----:B------:R-:W4:Y:S02]  /*0cb0*/  LDG.E.128 R180, [R180.64] ;  /* 0x00000004b4b47981 */ /* 0x000f24000c1e1d00 */
[----:B------:R-:W-:-:S02]  /*0cc0*/  IMAD.WIDE.U32 R192, R231, R233, c[0x0][0x188] ;  /* 0x00006200e7c07625 */ /* 0x000fc400078e00e9 */
[----:B------:R-:W4:Y:S02]  /*0cd0*/  LDG.E.128 R184, [R184.64] ;  /* 0x00000004b8b87981 */ /* 0x000f24000c1e1d00 */
[----:B------:R-:W-:Y:S01]  /*0ce0*/  IMAD.WIDE.U32 R196, R230, R233, c[0x0][0x188] ;  /* 0x00006200e6c47625 */ /* 0x000fe200078e00e9 */
[----:B------:R-:W-:Y:S01]  /*0cf0*/  LEA.HI R228, R199, R198, RZ, 0x2 ;  /* 0x000000c6c7e47211 */ /* 0x000fe200078f10ff */
[----:B-1----:R-:W4:Y:S04]  /*0d00*/  LDG.E.128 R188, [R188.64] ;  /* 0x00000004bcbc7981 */ /* 0x002f28000c1e1d00 */
[----:B------:R-:W4:Y:S04]  /*0d10*/  LDG.E.128 R192, [R192.64] ;  /* 0x00000004c0c07981 */ /* 0x000f28000c1e1d00 */
[----:B------:R-:W4:Y:S01]  /*0d20*/  LDG.E.128 R196, [R196.64] ;  /* 0x00000004c4c47981 */ /* 0x000f22000c1e1d00 */
[----:B-----5:R-:W-:-:S03]  /*0d30*/  ISETP.GE.AND P2, PT, R234, 0x1, PT ;  /* 0x00000001ea00780c */ /* 0x020fc60003f46270 */
[----:B------:R-:W1:Y:S01]  /*0d40*/  S2R R213, SR_TID.X ;  /* 0x0000000000d57919 */ /* 0x000e620000002100 */
[----:B------:R-:W-:Y:S02]  /*0d50*/  ISETP.NE.U32.AND P1, PT, RZ, c[0x0][0x218], PT ;  /* 0x00008600ff007a0c */ /* 0x000fe40003f25070 */
[----:B------:R-:W-:Y:S01]  /*0d60*/  IADD3 R229, R3, 0x600, RZ ;  /* 0x0000060003e57810 */ /* 0x000fe20007ffe0ff */
[----:B------:R-:W-:Y:S06]  /*0d70*/  STL [R1+0x68], R38 ;  /* 0x0000682601007387 */ /* 0x000fec0000100800 */
[----:B------:R-:W-:-:S02]  /*0d80*/  @P2 IADD3 R232, R234, -0x1, RZ ;  /* 0xffffffffeae82810 */ /* 0x000fc40007ffe0ff */
[----:B------:R-:W-:Y:S02]  /*0d90*/  ISETP.NE.AND.EX P1, PT, RZ, c[0x0][0x21c], PT, P1 ;  /* 0x00008700ff007a0c */ /* 0x000fe40003f25310 */
[----:B-1----:R-:W-:Y:S01]  /*0da0*/  LOP3.LUT R246, R213, 0xff, RZ, 0xc0, !PT ;  /* 0x000000ffd5f67812 */ /* 0x002fe200078ec0ff */
[----:B------:R-:W-:-:S10]  /*0db0*/  @P2 IMAD R232, R232, c[0x0][0x168], RZ ;  /* 0x00005a00e8e82a24 */ /* 0x000fd400078e02ff */
[----:B------:R1:W5:Y:S01]  /*0dc0*/  @P1 LDG.E.128 R20, [R4.64] ;  /* 0x0000000404141981 */ /* 0x000362000c1e1d00 */
[----:B------:R-:W-:-:S03]  /*0dd0*/  @P2 SHF.R.S32.HI R235, RZ, 0x1f, R232 ;  /* 0x0000001fffeb2819 */ /* 0x000fc600000114e8 */
[----:B------:R0:W5:Y:S01]  /*0de0*/  @P1 LDG.E.128 R32, [R226.64] ;  /* 0x00000004e2201981 */ /* 0x000162000c1e1d00 */
[----:B------:R-:W-:Y:S02]  /*0df0*/  LEA.HI.SX32 R228, R228, R246, 0x1e ;  /* 0x000000f6e4e47211 */ /* 0x000fe400078ff2ff */
[----:B------:R-:W-:Y:S01]  /*0e00*/  @P2 LEA.HI R232, R235, R232, RZ, 0x2 ;  /* 0x000000e8ebe82211 */ /* 0x000fe200078f10ff */
[----:B------:R0:W5:Y:S01]  /*0e10*/  @P1 LDG.E.128 R28, [R224.64] ;  /* 0x00000004e01c1981 */ /* 0x000162000c1e1d00 */
[----:B------:R-:W-:Y:S02]  /*0e20*/  MOV R235, RZ ;  /* 0x000000ff00eb7202 */ /* 0x000fe40000000f00 */
[----:B------:R-:W-:Y:S01]  /*0e30*/  @P2 LEA.HI.SX32 R235, R232, R246, 0x1e ;  /* 0x000000f6e8eb2211 */ /* 0x000fe200078ff2ff */
[----:B------:R0:W5:Y:S01]  /*0e40*/  @P1 LDG.E.128 R24, [R6.64] ;  /* 0x0000000406181981 */ /* 0x000162000c1e1d00 */
[----:B------:R-:W-:Y:S01]  /*0e50*/  IADD3 R232, R228, 0x500, RZ ;  /* 0x00000500e4e87810 */ /* 0x000fe20007ffe0ff */
[----:B------:R-:W-:-:S02]  /*0e60*/  IMAD.WIDE.U32 R200, R229, R233, c[0x0][0x188] ;  /* 0x00006200e5c87625 */ /* 0x000fc400078e00e9 */
[----:B------:R-:W-:Y:S02]  /*0e70*/  STL [R1+0x64], R37 ;  /* 0x0000642501007387 */ /* 0x000fe40000100800 */
[-C--:B-1----:R-:W-:Y:S01]  /*0e80*/  IMAD.WIDE.U32 R4, R232, R233.reuse, c[0x0][0x208] ;  /* 0x00008200e8047625 */ /* 0x082fe200078e00e9 */
[C---:B------:R-:W-:Y:S01]  /*0e90*/  IADD3 R208, R228.reuse, 0x100, RZ ;  /* 0x00000100e4d07810 */ /* 0x040fe20007ffe0ff */
[----:B------:R1:W-:Y:S04]  /*0ea0*/  STL [R1+0x60], R36 ;  /* 0x0000602401007387 */ /* 0x0003e80000100800 */
[----:B0-----:R0:W4:Y:S01]  /*0eb0*/  LDG.E.128 R224, [R4.64] ;  /* 0x0000000404e07981 */ /* 0x001122000c1e1d00 */
[C---:B------:R-:W-:Y:S01]  /*0ec0*/  IMAD.WIDE.U32 R204, R228.reuse, R233, c[0x0][0x208] ;  /* 0x00008200e4cc7625 */ /* 0x040fe200078e00e9 */
[----:B------:R-:W-:-:S02]  /*0ed0*/  IADD3 R212, R228, 0x200, RZ ;  /* 0x00000200e4d47810 */ /* 0x000fc40007ffe0ff */
[C---:B------:R-:W-:Y:S01]  /*0ee0*/  IADD3 R216, R228.reuse, 0x300, RZ ;  /* 0x00000300e4d87810 */ /* 0x040fe20007ffe0ff */
[----:B------:R-:W4:Y:S01]  /*0ef0*/  LDG.E.128 R200, [R200.64] ;  /* 0x00000004c8c87981 */ /* 0x000f22000c1e1d00 */
[C---:B------:R-:W-:Y:S02]  /*0f00*/  IADD3 R220, R228.reuse, 0x400, RZ ;  /* 0x00000400e4dc7810 */ /* 0x040fe40007ffe0ff */
[C---:B------:R-:W-:Y:S02]  /*0f10*/  IADD3 R6, R235.reuse, 0x100, RZ ;  /* 0x00000100eb067810 */ /* 0x040fe40007ffe0ff */
[----:B------:R-:W-:Y:S01]  /*0f20*/  IADD3 R232, R235, 0x300, RZ ;  /* 0x00000300ebe87810 */ /* 0x000fe20007ffe0ff */
[-C--:B0-----:R-:W-:Y:S01]  /*0f30*/  @P1 IMAD.WIDE.U32 R4, R231, R233.reuse, c[0x0][0x218] ;  /* 0x00008600e7041625 */ /* 0x081fe200078e00e9 */
[----:B------:R-:W4:Y:S04]  /*0f40*/  LDG.E.128 R204, [R204.64] ;  /* 0x00000004cccc7981 */ /* 0x000f28000c1e1d00 */
[----:B------:R0:W5:Y:S01]  /*0f50*/  @P1 LDG.E.128 R16, [R4.64] ;  /* 0x0000000404101981 */ /* 0x000162000c1e1d00 */
[----:B------:R-:W-:Y:S01]  /*0f60*/  IADD3 R228, R228, 0x600, RZ ;  /* 0x00000600e4e47810 */ /* 0x000fe20007ffe0ff */
[-C--:B------:R-:W-:Y:S01]  /*0f70*/  IMAD.WIDE.U32 R208, R208, R233.reuse, c[0x0][0x208] ;  /* 0x00008200d0d07625 */ /* 0x080fe200078e00e9 */
[----:B------:R-:W-:Y:S01]  /*0f80*/  IADD3 R238, R235, 0x500, RZ ;  /* 0x00000500ebee7810 */ /* 0x000fe20007ffe0ff */
[----:B------:R-:W4:Y:S04]  /*0f90*/  LDL R39, [R1+0x54] ;  /* 0x0000540001277983 */ /* 0x000f280000100800 */
[----:B------:R-:W4:Y:S01]  /*0fa0*/  LDL R247, [R1+0x50] ;  /* 0x0000500001f77983 */ /* 0x000f220000100800 */
[----:B0-----:R-:W-:-:S03]  /*0fb0*/  @P1 IMAD.WIDE.U32 R4, R230, R233, c[0x0][0x218] ;  /* 0x00008600e6041625 */ /* 0x001fc600078e00e9 */
[----:B------:R-:W4:Y:S04]  /*0fc0*/  LDL R246, [R1+0x58] ;  /* 0x0000580001f67983 */ /* 0x000f280000100800 */
[----:B------:R0:W5:Y:S01]  /*0fd0*/  @P1 LDG.E.128 R12, [R4.64] ;  /* 0x00000004040c1981 */ /* 0x000162000c1e1d00 */
[----:B------:R-:W-:Y:S01]  /*0fe0*/  IMAD.WIDE.U32 R6, R6, R243, c[0x0][0x190] ;  /* 0x0000640006067625 */ /* 0x000fe200078e00f3 */
[----:B-1----:R-:W1:Y:S02]  /*0ff0*/  LDC.U8 R36, c[0x0][0x1f0] ;  /* 0x00007c00ff247b82 */ /* 0x002e640000000000 */
[----:B------:R-:W4:Y:S04]  /*1000*/  LDG.E.128 R208, [R208.64] ;  /* 0x00000004d0d07981 */ /* 0x000f28000c1e1d00 */
[----:B------:R-:W4:Y:S01]  /*1010*/  LDL R252, [R1+0x4c] ;  /* 0x00004c0001fc7983 */ /* 0x000f220000100800 */
[----:B0-----:R-:W-:-:S05]  /*1020*/  @P1 IMAD.WIDE.U32 R4, R229, R233, c[0x0][0x218] ;  /* 0x00008600e5041625 */ /* 0x001fca00078e00e9 */
[----:B------:R0:W5:Y:S02]  /*1030*/  @P1 LDG.E.128 R8, [R4.64] ;  /* 0x0000000404081981 */ /* 0x000164000c1e1d00 */
[----:B0-----:R-:W-:-:S05]  /*1040*/  IMAD.WIDE.U32 R4, R228, R233, c[0x0][0x208] ;  /* 0x00008200e4047625 */ /* 0x001fca00078e00e9 */
[----:B------:R0:W4:Y:S02]  /*1050*/  LDG.E.128 R228, [R4.64] ;  /* 0x0000000404e47981 */ /* 0x000124000c1e1d00 */
[----:B0-----:R-:W-:-:S06]  /*1060*/  IMAD.WIDE.U32 R4, R235, R243, c[0x0][0x190] ;  /* 0x00006400eb047625 */ /* 0x001fcc00078e00f3 */
[----:B------:R0:W5:Y:S01]  /*1070*/  LDG.E R4, [R4.64] ;  /* 0x0000000404047981 */ /* 0x000162000c1e1900 */
[----:B------:R-:W-:-:S04]  /*1080*/  IMAD.WIDE.U32 R212, R212, R233, c[0x0][0x208] ;  /* 0x00008200d4d47625 */ /* 0x000fc800078e00e9 */
[----:B------:R-:W-:-:S04]  /*1090*/  IMAD.WIDE.U32 R216, R216, R233, c[0x0][0x208] ;  /* 0x00008200d8d87625 */ /* 0x000fc800078e00e9 */
[----:B------:R-:W-:Y:S01]  /*10a0*/  IMAD.WIDE.U32 R220, R220, R233, c[0x0][0x208] ;  /* 0x00008200dcdc7625 */ /* 0x000fe200078e00e9 */
[----:B0-----:R0:W5:Y:S03]  /*10b0*/  LDG.E R5, [R6.64] ;  /* 0x0000000406057981 */ /* 0x001166000c1e1900 */
[----:B------:R-:W-:-:S04]  /*10c0*/  IMAD.WIDE.U32 R232, R232, R243, c[0x0][0x190] ;  /* 0x00006400e8e87625 */ /* 0x000fc800078e00f3 */
[----:B------:R-:W-:Y:S01]  /*10d0*/  IMAD.WIDE.U32 R240, R238, R243, c[0x0][0x190] ;  /* 0x00006400eef07625 */ /* 0x000fe200078e00f3 */
[----:B-1----:R-:W-:Y:S01]  /*10e0*/  ISETP.NE.AND P1, PT, R36, RZ, PT ;  /* 0x000000ff2400720c */ /* 0x002fe20003f25270 */
[----:B------:R-:W4:Y:S01]  /*10f0*/  LDG.E.128 R212, [R212.64] ;  /* 0x00000004d4d47981 */ /* 0x000f22000c1e1d00 */
[----:B0-----:R-:W-:-:S03]  /*1100*/  IADD3 R6, R235, 0x200, RZ ;  /* 0x00000200eb067810 */ /* 0x001fc60007ffe0ff */
[----:B------:R-:W4:Y:S02]  /*1110*/  LDG.E.128 R216, [R216.64] ;  /* 0x00000004d8d87981 */ /* 0x000f24000c1e1d00 */
[----:B------:R-:W-:Y:S02]  /*1120*/  IMAD.WIDE.U32 R6, R6, R243, c[0x0][0x190] ;  /* 0x0000640006067625 */ /* 0x000fe400078e00f3 */
[----:B------:R-:W4:Y:S04]  /*1130*/  LDG.E.128 R220, [R220.64] ;  /* 0x00000004dcdc7981 */ /* 0x000f28000c1e1d00 */
[----:B------:R0:W5:Y:S04]  /*1140*/  LDG.E R6, [R6.64] ;  /* 0x0000000406067981 */ /* 0x000168000c1e1900 */
[----:B0-----:R0:W5:Y:S02]  /*1150*/  LDG.E R7, [R232.64] ;  /* 0x00000004e8077981 */ /* 0x001164000c1e1900 */
[----:B0-----:R-:W-:-:S05]  /*1160*/  IADD3 R232, R235, 0x400, RZ ;  /* 0x00000400ebe87810 */ /* 0x001fca0007ffe0ff */
[----:B------:R-:W-:Y:S02]  /*1170*/  IMAD.WIDE.U32 R232, R232, R243, c[0x0][0x190] ;  /* 0x00006400e8e87625 */ /* 0x000fe400078e00f3 */
[----:B------:R-:W4:Y:S04]  /*1180*/  LDL R243, [R1+0x5c] ;  /* 0x00005c0001f37983 */ /* 0x000f280000100800 */
[----:B------:R0:W5:Y:S04]  /*1190*/  LDG.E R232, [R232.64] ;  /* 0x00000004e8e87981 */ /* 0x000168000c1e1900 */
[----:B0-----:R3:W5:Y:S01]  /*11a0*/  LDG.E R233, [R240.64] ;  /* 0x00000004f0e97981 */ /* 0x001762000c1e1900 */
[----:B--2---:R-:W-:-:S05]  /*11b0*/  FSEL R237, R237, RZ, !P1 ;  /* 0x000000ffeded7208 */ /* 0x004fca0004800000 */
[C---:B---3--:R-:W-:Y:S02]  /*11c0*/  FADD.FTZ R241, -R237.reuse, R178 ;  /* 0x000000b2edf17221 */ /* 0x048fe40000010100 */
[C---:B------:R-:W-:Y:S02]  /*11d0*/  FADD.FTZ R238, -R237.reuse, R176 ;  /* 0x000000b0edee7221 */ /* 0x040fe40000010100 */
[C---:B----4-:R-:W-:Y:S02]  /*11e0*/  FADD.FTZ R178, -R237.reuse, R180 ;  /* 0x000000b4edb27221 */ /* 0x050fe40000010100 */
        /* <DEDUP_REMOVED lines=11> */
[----:B------:R-:W2:Y:S01]  /*12a0*/  LDL R198, [R1+0x40] ;  /* 0x0000400001c67983 */ /* 0x000ea20000100800 */
[C---:B------:R-:W-:Y:S02]  /*12b0*/  FADD.FTZ R194, -R237.reuse, R197 ;  /* 0x000000c5edc27221 */ /* 0x040fe40000010100 */
[C---:B------:R-:W-:Y:S01]  /*12c0*/  FADD.FTZ R195, -R237.reuse, R196 ;  /* 0x000000c4edc37221 */ /* 0x040fe20000010100 */
[----:B------:R-:W3:Y:S04]  /*12d0*/  LDL R197, [R1+0x44] ;  /* 0x0000440001c57983 */ /* 0x000ee80000100800 */
[----:B------:R-:W3:Y:S01]  /*12e0*/  LDL R196, [R1+0x48] ;  /* 0x0000480001c47983 */ /* 0x000ee20000100800 */
[----:B------:R-:W-:-:S02]  /*12f0*/  FADD.FTZ R242, -R237, R179 ;  /* 0x000000b3edf27221 */ /* 0x000fc40000010100 */
[C---:B------:R-:W-:Y:S02]  /*1300*/  FMUL.FTZ R38, R2.reuse, R240 ;  /* 0x000000f002267220 */ /* 0x040fe40000410000 */
[C---:B------:R-:W-:Y:S02]  /*1310*/  FMUL.FTZ R37, R2.reuse, R241 ;  /* 0x000000f102257220 */ /* 0x040fe40000410000 */
[C---:B------:R-:W-:Y:S01]  /*1320*/  FMUL.FTZ R36, R2.reuse, R242 ;  /* 0x000000f202247220 */ /* 0x040fe20000410000 */
[----:B------:R-:W-:Y:S01]  /*1330*/  STL [R1+0x10], R38 ;  /* 0x0000102601007387 */ /* 0x000fe20000100800 */
[----:B------:R-:W-:-:S03]  /*1340*/  FMUL.FTZ R244, R2, R238 ;  /* 0x000000ee02f47220 */ /* 0x000fc60000410000 */
[----:B------:R-:W-:Y:S04]  /*1350*/  STL [R1+0xc], R37 ;  /* 0x00000c2501007387 */ /* 0x000fe80000100800 */
[----:B------:R-:W-:Y:S01]  /*1360*/  STL [R1+0x8], R36 ;  /* 0x0000082401007387 */ /* 0x000fe20000100800 */
[----:B------:R-:W-:Y:S02]  /*1370*/  FFMA.FTZ R82, R206, R37, R82 ;  /* 0x00000025ce527223 */ /* 0x000fe40000010052 */
[----:B------:R-:W-:Y:S02]  /*1380*/  FADD.FTZ R110, R110, R206 ;  /* 0x000000ce6e6e7221 */ /* 0x000fe40000010000 */
[----:B------:R-:W-:Y:S02]  /*1390*/  FMUL.FTZ R39, R39, R205 ;  /* 0x000000cd27277220 */ /* 0x000fe40000410000 */
[----:B------:R-:W-:-:S02]  /*13a0*/  FFMA.FTZ R80, R204, R244, R80 ;  /* 0x000000f4cc507223 */ /* 0x000fc40000010050 */
[----:B------:R-:W-:Y:S01]  /*13b0*/  FADD.FTZ R108, R108, R204 ;  /* 0x000000cc6c6c7221 */ /* 0x000fe20000010000 */
[----:B------:R0:W-:Y:S01]  /*13c0*/  STL [R1+0x24], R39 ;  /* 0x0000242701007387 */ /* 0x0001e20000100800 */
[----:B------:R-:W-:Y:S02]  /*13d0*/  FMUL.FTZ R242, R247, R204 ;  /* 0x000000ccf7f27220 */ /* 0x000fe40000410000 */
[----:B------:R-:W-:Y:S01]  /*13e0*/  FMUL.FTZ R206, R246, R206 ;  /* 0x000000cef6ce7220 */ /* 0x000fe20000410000 */
[----:B------:R-:W3:Y:S01]  /*13f0*/  LDL R251, [R1+0x28] ;  /* 0x0000280001fb7983 */ /* 0x000ee20000100800 */
[----:B------:R-:W-:Y:S02]  /*1400*/  FFMA.FTZ R81, R205, R38, R81 ;  /* 0x00000026cd517223 */ /* 0x000fe40000010051 */
[----:B------:R-:W-:Y:S01]  /*1410*/  FADD.FTZ R109, R109, R205 ;  /* 0x000000cd6d6d7221 */ /* 0x000fe20000010000 */
[----:B------:R-:W3:Y:S04]  /*1420*/  LDL R246, [R1+0x2c] ;  /* 0x00002c0001f67983 */ /* 0x000ee80000100800 */
[----:B------:R-:W3:Y:S01]  /*1430*/  LDL R205, [R1+0x34] ;  /* 0x0000340001cd7983 */ /* 0x000ee20000100800 */
[----:B------:R-:W-:-:S02]  /*1440*/  FADD.FTZ R179, -R237, R181 ;  /* 0x000000b5edb37221 */ /* 0x000fc40000010100 */
[C---:B------:R-:W-:Y:S02]  /*1450*/  FADD.FTZ R181, -R237.reuse, R184 ;  /* 0x000000b8edb57221 */ /* 0x040fe40000010100 */
[C---:B------:R-:W-:Y:S02]  /*1460*/  FADD.FTZ R184, -R237.reuse, R191 ;  /* 0x000000bfedb87221 */ /* 0x040fe40000010100 */
[C---:B------:R-:W-:Y:S02]  /*1470*/  FADD.FTZ R191, -R237.reuse, R192 ;  /* 0x000000c0edbf7221 */ /* 0x040fe40000010100 */
[----:B------:R-:W-:Y:S02]  /*1480*/  FMUL.FTZ R249, R2, R179 ;  /* 0x000000b302f97220 */ /* 0x000fe40000410000 */
[----:B------:R-:W-:Y:S02]  /*1490*/  FADD.FTZ R192, -R237, R199 ;  /* 0x000000c7edc07221 */ /* 0x000fe40000010100 */
[----:B------:R-:W-:-:S02]  /*14a0*/  FFMA.FTZ R179, R244, R242, RZ ;  /* 0x000000f2f4b37223 */ /* 0x000fc400000100ff */
[----:B------:R-:W-:Y:S02]  /*14b0*/  FMUL.FTZ R250, R2, R178 ;  /* 0x000000b202fa7220 */ /* 0x000fe40000410000 */
[----:B------:R-:W-:Y:S02]  /*14c0*/  FFMA.FTZ R179, R38, R39, R179 ;  /* 0x0000002726b37223 */ /* 0x000fe400000100b3 */
[----:B------:R-:W-:Y:S02]  /*14d0*/  FMUL.FTZ R204, R243, R207 ;  /* 0x000000cff3cc7220 */ /* 0x000fe40000410000 */
[----:B------:R-:W4:Y:S01]  /*14e0*/  LDL R243, [R1+0x30] ;  /* 0x0000300001f37983 */ /* 0x000f220000100800 */
[----:B------:R-:W-:-:S03]  /*14f0*/  FADD.FTZ R178, RZ, R242 ;  /* 0x000000f2ffb27221 */ /* 0x000fc60000010000 */
[----:B------:R-:W-:Y:S01]  /*1500*/  STL [R1+0x20], R206 ;  /* 0x000020ce01007387 */ /* 0x000fe20000100800 */
[----:B------:R-:W-:-:S03]  /*1510*/  FMUL.FTZ R241, R2, R181 ;  /* 0x000000b502f17220 */ /* 0x000fc60000410000 */
[----:B------:R-:W-:Y:S01]  /*1520*/  STL [R1+0x1c], R204 ;  /* 0x00001ccc01007387 */ /* 0x000fe20000100800 */
[----:B------:R-:W-:Y:S02]  /*1530*/  FFMA.FTZ R181, R37, R206, R179 ;  /* 0x000000ce25b57223 */ /* 0x000fe400000100b3 */
[----:B------:R-:W-:Y:S02]  /*1540*/  FADD.FTZ R178, R178, R39 ;  /* 0x00000027b2b27221 */ /* 0x000fe40000010000 */
[----:B------:R-:W-:Y:S02]  /*1550*/  FFMA.FTZ R83, R207, R36, R83 ;  /* 0x00000024cf537223 */ /* 0x000fe40000010053 */
[----:B------:R-:W-:Y:S02]  /*1560*/  FFMA.FTZ R181, R36, R204, R181 ;  /* 0x000000cc24b57223 */ /* 0x000fe400000100b5 */
[----:B--2---:R-:W-:Y:S02]  /*1570*/  FMUL.FTZ R199, R198, R208 ;  /* 0x000000d0c6c77220 */ /* 0x004fe40000410000 */
[----:B---3--:R-:W-:-:S03]  /*1580*/  FMUL.FTZ R198, R197, R209 ;  /* 0x000000d1c5c67220 */ /* 0x008fc60000410000 */
[----:B------:R-:W-:Y:S01]  /*1590*/  STL [R1+0x18], R199 ;  /* 0x000018c701007387 */ /* 0x000fe20000100800 */
[----:B------:R-:W-:Y:S02]  /*15a0*/  FMUL.FTZ R197, R196, R210 ;  /* 0x000000d2c4c57220 */ /* 0x000fe40000410000 */
[----:B------:R-:W-:Y:S01]  /*15b0*/  FMUL.FTZ R196, R252, R211 ;  /* 0x000000d3fcc47220 */ /* 0x000fe20000410000 */
[----:B------:R-:W-:Y:S04]  /*15c0*/  STL [R1+0x14], R198 ;  /* 0x000014c601007387 */ /* 0x000fe80000100800 */
[----:B------:R-:W-:Y:S04]  /*15d0*/  STL [R1+0x4], R197 ;  /* 0x000004c501007387 */ /* 0x000fe80000100800 */
[----:B------:R1:W-:Y:S04]  /*15e0*/  STL [R1], R196 ;  /* 0x000000c401007387 */ /* 0x0003e80000100800 */
[----:B0-----:R0:W5:Y:S04]  /*15f0*/  LDL.LU R39, [R1+0x6c] ;  /* 0x00006c0001277983 */ /* 0x0011680000300800 */
[----:B------:R0:W5:Y:S04]  /*1600*/  LDL.LU R38, [R1+0x68] ;  /* 0x0000680001267983 */ /* 0x0001680000300800 */
[----:B------:R0:W5:Y:S04]  /*1610*/  LDL.LU R37, [R1+0x64] ;  /* 0x0000640001257983 */ /* 0x0001680000300800 */
[----:B------:R0:W5:Y:S01]  /*1620*/  LDL.LU R36, [R1+0x60] ;  /* 0x0000600001247983 */ /* 0x0001620000300800 */
[----:B------:R-:W-:-:S02]  /*1630*/  FADD.FTZ R182, -R237, R182 ;  /* 0x000000b6edb67221 */ /* 0x000fc40000010100 */
[----:B------:R-:W-:Y:S02]  /*1640*/  FMUL.FTZ R240, R2, R180 ;  /* 0x000000b402f07220 */ /* 0x000fe40000410000 */
[----:B------:R-:W-:Y:S02]  /*1650*/  FADD.FTZ R180, R178, R206 ;  /* 0x000000ceb2b47221 */ /* 0x000fe40000010000 */
[----:B------:R-:W-:Y:S02]  /*1660*/  FMUL.FTZ R248, R2, R182 ;  /* 0x000000b602f87220 */ /* 0x000fe40000410000 */
[----:B------:R-:W-:Y:S02]  /*1670*/  FADD.FTZ R183, -R237, R183 ;  /* 0x000000b7edb77221 */ /* 0x000fe40000010100 */
[----:B------:R-:W-:Y:S02]  /*1680*/  FADD.FTZ R182, R180, R204 ;  /* 0x000000ccb4b67221 */ /* 0x000fe40000010000 */
[----:B------:R-:W-:-:S02]  /*1690*/  FMUL.FTZ R247, R2, R183 ;  /* 0x000000b702f77220 */ /* 0x000fc40000410000 */
[----:B------:R-:W-:Y:S02]  /*16a0*/  FADD.FTZ R182, R182, R199 ;  /* 0x000000c7b6b67221 */ /* 0x000fe40000010000 */
[----:B------:R-:W-:Y:S02]  /*16b0*/  FFMA.FTZ R183, R250, R199, R181 ;  /* 0x000000c7fab77223 */ /* 0x000fe400000100b5 */
[C---:B------:R-:W-:Y:S02]  /*16c0*/  FMUL.FTZ R238, R2.reuse, R176 ;  /* 0x000000b002ee7220 */ /* 0x040fe40000410000 */
[----:B------:R-:W-:Y:S02]  /*16d0*/  FMUL.FTZ R176, R2, R184 ;  /* 0x000000b802b07220 */ /* 0x000fe40000410000 */
[----:B------:R-:W-:Y:S02]  /*16e0*/  FADD.FTZ R182, R182, R198 ;  /* 0x000000c6b6b67221 */ /* 0x000fe40000010000 */
[----:B------:R-:W-:-:S02]  /*16f0*/  FFMA.FTZ R184, R249, R198, R183 ;  /* 0x000000c6f9b87223 */ /* 0x000fc400000100b7 */
[----:B------:R-:W-:Y:S02]  /*1700*/  FADD.FTZ R183, R182, R197 ;  /* 0x000000c5b6b77221 */ /* 0x000fe40000010000 */
[----:B------:R-:W-:Y:S02]  /*1710*/  FFMA.FTZ R184, R248, R197, R184 ;  /* 0x000000c5f8b87223 */ /* 0x000fe400000100b8 */
[----:B------:R-:W-:Y:S02]  /*1720*/  FFMA.FTZ R86, R210, R248, R86 ;  /* 0x000000f8d2567223 */ /* 0x000fe40000010056 */
[----:B------:R-:W-:Y:S02]  /*1730*/  FFMA.FTZ R184, R247, R196, R184 ;  /* 0x000000c4f7b87223 */ /* 0x000fe400000100b8 */
[----:B------:R-:W-:Y:S02]  /*1740*/  FMUL.FTZ R252, R251, R212 ;  /* 0x000000d4fbfc7220 */ /* 0x000fe40000410000 */
[----:B------:R-:W-:-:S02]  /*1750*/  FMUL.FTZ R251, R246, R213 ;  /* 0x000000d5f6fb7220 */ /* 0x000fc40000410000 */
[----:B------:R-:W-:Y:S02]  /*1760*/  FADD.FTZ R114, R114, R210 ;  /* 0x000000d272727221 */ /* 0x000fe40000010000 */
[C---:B------:R-:W-:Y:S02]  /*1770*/  FMUL.FTZ R210, R2.reuse, R186 ;  /* 0x000000ba02d27220 */ /* 0x040fe40000410000 */
[----:B------:R-:W-:Y:S02]  /*1780*/  FFMA.FTZ R186, R241, R252, R184 ;  /* 0x000000fcf1ba7223 */ /* 0x000fe400000100b8 */
[----:B------:R-:W-:Y:S02]  /*1790*/  FFMA.FTZ R87, R211, R247, R87 ;  /* 0x000000f7d3577223 */ /* 0x000fe40000010057 */
[----:B------:R-:W-:Y:S02]  /*17a0*/  FADD.FTZ R115, R115, R211 ;  /* 0x000000d373737221 */ /* 0x000fe40000010000 */
[----:B------:R-:W-:-:S02]  /*17b0*/  FMUL.FTZ R211, R2, R187 ;  /* 0x000000bb02d37220 */ /* 0x000fc40000410000 */
[C---:B------:R-:W-:Y:S02]  /*17c0*/  FADD.FTZ R200, -R237.reuse, R200 ;  /* 0x000000c8edc87221 */ /* 0x040fe40000010100 */
[C---:B------:R-:W-:Y:S02]  /*17d0*/  FADD.FTZ R201, -R237.reuse, R201 ;  /* 0x000000c9edc97221 */ /* 0x040fe40000010100 */
[C---:B------:R-:W-:Y:S02]  /*17e0*/  FADD.FTZ R202, -R237.reuse, R202 ;  /* 0x000000caedca7221 */ /* 0x040fe40000010100 */
[----:B------:R-:W-:Y:S02]  /*17f0*/  FADD.FTZ R203, -R237, R203 ;  /* 0x000000cbedcb7221 */ /* 0x000fe40000010100 */
[C---:B------:R-:W-:Y:S02]  /*1800*/  FMUL.FTZ R180, R2.reuse, R188 ;  /* 0x000000bc02b47220 */ /* 0x040fe40000410000 */
[----:B------:R-:W-:-:S02]  /*1810*/  FMUL.FTZ R237, R2, R177 ;  /* 0x000000b102ed7220 */ /* 0x000fc40000410000 */
[----:B------:R-:W-:Y:S02]  /*1820*/  FFMA.FTZ R92, R216, R211, R92 ;  /* 0x000000d3d85c7223 */ /* 0x000fe4000001005c */
[----:B------:R-:W-:Y:S02]  /*1830*/  FADD.FTZ R120, R120, R216 ;  /* 0x000000d878787221 */ /* 0x000fe40000010000 */
[----:B------:R-:W-:Y:S02]  /*1840*/  FMUL.FTZ R179, R2, R189 ;  /* 0x000000bd02b37220 */ /* 0x000fe40000410000 */
[----:B------:R-:W-:Y:S02]  /*1850*/  FMUL.FTZ R216, R76, R216 ;  /* 0x000000d84cd87220 */ /* 0x000fe40000410000 */
[----:B------:R-:W-:Y:S02]  /*1860*/  FFMA.FTZ R93, R217, R210, R93 ;  /* 0x000000d2d95d7223 */ /* 0x000fe4000001005d */
[----:B------:R-:W-:-:S02]  /*1870*/  FADD.FTZ R121, R121, R217 ;  /* 0x000000d979797221 */ /* 0x000fc40000010000 */
[----:B------:R-:W-:Y:S02]  /*1880*/  FMUL.FTZ R217, R77, R217 ;  /* 0x000000d94dd97220 */ /* 0x000fe40000410000 */
[----:B------:R-:W-:Y:S02]  /*1890*/  FADD.FTZ R122, R122, R218 ;  /* 0x000000da7a7a7221 */ /* 0x000fe40000010000 */
[----:B------:R-:W-:Y:S02]  /*18a0*/  FMUL.FTZ R178, R2, R190 ;  /* 0x000000be02b27220 */ /* 0x000fe40000410000 */
[----:B------:R-:W-:Y:S02]  /*18b0*/  FFMA.FTZ R88, R212, R241, R88 ;  /* 0x000000f1d4587223 */ /* 0x000fe40000010058 */
[----:B------:R-:W-:Y:S02]  /*18c0*/  FADD.FTZ R116, R116, R212 ;  /* 0x000000d474747221 */ /* 0x000fe40000010000 */
[----:B------:R-:W-:-:S02]  /*18d0*/  FMUL.FTZ R212, R79, R219 ;  /* 0x000000db4fd47220 */ /* 0x000fc40000410000 */
[----:B------:R-:W-:Y:S02]  /*18e0*/  FMUL.FTZ R181, R72, R220 ;  /* 0x000000dc48b57220 */ /* 0x000fe40000410000 */
[C---:B------:R-:W-:Y:S02]  /*18f0*/  FMUL.FTZ R177, R2.reuse, R191 ;  /* 0x000000bf02b17220 */ /* 0x040fe40000410000 */
[----:B------:R-:W-:Y:S02]  /*1900*/  FMUL.FTZ R182, R73, R221 ;  /* 0x000000dd49b67220 */ /* 0x000fe40000410000 */
[----:B----4-:R-:W-:Y:S02]  /*1910*/  FMUL.FTZ R246, R243, R214 ;  /* 0x000000d6f3f67220 */ /* 0x010fe40000410000 */
[----:B------:R-:W-:Y:S02]  /*1920*/  FMUL.FTZ R243, R205, R215 ;  /* 0x000000d7cdf37220 */ /* 0x000fe40000410000 */
[----:B------:R-:W-:-:S02]  /*1930*/  FMUL.FTZ R205, R2, R185 ;  /* 0x000000b902cd7220 */ /* 0x000fc40000410000 */
[----:B------:R-:W-:-:S04]  /*1940*/  FADD.FTZ R185, R183, R196 ;  /* 0x000000c4b7b97221 */ /* 0x000fc80000010000 */
[----:B------:R-:W-:-:S04]  /*1950*/  FADD.FTZ R185, R185, R252 ;  /* 0x000000fcb9b97221 */ /* 0x000fc80000010000 */
        /* <DEDUP_REMOVED lines=21> */
[----:B-1----:R-:W-:Y:S02]  /*1ab0*/  FMUL.FTZ R196, R75, R223 ;  /* 0x000000df4bc47220 */ /* 0x002fe40000410000 */
[----:B------:R-:W-:Y:S02]  /*1ac0*/  FADD.FTZ R188, R188, R183 ;  /* 0x000000b7bcbc7221 */ /* 0x000fe40000010000 */
        /* <DEDUP_REMOVED lines=8> */
[----:B------:R-:W-:Y:S01]  /*1b50*/  FFMA.FTZ R191, R187, R197, R189 ;  /* 0x000000c5bbbf7223 */ /* 0x000fe200000100bd */
[----:B------:R-:W-:Y:S01]  /*1b60*/  MOV R204, R203 ;  /* 0x000000cb00cc7202 */ /* 0x000fe20000000f00 */
[----:B------:R-:W-:Y:S01]  /*1b70*/  FADD.FTZ R189, R190, R198 ;  /* 0x000000c6bebd7221 */ /* 0x000fe20000010000 */
[----:B------:R-:W-:Y:S01]  /*1b80*/  MOV R203, R202 ;  /* 0x000000ca00cb7202 */ /* 0x000fe20000000f00 */
[----:B------:R-:W-:Y:S02]  /*1b90*/  FMUL.FTZ R185, R2, R193 ;  /* 0x000000c102b97220 */ /* 0x000fe40000410000 */
[----:B------:R-:W-:Y:S02]  /*1ba0*/  FMUL.FTZ R199, R70, R226 ;  /* 0x000000e246c77220 */ /* 0x000fe40000410000 */
[----:B------:R-:W-:Y:S01]  /*1bb0*/  FFMA.FTZ R190, R186, R198, R191 ;  /* 0x000000c6babe7223 */ /* 0x000fe200000100bf */
[----:B------:R-:W-:Y:S01]  /*1bc0*/  MOV R202, R201 ;  /* 0x000000c900ca7202 */ /* 0x000fe20000000f00 */
[----:B------:R-:W-:Y:S01]  /*1bd0*/  FMUL.FTZ R184, R2, R192 ;  /* 0x000000c002b87220 */ /* 0x000fe20000410000 */
[----:B------:R-:W-:Y:S01]  /*1be0*/  MOV R201, R200 ;  /* 0x000000c800c97202 */ /* 0x000fe20000000f00 */
        /* <DEDUP_REMOVED lines=8> */
[----:B------:R-:W-:Y:S02]  /*1c70*/  FMUL.FTZ R202, R2, R202 ;  /* 0x000000ca02ca7220 */ /* 0x000fe40000410000 */
[----:B------:R-:W-:Y:S02]  /*1c80*/  FMUL.FTZ R207, R65, R229 ;  /* 0x000000e541cf7220 */ /* 0x000fe40000410000 */
[----:B------:R-:W-:Y:S02]  /*1c90*/  FADD.FTZ R191, R189, R206 ;  /* 0x000000cebdbf7221 */ /* 0x000fe40000010000 */
[----:B------:R-:W-:Y:S02]  /*1ca0*/  FFMA.FTZ R190, R201, R206, R190 ;  /* 0x000000cec9be7223 */ /* 0x000fe400000100be */
[----:B------:R-:W-:-:S02]  /*1cb0*/  FFMA.FTZ R89, R213, R240, R89 ;  /* 0x000000f0d5597223 */ /* 0x000fc40000010059 */
[----:B------:R-:W-:Y:S01]  /*1cc0*/  FADD.FTZ R117, R117, R213 ;  /* 0x000000d575757221 */ /* 0x000fe20000010000 */
[----:B------:R-:W-:Y:S01]  /*1cd0*/  HFMA2.MMA R213, -RZ, RZ, 0, 2.384185791015625e-07 ;  /* 0x00000004ffd57435 */ /* 0x000fe200000001ff */
[----:B------:R-:W-:Y:S02]  /*1ce0*/  FFMA.FTZ R84, R208, R250, R84 ;  /* 0x000000fad0547223 */ /* 0x000fe40000010054 */
[----:B------:R-:W-:Y:S02]  /*1cf0*/  FADD.FTZ R112, R112, R208 ;  /* 0x000000d070707221 */ /* 0x000fe40000010000 */
[----:B------:R-:W-:Y:S02]  /*1d00*/  FMUL.FTZ R203, R2, R203 ;  /* 0x000000cb02cb7220 */ /* 0x000fe40000410000 */
[----:B------:R-:W-:Y:S02]  /*1d10*/  FMUL.FTZ R208, R66, R230 ;  /* 0x000000e642d07220 */ /* 0x000fe40000410000 */
[----:B------:R-:W-:-:S02]  /*1d20*/  FADD.FTZ R191, R191, R207 ;  /* 0x000000cfbfbf7221 */ /* 0x000fc40000010000 */
[----:B------:R-:W-:Y:S01]  /*1d30*/  FFMA.FTZ R190, R202, R207, R190 ;  /* 0x000000cfcabe7223 */ /* 0x000fe200000100be */
[----:B------:R-:W-:Y:S01]  /*1d40*/  IADD3 R188, R235, 0x600, RZ ;  /* 0x00000600ebbc7810 */ /* 0x000fe20007ffe0ff */
[----:B------:R-:W-:Y:S02]  /*1d50*/  FFMA.FTZ R85, R209, R249, R85 ;  /* 0x000000f9d1557223 */ /* 0x000fe40000010055 */
[----:B------:R-:W-:Y:S02]  /*1d60*/  FADD.FTZ R113, R113, R209 ;  /* 0x000000d171717221 */ /* 0x000fe40000010000 */
[----:B------:R-:W-:Y:S02]  /*1d70*/  FMUL.FTZ R204, R2, R204 ;  /* 0x000000cc02cc7220 */ /* 0x000fe40000410000 */
[----:B------:R-:W-:Y:S02]  /*1d80*/  FMUL.FTZ R209, R67, R231 ;  /* 0x000000e743d17220 */ /* 0x000fe40000410000 */
[----:B------:R-:W-:-:S02]  /*1d90*/  FADD.FTZ R191, R191, R208 ;  /* 0x000000d0bfbf7221 */ /* 0x000fc40000010000 */
[----:B------:R-:W-:Y:S02]  /*1da0*/  FFMA.FTZ R190, R203, R208, R190 ;  /* 0x000000d0cbbe7223 */ /* 0x000fe400000100be */
        /* <DEDUP_REMOVED lines=30> */
[----:B------:R-:W-:-:S04]  /*1f90*/  IMAD.WIDE.U32 R188, R188, R213, c[0x0][0x190] ;  /* 0x00006400bcbc7625 */ /* 0x000fc800078e00d5 */
[----:B------:R-:W-:Y:S02]  /*1fa0*/  FADD.FTZ R191, R191, R209 ;  /* 0x000000d1bfbf7221 */ /* 0x000fe40000010000 */
[----:B------:R-:W-:Y:S02]  /*1fb0*/  FFMA.FTZ R190, R204, R209, R190 ;  /* 0x000000d1ccbe7223 */ /* 0x000fe400000100be */
.L_x_12813:
[----:B0-----:R-:W-:Y:S05]  /*1fc0*/  BSYNC B0 ;  /* 0x0000000000007941 */ /* 0x001fea0003800000 */
.L_x_12811:
[----:B------:R-:W2:Y:S04]  /*1fd0*/  LDL R193, [R1+0x38] ;  /* 0x0000380001c17983 */ /* 0x000ea80000100800 */
[----:B------:R0:W5:Y:S04]  /*1fe0*/  LDG.E R213, [R188.64] ;  /* 0x00000004bcd57981 */ /* 0x000168000c1e1900 */
[----:B------:R-:W1:Y:S02]  /*1ff0*/  S2R R192, SR_TID.X ;  /* 0x0000000000c07919 */ /* 0x000e640000002100 */
[----:B-1----:R-:W-:-:S04]  /*2000*/  SHF.R.U32.HI R194, RZ, 0x5, R192 ;  /* 0x00000005ffc27819 */ /* 0x002fc800000116c0 */
[----:B------:R-:W-:Y:S02]  /*2010*/  LOP3.LUT R215, R194, 0x7fffff8, RZ, 0xc0, !PT ;  /* 0x07fffff8c2d77812 */ /* 0x000fe400078ec0ff */
[----:B------:R-:W-:Y:S02]  /*2020*/  LOP3.LUT P2, RZ, R192, 0x1f, RZ, 0xc0, !PT ;  /* 0x0000001fc0ff7812 */ /* 0x000fe4000784c0ff */
[----:B--2---:R-:W-:-:S13]  /*2030*/  LOP3.LUT P1, RZ, R193, 0xff, RZ, 0xc0, !PT ;  /* 0x000000ffc1ff7812 */ /* 0x004fda000782c0ff */
[----:B------:R-:W-:Y:S01]  /*2040*/  @!P1 IADD3 R215, R215, 0x8, RZ ;  /* 0x00000008d7d79810 */ /* 0x000fe20007ffe0ff */
[----:B------:R-:W-:Y:S05]  /*2050*/  BRA.DIV ~URZ, `(.L_x_12814) ;  /* 0x000030e27f007947 */ /* 0x000fea000b800000 */
[----:B0-----:R0:W1:Y:S02]  /*2060*/  SHFL.DOWN PT, R193, R191, 0x10, 0x1f ;  /* 0x0a001f00bfc17f89 */ /* 0x00106400000e0000 */
.L_x_12873:
        /* <DEDUP_REMOVED lines=18> */
.L_x_12874:
[----:B--2---:R-:W-:Y:S01]  /*2190*/  ISETP.GE.AND P1, PT, R234, 0x1, PT ;  /* 0x00000001ea00780c */ /* 0x004fe20003f26270 */
[----:B------:R-:W-:Y:S01]  /*21a0*/  FADD.FTZ R188, R193, R191 ;  /* 0x000000bfc1bc7221 */ /* 0x000fe20000010000 */
[----:B-1----:R-:W-:Y:S01]  /*21b0*/  @!P2 LOP3.LUT R191, R194, 0x7, RZ, 0xc0, !PT ;  /* 0x00000007c2bfa812 */ /* 0x002fe200078ec0ff */
[----:B------:R-:W1:Y:S01]  /*21c0*/  S2R R192, SR_TID.X ;  /* 0x0000000000c07919 */ /* 0x000e620000002100 */
[----:B0-----:R-:W-:Y:S01]  /*21d0*/  FADD.FTZ R189, R189, R190 ;  /* 0x000000bebdbd7221 */ /* 0x001fe20000010000 */
[----:B------:R-:W-:Y:S01]  /*21e0*/  WARPSYNC 0xffffffff ;  /* 0xffffffff00007948 */ /* 0x000fe20003800000 */
[----:B------:R-:W-:Y:S02]  /*21f0*/  @!P2 IADD3 R191, R215, R191, RZ ;  /* 0x000000bfd7bfa210 */ /* 0x000fe40007ffe0ff */
[----:B------:R-:W-:-:S03]  /*2200*/  MOV R214, RZ ;  /* 0x000000ff00d67202 */ /* 0x000fc60000000f00 */
[----:B------:R0:W-:Y:S02]  /*2210*/  @!P2 STS.64 [R191.X8+0x7000], R188 ;  /* 0x007000bcbf00a388 */ /* 0x0001e40000008a00 */
[----:B0-----:R-:W-:-:S05]  /*2220*/  @P1 IADD3 R188, R234, -0x1, RZ ;  /* 0xffffffffeabc1810 */ /* 0x001fca0007ffe0ff */
[----:B------:R-:W-:-:S05]  /*2230*/  @P1 IMAD R188, R188, c[0x0][0x168], RZ ;  /* 0x00005a00bcbc1a24 */ /* 0x000fca00078e02ff */
[----:B------:R-:W-:-:S04]  /*2240*/  @P1 SHF.R.S32.HI R189, RZ, 0x1f, R188 ;  /* 0x0000001fffbd1819 */ /* 0x000fc800000114bc */
[----:B------:R-:W-:Y:S02]  /*2250*/  @P1 LEA.HI R188, R189, R188, RZ, 0x2 ;  /* 0x000000bcbdbc1211 */ /* 0x000fe400078f10ff */
[----:B-1----:R-:W-:Y:S01]  /*2260*/  @P1 LOP3.LUT R189, R192, 0xff, RZ, 0xc0, !PT ;  /* 0x000000ffc0bd1812 */ /* 0x002fe200078ec0ff */
[----:B------:R-:W-:Y:S03]  /*2270*/  BAR.SYNC.DEFER_BLOCKING 0x0 ;  /* 0x0000000000007b1d */ /* 0x000fe60000010000 */
[----:B------:R-:W-:Y:S02]  /*2280*/  @P1 LEA.HI.SX32 R214, R188, R189, 0x1e ;  /* 0x000000bdbcd61211 */ /* 0x000fe400078ff2ff */
[----:B------:R-:W-:-:S05]  /*2290*/  @P1 MOV R188, 0x10 ;  /* 0x0000001000bc1802 */ /* 0x000fca0000000f00 */
[----:B------:R-:W-:-:S05]  /*22a0*/  @P1 IMAD.WIDE.U32 R188, R214, R188, c[0x0][0x170] ;  /* 0x00005c00d6bc1625 */ /* 0x000fca00078e00bc */
        /* <DEDUP_REMOVED lines=20> */
[----:B------:R-:W1:Y:S01]  /*23f0*/  LDS.128 R192, [R215.X8+0x7030] ;  /* 0x00703000d7c07984 */ /* 0x000e620000008c00 */
[----:B0-----:R-:W-:Y:S02]  /*2400*/  FADD.FTZ R188, R220, R188 ;  /* 0x000000bcdcbc7221 */ /* 0x001fe40000010000 */
[----:B------:R-:W-:-:S02]  /*2410*/  FADD.FTZ R189, R219, R189 ;  /* 0x000000bddbbd7221 */ /* 0x000fc40000010000 */
[----:B------:R-:W-:Y:S02]  /*2420*/  FADD.FTZ R188, R190, R188 ;  /* 0x000000bcbebc7221 */ /* 0x000fe40000010000 */
[----:B------:R-:W-:Y:S02]  /*2430*/  FADD.FTZ R189, R191, R189 ;  /* 0x000000bdbfbd7221 */ /* 0x000fe40000010000 */
[----:B-1----:R-:W-:Y:S02]  /*2440*/  FADD.FTZ R188, R188, R192 ;  /* 0x000000c0bcbc7221 */ /* 0x002fe40000010000 */
[----:B------:R-:W-:Y:S02]  /*2450*/  FADD.FTZ R189, R189, R193 ;  /* 0x000000c1bdbd7221 */ /* 0x000fe40000010000 */
[----:B------:R-:W-:Y:S02]  /*2460*/  FADD.FTZ R188, R194, R188 ;  /* 0x000000bcc2bc7221 */ /* 0x000fe40000010000 */
[----:B------:R-:W-:-:S02]  /*2470*/  FADD.FTZ R189, R195, R189 ;  /* 0x000000bdc3bd7221 */ /* 0x000fc40000010000 */
[----:B------:R-:W-:Y:S02]  /*2480*/  FMUL.FTZ R188, R188, c[0x0][0x1e0] ;  /* 0x00007800bcbc7a20 */ /* 0x000fe40000410000 */
[----:B------:R-:W-:-:S03]  /*2490*/  FMUL.FTZ R195, R189, c[0x0][0x1e0] ;  /* 0x00007800bdc37a20 */ /* 0x000fc60000410000 */
[----:B------:R-:W-:Y:S02]  /*24a0*/  FSEL R194, R188, RZ, !P5 ;  /* 0x000000ffbcc27208 */ /* 0x000fe40006800000 */
[----:B------:R-:W-:Y:S02]  /*24b0*/  @!P0 ISETP.NE.U32.AND P5, PT, RZ, c[0x0][0x218], PT ;  /* 0x00008600ff008a0c */ /* 0x000fe40003fa5070 */
        /* <DEDUP_REMOVED lines=8> */
.L_x_12817:
[----:B------:R-:W-:Y:S05]  /*2540*/  BSYNC B0 ;  /* 0x0000000000007941 */ /* 0x000fea0003800000 */
.L_x_12816:
[----:B------:R-:W-:Y:S01]  /*2550*/  @!P0 ISETP.NE.AND.EX P4, PT, RZ, c[0x0][0x21c], PT, P4 ;  /* 0x00008700ff008a0c */ /* 0x000fe20003f85340 */
[----:B------:R-:W-:Y:S01]  /*2560*/  @P1 FMUL.FTZ R189, R188, c[0x0][0x1ec] ;  /* 0x00007b00bcbd1a20 */ /* 0x000fe20000410000 */
[----:B------:R-:W-:Y:S01]  /*2570*/  BSSY B0, `(.L_x_12818) ;  /* 0x000000d000007945 */ /* 0x000fe20003800000 */
[----:B------:R-:W-:Y:S02]  /*2580*/  ISETP.NE.U32.AND P6, PT, RZ, c[0x0][0x258], PT ;  /* 0x00009600ff007a0c */ /* 0x000fe40003fc5070 */
[----:B------:R-:W-:Y:S01]  /*2590*/  @P1 FMUL.FTZ R221, R189, c[0x0][0x1e8] ;  /* 0x00007a00bddd1a20 */ /* 0x000fe20000410000 */
[----:B------:R-:W-:Y:S01]  /*25a0*/  @!P0 FSEL R222, R33, RZ, P4 ;  /* 0x000000ff21de8208 */ /* 0x000fe20002000000 */
[----:B------:R-:W-:Y:S05]  /*25b0*/  @!P0 BRA `(.L_x_12819) ;  /* 0x0000008000008947 */ /* 0x000fea0003800000 */
[----:B------:R-:W2:Y:S04]  /*25c0*/  LDL R191, [R1+0x10] ;  /* 0x0000100001bf7983 */ /* 0x000ea80000100800 */
[----:B------:R-:W3:Y:S01]  /*25d0*/  LDL R190, [R1+0x24] ;  /* 0x0000240001be7983 */ /* 0x000ee20000100800 */
[----:B------:R-:W-:-:S04]  /*25e0*/  ISETP.NE.U32.AND P4, PT, RZ, c[0x0][0x218], PT ;  /* 0x00008600ff007a0c */ /* 0x000fc80003f85070 */
[----:B------:R-:W-:Y:S01]  /*25f0*/  ISETP.NE.AND.EX P4, PT, RZ, c[0x0][0x21c], PT, P4 ;  /* 0x00008700ff007a0c */ /* 0x000fe20003f85340 */
[----:B--2---:R-:W-:-:S04]  /*2600*/  FFMA.FTZ R189, R191, R195, R194 ;  /* 0x000000c3bfbd7223 */ /* 0x004fc800000100c2 */
[----:B---3--:R-:W-:-:S04]  /*2610*/  FADD.FTZ R189, R190, -R189 ;  /* 0x800000bdbebd7221 */ /* 0x008fc80000010000 */
[----:B------:R-:W-:-:S04]  /*2620*/  FMUL.FTZ R222, R2, R189 ;  /* 0x000000bd02de7220 */ /* 0x000fc80000410000 */
[----:B------:R-:W-:Y:S02]  /*2630*/  @P4 FADD.FTZ R222, R33, R222 ;  /* 0x000000de21de4221 */ /* 0x000fe40000010000 */
.L_x_12819:
[----:B------:R-:W-:Y:S05]  /*2640*/  BSYNC B0 ;  /* 0x0000000000007941 */ /* 0x000fea0003800000 */
.L_x_12818:
[----:B------:R-:W-:Y:S01]  /*2650*/  @P1 FMUL.FTZ R189, R60, R221 ;  /* 0x000000dd3cbd1220 */ /* 0x000fe20000410000 */
[----:B------:R-:W-:Y:S01]  /*2660*/  @P1 LOP3.LUT P4, RZ, R4, 0xff, RZ, 0xc0, !PT ;  /* 0x000000ff04ff1812 */ /* 0x000fe2000788c0ff */
[----:B------:R-:W-:Y:S01]  /*2670*/  BSSY B0, `(.L_x_12820) ;  /* 0x0000012000007945 */ /* 0x000fe20003800000 */
[----:B------:R-:W-:Y:S02]  /*2680*/  ISETP.NE.AND.EX P6, PT, RZ, c[0x0][0x25c], PT, P6 ;  /* 0x00009700ff007a0c */ /* 0x000fe40003fc5360 */
[----:B------:R-:W-:Y:S02]  /*2690*/  ISETP.NE.AND.EX P2, PT, RZ, c[0x0][0x25c], PT, P2 ;  /* 0x00009700ff007a0c */ /* 0x000fe40003f45320 */
[----:B------:R-:W-:Y:S02]  /*26a0*/  @!P0 ISETP.NE.AND.EX P3, PT, RZ, c[0x0][0x21c], PT, P3 ;  /* 0x00008700ff008a0c */ /* 0x000fe40003f65330 */
[----:B------:R-:W-:Y:S02]  /*26b0*/  @!P0 ISETP.NE.AND.EX P5, PT, RZ, c[0x0][0x21c], PT, P5 ;  /* 0x00008700ff008a0c */ /* 0x000fe40003fa5350 */
[----:B------:R-:W-:-:S02]  /*26c0*/  P2R R215, PR, RZ, 0x40 ;  /* 0x00000040ffd77803 */ /* 0x000fc40000000000 */
[----:B------:R-:W-:Y:S02]  /*26d0*/  @P1 SEL R172, R189, RZ, P4 ;  /* 0x000000ffbdac1207 */ /* 0x000fe40002000000 */
[----:B------:R-:W-:Y:S02]  /*26e0*/  SEL R188, R188, R168, P2 ;  /* 0x000000a8bcbc7207 */ /* 0x000fe40001000000 */
        /* <DEDUP_REMOVED lines=10> */
.L_x_12821:
[----:B------:R-:W-:Y:S05]  /*2790*/  BSYNC B0 ;  /* 0x0000000000007941 */ /* 0x000fea0003800000 */
.L_x_12820:
[----:B------:R-:W-:Y:S01]  /*27a0*/  BSSY B0, `(.L_x_12822) ;  /* 0x000000c000007945 */ /* 0x000fe20003800000 */
[----:B------:R-:W-:Y:S02]  /*27b0*/  @P6 MOV R189, 0x10 ;  /* 0x0000001000bd6802 */ /* 0x000fe40000000f00 */
        /* <DEDUP_REMOVED lines=10> */
.L_x_12823:
[----:B------:R-:W-:Y:S05]  /*2860*/  BSYNC B0 ;  /* 0x0000000000007941 */ /* 0x000fea0003800000 */
.L_x_12822:
[----:B------:R-:W-:Y:S01]  /*2870*/  @P6 IMAD.WIDE.U32 R192, R3, R189, c[0x0][0x258] ;  /* 0x0000960003c06625 */ /* 0x000fe200078e00bd */
[----:B------:R-:W-:Y:S02]  /*2880*/  SEL R189, R222, R169, P2 ;  /* 0x000000a9debd7207 */ /* 0x000fe40001000000 */
[----:B------:R-:W-:Y:S02]  /*2890*/  SEL R190, R220, R170, P2 ;  /* 0x000000aadcbe7207 */ /* 0x000fe40001000000 */
[----:B------:R-:W-:Y:S02]  /*28a0*/  SEL R191, R219, R171, P2 ;  /* 0x000000abdbbf7207 */ /* 0x000fe40001000000 */
[----:B------:R-:W-:Y:S02]  /*28b0*/  @!P0 ISETP.NE.U32.AND P3, PT, RZ, c[0x0][0x218], PT ;  /* 0x00008600ff008a0c */ /* 0x000fe40003f65070 */
[----:B------:R-:W-:Y:S01]  /*28c0*/  @P1 LOP3.LUT P5, RZ, R4, 0xff00, RZ, 0xc0, !PT ;  /* 0x0000ff0004ff1812 */ /* 0x000fe200078ac0ff */
[----:B------:R0:W-:Y:S01]  /*28d0*/  @P6 STG.E.128 [R192.64], R188 ;  /* 0x000000bcc0006986 */ /* 0x0001e2000c101d04 */
[----:B------:R-:W-:Y:S01]  /*28e0*/  @!P0 ISETP.NE.AND.EX P3, PT, RZ, c[0x0][0x21c], PT, P3 ;  /* 0x00008700ff008a0c */ /* 0x000fe20003f65330 */
[----:B0-----:R-:W-:-:S03]  /*28f0*/  @P1 FMUL.FTZ R191, R222, c[0x0][0x1ec] ;  /* 0x00007b00debf1a20 */ /* 0x001fc60000410000 */
[----:B------:R-:W-:Y:S01]  /*2900*/  @!P0 FSEL R190, R28, RZ, P3 ;  /* 0x000000ff1cbe8208 */ /* 0x000fe20001800000 */
[----:B------:R-:W-:Y:S01]  /*2910*/  @P1 FMUL.FTZ R188, R164, R221 ;  /* 0x000000dda4bc1220 */ /* 0x000fe20000410000 */
[----:B------:R-:W-:Y:S01]  /*2920*/  @P1 LOP3.LUT P3, RZ, R4, 0xff000000, RZ, 0xc0, !PT ;  /* 0xff00000004ff1812 */ /* 0x000fe2000786c0ff */
[----:B------:R-:W-:Y:S02]  /*2930*/  @P1 FMUL.FTZ R191, R191, c[0x0][0x1e8] ;  /* 0x00007a00bfbf1a20 */ /* 0x000fe40000410000 */
[----:B------:R-:W-:Y:S01]  /*2940*/  @P1 FMUL.FTZ R189, R219, c[0x0][0x1ec] ;  /* 0x00007b00dbbd1a20 */ /* 0x000fe20000410000 */
[----:B------:R-:W-:Y:S01]  /*2950*/  @P1 FSEL R222, R188, RZ, P4 ;  /* 0x000000ffbcde1208 */ /* 0x000fe20002000000 */
[----:B------:R-:W-:Y:S01]  /*2960*/  @P1 FMUL.FTZ R188, R220, c[0x0][0x1ec] ;  /* 0x00007b00dcbc1a20 */ /* 0x000fe20000410000 */
[----:B------:R-:W-:Y:S01]  /*2970*/  @P1 LOP3.LUT P4, RZ, R4, 0xff0000, RZ, 0xc0, !PT ;  /* 0x00ff000004ff1812 */ /* 0x000fe2000788c0ff */
[-C--:B------:R-:W-:Y:S02]  /*2980*/  @P1 FMUL.FTZ R4, R61, R191.reuse ;  /* 0x000000bf3d041220 */ /* 0x080fe40000410000 */
[----:B------:R-:W-:Y:S01]  /*2990*/  @P1 FMUL.FTZ R192, R189, c[0x0][0x1e8] ;  /* 0x00007a00bdc01a20 */ /* 0x000fe20000410000 */
[----:B------:R-:W-:Y:S01]  /*29a0*/  @P1 MOV R189, 0x10 ;  /* 0x0000001000bd1802 */ /* 0x000fe20000000f00 */
[----:B------:R-:W-:Y:S01]  /*29b0*/  @P1 FMUL.FTZ R191, R165, R191 ;  /* 0x000000bfa5bf1220 */ /* 0x000fe20000410000 */
[----:B------:R-:W-:Y:S01]  /*29c0*/  @P1 SEL R173, R4, RZ, P5 ;  /* 0x000000ff04ad1207 */ /* 0x000fe20002800000 */
[----:B------:R-:W-:-:S04]  /*29d0*/  @P1 FMUL.FTZ R4, R188, c[0x0][0x1e8] ;  /* 0x00007a00bc041a20 */ /* 0x000fc80000410000 */
[-C--:B------:R-:W-:Y:S02]  /*29e0*/  @P1 FMUL.FTZ R188, R62, R4.reuse ;  /* 0x000000043ebc1220 */ /* 0x080fe40000410000 */
[----:B------:R-:W-:Y:S02]  /*29f0*/  @P1 FMUL.FTZ R193, R166, R4 ;  /* 0x00000004a6c11220 */ /* 0x000fe40000410000 */
[-C--:B------:R-:W-:Y:S01]  /*2a00*/  @P1 FMUL.FTZ R4, R167, R192.reuse ;  /* 0x000000c0a7041220 */ /* 0x080fe20000410000 */
[----:B------:R-:W-:Y:S01]  /*2a10*/  @P1 SEL R174, R188, RZ, P4 ;  /* 0x000000ffbcae1207 */ /* 0x000fe20002000000 */
[----:B------:R-:W-:-:S05]  /*2a20*/  @P1 FMUL.FTZ R188, R63, R192 ;  /* 0x000000c03fbc1220 */ /* 0x000fca0000410000 */
[----:B------:R-:W-:Y:S01]  /*2a30*/  @P1 SEL R175, R188, RZ, P3 ;  /* 0x000000ffbcaf1207 */ /* 0x000fe20001800000 */
[----:B------:R-:W-:-:S05]  /*2a40*/  @P1 IMAD.WIDE.U32 R188, R214, R189, c[0x0][0x248] ;  /* 0x00009200d6bc1625 */ /* 0x000fca00078e00bd */
[----:B------:R0:W-:Y:S02]  /*2a50*/  @P1 STG.E.128 [R188.64], R172 ;  /* 0x000000acbc001986 */ /* 0x0001e4000c101d04 */
[----:B0-----:R-:W-:Y:S02]  /*2a60*/  @P1 MOV R188, 0x10 ;  /* 0x0000001000bc1802 */ /* 0x001fe40000000f00 */
[----:B------:R-:W-:-:S05]  /*2a70*/  @P1 IADD3 R189, R214, 0x100, RZ ;  /* 0x00000100d6bd1810 */ /* 0x000fca0007ffe0ff */
[----:B------:R-:W-:-:S05]  /*2a80*/  @P1 IMAD.WIDE.U32 R188, R189, R188, c[0x0][0x170] ;  /* 0x00005c00bdbc1625 */ /* 0x000fca00078e00bc */
[----:B------:R0:W5:Y:S01]  /*2a90*/  @P1 LDG.E.128 R164, [R188.64] ;  /* 0x00000004bca41981 */ /* 0x000162000c1e1d00 */
[----:B------:R-:W-:Y:S01]  /*2aa0*/  BSSY B0, `(.L_x_12824) ;  /* 0x0000009000007945 */ /* 0x000fe20003800000 */
[----:B------:R-:W-:Y:S05]  /*2ab0*/  @!P0 BRA `(.L_x_12825) ;  /* 0x0000007000008947 */ /* 0x000fea0003800000 */
[----:B------:R-:W2:Y:S01]  /*2ac0*/  LDL R223, [R1+0x18] ;  /* 0x0000180001df7983 */ /* 0x000ea20000100800 */
[----:B------:R-:W-:Y:S01]  /*2ad0*/  ISETP.NE.U32.AND P6, PT, RZ, c[0x0][0x218], PT ;  /* 0x00008600ff007a0c */ /* 0x000fe20003fc5070 */
[----:B0-----:R-:W-:-:S03]  /*2ae0*/  FFMA.FTZ R188, R250, R195, R194 ;  /* 0x000000c3fabc7223 */ /* 0x001fc600000100c2 */
[----:B------:R-:W-:Y:S01]  /*2af0*/  ISETP.NE.AND.EX P6, PT, RZ, c[0x0][0x21c], PT, P6 ;  /* 0x00008700ff007a0c */ /* 0x000fe20003fc5360 */
[----:B--2---:R-:W-:-:S04]  /*2b00*/  FADD.FTZ R188, R223, -R188 ;  /* 0x800000bcdfbc7221 */ /* 0x004fc80000010000 */
[----:B------:R-:W-:-:S08]  /*2b10*/  FMUL.FTZ R190, R2, R188 ;  /* 0x000000bc02be7220 */ /* 0x000fd00000410000 */
[----:B------:R-:W-:Y:S02]  /*2b20*/  @P6 FADD.FTZ R190, R28, R190 ;  /* 0x000000be1cbe6221 */ /* 0x000fe40000010000 */
.L_x_12825:
[----:B------:R-:W-:Y:S05]  /*2b30*/  BSYNC B0 ;  /* 0x0000000000007941 */ /* 0x000fea0003800000 */
.L_x_12824:
[----:B0-----:R-:W-:Y:S01]  /*2b40*/  @P1 FMUL.FTZ R188, R190, c[0x0][0x1ec] ;  /* 0x00007b00bebc1a20 */ /* 0x001fe20000410000 */
[----:B------:R-:W-:Y:S01]  /*2b50*/  @P1 FSEL R223, R193, RZ, P4 ;  /* 0x000000ffc1df1208 */ /* 0x000fe20002000000 */
[----:B------:R-:W-:Y:S01]  /*2b60*/  BSSY B0, `(.L_x_12826) ;  /* 0x0000016000007945 */ /* 0x000fe20003800000 */
[----:B------:R-:W-:Y:S01]  /*2b70*/  @!P0 ISETP.NE.U32.AND P4, PT, RZ, c[0x0][0x218], PT ;  /* 0x00008600ff008a0c */ /* 0x000fe20003f85070 */
[----:B------:R-:W-:Y:S01]  /*2b80*/  @P1 FMUL.FTZ R188, R188, c[0x0][0x1e8] ;  /* 0x00007a00bcbc1a20 */ /* 0x000fe20000410000 */
[----:B------:R-:W-:Y:S02]  /*2b90*/  @P1 FSEL R225, R191, RZ, P5 ;  /* 0x000000ffbfe11208 */ /* 0x000fe40002800000 */
[----:B------:R-:W-:Y:S01]  /*2ba0*/  @P1 LOP3.LUT P5, RZ, R5, 0xff, RZ, 0xc0, !PT ;  /* 0x000000ff05ff1812 */ /* 0x000fe200078ac0ff */
[-C--:B------:R-:W-:Y:S01]  /*2bb0*/  @P1 FMUL.FTZ R189, R56, R188.reuse ;  /* 0x000000bc38bd1220 */ /* 0x080fe20000410000 */
[----:B------:R-:W-:Y:S01]  /*2bc0*/  @!P0 ISETP.NE.AND.EX P4, PT, RZ, c[0x0][0x21c], PT, P4 ;  /* 0x00008700ff008a0c */ /* 0x000fe20003f85340 */
[----:B-----5:R-:W-:Y:S01]  /*2bd0*/  @P1 FMUL.FTZ R188, R164, R188 ;  /* 0x000000bca4bc1220 */ /* 0x020fe20000410000 */
[----:B------:R-:W-:-:S02]  /*2be0*/  @P1 FSEL R224, R4, RZ, P3 ;  /* 0x000000ff04e01208 */ /* 0x000fc40001800000 */
[----:B------:R-:W-:Y:S02]  /*2bf0*/  @P1 SEL R172, R189, RZ, P5 ;  /* 0x000000ffbdac1207 */ /* 0x000fe40002800000 */
[----:B------:R-:W-:Y:S02]  /*2c00*/  @P1 FSEL R226, R188, RZ, P5 ;  /* 0x000000ffbce21208 */ /* 0x000fe40002800000 */
[----:B------:R-:W-:Y:S02]  /*2c10*/  @!P0 ISETP.NE.U32.AND P5, PT, RZ, c[0x0][0x218], PT ;  /* 0x00008600ff008a0c */ /* 0x000fe40003fa5070 */
[----:B------:R-:W-:Y:S02]  /*2c20*/  @!P0 ISETP.NE.U32.AND P3, PT, RZ, c[0x0][0x218], PT ;  /* 0x00008600ff008a0c */ /* 0x000fe40003f65070 */
        /* <DEDUP_REMOVED lines=9> */
.L_x_12827:
[----:B------:R-:W-:Y:S05]  /*2cc0*/  BSYNC B0 ;  /* 0x0000000000007941 */ /* 0x000fea0003800000 */
.L_x_12826:
[----:B------:R-:W-:Y:S01]  /*2cd0*/  @!P0 ISETP.NE.AND.EX P5, PT, RZ, c[0x0][0x21c], PT, P5 ;  /* 0x00008700ff008a0c */ /* 0x000fe20003fa5350 */
[----:B------:R-:W-:Y:S01]  /*2ce0*/  BSSY B0, `(.L_x_12828) ;  /* 0x000000b000007945 */ /* 0x000fe20003800000 */
[----:B------:R-:W-:Y:S02]  /*2cf0*/  @P1 LOP3.LUT P4, RZ, R5, 0xff00, RZ, 0xc0, !PT ;  /* 0x0000ff0005ff1812 */ /* 0x000fe4000788c0ff */
        /* <DEDUP_REMOVED lines=9> */
.L_x_12829:
[----:B------:R-:W-:Y:S05]  /*2d90*/  BSYNC B0 ;  /* 0x0000000000007941 */ /* 0x000fea0003800000 */
.L_x_12828:
[----:B------:R-:W-:Y:S01]  /*2da0*/  @!P0 ISETP.NE.AND.EX P3, PT, RZ, c[0x0][0x21c], PT, P3 ;  /* 0x00008700ff008a0c */ /* 0x000fe20003f65330 */
[----:B------:R-:W-:Y:S01]  /*2db0*/  BSSY B0, `(.L_x_12830) ;  /* 0x000000b000007945 */ /* 0x000fe20003800000 */
[----:B------:R-:W-:Y:S02]  /*2dc0*/  @P1 LOP3.LUT P5, RZ, R5, 0xff0000, RZ, 0xc0, !PT ;  /* 0x00ff000005ff1812 */ /* 0x000fe400078ac0ff */
        /* <DEDUP_REMOVED lines=9> */
.L_x_12831:
[----:B------:R-:W-:Y:S05]  /*2e60*/  BSYNC B0 ;  /* 0x0000000000007941 */ /* 0x000fea0003800000 */
.L_x_12830:
[----:B------:R-:W-:Y:S01]  /*2e70*/  @P1 FMUL.FTZ R4, R189, c[0x0][0x1ec] ;  /* 0x00007b00bd041a20 */ /* 0x000fe20000410000 */
[----:B------:R-:W-:Y:S01]  /*2e80*/  @!P0 ISETP.NE.U32.AND P6, PT, RZ, c[0x0][0x218], PT ;  /* 0x00008600ff008a0c */ /* 0x000fe20003fc5070 */
[----:B------:R-:W-:Y:S01]  /*2e90*/  @P1 FADD.FTZ R160, R160, R222 ;  /* 0x000000dea0a01221 */ /* 0x000fe20000010000 */
[----:B------:R-:W-:Y:S01]  /*2ea0*/  @P1 LOP3.LUT P3, RZ, R5, 0xff000000, RZ, 0xc0, !PT ;  /* 0xff00000005ff1812 */ /* 0x000fe2000786c0ff */
[----:B------:R-:W-:Y:S01]  /*2eb0*/  @P1 FMUL.FTZ R193, R4, c[0x0][0x1e8] ;  /* 0x00007a0004c11a20 */ /* 0x000fe20000410000 */
[----:B------:R-:W-:Y:S01]  /*2ec0*/  @!P0 ISETP.NE.AND.EX P6, PT, RZ, c[0x0][0x21c], PT, P6 ;  /* 0x00008700ff008a0c */ /* 0x000fe20003fc5360 */
[----:B------:R-:W-:Y:S01]  /*2ed0*/  @P1 FMUL.FTZ R5, R191, c[0x0][0x1ec] ;  /* 0x00007b00bf051a20 */ /* 0x000fe20000410000 */
[----:B------:R-:W-:Y:S01]  /*2ee0*/  SEL R188, R190, R168, P2 ;  /* 0x000000a8bebc7207 */ /* 0x000fe20001000000 */
[----:B------:R-:W-:Y:S01]  /*2ef0*/  @P1 FMUL.FTZ R4, R57, R193 ;  /* 0x000000c139041220 */ /* 0x000fe20000410000 */
[----:B------:R-:W-:Y:S01]  /*2f00*/  @!P0 FSEL R192, R24, RZ, P6 ;  /* 0x000000ff18c08208 */ /* 0x000fe20003000000 */
[----:B------:R-:W-:Y:S01]  /*2f10*/  @P1 FMUL.FTZ R220, R5, c[0x0][0x1e8] ;  /* 0x00007a0005dc1a20 */ /* 0x000fe20000410000 */
[----:B------:R-:W-:-:S02]  /*2f20*/  ISETP.NE.AND P6, PT, R215, RZ, PT ;  /* 0x000000ffd700720c */ /* 0x000fc40003fc5270 */
[----:B------:R-:W-:Y:S01]  /*2f30*/  @P1 SEL R173, R4, RZ, P4 ;  /* 0x000000ff04ad1207 */ /* 0x000fe20002000000 */
[----:B------:R-:W-:Y:S01]  /*2f40*/  @P1 FMUL.FTZ R4, R221, c[0x0][0x1ec] ;  /* 0x00007b00dd041a20 */ /* 0x000fe20000410000 */
[----:B------:R-:W-:Y:S02]  /*2f50*/  SEL R189, R189, R169, P2 ;  /* 0x000000a9bdbd7207 */ /* 0x000fe40001000000 */
[----:B------:R-:W-:Y:S01]  /*2f60*/  SEL R190, R221, R170, P2 ;  /* 0x000000aaddbe7207 */ /* 0x000fe20001000000 */
[----:B------:R-:W-:Y:S01]  /*2f70*/  @P1 FMUL.FTZ R219, R4, c[0x0][0x1e8] ;  /* 0x00007a0004db1a20 */ /* 0x000fe20000410000 */
[----:B------:R-:W-:Y:S02]  /*2f80*/  SEL R191, R191, R171, P2 ;  /* 0x000000abbfbf7207 */ /* 0x000fe40001000000 */
[----:B------:R-:W-:Y:S01]  /*2f90*/  IADD3 R221, R214, 0x200, RZ ;  /* 0x00000200d6dd7810 */ /* 0x000fe20007ffe0ff */
[----:B------:R-:W-:-:S05]  /*2fa0*/  @P1 FMUL.FTZ R4, R58, R219 ;  /* 0x000000db3a041220 */ /* 0x000fca0000410000 */
[----:B------:R-:W-:Y:S01]  /*2fb0*/  @P1 SEL R174, R4, RZ, P5 ;  /* 0x000000ff04ae1207 */ /* 0x000fe20002800000 */
[----:B------:R-:W-:-:S05]  /*2fc0*/  @P1 FMUL.FTZ R4, R59, R220 ;  /* 0x000000dc3b041220 */ /* 0x000fca0000410000 */
[----:B------:R-:W-:Y:S02]  /*2fd0*/  @P1 SEL R175, R4, RZ, P3 ;  /* 0x000000ff04af1207 */ /* 0x000fe40001800000 */
[----:B------:R-:W-:-:S05]  /*2fe0*/  @P6 MOV R4, 0x10 ;  /* 0x0000001000046802 */ /* 0x000fca0000000f00 */
[----:B------:R-:W-:-:S05]  /*2ff0*/  @P6 IMAD.WIDE.U32 R4, R236, R4, c[0x0][0x258] ;  /* 0x00009600ec046625 */ /* 0x000fca00078e0004 */
[----:B------:R0:W-:Y:S02]  /*3000*/  @P6 STG.E.128 [R4.64], R188 ;  /* 0x000000bc04006986 */ /* 0x0001e4000c101d04 */
[----:B0-----:R-:W-:Y:S01]  /*3010*/  @P1 MOV R4, 0x10 ;  /* 0x0000001000041802 */ /* 0x001fe20000000f00 */
[----:B------:R-:W-:Y:S01]  /*3020*/  @P1 FMUL.FTZ R189, R165, R193 ;  /* 0x000000c1a5bd1220 */ /* 0x000fe20000410000 */
[----:B------:R-:W-:Y:S01]  /*3030*/  @P1 IADD3 R5, R214, 0x100, RZ ;  /* 0x00000100d6051810 */ /* 0x000fe20007ffe0ff */
[----:B------:R-:W-:Y:S02]  /*3040*/  @P1 FMUL.FTZ R188, R166, R219 ;  /* 0x000000dba6bc1220 */ /* 0x000fe40000410000 */
[----:B------:R-:W-:Y:S02]  /*3050*/  @P1 FMUL.FTZ R190, R167, R220 ;  /* 0x000000dca7be1220 */ /* 0x000fe40000410000 */
[----:B------:R-:W-:-:S05]  /*3060*/  @P1 IMAD.WIDE.U32 R4, R5, R4, c[0x0][0x248] ;  /* 0x0000920005041625 */ /* 0x000fca00078e0004 */
[----:B------:R0:W-:Y:S02]  /*3070*/  @P1 STG.E.128 [R4.64], R172 ;  /* 0x000000ac04001986 */ /* 0x0001e4000c101d04 */
[----:B0-----:R-:W-:-:S05]  /*3080*/  @P1 MOV R4, 0x10 ;  /* 0x0000001000041802 */ /* 0x001fca0000000f00 */
[----:B------:R-:W-:-:S05]  /*3090*/  @P1 IMAD.WIDE.U32 R4, R221, R4, c[0x0][0x170] ;  /* 0x00005c00dd041625 */ /* 0x000fca00078e0004 */
[----:B------:R0:W5:Y:S01]  /*30a0*/  @P1 LDG.E.128 R164, [R4.64] ;  /* 0x0000000404a41981 */ /* 0x000162000c1e1d00 */
        /* <DEDUP_REMOVED lines=8> */
.L_x_12833:
[----:B------:R-:W-:Y:S05]  /*3130*/  BSYNC B0 ;  /* 0x0000000000007941 */ /* 0x000fea0003800000 */
.L_x_12832:
        /* <DEDUP_REMOVED lines=23> */
.L_x_12835:
[----:B------:R-:W-:Y:S05]  /*32b0*/  BSYNC B0 ;  /* 0x0000000000007941 */ /* 0x000fea0003800000 */
.L_x_12834:
[----:B------:R-:W-:Y:S01]  /*32c0*/  @!P0 ISETP.NE.AND.EX P4, PT, RZ, c[0x0][0x21c], PT, P4 ;  /* 0x00008700ff008a0c */ /* 0x000fe20003f85340 */
[----:B------:R-:W-:Y:S01]  /*32d0*/  BSSY B0, `(.L_x_12836) ;  /* 0x000000a000007945 */ /* 0x000fe20003800000 */
[----:B------:R-:W-:Y:S02]  /*32e0*/  @P1 LOP3.LUT P5, RZ, R6, 0xff00, RZ, 0xc0, !PT ;  /* 0x0000ff0006ff1812 */ /* 0x000fe400078ac0ff */
        /* <DEDUP_REMOVED lines=8> */
.L_x_12837:
[----:B------:R-:W-:Y:S05]  /*3370*/  BSYNC B0 ;  /* 0x0000000000007941 */ /* 0x000fea0003800000 */
.L_x_12836:
        /* <DEDUP_REMOVED lines=11> */
.L_x_12839:
[----:B------:R-:W-:Y:S05]  /*3430*/  BSYNC B0 ;  /* 0x0000000000007941 */ /* 0x000fea0003800000 */
.L_x_12838:
[----:B------:R-:W-:Y:S01]  /*3440*/  @P1 FMUL.FTZ R4, R189, c[0x0][0x1ec] ;  /* 0x00007b00bd041a20 */ /* 0x000fe20000410000 */
[----:B------:R-:W-:Y:S01]  /*3450*/  @!P0 ISETP.NE.U32.AND P6, PT, RZ, c[0x0][0x218], PT ;  /* 0x00008600ff008a0c */ /* 0x000fe20003fc5070 */
[----:B------:R-:W-:Y:S01]  /*3460*/  @P1 FMUL.FTZ R5, R191, c[0x0][0x1ec] ;  /* 0x00007b00bf051a20 */ /* 0x000fe20000410000 */
[----:B------:R-:W-:Y:S01]  /*3470*/  @P1 LOP3.LUT P3, RZ, R6, 0xff000000, RZ, 0xc0, !PT ;  /* 0xff00000006ff1812 */ /* 0x000fe2000786c0ff */
[----:B------:R-:W-:Y:S01]  /*3480*/  @P1 FMUL.FTZ R193, R4, c[0x0][0x1e8] ;  /* 0x00007a0004c11a20 */ /* 0x000fe20000410000 */
[----:B------:R-:W-:Y:S01]  /*3490*/  @!P0 ISETP.NE.AND.EX P6, PT, RZ, c[0x0][0x21c], PT, P6 ;  /* 0x00008700ff008a0c */ /* 0x000fe20003fc5360 */
[----:B------:R-:W-:Y:S01]  /*34a0*/  @P1 FMUL.FTZ R220, R5, c[0x0][0x1e8] ;  /* 0x00007a0005dc1a20 */ /* 0x000fe20000410000 */
[----:B------:R-:W-:Y:S01]  /*34b0*/  SEL R188, R192, R168, P2 ;  /* 0x000000a8c0bc7207 */ /* 0x000fe20001000000 */
[----:B------:R-:W-:Y:S01]  /*34c0*/  @P1 FMUL.FTZ R4, R53, R193 ;  /* 0x000000c135041220 */ /* 0x000fe20000410000 */
[----:B------:R-:W-:Y:S01]  /*34d0*/  @!P0 FSEL R6, R20, RZ, P6 ;  /* 0x000000ff14068208 */ /* 0x000fe20003000000 */
[----:B------:R-:W-:Y:S01]  /*34e0*/  @P1 FADD.FTZ R161, R161, R225 ;  /* 0x000000e1a1a11221 */ /* 0x000fe20000010000 */
[----:B------:R-:W-:Y:S01]  /*34f0*/  ISETP.NE.AND P6, PT, R215, RZ, PT ;  /* 0x000000ffd700720c */ /* 0x000fe20003fc5270 */
[----:B------:R-:W-:Y:S01]  /*3500*/  @P1 FADD.FTZ R162, R162, R223 ;  /* 0x000000dfa2a21221 */ /* 0x000fe20000010000 */
[----:B------:R-:W-:Y:S01]  /*3510*/  @P1 SEL R173, R4, RZ, P5 ;  /* 0x000000ff04ad1207 */ /* 0x000fe20002800000 */
[C---:B------:R-:W-:Y:S01]  /*3520*/  @P1 FMUL.FTZ R4, R190.reuse, c[0x0][0x1ec] ;  /* 0x00007b00be041a20 */ /* 0x040fe20000410000 */
[----:B------:R-:W-:Y:S01]  /*3530*/  SEL R189, R189, R169, P2 ;  /* 0x000000a9bdbd7207 */ /* 0x000fe20001000000 */
[----:B------:R-:W-:Y:S01]  /*3540*/  @P1 FADD.FTZ R163, R163, R224 ;  /* 0x000000e0a3a31221 */ /* 0x000fe20000010000 */
[----:B------:R-:W-:Y:S01]  /*3550*/  SEL R190, R190, R170, P2 ;  /* 0x000000aabebe7207 */ /* 0x000fe20001000000 */
[----:B------:R-:W-:Y:S01]  /*3560*/  @P1 FMUL.FTZ R219, R4, c[0x0][0x1e8] ;  /* 0x00007a0004db1a20 */ /* 0x000fe20000410000 */
[----:B------:R-:W-:-:S03]  /*3570*/  SEL R191, R191, R171, P2 ;  /* 0x000000abbfbf7207 */ /* 0x000fc60001000000 */
        /* <DEDUP_REMOVED lines=9> */
[----:B------:R-:W-:Y:S01]  /*3610*/  IADD3 R191, R214, 0x300, RZ ;  /* 0x00000300d6bf7810 */ /* 0x000fe20007ffe0ff */
[----:B------:R-:W-:Y:S02]  /*3620*/  @P1 FMUL.FTZ R189, R166, R219 ;  /* 0x000000dba6bd1220 */ /* 0x000fe40000410000 */
[----:B------:R-:W-:-:S04]  /*3630*/  @P1 IMAD.WIDE.U32 R4, R221, R4, c[0x0][0x248] ;  /* 0x00009200dd041625 */ /* 0x000fc800078e0004 */
[----:B------:R-:W-:Y:S01]  /*3640*/  @P1 FMUL.FTZ R190, R167, R220 ;  /* 0x000000dca7be1220 */ /* 0x000fe20000410000 */
        /* <DEDUP_REMOVED lines=12> */
.L_x_12841:
[----:B------:R-:W-:Y:S05]  /*3710*/  BSYNC B0 ;  /* 0x0000000000007941 */ /* 0x000fea0003800000 */
.L_x_12840:
        /* <DEDUP_REMOVED lines=23> */
.L_x_12843:
[----:B------:R-:W-:Y:S05]  /*3890*/  BSYNC B0 ;  /* 0x0000000000007941 */ /* 0x000fea0003800000 */
.L_x_12842:
        /* <DEDUP_REMOVED lines=11> */
.L_x_12845:
[----:B------:R-:W-:Y:S05]  /*3950*/  BSYNC B0 ;  /* 0x0000000000007941 */ /* 0x000fea0003800000 */
.L_x_12844:
        /* <DEDUP_REMOVED lines=11> */
.L_x_12847:
[----:B------:R-:W-:Y:S05]  /*3a10*/  BSYNC B0 ;  /* 0x0000000000007941 */ /* 0x000fea0003800000 */
.L_x_12846:
        /* <DEDUP_REMOVED lines=11> */
[----:B------:R-:W-:Y:S01]  /*3ad0*/  ISETP.NE.AND P6, PT, R215, RZ, PT ;  /* 0x000000ffd700720c */ /* 0x000fe20003fc5270 */
[----:B------:R-:W-:Y:S01]  /*3ae0*/  @P1 FADD.FTZ R157, R157, R222 ;  /* 0x000000de9d9d1221 */ /* 0x000fe20000010000 */
[----:B------:R-:W-:Y:S01]  /*3af0*/  @P1 SEL R173, R4, RZ, P4 ;  /* 0x000000ff04ad1207 */ /* 0x000fe20002000000 */
[----:B------:R-:W-:Y:S01]  /*3b00*/  @P1 FMUL.FTZ R4, R221, c[0x0][0x1ec] ;  /* 0x00007b00dd041a20 */ /* 0x000fe20000410000 */
[----:B------:R-:W-:-:S02]  /*3b10*/  SEL R7, R220, R171, P2 ;  /* 0x000000abdc077207 */ /* 0x000fc40001000000 */
[----:B------:R-:W-:Y:S01]  /*3b20*/  IADD3 R220, R214, 0x400, RZ ;  /* 0x00000400d6dc7810 */ /* 0x000fe20007ffe0ff */
[----:B------:R-:W-:-:S04]  /*3b30*/  @P1 FMUL.FTZ R193, R4, c[0x0][0x1e8] ;  /* 0x00007a0004c11a20 */ /* 0x000fc80000410000 */
[----:B------:R-:W-:-:S05]  /*3b40*/  @P1 FMUL.FTZ R4, R50, R193 ;  /* 0x000000c132041220 */ /* 0x000fca0000410000 */
[----:B------:R-:W-:Y:S01]  /*3b50*/  @P1 SEL R174, R4, RZ, P5 ;  /* 0x000000ff04ae1207 */ /* 0x000fe20002800000 */
[----:B------:R-:W-:-:S05]  /*3b60*/  @P1 FMUL.FTZ R4, R51, R219 ;  /* 0x000000db33041220 */ /* 0x000fca0000410000 */
[----:B------:R-:W-:Y:S02]  /*3b70*/  @P1 SEL R175, R4, RZ, P3 ;  /* 0x000000ff04af1207 */ /* 0x000fe40001800000 */
[----:B------:R-:W-:-:S05]  /*3b80*/  @P6 MOV R4, 0x10 ;  /* 0x0000001000046802 */ /* 0x000fca0000000f00 */
[----:B------:R-:W-:Y:S01]  /*3b90*/  @P6 IMAD.WIDE.U32 R188, R245, R4, c[0x0][0x258] ;  /* 0x00009600f5bc6625 */ /* 0x000fe200078e0004 */
[----:B------:R-:W-:Y:S02]  /*3ba0*/  SEL R4, R6, R168, P2 ;  /* 0x000000a806047207 */ /* 0x000fe40001000000 */
[----:B------:R-:W-:-:S05]  /*3bb0*/  SEL R6, R221, R170, P2 ;  /* 0x000000aadd067207 */ /* 0x000fca0001000000 */
[----:B------:R0:W-:Y:S02]  /*3bc0*/  @P6 STG.E.128 [R188.64], R4 ;  /* 0x00000004bc006986 */ /* 0x0001e4000c101d04 */
[----:B0-----:R-:W-:Y:S01]  /*3bd0*/  @P1 MOV R4, 0x10 ;  /* 0x0000001000041802 */ /* 0x001fe20000000f00 */
[----:B------:R-:W-:Y:S02]  /*3be0*/  @P1 FMUL.FTZ R6, R165, R192 ;  /* 0x000000c0a5061220 */ /* 0x000fe40000410000 */
        /* <DEDUP_REMOVED lines=15> */
.L_x_12849:
[----:B------:R-:W-:Y:S05]  /*3ce0*/  BSYNC B0 ;  /* 0x0000000000007941 */ /* 0x000fea0003800000 */
.L_x_12848:
        /* <DEDUP_REMOVED lines=23> */
.L_x_12851:
[----:B------:R-:W-:Y:S05]  /*3e60*/  BSYNC B0 ;  /* 0x0000000000007941 */ /* 0x000fea0003800000 */
.L_x_12850:
[----:B------:R-:W-:Y:S01]  /*3e70*/  @!P0 ISETP.NE.AND.EX P4, PT, RZ, c[0x0][0x21c], PT, P4 ;  /* 0x00008700ff008a0c */ /* 0x000fe20003f85340 */
[----:B------:R-:W-:Y:S01]  /*3e80*/  BSSY B0, `(.L_x_12852) ;  /* 0x000000a000007945 */ /* 0x000fe20003800000 */
        /* <DEDUP_REMOVED lines=9> */
.L_x_12853:
[----:B------:R-:W-:Y:S05]  /*3f20*/  BSYNC B0 ;  /* 0x0000000000007941 */ /* 0x000fea0003800000 */
.L_x_12852:
[----:B------:R-:W-:Y:S01]  /*3f30*/  @!P0 ISETP.NE.AND.EX P3, PT, RZ, c[0x0][0x21c], PT, P3 ;  /* 0x00008700ff008a0c */ /* 0x000fe20003f65330 */
[----:B------:R-:W-:Y:S01]  /*3f40*/  BSSY B0, `(.L_x_12854) ;  /* 0x000000b000007945 */ /* 0x000fe20003800000 */
[----:B------:R-:W-:Y:S02]  /*3f50*/  @P1 LOP3.LUT P4, RZ, R232, 0xff00, RZ, 0xc0, !PT ;  /* 0x0000ff00e8ff1812 */ /* 0x000fe4000788c0ff */
        /* <DEDUP_REMOVED lines=9> */
.L_x_12855:
[----:B------:R-:W-:Y:S05]  /*3ff0*/  BSYNC B0 ;  /* 0x0000000000007941 */ /* 0x000fea0003800000 */
.L_x_12854:
[----:B------:R-:W-:Y:S01]  /*4000*/  @P1 FMUL.FTZ R4, R5, c[0x0][0x1ec] ;  /* 0x00007b0005041a20 */ /* 0x000fe20000410000 */
[----:B------:R-:W-:Y:S01]  /*4010*/  ISETP.NE.AND P6, PT, R215, RZ, PT ;  /* 0x000000ffd700720c */ /* 0x000fe20003fc5270 */
[----:B------:R-:W-:Y:S01]  /*4020*/  @P1 FMUL.FTZ R188, R7, c[0x0][0x1ec] ;  /* 0x00007b0007bc1a20 */ /* 0x000fe20000410000 */
[----:B------:R-:W-:Y:S01]  /*4030*/  @P1 LOP3.LUT P3, RZ, R232, 0xff0000, RZ, 0xc0, !PT ;  /* 0x00ff0000e8ff1812 */ /* 0x000fe2000786c0ff */
[----:B------:R-:W-:Y:S01]  /*4040*/  @P1 FMUL.FTZ R192, R4, c[0x0][0x1e8] ;  /* 0x00007a0004c01a20 */ /* 0x000fe20000410000 */
[----:B------:R-:W-:Y:S01]  /*4050*/  @!P0 FSEL R191, R12, RZ, P5 ;  /* 0x000000ff0cbf8208 */ /* 0x000fe20002800000 */
[----:B------:R-:W-:Y:S01]  /*4060*/  @P1 FMUL.FTZ R219, R188, c[0x0][0x1e8] ;  /* 0x00007a00bcdb1a20 */ /* 0x000fe20000410000 */
[----:B------:R-:W-:Y:S01]  /*4070*/  @P1 LOP3.LUT P5, RZ, R232, 0xff000000, RZ, 0xc0, !PT ;  /* 0xff000000e8ff1812 */ /* 0x000fe200078ac0ff */
[----:B------:R-:W-:Y:S01]  /*4080*/  @P1 FMUL.FTZ R4, R45, R192 ;  /* 0x000000c02d041220 */ /* 0x000fe20000410000 */
[----:B------:R-:W-:Y:S01]  /*4090*/  SEL R5, R5, R169, P2 ;  /* 0x000000a905057207 */ /* 0x000fe20001000000 */
[----:B------:R-:W-:Y:S01]  /*40a0*/  @P1 FADD.FTZ R158, R158, R234 ;  /* 0x000000ea9e9e1221 */ /* 0x000fe20000010000 */
[----:B------:R-:W-:Y:S01]  /*40b0*/  SEL R7, R7, R171, P2 ;  /* 0x000000ab07077207 */ /* 0x000fe20001000000 */
[----:B------:R-:W-:Y:S01]  /*40c0*/  @P1 FADD.FTZ R159, R159, R228 ;  /* 0x000000e49f9f1221 */ /* 0x000fe20000010000 */
[----:B------:R-:W-:Y:S01]  /*40d0*/  @P1 SEL R173, R4, RZ, P4 ;  /* 0x000000ff04ad1207 */ /* 0x000fe20002000000 */
[----:B------:R-:W-:Y:S01]  /*40e0*/  @P1 FMUL.FTZ R4, R6, c[0x0][0x1ec] ;  /* 0x00007b0006041a20 */ /* 0x000fe20000410000 */
[----:B------:R-:W-:Y:S01]  /*40f0*/  @P6 MOV R188, 0x10 ;  /* 0x0000001000bc6802 */ /* 0x000fe20000000f00 */
[----:B------:R-:W-:Y:S01]  /*4100*/  @P1 FADD.FTZ R152, R152, R230 ;  /* 0x000000e698981221 */ /* 0x000fe20000010000 */
[----:B------:R-:W-:Y:S01]  /*4110*/  SEL R6, R6, R170, P2 ;  /* 0x000000aa06067207 */ /* 0x000fe20001000000 */
[----:B------:R-:W-:-:S04]  /*4120*/  @P1 FMUL.FTZ R193, R4, c[0x0][0x1e8] ;  /* 0x00007a0004c11a20 */ /* 0x000fc80000410000 */
[----:B------:R-:W-:-:S05]  /*4130*/  @P1 FMUL.FTZ R4, R46, R193 ;  /* 0x000000c12e041220 */ /* 0x000fca0000410000 */
[----:B------:R-:W-:Y:S01]  /*4140*/  @P1 SEL R174, R4, RZ, P3 ;  /* 0x000000ff04ae1207 */ /* 0x000fe20001800000 */
[----:B------:R-:W-:-:S05]  /*4150*/  @P1 FMUL.FTZ R4, R47, R219 ;  /* 0x000000db2f041220 */ /* 0x000fca0000410000 */
[----:B------:R-:W-:Y:S02]  /*4160*/  @P1 SEL R175, R4, RZ, P5 ;  /* 0x000000ff04af1207 */ /* 0x000fe40002800000 */
[----:B------:R-:W-:-:S05]  /*4170*/  @P6 IADD3 R4, R3, 0x400, RZ ;  /* 0x0000040003046810 */ /* 0x000fca0007ffe0ff */
[----:B------:R-:W-:Y:S01]  /*4180*/  @P6 IMAD.WIDE.U32 R188, R4, R188, c[0x0][0x258] ;  /* 0x0000960004bc6625 */ /* 0x000fe200078e00bc */
[----:B------:R-:W-:Y:S02]  /*4190*/  SEL R4, R190, R168, P2 ;  /* 0x000000a8be047207 */ /* 0x000fe40001000000 */
[----:B------:R-:W-:-:S03]  /*41a0*/  IADD3 R190, R214, 0x500, RZ ;  /* 0x00000500d6be7810 */ /* 0x000fc60007ffe0ff */
        /* <DEDUP_REMOVED lines=18> */
.L_x_12857:
[----:B------:R-:W-:Y:S05]  /*42d0*/  BSYNC B0 ;  /* 0x0000000000007941 */ /* 0x000fea0003800000 */
.L_x_12856:
        /* <DEDUP_REMOVED lines=23> */
.L_x_12859:
[----:B------:R-:W-:Y:S05]  /*4450*/  BSYNC B0 ;  /* 0x0000000000007941 */ /* 0x000fea0003800000 */
.L_x_12858:
        /* <DEDUP_REMOVED lines=11> */
.L_x_12861:
[----:B------:R-:W-:Y:S05]  /*4510*/  BSYNC B0 ;  /* 0x0000000000007941 */ /* 0x000fea0003800000 */
.L_x_12860:
        /* <DEDUP_REMOVED lines=11> */
.L_x_12863:
[----:B------:R-:W-:Y:S05]  /*45d0*/  BSYNC B0 ;  /* 0x0000000000007941 */ /* 0x000fea0003800000 */
.L_x_12862:
[----:B------:R-:W-:Y:S01]  /*45e0*/  @P1 FMUL.FTZ R4, R5, c[0x0][0x1ec] ;  /* 0x00007b0005041a20 */ /* 0x000fe20000410000 */
[----:B------:R-:W-:Y:S01]  /*45f0*/  ISETP.NE.AND P6, PT, R215, RZ, PT ;  /* 0x000000ffd700720c */ /* 0x000fe20003fc5270 */
[----:B------:R-:W-:Y:S01]  /*4600*/  @P1 FMUL.FTZ R7, R6, c[0x0][0x1ec] ;  /* 0x00007b0006071a20 */ /* 0x000fe20000410000 */
[----:B------:R-:W-:Y:S01]  /*4610*/  SEL R5, R5, R169, P2 ;  /* 0x000000a905057207 */ /* 0x000fe20001000000 */
[----:B------:R-:W-:Y:S01]  /*4620*/  @P1 FMUL.FTZ R215, R4, c[0x0][0x1e8] ;  /* 0x00007a0004d71a20 */ /* 0x000fe20000410000 */
[----:B------:R-:W-:Y:S01]  /*4630*/  SEL R6, R6, R170, P2 ;  /* 0x000000aa06067207 */ /* 0x000fe20001000000 */
[----:B------:R-:W-:Y:S01]  /*4640*/  @P1 FMUL.FTZ R220, R7, c[0x0][0x1e8] ;  /* 0x00007a0007dc1a20 */ /* 0x000fe20000410000 */
[----:B------:R-:W-:Y:S01]  /*4650*/  @P1 LOP3.LUT P4, RZ, R233, 0xff000000, RZ, 0xc0, !PT ;  /* 0xff000000e9ff1812 */ /* 0x000fe2000788c0ff */
[----:B------:R-:W-:Y:S02]  /*4660*/  @P1 FMUL.FTZ R4, R41, R215 ;  /* 0x000000d729041220 */ /* 0x000fe40000410000 */
[----:B------:R-:W-:-:S02]  /*4670*/  @P1 FMUL.FTZ R7, R42, R220 ;  /* 0x000000dc2a071220 */ /* 0x000fc40000410000 */
[----:B------:R-:W-:Y:S01]  /*4680*/  @P1 FADD.FTZ R153, R153, R231 ;  /* 0x000000e799991221 */ /* 0x000fe20000010000 */
[----:B------:R-:W-:Y:S01]  /*4690*/  @P1 SEL R173, R4, RZ, P3 ;  /* 0x000000ff04ad1207 */ /* 0x000fe20001800000 */
[----:B------:R-:W-:Y:S01]  /*46a0*/  @P1 FADD.FTZ R154, R154, R229 ;  /* 0x000000e59a9a1221 */ /* 0x000fe20000010000 */
[----:B------:R-:W-:Y:S01]  /*46b0*/  @P6 IADD3 R4, R3, 0x500, RZ ;  /* 0x0000050003046810 */ /* 0x000fe20007ffe0ff */
[----:B------:R-:W-:Y:S01]  /*46c0*/  @P1 FADD.FTZ R155, R155, R227 ;  /* 0x000000e39b9b1221 */ /* 0x000fe20000010000 */
[----:B------:R-:W-:Y:S02]  /*46d0*/  @P6 MOV R188, 0x10 ;  /* 0x0000001000bc6802 */ /* 0x000fe40000000f00 */
[----:B------:R-:W-:Y:S02]  /*46e0*/  @P1 SEL R174, R7, RZ, P5 ;  /* 0x000000ff07ae1207 */ /* 0x000fe40002800000 */
[----:B------:R-:W-:Y:S01]  /*46f0*/  SEL R7, R222, R171, P2 ;  /* 0x000000abde077207 */ /* 0x000fe20001000000 */
[----:B------:R-:W-:Y:S01]  /*4700*/  @P6 IMAD.WIDE.U32 R188, R4, R188, c[0x0][0x258] ;  /* 0x0000960004bc6625 */ /* 0x000fe200078e00bc */
[----:B------:R-:W-:-:S05]  /*4710*/  SEL R4, R191, R168, P2 ;  /* 0x000000a8bf047207 */ /* 0x000fca0001000000 */
[----:B------:R0:W-:Y:S02]  /*4720*/  @P6 STG.E.128 [R188.64], R4 ;  /* 0x00000004bc006986 */ /* 0x0001e4000c101d04 */
[----:B0-----:R-:W-:Y:S01]  /*4730*/  @P1 FMUL.FTZ R6, R222, c[0x0][0x1ec] ;  /* 0x00007b00de061a20 */ /* 0x001fe20000410000 */
[----:B------:R-:W-:Y:S01]  /*4740*/  @P1 MOV R5, 0x10 ;  /* 0x0000001000051802 */ /* 0x000fe20000000f00 */
[----:B------:R-:W-:Y:S01]  /*4750*/  @P1 FMUL.FTZ R189, R166, R220 ;  /* 0x000000dca6bd1220 */ /* 0x000fe20000410000 */
[----:B------:R-:W-:Y:S01]  /*4760*/  IADD3 R7, R214, 0x600, RZ ;  /* 0x00000600d6077810 */ /* 0x000fe20007ffe0ff */
[----:B------:R-:W-:Y:S02]  /*4770*/  @P1 FMUL.FTZ R6, R6, c[0x0][0x1e8] ;  /* 0x00007a0006061a20 */ /* 0x000fe40000410000 */
[----:B------:R-:W-:Y:S02]  /*4780*/  @P1 FMUL.FTZ R188, R165, R215 ;  /* 0x000000d7a5bc1220 */ /* 0x000fe40000410000 */
[-C--:B------:R-:W-:Y:S01]  /*4790*/  @P1 FMUL.FTZ R4, R43, R6.reuse ;  /* 0x000000062b041220 */ /* 0x080fe20000410000 */
[----:B------:R-:W-:Y:S01]  /*47a0*/  @P1 FSEL R189, R189, RZ, P5 ;  /* 0x000000ffbdbd1208 */ /* 0x000fe20002800000 */
[----:B------:R-:W-:-:S03]  /*47b0*/  @P1 FMUL.FTZ R6, R167, R6 ;  /* 0x00000006a7061220 */ /* 0x000fc60000410000 */
[----:B------:R-:W-:Y:S01]  /*47c0*/  @P1 SEL R175, R4, RZ, P4 ;  /* 0x000000ff04af1207 */ /* 0x000fe20002000000 */
[----:B------:R-:W-:Y:S01]  /*47d0*/  @P1 IMAD.WIDE.U32 R4, R190, R5, c[0x0][0x248] ;  /* 0x00009200be041625 */ /* 0x000fe200078e0005 */
[----:B------:R-:W-:-:S04]  /*47e0*/  @!P0 ISETP.NE.U32.AND P5, PT, RZ, c[0x0][0x218], PT ;  /* 0x00008600ff008a0c */ /* 0x000fc80003fa5070 */
[----:B------:R0:W-:Y:S01]  /*47f0*/  @P1 STG.E.128 [R4.64], R172 ;  /* 0x000000ac04001986 */ /* 0x0001e2000c101d04 */
[----:B------:R-:W-:Y:S02]  /*4800*/  @P1 FSEL R188, R188, RZ, P3 ;  /* 0x000000ffbcbc1208 */ /* 0x000fe40001800000 */
[----:B------:R-:W-:Y:S01]  /*4810*/  @P1 FSEL R6, R6, RZ, P4 ;  /* 0x000000ff06061208 */ /* 0x000fe20002000000 */
[----:B------:R-:W-:Y:S01]  /*4820*/  BSSY B0, `(.L_x_12864) ;  /* 0x000001b000007945 */ /* 0x000fe20003800000 */
[----:B------:R-:W-:Y:S02]  /*4830*/  @!P0 ISETP.NE.U32.AND P3, PT, RZ, c[0x0][0x218], PT ;  /* 0x00008600ff008a0c */ /* 0x000fe40003f65070 */
[----:B------:R-:W-:Y:S02]  /*4840*/  @!P0 ISETP.NE.AND.EX P5, PT, RZ, c[0x0][0x21c], PT, P5 ;  /* 0x00008700ff008a0c */ /* 0x000fe40003fa5350 */
[----:B0-----:R-:W-:-:S05]  /*4850*/  @P1 MOV R4, 0x10 ;  /* 0x0000001000041802 */ /* 0x001fca0000000f00 */
[----:B------:R-:W-:Y:S01]  /*4860*/  @P1 IMAD.WIDE.U32 R4, R7, R4, c[0x0][0x170] ;  /* 0x00005c0007041625 */ /* 0x000fe200078e0004 */
[----:B------:R-:W-:-:S03]  /*4870*/  @!P0 ISETP.NE.AND.EX P3, PT, RZ, c[0x0][0x21c], PT, P3 ;  /* 0x00008700ff008a0c */ /* 0x000fc60003f65330 */
[----:B------:R-:W-:Y:S01]  /*4880*/  @P1 FADD.FTZ R148, R148, R235 ;  /* 0x000000eb94941221 */ /* 0x000fe20000010000 */
[----:B------:R0:W5:Y:S01]  /*4890*/  @P1 LDG.E.128 R164, [R4.64] ;  /* 0x0000000404a41981 */ /* 0x000162000c1e1d00 */
[----:B------:R-:W-:Y:S02]  /*48a0*/  @P1 FADD.FTZ R149, R149, R226 ;  /* 0x000000e295951221 */ /* 0x000fe40000010000 */
[----:B------:R-:W-:Y:S02]  /*48b0*/  @P1 FADD.FTZ R150, R150, R225 ;  /* 0x000000e196961221 */ /* 0x000fe40000010000 */
[----:B------:R-:W-:Y:S02]  /*48c0*/  @P1 FADD.FTZ R151, R151, R224 ;  /* 0x000000e097971221 */ /* 0x000fe40000010000 */
[----:B------:R-:W-:Y:S02]  /*48d0*/  @P1 FADD.FTZ R144, R144, R223 ;  /* 0x000000df90901221 */ /* 0x000fe40000010000 */
[----:B------:R-:W-:Y:S01]  /*48e0*/  @P1 FADD.FTZ R145, R145, R221 ;  /* 0x000000dd91911221 */ /* 0x000fe20000010000 */
[----:B0-----:R-:W-:Y:S01]  /*48f0*/  @!P0 FSEL R5, R8, RZ, P5 ;  /* 0x000000ff08058208 */ /* 0x001fe20002800000 */
[----:B------:R-:W-:-:S02]  /*4900*/  @P1 FADD.FTZ R146, R146, R219 ;  /* 0x000000db92921221 */ /* 0x000fc40000010000 */
[----:B------:R-:W-:Y:S02]  /*4910*/  @P1 FADD.FTZ R147, R147, R192 ;  /* 0x000000c093931221 */ /* 0x000fe40000010000 */
[----:B------:R-:W-:Y:S02]  /*4920*/  @P1 FADD.FTZ R140, R140, R193 ;  /* 0x000000c18c8c1221 */ /* 0x000fe40000010000 */
[----:B------:R-:W-:Y:S02]  /*4930*/  @P1 FADD.FTZ R141, R141, R188 ;  /* 0x000000bc8d8d1221 */ /* 0x000fe40000010000 */
[----:B------:R-:W-:Y:S02]  /*4940*/  @P1 FADD.FTZ R142, R142, R189 ;  /* 0x000000bd8e8e1221 */ /* 0x000fe40000010000 */
[----:B------:R-:W-:Y:S01]  /*4950*/  @P1 FADD.FTZ R143, R143, R6 ;  /* 0x000000068f8f1221 */ /* 0x000fe20000010000 */
[----:B------:R-:W-:Y:S05]  /*4960*/  @!P0 BRA `(.L_x_12865) ;  /* 0x0000006000008947 */ /* 0x000fea0003800000 */
[----:B------:R-:W-:Y:S01]  /*4970*/  ISETP.NE.U32.AND P4, PT, RZ, c[0x0][0x218], PT ;  /* 0x00008600ff007a0c */ /* 0x000fe20003f85070 */
[----:B------:R-:W-:-:S03]  /*4980*/  FFMA.FTZ R5, R201, R195, R194 ;  /* 0x000000c3c9057223 */ /* 0x000fc600000100c2 */
[----:B------:R-:W-:Y:S01]  /*4990*/  ISETP.NE.AND.EX P4, PT, RZ, c[0x0][0x21c], PT, P4 ;  /* 0x00008700ff007a0c */ /* 0x000fe20003f85340 */
[----:B------:R-:W-:-:S04]  /*49a0*/  FADD.FTZ R5, R206, -R5 ;  /* 0x80000005ce057221 */ /* 0x000fc80000010000 */
[----:B------:R-:W-:-:S08]  /*49b0*/  FMUL.FTZ R5, R2, R5 ;  /* 0x0000000502057220 */ /* 0x000fd00000410000 */
[----:B------:R-:W-:Y:S02]  /*49c0*/  @P4 FADD.FTZ R5, R8, R5 ;  /* 0x0000000508054221 */ /* 0x000fe40000010000 */
.L_x_12865:
[----:B------:R-:W-:Y:S05]  /*49d0*/  BSYNC B0 ;  /* 0x0000000000007941 */ /* 0x000fea0003800000 */
.L_x_12864:
        /* <DEDUP_REMOVED lines=11> */
.L_x_12867:
[----:B------:R-:W-:Y:S05]  /*4a90*/  BSYNC B0 ;  /* 0x0000000000007941 */ /* 0x000fea0003800000 */
.L_x_12866:
[C---:B------:R-:W-:Y:S01]  /*4aa0*/  SEL R169, R4.reuse, R169, P2 ;  /* 0x000000a904a97207 */ /* 0x040fe20001000000 */
[----:B------:R-:W-:Y:S01]  /*4ab0*/  @P1 FMUL.FTZ R4, R4, c[0x0][0x1ec] ;  /* 0x00007b0004041a20 */ /* 0x000fe20000410000 */
[----:B------:R-:W-:Y:S01]  /*4ac0*/  @!P0 ISETP.NE.U32.AND P3, PT, RZ, c[0x0][0x218], PT ;  /* 0x00008600ff008a0c */ /* 0x000fe20003f65070 */
[----:B------:R-:W-:Y:S01]  /*4ad0*/  @P1 FMUL.FTZ R5, R5, c[0x0][0x1e8] ;  /* 0x00007a0005051a20 */ /* 0x000fe20000410000 */
[C---:B------:R-:W-:Y:S01]  /*4ae0*/  @P1 LOP3.LUT P4, RZ, R213.reuse, 0xff, RZ, 0xc0, !PT ;  /* 0x000000ffd5ff1812 */ /* 0x040fe2000788c0ff */
[----:B------:R-:W-:Y:S01]  /*4af0*/  @P1 FMUL.FTZ R4, R4, c[0x0][0x1e8] ;  /* 0x00007a0004041a20 */ /* 0x000fe20000410000 */
[----:B------:R-:W-:Y:S01]  /*4b00*/  @P1 LOP3.LUT P5, RZ, R213, 0xff00, RZ, 0xc0, !PT ;  /* 0x0000ff00d5ff1812 */ /* 0x000fe200078ac0ff */
[----:B------:R-:W-:Y:S01]  /*4b10*/  @P1 FMUL.FTZ R6, R36, R5 ;  /* 0x0000000524061220 */ /* 0x000fe20000410000 */
[----:B------:R-:W-:Y:S01]  /*4b20*/  @!P0 ISETP.NE.AND.EX P3, PT, RZ, c[0x0][0x21c], PT, P3 ;  /* 0x00008700ff008a0c */ /* 0x000fe20003f65330 */
[----:B------:R-:W-:Y:S01]  /*4b30*/  @P1 FMUL.FTZ R188, R37, R4 ;  /* 0x0000000425bc1220 */ /* 0x000fe20000410000 */
[----:B------:R-:W-:Y:S02]  /*4b40*/  BSSY B0, `(.L_x_12868) ;  /* 0x000000b000007945 */ /* 0x000fe40003800000 */
[----:B------:R-:W-:-:S02]  /*4b50*/  @P1 SEL R172, R6, RZ, P4 ;  /* 0x000000ff06ac1207 */ /* 0x000fc40002000000 */
        /* <DEDUP_REMOVED lines=9> */
.L_x_12869:
[----:B------:R-:W-:Y:S05]  /*4bf0*/  BSYNC B0 ;  /* 0x0000000000007941 */ /* 0x000fea0003800000 */
.L_x_12868:
[C---:B------:R-:W-:Y:S01]  /*4c00*/  SEL R170, R189.reuse, R170, P2 ;  /* 0x000000aabdaa7207 */ /* 0x040fe20001000000 */
[----:B------:R-:W-:Y:S01]  /*4c10*/  @P1 FMUL.FTZ R189, R189, c[0x0][0x1ec] ;  /* 0x00007b00bdbd1a20 */ /* 0x000fe20000410000 */
[----:B------:R-:W-:Y:S01]  /*4c20*/  @!P0 ISETP.NE.U32.AND P3, PT, RZ, c[0x0][0x218], PT ;  /* 0x00008600ff008a0c */ /* 0x000fe20003f65070 */
[----:B-----5:R-:W-:Y:S01]  /*4c30*/  @P1 FMUL.FTZ R5, R164, R5 ;  /* 0x00000005a4051220 */ /* 0x020fe20000410000 */
[----:B------:R-:W-:Y:S01]  /*4c40*/  BSSY B0, `(.L_x_12870) ;  /* 0x0000016000007945 */ /* 0x000fe20003800000 */
[----:B------:R-:W-:Y:S01]  /*4c50*/  @P1 FMUL.FTZ R189, R189, c[0x0][0x1e8] ;  /* 0x00007a00bdbd1a20 */ /* 0x000fe20000410000 */
[----:B------:R-:W-:Y:S01]  /*4c60*/  @!P0 ISETP.NE.AND.EX P3, PT, RZ, c[0x0][0x21c], PT, P3 ;  /* 0x00008700ff008a0c */ /* 0x000fe20003f65330 */
[----:B------:R-:W-:Y:S01]  /*4c70*/  @P1 FMUL.FTZ R4, R165, R4 ;  /* 0x00000004a5041220 */ /* 0x000fe20000410000 */
[----:B------:R-:W-:Y:S01]  /*4c80*/  @P1 FSEL R5, R5, RZ, P4 ;  /* 0x000000ff05051208 */ /* 0x000fe20002000000 */
[-C--:B------:R-:W-:Y:S01]  /*4c90*/  @P1 FMUL.FTZ R6, R38, R189.reuse ;  /* 0x000000bd26061220 */ /* 0x080fe20000410000 */
[----:B------:R-:W-:Y:S01]  /*4ca0*/  @P1 LOP3.LUT P4, RZ, R213, 0xff0000, RZ, 0xc0, !PT ;  /* 0x00ff0000d5ff1812 */ /* 0x000fe2000788c0ff */
[----:B------:R-:W-:Y:S01]  /*4cb0*/  @P1 FMUL.FTZ R189, R166, R189 ;  /* 0x000000bda6bd1220 */ /* 0x000fe20000410000 */
[----:B------:R-:W-:Y:S01]  /*4cc0*/  @P1 FSEL R4, R4, RZ, P5 ;  /* 0x000000ff04041208 */ /* 0x000fe20002800000 */
[----:B------:R-:W-:Y:S01]  /*4cd0*/  @P1 FADD.FTZ R136, R136, R5 ;  /* 0x0000000588881221 */ /* 0x000fe20000010000 */
[----:B------:R-:W-:-:S02]  /*4ce0*/  @P1 SEL R174, R6, RZ, P4 ;  /* 0x000000ff06ae1207 */ /* 0x000fc40002000000 */
[----:B------:R-:W-:Y:S01]  /*4cf0*/  @P1 FSEL R189, R189, RZ, P4 ;  /* 0x000000ffbdbd1208 */ /* 0x000fe20002000000 */
[----:B------:R-:W-:Y:S01]  /*4d00*/  @P1 FADD.FTZ R137, R137, R4 ;  /* 0x0000000489891221 */ /* 0x000fe20000010000 */
[----:B------:R-:W-:-:S03]  /*4d10*/  @!P0 FSEL R4, R11, RZ, P3 ;  /* 0x000000ff0b048208 */ /* 0x000fc60001800000 */
        /* <DEDUP_REMOVED lines=8> */
.L_x_12871:
[----:B------:R-:W-:Y:S05]  /*4da0*/  BSYNC B0 ;  /* 0x0000000000007941 */ /* 0x000fea0003800000 */
.L_x_12870:
[----:B------:R-:W2:Y:S01]  /*4db0*/  LDL.LU R188, [R1+0x38] ;  /* 0x0000380001bc7983 */ /* 0x000ea20000300800 */
[C---:B------:R-:W-:Y:S01]  /*4dc0*/  SEL R171, R4.reuse, R171, P2 ;  /* 0x000000ab04ab7207 */ /* 0x040fe20001000000 */
[----:B------:R-:W-:Y:S01]  /*4dd0*/  @P1 FMUL.FTZ R4, R4, c[0x0][0x1ec] ;  /* 0x00007b0004041a20 */ /* 0x000fe20000410000 */
[----:B------:R-:W-:Y:S02]  /*4de0*/  @P6 IADD3 R3, R3, 0x600, RZ ;  /* 0x0000060003036810 */ /* 0x000fe40007ffe0ff */
[----:B------:R-:W-:Y:S01]  /*4df0*/  @P6 MOV R2, 0x10 ;  /* 0x0000001000026802 */ /* 0x000fe20000000f00 */
[----:B------:R-:W-:Y:S01]  /*4e00*/  @P1 FMUL.FTZ R4, R4, c[0x0][0x1e8] ;  /* 0x00007a0004041a20 */ /* 0x000fe20000410000 */
[----:B------:R-:W-:Y:S02]  /*4e10*/  @P1 LOP3.LUT P0, RZ, R213, 0xff000000, RZ, 0xc0, !PT ;  /* 0xff000000d5ff1812 */ /* 0x000fe4000780c0ff */
[----:B------:R-:W-:Y:S01]  /*4e20*/  @P1 MOV R6, 0x10 ;  /* 0x0000001000061802 */ /* 0x000fe20000000f00 */
[-C--:B------:R-:W-:Y:S01]  /*4e30*/  @P1 FMUL.FTZ R5, R39, R4.reuse ;  /* 0x0000000427051220 */ /* 0x080fe20000410000 */
[----:B------:R-:W-:Y:S01]  /*4e40*/  IADD3 R0, R0, c[0x0][0x160], RZ ;  /* 0x0000580000007a10 */ /* 0x000fe20007ffe0ff */
[----:B------:R-:W-:-:S02]  /*4e50*/  @P1 FMUL.FTZ R4, R167, R4 ;  /* 0x00000004a7041220 */ /* 0x000fc40000410000 */
[----:B------:R-:W-:Y:S01]  /*4e60*/  @P6 IMAD.WIDE.U32 R2, R3, R2, c[0x0][0x258] ;  /* 0x0000960003026625 */ /* 0x000fe200078e0002 */
[----:B------:R-:W-:Y:S02]  /*4e70*/  @P1 SEL R175, R5, RZ, P0 ;  /* 0x000000ff05af1207 */ /* 0x000fe40000000000 */
[----:B------:R-:W-:Y:S02]  /*4e80*/  @P1 FSEL R4, R4, RZ, P0 ;  /* 0x000000ff04041208 */ /* 0x000fe40000000000 */
[----:B------:R0:W-:Y:S01]  /*4e90*/  @P6 STG.E.128 [R2.64], R168 ;  /* 0x000000a802006986 */ /* 0x0001e2000c101d04 */
[----:B------:R-:W-:Y:S02]  /*4ea0*/  ISETP.GE.AND P0, PT, R0, c[0x0][0x164], PT ;  /* 0x0000590000007a0c */ /* 0x000fe40003f06270 */
[----:B------:R-:W-:Y:S02]  /*4eb0*/  @P1 FADD.FTZ R139, R139, R4 ;  /* 0x000000048b8b1221 */ /* 0x000fe40000010000 */
[----:B0-----:R-:W-:-:S05]  /*4ec0*/  @P1 IMAD.WIDE.U32 R2, R7, R6, c[0x0][0x248] ;  /* 0x0000920007021625 */ /* 0x001fca00078e0006 */
[----:B------:R0:W-:Y:S01]  /*4ed0*/  @P1 STG.E.128 [R2.64], R172 ;  /* 0x000000ac02001986 */ /* 0x0001e2000c101d04 */
[----:B--2---:R-:W-:-:S04]  /*4ee0*/  LOP3.LUT P2, RZ, R188, 0xff, RZ, 0xc0, !PT ;  /* 0x000000ffbcff7812 */ /* 0x004fc8000784c0ff */
[----:B------:R-:W-:-:S04]  /*4ef0*/  SEL R4, RZ, 0x1, P2 ;  /* 0x00000001ff047807 */ /* 0x000fc80001000000 */
[----:B0-----:R-:W-:-:S05]  /*4f00*/  PRMT R2, R4, 0x7610, R2 ;  /* 0x0000761004027816 */ /* 0x001fca0000000002 */
[----:B------:R0:W-:Y:S02]  /*4f10*/  STL.S16 [R1+0x38], R2 ;  /* 0x0000380201007387 */ /* 0x0001e40000100600 */
[----:B0-----:R-:W-:Y:S01]  /*4f20*/  @P0 CALL.REL.NOINC `(.L_x_12810) ;  /* 0x0000001000000944 */ /* 0x001fe20003c00000 */
[----:B------:R-:W-:Y:S05]  /*4f30*/  BRA `(.L_x_12872) ;  /* 0xffffb86000007947 */ /* 0x000fea000383ffff */
.L_x_12810:
        /* <DEDUP_REMOVED lines=32> */
.L_x_12814:
[----:B0-----:R-:W-:Y:S01]  /*5140*/  HFMA2.MMA R189, -RZ, RZ, 0, 9.5367431640625e-07 ;  /* 0x00000010ffbd7435 */ /* 0x001fe200000001ff */
[----:B------:R-:W-:-:S02]  /*5150*/  MOV R192, R191 ;  /* 0x000000bf00c07202 */ /* 0x000fc40000000f00 */
[----:B------:R-:W-:Y:S02]  /*5160*/  MOV R214, 0x1f ;  /* 0x0000001f00d67802 */ /* 0x000fe40000000f00 */
[----:B------:R-:W-:Y:S02]  /*5170*/  MOV R195, 0xffffffff ;  /* 0xffffffff00c37802 */ /* 0x000fe40000000f00 */
[----:B------:R-:W-:Y:S02]  /*5180*/  MOV R188, 0x51a0 ;  /* 0x000051a000bc7802 */ /* 0x000fe40000000f00 */
[----:B-----5:R-:W-:Y:S05]  /*5190*/  CALL.REL.NOINC `($__internal_199_$__cuda_sm70_shflsync_down_p) ;  /* 0x0000046000007944 */ /* 0x020fea0003c00000 */
[----:B-1----:R-:W-:Y:S01]  /*51a0*/  MOV R193, R192 ;  /* 0x000000c000c17202 */ /* 0x002fe20000000f00 */
[----:B------:R-:W-:Y:S05]  /*51b0*/  BRA `(.L_x_12873) ;  /* 0xffffceb000007947 */ /* 0x000fea000383ffff */
.L_x_12815:
[----:B------:R-:W-:Y:S01]  /*51c0*/  HFMA2.MMA R189, -RZ, RZ, 0, 9.5367431640625e-07 ;  /* 0x00000010ffbd7435 */ /* 0x000fe200000001ff */
[----:B------:R-:W-:Y:S02]  /*51d0*/  MOV R192, R190 ;  /* 0x000000be00c07202 */ /* 0x000fe40000000f00 */
[----:B------:R-:W-:Y:S02]  /*51e0*/  MOV R214, 0x1f ;  /* 0x0000001f00d67802 */ /* 0x000fe40000000f00 */
[----:B------:R-:W-:-:S02]  /*51f0*/  MOV R195, 0xffffffff ;  /* 0xffffffff00c37802 */ /* 0x000fc40000000f00 */
[----:B------:R-:W-:Y:S02]  /*5200*/  MOV R188, 0x5220 ;  /* 0x0000522000bc7802 */ /* 0x000fe40000000f00 */
[----:B01---5:R-:W-:Y:S05]  /*5210*/  CALL.REL.NOINC `($__internal_199_$__cuda_sm70_shflsync_down_p) ;  /* 0x000003e000007944 */ /* 0x023fea0003c00000 */
[----:B------:R-:W-:Y:S01]  /*5220*/  FADD.FTZ R191, R193, R191 ;  /* 0x000000bfc1bf7221 */ /* 0x000fe20000010000 */
[----:B------:R-:W-:Y:S01]  /*5230*/  HFMA2.MMA R189, -RZ, RZ, 0, 4.76837158203125e-07 ;  /* 0x00000008ffbd7435 */ /* 0x000fe200000001ff */
[----:B-1----:R-:W-:Y:S01]  /*5240*/  FADD.FTZ R190, R190, R192 ;  /* 0x000000c0bebe7221 */ /* 0x002fe20000010000 */
[----:B------:R-:W-:Y:S02]  /*5250*/  MOV R214, 0x1f ;  /* 0x0000001f00d67802 */ /* 0x000fe40000000f00 */
[----:B------:R-:W-:Y:S02]  /*5260*/  MOV R195, 0xffffffff ;  /* 0xffffffff00c37802 */ /* 0x000fe40000000f00 */
[----:B------:R-:W-:Y:S02]  /*5270*/  MOV R192, R191 ;  /* 0x000000bf00c07202 */ /* 0x000fe40000000f00 */
[----:B------:R-:W-:Y:S02]  /*5280*/  MOV R188, 0x52a0 ;  /* 0x000052a000bc7802 */ /* 0x000fe40000000f00 */
[----:B------:R-:W-:Y:S05]  /*5290*/  CALL.REL.NOINC `($__internal_199_$__cuda_sm70_shflsync_down_p) ;  /* 0x0000036000007944 */ /* 0x000fea0003c00000 */
[----:B------:R-:W-:Y:S01]  /*52a0*/  HFMA2.MMA R189, -RZ, RZ, 0, 4.76837158203125e-07 ;  /* 0x00000008ffbd7435 */ /* 0x000fe200000001ff */
[----:B-1----:R-:W-:-:S02]  /*52b0*/  MOV R193, R192 ;  /* 0x000000c000c17202 */ /* 0x002fc40000000f00 */
[----:B------:R-:W-:Y:S02]  /*52c0*/  MOV R192, R190 ;  /* 0x000000be00c07202 */ /* 0x000fe40000000f00 */
[----:B------:R-:W-:Y:S02]  /*52d0*/  MOV R214, 0x1f ;  /* 0x0000001f00d67802 */ /* 0x000fe40000000f00 */
[----:B------:R-:W-:Y:S02]  /*52e0*/  MOV R195, 0xffffffff ;  /* 0xffffffff00c37802 */ /* 0x000fe40000000f00 */
[----:B------:R-:W-:Y:S02]  /*52f0*/  MOV R188, 0x5310 ;  /* 0x0000531000bc7802 */ /* 0x000fe40000000f00 */
[----:B------:R-:W-:Y:S05]  /*5300*/  CALL.REL.NOINC `($__internal_199_$__cuda_sm70_shflsync_down_p) ;  /* 0x000002f000007944 */ /* 0x000fea0003c00000 */
[----:B------:R-:W-:Y:S01]  /*5310*/  FADD.FTZ R191, R193, R191 ;  /* 0x000000bfc1bf7221 */ /* 0x000fe20000010000 */
[----:B------:R-:W-:Y:S01]  /*5320*/  HFMA2.MMA R189, -RZ, RZ, 0, 2.384185791015625e-07 ;  /* 0x00000004ffbd7435 */ /* 0x000fe200000001ff */
[----:B-1----:R-:W-:Y:S01]  /*5330*/  FADD.FTZ R190, R190, R192 ;  /* 0x000000c0bebe7221 */ /* 0x002fe20000010000 */
[----:B------:R-:W-:Y:S02]  /*5340*/  MOV R214, 0x1f ;  /* 0x0000001f00d67802 */ /* 0x000fe40000000f00 */
[----:B------:R-:W-:-:S02]  /*5350*/  MOV R195, 0xffffffff ;  /* 0xffffffff00c37802 */ /* 0x000fc40000000f00 */
[----:B------:R-:W-:Y:S02]  /*5360*/  MOV R192, R191 ;  /* 0x000000bf00c07202 */ /* 0x000fe40000000f00 */
[----:B------:R-:W-:Y:S02]  /*5370*/  MOV R188, 0x5390 ;  /* 0x0000539000bc7802 */ /* 0x000fe40000000f00 */
[----:B------:R-:W-:Y:S05]  /*5380*/  CALL.REL.NOINC `($__internal_199_$__cuda_sm70_shflsync_down_p) ;  /* 0x0000027000007944 */ /* 0x000fea0003c00000 */
[----:B------:R-:W-:Y:S01]  /*5390*/  HFMA2.MMA R189, -RZ, RZ, 0, 2.384185791015625e-07 ;  /* 0x00000004ffbd7435 */ /* 0x000fe200000001ff */
[----:B-1----:R-:W-:Y:S02]  /*53a0*/  MOV R193, R192 ;  /* 0x000000c000c17202 */ /* 0x002fe40000000f00 */
[----:B------:R-:W-:Y:S02]  /*53b0*/  MOV R192, R190 ;  /* 0x000000be00c07202 */ /* 0x000fe40000000f00 */
[----:B------:R-:W-:Y:S02]  /*53c0*/  MOV R214, 0x1f ;  /* 0x0000001f00d67802 */ /* 0x000fe40000000f00 */
[----:B------:R-:W-:Y:S02]  /*53d0*/  MOV R195, 0xffffffff ;  /* 0xffffffff00c37802 */ /* 0x000fe40000000f00 */
[----:B------:R-:W-:-:S02]  /*53e0*/  MOV R188, 0x5400 ;  /* 0x0000540000bc7802 */ /* 0x000fc40000000f00 */
[----:B------:R-:W-:Y:S05]  /*53f0*/  CALL.REL.NOINC `($__internal_199_$__cuda_sm70_shflsync_down_p) ;  /* 0x0000020000007944 */ /* 0x000fea0003c00000 */
[----:B------:R-:W-:Y:S01]  /*5400*/  FADD.FTZ R191, R193, R191 ;  /* 0x000000bfc1bf7221 */ /* 0x000fe20000010000 */
[----:B------:R-:W-:Y:S01]  /*5410*/  HFMA2.MMA R189, -RZ, RZ, 0, 1.1920928955078125e-07 ;  /* 0x00000002ffbd7435 */ /* 0x000fe200000001ff */
[----:B-1----:R-:W-:Y:S01]  /*5420*/  FADD.FTZ R190, R190, R192 ;  /* 0x000000c0bebe7221 */ /* 0x002fe20000010000 */
[----:B------:R-:W-:-:S02]  /*5430*/  MOV R214, 0x1f ;  /* 0x0000001f00d67802 */ /* 0x000fc40000000f00 */
[----:B------:R-:W-:Y:S02]  /*5440*/  MOV R195, 0xffffffff ;  /* 0xffffffff00c37802 */ /* 0x000fe40000000f00 */
[----:B------:R-:W-:Y:S02]  /*5450*/  MOV R192, R191 ;  /* 0x000000bf00c07202 */ /* 0x000fe40000000f00 */
[----:B------:R-:W-:Y:S02]  /*5460*/  MOV R188, 0x5480 ;  /* 0x0000548000bc7802 */ /* 0x000fe40000000f00 */
[----:B------:R-:W-:Y:S05]  /*5470*/  CALL.REL.NOINC `($__internal_199_$__cuda_sm70_shflsync_down_p) ;  /* 0x0000018000007944 */ /* 0x000fea0003c00000 */
[----:B------:R-:W-:Y:S01]  /*5480*/  HFMA2.MMA R189, -RZ, RZ, 0, 1.1920928955078125e-07 ;  /* 0x00000002ffbd7435 */ /* 0x000fe200000001ff */
[----:B-1----:R-:W-:Y:S02]  /*5490*/  MOV R193, R192 ;  /* 0x000000c000c17202 */ /* 0x002fe40000000f00 */
[----:B------:R-:W-:Y:S02]  /*54a0*/  MOV R192, R190 ;  /* 0x000000be00c07202 */ /* 0x000fe40000000f00 */
[----:B------:R-:W-:Y:S02]  /*54b0*/  MOV R214, 0x1f ;  /* 0x0000001f00d67802 */ /* 0x000fe40000000f00 */
[----:B------:R-:W-:-:S02]  /*54c0*/  MOV R195, 0xffffffff ;  /* 0xffffffff00c37802 */ /* 0x000fc40000000f00 */
[----:B------:R-:W-:Y:S02]  /*54d0*/  MOV R188, 0x54f0 ;  /* 0x000054f000bc7802 */ /* 0x000fe40000000f00 */
[----:B------:R-:W-:Y:S05]  /*54e0*/  CALL.REL.NOINC `($__internal_199_$__cuda_sm70_shflsync_down_p) ;  /* 0x0000011000007944 */ /* 0x000fea0003c00000 */
[----:B------:R-:W-:Y:S01]  /*54f0*/  FADD.FTZ R191, R193, R191 ;  /* 0x000000bfc1bf7221 */ /* 0x000fe20000010000 */
[----:B------:R-:W-:Y:S01]  /*5500*/  HFMA2.MMA R189, -RZ, RZ, 0, 5.9604644775390625e-08 ;  /* 0x00000001ffbd7435 */ /* 0x000fe200000001ff */
[----:B-1----:R-:W-:Y:S01]  /*5510*/  FADD.FTZ R190, R190, R192 ;  /* 0x000000c0bebe7221 */ /* 0x002fe20000010000 */
[----:B------:R-:W-:Y:S02]  /*5520*/  MOV R214, 0x1f ;  /* 0x0000001f00d67802 */ /* 0x000fe40000000f00 */
[----:B------:R-:W-:Y:S02]  /*5530*/  MOV R195, 0xffffffff ;  /* 0xffffffff00c37802 */ /* 0x000fe40000000f00 */
[----:B------:R-:W-:Y:S02]  /*5540*/  MOV R192, R191 ;  /* 0x000000bf00c07202 */ /* 0x000fe40000000f00 */
[----:B------:R-:W-:Y:S02]  /*5550*/  MOV R188, 0x5570 ;  /* 0x0000557000bc7802 */ /* 0x000fe40000000f00 */
[----:B------:R-:W-:Y:S05]  /*5560*/  CALL.REL.NOINC `($__internal_199_$__cuda_sm70_shflsync_down_p) ;  /* 0x0000009000007944 */ /* 0x000fea0003c00000 */
[----:B------:R-:W-:Y:S01]  /*5570*/  HFMA2.MMA R189, -RZ, RZ, 0, 5.9604644775390625e-08 ;  /* 0x00000001ffbd7435 */ /* 0x000fe200000001ff */
[----:B-1----:R-:W-:-:S02]  /*5580*/  MOV R193, R192 ;  /* 0x000000c000c17202 */ /* 0x002fc40000000f00 */
[----:B------:R-:W-:Y:S02]  /*5590*/  MOV R192, R190 ;  /* 0x000000be00c07202 */ /* 0x000fe40000000f00 */
[----:B------:R-:W-:Y:S02]  /*55a0*/  MOV R214, 0x1f ;  /* 0x0000001f00d67802 */ /* 0x000fe40000000f00 */
[----:B------:R-:W-:Y:S02]  /*55b0*/  MOV R195, 0xffffffff ;  /* 0xffffffff00c37802 */ /* 0x000fe40000000f00 */
[----:B------:R-:W-:Y:S02]  /*55c0*/  MOV R188, 0x55e0 ;  /* 0x000055e000bc7802 */ /* 0x000fe40000000f00 */
[----:B------:R-:W-:Y:S05]  /*55d0*/  CALL.REL.NOINC `($__internal_199_$__cuda_sm70_shflsync_down_p) ;  /* 0x0000002000007944 */ /* 0x000fea0003c00000 */
[----:B-1----:R-:W-:Y:S01]  /*55e0*/  MOV R189, R192 ;  /* 0x000000c000bd7202 */ /* 0x002fe20000000f00 */
[----:B------:R-:W-:Y:S05]  /*55f0*/  BRA `(.L_x_12874) ;  /* 0xffffcb9000007947 */ /* 0x000fea000383ffff */
        .weak           $__internal_199_$__cuda_sm70_shflsync_down_p
        .type           $__internal_199_$__cuda_sm70_shflsync_down_p,@function
        .size           $__internal_199_$__cuda_sm70_shflsync_down_p,(.L_x_13075 - $__internal_199_$__cuda_sm70_shflsync_down_p)
$__internal_199_$__cuda_sm70_shflsync_down_p:
[----:B------:R-:W-:Y:S04]  /*5600*/  WARPSYNC R195 ;  /* 0x000000c300007348 */ /* 0x000fe80003800000 */
[----:B------:R0:W1:Y:S02]  /*5610*/  SHFL.DOWN PT, R192, R192, R189, R214 ;  /* 0x080000bdc0c07389 */ /* 0x00006400000e00d6 */
[----:B0-----:R-:W-:-:S06]  /*5620*/  HFMA2.MMA R189, -RZ, RZ, 0, 0 ;  /* 0x00000000ffbd7435 */ /* 0x001fcc00000001ff */
[----:B------:R-:W-:Y:S05]  /*5630*/  RET.REL.NODEC R188 `(_ZN10layer_norm13ln_bwd_kernelINS_13Kernel_traitsIfffffjLj7168ELj1ELj1ELj8ELj16ENS_18Kernel_traits_baseILj7168EfffffjLj256EEEEELb1ELb1ELb1ELb1EEEvNS_9BwdParamsE) ;  /* 0xffffa9c0bc007950 */ /* 0x000fea0003c3ffff */
.L_x_12875:
        /* <DEDUP_REMOVED lines=12> */
.L_x_13075:


//--------------------- .nv.shared._ZN10layer_norm13ln_bwd_kernelINS_13Kernel_traitsI13__nv_bfloat16S2_S2_S2_fjLj7168ELj1ELj1ELj8ELj8ENS_18Kernel_traits_baseILj7168ES2_S2_S2_S2_fjLj256EEEEELb0ELb0ELb0ELb0EEEvNS_9BwdParamsE --------------------------
	.section	.nv.shared._ZN10layer_norm13ln_bwd_kernelINS_13Kernel_traitsI13__nv_bfloat16S2_S2_S2_fjLj7168ELj1ELj1ELj8ELj8ENS_18Kernel_traits_baseILj7168ES2_S2_S2_S2_fjLj256EEEEELb0ELb0ELb0ELb0EEEvNS_9BwdParamsE,"aw",@nobits
	.sectionflags	@""
	.align	16


//--------------------- .nv.shared._ZN10layer_norm13ln_bwd_kernelINS_13Kernel_traitsI13__nv_bfloat16S2_S2_S2_fjLj7168ELj1ELj1ELj8ELj8ENS_18Kernel_traits_baseILj7168ES2_S2_S2_S2_fjLj256EEEEELb0ELb0ELb0ELb1EEEvNS_9BwdParamsE --------------------------
	.section	.nv.shared._ZN10layer_norm13ln_bwd_kernelINS_13Kernel_traitsI13__nv_bfloat16S2_S2_S2_fjLj7168ELj1ELj1ELj8ELj8ENS_18Kernel_traits_baseILj7168ES2_S2_S2_S2_fjLj256EEEEELb0ELb0ELb0ELb1EEEvNS_9BwdParamsE,"aw",@nobits
	.sectionflags	@""
	.align	16


//--------------------- .nv.shared._ZN10layer_norm13ln_bwd_kernelINS_13Kernel_traitsI13__nv_bfloat16S2_S2_S2_fjLj7168ELj1ELj1ELj8ELj8ENS_18Kernel_traits_baseILj7168ES2_S2_S2_S2_fjLj256EEEEELb0ELb0ELb1ELb0EEEvNS_9BwdParamsE --------------------------
	.section	.nv.shared._ZN10layer_norm13ln_bwd_kernelINS_13Kernel_traitsI13__nv_bfloat16S2_S2_S2_fjLj7168ELj1ELj1ELj8ELj8ENS_18Kernel_traits_baseILj7168ES2_S2_S2_S2_fjLj256EEEEELb0ELb0ELb1ELb0EEEvNS_9BwdParamsE,"aw",@nobits
	.sectionflags	@""
	.align	16


//--------------------- .nv.shared._ZN10layer_norm13ln_bwd_kernelINS_13Kernel_traitsI13__nv_bfloat16S2_S2_S2_fjLj7168ELj1ELj1ELj8ELj8ENS_18Kernel_traits_baseILj7168ES2_S2_S2_S2_fjLj256EEEEELb0ELb0ELb1ELb1EEEvNS_9BwdParamsE --------------------------
	.section	.nv.shared._ZN10layer_norm13ln_bwd_kernelINS_13Kernel_traitsI13__nv_bfloat16S2_S2_S2_fjLj7168ELj1ELj1ELj8ELj8ENS_18Kernel_traits_baseILj7168ES2_S2_S2_S2_fjLj256EEEEELb0ELb0ELb1ELb1EEEvNS_9BwdParamsE,"aw",@nobits
	.sectionflags	@""
	.align	16


//--------------------- .nv.shared._ZN10layer_norm13ln_bwd_kernelINS_13Kernel_traitsI13__nv_bfloat16S2_S2_S2_fjLj7168ELj1ELj1ELj8ELj8ENS_18Kernel_traits_baseILj7168ES2_S2_S2_S2_fjLj256EEEEELb0ELb1ELb0ELb0EEEvNS_9BwdParamsE --------------------------
	.section	.nv.shared._ZN10layer_norm13ln_bwd_kernelINS_13Kernel_traitsI13__nv_bfloat16S2_S2_S2_fjLj7168ELj1ELj1ELj8ELj8ENS_18Kernel_traits_baseILj7168ES2_S2_S2_S2_fjLj256EEEEELb0ELb1ELb0ELb0EEEvNS_9BwdParamsE,"aw",@nobits
	.sectionflags	@""
	.align	16


//--------------------- .nv.shared._ZN10layer_norm13ln_bwd_kernelINS_13Kernel_traitsI13__nv_bfloat16S2_S2_S2_fjLj7168ELj1ELj1ELj8ELj8ENS_18Kernel_traits_baseILj7168ES2_S2_S2_S2_fjLj256EEEEELb0ELb1ELb0ELb1EEEvNS_9BwdParamsE --------------------------
	.section	.nv.shared._ZN10layer_norm13ln_bwd_kernelINS_13Kernel_traitsI13__nv_bfloat16S2_S2_S2_fjLj7168ELj1ELj1ELj8ELj8ENS_18Kernel_traits_baseILj7168ES2_S2_S2_S2_fjLj256EEEEELb0ELb1ELb0ELb1EEEvNS_9BwdParamsE,"aw",@nobits
	.sectionflags	@""
	.align	16


//--------------------- .nv.shared._ZN10layer_norm13ln_bwd_kernelINS_13Kernel_traitsI13__nv_bfloat16S2_S2_S2_fjLj7168ELj1ELj1ELj8ELj8ENS_18Kernel_traits_baseILj7168ES2_S2_S2_S2_fjLj256EEEEELb0ELb1ELb1ELb0EEEvNS_9BwdParamsE --------------------------
	.section	.nv.shared._ZN10layer_norm13ln_bwd_kernelINS_13Kernel_traitsI13__nv_bfloat16S2_S2_S2_fjLj7168ELj1ELj1ELj8ELj8ENS_18Kernel_traits_baseILj7168ES2_S2_S2_S2_fjLj256EEEEELb0ELb1ELb1ELb0EEEvNS_9BwdParamsE,"aw",@nobits
	.sectionflags	@""
	.align	16


//--------------------- .nv.shared._ZN10layer_norm13ln_bwd_kernelINS_13Kernel_traitsI13__nv_bfloat16S2_S2_S2_fjLj7168ELj1ELj1ELj8ELj8ENS_18Kernel_traits_baseILj7168ES2_S2_S2_S2_fjLj256EEEEELb0ELb1ELb1ELb1EEEvNS_9BwdParamsE --------------------------
	.section	.nv.shared._ZN10layer_norm13ln_bwd_kernelINS_13Kernel_traitsI13__nv_bfloat16S2_S2_S2_fjLj7168ELj1ELj1ELj8ELj8ENS_18Kernel_traits_baseILj7168ES2_S2_S2_S2_fjLj256EEEEELb0ELb1ELb1ELb1EEEvNS_9BwdParamsE,"aw",@nobits
	.sectionflags	@""
	.align	16


//--------------------- .nv.shared._ZN10layer_norm13ln_bwd_kernelINS_13Kernel_traitsI13__nv_bfloat16S2_S2_S2_fjLj7168ELj1ELj1ELj8ELj8ENS_18Kernel_traits_baseILj7168ES2_S2_S2_S2_fjLj256EEEEELb1ELb0ELb0ELb0EEEvNS_9BwdParamsE --------------------------
	.section	.nv.shared._ZN10layer_norm13ln_bwd_kernelINS_13Kernel_traitsI13__nv_bfloat16S2_S2_S2_fjLj7168ELj1ELj1ELj8ELj8ENS_18Kernel_traits_baseILj7168ES2_S2_S2_S2_fjLj256EEEEELb1ELb0ELb0ELb0EEEvNS_9BwdParamsE,"aw",@nobits
	.sectionflags	@""
	.align	16


//--------------------- .nv.shared._ZN10layer_norm13ln_bwd_kernelINS_13Kernel_traitsI13__nv_bfloat16S2_S2_S2_fjLj7168ELj1ELj1ELj8ELj8ENS_18Kernel_traits_baseILj7168ES2_S2_S2_S2_fjLj256EEEEELb1ELb0ELb0ELb1EEEvNS_9BwdParamsE --------------------------
	.section	.nv.shared._ZN10layer_norm13ln_bwd_kernelINS_13Kernel_traitsI13__nv_bfloat16S2_S2_S2_fjLj7168ELj1ELj1ELj8ELj8ENS_18Kernel_traits_baseILj7168ES2_S2_S2_S2_fjLj256EEEEELb1ELb0ELb0ELb1EEEvNS_9BwdParamsE,"aw",@nobits
	.sectionflags	@""
	.align	16


//--------------------- .nv.shared._ZN10layer_norm22ln_bwd_finalize_kernelINS_22Kernel_traits_finalizeILj7168E13__nv_bfloat16S2_S2_S2_fjLb0ELj1024ELj4ENS_18Kernel_traits_baseILj7168ES2_S2_S2_S2_fjLj1024EEEEELb0ELb0EEEvNS_9BwdParamsE --------------------------
	.section	.nv.shared._ZN10layer_norm22ln_bwd_finalize_kernelINS_22Kernel_traits_finalizeILj7168E13__nv_bfloat16S2_S2_S2_fjLb0ELj1024ELj4ENS_18Kernel_traits_baseILj7168ES2_S2_S2_S2_fjLj1024EEEEELb0ELb0EEEvNS_9BwdParamsE,"aw",@nobits
	.sectionflags	@""
	.align	16
.nv.shared._ZN10layer_norm22ln_bwd_finalize_kernelINS_22Kernel_traits_finalizeILj7168E13__nv_bfloat16S2_S2_S2_fjLb0ELj1024ELj4ENS_18Kernel_traits_baseILj7168ES2_S2_S2_S2_fjLj1024EEEEELb0ELb0EEEvNS_9BwdParamsE:
	.zero		8448


//--------------------- .nv.shared._ZN10layer_norm13ln_bwd_kernelINS_13Kernel_traitsI13__nv_bfloat16S2_S2_S2_fjLj7168ELj1ELj1ELj8ELj8ENS_18Kernel_traits_baseILj7168ES2_S2_S2_S2_fjLj256EEEEELb1ELb0ELb1ELb0EEEvNS_9BwdParamsE --------------------------
	.section	.nv.shared._ZN10layer_norm13ln_bwd_kernelINS_13Kernel_traitsI13__nv_bfloat16S2_S2_S2_fjLj7168ELj1ELj1ELj8ELj8ENS_18Kernel_traits_baseILj7168ES2_S2_S2_S2_fjLj256EEEEELb1ELb0ELb1ELb0EEEvNS_9BwdParamsE,"aw",@nobits
	.sectionflags	@""
	.align	16


//--------------------- .nv.shared._ZN10layer_norm22ln_bwd_finalize_kernelINS_22Kernel_traits_finalizeILj7168E13__nv_bfloat16S2_S2_S2_fjLb0ELj1024ELj4ENS_18Kernel_traits_baseILj7168ES2_S2_S2_S2_fjLj1024EEEEELb0ELb1EEEvNS_9BwdParamsE --------------------------
	.section	.nv.shared._ZN10layer_norm22ln_bwd_finalize_kernelINS_22Kernel_traits_finalizeILj7168E13__nv_bfloat16S2_S2_S2_fjLb0ELj1024ELj4ENS_18Kernel_traits_baseILj7168ES2_S2_S2_S2_fjLj1024EEEEELb0ELb1EEEvNS_9BwdParamsE,"aw",@nobits
	.sectionflags	@""
	.align	16
.nv.shared._ZN10layer_norm22ln_bwd_finalize_kernelINS_22Kernel_traits_finalizeILj7168E13__nv_bfloat16S2_S2_S2_fjLb0ELj1024ELj4ENS_18Kernel_traits_baseILj7168ES2_S2_S2_S2_fjLj1024EEEEELb0ELb1EEEvNS_9BwdParamsE:
	.zero		8448


//--------------------- .nv.shared._ZN10layer_norm13ln_bwd_kernelINS_13Kernel_traitsI13__nv_bfloat16S2_S2_S2_fjLj7168ELj1ELj1ELj8ELj8ENS_18Kernel_traits_baseILj7168ES2_S2_S2_S2_fjLj256EEEEELb1ELb0ELb1ELb1EEEvNS_9BwdParamsE --------------------------
	.section	.nv.shared._ZN10layer_norm13ln_bwd_kernelINS_13Kernel_traitsI13__nv_bfloat16S2_S2_S2_fjLj7168ELj1ELj1ELj8ELj8ENS_18Kernel_traits_baseILj7168ES2_S2_S2_S2_fjLj256EEEEELb1ELb0ELb1ELb1EEEvNS_9BwdParamsE,"aw",@nobits
	.sectionflags	@""
	.align	16


//--------------------- .nv.shared._ZN10layer_norm13ln_bwd_kernelINS_13Kernel_traitsI13__nv_bfloat16S2_S2_S2_fjLj7168ELj1ELj1ELj8ELj8ENS_18Kernel_traits_baseILj7168ES2_S2_S2_S2_fjLj256EEEEELb1ELb1ELb0ELb0EEEvNS_9BwdParamsE --------------------------
	.section	.nv.shared._ZN10layer_norm13ln_bwd_kernelINS_13Kernel_traitsI13__nv_bfloat16S2_S2_S2_fjLj7168ELj1ELj1ELj8ELj8ENS_18Kernel_traits_baseILj7168ES2_S2_S2_S2_fjLj256EEEEELb1ELb1ELb0ELb0EEEvNS_9BwdParamsE,"aw",@nobits
	.sectionflags	@""
	.align	16


//--------------------- .nv.shared._ZN10layer_norm13ln_bwd_kernelINS_13Kernel_traitsI13__nv_bfloat16S2_S2_S2_fjLj7168ELj1ELj1ELj8ELj8ENS_18Kernel_traits_baseILj7168ES2_S2_S2_S2_fjLj256EEEEELb1ELb1ELb0ELb1EEEvNS_9BwdParamsE --------------------------
	.section	.nv.shared._ZN10layer_norm13ln_bwd_kernelINS_13Kernel_traitsI13__nv_bfloat16S2_S2_S2_fjLj7168ELj1ELj1ELj8ELj8ENS_18Kernel_traits_baseILj7168ES2_S2_S2_S2_fjLj256EEEEELb1ELb1ELb0ELb1EEEvNS_9BwdParamsE,"aw",@nobits
	.sectionflags	@""
	.align	16


//--------------------- .nv.shared._ZN10layer_norm22ln_bwd_finalize_kernelINS_22Kernel_traits_finalizeILj7168E13__nv_bfloat16S2_S2_S2_fjLb1ELj1024ELj4ENS_18Kernel_traits_baseILj7168ES2_S2_S2_S2_fjLj1024EEEEELb1ELb0EEEvNS_9BwdParamsE --------------------------
	.section	.nv.shared._ZN10layer_norm22ln_bwd_finalize_kernelINS_22Kernel_traits_finalizeILj7168E13__nv_bfloat16S2_S2_S2_fjLb1ELj1024ELj4ENS_18Kernel_traits_baseILj7168ES2_S2_S2_S2_fjLj1024EEEEELb1ELb0EEEvNS_9BwdParamsE,"aw",@nobits
	.sectionflags	@""
	.align	16
.nv.shared._ZN10layer_norm22ln_bwd_finalize_kernelINS_22Kernel_traits_finalizeILj7168E13__nv_bfloat16S2_S2_S2_fjLb1ELj1024ELj4ENS_18Kernel_traits_baseILj7168ES2_S2_S2_S2_fjLj1024EEEEELb1ELb0EEEvNS_9BwdParamsE:
	.zero		12672


//--------------------- .nv.shared._ZN10layer_norm13ln_bwd_kernelINS_13Kernel_traitsI13__nv_bfloat16S2_S2_S2_fjLj7168ELj1ELj1ELj8ELj8ENS_18Kernel_traits_baseILj7168ES2_S2_S2_S2_fjLj256EEEEELb1ELb1ELb1ELb0EEEvNS_9BwdParamsE --------------------------
	.section	.nv.shared._ZN10layer_norm13ln_bwd_kernelINS_13Kernel_traitsI13__nv_bfloat16S2_S2_S2_fjLj7168ELj1ELj1ELj8ELj8ENS_18Kernel_traits_baseILj7168ES2_S2_S2_S2_fjLj256EEEEELb1ELb1ELb1ELb0EEEvNS_9BwdParamsE,"aw",@nobits
	.sectionflags	@""
	.align	16


//--------------------- .nv.shared._ZN10layer_norm22ln_bwd_finalize_kernelINS_22Kernel_traits_finalizeILj7168E13__nv_bfloat16S2_S2_S2_fjLb1ELj1024ELj4ENS_18Kernel_traits_baseILj7168ES2_S2_S2_S2_fjLj1024EEEEELb1ELb1EEEvNS_9BwdParamsE --------------------------
	.section	.nv.shared._ZN10layer_norm22ln_bwd_finalize_kernelINS_22Kernel_traits_finalizeILj7168E13__nv_bfloat16S2_S2_S2_fjLb1ELj1024ELj4ENS_18Kernel_traits_baseILj7168ES2_S2_S2_S2_fjLj1024EEEEELb1ELb1EEEvNS_9BwdParamsE,"aw",@nobits
	.sectionflags	@""
	.align	16
.nv.shared._ZN10layer_norm22ln_bwd_finalize_kernelINS_22Kernel_traits_finalizeILj7168E13__nv_bfloat16S2_S2_S2_fjLb1ELj1024ELj4ENS_18Kernel_traits_baseILj7168ES2_S2_S2_S2_fjLj1024EEEEELb1ELb1EEEvNS_9BwdParamsE:
	.zero		12672


//--------------------- .nv.shared._ZN10layer_norm13ln_bwd_kernelINS_13Kernel_traitsI13__nv_bfloat16S2_S2_S2_fjLj7168ELj1ELj1ELj8ELj8ENS_18Kernel_traits_baseILj7168ES2_S2_S2_S2_fjLj256EEEEELb1ELb1ELb1ELb1EEEvNS_9BwdParamsE --------------------------
	.section	.nv.shared._ZN10layer_norm13ln_bwd_kernelINS_13Kernel_traitsI13__nv_bfloat16S2_S2_S2_fjLj7168ELj1ELj1ELj8ELj8ENS_18Kernel_traits_baseILj7168ES2_S2_S2_S2_fjLj256EEEEELb1ELb1ELb1ELb1EEEvNS_9BwdParamsE,"aw",@nobits
	.sectionflags	@""
	.align	16


//--------------------- .nv.shared._ZN10layer_norm13ln_bwd_kernelINS_13Kernel_traitsI6__halfS2_S2_S2_fjLj7168ELj1ELj1ELj8ELj8ENS_18Kernel_traits_baseILj7168ES2_S2_S2_S2_fjLj256EEEEELb0ELb0ELb0ELb0EEEvNS_9BwdParamsE --------------------------
	.section	.nv.shared._ZN10layer_norm13ln_bwd_kernelINS_13Kernel_traitsI6__halfS2_S2_S2_fjLj7168ELj1ELj1ELj8ELj8ENS_18Kernel_traits_baseILj7168ES2_S2_S2_S2_fjLj256EEEEELb0ELb0ELb0ELb0EEEvNS_9BwdParamsE,"aw",@nobits
	.sectionflags	@""
	.align	16


//--------------------- .nv.shared._ZN10layer_norm13ln_bwd_kernelINS_13Kernel_traitsI6__halfS2_S2_S2_fjLj7168ELj1ELj1ELj8ELj8ENS_18Kernel_traits_baseILj7168ES2_S2_S2_S2_fjLj256EEEEELb0ELb0ELb0ELb1EEEvNS_9BwdParamsE --------------------------
	.section	.nv.shared._ZN10layer_norm13ln_bwd_kernelINS_13Kernel_traitsI6__halfS2_S2_S2_fjLj7168ELj1ELj1ELj8ELj8ENS_18Kernel_traits_baseILj7168ES2_S2_S2_S2_fjLj256EEEEELb0ELb0ELb0ELb1EEEvNS_9BwdParamsE,"aw",@nobits
	.sectionflags	@""
	.align	16


//--------------------- .nv.shared._ZN10layer_norm13ln_bwd_kernelINS_13Kernel_traitsI6__halfS2_S2_S2_fjLj7168ELj1ELj1ELj8ELj8ENS_18Kernel_traits_baseILj7168ES2_S2_S2_S2_fjLj256EEEEELb0ELb0ELb1ELb0EEEvNS_9BwdParamsE --------------------------
	.section	.nv.shared._ZN10layer_norm13ln_bwd_kernelINS_13Kernel_traitsI6__halfS2_S2_S2_fjLj7168ELj1ELj1ELj8ELj8ENS_18Kernel_traits_baseILj7168ES2_S2_S2_S2_fjLj256EEEEELb0ELb0ELb1ELb0EEEvNS_9BwdParamsE,"aw",@nobits
	.sectionflags	@""
	.align	16


//--------------------- .nv.shared._ZN10layer_norm13ln_bwd_kernelINS_13Kernel_traitsI6__halfS2_S2_S2_fjLj7168ELj1ELj1ELj8ELj8ENS_18Kernel_traits_baseILj7168ES2_S2_S2_S2_fjLj256EEEEELb0ELb0ELb1ELb1EEEvNS_9BwdParamsE --------------------------
	.section	.nv.shared._ZN10layer_norm13ln_bwd_kernelINS_13Kernel_traitsI6__halfS2_S2_S2_fjLj7168ELj1ELj1ELj8ELj8ENS_18Kernel_traits_baseILj7168ES2_S2_S2_S2_fjLj256EEEEELb0ELb0ELb1ELb1EEEvNS_9BwdParamsE,"aw",@nobits
	.sectionflags	@""
	.align	16


//--------------------- .nv.shared._ZN10layer_norm13ln_bwd_kernelINS_13Kernel_traitsI6__halfS2_S2_S2_fjLj7168ELj1ELj1ELj8ELj8ENS_18Kernel_traits_baseILj7168ES2_S2_S2_S2_fjLj256EEEEELb0ELb1ELb0ELb0EEEvNS_9BwdParamsE --------------------------
	.section	.nv.shared._ZN10layer_norm13ln_bwd_kernelINS_13Kernel_traitsI6__halfS2_S2_S2_fjLj7168ELj1ELj1ELj8ELj8ENS_18Kernel_traits_baseILj7168ES2_S2_S2_S2_fjLj256EEEEELb0ELb1ELb0ELb0EEEvNS_9BwdParamsE,"aw",@nobits
	.sectionflags	@""
	.align	16


//--------------------- .nv.shared._ZN10layer_norm13ln_bwd_kernelINS_13Kernel_traitsI6__halfS2_S2_S2_fjLj7168ELj1ELj1ELj8ELj8ENS_18Kernel_traits_baseILj7168ES2_S2_S2_S2_fjLj256EEEEELb0ELb1ELb0ELb1EEEvNS_9BwdParamsE --------------------------
	.section	.nv.shared._ZN10layer_norm13ln_bwd_kernelINS_13Kernel_traitsI6__halfS2_S2_S2_fjLj7168ELj1ELj1ELj8ELj8ENS_18Kernel_traits_baseILj7168ES2_S2_S2_S2_fjLj256EEEEELb0ELb1ELb0ELb1EEEvNS_9BwdParamsE,"aw",@nobits
	.sectionflags	@""
	.align	16


//--------------------- .nv.shared._ZN10layer_norm13ln_bwd_kernelINS_13Kernel_traitsI6__halfS2_S2_S2_fjLj7168ELj1ELj1ELj8ELj8ENS_18Kernel_traits_baseILj7168ES2_S2_S2_S2_fjLj256EEEEELb0ELb1ELb1ELb0EEEvNS_9BwdParamsE --------------------------
	.section	.nv.shared._ZN10layer_norm13ln_bwd_kernelINS_13Kernel_traitsI6__halfS2_S2_S2_fjLj7168ELj1ELj1ELj8ELj8ENS_18Kernel_traits_baseILj7168ES2_S2_S2_S2_fjLj256EEEEELb0ELb1ELb1ELb0EEEvNS_9BwdParamsE,"aw",@nobits
	.sectionflags	@""
	.align	16


//--------------------- .nv.shared._ZN10layer_norm13ln_bwd_kernelINS_13Kernel_traitsI6__halfS2_S2_S2_fjLj7168ELj1ELj1ELj8ELj8ENS_18Kernel_traits_baseILj7168ES2_S2_S2_S2_fjLj256EEEEELb0ELb1ELb1ELb1EEEvNS_9BwdParamsE --------------------------
	.section	.nv.shared._ZN10layer_norm13ln_bwd_kernelINS_13Kernel_traitsI6__halfS2_S2_S2_fjLj7168ELj1ELj1ELj8ELj8ENS_18Kernel_traits_baseILj7168ES2_S2_S2_S2_fjLj256EEEEELb0ELb1ELb1ELb1EEEvNS_9BwdParamsE,"aw",@nobits
	.sectionflags	@""
	.align	16


//--------------------- .nv.shared._ZN10layer_norm13ln_bwd_kernelINS_13Kernel_traitsI6__halfS2_S2_S2_fjLj7168ELj1ELj1ELj8ELj8ENS_18Kernel_traits_baseILj7168ES2_S2_S2_S2_fjLj256EEEEELb1ELb0ELb0ELb0EEEvNS_9BwdParamsE --------------------------
	.section	.nv.shared._ZN10layer_norm13ln_bwd_kernelINS_13Kernel_traitsI6__halfS2_S2_S2_fjLj7168ELj1ELj1ELj8ELj8ENS_18Kernel_traits_baseILj7168ES2_S2_S2_S2_fjLj256EEEEELb1ELb0ELb0ELb0EEEvNS_9BwdParamsE,"aw",@nobits
	.sectionflags	@""
	.align	16


//--------------------- .nv.shared._ZN10layer_norm13ln_bwd_kernelINS_13Kernel_traitsI6__halfS2_S2_S2_fjLj7168ELj1ELj1ELj8ELj8ENS_18Kernel_traits_baseILj7168ES2_S2_S2_S2_fjLj256EEEEELb1ELb0ELb0ELb1EEEvNS_9BwdParamsE --------------------------
	.section	.nv.shared._ZN10layer_norm13ln_bwd_kernelINS_13Kernel_traitsI6__halfS2_S2_S2_fjLj7168ELj1ELj1ELj8ELj8ENS_18Kernel_traits_baseILj7168ES2_S2_S2_S2_fjLj256EEEEELb1ELb0ELb0ELb1EEEvNS_9BwdParamsE,"aw",@nobits
	.sectionflags	@""
	.align	16


//--------------------- .nv.shared._ZN10layer_norm22ln_bwd_finalize_kernelINS_22Kernel_traits_finalizeILj7168E6__halfS2_S2_S2_fjLb0ELj1024ELj4ENS_18Kernel_traits_baseILj7168ES2_S2_S2_S2_fjLj1024EEEEELb0ELb0EEEvNS_9BwdParamsE --------------------------
	.section	.nv.shared._ZN10layer_norm22ln_bwd_finalize_kernelINS_22Kernel_traits_finalizeILj7168E6__halfS2_S2_S2_fjLb0ELj1024ELj4ENS_18Kernel_traits_baseILj7168ES2_S2_S2_S2_fjLj1024EEEEELb0ELb0EEEvNS_9BwdParamsE,"aw",@nobits
	.sectionflags	@""
	.align	16
.nv.shared._ZN10layer_norm22ln_bwd_finalize_kernelINS_22Kernel_traits_finalizeILj7168E6__halfS2_S2_S2_fjLb0ELj1024ELj4ENS_18Kernel_traits_baseILj7168ES2_S2_S2_S2_fjLj1024EEEEELb0ELb0EEEvNS_9BwdParamsE:
	.zero		8448


//--------------------- .nv.shared._ZN10layer_norm13ln_bwd_kernelINS_13Kernel_traitsI6__halfS2_S2_S2_fjLj7168ELj1ELj1ELj8ELj8ENS_18Kernel_traits_baseILj7168ES2_S2_S2_S2_fjLj256EEEEELb1ELb0ELb1ELb0EEEvNS_9BwdParamsE --------------------------
	.section	.nv.shared._ZN10layer_norm13ln_bwd_kernelINS_13Kernel_traitsI6__halfS2_S2_S2_fjLj7168ELj1ELj1ELj8ELj8ENS_18Kernel_traits_baseILj7168ES2_S2_S2_S2_fjLj256EEEEELb1ELb0ELb1ELb0EEEvNS_9BwdParamsE,"aw",@nobits
	.sectionflags	@""
	.align	16


//--------------------- .nv.shared._ZN10layer_norm22ln_bwd_finalize_kernelINS_22Kernel_traits_finalizeILj7168E6__halfS2_S2_S2_fjLb0ELj1024ELj4ENS_18Kernel_traits_baseILj7168ES2_S2_S2_S2_fjLj1024EEEEELb0ELb1EEEvNS_9BwdParamsE --------------------------
	.section	.nv.shared._ZN10layer_norm22ln_bwd_finalize_kernelINS_22Kernel_traits_finalizeILj7168E6__halfS2_S2_S2_fjLb0ELj1024ELj4ENS_18Kernel_traits_baseILj7168ES2_S2_S2_S2_fjLj1024EEEEELb0ELb1EEEvNS_9BwdParamsE,"aw",@nobits
	.sectionflags	@""
	.align	16
.nv.shared._ZN10layer_norm22ln_bwd_finalize_kernelINS_22Kernel_traits_finalizeILj7168E6__halfS2_S2_S2_fjLb0ELj1024ELj4ENS_18Kernel_traits_baseILj7168ES2_S2_S2_S2_fjLj1024EEEEELb0ELb1EEEvNS_9BwdParamsE:
	.zero		8448


//--------------------- .nv.shared._ZN10layer_norm13ln_bwd_kernelINS_13Kernel_traitsI6__halfS2_S2_S2_fjLj7168ELj1ELj1ELj8ELj8ENS_18Kernel_traits_baseILj7168ES2_S2_S2_S2_fjLj256EEEEELb1ELb0ELb1ELb1EEEvNS_9BwdParamsE --------------------------
	.section	.nv.shared._ZN10layer_norm13ln_bwd_kernelINS_13Kernel_traitsI6__halfS2_S2_S2_fjLj7168ELj1ELj1ELj8ELj8ENS_18Kernel_traits_baseILj7168ES2_S2_S2_S2_fjLj256EEEEELb1ELb0ELb1ELb1EEEvNS_9BwdParamsE,"aw",@nobits
	.sectionflags	@""
	.align	16


//--------------------- .nv.shared._ZN10layer_norm13ln_bwd_kernelINS_13Kernel_traitsI6__halfS2_S2_S2_fjLj7168ELj1ELj1ELj8ELj8ENS_18Kernel_traits_baseILj7168ES2_S2_S2_S2_fjLj256EEEEELb1ELb1ELb0ELb0EEEvNS_9BwdParamsE --------------------------
	.section	.nv.shared._ZN10layer_norm13ln_bwd_kernelINS_13Kernel_traitsI6__halfS2_S2_S2_fjLj7168ELj1ELj1ELj8ELj8ENS_18Kernel_traits_baseILj7168ES2_S2_S2_S2_fjLj256EEEEELb1ELb1ELb0ELb0EEEvNS_9BwdParamsE,"aw",@nobits
	.sectionflags	@""
	.align	16


//--------------------- .nv.shared._ZN10layer_norm13ln_bwd_kernelINS_13Kernel_traitsI6__halfS2_S2_S2_fjLj7168ELj1ELj1ELj8ELj8ENS_18Kernel_traits_baseILj7168ES2_S2_S2_S2_fjLj256EEEEELb1ELb1ELb0ELb1EEEvNS_9BwdParamsE --------------------------
	.section	.nv.shared._ZN10layer_norm13ln_bwd_kernelINS_13Kernel_traitsI6__halfS2_S2_S2_fjLj7168ELj1ELj1ELj8ELj8ENS_18Kernel_traits_baseILj7168ES2_S2_S2_S2_fjLj256EEEEELb1ELb1ELb0ELb1EEEvNS_9BwdParamsE,"aw",@nobits
	.sectionflags	@""
	.align	16


//--------------------- .nv.shared._ZN10layer_norm22ln_bwd_finalize_kernelINS_22Kernel_traits_finalizeILj7168E6__halfS2_S2_S2_fjLb1ELj1024ELj4ENS_18Kernel_traits_baseILj7168ES2_S2_S2_S2_fjLj1024EEEEELb1ELb0EEEvNS_9BwdParamsE --------------------------
	.section	.nv.shared._ZN10layer_norm22ln_bwd_finalize_kernelINS_22Kernel_traits_finalizeILj7168E6__halfS2_S2_S2_fjLb1ELj1024ELj4ENS_18Kernel_traits_baseILj7168ES2_S2_S2_S2_fjLj1024EEEEELb1ELb0EEEvNS_9BwdParamsE,"aw",@nobits
	.sectionflags	@""
	.align	16
.nv.shared._ZN10layer_norm22ln_bwd_finalize_kernelINS_22Kernel_traits_finalizeILj7168E6__halfS2_S2_S2_fjLb1ELj1024ELj4ENS_18Kernel_traits_baseILj7168ES2_S2_S2_S2_fjLj1024EEEEELb1ELb0EEEvNS_9BwdParamsE:
	.zero		12672


//--------------------- .nv.shared._ZN10layer_norm13ln_bwd_kernelINS_13Kernel_traitsI6__halfS2_S2_S2_fjLj7168ELj1ELj1ELj8ELj8ENS_18Kernel_traits_baseILj7168ES2_S2_S2_S2_fjLj256EEEEELb1ELb1ELb1ELb0EEEvNS_9BwdParamsE --------------------------
	.section	.nv.shared._ZN10layer_norm13ln_bwd_kernelINS_13Kernel_traitsI6__halfS2_S2_S2_fjLj7168ELj1ELj1ELj8ELj8ENS_18Kernel_traits_baseILj7168ES2_S2_S2_S2_fjLj256EEEEELb1ELb1ELb1ELb0EEEvNS_9BwdParamsE,"aw",@nobits
	.sectionflags	@""
	.align	16


//--------------------- .nv.shared._ZN10layer_norm22ln_bwd_finalize_kernelINS_22Kernel_traits_finalizeILj7168E6__halfS2_S2_S2_fjLb1ELj1024ELj4ENS_18Kernel_traits_baseILj7168ES2_S2_S2_S2_fjLj1024EEEEELb1ELb1EEEvNS_9BwdParamsE --------------------------
	.section	.nv.shared._ZN10layer_norm22ln_bwd_finalize_kernelINS_22Kernel_traits_finalizeILj7168E6__halfS2_S2_S2_fjLb1ELj1024ELj4ENS_18Kernel_traits_baseILj7168ES2_S2_S2_S2_fjLj1024EEEEELb1ELb1EEEvNS_9BwdParamsE,"aw",@nobits
	.sectionflags	@""
	.align	16
.nv.shared._ZN10layer_norm22ln_bwd_finalize_kernelINS_22Kernel_traits_finalizeILj7168E6__halfS2_S2_S2_fjLb1ELj1024ELj4ENS_18Kernel_traits_baseILj7168ES2_S2_S2_S2_fjLj1024EEEEELb1ELb1EEEvNS_9BwdParamsE:
	.zero		12672


//--------------------- .nv.shared._ZN10layer_norm13ln_bwd_kernelINS_13Kernel_traitsI6__halfS2_S2_S2_fjLj7168ELj1ELj1ELj8ELj8ENS_18Kernel_traits_baseILj7168ES2_S2_S2_S2_fjLj256EEEEELb1ELb1ELb1ELb1EEEvNS_9BwdParamsE --------------------------
	.section	.nv.shared._ZN10layer_norm13ln_bwd_kernelINS_13Kernel_traitsI6__halfS2_S2_S2_fjLj7168ELj1ELj1ELj8ELj8ENS_18Kernel_traits_baseILj7168ES2_S2_S2_S2_fjLj256EEEEELb1ELb1ELb1ELb1EEEvNS_9BwdParamsE,"aw",@nobits
	.sectionflags	@""
	.align	16


//--------------------- .nv.shared._ZN10layer_norm13ln_bwd_kernelINS_13Kernel_traitsIf13__nv_bfloat16S2_S2_fjLj7168ELj1ELj1ELj8ELj8ENS_18Kernel_traits_baseILj7168EfS2_S2_S2_fjLj256EEEEELb0ELb0ELb0ELb0EEEvNS_9BwdParamsE --------------------------
	.section	.nv.shared._ZN10layer_norm13ln_bwd_kernelINS_13Kernel_traitsIf13__nv_bfloat16S2_S2_fjLj7168ELj1ELj1ELj8ELj8ENS_18Kernel_traits_baseILj7168EfS2_S2_S2_fjLj256EEEEELb0ELb0ELb0ELb0EEEvNS_9BwdParamsE,"aw",@nobits
	.sectionflags	@""
	.align	16


//--------------------- .nv.shared._ZN10layer_norm13ln_bwd_kernelINS_13Kernel_traitsIf13__nv_bfloat16S2_S2_fjLj7168ELj1ELj1ELj8ELj8ENS_18Kernel_traits_baseILj7168EfS2_S2_S2_fjLj256EEEEELb0ELb0ELb0ELb1EEEvNS_9BwdParamsE --------------------------
	.section	.nv.shared._ZN10layer_norm13ln_bwd_kernelINS_13Kernel_traitsIf13__nv_bfloat16S2_S2_fjLj7168ELj1ELj1ELj8ELj8ENS_18Kernel_traits_baseILj7168EfS2_S2_S2_fjLj256EEEEELb0ELb0ELb0ELb1EEEvNS_9BwdParamsE,"aw",@nobits
	.sectionflags	@""
	.align	16


//--------------------- .nv.shared._ZN10layer_norm13ln_bwd_kernelINS_13Kernel_traitsIf13__nv_bfloat16S2_S2_fjLj7168ELj1ELj1ELj8ELj8ENS_18Kernel_traits_baseILj7168EfS2_S2_S2_fjLj256EEEEELb0ELb0ELb1ELb0EEEvNS_9BwdParamsE --------------------------
	.section	.nv.shared._ZN10layer_norm13ln_bwd_kernelINS_13Kernel_traitsIf13__nv_bfloat16S2_S2_fjLj7168ELj1ELj1ELj8ELj8ENS_18Kernel_traits_baseILj7168EfS2_S2_S2_fjLj256EEEEELb0ELb0ELb1ELb0EEEvNS_9BwdParamsE,"aw",@nobits
	.sectionflags	@""
	.align	16


//--------------------- .nv.shared._ZN10layer_norm13ln_bwd_kernelINS_13Kernel_traitsIf13__nv_bfloat16S2_S2_fjLj7168ELj1ELj1ELj8ELj8ENS_18Kernel_traits_baseILj7168EfS2_S2_S2_fjLj256EEEEELb0ELb0ELb1ELb1EEEvNS_9BwdParamsE --------------------------
	.section	.nv.shared._ZN10layer_norm13ln_bwd_kernelINS_13Kernel_traitsIf13__nv_bfloat16S2_S2_fjLj7168ELj1ELj1ELj8ELj8ENS_18Kernel_traits_baseILj7168EfS2_S2_S2_fjLj256EEEEELb0ELb0ELb1ELb1EEEvNS_9BwdParamsE,"aw",@nobits
	.sectionflags	@""
	.align	16


//--------------------- .nv.shared._ZN10layer_norm13ln_bwd_kernelINS_13Kernel_traitsIf13__nv_bfloat16S2_S2_fjLj7168ELj1ELj1ELj8ELj8ENS_18Kernel_traits_baseILj7168EfS2_S2_S2_fjLj256EEEEELb0ELb1ELb0ELb0EEEvNS_9BwdParamsE --------------------------
	.section	.nv.shared._ZN10layer_norm13ln_bwd_kernelINS_13Kernel_traitsIf13__nv_bfloat16S2_S2_fjLj7168ELj1ELj1ELj8ELj8ENS_18Kernel_traits_baseILj7168EfS2_S2_S2_fjLj256EEEEELb0ELb1ELb0ELb0EEEvNS_9BwdParamsE,"aw",@nobits
	.sectionflags	@""
	.align	16


//--------------------- .nv.shared._ZN10layer_norm13ln_bwd_kernelINS_13Kernel_traitsIf13__nv_bfloat16S2_S2_fjLj7168ELj1ELj1ELj8ELj8ENS_18Kernel_traits_baseILj7168EfS2_S2_S2_fjLj256EEEEELb0ELb1ELb0ELb1EEEvNS_9BwdParamsE --------------------------
	.section	.nv.shared._ZN10layer_norm13ln_bwd_kernelINS_13Kernel_traitsIf13__nv_bfloat16S2_S2_fjLj7168ELj1ELj1ELj8ELj8ENS_18Kernel_traits_baseILj7168EfS2_S2_S2_fjLj256EEEEELb0ELb1ELb0ELb1EEEvNS_9BwdParamsE,"aw",@nobits
	.sectionflags	@""
	.align	16


//--------------------- .nv.shared._ZN10layer_norm13ln_bwd_kernelINS_13Kernel_traitsIf13__nv_bfloat16S2_S2_fjLj7168ELj1ELj1ELj8ELj8ENS_18Kernel_traits_baseILj7168EfS2_S2_S2_fjLj256EEEEELb0ELb1ELb1ELb0EEEvNS_9BwdParamsE --------------------------
	.section	.nv.shared._ZN10layer_norm13ln_bwd_kernelINS_13Kernel_traitsIf13__nv_bfloat16S2_S2_fjLj7168ELj1ELj1ELj8ELj8ENS_18Kernel_traits_baseILj7168EfS2_S2_S2_fjLj256EEEEELb0ELb1ELb1ELb0EEEvNS_9BwdParamsE,"aw",@nobits
	.sectionflags	@""
	.align	16


//--------------------- .nv.shared._ZN10layer_norm13ln_bwd_kernelINS_13Kernel_traitsIf13__nv_bfloat16S2_S2_fjLj7168ELj1ELj1ELj8ELj8ENS_18Kernel_traits_baseILj7168EfS2_S2_S2_fjLj256EEEEELb0ELb1ELb1ELb1EEEvNS_9BwdParamsE --------------------------
	.section	.nv.shared._ZN10layer_norm13ln_bwd_kernelINS_13Kernel_traitsIf13__nv_bfloat16S2_S2_fjLj7168ELj1ELj1ELj8ELj8ENS_18Kernel_traits_baseILj7168EfS2_S2_S2_fjLj256EEEEELb0ELb1ELb1ELb1EEEvNS_9BwdParamsE,"aw",@nobits
	.sectionflags	@""
	.align	16


//--------------------- .nv.shared._ZN10layer_norm13ln_bwd_kernelINS_13Kernel_traitsIf13__nv_bfloat16S2_S2_fjLj7168ELj1ELj1ELj8ELj8ENS_18Kernel_traits_baseILj7168EfS2_S2_S2_fjLj256EEEEELb1ELb0ELb0ELb0EEEvNS_9BwdParamsE --------------------------
	.section	.nv.shared._ZN10layer_norm13ln_bwd_kernelINS_13Kernel_traitsIf13__nv_bfloat16S2_S2_fjLj7168ELj1ELj1ELj8ELj8ENS_18Kernel_traits_baseILj7168EfS2_S2_S2_fjLj256EEEEELb1ELb0ELb0ELb0EEEvNS_9BwdParamsE,"aw",@nobits
	.sectionflags	@""
	.align	16


//--------------------- .nv.shared._ZN10layer_norm13ln_bwd_kernelINS_13Kernel_traitsIf13__nv_bfloat16S2_S2_fjLj7168ELj1ELj1ELj8ELj8ENS_18Kernel_traits_baseILj7168EfS2_S2_S2_fjLj256EEEEELb1ELb0ELb0ELb1EEEvNS_9BwdParamsE --------------------------
	.section	.nv.shared._ZN10layer_norm13ln_bwd_kernelINS_13Kernel_traitsIf13__nv_bfloat16S2_S2_fjLj7168ELj1ELj1ELj8ELj8ENS_18Kernel_traits_baseILj7168EfS2_S2_S2_fjLj256EEEEELb1ELb0ELb0ELb1EEEvNS_9BwdParamsE,"aw",@nobits
	.sectionflags	@""
	.align	16


//--------------------- .nv.shared._ZN10layer_norm22ln_bwd_finalize_kernelINS_22Kernel_traits_finalizeILj7168Ef13__nv_bfloat16S2_S2_fjLb0ELj1024ELj4ENS_18Kernel_traits_baseILj7168EfS2_S2_S2_fjLj1024EEEEELb0ELb0EEEvNS_9BwdParamsE --------------------------
	.section	.nv.shared._ZN10layer_norm22ln_bwd_finalize_kernelINS_22Kernel_traits_finalizeILj7168Ef13__nv_bfloat16S2_S2_fjLb0ELj1024ELj4ENS_18Kernel_traits_baseILj7168EfS2_S2_S2_fjLj1024EEEEELb0ELb0EEEvNS_9BwdParamsE,"aw",@nobits
	.sectionflags	@""
	.align	16
.nv.shared._ZN10layer_norm22ln_bwd_finalize_kernelINS_22Kernel_traits_finalizeILj7168Ef13__nv_bfloat16S2_S2_fjLb0ELj1024ELj4ENS_18Kernel_traits_baseILj7168EfS2_S2_S2_fjLj1024EEEEELb0ELb0EEEvNS_9BwdParamsE:
	.zero		8448


//--------------------- .nv.shared._ZN10layer_norm13ln_bwd_kernelINS_13Kernel_traitsIf13__nv_bfloat16S2_S2_fjLj7168ELj1ELj1ELj8ELj8ENS_18Kernel_traits_baseILj7168EfS2_S2_S2_fjLj256EEEEELb1ELb0ELb1ELb0EEEvNS_9BwdParamsE --------------------------
	.section	.nv.shared._ZN10layer_norm13ln_bwd_kernelINS_13Kernel_traitsIf13__nv_bfloat16S2_S2_fjLj7168ELj1ELj1ELj8ELj8ENS_18Kernel_traits_baseILj7168EfS2_S2_S2_fjLj256EEEEELb1ELb0ELb1ELb0EEEvNS_9BwdParamsE,"aw",@nobits
	.sectionflags	@""
	.align	16


//--------------------- .nv.shared._ZN10layer_norm22ln_bwd_finalize_kernelINS_22Kernel_traits_finalizeILj7168Ef13__nv_bfloat16S2_S2_fjLb0ELj1024ELj4ENS_18Kernel_traits_baseILj7168EfS2_S2_S2_fjLj1024EEEEELb0ELb1EEEvNS_9BwdParamsE --------------------------
	.section	.nv.shared._ZN10layer_norm22ln_bwd_finalize_kernelINS_22Kernel_traits_finalizeILj7168Ef13__nv_bfloat16S2_S2_fjLb0ELj1024ELj4ENS_18Kernel_traits_baseILj7168EfS2_S2_S2_fjLj1024EEEEELb0ELb1EEEvNS_9BwdParamsE,"aw",@nobits
	.sectionflags	@""
	.align	16
.nv.shared._ZN10layer_norm22ln_bwd_finalize_kernelINS_22Kernel_traits_finalizeILj7168Ef13__nv_bfloat16S2_S2_fjLb0ELj1024ELj4ENS_18Kernel_traits_baseILj7168EfS2_S2_S2_fjLj1024EEEEELb0ELb1EEEvNS_9BwdParamsE:
	.zero		8448


//--------------------- .nv.shared._ZN10layer_norm13ln_bwd_kernelINS_13Kernel_traitsIf13__nv_bfloat16S2_S2_fjLj7168ELj1ELj1ELj8ELj8ENS_18Kernel_traits_baseILj7168EfS2_S2_S2_fjLj256EEEEELb1ELb0ELb1ELb1EEEvNS_9BwdParamsE --------------------------
	.section	.nv.shared._ZN10layer_norm13ln_bwd_kernelINS_13Kernel_traitsIf13__nv_bfloat16S2_S2_fjLj7168ELj1ELj1ELj8ELj8ENS_18Kernel_traits_baseILj7168EfS2_S2_S2_fjLj256EEEEELb1ELb0ELb1ELb1EEEvNS_9BwdParamsE,"aw",@nobits
	.sectionflags	@""
	.align	16


//--------------------- .nv.shared._ZN10layer_norm13ln_bwd_kernelINS_13Kernel_traitsIf13__nv_bfloat16S2_S2_fjLj7168ELj1ELj1ELj8ELj8ENS_18Kernel_traits_baseILj7168EfS2_S2_S2_fjLj256EEEEELb1ELb1ELb0ELb0EEEvNS_9BwdParamsE --------------------------
	.section	.nv.shared._ZN10layer_norm13ln_bwd_kernelINS_13Kernel_traitsIf13__nv_bfloat16S2_S2_fjLj7168ELj1ELj1ELj8ELj8ENS_18Kernel_traits_baseILj7168EfS2_S2_S2_fjLj256EEEEELb1ELb1ELb0ELb0EEEvNS_9BwdParamsE,"aw",@nobits
	.sectionflags	@""
	.align	16


//--------------------- .nv.shared._ZN10layer_norm13ln_bwd_kernelINS_13Kernel_traitsIf13__nv_bfloat16S2_S2_fjLj7168ELj1ELj1ELj8ELj8ENS_18Kernel_traits_baseILj7168EfS2_S2_S2_fjLj256EEEEELb1ELb1ELb0ELb1EEEvNS_9BwdParamsE --------------------------
	.section	.nv.shared._ZN10layer_norm13ln_bwd_kernelINS_13Kernel_traitsIf13__nv_bfloat16S2_S2_fjLj7168ELj1ELj1ELj8ELj8ENS_18Kernel_traits_baseILj7168EfS2_S2_S2_fjLj256EEEEELb1ELb1ELb0ELb1EEEvNS_9BwdParamsE,"aw",@nobits
	.sectionflags	@""
	.align	16


//--------------------- .nv.shared._ZN10layer_norm22ln_bwd_finalize_kernelINS_22Kernel_traits_finalizeILj7168Ef13__nv_bfloat16S2_S2_fjLb1ELj1024ELj4ENS_18Kernel_traits_baseILj7168EfS2_S2_S2_fjLj1024EEEEELb1ELb0EEEvNS_9BwdParamsE --------------------------
	.section	.nv.shared._ZN10layer_norm22ln_bwd_finalize_kernelINS_22Kernel_traits_finalizeILj7168Ef13__nv_bfloat16S2_S2_fjLb1ELj1024ELj4ENS_18Kernel_traits_baseILj7168EfS2_S2_S2_fjLj1024EEEEELb1ELb0EEEvNS_9BwdParamsE,"aw",@nobits
	.sectionflags	@""
	.align	16
.nv.shared._ZN10layer_norm22ln_bwd_finalize_kernelINS_22Kernel_traits_finalizeILj7168Ef13__nv_bfloat16S2_S2_fjLb1ELj1024ELj4ENS_18Kernel_traits_baseILj7168EfS2_S2_S2_fjLj1024EEEEELb1ELb0EEEvNS_9BwdParamsE:
	.zero		12672


//--------------------- .nv.shared._ZN10layer_norm13ln_bwd_kernelINS_13Kernel_traitsIf13__nv_bfloat16S2_S2_fjLj7168ELj1ELj1ELj8ELj8ENS_18Kernel_traits_baseILj7168EfS2_S2_S2_fjLj256EEEEELb1ELb1ELb1ELb0EEEvNS_9BwdParamsE --------------------------
	.section	.nv.shared._ZN10layer_norm13ln_bwd_kernelINS_13Kernel_traitsIf13__nv_bfloat16S2_S2_fjLj7168ELj1ELj1ELj8ELj8ENS_18Kernel_traits_baseILj7168EfS2_S2_S2_fjLj256EEEEELb1ELb1ELb1ELb0EEEvNS_9BwdParamsE,"aw",@nobits
	.sectionflags	@""
	.align	16


//--------------------- .nv.shared._ZN10layer_norm22ln_bwd_finalize_kernelINS_22Kernel_traits_finalizeILj7168Ef13__nv_bfloat16S2_S2_fjLb1ELj1024ELj4ENS_18Kernel_traits_baseILj7168EfS2_S2_S2_fjLj1024EEEEELb1ELb1EEEvNS_9BwdParamsE --------------------------
	.section	.nv.shared._ZN10layer_norm22ln_bwd_finalize_kernelINS_22Kernel_traits_finalizeILj7168Ef13__nv_bfloat16S2_S2_fjLb1ELj1024ELj4ENS_18Kernel_traits_baseILj7168EfS2_S2_S2_fjLj1024EEEEELb1ELb1EEEvNS_9BwdParamsE,"aw",@nobits
	.sectionflags	@""
	.align	16
.nv.shared._ZN10layer_norm22ln_bwd_finalize_kernelINS_22Kernel_traits_finalizeILj7168Ef13__nv_bfloat16S2_S2_fjLb1ELj1024ELj4ENS_18Kernel_traits_baseILj7168EfS2_S2_S2_fjLj1024EEEEELb1ELb1EEEvNS_9BwdParamsE:
	.zero		12672


//--------------------- .nv.shared._ZN10layer_norm13ln_bwd_kernelINS_13Kernel_traitsIf13__nv_bfloat16S2_S2_fjLj7168ELj1ELj1ELj8ELj8ENS_18Kernel_traits_baseILj7168EfS2_S2_S2_fjLj256EEEEELb1ELb1ELb1ELb1EEEvNS_9BwdParamsE --------------------------
	.section	.nv.shared._ZN10layer_norm13ln_bwd_kernelINS_13Kernel_traitsIf13__nv_bfloat16S2_S2_fjLj7168ELj1ELj1ELj8ELj8ENS_18Kernel_traits_baseILj7168EfS2_S2_S2_fjLj256EEEEELb1ELb1ELb1ELb1EEEvNS_9BwdParamsE,"aw",@nobits
	.sectionflags	@""
	.align	16


//--------------------- .nv.shared._ZN10layer_norm13ln_bwd_kernelINS_13Kernel_traitsI13__nv_bfloat16S2_fS2_fjLj7168ELj1ELj1ELj8ELj8ENS_18Kernel_traits_baseILj7168ES2_S2_fS2_fjLj256EEEEELb0ELb0ELb0ELb0EEEvNS_9BwdParamsE --------------------------
	.section	.nv.shared._ZN10layer_norm13ln_bwd_kernelINS_13Kernel_traitsI13__nv_bfloat16S2_fS2_fjLj7168ELj1ELj1ELj8ELj8ENS_18Kernel_traits_baseILj7168ES2_S2_fS2_fjLj256EEEEELb0ELb0ELb0ELb0EEEvNS_9BwdParamsE,"aw",@nobits
	.sectionflags	@""
	.align	16


//--------------------- .nv.shared._ZN10layer_norm13ln_bwd_kernelINS_13Kernel_traitsI13__nv_bfloat16S2_fS2_fjLj7168ELj1ELj1ELj8ELj8ENS_18Kernel_traits_baseILj7168ES2_S2_fS2_fjLj256EEEEELb0ELb0ELb0ELb1EEEvNS_9BwdParamsE --------------------------
	.section	.nv.shared._ZN10layer_norm13ln_bwd_kernelINS_13Kernel_traitsI13__nv_bfloat16S2_fS2_fjLj7168ELj1ELj1ELj8ELj8ENS_18Kernel_traits_baseILj7168ES2_S2_fS2_fjLj256EEEEELb0ELb0ELb0ELb1EEEvNS_9BwdParamsE,"aw",@nobits
	.sectionflags	@""
	.align	16


//--------------------- .nv.shared._ZN10layer_norm13ln_bwd_kernelINS_13Kernel_traitsI13__nv_bfloat16S2_fS2_fjLj7168ELj1ELj1ELj8ELj8ENS_18Kernel_traits_baseILj7168ES2_S2_fS2_fjLj256EEEEELb0ELb0ELb1ELb0EEEvNS_9BwdParamsE --------------------------
	.section	.nv.shared._ZN10layer_norm13ln_bwd_kernelINS_13Kernel_traitsI13__nv_bfloat16S2_fS2_fjLj7168ELj1ELj1ELj8ELj8ENS_18Kernel_traits_baseILj7168ES2_S2_fS2_fjLj256EEEEELb0ELb0ELb1ELb0EEEvNS_9BwdParamsE,"aw",@nobits
	.sectionflags	@""
	.align	16


//--------------------- .nv.shared._ZN10layer_norm13ln_bwd_kernelINS_13Kernel_traitsI13__nv_bfloat16S2_fS2_fjLj7168ELj1ELj1ELj8ELj8ENS_18Kernel_traits_baseILj7168ES2_S2_fS2_fjLj256EEEEELb0ELb0ELb1ELb1EEEvNS_9BwdParamsE --------------------------
	.section	.nv.shared._ZN10layer_norm13ln_bwd_kernelINS_13Kernel_traitsI13__nv_bfloat16S2_fS2_fjLj7168ELj1ELj1ELj8ELj8ENS_18Kernel_traits_baseILj7168ES2_S2_fS2_fjLj256EEEEELb0ELb0ELb1ELb1EEEvNS_9BwdParamsE,"aw",@nobits
	.sectionflags	@""
	.align	16


//--------------------- .nv.shared._ZN10layer_norm13ln_bwd_kernelINS_13Kernel_traitsI13__nv_bfloat16S2_fS2_fjLj7168ELj1ELj1ELj8ELj8ENS_18Kernel_traits_baseILj7168ES2_S2_fS2_fjLj256EEEEELb0ELb1ELb0ELb0EEEvNS_9BwdParamsE --------------------------
	.section	.nv.shared._ZN10layer_norm13ln_bwd_kernelINS_13Kernel_traitsI13__nv_bfloat16S2_fS2_fjLj7168ELj1ELj1ELj8ELj8ENS_18Kernel_traits_baseILj7168ES2_S2_fS2_fjLj256EEEEELb0ELb1ELb0ELb0EEEvNS_9BwdParamsE,"aw",@nobits
	.sectionflags	@""
	.align	16


//--------------------- .nv.shared._ZN10layer_norm13ln_bwd_kernelINS_13Kernel_traitsI13__nv_bfloat16S2_fS2_fjLj7168ELj1ELj1ELj8ELj8ENS_18Kernel_traits_baseILj7168ES2_S2_fS2_fjLj256EEEEELb0ELb1ELb0ELb1EEEvNS_9BwdParamsE --------------------------
	.section	.nv.shared._ZN10layer_norm13ln_bwd_kernelINS_13Kernel_traitsI13__nv_bfloat16S2_fS2_fjLj7168ELj1ELj1ELj8ELj8ENS_18Kernel_traits_baseILj7168ES2_S2_fS2_fjLj256EEEEELb0ELb1ELb0ELb1EEEvNS_9BwdParamsE,"aw",@nobits
	.sectionflags	@""
	.align	16


//--------------------- .nv.shared._ZN10layer_norm13ln_bwd_kernelINS_13Kernel_traitsI13__nv_bfloat16S2_fS2_fjLj7168ELj1ELj1ELj8ELj8ENS_18Kernel_traits_baseILj7168ES2_S2_fS2_fjLj256EEEEELb0ELb1ELb1ELb0EEEvNS_9BwdParamsE --------------------------
	.section	.nv.shared._ZN10layer_norm13ln_bwd_kernelINS_13Kernel_traitsI13__nv_bfloat16S2_fS2_fjLj7168ELj1ELj1ELj8ELj8ENS_18Kernel_traits_baseILj7168ES2_S2_fS2_fjLj256EEEEELb0ELb1ELb1ELb0EEEvNS_9BwdParamsE,"aw",@nobits
	.sectionflags	@""
	.align	16


//--------------------- .nv.shared._ZN10layer_norm13ln_bwd_kernelINS_13Kernel_traitsI13__nv_bfloat16S2_fS2_fjLj7168ELj1ELj1ELj8ELj8ENS_18Kernel_traits_baseILj7168ES2_S2_fS2_fjLj256EEEEELb0ELb1ELb1ELb1EEEvNS_9BwdParamsE --------------------------
	.section	.nv.shared._ZN10layer_norm13ln_bwd_kernelINS_13Kernel_traitsI13__nv_bfloat16S2_fS2_fjLj7168ELj1ELj1ELj8ELj8ENS_18Kernel_traits_baseILj7168ES2_S2_fS2_fjLj256EEEEELb0ELb1ELb1ELb1EEEvNS_9BwdParamsE,"aw",@nobits
	.sectionflags	@""
	.align	16


//--------------------- .nv.shared._ZN10layer_norm13ln_bwd_kernelINS_13Kernel_traitsI13__nv_bfloat16S2_fS2_fjLj7168ELj1ELj1ELj8ELj8ENS_18Kernel_traits_baseILj7168ES2_S2_fS2_fjLj256EEEEELb1ELb0ELb0ELb0EEEvNS_9BwdParamsE --------------------------
	.section	.nv.shared._ZN10layer_norm13ln_bwd_kernelINS_13Kernel_traitsI13__nv_bfloat16S2_fS2_fjLj7168ELj1ELj1ELj8ELj8ENS_18Kernel_traits_baseILj7168ES2_S2_fS2_fjLj256EEEEELb1ELb0ELb0ELb0EEEvNS_9BwdParamsE,"aw",@nobits
	.sectionflags	@""
	.align	16


//--------------------- .nv.shared._ZN10layer_norm13ln_bwd_kernelINS_13Kernel_traitsI13__nv_bfloat16S2_fS2_fjLj7168ELj1ELj1ELj8ELj8ENS_18Kernel_traits_baseILj7168ES2_S2_fS2_fjLj256EEEEELb1ELb0ELb0ELb1EEEvNS_9BwdParamsE --------------------------
	.section	.nv.shared._ZN10layer_norm13ln_bwd_kernelINS_13Kernel_traitsI13__nv_bfloat16S2_fS2_fjLj7168ELj1ELj1ELj8ELj8ENS_18Kernel_traits_baseILj7168ES2_S2_fS2_fjLj256EEEEELb1ELb0ELb0ELb1EEEvNS_9BwdParamsE,"aw",@nobits
	.sectionflags	@""
	.align	16


//--------------------- .nv.shared._ZN10layer_norm22ln_bwd_finalize_kernelINS_22Kernel_traits_finalizeILj7168E13__nv_bfloat16S2_fS2_fjLb0ELj1024ELj4ENS_18Kernel_traits_baseILj7168ES2_S2_fS2_fjLj1024EEEEELb0ELb0EEEvNS_9BwdParamsE --------------------------
	.section	.nv.shared._ZN10layer_norm22ln_bwd_finalize_kernelINS_22Kernel_traits_finalizeILj7168E13__nv_bfloat16S2_fS2_fjLb0ELj1024ELj4ENS_18Kernel_traits_baseILj7168ES2_S2_fS2_fjLj1024EEEEELb0ELb0EEEvNS_9BwdParamsE,"aw",@nobits
	.sectionflags	@""
	.align	16
.nv.shared._ZN10layer_norm22ln_bwd_finalize_kernelINS_22Kernel_traits_finalizeILj7168E13__nv_bfloat16S2_fS2_fjLb0ELj1024ELj4ENS_18Kernel_traits_baseILj7168ES2_S2_fS2_fjLj1024EEEEELb0ELb0EEEvNS_9BwdParamsE:
	.zero		8448


//--------------------- .nv.shared._ZN10layer_norm13ln_bwd_kernelINS_13Kernel_traitsI13__nv_bfloat16S2_fS2_fjLj7168ELj1ELj1ELj8ELj8ENS_18Kernel_traits_baseILj7168ES2_S2_fS2_fjLj256EEEEELb1ELb0ELb1ELb0EEEvNS_9BwdParamsE --------------------------
	.section	.nv.shared._ZN10layer_norm13ln_bwd_kernelINS_13Kernel_traitsI13__nv_bfloat16S2_fS2_fjLj7168ELj1ELj1ELj8ELj8ENS_18Kernel_traits_baseILj7168ES2_S2_fS2_fjLj256EEEEELb1ELb0ELb1ELb0EEEvNS_9BwdParamsE,"aw",@nobits
	.sectionflags	@""
	.align	16


//--------------------- .nv.shared._ZN10layer_norm22ln_bwd_finalize_kernelINS_22Kernel_traits_finalizeILj7168E13__nv_bfloat16S2_fS2_fjLb0ELj1024ELj4ENS_18Kernel_traits_baseILj7168ES2_S2_fS2_fjLj1024EEEEELb0ELb1EEEvNS_9BwdParamsE --------------------------
	.section	.nv.shared._ZN10layer_norm22ln_bwd_finalize_kernelINS_22Kernel_traits_finalizeILj7168E13__nv_bfloat16S2_fS2_fjLb0ELj1024ELj4ENS_18Kernel_traits_baseILj7168ES2_S2_fS2_fjLj1024EEEEELb0ELb1EEEvNS_9BwdParamsE,"aw",@nobits
	.sectionflags	@""
	.align	16
.nv.shared._ZN10layer_norm22ln_bwd_finalize_kernelINS_22Kernel_traits_finalizeILj7168E13__nv_bfloat16S2_fS2_fjLb0ELj1024ELj4ENS_18Kernel_traits_baseILj7168ES2_S2_fS2_fjLj1024EEEEELb0ELb1EEEvNS_9BwdParamsE:
	.zero		8448


//--------------------- .nv.shared._ZN10layer_norm13ln_bwd_kernelINS_13Kernel_traitsI13__nv_bfloat16S2_fS2_fjLj7168ELj1ELj1ELj8ELj8ENS_18Kernel_traits_baseILj7168ES2_S2_fS2_fjLj256EEEEELb1ELb0ELb1ELb1EEEvNS_9BwdParamsE --------------------------
	.section	.nv.shared._ZN10layer_norm13ln_bwd_kernelINS_13Kernel_traitsI13__nv_bfloat16S2_fS2_fjLj7168ELj1ELj1ELj8ELj8ENS_18Kernel_traits_baseILj7168ES2_S2_fS2_fjLj256EEEEELb1ELb0ELb1ELb1EEEvNS_9BwdParamsE,"aw",@nobits
	.sectionflags	@""
	.align	16


//--------------------- .nv.shared._ZN10layer_norm13ln_bwd_kernelINS_13Kernel_traitsI13__nv_bfloat16S2_fS2_fjLj7168ELj1ELj1ELj8ELj8ENS_18Kernel_traits_baseILj7168ES2_S2_fS2_fjLj256EEEEELb1ELb1ELb0ELb0EEEvNS_9BwdParamsE --------------------------
	.section	.nv.shared._ZN10layer_norm13ln_bwd_kernelINS_13Kernel_traitsI13__nv_bfloat16S2_fS2_fjLj7168ELj1ELj1ELj8ELj8ENS_18Kernel_traits_baseILj7168ES2_S2_fS2_fjLj256EEEEELb1ELb1ELb0ELb0EEEvNS_9BwdParamsE,"aw",@nobits
	.sectionflags	@""
	.align	16


//--------------------- .nv.shared._ZN10layer_norm13ln_bwd_kernelINS_13Kernel_traitsI13__nv_bfloat16S2_fS2_fjLj7168ELj1ELj1ELj8ELj8ENS_18Kernel_traits_baseILj7168ES2_S2_fS2_fjLj256EEEEELb1ELb1ELb0ELb1EEEvNS_9BwdParamsE --------------------------
	.section	.nv.shared._ZN10layer_norm13ln_bwd_kernelINS_13Kernel_traitsI13__nv_bfloat16S2_fS2_fjLj7168ELj1ELj1ELj8ELj8ENS_18Kernel_traits_baseILj7168ES2_S2_fS2_fjLj256EEEEELb1ELb1ELb0ELb1EEEvNS_9BwdParamsE,"aw",@nobits
	.sectionflags	@""
	.align	16


//--------------------- .nv.shared._ZN10layer_norm22ln_bwd_finalize_kernelINS_22Kernel_traits_finalizeILj7168E13__nv_bfloat16S2_fS2_fjLb1ELj1024ELj4ENS_18Kernel_traits_baseILj7168ES2_S2_fS2_fjLj1024EEEEELb1ELb0EEEvNS_9BwdParamsE --------------------------
	.section	.nv.shared._ZN10layer_norm22ln_bwd_finalize_kernelINS_22Kernel_traits_finalizeILj7168E13__nv_bfloat16S2_fS2_fjLb1ELj1024ELj4ENS_18Kernel_traits_baseILj7168ES2_S2_fS2_fjLj1024EEEEELb1ELb0EEEvNS_9BwdParamsE,"aw",@nobits
	.sectionflags	@""
	.align	16
.nv.shared._ZN10layer_norm22ln_bwd_finalize_kernelINS_22Kernel_traits_finalizeILj7168E13__nv_bfloat16S2_fS2_fjLb1ELj1024ELj4ENS_18Kernel_traits_baseILj7168ES2_S2_fS2_fjLj1024EEEEELb1ELb0EEEvNS_9BwdParamsE:
	.zero		12672


//--------------------- .nv.shared._ZN10layer_norm13ln_bwd_kernelINS_13Kernel_traitsI13__nv_bfloat16S2_fS2_fjLj7168ELj1ELj1ELj8ELj8ENS_18Kernel_traits_baseILj7168ES2_S2_fS2_fjLj256EEEEELb1ELb1ELb1ELb0EEEvNS_9BwdParamsE --------------------------
	.section	.nv.shared._ZN10layer_norm13ln_bwd_kernelINS_13Kernel_traitsI13__nv_bfloat16S2_fS2_fjLj7168ELj1ELj1ELj8ELj8ENS_18Kernel_traits_baseILj7168ES2_S2_fS2_fjLj256EEEEELb1ELb1ELb1ELb0EEEvNS_9BwdParamsE,"aw",@nobits
	.sectionflags	@""
	.align	16


//--------------------- .nv.shared._ZN10layer_norm22ln_bwd_finalize_kernelINS_22Kernel_traits_finalizeILj7168E13__nv_bfloat16S2_fS2_fjLb1ELj1024ELj4ENS_18Kernel_traits_baseILj7168ES2_S2_fS2_fjLj1024EEEEELb1ELb1EEEvNS_9BwdParamsE --------------------------
	.section	.nv.shared._ZN10layer_norm22ln_bwd_finalize_kernelINS_22Kernel_traits_finalizeILj7168E13__nv_bfloat16S2_fS2_fjLb1ELj1024ELj4ENS_18Kernel_traits_baseILj7168ES2_S2_fS2_fjLj1024EEEEELb1ELb1EEEvNS_9BwdParamsE,"aw",@nobits
	.sectionflags	@""
	.align	16
.nv.shared._ZN10layer_norm22ln_bwd_finalize_kernelINS_22Kernel_traits_finalizeILj7168E13__nv_bfloat16S2_fS2_fjLb1ELj1024ELj4ENS_18Kernel_traits_baseILj7168ES2_S2_fS2_fjLj1024EEEEELb1ELb1EEEvNS_9BwdParamsE:
	.zero		12672


//--------------------- .nv.shared._ZN10layer_norm13ln_bwd_kernelINS_13Kernel_traitsI13__nv_bfloat16S2_fS2_fjLj7168ELj1ELj1ELj8ELj8ENS_18Kernel_traits_baseILj7168ES2_S2_fS2_fjLj256EEEEELb1ELb1ELb1ELb1EEEvNS_9BwdParamsE --------------------------
	.section	.nv.shared._ZN10layer_norm13ln_bwd_kernelINS_13Kernel_traitsI13__nv_bfloat16S2_fS2_fjLj7168ELj1ELj1ELj8ELj8ENS_18Kernel_traits_baseILj7168ES2_S2_fS2_fjLj256EEEEELb1ELb1ELb1ELb1EEEvNS_9BwdParamsE,"aw",@nobits
	.sectionflags	@""
	.align	16


//--------------------- .nv.shared._ZN10layer_norm13ln_bwd_kernelINS_13Kernel_traitsIf13__nv_bfloat16fS2_fjLj7168ELj1ELj1ELj8ELj8ENS_18Kernel_traits_baseILj7168EfS2_fS2_fjLj256EEEEELb0ELb0ELb0ELb0EEEvNS_9BwdParamsE --------------------------
	.section	.nv.shared._ZN10layer_norm13ln_bwd_kernelINS_13Kernel_traitsIf13__nv_bfloat16fS2_fjLj7168ELj1ELj1ELj8ELj8ENS_18Kernel_traits_baseILj7168EfS2_fS2_fjLj256EEEEELb0ELb0ELb0ELb0EEEvNS_9BwdParamsE,"aw",@nobits
	.sectionflags	@""
	.align	16


//--------------------- .nv.shared._ZN10layer_norm13ln_bwd_kernelINS_13Kernel_traitsIf13__nv_bfloat16fS2_fjLj7168ELj1ELj1ELj8ELj8ENS_18Kernel_traits_baseILj7168EfS2_fS2_fjLj256EEEEELb0ELb0ELb0ELb1EEEvNS_9BwdParamsE --------------------------
	.section	.nv.shared._ZN10layer_norm13ln_bwd_kernelINS_13Kernel_traitsIf13__nv_bfloat16fS2_fjLj7168ELj1ELj1ELj8ELj8ENS_18Kernel_traits_baseILj7168EfS2_fS2_fjLj256EEEEELb0ELb0ELb0ELb1EEEvNS_9BwdParamsE,"aw",@nobits
	.sectionflags	@""
	.align	16


//--------------------- .nv.shared._ZN10layer_norm13ln_bwd_kernelINS_13Kernel_traitsIf13__nv_bfloat16fS2_fjLj7168ELj1ELj1ELj8ELj8ENS_18Kernel_traits_baseILj7168EfS2_fS2_fjLj256EEEEELb0ELb0ELb1ELb0EEEvNS_9BwdParamsE --------------------------
	.section	.nv.shared._ZN10layer_norm13ln_bwd_kernelINS_13Kernel_traitsIf13__nv_bfloat16fS2_fjLj7168ELj1ELj1ELj8ELj8ENS_18Kernel_traits_baseILj7168EfS2_fS2_fjLj256EEEEELb0ELb0ELb1ELb0EEEvNS_9BwdParamsE,"aw",@nobits
	.sectionflags	@""
	.align	16


//--------------------- .nv.shared._ZN10layer_norm13ln_bwd_kernelINS_13Kernel_traitsIf13__nv_bfloat16fS2_fjLj7168ELj1ELj1ELj8ELj8ENS_18Kernel_traits_baseILj7168EfS2_fS2_fjLj256EEEEELb0ELb0ELb1ELb1EEEvNS_9BwdParamsE --------------------------
	.section	.nv.shared._ZN10layer_norm13ln_bwd_kernelINS_13Kernel_traitsIf13__nv_bfloat16fS2_fjLj7168ELj1ELj1ELj8ELj8ENS_18Kernel_traits_baseILj7168EfS2_fS2_fjLj256EEEEELb0ELb0ELb1ELb1EEEvNS_9BwdParamsE,"aw",@nobits
	.sectionflags	@""
	.align	16


//--------------------- .nv.shared._ZN10layer_norm13ln_bwd_kernelINS_13Kernel_traitsIf13__nv_bfloat16fS2_fjLj7168ELj1ELj1ELj8ELj8ENS_18Kernel_traits_baseILj7168EfS2_fS2_fjLj256EEEEELb0ELb1ELb0ELb0EEEvNS_9BwdParamsE --------------------------
	.section	.nv.shared._ZN10layer_norm13ln_bwd_kernelINS_13Kernel_traitsIf13__nv_bfloat16fS2_fjLj7168ELj1ELj1ELj8ELj8ENS_18Kernel_traits_baseILj7168EfS2_fS2_fjLj256EEEEELb0ELb1ELb0ELb0EEEvNS_9BwdParamsE,"aw",@nobits
	.sectionflags	@""
	.align	16


//--------------------- .nv.shared._ZN10layer_norm13ln_bwd_kernelINS_13Kernel_traitsIf13__nv_bfloat16fS2_fjLj7168ELj1ELj1ELj8ELj8ENS_18Kernel_traits_baseILj7168EfS2_fS2_fjLj256EEEEELb0ELb1ELb0ELb1EEEvNS_9BwdParamsE --------------------------
	.section	.nv.shared._ZN10layer_norm13ln_bwd_kernelINS_13Kernel_traitsIf13__nv_bfloat16fS2_fjLj7168ELj1ELj1ELj8ELj8ENS_18Kernel_traits_baseILj7168EfS2_fS2_fjLj256EEEEELb0ELb1ELb0ELb1EEEvNS_9BwdParamsE,"aw",@nobits
	.sectionflags	@""
	.align	16


//--------------------- .nv.shared._ZN10layer_norm13ln_bwd_kernelINS_13Kernel_traitsIf13__nv_bfloat16fS2_fjLj7168ELj1ELj1ELj8ELj8ENS_18Kernel_traits_baseILj7168EfS2_fS2_fjLj256EEEEELb0ELb1ELb1ELb0EEEvNS_9BwdParamsE --------------------------
	.section	.nv.shared._ZN10layer_norm13ln_bwd_kernelINS_13Kernel_traitsIf13__nv_bfloat16fS2_fjLj7168ELj1ELj1ELj8ELj8ENS_18Kernel_traits_baseILj7168EfS2_fS2_fjLj256EEEEELb0ELb1ELb1ELb0EEEvNS_9BwdParamsE,"aw",@nobits
	.sectionflags	@""
	.align	16


//--------------------- .nv.shared._ZN10layer_norm13ln_bwd_kernelINS_13Kernel_traitsIf13__nv_bfloat16fS2_fjLj7168ELj1ELj1ELj8ELj8ENS_18Kernel_traits_baseILj7168EfS2_fS2_fjLj256EEEEELb0ELb1ELb1ELb1EEEvNS_9BwdParamsE --------------------------
	.section	.nv.shared._ZN10layer_norm13ln_bwd_kernelINS_13Kernel_traitsIf13__nv_bfloat16fS2_fjLj7168ELj1ELj1ELj8ELj8ENS_18Kernel_traits_baseILj7168EfS2_fS2_fjLj256EEEEELb0ELb1ELb1ELb1EEEvNS_9BwdParamsE,"aw",@nobits
	.sectionflags	@""
	.align	16


//--------------------- .nv.shared._ZN10layer_norm13ln_bwd_kernelINS_13Kernel_traitsIf13__nv_bfloat16fS2_fjLj7168ELj1ELj1ELj8ELj8ENS_18Kernel_traits_baseILj7168EfS2_fS2_fjLj256EEEEELb1ELb0ELb0ELb0EEEvNS_9BwdParamsE --------------------------
	.section	.nv.shared._ZN10layer_norm13ln_bwd_kernelINS_13Kernel_traitsIf13__nv_bfloat16fS2_fjLj7168ELj1ELj1ELj8ELj8ENS_18Kernel_traits_baseILj7168EfS2_fS2_fjLj256EEEEELb1ELb0ELb0ELb0EEEvNS_9BwdParamsE,"aw",@nobits
	.sectionflags	@""
	.align	16


//--------------------- .nv.shared._ZN10layer_norm13ln_bwd_kernelINS_13Kernel_traitsIf13__nv_bfloat16fS2_fjLj7168ELj1ELj1ELj8ELj8ENS_18Kernel_traits_baseILj7168EfS2_fS2_fjLj256EEEEELb1ELb0ELb0ELb1EEEvNS_9BwdParamsE --------------------------
	.section	.nv.shared._ZN10layer_norm13ln_bwd_kernelINS_13Kernel_traitsIf13__nv_bfloat16fS2_fjLj7168ELj1ELj1ELj8ELj8ENS_18Kernel_traits_baseILj7168EfS2_fS2_fjLj256EEEEELb1ELb0ELb0ELb1EEEvNS_9BwdParamsE,"aw",@nobits
	.sectionflags	@""
	.align	16


//--------------------- .nv.shared._ZN10layer_norm22ln_bwd_finalize_kernelINS_22Kernel_traits_finalizeILj7168Ef13__nv_bfloat16fS2_fjLb0ELj1024ELj4ENS_18Kernel_traits_baseILj7168EfS2_fS2_fjLj1024EEEEELb0ELb0EEEvNS_9BwdParamsE --------------------------
	.section	.nv.shared._ZN10layer_norm22ln_bwd_finalize_kernelINS_22Kernel_traits_finalizeILj7168Ef13__nv_bfloat16fS2_fjLb0ELj1024ELj4ENS_18Kernel_traits_baseILj7168EfS2_fS2_fjLj1024EEEEELb0ELb0EEEvNS_9BwdParamsE,"aw",@nobits
	.sectionflags	@""
	.align	16
.nv.shared._ZN10layer_norm22ln_bwd_finalize_kernelINS_22Kernel_traits_finalizeILj7168Ef13__nv_bfloat16fS2_fjLb0ELj1024ELj4ENS_18Kernel_traits_baseILj7168EfS2_fS2_fjLj1024EEEEELb0ELb0EEEvNS_9BwdParamsE:
	.zero		8448


//--------------------- .nv.shared._ZN10layer_norm13ln_bwd_kernelINS_13Kernel_traitsIf13__nv_bfloat16fS2_fjLj7168ELj1ELj1ELj8ELj8ENS_18Kernel_traits_baseILj7168EfS2_fS2_fjLj256EEEEELb1ELb0ELb1ELb0EEEvNS_9BwdParamsE --------------------------
	.section	.nv.shared._ZN10layer_norm13ln_bwd_kernelINS_13Kernel_traitsIf13__nv_bfloat16fS2_fjLj7168ELj1ELj1ELj8ELj8ENS_18Kernel_traits_baseILj7168EfS2_fS2_fjLj256EEEEELb1ELb0ELb1ELb0EEEvNS_9BwdParamsE,"aw",@nobits
	.sectionflags	@""
	.align	16


//--------------------- .nv.shared._ZN10layer_norm22ln_bwd_finalize_kernelINS_22Kernel_traits_finalizeILj7168Ef13__nv_bfloat16fS2_fjLb0ELj1024ELj4ENS_18Kernel_traits_baseILj7168EfS2_fS2_fjLj1024EEEEELb0ELb1EEEvNS_9BwdParamsE --------------------------
	.section	.nv.shared._ZN10layer_norm22ln_bwd_finalize_kernelINS_22Kernel_traits_finalizeILj7168Ef13__nv_bfloat16fS2_fjLb0ELj1024ELj4ENS_18Kernel_traits_baseILj7168EfS2_fS2_fjLj1024EEEEELb0ELb1EEEvNS_9BwdParamsE,"aw",@nobits
	.sectionflags	@""
	.align	16
.nv.shared._ZN10layer_norm22ln_bwd_finalize_kernelINS_22Kernel_traits_finalizeILj7168Ef13__nv_bfloat16fS2_fjLb0ELj1024ELj4ENS_18Kernel_traits_baseILj7168EfS2_fS2_fjLj1024EEEEELb0ELb1EEEvNS_9BwdParamsE:
	.zero		8448


//--------------------- .nv.shared._ZN10layer_norm13ln_bwd_kernelINS_13Kernel_traitsIf13__nv_bfloat16fS2_fjLj7168ELj1ELj1ELj8ELj8ENS_18Kernel_traits_baseILj7168EfS2_fS2_fjLj256EEEEELb1ELb0ELb1ELb1EEEvNS_9BwdParamsE --------------------------
	.section	.nv.shared._ZN10layer_norm13ln_bwd_kernelINS_13Kernel_traitsIf13__nv_bfloat16fS2_fjLj7168ELj1ELj1ELj8ELj8ENS_18Kernel_traits_baseILj7168EfS2_fS2_fjLj256EEEEELb1ELb0ELb1ELb1EEEvNS_9BwdParamsE,"aw",@nobits
	.sectionflags	@""
	.align	16


//--------------------- .nv.shared._ZN10layer_norm13ln_bwd_kernelINS_13Kernel_traitsIf13__nv_bfloat16fS2_fjLj7168ELj1ELj1ELj8ELj8ENS_18Kernel_traits_baseILj7168EfS2_fS2_fjLj256EEEEELb1ELb1ELb0ELb0EEEvNS_9BwdParamsE --------------------------
	.section	.nv.shared._ZN10layer_norm13ln_bwd_kernelINS_13Kernel_traitsIf13__nv_bfloat16fS2_fjLj7168ELj1ELj1ELj8ELj8ENS_18Kernel_traits_baseILj7168EfS2_fS2_fjLj256EEEEELb1ELb1ELb0ELb0EEEvNS_9BwdParamsE,"aw",@nobits
	.sectionflags	@""
	.align	16


//--------------------- .nv.shared._ZN10layer_norm13ln_bwd_kernelINS_13Kernel_traitsIf13__nv_bfloat16fS2_fjLj7168ELj1ELj1ELj8ELj8ENS_18Kernel_traits_baseILj7168EfS2_fS2_fjLj256EEEEELb1ELb1ELb0ELb1EEEvNS_9BwdParamsE --------------------------
	.section	.nv.shared._ZN10layer_norm13ln_bwd_kernelINS_13Kernel_traitsIf13__nv_bfloat16fS2_fjLj7168ELj1ELj1ELj8ELj8ENS_18Kernel_traits_baseILj7168EfS2_fS2_fjLj256EEEEELb1ELb1ELb0ELb1EEEvNS_9BwdParamsE,"aw",@nobits
	.sectionflags	@""
	.align	16


//--------------------- .nv.shared._ZN10layer_norm22ln_bwd_finalize_kernelINS_22Kernel_traits_finalizeILj7168Ef13__nv_bfloat16fS2_fjLb1ELj1024ELj4ENS_18Kernel_traits_baseILj7168EfS2_fS2_fjLj1024EEEEELb1ELb0EEEvNS_9BwdParamsE --------------------------
	.section	.nv.shared._ZN10layer_norm22ln_bwd_finalize_kernelINS_22Kernel_traits_finalizeILj7168Ef13__nv_bfloat16fS2_fjLb1ELj1024ELj4ENS_18Kernel_traits_baseILj7168EfS2_fS2_fjLj1024EEEEELb1ELb0EEEvNS_9BwdParamsE,"aw",@nobits
	.sectionflags	@""
	.align	16
.nv.shared._ZN10layer_norm22ln_bwd_finalize_kernelINS_22Kernel_traits_finalizeILj7168Ef13__nv_bfloat16fS2_fjLb1ELj1024ELj4ENS_18Kernel_traits_baseILj7168EfS2_fS2_fjLj1024EEEEELb1ELb0EEEvNS_9BwdParamsE:
	.zero		12672


//--------------------- .nv.shared._ZN10layer_norm13ln_bwd_kernelINS_13Kernel_traitsIf13__nv_bfloat16fS2_fjLj7168ELj1ELj1ELj8ELj8ENS_18Kernel_traits_baseILj7168EfS2_fS2_fjLj256EEEEELb1ELb1ELb1ELb0EEEvNS_9BwdParamsE --------------------------
	.section	.nv.shared._ZN10layer_norm13ln_bwd_kernelINS_13Kernel_traitsIf13__nv_bfloat16fS2_fjLj7168ELj1ELj1ELj8ELj8ENS_18Kernel_traits_baseILj7168EfS2_fS2_fjLj256EEEEELb1ELb1ELb1ELb0EEEvNS_9BwdParamsE,"aw",@nobits
	.sectionflags	@""
	.align	16


//--------------------- .nv.shared._ZN10layer_norm22ln_bwd_finalize_kernelINS_22Kernel_traits_finalizeILj7168Ef13__nv_bfloat16fS2_fjLb1ELj1024ELj4ENS_18Kernel_traits_baseILj7168EfS2_fS2_fjLj1024EEEEELb1ELb1EEEvNS_9BwdParamsE --------------------------
	.section	.nv.shared._ZN10layer_norm22ln_bwd_finalize_kernelINS_22Kernel_traits_finalizeILj7168Ef13__nv_bfloat16fS2_fjLb1ELj1024ELj4ENS_18Kernel_traits_baseILj7168EfS2_fS2_fjLj1024EEEEELb1ELb1EEEvNS_9BwdParamsE,"aw",@nobits
	.sectionflags	@""
	.align	16
.nv.shared._ZN10layer_norm22ln_bwd_finalize_kernelINS_22Kernel_traits_finalizeILj7168Ef13__nv_bfloat16fS2_fjLb1ELj1024ELj4ENS_18Kernel_traits_baseILj7168EfS2_fS2_fjLj1024EEEEELb1ELb1EEEvNS_9BwdParamsE:
	.zero		12672


//--------------------- .nv.shared._ZN10layer_norm13ln_bwd_kernelINS_13Kernel_traitsIf13__nv_bfloat16fS2_fjLj7168ELj1ELj1ELj8ELj8ENS_18Kernel_traits_baseILj7168EfS2_fS2_fjLj256EEEEELb1ELb1ELb1ELb1EEEvNS_9BwdParamsE --------------------------
	.section	.nv.shared._ZN10layer_norm13ln_bwd_kernelINS_13Kernel_traitsIf13__nv_bfloat16fS2_fjLj7168ELj1ELj1ELj8ELj8ENS_18Kernel_traits_baseILj7168EfS2_fS2_fjLj256EEEEELb1ELb1ELb1ELb1EEEvNS_9BwdParamsE,"aw",@nobits
	.sectionflags	@""
	.align	16


//--------------------- .nv.shared._ZN10layer_norm13ln_bwd_kernelINS_13Kernel_traitsIf6__halfS2_S2_fjLj7168ELj1ELj1ELj8ELj8ENS_18Kernel_traits_baseILj7168EfS2_S2_S2_fjLj256EEEEELb0ELb0ELb0ELb0EEEvNS_9BwdParamsE --------------------------
	.section	.nv.shared._ZN10layer_norm13ln_bwd_kernelINS_13Kernel_traitsIf6__halfS2_S2_fjLj7168ELj1ELj1ELj8ELj8ENS_18Kernel_traits_baseILj7168EfS2_S2_S2_fjLj256EEEEELb0ELb0ELb0ELb0EEEvNS_9BwdParamsE,"aw",@nobits
	.sectionflags	@""
	.align	16


//--------------------- .nv.shared._ZN10layer_norm13ln_bwd_kernelINS_13Kernel_traitsIf6__halfS2_S2_fjLj7168ELj1ELj1ELj8ELj8ENS_18Kernel_traits_baseILj7168EfS2_S2_S2_fjLj256EEEEELb0ELb0ELb0ELb1EEEvNS_9BwdParamsE --------------------------
	.section	.nv.shared._ZN10layer_norm13ln_bwd_kernelINS_13Kernel_traitsIf6__halfS2_S2_fjLj7168ELj1ELj1ELj8ELj8ENS_18Kernel_traits_baseILj7168EfS2_S2_S2_fjLj256EEEEELb0ELb0ELb0ELb1EEEvNS_9BwdParamsE,"aw",@nobits
	.sectionflags	@""
	.align	16


//--------------------- .nv.shared._ZN10layer_norm13ln_bwd_kernelINS_13Kernel_traitsIf6__halfS2_S2_fjLj7168ELj1ELj1ELj8ELj8ENS_18Kernel_traits_baseILj7168EfS2_S2_S2_fjLj256EEEEELb0ELb0ELb1ELb0EEEvNS_9BwdParamsE --------------------------
	.section	.nv.shared._ZN10layer_norm13ln_bwd_kernelINS_13Kernel_traitsIf6__halfS2_S2_fjLj7168ELj1ELj1ELj8ELj8ENS_18Kernel_traits_baseILj7168EfS2_S2_S2_fjLj256EEEEELb0ELb0ELb1ELb0EEEvNS_9BwdParamsE,"aw",@nobits
	.sectionflags	@""
	.align	16


//--------------------- .nv.shared._ZN10layer_norm13ln_bwd_kernelINS_13Kernel_traitsIf6__halfS2_S2_fjLj7168ELj1ELj1ELj8ELj8ENS_18Kernel_traits_baseILj7168EfS2_S2_S2_fjLj256EEEEELb0ELb0ELb1ELb1EEEvNS_9BwdParamsE --------------------------
	.section	.nv.shared._ZN10layer_norm13ln_bwd_kernelINS_13Kernel_traitsIf6__halfS2_S2_fjLj7168ELj1ELj1ELj8ELj8ENS_18Kernel_traits_baseILj7168EfS2_S2_S2_fjLj256EEEEELb0ELb0ELb1ELb1EEEvNS_9BwdParamsE,"aw",@nobits
	.sectionflags	@""
	.align	16


//--------------------- .nv.shared._ZN10layer_norm13ln_bwd_kernelINS_13Kernel_traitsIf6__halfS2_S2_fjLj7168ELj1ELj1ELj8ELj8ENS_18Kernel_traits_baseILj7168EfS2_S2_S2_fjLj256EEEEELb0ELb1ELb0ELb0EEEvNS_9BwdParamsE --------------------------
	.section	.nv.shared._ZN10layer_norm13ln_bwd_kernelINS_13Kernel_traitsIf6__halfS2_S2_fjLj7168ELj1ELj1ELj8ELj8ENS_18Kernel_traits_baseILj7168EfS2_S2_S2_fjLj256EEEEELb0ELb1ELb0ELb0EEEvNS_9BwdParamsE,"aw",@nobits
	.sectionflags	@""
	.align	16


//--------------------- .nv.shared._ZN10layer_norm13ln_bwd_kernelINS_13Kernel_traitsIf6__halfS2_S2_fjLj7168ELj1ELj1ELj8ELj8ENS_18Kernel_traits_baseILj7168EfS2_S2_S2_fjLj256EEEEELb0ELb1ELb0ELb1EEEvNS_9BwdParamsE --------------------------
	.section	.nv.shared._ZN10layer_norm13ln_bwd_kernelINS_13Kernel_traitsIf6__halfS2_S2_fjLj7168ELj1ELj1ELj8ELj8ENS_18Kernel_traits_baseILj7168EfS2_S2_S2_fjLj256EEEEELb0ELb1ELb0ELb1EEEvNS_9BwdParamsE,"aw",@nobits
	.sectionflags	@""
	.align	16


//--------------------- .nv.shared._ZN10layer_norm13ln_bwd_kernelINS_13Kernel_traitsIf6__halfS2_S2_fjLj7168ELj1ELj1ELj8ELj8ENS_18Kernel_traits_baseILj7168EfS2_S2_S2_fjLj256EEEEELb0ELb1ELb1ELb0EEEvNS_9BwdParamsE --------------------------
	.section	.nv.shared._ZN10layer_norm13ln_bwd_kernelINS_13Kernel_traitsIf6__halfS2_S2_fjLj7168ELj1ELj1ELj8ELj8ENS_18Kernel_traits_baseILj7168EfS2_S2_S2_fjLj256EEEEELb0ELb1ELb1ELb0EEEvNS_9BwdParamsE,"aw",@nobits
	.sectionflags	@""
	.align	16


//--------------------- .nv.shared._ZN10layer_norm13ln_bwd_kernelINS_13Kernel_traitsIf6__halfS2_S2_fjLj7168ELj1ELj1ELj8ELj8ENS_18Kernel_traits_baseILj7168EfS2_S2_S2_fjLj256EEEEELb0ELb1ELb1ELb1EEEvNS_9BwdParamsE --------------------------
	.section	.nv.shared._ZN10layer_norm13ln_bwd_kernelINS_13Kernel_traitsIf6__halfS2_S2_fjLj7168ELj1ELj1ELj8ELj8ENS_18Kernel_traits_baseILj7168EfS2_S2_S2_fjLj256EEEEELb0ELb1ELb1ELb1EEEvNS_9BwdParamsE,"aw",@nobits
	.sectionflags	@""
	.align	16


//--------------------- .nv.shared._ZN10layer_norm13ln_bwd_kernelINS_13Kernel_traitsIf6__halfS2_S2_fjLj7168ELj1ELj1ELj8ELj8ENS_18Kernel_traits_baseILj7168EfS2_S2_S2_fjLj256EEEEELb1ELb0ELb0ELb0EEEvNS_9BwdParamsE --------------------------
	.section	.nv.shared._ZN10layer_norm13ln_bwd_kernelINS_13Kernel_traitsIf6__halfS2_S2_fjLj7168ELj1ELj1ELj8ELj8ENS_18Kernel_traits_baseILj7168EfS2_S2_S2_fjLj256EEEEELb1ELb0ELb0ELb0EEEvNS_9BwdParamsE,"aw",@nobits
	.sectionflags	@""
	.align	16


//--------------------- .nv.shared._ZN10layer_norm13ln_bwd_kernelINS_13Kernel_traitsIf6__halfS2_S2_fjLj7168ELj1ELj1ELj8ELj8ENS_18Kernel_traits_baseILj7168EfS2_S2_S2_fjLj256EEEEELb1ELb0ELb0ELb1EEEvNS_9BwdParamsE --------------------------
	.section	.nv.shared._ZN10layer_norm13ln_bwd_kernelINS_13Kernel_traitsIf6__halfS2_S2_fjLj7168ELj1ELj1ELj8ELj8ENS_18Kernel_traits_baseILj7168EfS2_S2_S2_fjLj256EEEEELb1ELb0ELb0ELb1EEEvNS_9BwdParamsE,"aw",@nobits
	.sectionflags	@""
	.align	16


//--------------------- .nv.shared._ZN10layer_norm22ln_bwd_finalize_kernelINS_22Kernel_traits_finalizeILj7168Ef6__halfS2_S2_fjLb0ELj1024ELj4ENS_18Kernel_traits_baseILj7168EfS2_S2_S2_fjLj1024EEEEELb0ELb0EEEvNS_9BwdParamsE --------------------------
	.section	.nv.shared._ZN10layer_norm22ln_bwd_finalize_kernelINS_22Kernel_traits_finalizeILj7168Ef6__halfS2_S2_fjLb0ELj1024ELj4ENS_18Kernel_traits_baseILj7168EfS2_S2_S2_fjLj1024EEEEELb0ELb0EEEvNS_9BwdParamsE,"aw",@nobits
	.sectionflags	@""
	.align	16
.nv.shared._ZN10layer_norm22ln_bwd_finalize_kernelINS_22Kernel_traits_finalizeILj7168Ef6__halfS2_S2_fjLb0ELj1024ELj4ENS_18Kernel_traits_baseILj7168EfS2_S2_S2_fjLj1024EEEEELb0ELb0EEEvNS_9BwdParamsE:
	.zero		8448


//--------------------- .nv.shared._ZN10layer_norm13ln_bwd_kernelINS_13Kernel_traitsIf6__halfS2_S2_fjLj7168ELj1ELj1ELj8ELj8ENS_18Kernel_traits_baseILj7168EfS2_S2_S2_fjLj256EEEEELb1ELb0ELb1ELb0EEEvNS_9BwdParamsE --------------------------
	.section	.nv.shared._ZN10layer_norm13ln_bwd_kernelINS_13Kernel_traitsIf6__halfS2_S2_fjLj7168ELj1ELj1ELj8ELj8ENS_18Kernel_traits_baseILj7168EfS2_S2_S2_fjLj256EEEEELb1ELb0ELb1ELb0EEEvNS_9BwdParamsE,"aw",@nobits
	.sectionflags	@""
	.align	16


//--------------------- .nv.shared._ZN10layer_norm22ln_bwd_finalize_kernelINS_22Kernel_traits_finalizeILj7168Ef6__halfS2_S2_fjLb0ELj1024ELj4ENS_18Kernel_traits_baseILj7168EfS2_S2_S2_fjLj1024EEEEELb0ELb1EEEvNS_9BwdParamsE --------------------------
	.section	.nv.shared._ZN10layer_norm22ln_bwd_finalize_kernelINS_22Kernel_traits_finalizeILj7168Ef6__halfS2_S2_fjLb0ELj1024ELj4ENS_18Kernel_traits_baseILj7168EfS2_S2_S2_fjLj1024EEEEELb0ELb1EEEvNS_9BwdParamsE,"aw",@nobits
	.sectionflags	@""
	.align	16
.nv.shared._ZN10layer_norm22ln_bwd_finalize_kernelINS_22Kernel_traits_finalizeILj7168Ef6__halfS2_S2_fjLb0ELj1024ELj4ENS_18Kernel_traits_baseILj7168EfS2_S2_S2_fjLj1024EEEEELb0ELb1EEEvNS_9BwdParamsE:
	.zero		8448


//--------------------- .nv.shared._ZN10layer_norm13ln_bwd_kernelINS_13Kernel_traitsIf6__halfS2_S2_fjLj7168ELj1ELj1ELj8ELj8ENS_18Kernel_traits_baseILj7168EfS2_S2_S2_fjLj256EEEEELb1ELb0ELb1ELb1EEEvNS_9BwdParamsE --------------------------
	.section	.nv.shared._ZN10layer_norm13ln_bwd_kernelINS_13Kernel_traitsIf6__halfS2_S2_fjLj7168ELj1ELj1ELj8ELj8ENS_18Kernel_traits_baseILj7168EfS2_S2_S2_fjLj256EEEEELb1ELb0ELb1ELb1EEEvNS_9BwdParamsE,"aw",@nobits
	.sectionflags	@""
	.align	16


//--------------------- .nv.shared._ZN10layer_norm13ln_bwd_kernelINS_13Kernel_traitsIf6__halfS2_S2_fjLj7168ELj1ELj1ELj8ELj8ENS_18Kernel_traits_baseILj7168EfS2_S2_S2_fjLj256EEEEELb1ELb1ELb0ELb0EEEvNS_9BwdParamsE --------------------------
	.section	.nv.shared._ZN10layer_norm13ln_bwd_kernelINS_13Kernel_traitsIf6__halfS2_S2_fjLj7168ELj1ELj1ELj8ELj8ENS_18Kernel_traits_baseILj7168EfS2_S2_S2_fjLj256EEEEELb1ELb1ELb0ELb0EEEvNS_9BwdParamsE,"aw",@nobits
	.sectionflags	@""
	.align	16


//--------------------- .nv.shared._ZN10layer_norm13ln_bwd_kernelINS_13Kernel_traitsIf6__halfS2_S2_fjLj7168ELj1ELj1ELj8ELj8ENS_18Kernel_traits_baseILj7168EfS2_S2_S2_fjLj256EEEEELb1ELb1ELb0ELb1EEEvNS_9BwdParamsE --------------------------
	.section	.nv.shared._ZN10layer_norm13ln_bwd_kernelINS_13Kernel_traitsIf6__halfS2_S2_fjLj7168ELj1ELj1ELj8ELj8ENS_18Kernel_traits_baseILj7168EfS2_S2_S2_fjLj256EEEEELb1ELb1ELb0ELb1EEEvNS_9BwdParamsE,"aw",@nobits
	.sectionflags	@""
	.align	16


//--------------------- .nv.shared._ZN10layer_norm22ln_bwd_finalize_kernelINS_22Kernel_traits_finalizeILj7168Ef6__halfS2_S2_fjLb1ELj1024ELj4ENS_18Kernel_traits_baseILj7168EfS2_S2_S2_fjLj1024EEEEELb1ELb0EEEvNS_9BwdParamsE --------------------------
	.section	.nv.shared._ZN10layer_norm22ln_bwd_finalize_kernelINS_22Kernel_traits_finalizeILj7168Ef6__halfS2_S2_fjLb1ELj1024ELj4ENS_18Kernel_traits_baseILj7168EfS2_S2_S2_fjLj1024EEEEELb1ELb0EEEvNS_9BwdParamsE,"aw",@nobits
	.sectionflags	@""
	.align	16
.nv.shared._ZN10layer_norm22ln_bwd_finalize_kernelINS_22Kernel_traits_finalizeILj7168Ef6__halfS2_S2_fjLb1ELj1024ELj4ENS_18Kernel_traits_baseILj7168EfS2_S2_S2_fjLj1024EEEEELb1ELb0EEEvNS_9BwdParamsE:
	.zero		12672


//--------------------- .nv.shared._ZN10layer_norm13ln_bwd_kernelINS_13Kernel_traitsIf6__halfS2_S2_fjLj7168ELj1ELj1ELj8ELj8ENS_18Kernel_traits_baseILj7168EfS2_S2_S2_fjLj256EEEEELb1ELb1ELb1ELb0EEEvNS_9BwdParamsE --------------------------
	.section	.nv.shared._ZN10layer_norm13ln_bwd_kernelINS_13Kernel_traitsIf6__halfS2_S2_fjLj7168ELj1ELj1ELj8ELj8ENS_18Kernel_traits_baseILj7168EfS2_S2_S2_fjLj256EEEEELb1ELb1ELb1ELb0EEEvNS_9BwdParamsE,"aw",@nobits
	.sectionflags	@""
	.align	16


//--------------------- .nv.shared._ZN10layer_norm22ln_bwd_finalize_kernelINS_22Kernel_traits_finalizeILj7168Ef6__halfS2_S2_fjLb1ELj1024ELj4ENS_18Kernel_traits_baseILj7168EfS2_S2_S2_fjLj1024EEEEELb1ELb1EEEvNS_9BwdParamsE --------------------------
	.section	.nv.shared._ZN10layer_norm22ln_bwd_finalize_kernelINS_22Kernel_traits_finalizeILj7168Ef6__halfS2_S2_fjLb1ELj1024ELj4ENS_18Kernel_traits_baseILj7168EfS2_S2_S2_fjLj1024EEEEELb1ELb1EEEvNS_9BwdParamsE,"aw",@nobits
	.sectionflags	@""
	.align	16
.nv.shared._ZN10layer_norm22ln_bwd_finalize_kernelINS_22Kernel_traits_finalizeILj7168Ef6__halfS2_S2_fjLb1ELj1024ELj4ENS_18Kernel_traits_baseILj7168EfS2_S2_S2_fjLj1024EEEEELb1ELb1EEEvNS_9BwdParamsE:
	.zero		12672


//--------------------- .nv.shared._ZN10layer_norm13ln_bwd_kernelINS_13Kernel_traitsIf6__halfS2_S2_fjLj7168ELj1ELj1ELj8ELj8ENS_18Kernel_traits_baseILj7168EfS2_S2_S2_fjLj256EEEEELb1ELb1ELb1ELb1EEEvNS_9BwdParamsE --------------------------
	.section	.nv.shared._ZN10layer_norm13ln_bwd_kernelINS_13Kernel_traitsIf6__halfS2_S2_fjLj7168ELj1ELj1ELj8ELj8ENS_18Kernel_traits_baseILj7168EfS2_S2_S2_fjLj256EEEEELb1ELb1ELb1ELb1EEEvNS_9BwdParamsE,"aw",@nobits
	.sectionflags	@""
	.align	16


//--------------------- .nv.shared._ZN10layer_norm13ln_bwd_kernelINS_13Kernel_traitsI6__halfS2_fS2_fjLj7168ELj1ELj1ELj8ELj8ENS_18Kernel_traits_baseILj7168ES2_S2_fS2_fjLj256EEEEELb0ELb0ELb0ELb0EEEvNS_9BwdParamsE --------------------------
	.section	.nv.shared._ZN10layer_norm13ln_bwd_kernelINS_13Kernel_traitsI6__halfS2_fS2_fjLj7168ELj1ELj1ELj8ELj8ENS_18Kernel_traits_baseILj7168ES2_S2_fS2_fjLj256EEEEELb0ELb0ELb0ELb0EEEvNS_9BwdParamsE,"aw",@nobits
	.sectionflags	@""
	.align	16


//--------------------- .nv.shared._ZN10layer_norm13ln_bwd_kernelINS_13Kernel_traitsI6__halfS2_fS2_fjLj7168ELj1ELj1ELj8ELj8ENS_18Kernel_traits_baseILj7168ES2_S2_fS2_fjLj256EEEEELb0ELb0ELb0ELb1EEEvNS_9BwdParamsE --------------------------
	.section	.nv.shared._ZN10layer_norm13ln_bwd_kernelINS_13Kernel_traitsI6__halfS2_fS2_fjLj7168ELj1ELj1ELj8ELj8ENS_18Kernel_traits_baseILj7168ES2_S2_fS2_fjLj256EEEEELb0ELb0ELb0ELb1EEEvNS_9BwdParamsE,"aw",@nobits
	.sectionflags	@""
	.align	16


//--------------------- .nv.shared._ZN10layer_norm13ln_bwd_kernelINS_13Kernel_traitsI6__halfS2_fS2_fjLj7168ELj1ELj1ELj8ELj8ENS_18Kernel_traits_baseILj7168ES2_S2_fS2_fjLj256EEEEELb0ELb0ELb1ELb0EEEvNS_9BwdParamsE --------------------------
	.section	.nv.shared._ZN10layer_norm13ln_bwd_kernelINS_13Kernel_traitsI6__halfS2_fS2_fjLj7168ELj1ELj1ELj8ELj8ENS_18Kernel_traits_baseILj7168ES2_S2_fS2_fjLj256EEEEELb0ELb0ELb1ELb0EEEvNS_9BwdParamsE,"aw",@nobits
	.sectionflags	@""
	.align	16


//--------------------- .nv.shared._ZN10layer_norm13ln_bwd_kernelINS_13Kernel_traitsI6__halfS2_fS2_fjLj7168ELj1ELj1ELj8ELj8ENS_18Kernel_traits_baseILj7168ES2_S2_fS2_fjLj256EEEEELb0ELb0ELb1ELb1EEEvNS_9BwdParamsE --------------------------
	.section	.nv.shared._ZN10layer_norm13ln_bwd_kernelINS_13Kernel_traitsI6__halfS2_fS2_fjLj7168ELj1ELj1ELj8ELj8ENS_18Kernel_traits_baseILj7168ES2_S2_fS2_fjLj256EEEEELb0ELb0ELb1ELb1EEEvNS_9BwdParamsE,"aw",@nobits
	.sectionflags	@""
	.align	16


//--------------------- .nv.shared._ZN10layer_norm13ln_bwd_kernelINS_13Kernel_traitsI6__halfS2_fS2_fjLj7168ELj1ELj1ELj8ELj8ENS_18Kernel_traits_baseILj7168ES2_S2_fS2_fjLj256EEEEELb0ELb1ELb0ELb0EEEvNS_9BwdParamsE --------------------------
	.section	.nv.shared._ZN10layer_norm13ln_bwd_kernelINS_13Kernel_traitsI6__halfS2_fS2_fjLj7168ELj1ELj1ELj8ELj8ENS_18Kernel_traits_baseILj7168ES2_S2_fS2_fjLj256EEEEELb0ELb1ELb0ELb0EEEvNS_9BwdParamsE,"aw",@nobits
	.sectionflags	@""
	.align	16


//--------------------- .nv.shared._ZN10layer_norm13ln_bwd_kernelINS_13Kernel_traitsI6__halfS2_fS2_fjLj7168ELj1ELj1ELj8ELj8ENS_18Kernel_traits_baseILj7168ES2_S2_fS2_fjLj256EEEEELb0ELb1ELb0ELb1EEEvNS_9BwdParamsE --------------------------
	.section	.nv.shared._ZN10layer_norm13ln_bwd_kernelINS_13Kernel_traitsI6__halfS2_fS2_fjLj7168ELj1ELj1ELj8ELj8ENS_18Kernel_traits_baseILj7168ES2_S2_fS2_fjLj256EEEEELb0ELb1ELb0ELb1EEEvNS_9BwdParamsE,"aw",@nobits
	.sectionflags	@""
	.align	16


//--------------------- .nv.shared._ZN10layer_norm13ln_bwd_kernelINS_13Kernel_traitsI6__halfS2_fS2_fjLj7168ELj1ELj1ELj8ELj8ENS_18Kernel_traits_baseILj7168ES2_S2_fS2_fjLj256EEEEELb0ELb1ELb1ELb0EEEvNS_9BwdParamsE --------------------------
	.section	.nv.shared._ZN10layer_norm13ln_bwd_kernelINS_13Kernel_traitsI6__halfS2_fS2_fjLj7168ELj1ELj1ELj8ELj8ENS_18Kernel_traits_baseILj7168ES2_S2_fS2_fjLj256EEEEELb0ELb1ELb1ELb0EEEvNS_9BwdParamsE,"aw",@nobits
	.sectionflags	@""
	.align	16


//--------------------- .nv.shared._ZN10layer_norm13ln_bwd_kernelINS_13Kernel_traitsI6__halfS2_fS2_fjLj7168ELj1ELj1ELj8ELj8ENS_18Kernel_traits_baseILj7168ES2_S2_fS2_fjLj256EEEEELb0ELb1ELb1ELb1EEEvNS_9BwdParamsE --------------------------
	.section	.nv.shared._ZN10layer_norm13ln_bwd_kernelINS_13Kernel_traitsI6__halfS2_fS2_fjLj7168ELj1ELj1ELj8ELj8ENS_18Kernel_traits_baseILj7168ES2_S2_fS2_fjLj256EEEEELb0ELb1ELb1ELb1EEEvNS_9BwdParamsE,"aw",@nobits
	.sectionflags	@""
	.align	16


//--------------------- .nv.shared._ZN10layer_norm13ln_bwd_kernelINS_13Kernel_traitsI6__halfS2_fS2_fjLj7168ELj1ELj1ELj8ELj8ENS_18Kernel_traits_baseILj7168ES2_S2_fS2_fjLj256EEEEELb1ELb0ELb0ELb0EEEvNS_9BwdParamsE --------------------------
	.section	.nv.shared._ZN10layer_norm13ln_bwd_kernelINS_13Kernel_traitsI6__halfS2_fS2_fjLj7168ELj1ELj1ELj8ELj8ENS_18Kernel_traits_baseILj7168ES2_S2_fS2_fjLj256EEEEELb1ELb0ELb0ELb0EEEvNS_9BwdParamsE,"aw",@nobits
	.sectionflags	@""
	.align	16


//--------------------- .nv.shared._ZN10layer_norm13ln_bwd_kernelINS_13Kernel_traitsI6__halfS2_fS2_fjLj7168ELj1ELj1ELj8ELj8ENS_18Kernel_traits_baseILj7168ES2_S2_fS2_fjLj256EEEEELb1ELb0ELb0ELb1EEEvNS_9BwdParamsE --------------------------
	.section	.nv.shared._ZN10layer_norm13ln_bwd_kernelINS_13Kernel_traitsI6__halfS2_fS2_fjLj7168ELj1ELj1ELj8ELj8ENS_18Kernel_traits_baseILj7168ES2_S2_fS2_fjLj256EEEEELb1ELb0ELb0ELb1EEEvNS_9BwdParamsE,"aw",@nobits
	.sectionflags	@""
	.align	16


//--------------------- .nv.shared._ZN10layer_norm22ln_bwd_finalize_kernelINS_22Kernel_traits_finalizeILj7168E6__halfS2_fS2_fjLb0ELj1024ELj4ENS_18Kernel_traits_baseILj7168ES2_S2_fS2_fjLj1024EEEEELb0ELb0EEEvNS_9BwdParamsE --------------------------
	.section	.nv.shared._ZN10layer_norm22ln_bwd_finalize_kernelINS_22Kernel_traits_finalizeILj7168E6__halfS2_fS2_fjLb0ELj1024ELj4ENS_18Kernel_traits_baseILj7168ES2_S2_fS2_fjLj1024EEEEELb0ELb0EEEvNS_9BwdParamsE,"aw",@nobits
	.sectionflags	@""
	.align	16
.nv.shared._ZN10layer_norm22ln_bwd_finalize_kernelINS_22Kernel_traits_finalizeILj7168E6__halfS2_fS2_fjLb0ELj1024ELj4ENS_18Kernel_traits_baseILj7168ES2_S2_fS2_fjLj1024EEEEELb0ELb0EEEvNS_9BwdParamsE:
	.zero		8448


//--------------------- .nv.shared._ZN10layer_norm13ln_bwd_kernelINS_13Kernel_traitsI6__halfS2_fS2_fjLj7168ELj1ELj1ELj8ELj8ENS_18Kernel_traits_baseILj7168ES2_S2_fS2_fjLj256EEEEELb1ELb0ELb1ELb0EEEvNS_9BwdParamsE --------------------------
	.section	.nv.shared._ZN10layer_norm13ln_bwd_kernelINS_13Kernel_traitsI6__halfS2_fS2_fjLj7168ELj1ELj1ELj8ELj8ENS_18Kernel_traits_baseILj7168ES2_S2_fS2_fjLj256EEEEELb1ELb0ELb1ELb0EEEvNS_9BwdParamsE,"aw",@nobits
	.sectionflags	@""
	.align	16


//--------------------- .nv.shared._ZN10layer_norm22ln_bwd_finalize_kernelINS_22Kernel_traits_finalizeILj7168E6__halfS2_fS2_fjLb0ELj1024ELj4ENS_18Kernel_traits_baseILj7168ES2_S2_fS2_fjLj1024EEEEELb0ELb1EEEvNS_9BwdParamsE --------------------------
	.section	.nv.shared._ZN10layer_norm22ln_bwd_finalize_kernelINS_22Kernel_traits_finalizeILj7168E6__halfS2_fS2_fjLb0ELj1024ELj4ENS_18Kernel_traits_baseILj7168ES2_S2_fS2_fjLj1024EEEEELb0ELb1EEEvNS_9BwdParamsE,"aw",@nobits
	.sectionflags	@""
	.align	16
.nv.shared._ZN10layer_norm22ln_bwd_finalize_kernelINS_22Kernel_traits_finalizeILj7168E6__halfS2_fS2_fjLb0ELj1024ELj4ENS_18Kernel_traits_baseILj7168ES2_S2_fS2_fjLj1024EEEEELb0ELb1EEEvNS_9BwdParamsE:
	.zero		8448


//--------------------- .nv.shared._ZN10layer_norm13ln_bwd_kernelINS_13Kernel_traitsI6__halfS2_fS2_fjLj7168ELj1ELj1ELj8ELj8ENS_18Kernel_traits_baseILj7168ES2_S2_fS2_fjLj256EEEEELb1ELb0ELb1ELb1EEEvNS_9BwdParamsE --------------------------
	.section	.nv.shared._ZN10layer_norm13ln_bwd_kernelINS_13Kernel_traitsI6__halfS2_fS2_fjLj7168ELj1ELj1ELj8ELj8ENS_18Kernel_traits_baseILj7168ES2_S2_fS2_fjLj256EEEEELb1ELb0ELb1ELb1EEEvNS_9BwdParamsE,"aw",@nobits
	.sectionflags	@""
	.align	16


//--------------------- .nv.shared._ZN10layer_norm13ln_bwd_kernelINS_13Kernel_traitsI6__halfS2_fS2_fjLj7168ELj1ELj1ELj8ELj8ENS_18Kernel_traits_baseILj7168ES2_S2_fS2_fjLj256EEEEELb1ELb1ELb0ELb0EEEvNS_9BwdParamsE --------------------------
	.section	.nv.shared._ZN10layer_norm13ln_bwd_kernelINS_13Kernel_traitsI6__halfS2_fS2_fjLj7168ELj1ELj1ELj8ELj8ENS_18Kernel_traits_baseILj7168ES2_S2_fS2_fjLj256EEEEELb1ELb1ELb0ELb0EEEvNS_9BwdParamsE,"aw",@nobits
	.sectionflags	@""
	.align	16


//--------------------- .nv.shared._ZN10layer_norm13ln_bwd_kernelINS_13Kernel_traitsI6__halfS2_fS2_fjLj7168ELj1ELj1ELj8ELj8ENS_18Kernel_traits_baseILj7168ES2_S2_fS2_fjLj256EEEEELb1ELb1ELb0ELb1EEEvNS_9BwdParamsE --------------------------
	.section	.nv.shared._ZN10layer_norm13ln_bwd_kernelINS_13Kernel_traitsI6__halfS2_fS2_fjLj7168ELj1ELj1ELj8ELj8ENS_18Kernel_traits_baseILj7168ES2_S2_fS2_fjLj256EEEEELb1ELb1ELb0ELb1EEEvNS_9BwdParamsE,"aw",@nobits
	.sectionflags	@""
	.align	16


//--------------------- .nv.shared._ZN10layer_norm22ln_bwd_finalize_kernelINS_22Kernel_traits_finalizeILj7168E6__halfS2_fS2_fjLb1ELj1024ELj4ENS_18Kernel_traits_baseILj7168ES2_S2_fS2_fjLj1024EEEEELb1ELb0EEEvNS_9BwdParamsE --------------------------
	.section	.nv.shared._ZN10layer_norm22ln_bwd_finalize_kernelINS_22Kernel_traits_finalizeILj7168E6__halfS2_fS2_fjLb1ELj1024ELj4ENS_18Kernel_traits_baseILj7168ES2_S2_fS2_fjLj1024EEEEELb1ELb0EEEvNS_9BwdParamsE,"aw",@nobits
	.sectionflags	@""
	.align	16
.nv.shared._ZN10layer_norm22ln_bwd_finalize_kernelINS_22Kernel_traits_finalizeILj7168E6__halfS2_fS2_fjLb1ELj1024ELj4ENS_18Kernel_traits_baseILj7168ES2_S2_fS2_fjLj1024EEEEELb1ELb0EEEvNS_9BwdParamsE:
	.zero		12672


//--------------------- .nv.shared._ZN10layer_norm13ln_bwd_kernelINS_13Kernel_traitsI6__halfS2_fS2_fjLj7168ELj1ELj1ELj8ELj8ENS_18Kernel_traits_baseILj7168ES2_S2_fS2_fjLj256EEEEELb1ELb1ELb1ELb0EEEvNS_9BwdParamsE --------------------------
	.section	.nv.shared._ZN10layer_norm13ln_bwd_kernelINS_13Kernel_traitsI6__halfS2_fS2_fjLj7168ELj1ELj1ELj8ELj8ENS_18Kernel_traits_baseILj7168ES2_S2_fS2_fjLj256EEEEELb1ELb1ELb1ELb0EEEvNS_9BwdParamsE,"aw",@nobits
	.sectionflags	@""
	.align	16


//--------------------- .nv.shared._ZN10layer_norm22ln_bwd_finalize_kernelINS_22Kernel_traits_finalizeILj7168E6__halfS2_fS2_fjLb1ELj1024ELj4ENS_18Kernel_traits_baseILj7168ES2_S2_fS2_fjLj1024EEEEELb1ELb1EEEvNS_9BwdParamsE --------------------------
	.section	.nv.shared._ZN10layer_norm22ln_bwd_finalize_kernelINS_22Kernel_traits_finalizeILj7168E6__halfS2_fS2_fjLb1ELj1024ELj4ENS_18Kernel_traits_baseILj7168ES2_S2_fS2_fjLj1024EEEEELb1ELb1EEEvNS_9BwdParamsE,"aw",@nobits
	.sectionflags	@""
	.align	16
.nv.shared._ZN10layer_norm22ln_bwd_finalize_kernelINS_22Kernel_traits_finalizeILj7168E6__halfS2_fS2_fjLb1ELj1024ELj4ENS_18Kernel_traits_baseILj7168ES2_S2_fS2_fjLj1024EEEEELb1ELb1EEEvNS_9BwdParamsE:
	.zero		12672


//--------------------- .nv.shared._ZN10layer_norm13ln_bwd_kernelINS_13Kernel_traitsI6__halfS2_fS2_fjLj7168ELj1ELj1ELj8ELj8ENS_18Kernel_traits_baseILj7168ES2_S2_fS2_fjLj256EEEEELb1ELb1ELb1ELb1EEEvNS_9BwdParamsE --------------------------
	.section	.nv.shared._ZN10layer_norm13ln_bwd_kernelINS_13Kernel_traitsI6__halfS2_fS2_fjLj7168ELj1ELj1ELj8ELj8ENS_18Kernel_traits_baseILj7168ES2_S2_fS2_fjLj256EEEEELb1ELb1ELb1ELb1EEEvNS_9BwdParamsE,"aw",@nobits
	.sectionflags	@""
	.align	16


//--------------------- .nv.shared._ZN10layer_norm13ln_bwd_kernelINS_13Kernel_traitsIf6__halffS2_fjLj7168ELj1ELj1ELj8ELj8ENS_18Kernel_traits_baseILj7168EfS2_fS2_fjLj256EEEEELb0ELb0ELb0ELb0EEEvNS_9BwdParamsE --------------------------
	.section	.nv.shared._ZN10layer_norm13ln_bwd_kernelINS_13Kernel_traitsIf6__halffS2_fjLj7168ELj1ELj1ELj8ELj8ENS_18Kernel_traits_baseILj7168EfS2_fS2_fjLj256EEEEELb0ELb0ELb0ELb0EEEvNS_9BwdParamsE,"aw",@nobits
	.sectionflags	@""
	.align	16


//--------------------- .nv.shared._ZN10layer_norm13ln_bwd_kernelINS_13Kernel_traitsIf6__halffS2_fjLj7168ELj1ELj1ELj8ELj8ENS_18Kernel_traits_baseILj7168EfS2_fS2_fjLj256EEEEELb0ELb0ELb0ELb1EEEvNS_9BwdParamsE --------------------------
	.section	.nv.shared._ZN10layer_norm13ln_bwd_kernelINS_13Kernel_traitsIf6__halffS2_fjLj7168ELj1ELj1ELj8ELj8ENS_18Kernel_traits_baseILj7168EfS2_fS2_fjLj256EEEEELb0ELb0ELb0ELb1EEEvNS_9BwdParamsE,"aw",@nobits
	.sectionflags	@""
	.align	16


//--------------------- .nv.shared._ZN10layer_norm13ln_bwd_kernelINS_13Kernel_traitsIf6__halffS2_fjLj7168ELj1ELj1ELj8ELj8ENS_18Kernel_traits_baseILj7168EfS2_fS2_fjLj256EEEEELb0ELb0ELb1ELb0EEEvNS_9BwdParamsE --------------------------
	.section	.nv.shared._ZN10layer_norm13ln_bwd_kernelINS_13Kernel_traitsIf6__halffS2_fjLj7168ELj1ELj1ELj8ELj8ENS_18Kernel_traits_baseILj7168EfS2_fS2_fjLj256EEEEELb0ELb0ELb1ELb0EEEvNS_9BwdParamsE,"aw",@nobits
	.sectionflags	@""
	.align	16


//--------------------- .nv.shared._ZN10layer_norm13ln_bwd_kernelINS_13Kernel_traitsIf6__halffS2_fjLj7168ELj1ELj1ELj8ELj8ENS_18Kernel_traits_baseILj7168EfS2_fS2_fjLj256EEEEELb0ELb0ELb1ELb1EEEvNS_9BwdParamsE --------------------------
	.section	.nv.shared._ZN10layer_norm13ln_bwd_kernelINS_13Kernel_traitsIf6__halffS2_fjLj7168ELj1ELj1ELj8ELj8ENS_18Kernel_traits_baseILj7168EfS2_fS2_fjLj256EEEEELb0ELb0ELb1ELb1EEEvNS_9BwdParamsE,"aw",@nobits
	.sectionflags	@""
	.align	16


//--------------------- .nv.shared._ZN10layer_norm13ln_bwd_kernelINS_13Kernel_traitsIf6__halffS2_fjLj7168ELj1ELj1ELj8ELj8ENS_18Kernel_traits_baseILj7168EfS2_fS2_fjLj256EEEEELb0ELb1ELb0ELb0EEEvNS_9BwdParamsE --------------------------
	.section	.nv.shared._ZN10layer_norm13ln_bwd_kernelINS_13Kernel_traitsIf6__halffS2_fjLj7168ELj1ELj1ELj8ELj8ENS_18Kernel_traits_baseILj7168EfS2_fS2_fjLj256EEEEELb0ELb1ELb0ELb0EEEvNS_9BwdParamsE,"aw",@nobits
	.sectionflags	@""
	.align	16


//--------------------- .nv.shared._ZN10layer_norm13ln_bwd_kernelINS_13Kernel_traitsIf6__halffS2_fjLj7168ELj1ELj1ELj8ELj8ENS_18Kernel_traits_baseILj7168EfS2_fS2_fjLj256EEEEELb0ELb1ELb0ELb1EEEvNS_9BwdParamsE --------------------------
	.section	.nv.shared._ZN10layer_norm13ln_bwd_kernelINS_13Kernel_traitsIf6__halffS2_fjLj7168ELj1ELj1ELj8ELj8ENS_18Kernel_traits_baseILj7168EfS2_fS2_fjLj256EEEEELb0ELb1ELb0ELb1EEEvNS_9BwdParamsE,"aw",@nobits
	.sectionflags	@""
	.align	16


//--------------------- .nv.shared._ZN10layer_norm13ln_bwd_kernelINS_13Kernel_traitsIf6__halffS2_fjLj7168ELj1ELj1ELj8ELj8ENS_18Kernel_traits_baseILj7168EfS2_fS2_fjLj256EEEEELb0ELb1ELb1ELb0EEEvNS_9BwdParamsE --------------------------
	.section	.nv.shared._ZN10layer_norm13ln_bwd_kernelINS_13Kernel_traitsIf6__halffS2_fjLj7168ELj1ELj1ELj8ELj8ENS_18Kernel_traits_baseILj7168EfS2_fS2_fjLj256EEEEELb0ELb1ELb1ELb0EEEvNS_9BwdParamsE,"aw",@nobits
	.sectionflags	@""
	.align	16


//--------------------- .nv.shared._ZN10layer_norm13ln_bwd_kernelINS_13Kernel_traitsIf6__halffS2_fjLj7168ELj1ELj1ELj8ELj8ENS_18Kernel_traits_baseILj7168EfS2_fS2_fjLj256EEEEELb0ELb1ELb1ELb1EEEvNS_9BwdParamsE --------------------------
	.section	.nv.shared._ZN10layer_norm13ln_bwd_kernelINS_13Kernel_traitsIf6__halffS2_fjLj7168ELj1ELj1ELj8ELj8ENS_18Kernel_traits_baseILj7168EfS2_fS2_fjLj256EEEEELb0ELb1ELb1ELb1EEEvNS_9BwdParamsE,"aw",@nobits
	.sectionflags	@""
	.align	16


//--------------------- .nv.shared._ZN10layer_norm13ln_bwd_kernelINS_13Kernel_traitsIf6__halffS2_fjLj7168ELj1ELj1ELj8ELj8ENS_18Kernel_traits_baseILj7168EfS2_fS2_fjLj256EEEEELb1ELb0ELb0ELb0EEEvNS_9BwdParamsE --------------------------
	.section	.nv.shared._ZN10layer_norm13ln_bwd_kernelINS_13Kernel_traitsIf6__halffS2_fjLj7168ELj1ELj1ELj8ELj8ENS_18Kernel_traits_baseILj7168EfS2_fS2_fjLj256EEEEELb1ELb0ELb0ELb0EEEvNS_9BwdParamsE,"aw",@nobits
	.sectionflags	@""
	.align	16


//--------------------- .nv.shared._ZN10layer_norm13ln_bwd_kernelINS_13Kernel_traitsIf6__halffS2_fjLj7168ELj1ELj1ELj8ELj8ENS_18Kernel_traits_baseILj7168EfS2_fS2_fjLj256EEEEELb1ELb0ELb0ELb1EEEvNS_9BwdParamsE --------------------------
	.section	.nv.shared._ZN10layer_norm13ln_bwd_kernelINS_13Kernel_traitsIf6__halffS2_fjLj7168ELj1ELj1ELj8ELj8ENS_18Kernel_traits_baseILj7168EfS2_fS2_fjLj256EEEEELb1ELb0ELb0ELb1EEEvNS_9BwdParamsE,"aw",@nobits
	.sectionflags	@""
	.align	16


//--------------------- .nv.shared._ZN10layer_norm22ln_bwd_finalize_kernelINS_22Kernel_traits_finalizeILj7168Ef6__halffS2_fjLb0ELj1024ELj4ENS_18Kernel_traits_baseILj7168EfS2_fS2_fjLj1024EEEEELb0ELb0EEEvNS_9BwdParamsE --------------------------
	.section	.nv.shared._ZN10layer_norm22ln_bwd_finalize_kernelINS_22Kernel_traits_finalizeILj7168Ef6__halffS2_fjLb0ELj1024ELj4ENS_18Kernel_traits_baseILj7168EfS2_fS2_fjLj1024EEEEELb0ELb0EEEvNS_9BwdParamsE,"aw",@nobits
	.sectionflags	@""
	.align	16
.nv.shared._ZN10layer_norm22ln_bwd_finalize_kernelINS_22Kernel_traits_finalizeILj7168Ef6__halffS2_fjLb0ELj1024ELj4ENS_18Kernel_traits_baseILj7168EfS2_fS2_fjLj1024EEEEELb0ELb0EEEvNS_9BwdParamsE:
	.zero		8448


//--------------------- .nv.shared._ZN10layer_norm13ln_bwd_kernelINS_13Kernel_traitsIf6__halffS2_fjLj7168ELj1ELj1ELj8ELj8ENS_18Kernel_traits_baseILj7168EfS2_fS2_fjLj256EEEEELb1ELb0ELb1ELb0EEEvNS_9BwdParamsE --------------------------
	.section	.nv.shared._ZN10layer_norm13ln_bwd_kernelINS_13Kernel_traitsIf6__halffS2_fjLj7168ELj1ELj1ELj8ELj8ENS_18Kernel_traits_baseILj7168EfS2_fS2_fjLj256EEEEELb1ELb0ELb1ELb0EEEvNS_9BwdParamsE,"aw",@nobits
	.sectionflags	@""
	.align	16


//--------------------- .nv.shared._ZN10layer_norm22ln_bwd_finalize_kernelINS_22Kernel_traits_finalizeILj7168Ef6__halffS2_fjLb0ELj1024ELj4ENS_18Kernel_traits_baseILj7168EfS2_fS2_fjLj1024EEEEELb0ELb1EEEvNS_9BwdParamsE --------------------------
	.section	.nv.shared._ZN10layer_norm22ln_bwd_finalize_kernelINS_22Kernel_traits_finalizeILj7168Ef6__halffS2_fjLb0ELj1024ELj4ENS_18Kernel_traits_baseILj7168EfS2_fS2_fjLj1024EEEEELb0ELb1EEEvNS_9BwdParamsE,"aw",@nobits
	.sectionflags	@""
	.align	16
.nv.shared._ZN10layer_norm22ln_bwd_finalize_kernelINS_22Kernel_traits_finalizeILj7168Ef6__halffS2_fjLb0ELj1024ELj4ENS_18Kernel_traits_baseILj7168EfS2_fS2_fjLj1024EEEEELb0ELb1EEEvNS_9BwdParamsE:
	.zero		8448


//--------------------- .nv.shared._ZN10layer_norm13ln_bwd_kernelINS_13Kernel_traitsIf6__halffS2_fjLj7168ELj1ELj1ELj8ELj8ENS_18Kernel_traits_baseILj7168EfS2_fS2_fjLj256EEEEELb1ELb0ELb1ELb1EEEvNS_9BwdParamsE --------------------------
	.section	.nv.shared._ZN10layer_norm13ln_bwd_kernelINS_13Kernel_traitsIf6__halffS2_fjLj7168ELj1ELj1ELj8ELj8ENS_18Kernel_traits_baseILj7168EfS2_fS2_fjLj256EEEEELb1ELb0ELb1ELb1EEEvNS_9BwdParamsE,"aw",@nobits
	.sectionflags	@""
	.align	16


//--------------------- .nv.shared._ZN10layer_norm13ln_bwd_kernelINS_13Kernel_traitsIf6__halffS2_fjLj7168ELj1ELj1ELj8ELj8ENS_18Kernel_traits_baseILj7168EfS2_fS2_fjLj256EEEEELb1ELb1ELb0ELb0EEEvNS_9BwdParamsE --------------------------
	.section	.nv.shared._ZN10layer_norm13ln_bwd_kernelINS_13Kernel_traitsIf6__halffS2_fjLj7168ELj1ELj1ELj8ELj8ENS_18Kernel_traits_baseILj7168EfS2_fS2_fjLj256EEEEELb1ELb1ELb0ELb0EEEvNS_9BwdParamsE,"aw",@nobits
	.sectionflags	@""
	.align	16


//--------------------- .nv.shared._ZN10layer_norm13ln_bwd_kernelINS_13Kernel_traitsIf6__halffS2_fjLj7168ELj1ELj1ELj8ELj8ENS_18Kernel_traits_baseILj7168EfS2_fS2_fjLj256EEEEELb1ELb1ELb0ELb1EEEvNS_9BwdParamsE --------------------------
	.section	.nv.shared._ZN10layer_norm13ln_bwd_kernelINS_13Kernel_traitsIf6__halffS2_fjLj7168ELj1ELj1ELj8ELj8ENS_18Kernel_traits_baseILj7168EfS2_fS2_fjLj256EEEEELb1ELb1ELb0ELb1EEEvNS_9BwdParamsE,"aw",@nobits
	.sectionflags	@""
	.align	16


//--------------------- .nv.shared._ZN10layer_norm22ln_bwd_finalize_kernelINS_22Kernel_traits_finalizeILj7168Ef6__halffS2_fjLb1ELj1024ELj4ENS_18Kernel_traits_baseILj7168EfS2_fS2_fjLj1024EEEEELb1ELb0EEEvNS_9BwdParamsE --------------------------
	.section	.nv.shared._ZN10layer_norm22ln_bwd_finalize_kernelINS_22Kernel_traits_finalizeILj7168Ef6__halffS2_fjLb1ELj1024ELj4ENS_18Kernel_traits_baseILj7168EfS2_fS2_fjLj1024EEEEELb1ELb0EEEvNS_9BwdParamsE,"aw",@nobits
	.sectionflags	@""
	.align	16
.nv.shared._ZN10layer_norm22ln_bwd_finalize_kernelINS_22Kernel_traits_finalizeILj7168Ef6__halffS2_fjLb1ELj1024ELj4ENS_18Kernel_traits_baseILj7168EfS2_fS2_fjLj1024EEEEELb1ELb0EEEvNS_9BwdParamsE:
	.zero		12672


//--------------------- .nv.shared._ZN10layer_norm13ln_bwd_kernelINS_13Kernel_traitsIf6__halffS2_fjLj7168ELj1ELj1ELj8ELj8ENS_18Kernel_traits_baseILj7168EfS2_fS2_fjLj256EEEEELb1ELb1ELb1ELb0EEEvNS_9BwdParamsE --------------------------
	.section	.nv.shared._ZN10layer_norm13ln_bwd_kernelINS_13Kernel_traitsIf6__halffS2_fjLj7168ELj1ELj1ELj8ELj8ENS_18Kernel_traits_baseILj7168EfS2_fS2_fjLj256EEEEELb1ELb1ELb1ELb0EEEvNS_9BwdParamsE,"aw",@nobits
	.sectionflags	@""
	.align	16


//--------------------- .nv.shared._ZN10layer_norm22ln_bwd_finalize_kernelINS_22Kernel_traits_finalizeILj7168Ef6__halffS2_fjLb1ELj1024ELj4ENS_18Kernel_traits_baseILj7168EfS2_fS2_fjLj1024EEEEELb1ELb1EEEvNS_9BwdParamsE --------------------------
	.section	.nv.shared._ZN10layer_norm22ln_bwd_finalize_kernelINS_22Kernel_traits_finalizeILj7168Ef6__halffS2_fjLb1ELj1024ELj4ENS_18Kernel_traits_baseILj7168EfS2_fS2_fjLj1024EEEEELb1ELb1EEEvNS_9BwdParamsE,"aw",@nobits
	.sectionflags	@""
	.align	16
.nv.shared._ZN10layer_norm22ln_bwd_finalize_kernelINS_22Kernel_traits_finalizeILj7168Ef6__halffS2_fjLb1ELj1024ELj4ENS_18Kernel_traits_baseILj7168EfS2_fS2_fjLj1024EEEEELb1ELb1EEEvNS_9BwdParamsE:
	.zero		12672


//--------------------- .nv.shared._ZN10layer_norm13ln_bwd_kernelINS_13Kernel_traitsIf6__halffS2_fjLj7168ELj1ELj1ELj8ELj8ENS_18Kernel_traits_baseILj7168EfS2_fS2_fjLj256EEEEELb1ELb1ELb1ELb1EEEvNS_9BwdParamsE --------------------------
	.section	.nv.shared._ZN10layer_norm13ln_bwd_kernelINS_13Kernel_traitsIf6__halffS2_fjLj7168ELj1ELj1ELj8ELj8ENS_18Kernel_traits_baseILj7168EfS2_fS2_fjLj256EEEEELb1ELb1ELb1ELb1EEEvNS_9BwdParamsE,"aw",@nobits
	.sectionflags	@""
	.align	16


//--------------------- .nv.shared._ZN10layer_norm13ln_bwd_kernelINS_13Kernel_traitsI6__halfffffjLj7168ELj1ELj1ELj8ELj16ENS_18Kernel_traits_baseILj7168ES2_ffffjLj256EEEEELb0ELb0ELb0ELb0EEEvNS_9BwdParamsE --------------------------
	.section	.nv.shared._ZN10layer_norm13ln_bwd_kernelINS_13Kernel_traitsI6__halfffffjLj7168ELj1ELj1ELj8ELj16ENS_18Kernel_traits_baseILj7168ES2_ffffjLj256EEEEELb0ELb0ELb0ELb0EEEvNS_9BwdParamsE,"aw",@nobits
	.sectionflags	@""
	.align	16


//--------------------- .nv.shared._ZN10layer_norm13ln_bwd_kernelINS_13Kernel_traitsI6__halfffffjLj7168ELj1ELj1ELj8ELj16ENS_18Kernel_traits_baseILj7168ES2_ffffjLj256EEEEELb0ELb0ELb0ELb1EEEvNS_9BwdParamsE --------------------------
	.section	.nv.shared._ZN10layer_norm13ln_bwd_kernelINS_13Kernel_traitsI6__halfffffjLj7168ELj1ELj1ELj8ELj16ENS_18Kernel_traits_baseILj7168ES2_ffffjLj256EEEEELb0ELb0ELb0ELb1EEEvNS_9BwdParamsE,"aw",@nobits
	.sectionflags	@""
	.align	16


//--------------------- .nv.shared._ZN10layer_norm13ln_bwd_kernelINS_13Kernel_traitsI6__halfffffjLj7168ELj1ELj1ELj8ELj16ENS_18Kernel_traits_baseILj7168ES2_ffffjLj256EEEEELb0ELb0ELb1ELb0EEEvNS_9BwdParamsE --------------------------
	.section	.nv.shared._ZN10layer_norm13ln_bwd_kernelINS_13Kernel_traitsI6__halfffffjLj7168ELj1ELj1ELj8ELj16ENS_18Kernel_traits_baseILj7168ES2_ffffjLj256EEEEELb0ELb0ELb1ELb0EEEvNS_9BwdParamsE,"aw",@nobits
	.sectionflags	@""
	.align	16


//--------------------- .nv.shared._ZN10layer_norm13ln_bwd_kernelINS_13Kernel_traitsI6__halfffffjLj7168ELj1ELj1ELj8ELj16ENS_18Kernel_traits_baseILj7168ES2_ffffjLj256EEEEELb0ELb0ELb1ELb1EEEvNS_9BwdParamsE --------------------------
	.section	.nv.shared._ZN10layer_norm13ln_bwd_kernelINS_13Kernel_traitsI6__halfffffjLj7168ELj1ELj1ELj8ELj16ENS_18Kernel_traits_baseILj7168ES2_ffffjLj256EEEEELb0ELb0ELb1ELb1EEEvNS_9BwdParamsE,"aw",@nobits
	.sectionflags	@""
	.align	16


//--------------------- .nv.shared._ZN10layer_norm13ln_bwd_kernelINS_13Kernel_traitsI6__halfffffjLj7168ELj1ELj1ELj8ELj16ENS_18Kernel_traits_baseILj7168ES2_ffffjLj256EEEEELb0ELb1ELb0ELb0EEEvNS_9BwdParamsE --------------------------
	.section	.nv.shared._ZN10layer_norm13ln_bwd_kernelINS_13Kernel_traitsI6__halfffffjLj7168ELj1ELj1ELj8ELj16ENS_18Kernel_traits_baseILj7168ES2_ffffjLj256EEEEELb0ELb1ELb0ELb0EEEvNS_9BwdParamsE,"aw",@nobits
	.sectionflags	@""
	.align	16


//--------------------- .nv.shared._ZN10layer_norm13ln_bwd_kernelINS_13Kernel_traitsI6__halfffffjLj7168ELj1ELj1ELj8ELj16ENS_18Kernel_traits_baseILj7168ES2_ffffjLj256EEEEELb0ELb1ELb0ELb1EEEvNS_9BwdParamsE --------------------------
	.section	.nv.shared._ZN10layer_norm13ln_bwd_kernelINS_13Kernel_traitsI6__halfffffjLj7168ELj1ELj1ELj8ELj16ENS_18Kernel_traits_baseILj7168ES2_ffffjLj256EEEEELb0ELb1ELb0ELb1EEEvNS_9BwdParamsE,"aw",@nobits
	.sectionflags	@""
	.align	16


//--------------------- .nv.shared._ZN10layer_norm13ln_bwd_kernelINS_13Kernel_traitsI6__halfffffjLj7168ELj1ELj1ELj8ELj16ENS_18Kernel_traits_baseILj7168ES2_ffffjLj256EEEEELb0ELb1ELb1ELb0EEEvNS_9BwdParamsE --------------------------
	.section	.nv.shared._ZN10layer_norm13ln_bwd_kernelINS_13Kernel_traitsI6__halfffffjLj7168ELj1ELj1ELj8ELj16ENS_18Kernel_traits_baseILj7168ES2_ffffjLj256EEEEELb0ELb1ELb1ELb0EEEvNS_9BwdParamsE,"aw",@nobits
	.sectionflags	@""
	.align	16


//--------------------- .nv.shared._ZN10layer_norm13ln_bwd_kernelINS_13Kernel_traitsI6__halfffffjLj7168ELj1ELj1ELj8ELj16ENS_18Kernel_traits_baseILj7168ES2_ffffjLj256EEEEELb0ELb1ELb1ELb1EEEvNS_9BwdParamsE --------------------------
	.section	.nv.shared._ZN10layer_norm13ln_bwd_kernelINS_13Kernel_traitsI6__halfffffjLj7168ELj1ELj1ELj8ELj16ENS_18Kernel_traits_baseILj7168ES2_ffffjLj256EEEEELb0ELb1ELb1ELb1EEEvNS_9BwdParamsE,"aw",@nobits
	.sectionflags	@""
	.align	16


//--------------------- .nv.shared._ZN10layer_norm13ln_bwd_kernelINS_13Kernel_traitsI6__halfffffjLj7168ELj1ELj1ELj8ELj16ENS_18Kernel_traits_baseILj7168ES2_ffffjLj256EEEEELb1ELb0ELb0ELb0EEEvNS_9BwdParamsE --------------------------
	.section	.nv.shared._ZN10layer_norm13ln_bwd_kernelINS_13Kernel_traitsI6__halfffffjLj7168ELj1ELj1ELj8ELj16ENS_18Kernel_traits_baseILj7168ES2_ffffjLj256EEEEELb1ELb0ELb0ELb0EEEvNS_9BwdParamsE,"aw",@nobits
	.sectionflags	@""
	.align	16


//--------------------- .nv.shared._ZN10layer_norm13ln_bwd_kernelINS_13Kernel_traitsI6__halfffffjLj7168ELj1ELj1ELj8ELj16ENS_18Kernel_traits_baseILj7168ES2_ffffjLj256EEEEELb1ELb0ELb0ELb1EEEvNS_9BwdParamsE --------------------------
	.section	.nv.shared._ZN10layer_norm13ln_bwd_kernelINS_13Kernel_traitsI6__halfffffjLj7168ELj1ELj1ELj8ELj16ENS_18Kernel_traits_baseILj7168ES2_ffffjLj256EEEEELb1ELb0ELb0ELb1EEEvNS_9BwdParamsE,"aw",@nobits
	.sectionflags	@""
	.align	16


//--------------------- .nv.shared._ZN10layer_norm22ln_bwd_finalize_kernelINS_22Kernel_traits_finalizeILj7168E6__halfffffjLb0ELj1024ELj4ENS_18Kernel_traits_baseILj7168ES2_ffffjLj1024EEEEELb0ELb0EEEvNS_9BwdParamsE --------------------------
	.section	.nv.shared._ZN10layer_norm22ln_bwd_finalize_kernelINS_22Kernel_traits_finalizeILj7168E6__halfffffjLb0ELj1024ELj4ENS_18Kernel_traits_baseILj7168ES2_ffffjLj1024EEEEELb0ELb0EEEvNS_9BwdParamsE,"aw",@nobits
	.sectionflags	@""
	.align	16
.nv.shared._ZN10layer_norm22ln_bwd_finalize_kernelINS_22Kernel_traits_finalizeILj7168E6__halfffffjLb0ELj1024ELj4ENS_18Kernel_traits_baseILj7168ES2_ffffjLj1024EEEEELb0ELb0EEEvNS_9BwdParamsE:
	.zero		8448


//--------------------- .nv.shared._ZN10layer_norm13ln_bwd_kernelINS_13Kernel_traitsI6__halfffffjLj7168ELj1ELj1ELj8ELj16ENS_18Kernel_traits_baseILj7168ES2_ffffjLj256EEEEELb1ELb0ELb1ELb0EEEvNS_9BwdParamsE --------------------------
	.section	.nv.shared._ZN10layer_norm13ln_bwd_kernelINS_13Kernel_traitsI6__halfffffjLj7168ELj1ELj1ELj8ELj16ENS_18Kernel_traits_baseILj7168ES2_ffffjLj256EEEEELb1ELb0ELb1ELb0EEEvNS_9BwdParamsE,"aw",@nobits
	.sectionflags	@""
	.align	16


//--------------------- .nv.shared._ZN10layer_norm22ln_bwd_finalize_kernelINS_22Kernel_traits_finalizeILj7168E6__halfffffjLb0ELj1024ELj4ENS_18Kernel_traits_baseILj7168ES2_ffffjLj1024EEEEELb0ELb1EEEvNS_9BwdParamsE --------------------------
	.section	.nv.shared._ZN10layer_norm22ln_bwd_finalize_kernelINS_22Kernel_traits_finalizeILj7168E6__halfffffjLb0ELj1024ELj4ENS_18Kernel_traits_baseILj7168ES2_ffffjLj1024EEEEELb0ELb1EEEvNS_9BwdParamsE,"aw",@nobits
	.sectionflags	@""
	.align	16
.nv.shared._ZN10layer_norm22ln_bwd_finalize_kernelINS_22Kernel_traits_finalizeILj7168E6__halfffffjLb0ELj1024ELj4ENS_18Kernel_traits_baseILj7168ES2_ffffjLj1024EEEEELb0ELb1EEEvNS_9BwdParamsE:
	.zero		8448


//--------------------- .nv.shared._ZN10layer_norm13ln_bwd_kernelINS_13Kernel_traitsI6__halfffffjLj7168ELj1ELj1ELj8ELj16ENS_18Kernel_traits_baseILj7168ES2_ffffjLj256EEEEELb1ELb0ELb1ELb1EEEvNS_9BwdParamsE --------------------------
	.section	.nv.shared._ZN10layer_norm13ln_bwd_kernelINS_13Kernel_traitsI6__halfffffjLj7168ELj1ELj1ELj8ELj16ENS_18Kernel_traits_baseILj7168ES2_ffffjLj256EEEEELb1ELb0ELb1ELb1EEEvNS_9BwdParamsE,"aw",@nobits
	.sectionflags	@""
	.align	16


//--------------------- .nv.shared._ZN10layer_norm13ln_bwd_kernelINS_13Kernel_traitsI6__halfffffjLj7168ELj1ELj1ELj8ELj16ENS_18Kernel_traits_baseILj7168ES2_ffffjLj256EEEEELb1ELb1ELb0ELb0EEEvNS_9BwdParamsE --------------------------
	.section	.nv.shared._ZN10layer_norm13ln_bwd_kernelINS_13Kernel_traitsI6__halfffffjLj7168ELj1ELj1ELj8ELj16ENS_18Kernel_traits_baseILj7168ES2_ffffjLj256EEEEELb1ELb1ELb0ELb0EEEvNS_9BwdParamsE,"aw",@nobits
	.sectionflags	@""
	.align	16


//--------------------- .nv.shared._ZN10layer_norm13ln_bwd_kernelINS_13Kernel_traitsI6__halfffffjLj7168ELj1ELj1ELj8ELj16ENS_18Kernel_traits_baseILj7168ES2_ffffjLj256EEEEELb1ELb1ELb0ELb1EEEvNS_9BwdParamsE --------------------------
	.section	.nv.shared._ZN10layer_norm13ln_bwd_kernelINS_13Kernel_traitsI6__halfffffjLj7168ELj1ELj1ELj8ELj16ENS_18Kernel_traits_baseILj7168ES2_ffffjLj256EEEEELb1ELb1ELb0ELb1EEEvNS_9BwdParamsE,"aw",@nobits
	.sectionflags	@""
	.align	16


//--------------------- .nv.shared._ZN10layer_norm22ln_bwd_finalize_kernelINS_22Kernel_traits_finalizeILj7168E6__halfffffjLb1ELj1024ELj4ENS_18Kernel_traits_baseILj7168ES2_ffffjLj1024EEEEELb1ELb0EEEvNS_9BwdParamsE --------------------------
	.section	.nv.shared._ZN10layer_norm22ln_bwd_finalize_kernelINS_22Kernel_traits_finalizeILj7168E6__halfffffjLb1ELj1024ELj4ENS_18Kernel_traits_baseILj7168ES2_ffffjLj1024EEEEELb1ELb0EEEvNS_9BwdParamsE,"aw",@nobits
	.sectionflags	@""
	.align	16
.nv.shared._ZN10layer_norm22ln_bwd_finalize_kernelINS_22Kernel_traits_finalizeILj7168E6__halfffffjLb1ELj1024ELj4ENS_18Kernel_traits_baseILj7168ES2_ffffjLj1024EEEEELb1ELb0EEEvNS_9BwdParamsE:
	.zero		12672


//--------------------- .nv.shared._ZN10layer_norm13ln_bwd_kernelINS_13Kernel_traitsI6__halfffffjLj7168ELj1ELj1ELj8ELj16ENS_18Kernel_traits_baseILj7168ES2_ffffjLj256EEEEELb1ELb1ELb1ELb0EEEvNS_9BwdParamsE --------------------------
	.section	.nv.shared._ZN10layer_norm13ln_bwd_kernelINS_13Kernel_traitsI6__halfffffjLj7168ELj1ELj1ELj8ELj16ENS_18Kernel_traits_baseILj7168ES2_ffffjLj256EEEEELb1ELb1ELb1ELb0EEEvNS_9BwdParamsE,"aw",@nobits
	.sectionflags	@""
	.align	16


//--------------------- .nv.shared._ZN10layer_norm22ln_bwd_finalize_kernelINS_22Kernel_traits_finalizeILj7168E6__halfffffjLb1ELj1024ELj4ENS_18Kernel_traits_baseILj7168ES2_ffffjLj1024EEEEELb1ELb1EEEvNS_9BwdParamsE --------------------------
	.section	.nv.shared._ZN10layer_norm22ln_bwd_finalize_kernelINS_22Kernel_traits_finalizeILj7168E6__halfffffjLb1ELj1024ELj4ENS_18Kernel_traits_baseILj7168ES2_ffffjLj1024EEEEELb1ELb1EEEvNS_9BwdParamsE,"aw",@nobits
	.sectionflags	@""
	.align	16
.nv.shared._ZN10layer_norm22ln_bwd_finalize_kernelINS_22Kernel_traits_finalizeILj7168E6__halfffffjLb1ELj1024ELj4ENS_18Kernel_traits_baseILj7168ES2_ffffjLj1024EEEEELb1ELb1EEEvNS_9BwdParamsE:
	.zero		12672


//--------------------- .nv.shared._ZN10layer_norm13ln_bwd_kernelINS_13Kernel_traitsI6__halfffffjLj7168ELj1ELj1ELj8ELj16ENS_18Kernel_traits_baseILj7168ES2_ffffjLj256EEEEELb1ELb1ELb1ELb1EEEvNS_9BwdParamsE --------------------------
	.section	.nv.shared._ZN10layer_norm13ln_bwd_kernelINS_13Kernel_traitsI6__halfffffjLj7168ELj1ELj1ELj8ELj16ENS_18Kernel_traits_baseILj7168ES2_ffffjLj256EEEEELb1ELb1ELb1ELb1EEEvNS_9BwdParamsE,"aw",@nobits
	.sectionflags	@""
	.align	16


//--------------------- .nv.shared._ZN10layer_norm13ln_bwd_kernelINS_13Kernel_traitsIfffffjLj7168ELj1ELj1ELj8ELj16ENS_18Kernel_traits_baseILj7168EfffffjLj256EEEEELb0ELb0ELb0ELb0EEEvNS_9BwdParamsE --------------------------
	.section	.nv.shared._ZN10layer_norm13ln_bwd_kernelINS_13Kernel_traitsIfffffjLj7168ELj1ELj1ELj8ELj16ENS_18Kernel_traits_baseILj7168EfffffjLj256EEEEELb0ELb0ELb0ELb0EEEvNS_9BwdParamsE,"aw",@nobits
	.sectionflags	@""
	.align	16


//--------------------- .nv.shared._ZN10layer_norm13ln_bwd_kernelINS_13Kernel_traitsIfffffjLj7168ELj1ELj1ELj8ELj16ENS_18Kernel_traits_baseILj7168EfffffjLj256EEEEELb0ELb0ELb0ELb1EEEvNS_9BwdParamsE --------------------------
	.section	.nv.shared._ZN10layer_norm13ln_bwd_kernelINS_13Kernel_traitsIfffffjLj7168ELj1ELj1ELj8ELj16ENS_18Kernel_traits_baseILj7168EfffffjLj256EEEEELb0ELb0ELb0ELb1EEEvNS_9BwdParamsE,"aw",@nobits
	.sectionflags	@""
	.align	16


//--------------------- .nv.shared._ZN10layer_norm13ln_bwd_kernelINS_13Kernel_traitsIfffffjLj7168ELj1ELj1ELj8ELj16ENS_18Kernel_traits_baseILj7168EfffffjLj256EEEEELb0ELb0ELb1ELb0EEEvNS_9BwdParamsE --------------------------
	.section	.nv.shared._ZN10layer_norm13ln_bwd_kernelINS_13Kernel_traitsIfffffjLj7168ELj1ELj1ELj8ELj16ENS_18Kernel_traits_baseILj7168EfffffjLj256EEEEELb0ELb0ELb1ELb0EEEvNS_9BwdParamsE,"aw",@nobits
	.sectionflags	@""
	.align	16


//--------------------- .nv.shared._ZN10layer_norm13ln_bwd_kernelINS_13Kernel_traitsIfffffjLj7168ELj1ELj1ELj8ELj16ENS_18Kernel_traits_baseILj7168EfffffjLj256EEEEELb0ELb0ELb1ELb1EEEvNS_9BwdParamsE --------------------------
	.section	.nv.shared._ZN10layer_norm13ln_bwd_kernelINS_13Kernel_traitsIfffffjLj7168ELj1ELj1ELj8ELj16ENS_18Kernel_traits_baseILj7168EfffffjLj256EEEEELb0ELb0ELb1ELb1EEEvNS_9BwdParamsE,"aw",@nobits
	.sectionflags	@""
	.align	16


//--------------------- .nv.shared._ZN10layer_norm13ln_bwd_kernelINS_13Kernel_traitsIfffffjLj7168ELj1ELj1ELj8ELj16ENS_18Kernel_traits_baseILj7168EfffffjLj256EEEEELb0ELb1ELb0ELb0EEEvNS_9BwdParamsE --------------------------
	.section	.nv.shared._ZN10layer_norm13ln_bwd_kernelINS_13Kernel_traitsIfffffjLj7168ELj1ELj1ELj8ELj16ENS_18Kernel_traits_baseILj7168EfffffjLj256EEEEELb0ELb1ELb0ELb0EEEvNS_9BwdParamsE,"aw",@nobits
	.sectionflags	@""
	.align	16


//--------------------- .nv.shared._ZN10layer_norm13ln_bwd_kernelINS_13Kernel_traitsIfffffjLj7168ELj1ELj1ELj8ELj16ENS_18Kernel_traits_baseILj7168EfffffjLj256EEEEELb0ELb1ELb0ELb1EEEvNS_9BwdParamsE --------------------------
	.section	.nv.shared._ZN10layer_norm13ln_bwd_kernelINS_13Kernel_traitsIfffffjLj7168ELj1ELj1ELj8ELj16ENS_18Kernel_traits_baseILj7168EfffffjLj256EEEEELb0ELb1ELb0ELb1EEEvNS_9BwdParamsE,"aw",@nobits
	.sectionflags	@""
	.align	16


//--------------------- .nv.shared._ZN10layer_norm13ln_bwd_kernelINS_13Kernel_traitsIfffffjLj7168ELj1ELj1ELj8ELj16ENS_18Kernel_traits_baseILj7168EfffffjLj256EEEEELb0ELb1ELb1ELb0EEEvNS_9BwdParamsE --------------------------
	.section	.nv.shared._ZN10layer_norm13ln_bwd_kernelINS_13Kernel_traitsIfffffjLj7168ELj1ELj1ELj8ELj16ENS_18Kernel_traits_baseILj7168EfffffjLj256EEEEELb0ELb1ELb1ELb0EEEvNS_9BwdParamsE,"aw",@nobits
	.sectionflags	@""
	.align	16


//--------------------- .nv.shared._ZN10layer_norm13ln_bwd_kernelINS_13Kernel_traitsIfffffjLj7168ELj1ELj1ELj8ELj16ENS_18Kernel_traits_baseILj7168EfffffjLj256EEEEELb0ELb1ELb1ELb1EEEvNS_9BwdParamsE --------------------------
	.section	.nv.shared._ZN10layer_norm13ln_bwd_kernelINS_13Kernel_traitsIfffffjLj7168ELj1ELj1ELj8ELj16ENS_18Kernel_traits_baseILj7168EfffffjLj256EEEEELb0ELb1ELb1ELb1EEEvNS_9BwdParamsE,"aw",@nobits
	.sectionflags	@""
	.align	16


//--------------------- .nv.shared._ZN10layer_norm13ln_bwd_kernelINS_13Kernel_traitsIfffffjLj7168ELj1ELj1ELj8ELj16ENS_18Kernel_traits_baseILj7168EfffffjLj256EEEEELb1ELb0ELb0ELb0EEEvNS_9BwdParamsE --------------------------
	.section	.nv.shared._ZN10layer_norm13ln_bwd_kernelINS_13Kernel_traitsIfffffjLj7168ELj1ELj1ELj8ELj16ENS_18Kernel_traits_baseILj7168EfffffjLj256EEEEELb1ELb0ELb0ELb0EEEvNS_9BwdParamsE,"aw",@nobits
	.sectionflags	@""
	.align	16


//--------------------- .nv.shared._ZN10layer_norm13ln_bwd_kernelINS_13Kernel_traitsIfffffjLj7168ELj1ELj1ELj8ELj16ENS_18Kernel_traits_baseILj7168EfffffjLj256EEEEELb1ELb0ELb0ELb1EEEvNS_9BwdParamsE --------------------------
	.section	.nv.shared._ZN10layer_norm13ln_bwd_kernelINS_13Kernel_traitsIfffffjLj7168ELj1ELj1ELj8ELj16ENS_18Kernel_traits_baseILj7168EfffffjLj256EEEEELb1ELb0ELb0ELb1EEEvNS_9BwdParamsE,"aw",@nobits
	.sectionflags	@""
	.align	16


//--------------------- .nv.shared._ZN10layer_norm22ln_bwd_finalize_kernelINS_22Kernel_traits_finalizeILj7168EfffffjLb0ELj1024ELj4ENS_18Kernel_traits_baseILj7168EfffffjLj1024EEEEELb0ELb0EEEvNS_9BwdParamsE --------------------------
	.section	.nv.shared._ZN10layer_norm22ln_bwd_finalize_kernelINS_22Kernel_traits_finalizeILj7168EfffffjLb0ELj1024ELj4ENS_18Kernel_traits_baseILj7168EfffffjLj1024EEEEELb0ELb0EEEvNS_9BwdParamsE,"aw",@nobits
	.sectionflags	@""
	.align	16
.nv.shared._ZN10layer_norm22ln_bwd_finalize_kernelINS_22Kernel_traits_finalizeILj7168EfffffjLb0ELj1024ELj4ENS_18Kernel_traits_baseILj7168EfffffjLj1024EEEEELb0ELb0EEEvNS_9BwdParamsE:
	.zero		8448


//--------------------- .nv.shared._ZN10layer_norm13ln_bwd_kernelINS_13Kernel_traitsIfffffjLj7168ELj1ELj1ELj8ELj16ENS_18Kernel_traits_baseILj7168EfffffjLj256EEEEELb1ELb0ELb1ELb0EEEvNS_9BwdParamsE --------------------------
	.section	.nv.shared._ZN10layer_norm13ln_bwd_kernelINS_13Kernel_traitsIfffffjLj7168ELj1ELj1ELj8ELj16ENS_18Kernel_traits_baseILj7168EfffffjLj256EEEEELb1ELb0ELb1ELb0EEEvNS_9BwdParamsE,"aw",@nobits
	.sectionflags	@""
	.align	16


//--------------------- .nv.shared._ZN10layer_norm22ln_bwd_finalize_kernelINS_22Kernel_traits_finalizeILj7168EfffffjLb0ELj1024ELj4ENS_18Kernel_traits_baseILj7168EfffffjLj1024EEEEELb0ELb1EEEvNS_9BwdParamsE --------------------------
	.section	.nv.shared._ZN10layer_norm22ln_bwd_finalize_kernelINS_22Kernel_traits_finalizeILj7168EfffffjLb0ELj1024ELj4ENS_18Kernel_traits_baseILj7168EfffffjLj1024EEEEELb0ELb1EEEvNS_9BwdParamsE,"aw",@nobits
	.sectionflags	@""
	.align	16
.nv.shared._ZN10layer_norm22ln_bwd_finalize_kernelINS_22Kernel_traits_finalizeILj7168EfffffjLb0ELj1024ELj4ENS_18Kernel_traits_baseILj7168EfffffjLj1024EEEEELb0ELb1EEEvNS_9BwdParamsE:
	.zero		8448


//--------------------- .nv.shared._ZN10layer_norm13ln_bwd_kernelINS_13Kernel_traitsIfffffjLj7168ELj1ELj1ELj8ELj16ENS_18Kernel_traits_baseILj7168EfffffjLj256EEEEELb1ELb0ELb1ELb1EEEvNS_9BwdParamsE --------------------------
	.section	.nv.shared._ZN10layer_norm13ln_bwd_kernelINS_13Kernel_traitsIfffffjLj7168ELj1ELj1ELj8ELj16ENS_18Kernel_traits_baseILj7168EfffffjLj256EEEEELb1ELb0ELb1ELb1EEEvNS_9BwdParamsE,"aw",@nobits
	.sectionflags	@""
	.align	16


//--------------------- .nv.shared._ZN10layer_norm13ln_bwd_kernelINS_13Kernel_traitsIfffffjLj7168ELj1ELj1ELj8ELj16ENS_18Kernel_traits_baseILj7168EfffffjLj256EEEEELb1ELb1ELb0ELb0EEEvNS_9BwdParamsE --------------------------
	.section	.nv.shared._ZN10layer_norm13ln_bwd_kernelINS_13Kernel_traitsIfffffjLj7168ELj1ELj1ELj8ELj16ENS_18Kernel_traits_baseILj7168EfffffjLj256EEEEELb1ELb1ELb0ELb0EEEvNS_9BwdParamsE,"aw",@nobits
	.sectionflags	@""
	.align	16


//--------------------- .nv.shared._ZN10layer_norm13ln_bwd_kernelINS_13Kernel_traitsIfffffjLj7168ELj1ELj1ELj8ELj16ENS_18Kernel_traits_baseILj7168EfffffjLj256EEEEELb1ELb1ELb0ELb1EEEvNS_9BwdParamsE --------------------------
	.section	.nv.shared._ZN10layer_norm13ln_bwd_kernelINS_13Kernel_traitsIfffffjLj7168ELj1ELj1ELj8ELj16ENS_18Kernel_traits_baseILj7168EfffffjLj256EEEEELb1ELb1ELb0ELb1EEEvNS_9BwdParamsE,"aw",@nobits
	.sectionflags	@""
	.align	16


//--------------------- .nv.shared._ZN10layer_norm22ln_bwd_finalize_kernelINS_22Kernel_traits_finalizeILj7168EfffffjLb1ELj1024ELj4ENS_18Kernel_traits_baseILj7168EfffffjLj1024EEEEELb1ELb0EEEvNS_9BwdParamsE --------------------------
	.section	.nv.shared._ZN10layer_norm22ln_bwd_finalize_kernelINS_22Kernel_traits_finalizeILj7168EfffffjLb1ELj1024ELj4ENS_18Kernel_traits_baseILj7168EfffffjLj1024EEEEELb1ELb0EEEvNS_9BwdParamsE,"aw",@nobits
	.sectionflags	@""
	.align	16
.nv.shared._ZN10layer_norm22ln_bwd_finalize_kernelINS_22Kernel_traits_finalizeILj7168EfffffjLb1ELj1024ELj4ENS_18Kernel_traits_baseILj7168EfffffjLj1024EEEEELb1ELb0EEEvNS_9BwdParamsE:
	.zero		12672


//--------------------- .nv.shared._ZN10layer_norm13ln_bwd_kernelINS_13Kernel_traitsIfffffjLj7168ELj1ELj1ELj8ELj16ENS_18Kernel_traits_baseILj7168EfffffjLj256EEEEELb1ELb1ELb1ELb0EEEvNS_9BwdParamsE --------------------------
	.section	.nv.shared._ZN10layer_norm13ln_bwd_kernelINS_13Kernel_traitsIfffffjLj7168ELj1ELj1ELj8ELj16ENS_18Kernel_traits_baseILj7168EfffffjLj256EEEEELb1ELb1ELb1ELb0EEEvNS_9BwdParamsE,"aw",@nobits
	.sectionflags	@""
	.align	16


//--------------------- .nv.shared._ZN10layer_norm22ln_bwd_finalize_kernelINS_22Kernel_traits_finalizeILj7168EfffffjLb1ELj1024ELj4ENS_18Kernel_traits_baseILj7168EfffffjLj1024EEEEELb1ELb1EEEvNS_9BwdParamsE --------------------------
	.section	.nv.shared._ZN10layer_norm22ln_bwd_finalize_kernelINS_22Kernel_traits_finalizeILj7168EfffffjLb1ELj1024ELj4ENS_18Kernel_traits_baseILj7168EfffffjLj1024EEEEELb1ELb1EEEvNS_9BwdParamsE,"aw",@nobits
	.sectionflags	@""
	.align	16
.nv.shared._ZN10layer_norm22ln_bwd_finalize_kernelINS_22Kernel_traits_finalizeILj7168EfffffjLb1ELj1024ELj4ENS_18Kernel_traits_baseILj7168EfffffjLj1024EEEEELb1ELb1EEEvNS_9BwdParamsE:
	.zero		12672


//--------------------- .nv.shared._ZN10layer_norm13ln_bwd_kernelINS_13Kernel_traitsIfffffjLj7168ELj1ELj1ELj8ELj16ENS_18Kernel_traits_baseILj7168EfffffjLj256EEEEELb1ELb1ELb1ELb1EEEvNS_9BwdParamsE --------------------------
	.section	.nv.shared._ZN10layer_norm13ln_bwd_kernelINS_13Kernel_traitsIfffffjLj7168ELj1ELj1ELj8ELj16ENS_18Kernel_traits_baseILj7168EfffffjLj256EEEEELb1ELb1ELb1ELb1EEEvNS_9BwdParamsE,"aw",@nobits
	.sectionflags	@""
	.align	16
